	.target	sm_90a

	.elftype	@"ET_EXEC"


//--------------------- .note.nv.tkinfo           --------------------------
	.section	.note.nv.tkinfo,"",@"SHT_NOTE"
	.sectionflags	@"SHF_NOTE_NV_TKINFO"
	.tkinfo
        /*0018*/ 	.word	0x00000002
        /*0030*/ 	.string	""
        /*0030*/ 	.string	"ptxas"
        /*0030*/ 	.string	"Cuda compilation tools, release 13.0, V13.0.88"
        /*0030*/ 	.string	"Build cuda_13.0.r13.0/compiler.36424714_0"
        /*0030*/ 	.string	"-arch sm_90a -m 64 "



//--------------------- .note.nv.cuinfo           --------------------------
	.section	.note.nv.cuinfo,"",@"SHT_NOTE"
	.sectionflags	@"SHF_NOTE_NV_CUINFO"
        /*0018*/ 	.short	0x0002
        /*001a*/ 	.short	0x005a
        /*001c*/ 	.short	0x0082
	.zero		2


//--------------------- .nv.info                  --------------------------
	.section	.nv.info,"",@"SHT_CUDA_INFO"
	.align	4


	//----- nvinfo : EIATTR_REGCOUNT
	.align		4
        /*0000*/ 	.byte	0x04, 0x2f
        /*0002*/ 	.short	(.L_10 - .L_9)
	.align		4
.L_9:
        /*0004*/ 	.word	index@(_ZN10layer_norm31ln_parallel_residual_fwd_kernelINS_13Kernel_traitsIfffffjLj8192ELj1ELj1ELj8ELj16ENS_18Kernel_traits_baseILj8192EfffffjLj256EEEEELb1ELb1ELb1EEEvNS_9FwdParamsE)
        /*0008*/ 	.word	0x000000ac


	//----- nvinfo : EIATTR_FRAME_SIZE
	.align		4
.L_10:
        /*000c*/ 	.byte	0x04, 0x11
        /*000e*/ 	.short	(.L_12 - .L_11)
	.align		4
.L_11:
        /*0010*/ 	.word	index@(_ZN10layer_norm31ln_parallel_residual_fwd_kernelINS_13Kernel_traitsIfffffjLj8192ELj1ELj1ELj8ELj16ENS_18Kernel_traits_baseILj8192EfffffjLj256EEEEELb1ELb1ELb1EEEvNS_9FwdParamsE)
        /*0014*/ 	.word	0x00000000


	//----- nvinfo : EIATTR_REGCOUNT
	.align		4
.L_12:
        /*0018*/ 	.byte	0x04, 0x2f
        /*001a*/ 	.short	(.L_14 - .L_13)
	.align		4
.L_13:
        /*001c*/ 	.word	index@(_ZN10layer_norm31ln_parallel_residual_fwd_kernelINS_13Kernel_traitsIfffffjLj8192ELj1ELj1ELj8ELj16ENS_18Kernel_traits_baseILj8192EfffffjLj256EEEEELb1ELb1ELb0EEEvNS_9FwdParamsE)
        /*0020*/ 	.word	0x000000a3


	//----- nvinfo : EIATTR_FRAME_SIZE
	.align		4
.L_14:
        /*0024*/ 	.byte	0x04, 0x11
        /*0026*/ 	.short	(.L_16 - .L_15)
	.align		4
.L_15:
        /*0028*/ 	.word	index@(_ZN10layer_norm31ln_parallel_residual_fwd_kernelINS_13Kernel_traitsIfffffjLj8192ELj1ELj1ELj8ELj16ENS_18Kernel_traits_baseILj8192EfffffjLj256EEEEELb1ELb1ELb0EEEvNS_9FwdParamsE)
        /*002c*/ 	.word	0x00000000


	//----- nvinfo : EIATTR_REGCOUNT
	.align		4
.L_16:
        /*0030*/ 	.byte	0x04, 0x2f
        /*0032*/ 	.short	(.L_18 - .L_17)
	.align		4
.L_17:
        /*0034*/ 	.word	index@(_ZN10layer_norm31ln_parallel_residual_fwd_kernelINS_13Kernel_traitsIfffffjLj8192ELj1ELj1ELj8ELj16ENS_18Kernel_traits_baseILj8192EfffffjLj256EEEEELb1ELb0ELb1EEEvNS_9FwdParamsE)
        /*0038*/ 	.word	0x000000ff


	//----- nvinfo : EIATTR_FRAME_SIZE
	.align		4
.L_18:
        /*003c*/ 	.byte	0x04, 0x11
        /*003e*/ 	.short	(.L_20 - .L_19)
	.align		4
.L_19:
        /*0040*/ 	.word	index@(_ZN10layer_norm31ln_parallel_residual_fwd_kernelINS_13Kernel_traitsIfffffjLj8192ELj1ELj1ELj8ELj16ENS_18Kernel_traits_baseILj8192EfffffjLj256EEEEELb1ELb0ELb1EEEvNS_9FwdParamsE)
        /*0044*/ 	.word	0x00000000


	//----- nvinfo : EIATTR_REGCOUNT
	.align		4
.L_20:
        /*0048*/ 	.byte	0x04, 0x2f
        /*004a*/ 	.short	(.L_22 - .L_21)
	.align		4
.L_21:
        /*004c*/ 	.word	index@(_ZN10layer_norm31ln_parallel_residual_fwd_kernelINS_13Kernel_traitsIfffffjLj8192ELj1ELj1ELj8ELj16ENS_18Kernel_traits_baseILj8192EfffffjLj256EEEEELb1ELb0ELb0EEEvNS_9FwdParamsE)
        /*0050*/ 	.word	0x000000e4


	//----- nvinfo : EIATTR_FRAME_SIZE
	.align		4
.L_22:
        /*0054*/ 	.byte	0x04, 0x11
        /*0056*/ 	.short	(.L_24 - .L_23)
	.align		4
.L_23:
        /*0058*/ 	.word	index@(_ZN10layer_norm31ln_parallel_residual_fwd_kernelINS_13Kernel_traitsIfffffjLj8192ELj1ELj1ELj8ELj16ENS_18Kernel_traits_baseILj8192EfffffjLj256EEEEELb1ELb0ELb0EEEvNS_9FwdParamsE)
        /*005c*/ 	.word	0x00000000


	//----- nvinfo : EIATTR_REGCOUNT
	.align		4
.L_24:
        /*0060*/ 	.byte	0x04, 0x2f
        /*0062*/ 	.short	(.L_26 - .L_25)
	.align		4
.L_25:
        /*0064*/ 	.word	index@(_ZN10layer_norm31ln_parallel_residual_fwd_kernelINS_13Kernel_traitsIfffffjLj8192ELj1ELj1ELj8ELj16ENS_18Kernel_traits_baseILj8192EfffffjLj256EEEEELb0ELb1ELb1EEEvNS_9FwdParamsE)
        /*0068*/ 	.word	0x0000009c


	//----- nvinfo : EIATTR_FRAME_SIZE
	.align		4
.L_26:
        /*006c*/ 	.byte	0x04, 0x11
        /*006e*/ 	.short	(.L_28 - .L_27)
	.align		4
.L_27:
        /*0070*/ 	.word	index@(_ZN10layer_norm31ln_parallel_residual_fwd_kernelINS_13Kernel_traitsIfffffjLj8192ELj1ELj1ELj8ELj16ENS_18Kernel_traits_baseILj8192EfffffjLj256EEEEELb0ELb1ELb1EEEvNS_9FwdParamsE)
        /*0074*/ 	.word	0x00000000


	//----- nvinfo : EIATTR_REGCOUNT
	.align		4
.L_28:
        /*0078*/ 	.byte	0x04, 0x2f
        /*007a*/ 	.short	(.L_30 - .L_29)
	.align		4
.L_29:
        /*007c*/ 	.word	index@(_ZN10layer_norm31ln_parallel_residual_fwd_kernelINS_13Kernel_traitsIfffffjLj8192ELj1ELj1ELj8ELj16ENS_18Kernel_traits_baseILj8192EfffffjLj256EEEEELb0ELb1ELb0EEEvNS_9FwdParamsE)
        /*0080*/ 	.word	0x00000080


	//----- nvinfo : EIATTR_FRAME_SIZE
	.align		4
.L_30:
        /*0084*/ 	.byte	0x04, 0x11
        /*0086*/ 	.short	(.L_32 - .L_31)
	.align		4
.L_31:
        /*0088*/ 	.word	index@(_ZN10layer_norm31ln_parallel_residual_fwd_kernelINS_13Kernel_traitsIfffffjLj8192ELj1ELj1ELj8ELj16ENS_18Kernel_traits_baseILj8192EfffffjLj256EEEEELb0ELb1ELb0EEEvNS_9FwdParamsE)
        /*008c*/ 	.word	0x00000000


	//----- nvinfo : EIATTR_REGCOUNT
	.align		4
.L_32:
        /*0090*/ 	.byte	0x04, 0x2f
        /*0092*/ 	.short	(.L_34 - .L_33)
	.align		4
.L_33:
        /*0094*/ 	.word	index@(_ZN10layer_norm31ln_parallel_residual_fwd_kernelINS_13Kernel_traitsIfffffjLj8192ELj1ELj1ELj8ELj16ENS_18Kernel_traits_baseILj8192EfffffjLj256EEEEELb0ELb0ELb1EEEvNS_9FwdParamsE)
        /*0098*/ 	.word	0x000000da


	//----- nvinfo : EIATTR_FRAME_SIZE
	.align		4
.L_34:
        /*009c*/ 	.byte	0x04, 0x11
        /*009e*/ 	.short	(.L_36 - .L_35)
	.align		4
.L_35:
        /*00a0*/ 	.word	index@(_ZN10layer_norm31ln_parallel_residual_fwd_kernelINS_13Kernel_traitsIfffffjLj8192ELj1ELj1ELj8ELj16ENS_18Kernel_traits_baseILj8192EfffffjLj256EEEEELb0ELb0ELb1EEEvNS_9FwdParamsE)
        /*00a4*/ 	.word	0x00000000


	//----- nvinfo : EIATTR_REGCOUNT
	.align		4
.L_36:
        /*00a8*/ 	.byte	0x04, 0x2f
        /*00aa*/ 	.short	(.L_38 - .L_37)
	.align		4
.L_37:
        /*00ac*/ 	.word	index@(_ZN10layer_norm31ln_parallel_residual_fwd_kernelINS_13Kernel_traitsIfffffjLj8192ELj1ELj1ELj8ELj16ENS_18Kernel_traits_baseILj8192EfffffjLj256EEEEELb0ELb0ELb0EEEvNS_9FwdParamsE)
        /*00b0*/ 	.word	0x000000ca


	//----- nvinfo : EIATTR_FRAME_SIZE
	.align		4
.L_38:
        /*00b4*/ 	.byte	0x04, 0x11
        /*00b6*/ 	.short	(.L_40 - .L_39)
	.align		4
.L_39:
        /*00b8*/ 	.word	index@(_ZN10layer_norm31ln_parallel_residual_fwd_kernelINS_13Kernel_traitsIfffffjLj8192ELj1ELj1ELj8ELj16ENS_18Kernel_traits_baseILj8192EfffffjLj256EEEEELb0ELb0ELb0EEEvNS_9FwdParamsE)
        /*00bc*/ 	.word	0x00000000


	//----- nvinfo : EIATTR_REGCOUNT
	.align		4
.L_40:
        /*00c0*/ 	.byte	0x04, 0x2f
        /*00c2*/ 	.short	(.L_42 - .L_41)
	.align		4
.L_41:
        /*00c4*/ 	.word	index@(_ZN10layer_norm31ln_parallel_residual_fwd_kernelINS_13Kernel_traitsI6__halfffffjLj8192ELj1ELj1ELj8ELj16ENS_18Kernel_traits_baseILj8192ES2_ffffjLj256EEEEELb1ELb1ELb1EEEvNS_9FwdParamsE)
        /*00c8*/ 	.word	0x000000ae


	//----- nvinfo : EIATTR_FRAME_SIZE
	.align		4
.L_42:
        /*00cc*/ 	.byte	0x04, 0x11
        /*00ce*/ 	.short	(.L_44 - .L_43)
	.align		4
.L_43:
        /*00d0*/ 	.word	index@(_ZN10layer_norm31ln_parallel_residual_fwd_kernelINS_13Kernel_traitsI6__halfffffjLj8192ELj1ELj1ELj8ELj16ENS_18Kernel_traits_baseILj8192ES2_ffffjLj256EEEEELb1ELb1ELb1EEEvNS_9FwdParamsE)
        /*00d4*/ 	.word	0x00000000


	//----- nvinfo : EIATTR_REGCOUNT
	.align		4
.L_44:
        /*00d8*/ 	.byte	0x04, 0x2f
        /*00da*/ 	.short	(.L_46 - .L_45)
	.align		4
.L_45:
        /*00dc*/ 	.word	index@(_ZN10layer_norm31ln_parallel_residual_fwd_kernelINS_13Kernel_traitsI6__halfffffjLj8192ELj1ELj1ELj8ELj16ENS_18Kernel_traits_baseILj8192ES2_ffffjLj256EEEEELb1ELb1ELb0EEEvNS_9FwdParamsE)
        /*00e0*/ 	.word	0x000000a2


	//----- nvinfo : EIATTR_FRAME_SIZE
	.align		4
.L_46:
        /*00e4*/ 	.byte	0x04, 0x11
        /*00e6*/ 	.short	(.L_48 - .L_47)
	.align		4
.L_47:
        /*00e8*/ 	.word	index@(_ZN10layer_norm31ln_parallel_residual_fwd_kernelINS_13Kernel_traitsI6__halfffffjLj8192ELj1ELj1ELj8ELj16ENS_18Kernel_traits_baseILj8192ES2_ffffjLj256EEEEELb1ELb1ELb0EEEvNS_9FwdParamsE)
        /*00ec*/ 	.word	0x00000000


	//----- nvinfo : EIATTR_REGCOUNT
	.align		4
.L_48:
        /*00f0*/ 	.byte	0x04, 0x2f
        /*00f2*/ 	.short	(.L_50 - .L_49)
	.align		4
.L_49:
        /*00f4*/ 	.word	index@(_ZN10layer_norm31ln_parallel_residual_fwd_kernelINS_13Kernel_traitsI6__halfffffjLj8192ELj1ELj1ELj8ELj16ENS_18Kernel_traits_baseILj8192ES2_ffffjLj256EEEEELb1ELb0ELb1EEEvNS_9FwdParamsE)
        /*00f8*/ 	.word	0x000000ff


	//----- nvinfo : EIATTR_FRAME_SIZE
	.align		4
.L_50:
        /*00fc*/ 	.byte	0x04, 0x11
        /*00fe*/ 	.short	(.L_52 - .L_51)
	.align		4
.L_51:
        /*0100*/ 	.word	index@(_ZN10layer_norm31ln_parallel_residual_fwd_kernelINS_13Kernel_traitsI6__halfffffjLj8192ELj1ELj1ELj8ELj16ENS_18Kernel_traits_baseILj8192ES2_ffffjLj256EEEEELb1ELb0ELb1EEEvNS_9FwdParamsE)
        /*0104*/ 	.word	0x00000000


	//----- nvinfo : EIATTR_REGCOUNT
	.align		4
.L_52:
        /*0108*/ 	.byte	0x04, 0x2f
        /*010a*/ 	.short	(.L_54 - .L_53)
	.align		4
.L_53:
        /*010c*/ 	.word	index@(_ZN10layer_norm31ln_parallel_residual_fwd_kernelINS_13Kernel_traitsI6__halfffffjLj8192ELj1ELj1ELj8ELj16ENS_18Kernel_traits_baseILj8192ES2_ffffjLj256EEEEELb1ELb0ELb0EEEvNS_9FwdParamsE)
        /*0110*/ 	.word	0x000000e4


	//----- nvinfo : EIATTR_FRAME_SIZE
	.align		4
.L_54:
        /*0114*/ 	.byte	0x04, 0x11
        /*0116*/ 	.short	(.L_56 - .L_55)
	.align		4
.L_55:
        /*0118*/ 	.word	index@(_ZN10layer_norm31ln_parallel_residual_fwd_kernelINS_13Kernel_traitsI6__halfffffjLj8192ELj1ELj1ELj8ELj16ENS_18Kernel_traits_baseILj8192ES2_ffffjLj256EEEEELb1ELb0ELb0EEEvNS_9FwdParamsE)
        /*011c*/ 	.word	0x00000000


	//----- nvinfo : EIATTR_REGCOUNT
	.align		4
.L_56:
        /*0120*/ 	.byte	0x04, 0x2f
        /*0122*/ 	.short	(.L_58 - .L_57)
	.align		4
.L_57:
        /*0124*/ 	.word	index@(_ZN10layer_norm31ln_parallel_residual_fwd_kernelINS_13Kernel_traitsI6__halfffffjLj8192ELj1ELj1ELj8ELj16ENS_18Kernel_traits_baseILj8192ES2_ffffjLj256EEEEELb0ELb1ELb1EEEvNS_9FwdParamsE)
        /*0128*/ 	.word	0x00000092


	//----- nvinfo : EIATTR_FRAME_SIZE
	.align		4
.L_58:
        /*012c*/ 	.byte	0x04, 0x11
        /*012e*/ 	.short	(.L_60 - .L_59)
	.align		4
.L_59:
        /*0130*/ 	.word	index@(_ZN10layer_norm31ln_parallel_residual_fwd_kernelINS_13Kernel_traitsI6__halfffffjLj8192ELj1ELj1ELj8ELj16ENS_18Kernel_traits_baseILj8192ES2_ffffjLj256EEEEELb0ELb1ELb1EEEvNS_9FwdParamsE)
        /*0134*/ 	.word	0x00000000


	//----- nvinfo : EIATTR_REGCOUNT
	.align		4
.L_60:
        /*0138*/ 	.byte	0x04, 0x2f
        /*013a*/ 	.short	(.L_62 - .L_61)
	.align		4
.L_61:
        /*013c*/ 	.word	index@(_ZN10layer_norm31ln_parallel_residual_fwd_kernelINS_13Kernel_traitsI6__halfffffjLj8192ELj1ELj1ELj8ELj16ENS_18Kernel_traits_baseILj8192ES2_ffffjLj256EEEEELb0ELb1ELb0EEEvNS_9FwdParamsE)
        /*0140*/ 	.word	0x00000080


	//----- nvinfo : EIATTR_FRAME_SIZE
	.align		4
.L_62:
        /*0144*/ 	.byte	0x04, 0x11
        /*0146*/ 	.short	(.L_64 - .L_63)
	.align		4
.L_63:
        /*0148*/ 	.word	index@(_ZN10layer_norm31ln_parallel_residual_fwd_kernelINS_13Kernel_traitsI6__halfffffjLj8192ELj1ELj1ELj8ELj16ENS_18Kernel_traits_baseILj8192ES2_ffffjLj256EEEEELb0ELb1ELb0EEEvNS_9FwdParamsE)
        /*014c*/ 	.word	0x00000000


	//----- nvinfo : EIATTR_REGCOUNT
	.align		4
.L_64:
        /*0150*/ 	.byte	0x04, 0x2f
        /*0152*/ 	.short	(.L_66 - .L_65)
	.align		4
.L_65:
        /*0154*/ 	.word	index@(_ZN10layer_norm31ln_parallel_residual_fwd_kernelINS_13Kernel_traitsI6__halfffffjLj8192ELj1ELj1ELj8ELj16ENS_18Kernel_traits_baseILj8192ES2_ffffjLj256EEEEELb0ELb0ELb1EEEvNS_9FwdParamsE)
        /*0158*/ 	.word	0x000000de


	//----- nvinfo : EIATTR_FRAME_SIZE
	.align		4
.L_66:
        /*015c*/ 	.byte	0x04, 0x11
        /*015e*/ 	.short	(.L_68 - .L_67)
	.align		4
.L_67:
        /*0160*/ 	.word	index@(_ZN10layer_norm31ln_parallel_residual_fwd_kernelINS_13Kernel_traitsI6__halfffffjLj8192ELj1ELj1ELj8ELj16ENS_18Kernel_traits_baseILj8192ES2_ffffjLj256EEEEELb0ELb0ELb1EEEvNS_9FwdParamsE)
        /*0164*/ 	.word	0x00000000


	//----- nvinfo : EIATTR_REGCOUNT
	.align		4
.L_68:
        /*0168*/ 	.byte	0x04, 0x2f
        /*016a*/ 	.short	(.L_70 - .L_69)
	.align		4
.L_69:
        /*016c*/ 	.word	index@(_ZN10layer_norm31ln_parallel_residual_fwd_kernelINS_13Kernel_traitsI6__halfffffjLj8192ELj1ELj1ELj8ELj16ENS_18Kernel_traits_baseILj8192ES2_ffffjLj256EEEEELb0ELb0ELb0EEEvNS_9FwdParamsE)
        /*0170*/ 	.word	0x000000c7


	//----- nvinfo : EIATTR_FRAME_SIZE
	.align		4
.L_70:
        /*0174*/ 	.byte	0x04, 0x11
        /*0176*/ 	.short	(.L_72 - .L_71)
	.align		4
.L_71:
        /*0178*/ 	.word	index@(_ZN10layer_norm31ln_parallel_residual_fwd_kernelINS_13Kernel_traitsI6__halfffffjLj8192ELj1ELj1ELj8ELj16ENS_18Kernel_traits_baseILj8192ES2_ffffjLj256EEEEELb0ELb0ELb0EEEvNS_9FwdParamsE)
        /*017c*/ 	.word	0x00000000


	//----- nvinfo : EIATTR_REGCOUNT
	.align		4
.L_72:
        /*0180*/ 	.byte	0x04, 0x2f
        /*0182*/ 	.short	(.L_74 - .L_73)
	.align		4
.L_73:
        /*0184*/ 	.word	index@(_ZN10layer_norm31ln_parallel_residual_fwd_kernelINS_13Kernel_traitsIf6__halffS2_fjLj8192ELj1ELj1ELj8ELj16ENS_18Kernel_traits_baseILj8192EfS2_fS2_fjLj256EEEEELb1ELb1ELb1EEEvNS_9FwdParamsE)
        /*0188*/ 	.word	0x000000ae


	//----- nvinfo : EIATTR_FRAME_SIZE
	.align		4
.L_74:
        /*018c*/ 	.byte	0x04, 0x11
        /*018e*/ 	.short	(.L_76 - .L_75)
	.align		4
.L_75:
        /*0190*/ 	.word	index@(_ZN10layer_norm31ln_parallel_residual_fwd_kernelINS_13Kernel_traitsIf6__halffS2_fjLj8192ELj1ELj1ELj8ELj16ENS_18Kernel_traits_baseILj8192EfS2_fS2_fjLj256EEEEELb1ELb1ELb1EEEvNS_9FwdParamsE)
        /*0194*/ 	.word	0x00000000


	//----- nvinfo : EIATTR_REGCOUNT
	.align		4
.L_76:
        /*0198*/ 	.byte	0x04, 0x2f
        /*019a*/ 	.short	(.L_78 - .L_77)
	.align		4
.L_77:
        /*019c*/ 	.word	index@(_ZN10layer_norm31ln_parallel_residual_fwd_kernelINS_13Kernel_traitsIf6__halffS2_fjLj8192ELj1ELj1ELj8ELj16ENS_18Kernel_traits_baseILj8192EfS2_fS2_fjLj256EEEEELb1ELb1ELb0EEEvNS_9FwdParamsE)
        /*01a0*/ 	.word	0x000000ae


	//----- nvinfo : EIATTR_FRAME_SIZE
	.align		4
.L_78:
        /*01a4*/ 	.byte	0x04, 0x11
        /*01a6*/ 	.short	(.L_80 - .L_79)
	.align		4
.L_79:
        /*01a8*/ 	.word	index@(_ZN10layer_norm31ln_parallel_residual_fwd_kernelINS_13Kernel_traitsIf6__halffS2_fjLj8192ELj1ELj1ELj8ELj16ENS_18Kernel_traits_baseILj8192EfS2_fS2_fjLj256EEEEELb1ELb1ELb0EEEvNS_9FwdParamsE)
        /*01ac*/ 	.word	0x00000000


	//----- nvinfo : EIATTR_REGCOUNT
	.align		4
.L_80:
        /*01b0*/ 	.byte	0x04, 0x2f
        /*01b2*/ 	.short	(.L_82 - .L_81)
	.align		4
.L_81:
        /*01b4*/ 	.word	index@(_ZN10layer_norm31ln_parallel_residual_fwd_kernelINS_13Kernel_traitsIf6__halffS2_fjLj8192ELj1ELj1ELj8ELj16ENS_18Kernel_traits_baseILj8192EfS2_fS2_fjLj256EEEEELb1ELb0ELb1EEEvNS_9FwdParamsE)
        /*01b8*/ 	.word	0x000000f5


	//----- nvinfo : EIATTR_FRAME_SIZE
	.align		4
.L_82:
        /*01bc*/ 	.byte	0x04, 0x11
        /*01be*/ 	.short	(.L_84 - .L_83)
	.align		4
.L_83:
        /*01c0*/ 	.word	index@(_ZN10layer_norm31ln_parallel_residual_fwd_kernelINS_13Kernel_traitsIf6__halffS2_fjLj8192ELj1ELj1ELj8ELj16ENS_18Kernel_traits_baseILj8192EfS2_fS2_fjLj256EEEEELb1ELb0ELb1EEEvNS_9FwdParamsE)
        /*01c4*/ 	.word	0x00000000


	//----- nvinfo : EIATTR_REGCOUNT
	.align		4
.L_84:
        /*01c8*/ 	.byte	0x04, 0x2f
        /*01ca*/ 	.short	(.L_86 - .L_85)
	.align		4
.L_85:
        /*01cc*/ 	.word	index@(_ZN10layer_norm31ln_parallel_residual_fwd_kernelINS_13Kernel_traitsIf6__halffS2_fjLj8192ELj1ELj1ELj8ELj16ENS_18Kernel_traits_baseILj8192EfS2_fS2_fjLj256EEEEELb1ELb0ELb0EEEvNS_9FwdParamsE)
        /*01d0*/ 	.word	0x000000de


	//----- nvinfo : EIATTR_FRAME_SIZE
	.align		4
.L_86:
        /*01d4*/ 	.byte	0x04, 0x11
        /*01d6*/ 	.short	(.L_88 - .L_87)
	.align		4
.L_87:
        /*01d8*/ 	.word	index@(_ZN10layer_norm31ln_parallel_residual_fwd_kernelINS_13Kernel_traitsIf6__halffS2_fjLj8192ELj1ELj1ELj8ELj16ENS_18Kernel_traits_baseILj8192EfS2_fS2_fjLj256EEEEELb1ELb0ELb0EEEvNS_9FwdParamsE)
        /*01dc*/ 	.word	0x00000000


	//----- nvinfo : EIATTR_REGCOUNT
	.align		4
.L_88:
        /*01e0*/ 	.byte	0x04, 0x2f
        /*01e2*/ 	.short	(.L_90 - .L_89)
	.align		4
.L_89:
        /*01e4*/ 	.word	index@(_ZN10layer_norm31ln_parallel_residual_fwd_kernelINS_13Kernel_traitsIf6__halffS2_fjLj8192ELj1ELj1ELj8ELj16ENS_18Kernel_traits_baseILj8192EfS2_fS2_fjLj256EEEEELb0ELb1ELb1EEEvNS_9FwdParamsE)
        /*01e8*/ 	.word	0x00000080


	//----- nvinfo : EIATTR_FRAME_SIZE
	.align		4
.L_90:
        /*01ec*/ 	.byte	0x04, 0x11
        /*01ee*/ 	.short	(.L_92 - .L_91)
	.align		4
.L_91:
        /*01f0*/ 	.word	index@(_ZN10layer_norm31ln_parallel_residual_fwd_kernelINS_13Kernel_traitsIf6__halffS2_fjLj8192ELj1ELj1ELj8ELj16ENS_18Kernel_traits_baseILj8192EfS2_fS2_fjLj256EEEEELb0ELb1ELb1EEEvNS_9FwdParamsE)
        /*01f4*/ 	.word	0x00000000


	//----- nvinfo : EIATTR_REGCOUNT
	.align		4
.L_92:
        /*01f8*/ 	.byte	0x04, 0x2f
        /*01fa*/ 	.short	(.L_94 - .L_93)
	.align		4
.L_93:
        /*01fc*/ 	.word	index@(_ZN10layer_norm31ln_parallel_residual_fwd_kernelINS_13Kernel_traitsIf6__halffS2_fjLj8192ELj1ELj1ELj8ELj16ENS_18Kernel_traits_baseILj8192EfS2_fS2_fjLj256EEEEELb0ELb1ELb0EEEvNS_9FwdParamsE)
        /*0200*/ 	.word	0x00000080


	//----- nvinfo : EIATTR_FRAME_SIZE
	.align		4
.L_94:
        /*0204*/ 	.byte	0x04, 0x11
        /*0206*/ 	.short	(.L_96 - .L_95)
	.align		4
.L_95:
        /*0208*/ 	.word	index@(_ZN10layer_norm31ln_parallel_residual_fwd_kernelINS_13Kernel_traitsIf6__halffS2_fjLj8192ELj1ELj1ELj8ELj16ENS_18Kernel_traits_baseILj8192EfS2_fS2_fjLj256EEEEELb0ELb1ELb0EEEvNS_9FwdParamsE)
        /*020c*/ 	.word	0x00000000


	//----- nvinfo : EIATTR_REGCOUNT
	.align		4
.L_96:
        /*0210*/ 	.byte	0x04, 0x2f
        /*0212*/ 	.short	(.L_98 - .L_97)
	.align		4
.L_97:
        /*0214*/ 	.word	index@(_ZN10layer_norm31ln_parallel_residual_fwd_kernelINS_13Kernel_traitsIf6__halffS2_fjLj8192ELj1ELj1ELj8ELj16ENS_18Kernel_traits_baseILj8192EfS2_fS2_fjLj256EEEEELb0ELb0ELb1EEEvNS_9FwdParamsE)
        /*0218*/ 	.word	0x000000e7


	//----- nvinfo : EIATTR_FRAME_SIZE
	.align		4
.L_98:
        /*021c*/ 	.byte	0x04, 0x11
        /*021e*/ 	.short	(.L_100 - .L_99)
	.align		4
.L_99:
        /*0220*/ 	.word	index@(_ZN10layer_norm31ln_parallel_residual_fwd_kernelINS_13Kernel_traitsIf6__halffS2_fjLj8192ELj1ELj1ELj8ELj16ENS_18Kernel_traits_baseILj8192EfS2_fS2_fjLj256EEEEELb0ELb0ELb1EEEvNS_9FwdParamsE)
        /*0224*/ 	.word	0x00000000


	//----- nvinfo : EIATTR_REGCOUNT
	.align		4
.L_100:
        /*0228*/ 	.byte	0x04, 0x2f
        /*022a*/ 	.short	(.L_102 - .L_101)
	.align		4
.L_101:
        /*022c*/ 	.word	index@(_ZN10layer_norm31ln_parallel_residual_fwd_kernelINS_13Kernel_traitsIf6__halffS2_fjLj8192ELj1ELj1ELj8ELj16ENS_18Kernel_traits_baseILj8192EfS2_fS2_fjLj256EEEEELb0ELb0ELb0EEEvNS_9FwdParamsE)
        /*0230*/ 	.word	0x000000cd


	//----- nvinfo : EIATTR_FRAME_SIZE
	.align		4
.L_102:
        /*0234*/ 	.byte	0x04, 0x11
        /*0236*/ 	.short	(.L_104 - .L_103)
	.align		4
.L_103:
        /*0238*/ 	.word	index@(_ZN10layer_norm31ln_parallel_residual_fwd_kernelINS_13Kernel_traitsIf6__halffS2_fjLj8192ELj1ELj1ELj8ELj16ENS_18Kernel_traits_baseILj8192EfS2_fS2_fjLj256EEEEELb0ELb0ELb0EEEvNS_9FwdParamsE)
        /*023c*/ 	.word	0x00000000


	//----- nvinfo : EIATTR_REGCOUNT
	.align		4
.L_104:
        /*0240*/ 	.byte	0x04, 0x2f
        /*0242*/ 	.short	(.L_106 - .L_105)
	.align		4
.L_105:
        /*0244*/ 	.word	index@(_ZN10layer_norm31ln_parallel_residual_fwd_kernelINS_13Kernel_traitsI6__halfS2_fS2_fjLj8192ELj1ELj1ELj8ELj16ENS_18Kernel_traits_baseILj8192ES2_S2_fS2_fjLj256EEEEELb1ELb1ELb1EEEvNS_9FwdParamsE)
        /*0248*/ 	.word	0x000000aa


	//----- nvinfo : EIATTR_FRAME_SIZE
	.align		4
.L_106:
        /*024c*/ 	.byte	0x04, 0x11
        /*024e*/ 	.short	(.L_108 - .L_107)
	.align		4
.L_107:
        /*0250*/ 	.word	index@(_ZN10layer_norm31ln_parallel_residual_fwd_kernelINS_13Kernel_traitsI6__halfS2_fS2_fjLj8192ELj1ELj1ELj8ELj16ENS_18Kernel_traits_baseILj8192ES2_S2_fS2_fjLj256EEEEELb1ELb1ELb1EEEvNS_9FwdParamsE)
        /*0254*/ 	.word	0x00000000


	//----- nvinfo : EIATTR_REGCOUNT
	.align		4
.L_108:
        /*0258*/ 	.byte	0x04, 0x2f
        /*025a*/ 	.short	(.L_110 - .L_109)
	.align		4
.L_109:
        /*025c*/ 	.word	index@(_ZN10layer_norm31ln_parallel_residual_fwd_kernelINS_13Kernel_traitsI6__halfS2_fS2_fjLj8192ELj1ELj1ELj8ELj16ENS_18Kernel_traits_baseILj8192ES2_S2_fS2_fjLj256EEEEELb1ELb1ELb0EEEvNS_9FwdParamsE)
        /*0260*/ 	.word	0x000000ad


	//----- nvinfo : EIATTR_FRAME_SIZE
	.align		4
.L_110:
        /*0264*/ 	.byte	0x04, 0x11
        /*0266*/ 	.short	(.L_112 - .L_111)
	.align		4
.L_111:
        /*0268*/ 	.word	index@(_ZN10layer_norm31ln_parallel_residual_fwd_kernelINS_13Kernel_traitsI6__halfS2_fS2_fjLj8192ELj1ELj1ELj8ELj16ENS_18Kernel_traits_baseILj8192ES2_S2_fS2_fjLj256EEEEELb1ELb1ELb0EEEvNS_9FwdParamsE)
        /*026c*/ 	.word	0x00000000


	//----- nvinfo : EIATTR_REGCOUNT
	.align		4
.L_112:
        /*0270*/ 	.byte	0x04, 0x2f
        /*0272*/ 	.short	(.L_114 - .L_113)
	.align		4
.L_113:
        /*0274*/ 	.word	index@(_ZN10layer_norm31ln_parallel_residual_fwd_kernelINS_13Kernel_traitsI6__halfS2_fS2_fjLj8192ELj1ELj1ELj8ELj16ENS_18Kernel_traits_baseILj8192ES2_S2_fS2_fjLj256EEEEELb1ELb0ELb1EEEvNS_9FwdParamsE)
        /*0278*/ 	.word	0x000000e5


	//----- nvinfo : EIATTR_FRAME_SIZE
	.align		4
.L_114:
        /*027c*/ 	.byte	0x04, 0x11
        /*027e*/ 	.short	(.L_116 - .L_115)
	.align		4
.L_115:
        /*0280*/ 	.word	index@(_ZN10layer_norm31ln_parallel_residual_fwd_kernelINS_13Kernel_traitsI6__halfS2_fS2_fjLj8192ELj1ELj1ELj8ELj16ENS_18Kernel_traits_baseILj8192ES2_S2_fS2_fjLj256EEEEELb1ELb0ELb1EEEvNS_9FwdParamsE)
        /*0284*/ 	.word	0x00000000


	//----- nvinfo : EIATTR_REGCOUNT
	.align		4
.L_116:
        /*0288*/ 	.byte	0x04, 0x2f
        /*028a*/ 	.short	(.L_118 - .L_117)
	.align		4
.L_117:
        /*028c*/ 	.word	index@(_ZN10layer_norm31ln_parallel_residual_fwd_kernelINS_13Kernel_traitsI6__halfS2_fS2_fjLj8192ELj1ELj1ELj8ELj16ENS_18Kernel_traits_baseILj8192ES2_S2_fS2_fjLj256EEEEELb1ELb0ELb0EEEvNS_9FwdParamsE)
        /*0290*/ 	.word	0x000000df


	//----- nvinfo : EIATTR_FRAME_SIZE
	.align		4
.L_118:
        /*0294*/ 	.byte	0x04, 0x11
        /*0296*/ 	.short	(.L_120 - .L_119)
	.align		4
.L_119:
        /*0298*/ 	.word	index@(_ZN10layer_norm31ln_parallel_residual_fwd_kernelINS_13Kernel_traitsI6__halfS2_fS2_fjLj8192ELj1ELj1ELj8ELj16ENS_18Kernel_traits_baseILj8192ES2_S2_fS2_fjLj256EEEEELb1ELb0ELb0EEEvNS_9FwdParamsE)
        /*029c*/ 	.word	0x00000000


	//----- nvinfo : EIATTR_REGCOUNT
	.align		4
.L_120:
        /*02a0*/ 	.byte	0x04, 0x2f
        /*02a2*/ 	.short	(.L_122 - .L_121)
	.align		4
.L_121:
        /*02a4*/ 	.word	index@(_ZN10layer_norm31ln_parallel_residual_fwd_kernelINS_13Kernel_traitsI6__halfS2_fS2_fjLj8192ELj1ELj1ELj8ELj16ENS_18Kernel_traits_baseILj8192ES2_S2_fS2_fjLj256EEEEELb0ELb1ELb1EEEvNS_9FwdParamsE)
        /*02a8*/ 	.word	0x00000082


	//----- nvinfo : EIATTR_FRAME_SIZE
	.align		4
.L_122:
        /*02ac*/ 	.byte	0x04, 0x11
        /*02ae*/ 	.short	(.L_124 - .L_123)
	.align		4
.L_123:
        /*02b0*/ 	.word	index@(_ZN10layer_norm31ln_parallel_residual_fwd_kernelINS_13Kernel_traitsI6__halfS2_fS2_fjLj8192ELj1ELj1ELj8ELj16ENS_18Kernel_traits_baseILj8192ES2_S2_fS2_fjLj256EEEEELb0ELb1ELb1EEEvNS_9FwdParamsE)
        /*02b4*/ 	.word	0x00000000


	//----- nvinfo : EIATTR_REGCOUNT
	.align		4
.L_124:
        /*02b8*/ 	.byte	0x04, 0x2f
        /*02ba*/ 	.short	(.L_126 - .L_125)
	.align		4
.L_125:
        /*02bc*/ 	.word	index@(_ZN10layer_norm31ln_parallel_residual_fwd_kernelINS_13Kernel_traitsI6__halfS2_fS2_fjLj8192ELj1ELj1ELj8ELj16ENS_18Kernel_traits_baseILj8192ES2_S2_fS2_fjLj256EEEEELb0ELb1ELb0EEEvNS_9FwdParamsE)
        /*02c0*/ 	.word	0x00000080


	//----- nvinfo : EIATTR_FRAME_SIZE
	.align		4
.L_126:
        /*02c4*/ 	.byte	0x04, 0x11
        /*02c6*/ 	.short	(.L_128 - .L_127)
	.align		4
.L_127:
        /*02c8*/ 	.word	index@(_ZN10layer_norm31ln_parallel_residual_fwd_kernelINS_13Kernel_traitsI6__halfS2_fS2_fjLj8192ELj1ELj1ELj8ELj16ENS_18Kernel_traits_baseILj8192ES2_S2_fS2_fjLj256EEEEELb0ELb1ELb0EEEvNS_9FwdParamsE)
        /*02cc*/ 	.word	0x00000000


	//----- nvinfo : EIATTR_REGCOUNT
	.align		4
.L_128:
        /*02d0*/ 	.byte	0x04, 0x2f
        /*02d2*/ 	.short	(.L_130 - .L_129)
	.align		4
.L_129:
        /*02d4*/ 	.word	index@(_ZN10layer_norm31ln_parallel_residual_fwd_kernelINS_13Kernel_traitsI6__halfS2_fS2_fjLj8192ELj1ELj1ELj8ELj16ENS_18Kernel_traits_baseILj8192ES2_S2_fS2_fjLj256EEEEELb0ELb0ELb1EEEvNS_9FwdParamsE)
        /*02d8*/ 	.word	0x000000c8


	//----- nvinfo : EIATTR_FRAME_SIZE
	.align		4
.L_130:
        /*02dc*/ 	.byte	0x04, 0x11
        /*02de*/ 	.short	(.L_132 - .L_131)
	.align		4
.L_131:
        /*02e0*/ 	.word	index@(_ZN10layer_norm31ln_parallel_residual_fwd_kernelINS_13Kernel_traitsI6__halfS2_fS2_fjLj8192ELj1ELj1ELj8ELj16ENS_18Kernel_traits_baseILj8192ES2_S2_fS2_fjLj256EEEEELb0ELb0ELb1EEEvNS_9FwdParamsE)
        /*02e4*/ 	.word	0x00000000


	//----- nvinfo : EIATTR_REGCOUNT
	.align		4
.L_132:
        /*02e8*/ 	.byte	0x04, 0x2f
        /*02ea*/ 	.short	(.L_134 - .L_133)
	.align		4
.L_133:
        /*02ec*/ 	.word	index@(_ZN10layer_norm31ln_parallel_residual_fwd_kernelINS_13Kernel_traitsI6__halfS2_fS2_fjLj8192ELj1ELj1ELj8ELj16ENS_18Kernel_traits_baseILj8192ES2_S2_fS2_fjLj256EEEEELb0ELb0ELb0EEEvNS_9FwdParamsE)
        /*02f0*/ 	.word	0x000000ce


	//----- nvinfo : EIATTR_FRAME_SIZE
	.align		4
.L_134:
        /*02f4*/ 	.byte	0x04, 0x11
        /*02f6*/ 	.short	(.L_136 - .L_135)
	.align		4
.L_135:
        /*02f8*/ 	.word	index@(_ZN10layer_norm31ln_parallel_residual_fwd_kernelINS_13Kernel_traitsI6__halfS2_fS2_fjLj8192ELj1ELj1ELj8ELj16ENS_18Kernel_traits_baseILj8192ES2_S2_fS2_fjLj256EEEEELb0ELb0ELb0EEEvNS_9FwdParamsE)
        /*02fc*/ 	.word	0x00000000


	//----- nvinfo : EIATTR_REGCOUNT
	.align		4
.L_136:
        /*0300*/ 	.byte	0x04, 0x2f
        /*0302*/ 	.short	(.L_138 - .L_137)
	.align		4
.L_137:
        /*0304*/ 	.word	index@(_ZN10layer_norm31ln_parallel_residual_fwd_kernelINS_13Kernel_traitsIf6__halfS2_S2_fjLj8192ELj1ELj1ELj8ELj16ENS_18Kernel_traits_baseILj8192EfS2_S2_S2_fjLj256EEEEELb1ELb1ELb1EEEvNS_9FwdParamsE)
        /*0308*/ 	.word	0x000000c8


	//----- nvinfo : EIATTR_FRAME_SIZE
	.align		4
.L_138:
        /*030c*/ 	.byte	0x04, 0x11
        /*030e*/ 	.short	(.L_140 - .L_139)
	.align		4
.L_139:
        /*0310*/ 	.word	index@(_ZN10layer_norm31ln_parallel_residual_fwd_kernelINS_13Kernel_traitsIf6__halfS2_S2_fjLj8192ELj1ELj1ELj8ELj16ENS_18Kernel_traits_baseILj8192EfS2_S2_S2_fjLj256EEEEELb1ELb1ELb1EEEvNS_9FwdParamsE)
        /*0314*/ 	.word	0x00000000


	//----- nvinfo : EIATTR_REGCOUNT
	.align		4
.L_140:
        /*0318*/ 	.byte	0x04, 0x2f
        /*031a*/ 	.short	(.L_142 - .L_141)
	.align		4
.L_141:
        /*031c*/ 	.word	index@(_ZN10layer_norm31ln_parallel_residual_fwd_kernelINS_13Kernel_traitsIf6__halfS2_S2_fjLj8192ELj1ELj1ELj8ELj16ENS_18Kernel_traits_baseILj8192EfS2_S2_S2_fjLj256EEEEELb1ELb1ELb0EEEvNS_9FwdParamsE)
        /*0320*/ 	.word	0x000000ca


	//----- nvinfo : EIATTR_FRAME_SIZE
	.align		4
.L_142:
        /*0324*/ 	.byte	0x04, 0x11
        /*0326*/ 	.short	(.L_144 - .L_143)
	.align		4
.L_143:
        /*0328*/ 	.word	index@(_ZN10layer_norm31ln_parallel_residual_fwd_kernelINS_13Kernel_traitsIf6__halfS2_S2_fjLj8192ELj1ELj1ELj8ELj16ENS_18Kernel_traits_baseILj8192EfS2_S2_S2_fjLj256EEEEELb1ELb1ELb0EEEvNS_9FwdParamsE)
        /*032c*/ 	.word	0x00000000


	//----- nvinfo : EIATTR_REGCOUNT
	.align		4
.L_144:
        /*0330*/ 	.byte	0x04, 0x2f
        /*0332*/ 	.short	(.L_146 - .L_145)
	.align		4
.L_145:
        /*0334*/ 	.word	index@(_ZN10layer_norm31ln_parallel_residual_fwd_kernelINS_13Kernel_traitsIf6__halfS2_S2_fjLj8192ELj1ELj1ELj8ELj16ENS_18Kernel_traits_baseILj8192EfS2_S2_S2_fjLj256EEEEELb1ELb0ELb1EEEvNS_9FwdParamsE)
        /*0338*/ 	.word	0x000000fe


	//----- nvinfo : EIATTR_FRAME_SIZE
	.align		4
.L_146:
        /*033c*/ 	.byte	0x04, 0x11
        /*033e*/ 	.short	(.L_148 - .L_147)
	.align		4
.L_147:
        /*0340*/ 	.word	index@(_ZN10layer_norm31ln_parallel_residual_fwd_kernelINS_13Kernel_traitsIf6__halfS2_S2_fjLj8192ELj1ELj1ELj8ELj16ENS_18Kernel_traits_baseILj8192EfS2_S2_S2_fjLj256EEEEELb1ELb0ELb1EEEvNS_9FwdParamsE)
        /*0344*/ 	.word	0x00000000


	//----- nvinfo : EIATTR_REGCOUNT
	.align		4
.L_148:
        /*0348*/ 	.byte	0x04, 0x2f
        /*034a*/ 	.short	(.L_150 - .L_149)
	.align		4
.L_149:
        /*034c*/ 	.word	index@(_ZN10layer_norm31ln_parallel_residual_fwd_kernelINS_13Kernel_traitsIf6__halfS2_S2_fjLj8192ELj1ELj1ELj8ELj16ENS_18Kernel_traits_baseILj8192EfS2_S2_S2_fjLj256EEEEELb1ELb0ELb0EEEvNS_9FwdParamsE)
        /*0350*/ 	.word	0x000000f8


	//----- nvinfo : EIATTR_FRAME_SIZE
	.align		4
.L_150:
        /*0354*/ 	.byte	0x04, 0x11
        /*0356*/ 	.short	(.L_152 - .L_151)
	.align		4
.L_151:
        /*0358*/ 	.word	index@(_ZN10layer_norm31ln_parallel_residual_fwd_kernelINS_13Kernel_traitsIf6__halfS2_S2_fjLj8192ELj1ELj1ELj8ELj16ENS_18Kernel_traits_baseILj8192EfS2_S2_S2_fjLj256EEEEELb1ELb0ELb0EEEvNS_9FwdParamsE)
        /*035c*/ 	.word	0x00000000


	//----- nvinfo : EIATTR_REGCOUNT
	.align		4
.L_152:
        /*0360*/ 	.byte	0x04, 0x2f
        /*0362*/ 	.short	(.L_154 - .L_153)
	.align		4
.L_153:
        /*0364*/ 	.word	index@(_ZN10layer_norm31ln_parallel_residual_fwd_kernelINS_13Kernel_traitsIf6__halfS2_S2_fjLj8192ELj1ELj1ELj8ELj16ENS_18Kernel_traits_baseILj8192EfS2_S2_S2_fjLj256EEEEELb0ELb1ELb1EEEvNS_9FwdParamsE)
        /*0368*/ 	.word	0x00000080


	//----- nvinfo : EIATTR_FRAME_SIZE
	.align		4
.L_154:
        /*036c*/ 	.byte	0x04, 0x11
        /*036e*/ 	.short	(.L_156 - .L_155)
	.align		4
.L_155:
        /*0370*/ 	.word	index@(_ZN10layer_norm31ln_parallel_residual_fwd_kernelINS_13Kernel_traitsIf6__halfS2_S2_fjLj8192ELj1ELj1ELj8ELj16ENS_18Kernel_traits_baseILj8192EfS2_S2_S2_fjLj256EEEEELb0ELb1ELb1EEEvNS_9FwdParamsE)
        /*0374*/ 	.word	0x00000000


	//----- nvinfo : EIATTR_REGCOUNT
	.align		4
.L_156:
        /*0378*/ 	.byte	0x04, 0x2f
        /*037a*/ 	.short	(.L_158 - .L_157)
	.align		4
.L_157:
        /*037c*/ 	.word	index@(_ZN10layer_norm31ln_parallel_residual_fwd_kernelINS_13Kernel_traitsIf6__halfS2_S2_fjLj8192ELj1ELj1ELj8ELj16ENS_18Kernel_traits_baseILj8192EfS2_S2_S2_fjLj256EEEEELb0ELb1ELb0EEEvNS_9FwdParamsE)
        /*0380*/ 	.word	0x00000080


	//----- nvinfo : EIATTR_FRAME_SIZE
	.align		4
.L_158:
        /*0384*/ 	.byte	0x04, 0x11
        /*0386*/ 	.short	(.L_160 - .L_159)
	.align		4
.L_159:
        /*0388*/ 	.word	index@(_ZN10layer_norm31ln_parallel_residual_fwd_kernelINS_13Kernel_traitsIf6__halfS2_S2_fjLj8192ELj1ELj1ELj8ELj16ENS_18Kernel_traits_baseILj8192EfS2_S2_S2_fjLj256EEEEELb0ELb1ELb0EEEvNS_9FwdParamsE)
        /*038c*/ 	.word	0x00000000


	//----- nvinfo : EIATTR_REGCOUNT
	.align		4
.L_160:
        /*0390*/ 	.byte	0x04, 0x2f
        /*0392*/ 	.short	(.L_162 - .L_161)
	.align		4
.L_161:
        /*0394*/ 	.word	index@(_ZN10layer_norm31ln_parallel_residual_fwd_kernelINS_13Kernel_traitsIf6__halfS2_S2_fjLj8192ELj1ELj1ELj8ELj16ENS_18Kernel_traits_baseILj8192EfS2_S2_S2_fjLj256EEEEELb0ELb0ELb1EEEvNS_9FwdParamsE)
        /*0398*/ 	.word	0x000000e0


	//----- nvinfo : EIATTR_FRAME_SIZE
	.align		4
.L_162:
        /*039c*/ 	.byte	0x04, 0x11
        /*039e*/ 	.short	(.L_164 - .L_163)
	.align		4
.L_163:
        /*03a0*/ 	.word	index@(_ZN10layer_norm31ln_parallel_residual_fwd_kernelINS_13Kernel_traitsIf6__halfS2_S2_fjLj8192ELj1ELj1ELj8ELj16ENS_18Kernel_traits_baseILj8192EfS2_S2_S2_fjLj256EEEEELb0ELb0ELb1EEEvNS_9FwdParamsE)
        /*03a4*/ 	.word	0x00000000


	//----- nvinfo : EIATTR_REGCOUNT
	.align		4
.L_164:
        /*03a8*/ 	.byte	0x04, 0x2f
        /*03aa*/ 	.short	(.L_166 - .L_165)
	.align		4
.L_165:
        /*03ac*/ 	.word	index@(_ZN10layer_norm31ln_parallel_residual_fwd_kernelINS_13Kernel_traitsIf6__halfS2_S2_fjLj8192ELj1ELj1ELj8ELj16ENS_18Kernel_traits_baseILj8192EfS2_S2_S2_fjLj256EEEEELb0ELb0ELb0EEEvNS_9FwdParamsE)
        /*03b0*/ 	.word	0x000000ec


	//----- nvinfo : EIATTR_FRAME_SIZE
	.align		4
.L_166:
        /*03b4*/ 	.byte	0x04, 0x11
        /*03b6*/ 	.short	(.L_168 - .L_167)
	.align		4
.L_167:
        /*03b8*/ 	.word	index@(_ZN10layer_norm31ln_parallel_residual_fwd_kernelINS_13Kernel_traitsIf6__halfS2_S2_fjLj8192ELj1ELj1ELj8ELj16ENS_18Kernel_traits_baseILj8192EfS2_S2_S2_fjLj256EEEEELb0ELb0ELb0EEEvNS_9FwdParamsE)
        /*03bc*/ 	.word	0x00000000


	//----- nvinfo : EIATTR_REGCOUNT
	.align		4
.L_168:
        /*03c0*/ 	.byte	0x04, 0x2f
        /*03c2*/ 	.short	(.L_170 - .L_169)
	.align		4
.L_169:
        /*03c4*/ 	.word	index@(_ZN10layer_norm31ln_parallel_residual_fwd_kernelINS_13Kernel_traitsIf13__nv_bfloat16fS2_fjLj8192ELj1ELj1ELj8ELj16ENS_18Kernel_traits_baseILj8192EfS2_fS2_fjLj256EEEEELb1ELb1ELb1EEEvNS_9FwdParamsE)
        /*03c8*/ 	.word	0x000000ae


	//----- nvinfo : EIATTR_FRAME_SIZE
	.align		4
.L_170:
        /*03cc*/ 	.byte	0x04, 0x11
        /*03ce*/ 	.short	(.L_172 - .L_171)
	.align		4
.L_171:
        /*03d0*/ 	.word	index@(_ZN10layer_norm31ln_parallel_residual_fwd_kernelINS_13Kernel_traitsIf13__nv_bfloat16fS2_fjLj8192ELj1ELj1ELj8ELj16ENS_18Kernel_traits_baseILj8192EfS2_fS2_fjLj256EEEEELb1ELb1ELb1EEEvNS_9FwdParamsE)
        /*03d4*/ 	.word	0x00000000


	//----- nvinfo : EIATTR_REGCOUNT
	.align		4
.L_172:
        /*03d8*/ 	.byte	0x04, 0x2f
        /*03da*/ 	.short	(.L_174 - .L_173)
	.align		4
.L_173:
        /*03dc*/ 	.word	index@(_ZN10layer_norm31ln_parallel_residual_fwd_kernelINS_13Kernel_traitsIf13__nv_bfloat16fS2_fjLj8192ELj1ELj1ELj8ELj16ENS_18Kernel_traits_baseILj8192EfS2_fS2_fjLj256EEEEELb1ELb1ELb0EEEvNS_9FwdParamsE)
        /*03e0*/ 	.word	0x000000b0


	//----- nvinfo : EIATTR_FRAME_SIZE
	.align		4
.L_174:
        /*03e4*/ 	.byte	0x04, 0x11
        /*03e6*/ 	.short	(.L_176 - .L_175)
	.align		4
.L_175:
        /*03e8*/ 	.word	index@(_ZN10layer_norm31ln_parallel_residual_fwd_kernelINS_13Kernel_traitsIf13__nv_bfloat16fS2_fjLj8192ELj1ELj1ELj8ELj16ENS_18Kernel_traits_baseILj8192EfS2_fS2_fjLj256EEEEELb1ELb1ELb0EEEvNS_9FwdParamsE)
        /*03ec*/ 	.word	0x00000000


	//----- nvinfo : EIATTR_REGCOUNT
	.align		4
.L_176:
        /*03f0*/ 	.byte	0x04, 0x2f
        /*03f2*/ 	.short	(.L_178 - .L_177)
	.align		4
.L_177:
        /*03f4*/ 	.word	index@(_ZN10layer_norm31ln_parallel_residual_fwd_kernelINS_13Kernel_traitsIf13__nv_bfloat16fS2_fjLj8192ELj1ELj1ELj8ELj16ENS_18Kernel_traits_baseILj8192EfS2_fS2_fjLj256EEEEELb1ELb0ELb1EEEvNS_9FwdParamsE)
        /*03f8*/ 	.word	0x000000f5


	//----- nvinfo : EIATTR_FRAME_SIZE
	.align		4
.L_178:
        /*03fc*/ 	.byte	0x04, 0x11
        /*03fe*/ 	.short	(.L_180 - .L_179)
	.align		4
.L_179:
        /*0400*/ 	.word	index@(_ZN10layer_norm31ln_parallel_residual_fwd_kernelINS_13Kernel_traitsIf13__nv_bfloat16fS2_fjLj8192ELj1ELj1ELj8ELj16ENS_18Kernel_traits_baseILj8192EfS2_fS2_fjLj256EEEEELb1ELb0ELb1EEEvNS_9FwdParamsE)
        /*0404*/ 	.word	0x00000000


	//----- nvinfo : EIATTR_REGCOUNT
	.align		4
.L_180:
        /*0408*/ 	.byte	0x04, 0x2f
        /*040a*/ 	.short	(.L_182 - .L_181)
	.align		4
.L_181:
        /*040c*/ 	.word	index@(_ZN10layer_norm31ln_parallel_residual_fwd_kernelINS_13Kernel_traitsIf13__nv_bfloat16fS2_fjLj8192ELj1ELj1ELj8ELj16ENS_18Kernel_traits_baseILj8192EfS2_fS2_fjLj256EEEEELb1ELb0ELb0EEEvNS_9FwdParamsE)
        /*0410*/ 	.word	0x000000de


	//----- nvinfo : EIATTR_FRAME_SIZE
	.align		4
.L_182:
        /*0414*/ 	.byte	0x04, 0x11
        /*0416*/ 	.short	(.L_184 - .L_183)
	.align		4
.L_183:
        /*0418*/ 	.word	index@(_ZN10layer_norm31ln_parallel_residual_fwd_kernelINS_13Kernel_traitsIf13__nv_bfloat16fS2_fjLj8192ELj1ELj1ELj8ELj16ENS_18Kernel_traits_baseILj8192EfS2_fS2_fjLj256EEEEELb1ELb0ELb0EEEvNS_9FwdParamsE)
        /*041c*/ 	.word	0x00000000


	//----- nvinfo : EIATTR_REGCOUNT
	.align		4
.L_184:
        /*0420*/ 	.byte	0x04, 0x2f
        /*0422*/ 	.short	(.L_186 - .L_185)
	.align		4
.L_185:
        /*0424*/ 	.word	index@(_ZN10layer_norm31ln_parallel_residual_fwd_kernelINS_13Kernel_traitsIf13__nv_bfloat16fS2_fjLj8192ELj1ELj1ELj8ELj16ENS_18Kernel_traits_baseILj8192EfS2_fS2_fjLj256EEEEELb0ELb1ELb1EEEvNS_9FwdParamsE)
        /*0428*/ 	.word	0x00000080


	//----- nvinfo : EIATTR_FRAME_SIZE
	.align		4
.L_186:
        /*042c*/ 	.byte	0x04, 0x11
        /*042e*/ 	.short	(.L_188 - .L_187)
	.align		4
.L_187:
        /*0430*/ 	.word	index@(_ZN10layer_norm31ln_parallel_residual_fwd_kernelINS_13Kernel_traitsIf13__nv_bfloat16fS2_fjLj8192ELj1ELj1ELj8ELj16ENS_18Kernel_traits_baseILj8192EfS2_fS2_fjLj256EEEEELb0ELb1ELb1EEEvNS_9FwdParamsE)
        /*0434*/ 	.word	0x00000000


	//----- nvinfo : EIATTR_REGCOUNT
	.align		4
.L_188:
        /*0438*/ 	.byte	0x04, 0x2f
        /*043a*/ 	.short	(.L_190 - .L_189)
	.align		4
.L_189:
        /*043c*/ 	.word	index@(_ZN10layer_norm31ln_parallel_residual_fwd_kernelINS_13Kernel_traitsIf13__nv_bfloat16fS2_fjLj8192ELj1ELj1ELj8ELj16ENS_18Kernel_traits_baseILj8192EfS2_fS2_fjLj256EEEEELb0ELb1ELb0EEEvNS_9FwdParamsE)
        /*0440*/ 	.word	0x00000080


	//----- nvinfo : EIATTR_FRAME_SIZE
	.align		4
.L_190:
        /*0444*/ 	.byte	0x04, 0x11
        /*0446*/ 	.short	(.L_192 - .L_191)
	.align		4
.L_191:
        /*0448*/ 	.word	index@(_ZN10layer_norm31ln_parallel_residual_fwd_kernelINS_13Kernel_traitsIf13__nv_bfloat16fS2_fjLj8192ELj1ELj1ELj8ELj16ENS_18Kernel_traits_baseILj8192EfS2_fS2_fjLj256EEEEELb0ELb1ELb0EEEvNS_9FwdParamsE)
        /*044c*/ 	.word	0x00000000


	//----- nvinfo : EIATTR_REGCOUNT
	.align		4
.L_192:
        /*0450*/ 	.byte	0x04, 0x2f
        /*0452*/ 	.short	(.L_194 - .L_193)
	.align		4
.L_193:
        /*0454*/ 	.word	index@(_ZN10layer_norm31ln_parallel_residual_fwd_kernelINS_13Kernel_traitsIf13__nv_bfloat16fS2_fjLj8192ELj1ELj1ELj8ELj16ENS_18Kernel_traits_baseILj8192EfS2_fS2_fjLj256EEEEELb0ELb0ELb1EEEvNS_9FwdParamsE)
        /*0458*/ 	.word	0x000000eb


	//----- nvinfo : EIATTR_FRAME_SIZE
	.align		4
.L_194:
        /*045c*/ 	.byte	0x04, 0x11
        /*045e*/ 	.short	(.L_196 - .L_195)
	.align		4
.L_195:
        /*0460*/ 	.word	index@(_ZN10layer_norm31ln_parallel_residual_fwd_kernelINS_13Kernel_traitsIf13__nv_bfloat16fS2_fjLj8192ELj1ELj1ELj8ELj16ENS_18Kernel_traits_baseILj8192EfS2_fS2_fjLj256EEEEELb0ELb0ELb1EEEvNS_9FwdParamsE)
        /*0464*/ 	.word	0x00000000


	//----- nvinfo : EIATTR_REGCOUNT
	.align		4
.L_196:
        /*0468*/ 	.byte	0x04, 0x2f
        /*046a*/ 	.short	(.L_198 - .L_197)
	.align		4
.L_197:
        /*046c*/ 	.word	index@(_ZN10layer_norm31ln_parallel_residual_fwd_kernelINS_13Kernel_traitsIf13__nv_bfloat16fS2_fjLj8192ELj1ELj1ELj8ELj16ENS_18Kernel_traits_baseILj8192EfS2_fS2_fjLj256EEEEELb0ELb0ELb0EEEvNS_9FwdParamsE)
        /*0470*/ 	.word	0x000000cd


	//----- nvinfo : EIATTR_FRAME_SIZE
	.align		4
.L_198:
        /*0474*/ 	.byte	0x04, 0x11
        /*0476*/ 	.short	(.L_200 - .L_199)
	.align		4
.L_199:
        /*0478*/ 	.word	index@(_ZN10layer_norm31ln_parallel_residual_fwd_kernelINS_13Kernel_traitsIf13__nv_bfloat16fS2_fjLj8192ELj1ELj1ELj8ELj16ENS_18Kernel_traits_baseILj8192EfS2_fS2_fjLj256EEEEELb0ELb0ELb0EEEvNS_9FwdParamsE)
        /*047c*/ 	.word	0x00000000


	//----- nvinfo : EIATTR_REGCOUNT
	.align		4
.L_200:
        /*0480*/ 	.byte	0x04, 0x2f
        /*0482*/ 	.short	(.L_202 - .L_201)
	.align		4
.L_201:
        /*0484*/ 	.word	index@(_ZN10layer_norm31ln_parallel_residual_fwd_kernelINS_13Kernel_traitsI13__nv_bfloat16S2_fS2_fjLj8192ELj1ELj1ELj8ELj16ENS_18Kernel_traits_baseILj8192ES2_S2_fS2_fjLj256EEEEELb1ELb1ELb1EEEvNS_9FwdParamsE)
        /*0488*/ 	.word	0x000000aa


	//----- nvinfo : EIATTR_FRAME_SIZE
	.align		4
.L_202:
        /*048c*/ 	.byte	0x04, 0x11
        /*048e*/ 	.short	(.L_204 - .L_203)
	.align		4
.L_203:
        /*0490*/ 	.word	index@(_ZN10layer_norm31ln_parallel_residual_fwd_kernelINS_13Kernel_traitsI13__nv_bfloat16S2_fS2_fjLj8192ELj1ELj1ELj8ELj16ENS_18Kernel_traits_baseILj8192ES2_S2_fS2_fjLj256EEEEELb1ELb1ELb1EEEvNS_9FwdParamsE)
        /*0494*/ 	.word	0x00000000


	//----- nvinfo : EIATTR_REGCOUNT
	.align		4
.L_204:
        /*0498*/ 	.byte	0x04, 0x2f
        /*049a*/ 	.short	(.L_206 - .L_205)
	.align		4
.L_205:
        /*049c*/ 	.word	index@(_ZN10layer_norm31ln_parallel_residual_fwd_kernelINS_13Kernel_traitsI13__nv_bfloat16S2_fS2_fjLj8192ELj1ELj1ELj8ELj16ENS_18Kernel_traits_baseILj8192ES2_S2_fS2_fjLj256EEEEELb1ELb1ELb0EEEvNS_9FwdParamsE)
        /*04a0*/ 	.word	0x000000ad


	//----- nvinfo : EIATTR_FRAME_SIZE
	.align		4
.L_206:
        /*04a4*/ 	.byte	0x04, 0x11
        /*04a6*/ 	.short	(.L_208 - .L_207)
	.align		4
.L_207:
        /*04a8*/ 	.word	index@(_ZN10layer_norm31ln_parallel_residual_fwd_kernelINS_13Kernel_traitsI13__nv_bfloat16S2_fS2_fjLj8192ELj1ELj1ELj8ELj16ENS_18Kernel_traits_baseILj8192ES2_S2_fS2_fjLj256EEEEELb1ELb1ELb0EEEvNS_9FwdParamsE)
        /*04ac*/ 	.word	0x00000000


	//----- nvinfo : EIATTR_REGCOUNT
	.align		4
.L_208:
        /*04b0*/ 	.byte	0x04, 0x2f
        /*04b2*/ 	.short	(.L_210 - .L_209)
	.align		4
.L_209:
        /*04b4*/ 	.word	index@(_ZN10layer_norm31ln_parallel_residual_fwd_kernelINS_13Kernel_traitsI13__nv_bfloat16S2_fS2_fjLj8192ELj1ELj1ELj8ELj16ENS_18Kernel_traits_baseILj8192ES2_S2_fS2_fjLj256EEEEELb1ELb0ELb1EEEvNS_9FwdParamsE)
        /*04b8*/ 	.word	0x000000e5


	//----- nvinfo : EIATTR_FRAME_SIZE
	.align		4
.L_210:
        /*04bc*/ 	.byte	0x04, 0x11
        /*04be*/ 	.short	(.L_212 - .L_211)
	.align		4
.L_211:
        /*04c0*/ 	.word	index@(_ZN10layer_norm31ln_parallel_residual_fwd_kernelINS_13Kernel_traitsI13__nv_bfloat16S2_fS2_fjLj8192ELj1ELj1ELj8ELj16ENS_18Kernel_traits_baseILj8192ES2_S2_fS2_fjLj256EEEEELb1ELb0ELb1EEEvNS_9FwdParamsE)
        /*04c4*/ 	.word	0x00000000


	//----- nvinfo : EIATTR_REGCOUNT
	.align		4
.L_212:
        /*04c8*/ 	.byte	0x04, 0x2f
        /*04ca*/ 	.short	(.L_214 - .L_213)
	.align		4
.L_213:
        /*04cc*/ 	.word	index@(_ZN10layer_norm31ln_parallel_residual_fwd_kernelINS_13Kernel_traitsI13__nv_bfloat16S2_fS2_fjLj8192ELj1ELj1ELj8ELj16ENS_18Kernel_traits_baseILj8192ES2_S2_fS2_fjLj256EEEEELb1ELb0ELb0EEEvNS_9FwdParamsE)
        /*04d0*/ 	.word	0x000000df


	//----- nvinfo : EIATTR_FRAME_SIZE
	.align		4
.L_214:
        /*04d4*/ 	.byte	0x04, 0x11
        /*04d6*/ 	.short	(.L_216 - .L_215)
	.align		4
.L_215:
        /*04d8*/ 	.word	index@(_ZN10layer_norm31ln_parallel_residual_fwd_kernelINS_13Kernel_traitsI13__nv_bfloat16S2_fS2_fjLj8192ELj1ELj1ELj8ELj16ENS_18Kernel_traits_baseILj8192ES2_S2_fS2_fjLj256EEEEELb1ELb0ELb0EEEvNS_9FwdParamsE)
        /*04dc*/ 	.word	0x00000000


	//----- nvinfo : EIATTR_REGCOUNT
	.align		4
.L_216:
        /*04e0*/ 	.byte	0x04, 0x2f
        /*04e2*/ 	.short	(.L_218 - .L_217)
	.align		4
.L_217:
        /*04e4*/ 	.word	index@(_ZN10layer_norm31ln_parallel_residual_fwd_kernelINS_13Kernel_traitsI13__nv_bfloat16S2_fS2_fjLj8192ELj1ELj1ELj8ELj16ENS_18Kernel_traits_baseILj8192ES2_S2_fS2_fjLj256EEEEELb0ELb1ELb1EEEvNS_9FwdParamsE)
        /*04e8*/ 	.word	0x00000080


	//----- nvinfo : EIATTR_FRAME_SIZE
	.align		4
.L_218:
        /*04ec*/ 	.byte	0x04, 0x11
        /*04ee*/ 	.short	(.L_220 - .L_219)
	.align		4
.L_219:
        /*04f0*/ 	.word	index@(_ZN10layer_norm31ln_parallel_residual_fwd_kernelINS_13Kernel_traitsI13__nv_bfloat16S2_fS2_fjLj8192ELj1ELj1ELj8ELj16ENS_18Kernel_traits_baseILj8192ES2_S2_fS2_fjLj256EEEEELb0ELb1ELb1EEEvNS_9FwdParamsE)
        /*04f4*/ 	.word	0x00000000


	//----- nvinfo : EIATTR_REGCOUNT
	.align		4
.L_220:
        /*04f8*/ 	.byte	0x04, 0x2f
        /*04fa*/ 	.short	(.L_222 - .L_221)
	.align		4
.L_221:
        /*04fc*/ 	.word	index@(_ZN10layer_norm31ln_parallel_residual_fwd_kernelINS_13Kernel_traitsI13__nv_bfloat16S2_fS2_fjLj8192ELj1ELj1ELj8ELj16ENS_18Kernel_traits_baseILj8192ES2_S2_fS2_fjLj256EEEEELb0ELb1ELb0EEEvNS_9FwdParamsE)
        /*0500*/ 	.word	0x00000080


	//----- nvinfo : EIATTR_FRAME_SIZE
	.align		4
.L_222:
        /*0504*/ 	.byte	0x04, 0x11
        /*0506*/ 	.short	(.L_224 - .L_223)
	.align		4
.L_223:
        /*0508*/ 	.word	index@(_ZN10layer_norm31ln_parallel_residual_fwd_kernelINS_13Kernel_traitsI13__nv_bfloat16S2_fS2_fjLj8192ELj1ELj1ELj8ELj16ENS_18Kernel_traits_baseILj8192ES2_S2_fS2_fjLj256EEEEELb0ELb1ELb0EEEvNS_9FwdParamsE)
        /*050c*/ 	.word	0x00000000


	//----- nvinfo : EIATTR_REGCOUNT
	.align		4
.L_224:
        /*0510*/ 	.byte	0x04, 0x2f
        /*0512*/ 	.short	(.L_226 - .L_225)
	.align		4
.L_225:
        /*0514*/ 	.word	index@(_ZN10layer_norm31ln_parallel_residual_fwd_kernelINS_13Kernel_traitsI13__nv_bfloat16S2_fS2_fjLj8192ELj1ELj1ELj8ELj16ENS_18Kernel_traits_baseILj8192ES2_S2_fS2_fjLj256EEEEELb0ELb0ELb1EEEvNS_9FwdParamsE)
        /*0518*/ 	.word	0x000000e7


	//----- nvinfo : EIATTR_FRAME_SIZE
	.align		4
.L_226:
        /*051c*/ 	.byte	0x04, 0x11
        /*051e*/ 	.short	(.L_228 - .L_227)
	.align		4
.L_227:
        /*0520*/ 	.word	index@(_ZN10layer_norm31ln_parallel_residual_fwd_kernelINS_13Kernel_traitsI13__nv_bfloat16S2_fS2_fjLj8192ELj1ELj1ELj8ELj16ENS_18Kernel_traits_baseILj8192ES2_S2_fS2_fjLj256EEEEELb0ELb0ELb1EEEvNS_9FwdParamsE)
        /*0524*/ 	.word	0x00000000


	//----- nvinfo : EIATTR_REGCOUNT
	.align		4
.L_228:
        /*0528*/ 	.byte	0x04, 0x2f
        /*052a*/ 	.short	(.L_230 - .L_229)
	.align		4
.L_229:
        /*052c*/ 	.word	index@(_ZN10layer_norm31ln_parallel_residual_fwd_kernelINS_13Kernel_traitsI13__nv_bfloat16S2_fS2_fjLj8192ELj1ELj1ELj8ELj16ENS_18Kernel_traits_baseILj8192ES2_S2_fS2_fjLj256EEEEELb0ELb0ELb0EEEvNS_9FwdParamsE)
        /*0530*/ 	.word	0x000000ce


	//----- nvinfo : EIATTR_FRAME_SIZE
	.align		4
.L_230:
        /*0534*/ 	.byte	0x04, 0x11
        /*0536*/ 	.short	(.L_232 - .L_231)
	.align		4
.L_231:
        /*0538*/ 	.word	index@(_ZN10layer_norm31ln_parallel_residual_fwd_kernelINS_13Kernel_traitsI13__nv_bfloat16S2_fS2_fjLj8192ELj1ELj1ELj8ELj16ENS_18Kernel_traits_baseILj8192ES2_S2_fS2_fjLj256EEEEELb0ELb0ELb0EEEvNS_9FwdParamsE)
        /*053c*/ 	.word	0x00000000


	//----- nvinfo : EIATTR_REGCOUNT
	.align		4
.L_232:
        /*0540*/ 	.byte	0x04, 0x2f
        /*0542*/ 	.short	(.L_234 - .L_233)
	.align		4
.L_233:
        /*0544*/ 	.word	index@(_ZN10layer_norm31ln_parallel_residual_fwd_kernelINS_13Kernel_traitsIf13__nv_bfloat16S2_S2_fjLj8192ELj1ELj1ELj8ELj16ENS_18Kernel_traits_baseILj8192EfS2_S2_S2_fjLj256EEEEELb1ELb1ELb1EEEvNS_9FwdParamsE)
        /*0548*/ 	.word	0x000000c8


	//----- nvinfo : EIATTR_FRAME_SIZE
	.align		4
.L_234:
        /*054c*/ 	.byte	0x04, 0x11
        /*054e*/ 	.short	(.L_236 - .L_235)
	.align		4
.L_235:
        /*0550*/ 	.word	index@(_ZN10layer_norm31ln_parallel_residual_fwd_kernelINS_13Kernel_traitsIf13__nv_bfloat16S2_S2_fjLj8192ELj1ELj1ELj8ELj16ENS_18Kernel_traits_baseILj8192EfS2_S2_S2_fjLj256EEEEELb1ELb1ELb1EEEvNS_9FwdParamsE)
        /*0554*/ 	.word	0x00000000


	//----- nvinfo : EIATTR_REGCOUNT
	.align		4
.L_236:
        /*0558*/ 	.byte	0x04, 0x2f
        /*055a*/ 	.short	(.L_238 - .L_237)
	.align		4
.L_237:
        /*055c*/ 	.word	index@(_ZN10layer_norm31ln_parallel_residual_fwd_kernelINS_13Kernel_traitsIf13__nv_bfloat16S2_S2_fjLj8192ELj1ELj1ELj8ELj16ENS_18Kernel_traits_baseILj8192EfS2_S2_S2_fjLj256EEEEELb1ELb1ELb0EEEvNS_9FwdParamsE)
        /*0560*/ 	.word	0x000000c8


	//----- nvinfo : EIATTR_FRAME_SIZE
	.align		4
.L_238:
        /*0564*/ 	.byte	0x04, 0x11
        /*0566*/ 	.short	(.L_240 - .L_239)
	.align		4
.L_239:
        /*0568*/ 	.word	index@(_ZN10layer_norm31ln_parallel_residual_fwd_kernelINS_13Kernel_traitsIf13__nv_bfloat16S2_S2_fjLj8192ELj1ELj1ELj8ELj16ENS_18Kernel_traits_baseILj8192EfS2_S2_S2_fjLj256EEEEELb1ELb1ELb0EEEvNS_9FwdParamsE)
        /*056c*/ 	.word	0x00000000


	//----- nvinfo : EIATTR_REGCOUNT
	.align		4
.L_240:
        /*0570*/ 	.byte	0x04, 0x2f
        /*0572*/ 	.short	(.L_242 - .L_241)
	.align		4
.L_241:
        /*0574*/ 	.word	index@(_ZN10layer_norm31ln_parallel_residual_fwd_kernelINS_13Kernel_traitsIf13__nv_bfloat16S2_S2_fjLj8192ELj1ELj1ELj8ELj16ENS_18Kernel_traits_baseILj8192EfS2_S2_S2_fjLj256EEEEELb1ELb0ELb1EEEvNS_9FwdParamsE)
        /*0578*/ 	.word	0x000000ff


	//----- nvinfo : EIATTR_FRAME_SIZE
	.align		4
.L_242:
        /*057c*/ 	.byte	0x04, 0x11
        /*057e*/ 	.short	(.L_244 - .L_243)
	.align		4
.L_243:
        /*0580*/ 	.word	index@(_ZN10layer_norm31ln_parallel_residual_fwd_kernelINS_13Kernel_traitsIf13__nv_bfloat16S2_S2_fjLj8192ELj1ELj1ELj8ELj16ENS_18Kernel_traits_baseILj8192EfS2_S2_S2_fjLj256EEEEELb1ELb0ELb1EEEvNS_9FwdParamsE)
        /*0584*/ 	.word	0x00000000


	//----- nvinfo : EIATTR_REGCOUNT
	.align		4
.L_244:
        /*0588*/ 	.byte	0x04, 0x2f
        /*058a*/ 	.short	(.L_246 - .L_245)
	.align		4
.L_245:
        /*058c*/ 	.word	index@(_ZN10layer_norm31ln_parallel_residual_fwd_kernelINS_13Kernel_traitsIf13__nv_bfloat16S2_S2_fjLj8192ELj1ELj1ELj8ELj16ENS_18Kernel_traits_baseILj8192EfS2_S2_S2_fjLj256EEEEELb1ELb0ELb0EEEvNS_9FwdParamsE)
        /*0590*/ 	.word	0x000000f8


	//----- nvinfo : EIATTR_FRAME_SIZE
	.align		4
.L_246:
        /*0594*/ 	.byte	0x04, 0x11
        /*0596*/ 	.short	(.L_248 - .L_247)
	.align		4
.L_247:
        /*0598*/ 	.word	index@(_ZN10layer_norm31ln_parallel_residual_fwd_kernelINS_13Kernel_traitsIf13__nv_bfloat16S2_S2_fjLj8192ELj1ELj1ELj8ELj16ENS_18Kernel_traits_baseILj8192EfS2_S2_S2_fjLj256EEEEELb1ELb0ELb0EEEvNS_9FwdParamsE)
        /*059c*/ 	.word	0x00000000


	//----- nvinfo : EIATTR_REGCOUNT
	.align		4
.L_248:
        /*05a0*/ 	.byte	0x04, 0x2f
        /*05a2*/ 	.short	(.L_250 - .L_249)
	.align		4
.L_249:
        /*05a4*/ 	.word	index@(_ZN10layer_norm31ln_parallel_residual_fwd_kernelINS_13Kernel_traitsIf13__nv_bfloat16S2_S2_fjLj8192ELj1ELj1ELj8ELj16ENS_18Kernel_traits_baseILj8192EfS2_S2_S2_fjLj256EEEEELb0ELb1ELb1EEEvNS_9FwdParamsE)
        /*05a8*/ 	.word	0x00000080


	//----- nvinfo : EIATTR_FRAME_SIZE
	.align		4
.L_250:
        /*05ac*/ 	.byte	0x04, 0x11
        /*05ae*/ 	.short	(.L_252 - .L_251)
	.align		4
.L_251:
        /*05b0*/ 	.word	index@(_ZN10layer_norm31ln_parallel_residual_fwd_kernelINS_13Kernel_traitsIf13__nv_bfloat16S2_S2_fjLj8192ELj1ELj1ELj8ELj16ENS_18Kernel_traits_baseILj8192EfS2_S2_S2_fjLj256EEEEELb0ELb1ELb1EEEvNS_9FwdParamsE)
        /*05b4*/ 	.word	0x00000000


	//----- nvinfo : EIATTR_REGCOUNT
	.align		4
.L_252:
        /*05b8*/ 	.byte	0x04, 0x2f
        /*05ba*/ 	.short	(.L_254 - .L_253)
	.align		4
.L_253:
        /*05bc*/ 	.word	index@(_ZN10layer_norm31ln_parallel_residual_fwd_kernelINS_13Kernel_traitsIf13__nv_bfloat16S2_S2_fjLj8192ELj1ELj1ELj8ELj16ENS_18Kernel_traits_baseILj8192EfS2_S2_S2_fjLj256EEEEELb0ELb1ELb0EEEvNS_9FwdParamsE)
        /*05c0*/ 	.word	0x00000080


	//----- nvinfo : EIATTR_FRAME_SIZE
	.align		4
.L_254:
        /*05c4*/ 	.byte	0x04, 0x11
        /*05c6*/ 	.short	(.L_256 - .L_255)
	.align		4
.L_255:
        /*05c8*/ 	.word	index@(_ZN10layer_norm31ln_parallel_residual_fwd_kernelINS_13Kernel_traitsIf13__nv_bfloat16S2_S2_fjLj8192ELj1ELj1ELj8ELj16ENS_18Kernel_traits_baseILj8192EfS2_S2_S2_fjLj256EEEEELb0ELb1ELb0EEEvNS_9FwdParamsE)
        /*05cc*/ 	.word	0x00000000


	//----- nvinfo : EIATTR_REGCOUNT
	.align		4
.L_256:
        /*05d0*/ 	.byte	0x04, 0x2f
        /*05d2*/ 	.short	(.L_258 - .L_257)
	.align		4
.L_257:
        /*05d4*/ 	.word	index@(_ZN10layer_norm31ln_parallel_residual_fwd_kernelINS_13Kernel_traitsIf13__nv_bfloat16S2_S2_fjLj8192ELj1ELj1ELj8ELj16ENS_18Kernel_traits_baseILj8192EfS2_S2_S2_fjLj256EEEEELb0ELb0ELb1EEEvNS_9FwdParamsE)
        /*05d8*/ 	.word	0x000000e0


	//----- nvinfo : EIATTR_FRAME_SIZE
	.align		4
.L_258:
        /*05dc*/ 	.byte	0x04, 0x11
        /*05de*/ 	.short	(.L_260 - .L_259)
	.align		4
.L_259:
        /*05e0*/ 	.word	index@(_ZN10layer_norm31ln_parallel_residual_fwd_kernelINS_13Kernel_traitsIf13__nv_bfloat16S2_S2_fjLj8192ELj1ELj1ELj8ELj16ENS_18Kernel_traits_baseILj8192EfS2_S2_S2_fjLj256EEEEELb0ELb0ELb1EEEvNS_9FwdParamsE)
        /*05e4*/ 	.word	0x00000000


	//----- nvinfo : EIATTR_REGCOUNT
	.align		4
.L_260:
        /*05e8*/ 	.byte	0x04, 0x2f
        /*05ea*/ 	.short	(.L_262 - .L_261)
	.align		4
.L_261:
        /*05ec*/ 	.word	index@(_ZN10layer_norm31ln_parallel_residual_fwd_kernelINS_13Kernel_traitsIf13__nv_bfloat16S2_S2_fjLj8192ELj1ELj1ELj8ELj16ENS_18Kernel_traits_baseILj8192EfS2_S2_S2_fjLj256EEEEELb0ELb0ELb0EEEvNS_9FwdParamsE)
        /*05f0*/ 	.word	0x000000ec


	//----- nvinfo : EIATTR_FRAME_SIZE
	.align		4
.L_262:
        /*05f4*/ 	.byte	0x04, 0x11
        /*05f6*/ 	.short	(.L_264 - .L_263)
	.align		4
.L_263:
        /*05f8*/ 	.word	index@(_ZN10layer_norm31ln_parallel_residual_fwd_kernelINS_13Kernel_traitsIf13__nv_bfloat16S2_S2_fjLj8192ELj1ELj1ELj8ELj16ENS_18Kernel_traits_baseILj8192EfS2_S2_S2_fjLj256EEEEELb0ELb0ELb0EEEvNS_9FwdParamsE)
        /*05fc*/ 	.word	0x00000000


	//----- nvinfo : EIATTR_REGCOUNT
	.align		4
.L_264:
        /*0600*/ 	.byte	0x04, 0x2f
        /*0602*/ 	.short	(.L_266 - .L_265)
	.align		4
.L_265:
        /*0604*/ 	.word	index@(_ZN10layer_norm31ln_parallel_residual_fwd_kernelINS_13Kernel_traitsI6__halfS2_S2_S2_fjLj8192ELj1ELj1ELj8ELj16ENS_18Kernel_traits_baseILj8192ES2_S2_S2_S2_fjLj256EEEEELb1ELb1ELb1EEEvNS_9FwdParamsE)
        /*0608*/ 	.word	0x000000c6


	//----- nvinfo : EIATTR_FRAME_SIZE
	.align		4
.L_266:
        /*060c*/ 	.byte	0x04, 0x11
        /*060e*/ 	.short	(.L_268 - .L_267)
	.align		4
.L_267:
        /*0610*/ 	.word	index@(_ZN10layer_norm31ln_parallel_residual_fwd_kernelINS_13Kernel_traitsI6__halfS2_S2_S2_fjLj8192ELj1ELj1ELj8ELj16ENS_18Kernel_traits_baseILj8192ES2_S2_S2_S2_fjLj256EEEEELb1ELb1ELb1EEEvNS_9FwdParamsE)
        /*0614*/ 	.word	0x00000000


	//----- nvinfo : EIATTR_REGCOUNT
	.align		4
.L_268:
        /*0618*/ 	.byte	0x04, 0x2f
        /*061a*/ 	.short	(.L_270 - .L_269)
	.align		4
.L_269:
        /*061c*/ 	.word	index@(_ZN10layer_norm31ln_parallel_residual_fwd_kernelINS_13Kernel_traitsI6__halfS2_S2_S2_fjLj8192ELj1ELj1ELj8ELj16ENS_18Kernel_traits_baseILj8192ES2_S2_S2_S2_fjLj256EEEEELb1ELb1ELb0EEEvNS_9FwdParamsE)
        /*0620*/ 	.word	0x000000c4


	//----- nvinfo : EIATTR_FRAME_SIZE
	.align		4
.L_270:
        /*0624*/ 	.byte	0x04, 0x11
        /*0626*/ 	.short	(.L_272 - .L_271)
	.align		4
.L_271:
        /*0628*/ 	.word	index@(_ZN10layer_norm31ln_parallel_residual_fwd_kernelINS_13Kernel_traitsI6__halfS2_S2_S2_fjLj8192ELj1ELj1ELj8ELj16ENS_18Kernel_traits_baseILj8192ES2_S2_S2_S2_fjLj256EEEEELb1ELb1ELb0EEEvNS_9FwdParamsE)
        /*062c*/ 	.word	0x00000000


	//----- nvinfo : EIATTR_REGCOUNT
	.align		4
.L_272:
        /*0630*/ 	.byte	0x04, 0x2f
        /*0632*/ 	.short	(.L_274 - .L_273)
	.align		4
.L_273:
        /*0634*/ 	.word	index@(_ZN10layer_norm31ln_parallel_residual_fwd_kernelINS_13Kernel_traitsI6__halfS2_S2_S2_fjLj8192ELj1ELj1ELj8ELj16ENS_18Kernel_traits_baseILj8192ES2_S2_S2_S2_fjLj256EEEEELb1ELb0ELb1EEEvNS_9FwdParamsE)
        /*0638*/ 	.word	0x000000e4


	//----- nvinfo : EIATTR_FRAME_SIZE
	.align		4
.L_274:
        /*063c*/ 	.byte	0x04, 0x11
        /*063e*/ 	.short	(.L_276 - .L_275)
	.align		4
.L_275:
        /*0640*/ 	.word	index@(_ZN10layer_norm31ln_parallel_residual_fwd_kernelINS_13Kernel_traitsI6__halfS2_S2_S2_fjLj8192ELj1ELj1ELj8ELj16ENS_18Kernel_traits_baseILj8192ES2_S2_S2_S2_fjLj256EEEEELb1ELb0ELb1EEEvNS_9FwdParamsE)
        /*0644*/ 	.word	0x00000000


	//----- nvinfo : EIATTR_REGCOUNT
	.align		4
.L_276:
        /*0648*/ 	.byte	0x04, 0x2f
        /*064a*/ 	.short	(.L_278 - .L_277)
	.align		4
.L_277:
        /*064c*/ 	.word	index@(_ZN10layer_norm31ln_parallel_residual_fwd_kernelINS_13Kernel_traitsI6__halfS2_S2_S2_fjLj8192ELj1ELj1ELj8ELj16ENS_18Kernel_traits_baseILj8192ES2_S2_S2_S2_fjLj256EEEEELb1ELb0ELb0EEEvNS_9FwdParamsE)
        /*0650*/ 	.word	0x000000fc


	//----- nvinfo : EIATTR_FRAME_SIZE
	.align		4
.L_278:
        /*0654*/ 	.byte	0x04, 0x11
        /*0656*/ 	.short	(.L_280 - .L_279)
	.align		4
.L_279:
        /*0658*/ 	.word	index@(_ZN10layer_norm31ln_parallel_residual_fwd_kernelINS_13Kernel_traitsI6__halfS2_S2_S2_fjLj8192ELj1ELj1ELj8ELj16ENS_18Kernel_traits_baseILj8192ES2_S2_S2_S2_fjLj256EEEEELb1ELb0ELb0EEEvNS_9FwdParamsE)
        /*065c*/ 	.word	0x00000000


	//----- nvinfo : EIATTR_REGCOUNT
	.align		4
.L_280:
        /*0660*/ 	.byte	0x04, 0x2f
        /*0662*/ 	.short	(.L_282 - .L_281)
	.align		4
.L_281:
        /*0664*/ 	.word	index@(_ZN10layer_norm31ln_parallel_residual_fwd_kernelINS_13Kernel_traitsI6__halfS2_S2_S2_fjLj8192ELj1ELj1ELj8ELj16ENS_18Kernel_traits_baseILj8192ES2_S2_S2_S2_fjLj256EEEEELb0ELb1ELb1EEEvNS_9FwdParamsE)
        /*0668*/ 	.word	0x00000080


	//----- nvinfo : EIATTR_FRAME_SIZE
	.align		4
.L_282:
        /*066c*/ 	.byte	0x04, 0x11
        /*066e*/ 	.short	(.L_284 - .L_283)
	.align		4
.L_283:
        /*0670*/ 	.word	index@(_ZN10layer_norm31ln_parallel_residual_fwd_kernelINS_13Kernel_traitsI6__halfS2_S2_S2_fjLj8192ELj1ELj1ELj8ELj16ENS_18Kernel_traits_baseILj8192ES2_S2_S2_S2_fjLj256EEEEELb0ELb1ELb1EEEvNS_9FwdParamsE)
        /*0674*/ 	.word	0x00000000


	//----- nvinfo : EIATTR_REGCOUNT
	.align		4
.L_284:
        /*0678*/ 	.byte	0x04, 0x2f
        /*067a*/ 	.short	(.L_286 - .L_285)
	.align		4
.L_285:
        /*067c*/ 	.word	index@(_ZN10layer_norm31ln_parallel_residual_fwd_kernelINS_13Kernel_traitsI6__halfS2_S2_S2_fjLj8192ELj1ELj1ELj8ELj16ENS_18Kernel_traits_baseILj8192ES2_S2_S2_S2_fjLj256EEEEELb0ELb1ELb0EEEvNS_9FwdParamsE)
        /*0680*/ 	.word	0x00000080


	//----- nvinfo : EIATTR_FRAME_SIZE
	.align		4
.L_286:
        /*0684*/ 	.byte	0x04, 0x11
        /*0686*/ 	.short	(.L_288 - .L_287)
	.align		4
.L_287:
        /*0688*/ 	.word	index@(_ZN10layer_norm31ln_parallel_residual_fwd_kernelINS_13Kernel_traitsI6__halfS2_S2_S2_fjLj8192ELj1ELj1ELj8ELj16ENS_18Kernel_traits_baseILj8192ES2_S2_S2_S2_fjLj256EEEEELb0ELb1ELb0EEEvNS_9FwdParamsE)
        /*068c*/ 	.word	0x00000000


	//----- nvinfo : EIATTR_REGCOUNT
	.align		4
.L_288:
        /*0690*/ 	.byte	0x04, 0x2f
        /*0692*/ 	.short	(.L_290 - .L_289)
	.align		4
.L_289:
        /*0694*/ 	.word	index@(_ZN10layer_norm31ln_parallel_residual_fwd_kernelINS_13Kernel_traitsI6__halfS2_S2_S2_fjLj8192ELj1ELj1ELj8ELj16ENS_18Kernel_traits_baseILj8192ES2_S2_S2_S2_fjLj256EEEEELb0ELb0ELb1EEEvNS_9FwdParamsE)
        /*0698*/ 	.word	0x000000d0


	//----- nvinfo : EIATTR_FRAME_SIZE
	.align		4
.L_290:
        /*069c*/ 	.byte	0x04, 0x11
        /*069e*/ 	.short	(.L_292 - .L_291)
	.align		4
.L_291:
        /*06a0*/ 	.word	index@(_ZN10layer_norm31ln_parallel_residual_fwd_kernelINS_13Kernel_traitsI6__halfS2_S2_S2_fjLj8192ELj1ELj1ELj8ELj16ENS_18Kernel_traits_baseILj8192ES2_S2_S2_S2_fjLj256EEEEELb0ELb0ELb1EEEvNS_9FwdParamsE)
        /*06a4*/ 	.word	0x00000000


	//----- nvinfo : EIATTR_REGCOUNT
	.align		4
.L_292:
        /*06a8*/ 	.byte	0x04, 0x2f
        /*06aa*/ 	.short	(.L_294 - .L_293)
	.align		4
.L_293:
        /*06ac*/ 	.word	index@(_ZN10layer_norm31ln_parallel_residual_fwd_kernelINS_13Kernel_traitsI6__halfS2_S2_S2_fjLj8192ELj1ELj1ELj8ELj16ENS_18Kernel_traits_baseILj8192ES2_S2_S2_S2_fjLj256EEEEELb0ELb0ELb0EEEvNS_9FwdParamsE)
        /*06b0*/ 	.word	0x000000ec


	//----- nvinfo : EIATTR_FRAME_SIZE
	.align		4
.L_294:
        /*06b4*/ 	.byte	0x04, 0x11
        /*06b6*/ 	.short	(.L_296 - .L_295)
	.align		4
.L_295:
        /*06b8*/ 	.word	index@(_ZN10layer_norm31ln_parallel_residual_fwd_kernelINS_13Kernel_traitsI6__halfS2_S2_S2_fjLj8192ELj1ELj1ELj8ELj16ENS_18Kernel_traits_baseILj8192ES2_S2_S2_S2_fjLj256EEEEELb0ELb0ELb0EEEvNS_9FwdParamsE)
        /*06bc*/ 	.word	0x00000000


	//----- nvinfo : EIATTR_REGCOUNT
	.align		4
.L_296:
        /*06c0*/ 	.byte	0x04, 0x2f
        /*06c2*/ 	.short	(.L_298 - .L_297)
	.align		4
.L_297:
        /*06c4*/ 	.word	index@(_ZN10layer_norm31ln_parallel_residual_fwd_kernelINS_13Kernel_traitsI13__nv_bfloat16S2_S2_S2_fjLj8192ELj1ELj1ELj8ELj16ENS_18Kernel_traits_baseILj8192ES2_S2_S2_S2_fjLj256EEEEELb1ELb1ELb1EEEvNS_9FwdParamsE)
        /*06c8*/ 	.word	0x000000c4


	//----- nvinfo : EIATTR_FRAME_SIZE
	.align		4
.L_298:
        /*06cc*/ 	.byte	0x04, 0x11
        /*06ce*/ 	.short	(.L_300 - .L_299)
	.align		4
.L_299:
        /*06d0*/ 	.word	index@(_ZN10layer_norm31ln_parallel_residual_fwd_kernelINS_13Kernel_traitsI13__nv_bfloat16S2_S2_S2_fjLj8192ELj1ELj1ELj8ELj16ENS_18Kernel_traits_baseILj8192ES2_S2_S2_S2_fjLj256EEEEELb1ELb1ELb1EEEvNS_9FwdParamsE)
        /*06d4*/ 	.word	0x00000000


	//----- nvinfo : EIATTR_REGCOUNT
	.align		4
.L_300:
        /*06d8*/ 	.byte	0x04, 0x2f
        /*06da*/ 	.short	(.L_302 - .L_301)
	.align		4
.L_301:
        /*06dc*/ 	.word	index@(_ZN10layer_norm31ln_parallel_residual_fwd_kernelINS_13Kernel_traitsI13__nv_bfloat16S2_S2_S2_fjLj8192ELj1ELj1ELj8ELj16ENS_18Kernel_traits_baseILj8192ES2_S2_S2_S2_fjLj256EEEEELb1ELb1ELb0EEEvNS_9FwdParamsE)
        /*06e0*/ 	.word	0x000000c4


	//----- nvinfo : EIATTR_FRAME_SIZE
	.align		4
.L_302:
        /*06e4*/ 	.byte	0x04, 0x11
        /*06e6*/ 	.short	(.L_304 - .L_303)
	.align		4
.L_303:
        /*06e8*/ 	.word	index@(_ZN10layer_norm31ln_parallel_residual_fwd_kernelINS_13Kernel_traitsI13__nv_bfloat16S2_S2_S2_fjLj8192ELj1ELj1ELj8ELj16ENS_18Kernel_traits_baseILj8192ES2_S2_S2_S2_fjLj256EEEEELb1ELb1ELb0EEEvNS_9FwdParamsE)
        /*06ec*/ 	.word	0x00000000


	//----- nvinfo : EIATTR_REGCOUNT
	.align		4
.L_304:
        /*06f0*/ 	.byte	0x04, 0x2f
        /*06f2*/ 	.short	(.L_306 - .L_305)
	.align		4
.L_305:
        /*06f4*/ 	.word	index@(_ZN10layer_norm31ln_parallel_residual_fwd_kernelINS_13Kernel_traitsI13__nv_bfloat16S2_S2_S2_fjLj8192ELj1ELj1ELj8ELj16ENS_18Kernel_traits_baseILj8192ES2_S2_S2_S2_fjLj256EEEEELb1ELb0ELb1EEEvNS_9FwdParamsE)
        /*06f8*/ 	.word	0x000000e4


	//----- nvinfo : EIATTR_FRAME_SIZE
	.align		4
.L_306:
        /*06fc*/ 	.byte	0x04, 0x11
        /*06fe*/ 	.short	(.L_308 - .L_307)
	.align		4
.L_307:
        /*0700*/ 	.word	index@(_ZN10layer_norm31ln_parallel_residual_fwd_kernelINS_13Kernel_traitsI13__nv_bfloat16S2_S2_S2_fjLj8192ELj1ELj1ELj8ELj16ENS_18Kernel_traits_baseILj8192ES2_S2_S2_S2_fjLj256EEEEELb1ELb0ELb1EEEvNS_9FwdParamsE)
        /*0704*/ 	.word	0x00000000


	//----- nvinfo : EIATTR_REGCOUNT
	.align		4
.L_308:
        /*0708*/ 	.byte	0x04, 0x2f
        /*070a*/ 	.short	(.L_310 - .L_309)
	.align		4
.L_309:
        /*070c*/ 	.word	index@(_ZN10layer_norm31ln_parallel_residual_fwd_kernelINS_13Kernel_traitsI13__nv_bfloat16S2_S2_S2_fjLj8192ELj1ELj1ELj8ELj16ENS_18Kernel_traits_baseILj8192ES2_S2_S2_S2_fjLj256EEEEELb1ELb0ELb0EEEvNS_9FwdParamsE)
        /*0710*/ 	.word	0x000000fc


	//----- nvinfo : EIATTR_FRAME_SIZE
	.align		4
.L_310:
        /*0714*/ 	.byte	0x04, 0x11
        /*0716*/ 	.short	(.L_312 - .L_311)
	.align		4
.L_311:
        /*0718*/ 	.word	index@(_ZN10layer_norm31ln_parallel_residual_fwd_kernelINS_13Kernel_traitsI13__nv_bfloat16S2_S2_S2_fjLj8192ELj1ELj1ELj8ELj16ENS_18Kernel_traits_baseILj8192ES2_S2_S2_S2_fjLj256EEEEELb1ELb0ELb0EEEvNS_9FwdParamsE)
        /*071c*/ 	.word	0x00000000


	//----- nvinfo : EIATTR_REGCOUNT
	.align		4
.L_312:
        /*0720*/ 	.byte	0x04, 0x2f
        /*0722*/ 	.short	(.L_314 - .L_313)
	.align		4
.L_313:
        /*0724*/ 	.word	index@(_ZN10layer_norm31ln_parallel_residual_fwd_kernelINS_13Kernel_traitsI13__nv_bfloat16S2_S2_S2_fjLj8192ELj1ELj1ELj8ELj16ENS_18Kernel_traits_baseILj8192ES2_S2_S2_S2_fjLj256EEEEELb0ELb1ELb1EEEvNS_9FwdParamsE)
        /*0728*/ 	.word	0x00000080


	//----- nvinfo : EIATTR_FRAME_SIZE
	.align		4
.L_314:
        /*072c*/ 	.byte	0x04, 0x11
        /*072e*/ 	.short	(.L_316 - .L_315)
	.align		4
.L_315:
        /*0730*/ 	.word	index@(_ZN10layer_norm31ln_parallel_residual_fwd_kernelINS_13Kernel_traitsI13__nv_bfloat16S2_S2_S2_fjLj8192ELj1ELj1ELj8ELj16ENS_18Kernel_traits_baseILj8192ES2_S2_S2_S2_fjLj256EEEEELb0ELb1ELb1EEEvNS_9FwdParamsE)
        /*0734*/ 	.word	0x00000000


	//----- nvinfo : EIATTR_REGCOUNT
	.align		4
.L_316:
        /*0738*/ 	.byte	0x04, 0x2f
        /*073a*/ 	.short	(.L_318 - .L_317)
	.align		4
.L_317:
        /*073c*/ 	.word	index@(_ZN10layer_norm31ln_parallel_residual_fwd_kernelINS_13Kernel_traitsI13__nv_bfloat16S2_S2_S2_fjLj8192ELj1ELj1ELj8ELj16ENS_18Kernel_traits_baseILj8192ES2_S2_S2_S2_fjLj256EEEEELb0ELb1ELb0EEEvNS_9FwdParamsE)
        /*0740*/ 	.word	0x00000080


	//----- nvinfo : EIATTR_FRAME_SIZE
	.align		4
.L_318:
        /*0744*/ 	.byte	0x04, 0x11
        /*0746*/ 	.short	(.L_320 - .L_319)
	.align		4
.L_319:
        /*0748*/ 	.word	index@(_ZN10layer_norm31ln_parallel_residual_fwd_kernelINS_13Kernel_traitsI13__nv_bfloat16S2_S2_S2_fjLj8192ELj1ELj1ELj8ELj16ENS_18Kernel_traits_baseILj8192ES2_S2_S2_S2_fjLj256EEEEELb0ELb1ELb0EEEvNS_9FwdParamsE)
        /*074c*/ 	.word	0x00000000


	//----- nvinfo : EIATTR_REGCOUNT
	.align		4
.L_320:
        /*0750*/ 	.byte	0x04, 0x2f
        /*0752*/ 	.short	(.L_322 - .L_321)
	.align		4
.L_321:
        /*0754*/ 	.word	index@(_ZN10layer_norm31ln_parallel_residual_fwd_kernelINS_13Kernel_traitsI13__nv_bfloat16S2_S2_S2_fjLj8192ELj1ELj1ELj8ELj16ENS_18Kernel_traits_baseILj8192ES2_S2_S2_S2_fjLj256EEEEELb0ELb0ELb1EEEvNS_9FwdParamsE)
        /*0758*/ 	.word	0x000000ce


	//----- nvinfo : EIATTR_FRAME_SIZE
	.align		4
.L_322:
        /*075c*/ 	.byte	0x04, 0x11
        /*075e*/ 	.short	(.L_324 - .L_323)
	.align		4
.L_323:
        /*0760*/ 	.word	index@(_ZN10layer_norm31ln_parallel_residual_fwd_kernelINS_13Kernel_traitsI13__nv_bfloat16S2_S2_S2_fjLj8192ELj1ELj1ELj8ELj16ENS_18Kernel_traits_baseILj8192ES2_S2_S2_S2_fjLj256EEEEELb0ELb0ELb1EEEvNS_9FwdParamsE)
        /*0764*/ 	.word	0x00000000


	//----- nvinfo : EIATTR_REGCOUNT
	.align		4
.L_324:
        /*0768*/ 	.byte	0x04, 0x2f
        /*076a*/ 	.short	(.L_326 - .L_325)
	.align		4
.L_325:
        /*076c*/ 	.word	index@(_ZN10layer_norm31ln_parallel_residual_fwd_kernelINS_13Kernel_traitsI13__nv_bfloat16S2_S2_S2_fjLj8192ELj1ELj1ELj8ELj16ENS_18Kernel_traits_baseILj8192ES2_S2_S2_S2_fjLj256EEEEELb0ELb0ELb0EEEvNS_9FwdParamsE)
        /*0770*/ 	.word	0x000000ea


	//----- nvinfo : EIATTR_FRAME_SIZE
	.align		4
.L_326:
        /*0774*/ 	.byte	0x04, 0x11
        /*0776*/ 	.short	(.L_328 - .L_327)
	.align		4
.L_327:
        /*0778*/ 	.word	index@(_ZN10layer_norm31ln_parallel_residual_fwd_kernelINS_13Kernel_traitsI13__nv_bfloat16S2_S2_S2_fjLj8192ELj1ELj1ELj8ELj16ENS_18Kernel_traits_baseILj8192ES2_S2_S2_S2_fjLj256EEEEELb0ELb0ELb0EEEvNS_9FwdParamsE)
        /*077c*/ 	.word	0x00000000


	//----- nvinfo : EIATTR_MIN_STACK_SIZE
	.align		4
.L_328:
        /*0780*/ 	.byte	0x04, 0x12
        /*0782*/ 	.short	(.L_330 - .L_329)
	.align		4
.L_329:
        /*0784*/ 	.word	index@(_ZN10layer_norm31ln_parallel_residual_fwd_kernelINS_13Kernel_traitsI13__nv_bfloat16S2_S2_S2_fjLj8192ELj1ELj1ELj8ELj16ENS_18Kernel_traits_baseILj8192ES2_S2_S2_S2_fjLj256EEEEELb0ELb0ELb0EEEvNS_9FwdParamsE)
        /*0788*/ 	.word	0x00000000


	//----- nvinfo : EIATTR_MIN_STACK_SIZE
	.align		4
.L_330:
        /*078c*/ 	.byte	0x04, 0x12
        /*078e*/ 	.short	(.L_332 - .L_331)
	.align		4
.L_331:
        /*0790*/ 	.word	index@(_ZN10layer_norm31ln_parallel_residual_fwd_kernelINS_13Kernel_traitsI13__nv_bfloat16S2_S2_S2_fjLj8192ELj1ELj1ELj8ELj16ENS_18Kernel_traits_baseILj8192ES2_S2_S2_S2_fjLj256EEEEELb0ELb0ELb1EEEvNS_9FwdParamsE)
        /*0794*/ 	.word	0x00000000


	//----- nvinfo : EIATTR_MIN_STACK_SIZE
	.align		4
.L_332:
        /*0798*/ 	.byte	0x04, 0x12
        /*079a*/ 	.short	(.L_334 - .L_333)
	.align		4
.L_333:
        /*079c*/ 	.word	index@(_ZN10layer_norm31ln_parallel_residual_fwd_kernelINS_13Kernel_traitsI13__nv_bfloat16S2_S2_S2_fjLj8192ELj1ELj1ELj8ELj16ENS_18Kernel_traits_baseILj8192ES2_S2_S2_S2_fjLj256EEEEELb0ELb1ELb0EEEvNS_9FwdParamsE)
        /*07a0*/ 	.word	0x00000000


	//----- nvinfo : EIATTR_MIN_STACK_SIZE
	.align		4
.L_334:
        /*07a4*/ 	.byte	0x04, 0x12
        /*07a6*/ 	.short	(.L_336 - .L_335)
	.align		4
.L_335:
        /*07a8*/ 	.word	index@(_ZN10layer_norm31ln_parallel_residual_fwd_kernelINS_13Kernel_traitsI13__nv_bfloat16S2_S2_S2_fjLj8192ELj1ELj1ELj8ELj16ENS_18Kernel_traits_baseILj8192ES2_S2_S2_S2_fjLj256EEEEELb0ELb1ELb1EEEvNS_9FwdParamsE)
        /*07ac*/ 	.word	0x00000000


	//----- nvinfo : EIATTR_MIN_STACK_SIZE
	.align		4
.L_336:
        /*07b0*/ 	.byte	0x04, 0x12
        /*07b2*/ 	.short	(.L_338 - .L_337)
	.align		4
.L_337:
        /*07b4*/ 	.word	index@(_ZN10layer_norm31ln_parallel_residual_fwd_kernelINS_13Kernel_traitsI13__nv_bfloat16S2_S2_S2_fjLj8192ELj1ELj1ELj8ELj16ENS_18Kernel_traits_baseILj8192ES2_S2_S2_S2_fjLj256EEEEELb1ELb0ELb0EEEvNS_9FwdParamsE)
        /*07b8*/ 	.word	0x00000000


	//----- nvinfo : EIATTR_MIN_STACK_SIZE
	.align		4
.L_338:
        /*07bc*/ 	.byte	0x04, 0x12
        /*07be*/ 	.short	(.L_340 - .L_339)
	.align		4
.L_339:
        /*07c0*/ 	.word	index@(_ZN10layer_norm31ln_parallel_residual_fwd_kernelINS_13Kernel_traitsI13__nv_bfloat16S2_S2_S2_fjLj8192ELj1ELj1ELj8ELj16ENS_18Kernel_traits_baseILj8192ES2_S2_S2_S2_fjLj256EEEEELb1ELb0ELb1EEEvNS_9FwdParamsE)
        /*07c4*/ 	.word	0x00000000


	//----- nvinfo : EIATTR_MIN_STACK_SIZE
	.align		4
.L_340:
        /*07c8*/ 	.byte	0x04, 0x12
        /*07ca*/ 	.short	(.L_342 - .L_341)
	.align		4
.L_341:
        /*07cc*/ 	.word	index@(_ZN10layer_norm31ln_parallel_residual_fwd_kernelINS_13Kernel_traitsI13__nv_bfloat16S2_S2_S2_fjLj8192ELj1ELj1ELj8ELj16ENS_18Kernel_traits_baseILj8192ES2_S2_S2_S2_fjLj256EEEEELb1ELb1ELb0EEEvNS_9FwdParamsE)
        /*07d0*/ 	.word	0x00000000


	//----- nvinfo : EIATTR_MIN_STACK_SIZE
	.align		4
.L_342:
        /*07d4*/ 	.byte	0x04, 0x12
        /*07d6*/ 	.short	(.L_344 - .L_343)
	.align		4
.L_343:
        /*07d8*/ 	.word	index@(_ZN10layer_norm31ln_parallel_residual_fwd_kernelINS_13Kernel_traitsI13__nv_bfloat16S2_S2_S2_fjLj8192ELj1ELj1ELj8ELj16ENS_18Kernel_traits_baseILj8192ES2_S2_S2_S2_fjLj256EEEEELb1ELb1ELb1EEEvNS_9FwdParamsE)
        /*07dc*/ 	.word	0x00000000


	//----- nvinfo : EIATTR_MIN_STACK_SIZE
	.align		4
.L_344:
        /*07e0*/ 	.byte	0x04, 0x12
        /*07e2*/ 	.short	(.L_346 - .L_345)
	.align		4
.L_345:
        /*07e4*/ 	.word	index@(_ZN10layer_norm31ln_parallel_residual_fwd_kernelINS_13Kernel_traitsI6__halfS2_S2_S2_fjLj8192ELj1ELj1ELj8ELj16ENS_18Kernel_traits_baseILj8192ES2_S2_S2_S2_fjLj256EEEEELb0ELb0ELb0EEEvNS_9FwdParamsE)
        /*07e8*/ 	.word	0x00000000


	//----- nvinfo : EIATTR_MIN_STACK_SIZE
	.align		4
.L_346:
        /*07ec*/ 	.byte	0x04, 0x12
        /*07ee*/ 	.short	(.L_348 - .L_347)
	.align		4
.L_347:
        /*07f0*/ 	.word	index@(_ZN10layer_norm31ln_parallel_residual_fwd_kernelINS_13Kernel_traitsI6__halfS2_S2_S2_fjLj8192ELj1ELj1ELj8ELj16ENS_18Kernel_traits_baseILj8192ES2_S2_S2_S2_fjLj256EEEEELb0ELb0ELb1EEEvNS_9FwdParamsE)
        /*07f4*/ 	.word	0x00000000


	//----- nvinfo : EIATTR_MIN_STACK_SIZE
	.align		4
.L_348:
        /*07f8*/ 	.byte	0x04, 0x12
        /*07fa*/ 	.short	(.L_350 - .L_349)
	.align		4
.L_349:
        /*07fc*/ 	.word	index@(_ZN10layer_norm31ln_parallel_residual_fwd_kernelINS_13Kernel_traitsI6__halfS2_S2_S2_fjLj8192ELj1ELj1ELj8ELj16ENS_18Kernel_traits_baseILj8192ES2_S2_S2_S2_fjLj256EEEEELb0ELb1ELb0EEEvNS_9FwdParamsE)
        /*0800*/ 	.word	0x00000000


	//----- nvinfo : EIATTR_MIN_STACK_SIZE
	.align		4
.L_350:
        /*0804*/ 	.byte	0x04, 0x12
        /*0806*/ 	.short	(.L_352 - .L_351)
	.align		4
.L_351:
        /*0808*/ 	.word	index@(_ZN10layer_norm31ln_parallel_residual_fwd_kernelINS_13Kernel_traitsI6__halfS2_S2_S2_fjLj8192ELj1ELj1ELj8ELj16ENS_18Kernel_traits_baseILj8192ES2_S2_S2_S2_fjLj256EEEEELb0ELb1ELb1EEEvNS_9FwdParamsE)
        /*080c*/ 	.word	0x00000000


	//----- nvinfo : EIATTR_MIN_STACK_SIZE
	.align		4
.L_352:
        /*0810*/ 	.byte	0x04, 0x12
        /*0812*/ 	.short	(.L_354 - .L_353)
	.align		4
.L_353:
        /*0814*/ 	.word	index@(_ZN10layer_norm31ln_parallel_residual_fwd_kernelINS_13Kernel_traitsI6__halfS2_S2_S2_fjLj8192ELj1ELj1ELj8ELj16ENS_18Kernel_traits_baseILj8192ES2_S2_S2_S2_fjLj256EEEEELb1ELb0ELb0EEEvNS_9FwdParamsE)
        /*0818*/ 	.word	0x00000000


	//----- nvinfo : EIATTR_MIN_STACK_SIZE
	.align		4
.L_354:
        /*081c*/ 	.byte	0x04, 0x12
        /*081e*/ 	.short	(.L_356 - .L_355)
	.align		4
.L_355:
        /*0820*/ 	.word	index@(_ZN10layer_norm31ln_parallel_residual_fwd_kernelINS_13Kernel_traitsI6__halfS2_S2_S2_fjLj8192ELj1ELj1ELj8ELj16ENS_18Kernel_traits_baseILj8192ES2_S2_S2_S2_fjLj256EEEEELb1ELb0ELb1EEEvNS_9FwdParamsE)
        /*0824*/ 	.word	0x00000000


	//----- nvinfo : EIATTR_MIN_STACK_SIZE
	.align		4
.L_356:
        /*0828*/ 	.byte	0x04, 0x12
        /*082a*/ 	.short	(.L_358 - .L_357)
	.align		4
.L_357:
        /*082c*/ 	.word	index@(_ZN10layer_norm31ln_parallel_residual_fwd_kernelINS_13Kernel_traitsI6__halfS2_S2_S2_fjLj8192ELj1ELj1ELj8ELj16ENS_18Kernel_traits_baseILj8192ES2_S2_S2_S2_fjLj256EEEEELb1ELb1ELb0EEEvNS_9FwdParamsE)
        /*0830*/ 	.word	0x00000000


	//----- nvinfo : EIATTR_MIN_STACK_SIZE
	.align		4
.L_358:
        /*0834*/ 	.byte	0x04, 0x12
        /*0836*/ 	.short	(.L_360 - .L_359)
	.align		4
.L_359:
        /*0838*/ 	.word	index@(_ZN10layer_norm31ln_parallel_residual_fwd_kernelINS_13Kernel_traitsI6__halfS2_S2_S2_fjLj8192ELj1ELj1ELj8ELj16ENS_18Kernel_traits_baseILj8192ES2_S2_S2_S2_fjLj256EEEEELb1ELb1ELb1EEEvNS_9FwdParamsE)
        /*083c*/ 	.word	0x00000000


	//----- nvinfo : EIATTR_MIN_STACK_SIZE
	.align		4
.L_360:
        /*0840*/ 	.byte	0x04, 0x12
        /*0842*/ 	.short	(.L_362 - .L_361)
	.align		4
.L_361:
        /*0844*/ 	.word	index@(_ZN10layer_norm31ln_parallel_residual_fwd_kernelINS_13Kernel_traitsIf13__nv_bfloat16S2_S2_fjLj8192ELj1ELj1ELj8ELj16ENS_18Kernel_traits_baseILj8192EfS2_S2_S2_fjLj256EEEEELb0ELb0ELb0EEEvNS_9FwdParamsE)
        /*0848*/ 	.word	0x00000000


	//----- nvinfo : EIATTR_MIN_STACK_SIZE
	.align		4
.L_362:
        /*084c*/ 	.byte	0x04, 0x12
        /*084e*/ 	.short	(.L_364 - .L_363)
	.align		4
.L_363:
        /*0850*/ 	.word	index@(_ZN10layer_norm31ln_parallel_residual_fwd_kernelINS_13Kernel_traitsIf13__nv_bfloat16S2_S2_fjLj8192ELj1ELj1ELj8ELj16ENS_18Kernel_traits_baseILj8192EfS2_S2_S2_fjLj256EEEEELb0ELb0ELb1EEEvNS_9FwdParamsE)
        /*0854*/ 	.word	0x00000000


	//----- nvinfo : EIATTR_MIN_STACK_SIZE
	.align		4
.L_364:
        /*0858*/ 	.byte	0x04, 0x12
        /*085a*/ 	.short	(.L_366 - .L_365)
	.align		4
.L_365:
        /*085c*/ 	.word	index@(_ZN10layer_norm31ln_parallel_residual_fwd_kernelINS_13Kernel_traitsIf13__nv_bfloat16S2_S2_fjLj8192ELj1ELj1ELj8ELj16ENS_18Kernel_traits_baseILj8192EfS2_S2_S2_fjLj256EEEEELb0ELb1ELb0EEEvNS_9FwdParamsE)
        /*0860*/ 	.word	0x00000000


	//----- nvinfo : EIATTR_MIN_STACK_SIZE
	.align		4
.L_366:
        /*0864*/ 	.byte	0x04, 0x12
        /*0866*/ 	.short	(.L_368 - .L_367)
	.align		4
.L_367:
        /*0868*/ 	.word	index@(_ZN10layer_norm31ln_parallel_residual_fwd_kernelINS_13Kernel_traitsIf13__nv_bfloat16S2_S2_fjLj8192ELj1ELj1ELj8ELj16ENS_18Kernel_traits_baseILj8192EfS2_S2_S2_fjLj256EEEEELb0ELb1ELb1EEEvNS_9FwdParamsE)
        /*086c*/ 	.word	0x00000000


	//----- nvinfo : EIATTR_MIN_STACK_SIZE
	.align		4
.L_368:
        /*0870*/ 	.byte	0x04, 0x12
        /*0872*/ 	.short	(.L_370 - .L_369)
	.align		4
.L_369:
        /*0874*/ 	.word	index@(_ZN10layer_norm31ln_parallel_residual_fwd_kernelINS_13Kernel_traitsIf13__nv_bfloat16S2_S2_fjLj8192ELj1ELj1ELj8ELj16ENS_18Kernel_traits_baseILj8192EfS2_S2_S2_fjLj256EEEEELb1ELb0ELb0EEEvNS_9FwdParamsE)
        /*0878*/ 	.word	0x00000000


	//----- nvinfo : EIATTR_MIN_STACK_SIZE
	.align		4
.L_370:
        /*087c*/ 	.byte	0x04, 0x12
        /*087e*/ 	.short	(.L_372 - .L_371)
	.align		4
.L_371:
        /*0880*/ 	.word	index@(_ZN10layer_norm31ln_parallel_residual_fwd_kernelINS_13Kernel_traitsIf13__nv_bfloat16S2_S2_fjLj8192ELj1ELj1ELj8ELj16ENS_18Kernel_traits_baseILj8192EfS2_S2_S2_fjLj256EEEEELb1ELb0ELb1EEEvNS_9FwdParamsE)
        /*0884*/ 	.word	0x00000000


	//----- nvinfo : EIATTR_MIN_STACK_SIZE
	.align		4
.L_372:
        /*0888*/ 	.byte	0x04, 0x12
        /*088a*/ 	.short	(.L_374 - .L_373)
	.align		4
.L_373:
        /*088c*/ 	.word	index@(_ZN10layer_norm31ln_parallel_residual_fwd_kernelINS_13Kernel_traitsIf13__nv_bfloat16S2_S2_fjLj8192ELj1ELj1ELj8ELj16ENS_18Kernel_traits_baseILj8192EfS2_S2_S2_fjLj256EEEEELb1ELb1ELb0EEEvNS_9FwdParamsE)
        /*0890*/ 	.word	0x00000000


	//----- nvinfo : EIATTR_MIN_STACK_SIZE
	.align		4
.L_374:
        /*0894*/ 	.byte	0x04, 0x12
        /*0896*/ 	.short	(.L_376 - .L_375)
	.align		4
.L_375:
        /*0898*/ 	.word	index@(_ZN10layer_norm31ln_parallel_residual_fwd_kernelINS_13Kernel_traitsIf13__nv_bfloat16S2_S2_fjLj8192ELj1ELj1ELj8ELj16ENS_18Kernel_traits_baseILj8192EfS2_S2_S2_fjLj256EEEEELb1ELb1ELb1EEEvNS_9FwdParamsE)
        /*089c*/ 	.word	0x00000000


	//----- nvinfo : EIATTR_MIN_STACK_SIZE
	.align		4
.L_376:
        /*08a0*/ 	.byte	0x04, 0x12
        /*08a2*/ 	.short	(.L_378 - .L_377)
	.align		4
.L_377:
        /*08a4*/ 	.word	index@(_ZN10layer_norm31ln_parallel_residual_fwd_kernelINS_13Kernel_traitsI13__nv_bfloat16S2_fS2_fjLj8192ELj1ELj1ELj8ELj16ENS_18Kernel_traits_baseILj8192ES2_S2_fS2_fjLj256EEEEELb0ELb0ELb0EEEvNS_9FwdParamsE)
        /*08a8*/ 	.word	0x00000000


	//----- nvinfo : EIATTR_MIN_STACK_SIZE
	.align		4
.L_378:
        /*08ac*/ 	.byte	0x04, 0x12
        /*08ae*/ 	.short	(.L_380 - .L_379)
	.align		4
.L_379:
        /*08b0*/ 	.word	index@(_ZN10layer_norm31ln_parallel_residual_fwd_kernelINS_13Kernel_traitsI13__nv_bfloat16S2_fS2_fjLj8192ELj1ELj1ELj8ELj16ENS_18Kernel_traits_baseILj8192ES2_S2_fS2_fjLj256EEEEELb0ELb0ELb1EEEvNS_9FwdParamsE)
        /*08b4*/ 	.word	0x00000000


	//----- nvinfo : EIATTR_MIN_STACK_SIZE
	.align		4
.L_380:
        /*08b8*/ 	.byte	0x04, 0x12
        /*08ba*/ 	.short	(.L_382 - .L_381)
	.align		4
.L_381:
        /*08bc*/ 	.word	index@(_ZN10layer_norm31ln_parallel_residual_fwd_kernelINS_13Kernel_traitsI13__nv_bfloat16S2_fS2_fjLj8192ELj1ELj1ELj8ELj16ENS_18Kernel_traits_baseILj8192ES2_S2_fS2_fjLj256EEEEELb0ELb1ELb0EEEvNS_9FwdParamsE)
        /*08c0*/ 	.word	0x00000000


	//----- nvinfo : EIATTR_MIN_STACK_SIZE
	.align		4
.L_382:
        /*08c4*/ 	.byte	0x04, 0x12
        /*08c6*/ 	.short	(.L_384 - .L_383)
	.align		4
.L_383:
        /*08c8*/ 	.word	index@(_ZN10layer_norm31ln_parallel_residual_fwd_kernelINS_13Kernel_traitsI13__nv_bfloat16S2_fS2_fjLj8192ELj1ELj1ELj8ELj16ENS_18Kernel_traits_baseILj8192ES2_S2_fS2_fjLj256EEEEELb0ELb1ELb1EEEvNS_9FwdParamsE)
        /*08cc*/ 	.word	0x00000000


	//----- nvinfo : EIATTR_MIN_STACK_SIZE
	.align		4
.L_384:
        /*08d0*/ 	.byte	0x04, 0x12
        /*08d2*/ 	.short	(.L_386 - .L_385)
	.align		4
.L_385:
        /*08d4*/ 	.word	index@(_ZN10layer_norm31ln_parallel_residual_fwd_kernelINS_13Kernel_traitsI13__nv_bfloat16S2_fS2_fjLj8192ELj1ELj1ELj8ELj16ENS_18Kernel_traits_baseILj8192ES2_S2_fS2_fjLj256EEEEELb1ELb0ELb0EEEvNS_9FwdParamsE)
        /*08d8*/ 	.word	0x00000000


	//----- nvinfo : EIATTR_MIN_STACK_SIZE
	.align		4
.L_386:
        /*08dc*/ 	.byte	0x04, 0x12
        /*08de*/ 	.short	(.L_388 - .L_387)
	.align		4
.L_387:
        /*08e0*/ 	.word	index@(_ZN10layer_norm31ln_parallel_residual_fwd_kernelINS_13Kernel_traitsI13__nv_bfloat16S2_fS2_fjLj8192ELj1ELj1ELj8ELj16ENS_18Kernel_traits_baseILj8192ES2_S2_fS2_fjLj256EEEEELb1ELb0ELb1EEEvNS_9FwdParamsE)
        /*08e4*/ 	.word	0x00000000


	//----- nvinfo : EIATTR_MIN_STACK_SIZE
	.align		4
.L_388:
        /*08e8*/ 	.byte	0x04, 0x12
        /*08ea*/ 	.short	(.L_390 - .L_389)
	.align		4
.L_389:
        /*08ec*/ 	.word	index@(_ZN10layer_norm31ln_parallel_residual_fwd_kernelINS_13Kernel_traitsI13__nv_bfloat16S2_fS2_fjLj8192ELj1ELj1ELj8ELj16ENS_18Kernel_traits_baseILj8192ES2_S2_fS2_fjLj256EEEEELb1ELb1ELb0EEEvNS_9FwdParamsE)
        /*08f0*/ 	.word	0x00000000


	//----- nvinfo : EIATTR_MIN_STACK_SIZE
	.align		4
.L_390:
        /*08f4*/ 	.byte	0x04, 0x12
        /*08f6*/ 	.short	(.L_392 - .L_391)
	.align		4
.L_391:
        /*08f8*/ 	.word	index@(_ZN10layer_norm31ln_parallel_residual_fwd_kernelINS_13Kernel_traitsI13__nv_bfloat16S2_fS2_fjLj8192ELj1ELj1ELj8ELj16ENS_18Kernel_traits_baseILj8192ES2_S2_fS2_fjLj256EEEEELb1ELb1ELb1EEEvNS_9FwdParamsE)
        /*08fc*/ 	.word	0x00000000


	//----- nvinfo : EIATTR_MIN_STACK_SIZE
	.align		4
.L_392:
        /*0900*/ 	.byte	0x04, 0x12
        /*0902*/ 	.short	(.L_394 - .L_393)
	.align		4
.L_393:
        /*0904*/ 	.word	index@(_ZN10layer_norm31ln_parallel_residual_fwd_kernelINS_13Kernel_traitsIf13__nv_bfloat16fS2_fjLj8192ELj1ELj1ELj8ELj16ENS_18Kernel_traits_baseILj8192EfS2_fS2_fjLj256EEEEELb0ELb0ELb0EEEvNS_9FwdParamsE)
        /*0908*/ 	.word	0x00000000


	//----- nvinfo : EIATTR_MIN_STACK_SIZE
	.align		4
.L_394:
        /*090c*/ 	.byte	0x04, 0x12
        /*090e*/ 	.short	(.L_396 - .L_395)
	.align		4
.L_395:
        /*0910*/ 	.word	index@(_ZN10layer_norm31ln_parallel_residual_fwd_kernelINS_13Kernel_traitsIf13__nv_bfloat16fS2_fjLj8192ELj1ELj1ELj8ELj16ENS_18Kernel_traits_baseILj8192EfS2_fS2_fjLj256EEEEELb0ELb0ELb1EEEvNS_9FwdParamsE)
        /*0914*/ 	.word	0x00000000


	//----- nvinfo : EIATTR_MIN_STACK_SIZE
	.align		4
.L_396:
        /*0918*/ 	.byte	0x04, 0x12
        /*091a*/ 	.short	(.L_398 - .L_397)
	.align		4
.L_397:
        /*091c*/ 	.word	index@(_ZN10layer_norm31ln_parallel_residual_fwd_kernelINS_13Kernel_traitsIf13__nv_bfloat16fS2_fjLj8192ELj1ELj1ELj8ELj16ENS_18Kernel_traits_baseILj8192EfS2_fS2_fjLj256EEEEELb0ELb1ELb0EEEvNS_9FwdParamsE)
        /*0920*/ 	.word	0x00000000


	//----- nvinfo : EIATTR_MIN_STACK_SIZE
	.align		4
.L_398:
        /*0924*/ 	.byte	0x04, 0x12
        /*0926*/ 	.short	(.L_400 - .L_399)
	.align		4
.L_399:
        /*0928*/ 	.word	index@(_ZN10layer_norm31ln_parallel_residual_fwd_kernelINS_13Kernel_traitsIf13__nv_bfloat16fS2_fjLj8192ELj1ELj1ELj8ELj16ENS_18Kernel_traits_baseILj8192EfS2_fS2_fjLj256EEEEELb0ELb1ELb1EEEvNS_9FwdParamsE)
        /*092c*/ 	.word	0x00000000


	//----- nvinfo : EIATTR_MIN_STACK_SIZE
	.align		4
.L_400:
        /*0930*/ 	.byte	0x04, 0x12
        /*0932*/ 	.short	(.L_402 - .L_401)
	.align		4
.L_401:
        /*0934*/ 	.word	index@(_ZN10layer_norm31ln_parallel_residual_fwd_kernelINS_13Kernel_traitsIf13__nv_bfloat16fS2_fjLj8192ELj1ELj1ELj8ELj16ENS_18Kernel_traits_baseILj8192EfS2_fS2_fjLj256EEEEELb1ELb0ELb0EEEvNS_9FwdParamsE)
        /*0938*/ 	.word	0x00000000


	//----- nvinfo : EIATTR_MIN_STACK_SIZE
	.align		4
.L_402:
        /*093c*/ 	.byte	0x04, 0x12
        /*093e*/ 	.short	(.L_404 - .L_403)
	.align		4
.L_403:
        /*0940*/ 	.word	index@(_ZN10layer_norm31ln_parallel_residual_fwd_kernelINS_13Kernel_traitsIf13__nv_bfloat16fS2_fjLj8192ELj1ELj1ELj8ELj16ENS_18Kernel_traits_baseILj8192EfS2_fS2_fjLj256EEEEELb1ELb0ELb1EEEvNS_9FwdParamsE)
        /*0944*/ 	.word	0x00000000


	//----- nvinfo : EIATTR_MIN_STACK_SIZE
	.align		4
.L_404:
        /*0948*/ 	.byte	0x04, 0x12
        /*094a*/ 	.short	(.L_406 - .L_405)
	.align		4
.L_405:
        /*094c*/ 	.word	index@(_ZN10layer_norm31ln_parallel_residual_fwd_kernelINS_13Kernel_traitsIf13__nv_bfloat16fS2_fjLj8192ELj1ELj1ELj8ELj16ENS_18Kernel_traits_baseILj8192EfS2_fS2_fjLj256EEEEELb1ELb1ELb0EEEvNS_9FwdParamsE)
        /*0950*/ 	.word	0x00000000


	//----- nvinfo : EIATTR_MIN_STACK_SIZE
	.align		4
.L_406:
        /*0954*/ 	.byte	0x04, 0x12
        /*0956*/ 	.short	(.L_408 - .L_407)
	.align		4
.L_407:
        /*0958*/ 	.word	index@(_ZN10layer_norm31ln_parallel_residual_fwd_kernelINS_13Kernel_traitsIf13__nv_bfloat16fS2_fjLj8192ELj1ELj1ELj8ELj16ENS_18Kernel_traits_baseILj8192EfS2_fS2_fjLj256EEEEELb1ELb1ELb1EEEvNS_9FwdParamsE)
        /*095c*/ 	.word	0x00000000


	//----- nvinfo : EIATTR_MIN_STACK_SIZE
	.align		4
.L_408:
        /*0960*/ 	.byte	0x04, 0x12
        /*0962*/ 	.short	(.L_410 - .L_409)
	.align		4
.L_409:
        /*0964*/ 	.word	index@(_ZN10layer_norm31ln_parallel_residual_fwd_kernelINS_13Kernel_traitsIf6__halfS2_S2_fjLj8192ELj1ELj1ELj8ELj16ENS_18Kernel_traits_baseILj8192EfS2_S2_S2_fjLj256EEEEELb0ELb0ELb0EEEvNS_9FwdParamsE)
        /*0968*/ 	.word	0x00000000


	//----- nvinfo : EIATTR_MIN_STACK_SIZE
	.align		4
.L_410:
        /*096c*/ 	.byte	0x04, 0x12
        /*096e*/ 	.short	(.L_412 - .L_411)
	.align		4
.L_411:
        /*0970*/ 	.word	index@(_ZN10layer_norm31ln_parallel_residual_fwd_kernelINS_13Kernel_traitsIf6__halfS2_S2_fjLj8192ELj1ELj1ELj8ELj16ENS_18Kernel_traits_baseILj8192EfS2_S2_S2_fjLj256EEEEELb0ELb0ELb1EEEvNS_9FwdParamsE)
        /*0974*/ 	.word	0x00000000


	//----- nvinfo : EIATTR_MIN_STACK_SIZE
	.align		4
.L_412:
        /*0978*/ 	.byte	0x04, 0x12
        /*097a*/ 	.short	(.L_414 - .L_413)
	.align		4
.L_413:
        /*097c*/ 	.word	index@(_ZN10layer_norm31ln_parallel_residual_fwd_kernelINS_13Kernel_traitsIf6__halfS2_S2_fjLj8192ELj1ELj1ELj8ELj16ENS_18Kernel_traits_baseILj8192EfS2_S2_S2_fjLj256EEEEELb0ELb1ELb0EEEvNS_9FwdParamsE)
        /*0980*/ 	.word	0x00000000


	//----- nvinfo : EIATTR_MIN_STACK_SIZE
	.align		4
.L_414:
        /*0984*/ 	.byte	0x04, 0x12
        /*0986*/ 	.short	(.L_416 - .L_415)
	.align		4
.L_415:
        /*0988*/ 	.word	index@(_ZN10layer_norm31ln_parallel_residual_fwd_kernelINS_13Kernel_traitsIf6__halfS2_S2_fjLj8192ELj1ELj1ELj8ELj16ENS_18Kernel_traits_baseILj8192EfS2_S2_S2_fjLj256EEEEELb0ELb1ELb1EEEvNS_9FwdParamsE)
        /*098c*/ 	.word	0x00000000


	//----- nvinfo : EIATTR_MIN_STACK_SIZE
	.align		4
.L_416:
        /*0990*/ 	.byte	0x04, 0x12
        /*0992*/ 	.short	(.L_418 - .L_417)
	.align		4
.L_417:
        /*0994*/ 	.word	index@(_ZN10layer_norm31ln_parallel_residual_fwd_kernelINS_13Kernel_traitsIf6__halfS2_S2_fjLj8192ELj1ELj1ELj8ELj16ENS_18Kernel_traits_baseILj8192EfS2_S2_S2_fjLj256EEEEELb1ELb0ELb0EEEvNS_9FwdParamsE)
        /*0998*/ 	.word	0x00000000


	//----- nvinfo : EIATTR_MIN_STACK_SIZE
	.align		4
.L_418:
        /*099c*/ 	.byte	0x04, 0x12
        /*099e*/ 	.short	(.L_420 - .L_419)
	.align		4
.L_419:
        /*09a0*/ 	.word	index@(_ZN10layer_norm31ln_parallel_residual_fwd_kernelINS_13Kernel_traitsIf6__halfS2_S2_fjLj8192ELj1ELj1ELj8ELj16ENS_18Kernel_traits_baseILj8192EfS2_S2_S2_fjLj256EEEEELb1ELb0ELb1EEEvNS_9FwdParamsE)
        /*09a4*/ 	.word	0x00000000


	//----- nvinfo : EIATTR_MIN_STACK_SIZE
	.align		4
.L_420:
        /*09a8*/ 	.byte	0x04, 0x12
        /*09aa*/ 	.short	(.L_422 - .L_421)
	.align		4
.L_421:
        /*09ac*/ 	.word	index@(_ZN10layer_norm31ln_parallel_residual_fwd_kernelINS_13Kernel_traitsIf6__halfS2_S2_fjLj8192ELj1ELj1ELj8ELj16ENS_18Kernel_traits_baseILj8192EfS2_S2_S2_fjLj256EEEEELb1ELb1ELb0EEEvNS_9FwdParamsE)
        /*09b0*/ 	.word	0x00000000


	//----- nvinfo : EIATTR_MIN_STACK_SIZE
	.align		4
.L_422:
        /*09b4*/ 	.byte	0x04, 0x12
        /*09b6*/ 	.short	(.L_424 - .L_423)
	.align		4
.L_423:
        /*09b8*/ 	.word	index@(_ZN10layer_norm31ln_parallel_residual_fwd_kernelINS_13Kernel_traitsIf6__halfS2_S2_fjLj8192ELj1ELj1ELj8ELj16ENS_18Kernel_traits_baseILj8192EfS2_S2_S2_fjLj256EEEEELb1ELb1ELb1EEEvNS_9FwdParamsE)
        /*09bc*/ 	.word	0x00000000


	//----- nvinfo : EIATTR_MIN_STACK_SIZE
	.align		4
.L_424:
        /*09c0*/ 	.byte	0x04, 0x12
        /*09c2*/ 	.short	(.L_426 - .L_425)
	.align		4
.L_425:
        /*09c4*/ 	.word	index@(_ZN10layer_norm31ln_parallel_residual_fwd_kernelINS_13Kernel_traitsI6__halfS2_fS2_fjLj8192ELj1ELj1ELj8ELj16ENS_18Kernel_traits_baseILj8192ES2_S2_fS2_fjLj256EEEEELb0ELb0ELb0EEEvNS_9FwdParamsE)
        /*09c8*/ 	.word	0x00000000


	//----- nvinfo : EIATTR_MIN_STACK_SIZE
	.align		4
.L_426:
        /*09cc*/ 	.byte	0x04, 0x12
        /*09ce*/ 	.short	(.L_428 - .L_427)
	.align		4
.L_427:
        /*09d0*/ 	.word	index@(_ZN10layer_norm31ln_parallel_residual_fwd_kernelINS_13Kernel_traitsI6__halfS2_fS2_fjLj8192ELj1ELj1ELj8ELj16ENS_18Kernel_traits_baseILj8192ES2_S2_fS2_fjLj256EEEEELb0ELb0ELb1EEEvNS_9FwdParamsE)
        /*09d4*/ 	.word	0x00000000


	//----- nvinfo : EIATTR_MIN_STACK_SIZE
	.align		4
.L_428:
        /*09d8*/ 	.byte	0x04, 0x12
        /*09da*/ 	.short	(.L_430 - .L_429)
	.align		4
.L_429:
        /*09dc*/ 	.word	index@(_ZN10layer_norm31ln_parallel_residual_fwd_kernelINS_13Kernel_traitsI6__halfS2_fS2_fjLj8192ELj1ELj1ELj8ELj16ENS_18Kernel_traits_baseILj8192ES2_S2_fS2_fjLj256EEEEELb0ELb1ELb0EEEvNS_9FwdParamsE)
        /*09e0*/ 	.word	0x00000000


	//----- nvinfo : EIATTR_MIN_STACK_SIZE
	.align		4
.L_430:
        /*09e4*/ 	.byte	0x04, 0x12
        /*09e6*/ 	.short	(.L_432 - .L_431)
	.align		4
.L_431:
        /*09e8*/ 	.word	index@(_ZN10layer_norm31ln_parallel_residual_fwd_kernelINS_13Kernel_traitsI6__halfS2_fS2_fjLj8192ELj1ELj1ELj8ELj16ENS_18Kernel_traits_baseILj8192ES2_S2_fS2_fjLj256EEEEELb0ELb1ELb1EEEvNS_9FwdParamsE)
        /*09ec*/ 	.word	0x00000000


	//----- nvinfo : EIATTR_MIN_STACK_SIZE
	.align		4
.L_432:
        /*09f0*/ 	.byte	0x04, 0x12
        /*09f2*/ 	.short	(.L_434 - .L_433)
	.align		4
.L_433:
        /*09f4*/ 	.word	index@(_ZN10layer_norm31ln_parallel_residual_fwd_kernelINS_13Kernel_traitsI6__halfS2_fS2_fjLj8192ELj1ELj1ELj8ELj16ENS_18Kernel_traits_baseILj8192ES2_S2_fS2_fjLj256EEEEELb1ELb0ELb0EEEvNS_9FwdParamsE)
        /*09f8*/ 	.word	0x00000000


	//----- nvinfo : EIATTR_MIN_STACK_SIZE
	.align		4
.L_434:
        /*09fc*/ 	.byte	0x04, 0x12
        /*09fe*/ 	.short	(.L_436 - .L_435)
	.align		4
.L_435:
        /*0a00*/ 	.word	index@(_ZN10layer_norm31ln_parallel_residual_fwd_kernelINS_13Kernel_traitsI6__halfS2_fS2_fjLj8192ELj1ELj1ELj8ELj16ENS_18Kernel_traits_baseILj8192ES2_S2_fS2_fjLj256EEEEELb1ELb0ELb1EEEvNS_9FwdParamsE)
        /*0a04*/ 	.word	0x00000000


	//----- nvinfo : EIATTR_MIN_STACK_SIZE
	.align		4
.L_436:
        /*0a08*/ 	.byte	0x04, 0x12
        /*0a0a*/ 	.short	(.L_438 - .L_437)
	.align		4
.L_437:
        /*0a0c*/ 	.word	index@(_ZN10layer_norm31ln_parallel_residual_fwd_kernelINS_13Kernel_traitsI6__halfS2_fS2_fjLj8192ELj1ELj1ELj8ELj16ENS_18Kernel_traits_baseILj8192ES2_S2_fS2_fjLj256EEEEELb1ELb1ELb0EEEvNS_9FwdParamsE)
        /*0a10*/ 	.word	0x00000000


	//----- nvinfo : EIATTR_MIN_STACK_SIZE
	.align		4
.L_438:
        /*0a14*/ 	.byte	0x04, 0x12
        /*0a16*/ 	.short	(.L_440 - .L_439)
	.align		4
.L_439:
        /*0a18*/ 	.word	index@(_ZN10layer_norm31ln_parallel_residual_fwd_kernelINS_13Kernel_traitsI6__halfS2_fS2_fjLj8192ELj1ELj1ELj8ELj16ENS_18Kernel_traits_baseILj8192ES2_S2_fS2_fjLj256EEEEELb1ELb1ELb1EEEvNS_9FwdParamsE)
        /*0a1c*/ 	.word	0x00000000


	//----- nvinfo : EIATTR_MIN_STACK_SIZE
	.align		4
.L_440:
        /*0a20*/ 	.byte	0x04, 0x12
        /*0a22*/ 	.short	(.L_442 - .L_441)
	.align		4
.L_441:
        /*0a24*/ 	.word	index@(_ZN10layer_norm31ln_parallel_residual_fwd_kernelINS_13Kernel_traitsIf6__halffS2_fjLj8192ELj1ELj1ELj8ELj16ENS_18Kernel_traits_baseILj8192EfS2_fS2_fjLj256EEEEELb0ELb0ELb0EEEvNS_9FwdParamsE)
        /*0a28*/ 	.word	0x00000000


	//----- nvinfo : EIATTR_MIN_STACK_SIZE
	.align		4
.L_442:
        /*0a2c*/ 	.byte	0x04, 0x12
        /*0a2e*/ 	.short	(.L_444 - .L_443)
	.align		4
.L_443:
        /*0a30*/ 	.word	index@(_ZN10layer_norm31ln_parallel_residual_fwd_kernelINS_13Kernel_traitsIf6__halffS2_fjLj8192ELj1ELj1ELj8ELj16ENS_18Kernel_traits_baseILj8192EfS2_fS2_fjLj256EEEEELb0ELb0ELb1EEEvNS_9FwdParamsE)
        /*0a34*/ 	.word	0x00000000


	//----- nvinfo : EIATTR_MIN_STACK_SIZE
	.align		4
.L_444:
        /*0a38*/ 	.byte	0x04, 0x12
        /*0a3a*/ 	.short	(.L_446 - .L_445)
	.align		4
.L_445:
        /*0a3c*/ 	.word	index@(_ZN10layer_norm31ln_parallel_residual_fwd_kernelINS_13Kernel_traitsIf6__halffS2_fjLj8192ELj1ELj1ELj8ELj16ENS_18Kernel_traits_baseILj8192EfS2_fS2_fjLj256EEEEELb0ELb1ELb0EEEvNS_9FwdParamsE)
        /*0a40*/ 	.word	0x00000000


	//----- nvinfo : EIATTR_MIN_STACK_SIZE
	.align		4
.L_446:
        /*0a44*/ 	.byte	0x04, 0x12
        /*0a46*/ 	.short	(.L_448 - .L_447)
	.align		4
.L_447:
        /*0a48*/ 	.word	index@(_ZN10layer_norm31ln_parallel_residual_fwd_kernelINS_13Kernel_traitsIf6__halffS2_fjLj8192ELj1ELj1ELj8ELj16ENS_18Kernel_traits_baseILj8192EfS2_fS2_fjLj256EEEEELb0ELb1ELb1EEEvNS_9FwdParamsE)
        /*0a4c*/ 	.word	0x00000000


	//----- nvinfo : EIATTR_MIN_STACK_SIZE
	.align		4
.L_448:
        /*0a50*/ 	.byte	0x04, 0x12
        /*0a52*/ 	.short	(.L_450 - .L_449)
	.align		4
.L_449:
        /*0a54*/ 	.word	index@(_ZN10layer_norm31ln_parallel_residual_fwd_kernelINS_13Kernel_traitsIf6__halffS2_fjLj8192ELj1ELj1ELj8ELj16ENS_18Kernel_traits_baseILj8192EfS2_fS2_fjLj256EEEEELb1ELb0ELb0EEEvNS_9FwdParamsE)
        /*0a58*/ 	.word	0x00000000


	//----- nvinfo : EIATTR_MIN_STACK_SIZE
	.align		4
.L_450:
        /*0a5c*/ 	.byte	0x04, 0x12
        /*0a5e*/ 	.short	(.L_452 - .L_451)
	.align		4
.L_451:
        /*0a60*/ 	.word	index@(_ZN10layer_norm31ln_parallel_residual_fwd_kernelINS_13Kernel_traitsIf6__halffS2_fjLj8192ELj1ELj1ELj8ELj16ENS_18Kernel_traits_baseILj8192EfS2_fS2_fjLj256EEEEELb1ELb0ELb1EEEvNS_9FwdParamsE)
        /*0a64*/ 	.word	0x00000000


	//----- nvinfo : EIATTR_MIN_STACK_SIZE
	.align		4
.L_452:
        /*0a68*/ 	.byte	0x04, 0x12
        /*0a6a*/ 	.short	(.L_454 - .L_453)
	.align		4
.L_453:
        /*0a6c*/ 	.word	index@(_ZN10layer_norm31ln_parallel_residual_fwd_kernelINS_13Kernel_traitsIf6__halffS2_fjLj8192ELj1ELj1ELj8ELj16ENS_18Kernel_traits_baseILj8192EfS2_fS2_fjLj256EEEEELb1ELb1ELb0EEEvNS_9FwdParamsE)
        /*0a70*/ 	.word	0x00000000


	//----- nvinfo : EIATTR_MIN_STACK_SIZE
	.align		4
.L_454:
        /*0a74*/ 	.byte	0x04, 0x12
        /*0a76*/ 	.short	(.L_456 - .L_455)
	.align		4
.L_455:
        /*0a78*/ 	.word	index@(_ZN10layer_norm31ln_parallel_residual_fwd_kernelINS_13Kernel_traitsIf6__halffS2_fjLj8192ELj1ELj1ELj8ELj16ENS_18Kernel_traits_baseILj8192EfS2_fS2_fjLj256EEEEELb1ELb1ELb1EEEvNS_9FwdParamsE)
        /*0a7c*/ 	.word	0x00000000


	//----- nvinfo : EIATTR_MIN_STACK_SIZE
	.align		4
.L_456:
        /*0a80*/ 	.byte	0x04, 0x12
        /*0a82*/ 	.short	(.L_458 - .L_457)
	.align		4
.L_457:
        /*0a84*/ 	.word	index@(_ZN10layer_norm31ln_parallel_residual_fwd_kernelINS_13Kernel_traitsI6__halfffffjLj8192ELj1ELj1ELj8ELj16ENS_18Kernel_traits_baseILj8192ES2_ffffjLj256EEEEELb0ELb0ELb0EEEvNS_9FwdParamsE)
        /*0a88*/ 	.word	0x00000000


	//----- nvinfo : EIATTR_MIN_STACK_SIZE
	.align		4
.L_458:
        /*0a8c*/ 	.byte	0x04, 0x12
        /*0a8e*/ 	.short	(.L_460 - .L_459)
	.align		4
.L_459:
        /*0a90*/ 	.word	index@(_ZN10layer_norm31ln_parallel_residual_fwd_kernelINS_13Kernel_traitsI6__halfffffjLj8192ELj1ELj1ELj8ELj16ENS_18Kernel_traits_baseILj8192ES2_ffffjLj256EEEEELb0ELb0ELb1EEEvNS_9FwdParamsE)
        /*0a94*/ 	.word	0x00000000


	//----- nvinfo : EIATTR_MIN_STACK_SIZE
	.align		4
.L_460:
        /*0a98*/ 	.byte	0x04, 0x12
        /*0a9a*/ 	.short	(.L_462 - .L_461)
	.align		4
.L_461:
        /*0a9c*/ 	.word	index@(_ZN10layer_norm31ln_parallel_residual_fwd_kernelINS_13Kernel_traitsI6__halfffffjLj8192ELj1ELj1ELj8ELj16ENS_18Kernel_traits_baseILj8192ES2_ffffjLj256EEEEELb0ELb1ELb0EEEvNS_9FwdParamsE)
        /*0aa0*/ 	.word	0x00000000


	//----- nvinfo : EIATTR_MIN_STACK_SIZE
	.align		4
.L_462:
        /*0aa4*/ 	.byte	0x04, 0x12
        /*0aa6*/ 	.short	(.L_464 - .L_463)
	.align		4
.L_463:
        /*0aa8*/ 	.word	index@(_ZN10layer_norm31ln_parallel_residual_fwd_kernelINS_13Kernel_traitsI6__halfffffjLj8192ELj1ELj1ELj8ELj16ENS_18Kernel_traits_baseILj8192ES2_ffffjLj256EEEEELb0ELb1ELb1EEEvNS_9FwdParamsE)
        /*0aac*/ 	.word	0x00000000


	//----- nvinfo : EIATTR_MIN_STACK_SIZE
	.align		4
.L_464:
        /*0ab0*/ 	.byte	0x04, 0x12
        /*0ab2*/ 	.short	(.L_466 - .L_465)
	.align		4
.L_465:
        /*0ab4*/ 	.word	index@(_ZN10layer_norm31ln_parallel_residual_fwd_kernelINS_13Kernel_traitsI6__halfffffjLj8192ELj1ELj1ELj8ELj16ENS_18Kernel_traits_baseILj8192ES2_ffffjLj256EEEEELb1ELb0ELb0EEEvNS_9FwdParamsE)
        /*0ab8*/ 	.word	0x00000000


	//----- nvinfo : EIATTR_MIN_STACK_SIZE
	.align		4
.L_466:
        /*0abc*/ 	.byte	0x04, 0x12
        /*0abe*/ 	.short	(.L_468 - .L_467)
	.align		4
.L_467:
        /*0ac0*/ 	.word	index@(_ZN10layer_norm31ln_parallel_residual_fwd_kernelINS_13Kernel_traitsI6__halfffffjLj8192ELj1ELj1ELj8ELj16ENS_18Kernel_traits_baseILj8192ES2_ffffjLj256EEEEELb1ELb0ELb1EEEvNS_9FwdParamsE)
        /*0ac4*/ 	.word	0x00000000


	//----- nvinfo : EIATTR_MIN_STACK_SIZE
	.align		4
.L_468:
        /*0ac8*/ 	.byte	0x04, 0x12
        /*0aca*/ 	.short	(.L_470 - .L_469)
	.align		4
.L_469:
        /*0acc*/ 	.word	index@(_ZN10layer_norm31ln_parallel_residual_fwd_kernelINS_13Kernel_traitsI6__halfffffjLj8192ELj1ELj1ELj8ELj16ENS_18Kernel_traits_baseILj8192ES2_ffffjLj256EEEEELb1ELb1ELb0EEEvNS_9FwdParamsE)
        /*0ad0*/ 	.word	0x00000000


	//----- nvinfo : EIATTR_MIN_STACK_SIZE
	.align		4
.L_470:
        /*0ad4*/ 	.byte	0x04, 0x12
        /*0ad6*/ 	.short	(.L_472 - .L_471)
	.align		4
.L_471:
        /*0ad8*/ 	.word	index@(_ZN10layer_norm31ln_parallel_residual_fwd_kernelINS_13Kernel_traitsI6__halfffffjLj8192ELj1ELj1ELj8ELj16ENS_18Kernel_traits_baseILj8192ES2_ffffjLj256EEEEELb1ELb1ELb1EEEvNS_9FwdParamsE)
        /*0adc*/ 	.word	0x00000000


	//----- nvinfo : EIATTR_MIN_STACK_SIZE
	.align		4
.L_472:
        /*0ae0*/ 	.byte	0x04, 0x12
        /*0ae2*/ 	.short	(.L_474 - .L_473)
	.align		4
.L_473:
        /*0ae4*/ 	.word	index@(_ZN10layer_norm31ln_parallel_residual_fwd_kernelINS_13Kernel_traitsIfffffjLj8192ELj1ELj1ELj8ELj16ENS_18Kernel_traits_baseILj8192EfffffjLj256EEEEELb0ELb0ELb0EEEvNS_9FwdParamsE)
        /*0ae8*/ 	.word	0x00000000


	//----- nvinfo : EIATTR_MIN_STACK_SIZE
	.align		4
.L_474:
        /*0aec*/ 	.byte	0x04, 0x12
        /*0aee*/ 	.short	(.L_476 - .L_475)
	.align		4
.L_475:
        /*0af0*/ 	.word	index@(_ZN10layer_norm31ln_parallel_residual_fwd_kernelINS_13Kernel_traitsIfffffjLj8192ELj1ELj1ELj8ELj16ENS_18Kernel_traits_baseILj8192EfffffjLj256EEEEELb0ELb0ELb1EEEvNS_9FwdParamsE)
        /*0af4*/ 	.word	0x00000000


	//----- nvinfo : EIATTR_MIN_STACK_SIZE
	.align		4
.L_476:
        /*0af8*/ 	.byte	0x04, 0x12
        /*0afa*/ 	.short	(.L_478 - .L_477)
	.align		4
.L_477:
        /*0afc*/ 	.word	index@(_ZN10layer_norm31ln_parallel_residual_fwd_kernelINS_13Kernel_traitsIfffffjLj8192ELj1ELj1ELj8ELj16ENS_18Kernel_traits_baseILj8192EfffffjLj256EEEEELb0ELb1ELb0EEEvNS_9FwdParamsE)
        /*0b00*/ 	.word	0x00000000


	//----- nvinfo : EIATTR_MIN_STACK_SIZE
	.align		4
.L_478:
        /*0b04*/ 	.byte	0x04, 0x12
        /*0b06*/ 	.short	(.L_480 - .L_479)
	.align		4
.L_479:
        /*0b08*/ 	.word	index@(_ZN10layer_norm31ln_parallel_residual_fwd_kernelINS_13Kernel_traitsIfffffjLj8192ELj1ELj1ELj8ELj16ENS_18Kernel_traits_baseILj8192EfffffjLj256EEEEELb0ELb1ELb1EEEvNS_9FwdParamsE)
        /*0b0c*/ 	.word	0x00000000


	//----- nvinfo : EIATTR_MIN_STACK_SIZE
	.align		4
.L_480:
        /*0b10*/ 	.byte	0x04, 0x12
        /*0b12*/ 	.short	(.L_482 - .L_481)
	.align		4
.L_481:
        /*0b14*/ 	.word	index@(_ZN10layer_norm31ln_parallel_residual_fwd_kernelINS_13Kernel_traitsIfffffjLj8192ELj1ELj1ELj8ELj16ENS_18Kernel_traits_baseILj8192EfffffjLj256EEEEELb1ELb0ELb0EEEvNS_9FwdParamsE)
        /*0b18*/ 	.word	0x00000000


	//----- nvinfo : EIATTR_MIN_STACK_SIZE
	.align		4
.L_482:
        /*0b1c*/ 	.byte	0x04, 0x12
        /*0b1e*/ 	.short	(.L_484 - .L_483)
	.align		4
.L_483:
        /*0b20*/ 	.word	index@(_ZN10layer_norm31ln_parallel_residual_fwd_kernelINS_13Kernel_traitsIfffffjLj8192ELj1ELj1ELj8ELj16ENS_18Kernel_traits_baseILj8192EfffffjLj256EEEEELb1ELb0ELb1EEEvNS_9FwdParamsE)
        /*0b24*/ 	.word	0x00000000


	//----- nvinfo : EIATTR_MIN_STACK_SIZE
	.align		4
.L_484:
        /*0b28*/ 	.byte	0x04, 0x12
        /*0b2a*/ 	.short	(.L_486 - .L_485)
	.align		4
.L_485:
        /*0b2c*/ 	.word	index@(_ZN10layer_norm31ln_parallel_residual_fwd_kernelINS_13Kernel_traitsIfffffjLj8192ELj1ELj1ELj8ELj16ENS_18Kernel_traits_baseILj8192EfffffjLj256EEEEELb1ELb1ELb0EEEvNS_9FwdParamsE)
        /*0b30*/ 	.word	0x00000000


	//----- nvinfo : EIATTR_MIN_STACK_SIZE
	.align		4
.L_486:
        /*0b34*/ 	.byte	0x04, 0x12
        /*0b36*/ 	.short	(.L_488 - .L_487)
	.align		4
.L_487:
        /*0b38*/ 	.word	index@(_ZN10layer_norm31ln_parallel_residual_fwd_kernelINS_13Kernel_traitsIfffffjLj8192ELj1ELj1ELj8ELj16ENS_18Kernel_traits_baseILj8192EfffffjLj256EEEEELb1ELb1ELb1EEEvNS_9FwdParamsE)
        /*0b3c*/ 	.word	0x00000000
.L_488:


//--------------------- .nv.compat                --------------------------
	.section	.nv.compat,"",@"SHT_CUDA_COMPAT_INFO"
	.align	4
        /*0000*/ 	.byte	0x02, 0x09, 0x01, 0x00, 0x02, 0x02, 0x01, 0x00, 0x02, 0x05, 0x05, 0x00, 0x03, 0x07, 0x01, 0x01
        /*0010*/ 	.byte	0x02, 0x03, 0x00, 0x00, 0x02, 0x06, 0x01, 0x00, 0x04, 0x0b, 0x08, 0x00, 0x00, 0x00, 0x00, 0x00
        /*0020*/ 	.byte	0x00, 0x00, 0x00, 0x00


//--------------------- .nv.info._ZN10layer_norm31ln_parallel_residual_fwd_kernelINS_13Kernel_traitsI13__nv_bfloat16S2_S2_S2_fjLj8192ELj1ELj1ELj8ELj16ENS_18Kernel_traits_baseILj8192ES2_S2_S2_S2_fjLj256EEEEELb0ELb0ELb0EEEvNS_9FwdParamsE --------------------------
	.section	.nv.info._ZN10layer_norm31ln_parallel_residual_fwd_kernelINS_13Kernel_traitsI13__nv_bfloat16S2_S2_S2_fjLj8192ELj1ELj1ELj8ELj16ENS_18Kernel_traits_baseILj8192ES2_S2_S2_S2_fjLj256EEEEELb0ELb0ELb0EEEvNS_9FwdParamsE,"",@"SHT_CUDA_INFO"
	.sectionflags	@""
	.align	4


	//----- nvinfo : EIATTR_CUDA_API_VERSION
	.align		4
        /*0000*/ 	.byte	0x04, 0x37
        /*0002*/ 	.short	(.L_490 - .L_489)
.L_489:
        /*0004*/ 	.word	0x00000082


	//----- nvinfo : EIATTR_KPARAM_INFO
	.align		4
.L_490:
        /*0008*/ 	.byte	0x04, 0x17
        /*000a*/ 	.short	(.L_492 - .L_491)
.L_491:
        /*000c*/ 	.word	0x00000000
        /*0010*/ 	.short	0x0000
        /*0012*/ 	.short	0x0000
        /*0014*/ 	.byte	0x00, 0xf0, 0xa1, 0x03


	//----- nvinfo : EIATTR_SPARSE_MMA_MASK
	.align		4
.L_492:
        /*0018*/ 	.byte	0x03, 0x50
        /*001a*/ 	.short	0x0000


	//----- nvinfo : EIATTR_MAXREG_COUNT
	.align		4
        /*001c*/ 	.byte	0x03, 0x1b
        /*001e*/ 	.short	0x00ff


	//----- nvinfo : EIATTR_NUM_BARRIERS
	.align		4
        /*0020*/ 	.byte	0x02, 0x4c
        /*0022*/ 	.byte	0x01
	.zero		1


	//----- nvinfo : EIATTR_MERCURY_ISA_VERSION
	.align		4
        /*0024*/ 	.byte	0x03, 0x5f
        /*0026*/ 	.short	0x0101


	//----- nvinfo : EIATTR_COOP_GROUP_MASK_REGIDS
	.align		4
        /*0028*/ 	.byte	0x04, 0x29
        /*002a*/ 	.short	(.L_494 - .L_493)


	//   ....[0]....
.L_493:
        /*002c*/ 	.word	0xffffffff


	//   ....[1]....
        /*0030*/ 	.word	0xffffffff


	//   ....[2]....
        /*0034*/ 	.word	0xffffffff


	//   ....[3]....
        /*0038*/ 	.word	0xffffffff


	//   ....[4]....
        /*003c*/ 	.word	0xffffffff


	//   ....[5]....
        /*0040*/ 	.word	0xffffffff


	//   ....[6]....
        /*0044*/ 	.word	0xffffffff


	//   ....[7]....
        /*0048*/ 	.word	0xffffffff


	//   ....[8]....
        /*004c*/ 	.word	0xffffffff


	//   ....[9]....
        /*0050*/ 	.word	0xffffffff


	//   ....[10]....
        /*0054*/ 	.word	0xffffffff


	//   ....[11]....
        /*0058*/ 	.word	0xffffffff


	//   ....[12]....
        /*005c*/ 	.word	0xffffffff


	//   ....[13]....
        /*0060*/ 	.word	0xffffffff


	//   ....[14]....
        /*0064*/ 	.word	0xffffffff


	//   ....[15]....
        /*0068*/ 	.word	0xffffffff


	//   ....[16]....
        /*006c*/ 	.word	0xffffffff


	//   ....[17]....
        /*0070*/ 	.word	0xffffffff


	//   ....[18]....
        /*0074*/ 	.word	0xffffffff


	//   ....[19]....
        /*0078*/ 	.word	0xffffffff


	//   ....[20]....
        /*007c*/ 	.word	0xffffffff


	//   ....[21]....
        /*0080*/ 	.word	0x05000087


	//   ....[22]....
        /*0084*/ 	.word	0x05000087


	//   ....[23]....
        /*0088*/ 	.word	0x05000087


	//   ....[24]....
        /*008c*/ 	.word	0x05000087


	//   ....[25]....
        /*0090*/ 	.word	0x05000087


	//   ....[26]....
        /*0094*/ 	.word	0x05000087


	//   ....[27]....
        /*0098*/ 	.word	0x05000087


	//   ....[28]....
        /*009c*/ 	.word	0x05000087


	//   ....[29]....
        /*00a0*/ 	.word	0x05000087


	//   ....[30]....
        /*00a4*/ 	.word	0x05000087


	//----- nvinfo : EIATTR_COOP_GROUP_INSTR_OFFSETS
	.align		4
.L_494:
        /*00a8*/ 	.byte	0x04, 0x28
        /*00aa*/ 	.short	(.L_496 - .L_495)


	//   ....[0]....
.L_495:
        /*00ac*/ 	.word	0x00004360


	//   ....[1]....
        /*00b0*/ 	.word	0x00004380


	//   ....[2]....
        /*00b4*/ 	.word	0x000043a0


	//   ....[3]....
        /*00b8*/ 	.word	0x000043c0


	//   ....[4]....
        /*00bc*/ 	.word	0x000043e0


	//   ....[5]....
        /*00c0*/ 	.word	0x00004820


	//   ....[6]....
        /*00c4*/ 	.word	0x00004840


	//   ....[7]....
        /*00c8*/ 	.word	0x00004860


	//   ....[8]....
        /*00cc*/ 	.word	0x00004880


	//   ....[9]....
        /*00d0*/ 	.word	0x000048a0


	//   ....[10]....
        /*00d4*/ 	.word	0x00004a40


	//   ....[11]....
        /*00d8*/ 	.word	0x00004a80


	//   ....[12]....
        /*00dc*/ 	.word	0x00004ab0


	//   ....[13]....
        /*00e0*/ 	.word	0x00004ac0


	//   ....[14]....
        /*00e4*/ 	.word	0x00004b50


	//   ....[15]....
        /*00e8*/ 	.word	0x00004ba0


	//   ....[16]....
        /*00ec*/ 	.word	0x00004bc0


	//   ....[17]....
        /*00f0*/ 	.word	0x00004c40


	//   ....[18]....
        /*00f4*/ 	.word	0x00004cc0


	//   ....[19]....
        /*00f8*/ 	.word	0x00004d40


	//   ....[20]....
        /*00fc*/ 	.word	0x00004d90


	//   ....[21]....
        /*0100*/ 	.word	0x00005b70


	//   ....[22]....
        /*0104*/ 	.word	0x00005be0


	//   ....[23]....
        /*0108*/ 	.word	0x00005c50


	//   ....[24]....
        /*010c*/ 	.word	0x00005cc0


	//   ....[25]....
        /*0110*/ 	.word	0x00005d30


	//   ....[26]....
        /*0114*/ 	.word	0x000061c0


	//   ....[27]....
        /*0118*/ 	.word	0x00006230


	//   ....[28]....
        /*011c*/ 	.word	0x000062a0


	//   ....[29]....
        /*0120*/ 	.word	0x00006310


	//   ....[30]....
        /*0124*/ 	.word	0x00006380


	//----- nvinfo : EIATTR_EXIT_INSTR_OFFSETS
	.align		4
.L_496:
        /*0128*/ 	.byte	0x04, 0x1c
        /*012a*/ 	.short	(.L_498 - .L_497)


	//   ....[0]....
.L_497:
        /*012c*/ 	.word	0x00000a40


	//   ....[1]....
        /*0130*/ 	.word	0x00005b10


	//----- nvinfo : EIATTR_MAX_THREADS
	.align		4
.L_498:
        /*0134*/ 	.byte	0x04, 0x05
        /*0136*/ 	.short	(.L_500 - .L_499)
.L_499:
        /*0138*/ 	.word	0x00000100
        /*013c*/ 	.word	0x00000001
        /*0140*/ 	.word	0x00000001


	//----- nvinfo : EIATTR_CRS_STACK_SIZE
	.align		4
.L_500:
        /*0144*/ 	.byte	0x04, 0x1e
        /*0146*/ 	.short	(.L_502 - .L_501)
.L_501:
        /*0148*/ 	.word	0x00000000


	//----- nvinfo : EIATTR_CBANK_PARAM_SIZE
	.align		4
.L_502:
        /*014c*/ 	.byte	0x03, 0x19
        /*014e*/ 	.short	0x00e8


	//----- nvinfo : EIATTR_PARAM_CBANK
	.align		4
        /*0150*/ 	.byte	0x04, 0x0a
        /*0152*/ 	.short	(.L_504 - .L_503)
	.align		4
.L_503:
        /*0154*/ 	.word	index@(.nv.constant0._ZN10layer_norm31ln_parallel_residual_fwd_kernelINS_13Kernel_traitsI13__nv_bfloat16S2_S2_S2_fjLj8192ELj1ELj1ELj8ELj16ENS_18Kernel_traits_baseILj8192ES2_S2_S2_S2_fjLj256EEEEELb0ELb0ELb0EEEvNS_9FwdParamsE)
        /*0158*/ 	.short	0x0210
        /*015a*/ 	.short	0x00e8


	//----- nvinfo : EIATTR_SW_WAR
	.align		4
.L_504:
        /*015c*/ 	.byte	0x04, 0x36
        /*015e*/ 	.short	(.L_506 - .L_505)
.L_505:
        /*0160*/ 	.word	0x00000008
.L_506:


//--------------------- .nv.info._ZN10layer_norm31ln_parallel_residual_fwd_kernelINS_13Kernel_traitsI13__nv_bfloat16S2_S2_S2_fjLj8192ELj1ELj1ELj8ELj16ENS_18Kernel_traits_baseILj8192ES2_S2_S2_S2_fjLj256EEEEELb0ELb0ELb1EEEvNS_9FwdParamsE --------------------------
	.section	.nv.info._ZN10layer_norm31ln_parallel_residual_fwd_kernelINS_13Kernel_traitsI13__nv_bfloat16S2_S2_S2_fjLj8192ELj1ELj1ELj8ELj16ENS_18Kernel_traits_baseILj8192ES2_S2_S2_S2_fjLj256EEEEELb0ELb0ELb1EEEvNS_9FwdParamsE,"",@"SHT_CUDA_INFO"
	.sectionflags	@""
	.align	4


	//----- nvinfo : EIATTR_CUDA_API_VERSION
	.align		4
        /*0000*/ 	.byte	0x04, 0x37
        /*0002*/ 	.short	(.L_508 - .L_507)
.L_507:
        /*0004*/ 	.word	0x00000082


	//----- nvinfo : EIATTR_KPARAM_INFO
	.align		4
.L_508:
        /*0008*/ 	.byte	0x04, 0x17
        /*000a*/ 	.short	(.L_510 - .L_509)
.L_509:
        /*000c*/ 	.word	0x00000000
        /*0010*/ 	.short	0x0000
        /*0012*/ 	.short	0x0000
        /*0014*/ 	.byte	0x00, 0xf0, 0xa1, 0x03


	//----- nvinfo : EIATTR_SPARSE_MMA_MASK
	.align		4
.L_510:
        /*0018*/ 	.byte	0x03, 0x50
        /*001a*/ 	.short	0x0000


	//----- nvinfo : EIATTR_MAXREG_COUNT
	.align		4
        /*001c*/ 	.byte	0x03, 0x1b
        /*001e*/ 	.short	0x00ff


	//----- nvinfo : EIATTR_NUM_BARRIERS
	.align		4
        /*0020*/ 	.byte	0x02, 0x4c
        /*0022*/ 	.byte	0x01
	.zero		1


	//----- nvinfo : EIATTR_MERCURY_ISA_VERSION
	.align		4
        /*0024*/ 	.byte	0x03, 0x5f
        /*0026*/ 	.short	0x0101


	//----- nvinfo : EIATTR_COOP_GROUP_MASK_REGIDS
	.align		4
        /*0028*/ 	.byte	0x04, 0x29
        /*002a*/ 	.short	(.L_512 - .L_511)


	//   ....[0]....
.L_511:
        /*002c*/ 	.word	0xffffffff


	//   ....[1]....
        /*0030*/ 	.word	0xffffffff


	//   ....[2]....
        /*0034*/ 	.word	0xffffffff


	//   ....[3]....
        /*0038*/ 	.word	0xffffffff


	//   ....[4]....
        /*003c*/ 	.word	0xffffffff


	//   ....[5]....
        /*0040*/ 	.word	0xffffffff


	//   ....[6]....
        /*0044*/ 	.word	0xffffffff


	//   ....[7]....
        /*0048*/ 	.word	0xffffffff


	//   ....[8]....
        /*004c*/ 	.word	0xffffffff


	//   ....[9]....
        /*0050*/ 	.word	0xffffffff


	//   ....[10]....
        /*0054*/ 	.word	0xffffffff


	//   ....[11]....
        /*0058*/ 	.word	0xffffffff


	//   ....[12]....
        /*005c*/ 	.word	0xffffffff


	//   ....[13]....
        /*0060*/ 	.word	0xffffffff


	//   ....[14]....
        /*0064*/ 	.word	0xffffffff


	//   ....[15]....
        /*0068*/ 	.word	0xffffffff


	//   ....[16]....
        /*006c*/ 	.word	0xffffffff


	//   ....[17]....
        /*0070*/ 	.word	0xffffffff


	//   ....[18]....
        /*0074*/ 	.word	0xffffffff


	//   ....[19]....
        /*0078*/ 	.word	0xffffffff


	//   ....[20]....
        /*007c*/ 	.word	0xffffffff


	//   ....[21]....
        /*0080*/ 	.word	0x05000031


	//   ....[22]....
        /*0084*/ 	.word	0x05000031


	//   ....[23]....
        /*0088*/ 	.word	0x05000031


	//   ....[24]....
        /*008c*/ 	.word	0x05000031


	//   ....[25]....
        /*0090*/ 	.word	0x05000031


	//   ....[26]....
        /*0094*/ 	.word	0x05000031


	//   ....[27]....
        /*0098*/ 	.word	0x05000031


	//   ....[28]....
        /*009c*/ 	.word	0x05000031


	//   ....[29]....
        /*00a0*/ 	.word	0x05000031


	//   ....[30]....
        /*00a4*/ 	.word	0x05000031


	//----- nvinfo : EIATTR_COOP_GROUP_INSTR_OFFSETS
	.align		4
.L_512:
        /*00a8*/ 	.byte	0x04, 0x28
        /*00aa*/ 	.short	(.L_514 - .L_513)


	//   ....[0]....
.L_513:
        /*00ac*/ 	.word	0x00003640


	//   ....[1]....
        /*00b0*/ 	.word	0x00003660


	//   ....[2]....
        /*00b4*/ 	.word	0x00003680


	//   ....[3]....
        /*00b8*/ 	.word	0x000036a0


	//   ....[4]....
        /*00bc*/ 	.word	0x000036c0


	//   ....[5]....
        /*00c0*/ 	.word	0x00003af0


	//   ....[6]....
        /*00c4*/ 	.word	0x00003b10


	//   ....[7]....
        /*00c8*/ 	.word	0x00003b30


	//   ....[8]....
        /*00cc*/ 	.word	0x00003b50


	//   ....[9]....
        /*00d0*/ 	.word	0x00003b70


	//   ....[10]....
        /*00d4*/ 	.word	0x00003cc0


	//   ....[11]....
        /*00d8*/ 	.word	0x00003d10


	//   ....[12]....
        /*00dc*/ 	.word	0x00003d80


	//   ....[13]....
        /*00e0*/ 	.word	0x00003de0


	//   ....[14]....
        /*00e4*/ 	.word	0x00003df0


	//   ....[15]....
        /*00e8*/ 	.word	0x00003e00


	//   ....[16]....
        /*00ec*/ 	.word	0x00003eb0


	//   ....[17]....
        /*00f0*/ 	.word	0x00003ef0


	//   ....[18]....
        /*00f4*/ 	.word	0x00003fa0


	//   ....[19]....
        /*00f8*/ 	.word	0x00003fc0


	//   ....[20]....
        /*00fc*/ 	.word	0x00004000


	//   ....[21]....
        /*0100*/ 	.word	0x00005280


	//   ....[22]....
        /*0104*/ 	.word	0x000052f0


	//   ....[23]....
        /*0108*/ 	.word	0x00005360


	//   ....[24]....
        /*010c*/ 	.word	0x000053d0


	//   ....[25]....
        /*0110*/ 	.word	0x00005440


	//   ....[26]....
        /*0114*/ 	.word	0x000058c0


	//   ....[27]....
        /*0118*/ 	.word	0x00005930


	//   ....[28]....
        /*011c*/ 	.word	0x000059a0


	//   ....[29]....
        /*0120*/ 	.word	0x00005a10


	//   ....[30]....
        /*0124*/ 	.word	0x00005a80


	//----- nvinfo : EIATTR_EXIT_INSTR_OFFSETS
	.align		4
.L_514:
        /*0128*/ 	.byte	0x04, 0x1c
        /*012a*/ 	.short	(.L_516 - .L_515)


	//   ....[0]....
.L_515:
        /*012c*/ 	.word	0x00000280


	//   ....[1]....
        /*0130*/ 	.word	0x00005220


	//----- nvinfo : EIATTR_MAX_THREADS
	.align		4
.L_516:
        /*0134*/ 	.byte	0x04, 0x05
        /*0136*/ 	.short	(.L_518 - .L_517)
.L_517:
        /*0138*/ 	.word	0x00000100
        /*013c*/ 	.word	0x00000001
        /*0140*/ 	.word	0x00000001


	//----- nvinfo : EIATTR_CRS_STACK_SIZE
	.align		4
.L_518:
        /*0144*/ 	.byte	0x04, 0x1e
        /*0146*/ 	.short	(.L_520 - .L_519)
.L_519:
        /*0148*/ 	.word	0x00000000


	//----- nvinfo : EIATTR_CBANK_PARAM_SIZE
	.align		4
.L_520:
        /*014c*/ 	.byte	0x03, 0x19
        /*014e*/ 	.short	0x00e8


	//----- nvinfo : EIATTR_PARAM_CBANK
	.align		4
        /*0150*/ 	.byte	0x04, 0x0a
        /*0152*/ 	.short	(.L_522 - .L_521)
	.align		4
.L_521:
        /*0154*/ 	.word	index@(.nv.constant0._ZN10layer_norm31ln_parallel_residual_fwd_kernelINS_13Kernel_traitsI13__nv_bfloat16S2_S2_S2_fjLj8192ELj1ELj1ELj8ELj16ENS_18Kernel_traits_baseILj8192ES2_S2_S2_S2_fjLj256EEEEELb0ELb0ELb1EEEvNS_9FwdParamsE)
        /*0158*/ 	.short	0x0210
        /*015a*/ 	.short	0x00e8


	//----- nvinfo : EIATTR_SW_WAR
	.align		4
.L_522:
        /*015c*/ 	.byte	0x04, 0x36
        /*015e*/ 	.short	(.L_524 - .L_523)
.L_523:
        /*0160*/ 	.word	0x00000008
.L_524:


//--------------------- .nv.info._ZN10layer_norm31ln_parallel_residual_fwd_kernelINS_13Kernel_traitsI13__nv_bfloat16S2_S2_S2_fjLj8192ELj1ELj1ELj8ELj16ENS_18Kernel_traits_baseILj8192ES2_S2_S2_S2_fjLj256EEEEELb0ELb1ELb0EEEvNS_9FwdParamsE --------------------------
	.section	.nv.info._ZN10layer_norm31ln_parallel_residual_fwd_kernelINS_13Kernel_traitsI13__nv_bfloat16S2_S2_S2_fjLj8192ELj1ELj1ELj8ELj16ENS_18Kernel_traits_baseILj8192ES2_S2_S2_S2_fjLj256EEEEELb0ELb1ELb0EEEvNS_9FwdParamsE,"",@"SHT_CUDA_INFO"
	.sectionflags	@""
	.align	4


	//----- nvinfo : EIATTR_CUDA_API_VERSION
	.align		4
        /*0000*/ 	.byte	0x04, 0x37
        /*0002*/ 	.short	(.L_526 - .L_525)
.L_525:
        /*0004*/ 	.word	0x00000082


	//----- nvinfo : EIATTR_KPARAM_INFO
	.align		4
.L_526:
        /*0008*/ 	.byte	0x04, 0x17
        /*000a*/ 	.short	(.L_528 - .L_527)
.L_527:
        /*000c*/ 	.word	0x00000000
        /*0010*/ 	.short	0x0000
        /*0012*/ 	.short	0x0000
        /*0014*/ 	.byte	0x00, 0xf0, 0xa1, 0x03


	//----- nvinfo : EIATTR_SPARSE_MMA_MASK
	.align		4
.L_528:
        /*0018*/ 	.byte	0x03, 0x50
        /*001a*/ 	.short	0x0000


	//----- nvinfo : EIATTR_MAXREG_COUNT
	.align		4
        /*001c*/ 	.byte	0x03, 0x1b
        /*001e*/ 	.short	0x00ff


	//----- nvinfo : EIATTR_NUM_BARRIERS
	.align		4
        /*0020*/ 	.byte	0x02, 0x4c
        /*0022*/ 	.byte	0x01
	.zero		1


	//----- nvinfo : EIATTR_MERCURY_ISA_VERSION
	.align		4
        /*0024*/ 	.byte	0x03, 0x5f
        /*0026*/ 	.short	0x0101


	//----- nvinfo : EIATTR_COOP_GROUP_MASK_REGIDS
	.align		4
        /*0028*/ 	.byte	0x04, 0x29
        /*002a*/ 	.short	(.L_530 - .L_529)


	//   ....[0]....
.L_529:
        /*002c*/ 	.word	0xffffffff


	//   ....[1]....
        /*0030*/ 	.word	0xffffffff


	//   ....[2]....
        /*0034*/ 	.word	0xffffffff


	//   ....[3]....
        /*0038*/ 	.word	0xffffffff


	//   ....[4]....
        /*003c*/ 	.word	0xffffffff


	//   ....[5]....
        /*0040*/ 	.word	0xffffffff


	//   ....[6]....
        /*0044*/ 	.word	0xffffffff


	//   ....[7]....
        /*0048*/ 	.word	0xffffffff


	//   ....[8]....
        /*004c*/ 	.word	0xffffffff


	//   ....[9]....
        /*0050*/ 	.word	0xffffffff


	//   ....[10]....
        /*0054*/ 	.word	0xffffffff


	//   ....[11]....
        /*0058*/ 	.word	0xffffffff


	//   ....[12]....
        /*005c*/ 	.word	0xffffffff


	//   ....[13]....
        /*0060*/ 	.word	0xffffffff


	//   ....[14]....
        /*0064*/ 	.word	0xffffffff


	//   ....[15]....
        /*0068*/ 	.word	0xffffffff


	//   ....[16]....
        /*006c*/ 	.word	0xffffffff


	//   ....[17]....
        /*0070*/ 	.word	0xffffffff


	//   ....[18]....
        /*0074*/ 	.word	0xffffffff


	//   ....[19]....
        /*0078*/ 	.word	0xffffffff


	//   ....[20]....
        /*007c*/ 	.word	0xffffffff


	//   ....[21]....
        /*0080*/ 	.word	0x0500007b


	//   ....[22]....
        /*0084*/ 	.word	0x0500007b


	//   ....[23]....
        /*0088*/ 	.word	0x0500007b


	//   ....[24]....
        /*008c*/ 	.word	0x0500007b


	//   ....[25]....
        /*0090*/ 	.word	0x0500007b


	//   ....[26]....
        /*0094*/ 	.word	0x0500007b


	//   ....[27]....
        /*0098*/ 	.word	0x0500007b


	//   ....[28]....
        /*009c*/ 	.word	0x0500007b


	//   ....[29]....
        /*00a0*/ 	.word	0x0500007b


	//   ....[30]....
        /*00a4*/ 	.word	0x0500007b


	//----- nvinfo : EIATTR_COOP_GROUP_INSTR_OFFSETS
	.align		4
.L_530:
        /*00a8*/ 	.byte	0x04, 0x28
        /*00aa*/ 	.short	(.L_532 - .L_531)


	//   ....[0]....
.L_531:
        /*00ac*/ 	.word	0x000039d0


	//   ....[1]....
        /*00b0*/ 	.word	0x000039f0


	//   ....[2]....
        /*00b4*/ 	.word	0x00003a10


	//   ....[3]....
        /*00b8*/ 	.word	0x00003a30


	//   ....[4]....
        /*00bc*/ 	.word	0x00003a50


	//   ....[5]....
        /*00c0*/ 	.word	0x00003e90


	//   ....[6]....
        /*00c4*/ 	.word	0x00003eb0


	//   ....[7]....
        /*00c8*/ 	.word	0x00003ed0


	//   ....[8]....
        /*00cc*/ 	.word	0x00003ef0


	//   ....[9]....
        /*00d0*/ 	.word	0x00003f10


	//   ....[10]....
        /*00d4*/ 	.word	0x00004070


	//   ....[11]....
        /*00d8*/ 	.word	0x000040e0


	//   ....[12]....
        /*00dc*/ 	.word	0x00004180


	//   ....[13]....
        /*00e0*/ 	.word	0x000041a0


	//   ....[14]....
        /*00e4*/ 	.word	0x000041d0


	//   ....[15]....
        /*00e8*/ 	.word	0x00004260


	//   ....[16]....
        /*00ec*/ 	.word	0x00004280


	//   ....[17]....
        /*00f0*/ 	.word	0x000042f0


	//   ....[18]....
        /*00f4*/ 	.word	0x00004310


	//   ....[19]....
        /*00f8*/ 	.word	0x000043e0


	//   ....[20]....
        /*00fc*/ 	.word	0x000043f0


	//   ....[21]....
        /*0100*/ 	.word	0x00004e20


	//   ....[22]....
        /*0104*/ 	.word	0x00004e80


	//   ....[23]....
        /*0108*/ 	.word	0x00004ee0


	//   ....[24]....
        /*010c*/ 	.word	0x00004f40


	//   ....[25]....
        /*0110*/ 	.word	0x00004fa0


	//   ....[26]....
        /*0114*/ 	.word	0x00005430


	//   ....[27]....
        /*0118*/ 	.word	0x00005480


	//   ....[28]....
        /*011c*/ 	.word	0x000054e0


	//   ....[29]....
        /*0120*/ 	.word	0x00005540


	//   ....[30]....
        /*0124*/ 	.word	0x000055a0


	//----- nvinfo : EIATTR_EXIT_INSTR_OFFSETS
	.align		4
.L_532:
        /*0128*/ 	.byte	0x04, 0x1c
        /*012a*/ 	.short	(.L_534 - .L_533)


	//   ....[0]....
.L_533:
        /*012c*/ 	.word	0x00000600


	//   ....[1]....
        /*0130*/ 	.word	0x00004dd0


	//----- nvinfo : EIATTR_MAX_THREADS
	.align		4
.L_534:
        /*0134*/ 	.byte	0x04, 0x05
        /*0136*/ 	.short	(.L_536 - .L_535)
.L_535:
        /*0138*/ 	.word	0x00000100
        /*013c*/ 	.word	0x00000001
        /*0140*/ 	.word	0x00000001


	//----- nvinfo : EIATTR_CRS_STACK_SIZE
	.align		4
.L_536:
        /*0144*/ 	.byte	0x04, 0x1e
        /*0146*/ 	.short	(.L_538 - .L_537)
.L_537:
        /*0148*/ 	.word	0x00000000


	//----- nvinfo : EIATTR_CBANK_PARAM_SIZE
	.align		4
.L_538:
        /*014c*/ 	.byte	0x03, 0x19
        /*014e*/ 	.short	0x00e8


	//----- nvinfo : EIATTR_PARAM_CBANK
	.align		4
        /*0150*/ 	.byte	0x04, 0x0a
        /*0152*/ 	.short	(.L_540 - .L_539)
	.align		4
.L_539:
        /*0154*/ 	.word	index@(.nv.constant0._ZN10layer_norm31ln_parallel_residual_fwd_kernelINS_13Kernel_traitsI13__nv_bfloat16S2_S2_S2_fjLj8192ELj1ELj1ELj8ELj16ENS_18Kernel_traits_baseILj8192ES2_S2_S2_S2_fjLj256EEEEELb0ELb1ELb0EEEvNS_9FwdParamsE)
        /*0158*/ 	.short	0x0210
        /*015a*/ 	.short	0x00e8


	//----- nvinfo : EIATTR_SW_WAR
	.align		4
.L_540:
        /*015c*/ 	.byte	0x04, 0x36
        /*015e*/ 	.short	(.L_542 - .L_541)
.L_541:
        /*0160*/ 	.word	0x00000008
.L_542:


//--------------------- .nv.info._ZN10layer_norm31ln_parallel_residual_fwd_kernelINS_13Kernel_traitsI13__nv_bfloat16S2_S2_S2_fjLj8192ELj1ELj1ELj8ELj16ENS_18Kernel_traits_baseILj8192ES2_S2_S2_S2_fjLj256EEEEELb0ELb1ELb1EEEvNS_9FwdParamsE --------------------------
	.section	.nv.info._ZN10layer_norm31ln_parallel_residual_fwd_kernelINS_13Kernel_traitsI13__nv_bfloat16S2_S2_S2_fjLj8192ELj1ELj1ELj8ELj16ENS_18Kernel_traits_baseILj8192ES2_S2_S2_S2_fjLj256EEEEELb0ELb1ELb1EEEvNS_9FwdParamsE,"",@"SHT_CUDA_INFO"
	.sectionflags	@""
	.align	4


	//----- nvinfo : EIATTR_CUDA_API_VERSION
	.align		4
        /*0000*/ 	.byte	0x04, 0x37
        /*0002*/ 	.short	(.L_544 - .L_543)
.L_543:
        /*0004*/ 	.word	0x00000082


	//----- nvinfo : EIATTR_KPARAM_INFO
	.align		4
.L_544:
        /*0008*/ 	.byte	0x04, 0x17
        /*000a*/ 	.short	(.L_546 - .L_545)
.L_545:
        /*000c*/ 	.word	0x00000000
        /*0010*/ 	.short	0x0000
        /*0012*/ 	.short	0x0000
        /*0014*/ 	.byte	0x00, 0xf0, 0xa1, 0x03


	//----- nvinfo : EIATTR_SPARSE_MMA_MASK
	.align		4
.L_546:
        /*0018*/ 	.byte	0x03, 0x50
        /*001a*/ 	.short	0x0000


	//----- nvinfo : EIATTR_MAXREG_COUNT
	.align		4
        /*001c*/ 	.byte	0x03, 0x1b
        /*001e*/ 	.short	0x00ff


	//----- nvinfo : EIATTR_NUM_BARRIERS
	.align		4
        /*0020*/ 	.byte	0x02, 0x4c
        /*0022*/ 	.byte	0x01
	.zero		1


	//----- nvinfo : EIATTR_MERCURY_ISA_VERSION
	.align		4
        /*0024*/ 	.byte	0x03, 0x5f
        /*0026*/ 	.short	0x0101


	//----- nvinfo : EIATTR_COOP_GROUP_MASK_REGIDS
	.align		4
        /*0028*/ 	.byte	0x04, 0x29
        /*002a*/ 	.short	(.L_548 - .L_547)


	//   ....[0]....
.L_547:
        /*002c*/ 	.word	0xffffffff


	//   ....[1]....
        /*0030*/ 	.word	0xffffffff


	//   ....[2]....
        /*0034*/ 	.word	0xffffffff


	//   ....[3]....
        /*0038*/ 	.word	0xffffffff


	//   ....[4]....
        /*003c*/ 	.word	0xffffffff


	//   ....[5]....
        /*0040*/ 	.word	0xffffffff


	//   ....[6]....
        /*0044*/ 	.word	0xffffffff


	//   ....[7]....
        /*0048*/ 	.word	0xffffffff


	//   ....[8]....
        /*004c*/ 	.word	0xffffffff


	//   ....[9]....
        /*0050*/ 	.word	0xffffffff


	//   ....[10]....
        /*0054*/ 	.word	0xffffffff


	//   ....[11]....
        /*0058*/ 	.word	0xffffffff


	//   ....[12]....
        /*005c*/ 	.word	0xffffffff


	//   ....[13]....
        /*0060*/ 	.word	0xffffffff


	//   ....[14]....
        /*0064*/ 	.word	0xffffffff


	//   ....[15]....
        /*0068*/ 	.word	0xffffffff


	//   ....[16]....
        /*006c*/ 	.word	0xffffffff


	//   ....[17]....
        /*0070*/ 	.word	0xffffffff


	//   ....[18]....
        /*0074*/ 	.word	0xffffffff


	//   ....[19]....
        /*0078*/ 	.word	0xffffffff


	//   ....[20]....
        /*007c*/ 	.word	0xffffffff


	//   ....[21]....
        /*0080*/ 	.word	0x05000072


	//   ....[22]....
        /*0084*/ 	.word	0x05000072


	//   ....[23]....
        /*0088*/ 	.word	0x05000072


	//   ....[24]....
        /*008c*/ 	.word	0x05000072


	//   ....[25]....
        /*0090*/ 	.word	0x05000072


	//   ....[26]....
        /*0094*/ 	.word	0x05000072


	//   ....[27]....
        /*0098*/ 	.word	0x05000072


	//   ....[28]....
        /*009c*/ 	.word	0x05000072


	//   ....[29]....
        /*00a0*/ 	.word	0x05000072


	//   ....[30]....
        /*00a4*/ 	.word	0x05000072


	//----- nvinfo : EIATTR_COOP_GROUP_INSTR_OFFSETS
	.align		4
.L_548:
        /*00a8*/ 	.byte	0x04, 0x28
        /*00aa*/ 	.short	(.L_550 - .L_549)


	//   ....[0]....
.L_549:
        /*00ac*/ 	.word	0x000033f0


	//   ....[1]....
        /*00b0*/ 	.word	0x00003410


	//   ....[2]....
        /*00b4*/ 	.word	0x00003430


	//   ....[3]....
        /*00b8*/ 	.word	0x00003450


	//   ....[4]....
        /*00bc*/ 	.word	0x00003470


	//   ....[5]....
        /*00c0*/ 	.word	0x000038a0


	//   ....[6]....
        /*00c4*/ 	.word	0x000038c0


	//   ....[7]....
        /*00c8*/ 	.word	0x000038e0


	//   ....[8]....
        /*00cc*/ 	.word	0x00003900


	//   ....[9]....
        /*00d0*/ 	.word	0x00003920


	//   ....[10]....
        /*00d4*/ 	.word	0x00003a50


	//   ....[11]....
        /*00d8*/ 	.word	0x00003ad0


	//   ....[12]....
        /*00dc*/ 	.word	0x00003b00


	//   ....[13]....
        /*00e0*/ 	.word	0x00003b10


	//   ....[14]....
        /*00e4*/ 	.word	0x00003b90


	//   ....[15]....
        /*00e8*/ 	.word	0x00003bc0


	//   ....[16]....
        /*00ec*/ 	.word	0x00003c00


	//   ....[17]....
        /*00f0*/ 	.word	0x00003ca0


	//   ....[18]....
        /*00f4*/ 	.word	0x00003cf0


	//   ....[19]....
        /*00f8*/ 	.word	0x00003db0


	//   ....[20]....
        /*00fc*/ 	.word	0x00003de0


	//   ....[21]....
        /*0100*/ 	.word	0x00004700


	//   ....[22]....
        /*0104*/ 	.word	0x00004760


	//   ....[23]....
        /*0108*/ 	.word	0x000047b0


	//   ....[24]....
        /*010c*/ 	.word	0x00004810


	//   ....[25]....
        /*0110*/ 	.word	0x00004870


	//   ....[26]....
        /*0114*/ 	.word	0x00004d00


	//   ....[27]....
        /*0118*/ 	.word	0x00004d60


	//   ....[28]....
        /*011c*/ 	.word	0x00004dc0


	//   ....[29]....
        /*0120*/ 	.word	0x00004e20


	//   ....[30]....
        /*0124*/ 	.word	0x00004e80


	//----- nvinfo : EIATTR_EXIT_INSTR_OFFSETS
	.align		4
.L_550:
        /*0128*/ 	.byte	0x04, 0x1c
        /*012a*/ 	.short	(.L_552 - .L_551)


	//   ....[0]....
.L_551:
        /*012c*/ 	.word	0x000001a0


	//   ....[1]....
        /*0130*/ 	.word	0x000046a0


	//----- nvinfo : EIATTR_MAX_THREADS
	.align		4
.L_552:
        /*0134*/ 	.byte	0x04, 0x05
        /*0136*/ 	.short	(.L_554 - .L_553)
.L_553:
        /*0138*/ 	.word	0x00000100
        /*013c*/ 	.word	0x00000001
        /*0140*/ 	.word	0x00000001


	//----- nvinfo : EIATTR_CRS_STACK_SIZE
	.align		4
.L_554:
        /*0144*/ 	.byte	0x04, 0x1e
        /*0146*/ 	.short	(.L_556 - .L_555)
.L_555:
        /*0148*/ 	.word	0x00000000


	//----- nvinfo : EIATTR_CBANK_PARAM_SIZE
	.align		4
.L_556:
        /*014c*/ 	.byte	0x03, 0x19
        /*014e*/ 	.short	0x00e8


	//----- nvinfo : EIATTR_PARAM_CBANK
	.align		4
        /*0150*/ 	.byte	0x04, 0x0a
        /*0152*/ 	.short	(.L_558 - .L_557)
	.align		4
.L_557:
        /*0154*/ 	.word	index@(.nv.constant0._ZN10layer_norm31ln_parallel_residual_fwd_kernelINS_13Kernel_traitsI13__nv_bfloat16S2_S2_S2_fjLj8192ELj1ELj1ELj8ELj16ENS_18Kernel_traits_baseILj8192ES2_S2_S2_S2_fjLj256EEEEELb0ELb1ELb1EEEvNS_9FwdParamsE)
        /*0158*/ 	.short	0x0210
        /*015a*/ 	.short	0x00e8


	//----- nvinfo : EIATTR_SW_WAR
	.align		4
.L_558:
        /*015c*/ 	.byte	0x04, 0x36
        /*015e*/ 	.short	(.L_560 - .L_559)
.L_559:
        /*0160*/ 	.word	0x00000008
.L_560:


//--------------------- .nv.info._ZN10layer_norm31ln_parallel_residual_fwd_kernelINS_13Kernel_traitsI13__nv_bfloat16S2_S2_S2_fjLj8192ELj1ELj1ELj8ELj16ENS_18Kernel_traits_baseILj8192ES2_S2_S2_S2_fjLj256EEEEELb1ELb0ELb0EEEvNS_9FwdParamsE --------------------------
	.section	.nv.info._ZN10layer_norm31ln_parallel_residual_fwd_kernelINS_13Kernel_traitsI13__nv_bfloat16S2_S2_S2_fjLj8192ELj1ELj1ELj8ELj16ENS_18Kernel_traits_baseILj8192ES2_S2_S2_S2_fjLj256EEEEELb1ELb0ELb0EEEvNS_9FwdParamsE,"",@"SHT_CUDA_INFO"
	.sectionflags	@""
	.align	4


	//----- nvinfo : EIATTR_CUDA_API_VERSION
	.align		4
        /*0000*/ 	.byte	0x04, 0x37
        /*0002*/ 	.short	(.L_562 - .L_561)
.L_561:
        /*0004*/ 	.word	0x00000082


	//----- nvinfo : EIATTR_KPARAM_INFO
	.align		4
.L_562:
        /*0008*/ 	.byte	0x04, 0x17
        /*000a*/ 	.short	(.L_564 - .L_563)
.L_563:
        /*000c*/ 	.word	0x00000000
        /*0010*/ 	.short	0x0000
        /*0012*/ 	.short	0x0000
        /*0014*/ 	.byte	0x00, 0xf0, 0xa1, 0x03


	//----- nvinfo : EIATTR_SPARSE_MMA_MASK
	.align		4
.L_564:
        /*0018*/ 	.byte	0x03, 0x50
        /*001a*/ 	.short	0x0000


	//----- nvinfo : EIATTR_MAXREG_COUNT
	.align		4
        /*001c*/ 	.byte	0x03, 0x1b
        /*001e*/ 	.short	0x00ff


	//----- nvinfo : EIATTR_NUM_BARRIERS
	.align		4
        /*0020*/ 	.byte	0x02, 0x4c
        /*0022*/ 	.byte	0x01
	.zero		1


	//----- nvinfo : EIATTR_MERCURY_ISA_VERSION
	.align		4
        /*0024*/ 	.byte	0x03, 0x5f
        /*0026*/ 	.short	0x0101


	//----- nvinfo : EIATTR_COOP_GROUP_MASK_REGIDS
	.align		4
        /*0028*/ 	.byte	0x04, 0x29
        /*002a*/ 	.short	(.L_566 - .L_565)


	//   ....[0]....
.L_565:
        /*002c*/ 	.word	0xffffffff


	//   ....[1]....
        /*0030*/ 	.word	0xffffffff


	//   ....[2]....
        /*0034*/ 	.word	0xffffffff


	//   ....[3]....
        /*0038*/ 	.word	0xffffffff


	//   ....[4]....
        /*003c*/ 	.word	0xffffffff


	//   ....[5]....
        /*0040*/ 	.word	0xffffffff


	//   ....[6]....
        /*0044*/ 	.word	0xffffffff


	//   ....[7]....
        /*0048*/ 	.word	0xffffffff


	//   ....[8]....
        /*004c*/ 	.word	0xffffffff


	//   ....[9]....
        /*0050*/ 	.word	0xffffffff


	//   ....[10]....
        /*0054*/ 	.word	0xffffffff


	//   ....[11]....
        /*0058*/ 	.word	0xffffffff


	//   ....[12]....
        /*005c*/ 	.word	0xffffffff


	//   ....[13]....
        /*0060*/ 	.word	0xffffffff


	//   ....[14]....
        /*0064*/ 	.word	0xffffffff


	//   ....[15]....
        /*0068*/ 	.word	0xffffffff


	//   ....[16]....
        /*006c*/ 	.word	0xffffffff


	//   ....[17]....
        /*0070*/ 	.word	0xffffffff


	//   ....[18]....
        /*0074*/ 	.word	0xffffffff


	//   ....[19]....
        /*0078*/ 	.word	0xffffffff


	//   ....[20]....
        /*007c*/ 	.word	0xffffffff


	//   ....[21]....
        /*0080*/ 	.word	0x050000ac


	//   ....[22]....
        /*0084*/ 	.word	0x050000ac


	//   ....[23]....
        /*0088*/ 	.word	0x050000ac


	//   ....[24]....
        /*008c*/ 	.word	0x050000ac


	//   ....[25]....
        /*0090*/ 	.word	0x050000ac


	//   ....[26]....
        /*0094*/ 	.word	0x050000ac


	//   ....[27]....
        /*0098*/ 	.word	0x050000ac


	//   ....[28]....
        /*009c*/ 	.word	0x050000ac


	//   ....[29]....
        /*00a0*/ 	.word	0x050000ac


	//   ....[30]....
        /*00a4*/ 	.word	0x050000ac


	//----- nvinfo : EIATTR_COOP_GROUP_INSTR_OFFSETS
	.align		4
.L_566:
        /*00a8*/ 	.byte	0x04, 0x28
        /*00aa*/ 	.short	(.L_568 - .L_567)


	//   ....[0]....
.L_567:
        /*00ac*/ 	.word	0x000196d0


	//   ....[1]....
        /*00b0*/ 	.word	0x000196f0


	//   ....[2]....
        /*00b4*/ 	.word	0x00019710


	//   ....[3]....
        /*00b8*/ 	.word	0x00019730


	//   ....[4]....
        /*00bc*/ 	.word	0x00019750


	//   ....[5]....
        /*00c0*/ 	.word	0x00019b90


	//   ....[6]....
        /*00c4*/ 	.word	0x00019bb0


	//   ....[7]....
        /*00c8*/ 	.word	0x00019bd0


	//   ....[8]....
        /*00cc*/ 	.word	0x00019bf0


	//   ....[9]....
        /*00d0*/ 	.word	0x00019c10


	//   ....[10]....
        /*00d4*/ 	.word	0x00019da0


	//   ....[11]....
        /*00d8*/ 	.word	0x00019df0


	//   ....[12]....
        /*00dc*/ 	.word	0x00019e10


	//   ....[13]....
        /*00e0*/ 	.word	0x00019e20


	//   ....[14]....
        /*00e4*/ 	.word	0x00019e70


	//   ....[15]....
        /*00e8*/ 	.word	0x00019ee0


	//   ....[16]....
        /*00ec*/ 	.word	0x00019f20


	//   ....[17]....
        /*00f0*/ 	.word	0x00019fe0


	//   ....[18]....
        /*00f4*/ 	.word	0x0001a010


	//   ....[19]....
        /*00f8*/ 	.word	0x0001a0b0


	//   ....[20]....
        /*00fc*/ 	.word	0x0001a0e0


	//   ....[21]....
        /*0100*/ 	.word	0x0001aee0


	//   ....[22]....
        /*0104*/ 	.word	0x0001af50


	//   ....[23]....
        /*0108*/ 	.word	0x0001afc0


	//   ....[24]....
        /*010c*/ 	.word	0x0001b030


	//   ....[25]....
        /*0110*/ 	.word	0x0001b0a0


	//   ....[26]....
        /*0114*/ 	.word	0x0001b530


	//   ....[27]....
        /*0118*/ 	.word	0x0001b5a0


	//   ....[28]....
        /*011c*/ 	.word	0x0001b610


	//   ....[29]....
        /*0120*/ 	.word	0x0001b680


	//   ....[30]....
        /*0124*/ 	.word	0x0001b6f0


	//----- nvinfo : EIATTR_EXIT_INSTR_OFFSETS
	.align		4
.L_568:
        /*0128*/ 	.byte	0x04, 0x1c
        /*012a*/ 	.short	(.L_570 - .L_569)


	//   ....[0]....
.L_569:
        /*012c*/ 	.word	0x00000ef0


	//   ....[1]....
        /*0130*/ 	.word	0x0001ae80


	//----- nvinfo : EIATTR_MAX_THREADS
	.align		4
.L_570:
        /*0134*/ 	.byte	0x04, 0x05
        /*0136*/ 	.short	(.L_572 - .L_571)
.L_571:
        /*0138*/ 	.word	0x00000100
        /*013c*/ 	.word	0x00000001
        /*0140*/ 	.word	0x00000001


	//----- nvinfo : EIATTR_CRS_STACK_SIZE
	.align		4
.L_572:
        /*0144*/ 	.byte	0x04, 0x1e
        /*0146*/ 	.short	(.L_574 - .L_573)
.L_573:
        /*0148*/ 	.word	0x00000000


	//----- nvinfo : EIATTR_CBANK_PARAM_SIZE
	.align		4
.L_574:
        /*014c*/ 	.byte	0x03, 0x19
        /*014e*/ 	.short	0x00e8


	//----- nvinfo : EIATTR_PARAM_CBANK
	.align		4
        /*0150*/ 	.byte	0x04, 0x0a
        /*0152*/ 	.short	(.L_576 - .L_575)
	.align		4
.L_575:
        /*0154*/ 	.word	index@(.nv.constant0._ZN10layer_norm31ln_parallel_residual_fwd_kernelINS_13Kernel_traitsI13__nv_bfloat16S2_S2_S2_fjLj8192ELj1ELj1ELj8ELj16ENS_18Kernel_traits_baseILj8192ES2_S2_S2_S2_fjLj256EEEEELb1ELb0ELb0EEEvNS_9FwdParamsE)
        /*0158*/ 	.short	0x0210
        /*015a*/ 	.short	0x00e8


	//----- nvinfo : EIATTR_SW_WAR
	.align		4
.L_576:
        /*015c*/ 	.byte	0x04, 0x36
        /*015e*/ 	.short	(.L_578 - .L_577)
.L_577:
        /*0160*/ 	.word	0x00000008
.L_578:


//--------------------- .nv.info._ZN10layer_norm31ln_parallel_residual_fwd_kernelINS_13Kernel_traitsI13__nv_bfloat16S2_S2_S2_fjLj8192ELj1ELj1ELj8ELj16ENS_18Kernel_traits_baseILj8192ES2_S2_S2_S2_fjLj256EEEEELb1ELb0ELb1EEEvNS_9FwdParamsE --------------------------
	.section	.nv.info._ZN10layer_norm31ln_parallel_residual_fwd_kernelINS_13Kernel_traitsI13__nv_bfloat16S2_S2_S2_fjLj8192ELj1ELj1ELj8ELj16ENS_18Kernel_traits_baseILj8192ES2_S2_S2_S2_fjLj256EEEEELb1ELb0ELb1EEEvNS_9FwdParamsE,"",@"SHT_CUDA_INFO"
	.sectionflags	@""
	.align	4


	//----- nvinfo : EIATTR_CUDA_API_VERSION
	.align		4
        /*0000*/ 	.byte	0x04, 0x37
        /*0002*/ 	.short	(.L_580 - .L_579)
.L_579:
        /*0004*/ 	.word	0x00000082


	//----- nvinfo : EIATTR_KPARAM_INFO
	.align		4
.L_580:
        /*0008*/ 	.byte	0x04, 0x17
        /*000a*/ 	.short	(.L_582 - .L_581)
.L_581:
        /*000c*/ 	.word	0x00000000
        /*0010*/ 	.short	0x0000
        /*0012*/ 	.short	0x0000
        /*0014*/ 	.byte	0x00, 0xf0, 0xa1, 0x03


	//----- nvinfo : EIATTR_SPARSE_MMA_MASK
	.align		4
.L_582:
        /*0018*/ 	.byte	0x03, 0x50
        /*001a*/ 	.short	0x0000


	//----- nvinfo : EIATTR_MAXREG_COUNT
	.align		4
        /*001c*/ 	.byte	0x03, 0x1b
        /*001e*/ 	.short	0x00ff


	//----- nvinfo : EIATTR_NUM_BARRIERS
	.align		4
        /*0020*/ 	.byte	0x02, 0x4c
        /*0022*/ 	.byte	0x01
	.zero		1


	//----- nvinfo : EIATTR_MERCURY_ISA_VERSION
	.align		4
        /*0024*/ 	.byte	0x03, 0x5f
        /*0026*/ 	.short	0x0101


	//----- nvinfo : EIATTR_COOP_GROUP_MASK_REGIDS
	.align		4
        /*0028*/ 	.byte	0x04, 0x29
        /*002a*/ 	.short	(.L_584 - .L_583)


	//   ....[0]....
.L_583:
        /*002c*/ 	.word	0xffffffff


	//   ....[1]....
        /*0030*/ 	.word	0xffffffff


	//   ....[2]....
        /*0034*/ 	.word	0xffffffff


	//   ....[3]....
        /*0038*/ 	.word	0xffffffff


	//   ....[4]....
        /*003c*/ 	.word	0xffffffff


	//   ....[5]....
        /*0040*/ 	.word	0xffffffff


	//   ....[6]....
        /*0044*/ 	.word	0xffffffff


	//   ....[7]....
        /*0048*/ 	.word	0xffffffff


	//   ....[8]....
        /*004c*/ 	.word	0xffffffff


	//   ....[9]....
        /*0050*/ 	.word	0xffffffff


	//   ....[10]....
        /*0054*/ 	.word	0xffffffff


	//   ....[11]....
        /*0058*/ 	.word	0xffffffff


	//   ....[12]....
        /*005c*/ 	.word	0xffffffff


	//   ....[13]....
        /*0060*/ 	.word	0xffffffff


	//   ....[14]....
        /*0064*/ 	.word	0xffffffff


	//   ....[15]....
        /*0068*/ 	.word	0xffffffff


	//   ....[16]....
        /*006c*/ 	.word	0xffffffff


	//   ....[17]....
        /*0070*/ 	.word	0xffffffff


	//   ....[18]....
        /*0074*/ 	.word	0xffffffff


	//   ....[19]....
        /*0078*/ 	.word	0xffffffff


	//   ....[20]....
        /*007c*/ 	.word	0xffffffff


	//   ....[21]....
        /*0080*/ 	.word	0x05000063


	//   ....[22]....
        /*0084*/ 	.word	0x05000063


	//   ....[23]....
        /*0088*/ 	.word	0x05000063


	//   ....[24]....
        /*008c*/ 	.word	0x05000063


	//   ....[25]....
        /*0090*/ 	.word	0x05000063


	//   ....[26]....
        /*0094*/ 	.word	0x05000063


	//   ....[27]....
        /*0098*/ 	.word	0x05000063


	//   ....[28]....
        /*009c*/ 	.word	0x05000063


	//   ....[29]....
        /*00a0*/ 	.word	0x05000063


	//   ....[30]....
        /*00a4*/ 	.word	0x05000063


	//----- nvinfo : EIATTR_COOP_GROUP_INSTR_OFFSETS
	.align		4
.L_584:
        /*00a8*/ 	.byte	0x04, 0x28
        /*00aa*/ 	.short	(.L_586 - .L_585)


	//   ....[0]....
.L_585:
        /*00ac*/ 	.word	0x00018370


	//   ....[1]....
        /*00b0*/ 	.word	0x00018390


	//   ....[2]....
        /*00b4*/ 	.word	0x000183b0


	//   ....[3]....
        /*00b8*/ 	.word	0x000183d0


	//   ....[4]....
        /*00bc*/ 	.word	0x000183f0


	//   ....[5]....
        /*00c0*/ 	.word	0x00018820


	//   ....[6]....
        /*00c4*/ 	.word	0x00018840


	//   ....[7]....
        /*00c8*/ 	.word	0x00018860


	//   ....[8]....
        /*00cc*/ 	.word	0x00018880


	//   ....[9]....
        /*00d0*/ 	.word	0x000188a0


	//   ....[10]....
        /*00d4*/ 	.word	0x00018a30


	//   ....[11]....
        /*00d8*/ 	.word	0x00018aa0


	//   ....[12]....
        /*00dc*/ 	.word	0x00018ad0


	//   ....[13]....
        /*00e0*/ 	.word	0x00018b00


	//   ....[14]....
        /*00e4*/ 	.word	0x00018b90


	//   ....[15]....
        /*00e8*/ 	.word	0x00018bc0


	//   ....[16]....
        /*00ec*/ 	.word	0x00018bd0


	//   ....[17]....
        /*00f0*/ 	.word	0x00018c80


	//   ....[18]....
        /*00f4*/ 	.word	0x00018cd0


	//   ....[19]....
        /*00f8*/ 	.word	0x00018d80


	//   ....[20]....
        /*00fc*/ 	.word	0x00018db0


	//   ....[21]....
        /*0100*/ 	.word	0x0001a050


	//   ....[22]....
        /*0104*/ 	.word	0x0001a0c0


	//   ....[23]....
        /*0108*/ 	.word	0x0001a130


	//   ....[24]....
        /*010c*/ 	.word	0x0001a1a0


	//   ....[25]....
        /*0110*/ 	.word	0x0001a210


	//   ....[26]....
        /*0114*/ 	.word	0x0001a690


	//   ....[27]....
        /*0118*/ 	.word	0x0001a700


	//   ....[28]....
        /*011c*/ 	.word	0x0001a770


	//   ....[29]....
        /*0120*/ 	.word	0x0001a7e0


	//   ....[30]....
        /*0124*/ 	.word	0x0001a850


	//----- nvinfo : EIATTR_EXIT_INSTR_OFFSETS
	.align		4
.L_586:
        /*0128*/ 	.byte	0x04, 0x1c
        /*012a*/ 	.short	(.L_588 - .L_587)


	//   ....[0]....
.L_587:
        /*012c*/ 	.word	0x000002d0


	//   ....[1]....
        /*0130*/ 	.word	0x0001a000


	//----- nvinfo : EIATTR_MAX_THREADS
	.align		4
.L_588:
        /*0134*/ 	.byte	0x04, 0x05
        /*0136*/ 	.short	(.L_590 - .L_589)
.L_589:
        /*0138*/ 	.word	0x00000100
        /*013c*/ 	.word	0x00000001
        /*0140*/ 	.word	0x00000001


	//----- nvinfo : EIATTR_CRS_STACK_SIZE
	.align		4
.L_590:
        /*0144*/ 	.byte	0x04, 0x1e
        /*0146*/ 	.short	(.L_592 - .L_591)
.L_591:
        /*0148*/ 	.word	0x00000000


	//----- nvinfo : EIATTR_CBANK_PARAM_SIZE
	.align		4
.L_592:
        /*014c*/ 	.byte	0x03, 0x19
        /*014e*/ 	.short	0x00e8


	//----- nvinfo : EIATTR_PARAM_CBANK
	.align		4
        /*0150*/ 	.byte	0x04, 0x0a
        /*0152*/ 	.short	(.L_594 - .L_593)
	.align		4
.L_593:
        /*0154*/ 	.word	index@(.nv.constant0._ZN10layer_norm31ln_parallel_residual_fwd_kernelINS_13Kernel_traitsI13__nv_bfloat16S2_S2_S2_fjLj8192ELj1ELj1ELj8ELj16ENS_18Kernel_traits_baseILj8192ES2_S2_S2_S2_fjLj256EEEEELb1ELb0ELb1EEEvNS_9FwdParamsE)
        /*0158*/ 	.short	0x0210
        /*015a*/ 	.short	0x00e8


	//----- nvinfo : EIATTR_SW_WAR
	.align		4
.L_594:
        /*015c*/ 	.byte	0x04, 0x36
        /*015e*/ 	.short	(.L_596 - .L_595)
.L_595:
        /*0160*/ 	.word	0x00000008
.L_596:


//--------------------- .nv.info._ZN10layer_norm31ln_parallel_residual_fwd_kernelINS_13Kernel_traitsI13__nv_bfloat16S2_S2_S2_fjLj8192ELj1ELj1ELj8ELj16ENS_18Kernel_traits_baseILj8192ES2_S2_S2_S2_fjLj256EEEEELb1ELb1ELb0EEEvNS_9FwdParamsE --------------------------
	.section	.nv.info._ZN10layer_norm31ln_parallel_residual_fwd_kernelINS_13Kernel_traitsI13__nv_bfloat16S2_S2_S2_fjLj8192ELj1ELj1ELj8ELj16ENS_18Kernel_traits_baseILj8192ES2_S2_S2_S2_fjLj256EEEEELb1ELb1ELb0EEEvNS_9FwdParamsE,"",@"SHT_CUDA_INFO"
	.sectionflags	@""
	.align	4


	//----- nvinfo : EIATTR_CUDA_API_VERSION
	.align		4
        /*0000*/ 	.byte	0x04, 0x37
        /*0002*/ 	.short	(.L_598 - .L_597)
.L_597:
        /*0004*/ 	.word	0x00000082


	//----- nvinfo : EIATTR_KPARAM_INFO
	.align		4
.L_598:
        /*0008*/ 	.byte	0x04, 0x17
        /*000a*/ 	.short	(.L_600 - .L_599)
.L_599:
        /*000c*/ 	.word	0x00000000
        /*0010*/ 	.short	0x0000
        /*0012*/ 	.short	0x0000
        /*0014*/ 	.byte	0x00, 0xf0, 0xa1, 0x03


	//----- nvinfo : EIATTR_SPARSE_MMA_MASK
	.align		4
.L_600:
        /*0018*/ 	.byte	0x03, 0x50
        /*001a*/ 	.short	0x0000


	//----- nvinfo : EIATTR_MAXREG_COUNT
	.align		4
        /*001c*/ 	.byte	0x03, 0x1b
        /*001e*/ 	.short	0x00ff


	//----- nvinfo : EIATTR_NUM_BARRIERS
	.align		4
        /*0020*/ 	.byte	0x02, 0x4c
        /*0022*/ 	.byte	0x01
	.zero		1


	//----- nvinfo : EIATTR_MERCURY_ISA_VERSION
	.align		4
        /*0024*/ 	.byte	0x03, 0x5f
        /*0026*/ 	.short	0x0101


	//----- nvinfo : EIATTR_COOP_GROUP_MASK_REGIDS
	.align		4
        /*0028*/ 	.byte	0x04, 0x29
        /*002a*/ 	.short	(.L_602 - .L_601)


	//   ....[0]....
.L_601:
        /*002c*/ 	.word	0xffffffff


	//   ....[1]....
        /*0030*/ 	.word	0xffffffff


	//   ....[2]....
        /*0034*/ 	.word	0xffffffff


	//   ....[3]....
        /*0038*/ 	.word	0xffffffff


	//   ....[4]....
        /*003c*/ 	.word	0xffffffff


	//   ....[5]....
        /*0040*/ 	.word	0xffffffff


	//   ....[6]....
        /*0044*/ 	.word	0xffffffff


	//   ....[7]....
        /*0048*/ 	.word	0xffffffff


	//   ....[8]....
        /*004c*/ 	.word	0xffffffff


	//   ....[9]....
        /*0050*/ 	.word	0xffffffff


	//   ....[10]....
        /*0054*/ 	.word	0xffffffff


	//   ....[11]....
        /*0058*/ 	.word	0xffffffff


	//   ....[12]....
        /*005c*/ 	.word	0xffffffff


	//   ....[13]....
        /*0060*/ 	.word	0xffffffff


	//   ....[14]....
        /*0064*/ 	.word	0xffffffff


	//   ....[15]....
        /*0068*/ 	.word	0xffffffff


	//   ....[16]....
        /*006c*/ 	.word	0xffffffff


	//   ....[17]....
        /*0070*/ 	.word	0xffffffff


	//   ....[18]....
        /*0074*/ 	.word	0xffffffff


	//   ....[19]....
        /*0078*/ 	.word	0xffffffff


	//   ....[20]....
        /*007c*/ 	.word	0xffffffff


	//   ....[21]....
        /*0080*/ 	.word	0x05000084


	//   ....[22]....
        /*0084*/ 	.word	0x05000084


	//   ....[23]....
        /*0088*/ 	.word	0x05000084


	//   ....[24]....
        /*008c*/ 	.word	0x05000084


	//   ....[25]....
        /*0090*/ 	.word	0x05000084


	//   ....[26]....
        /*0094*/ 	.word	0x05000084


	//   ....[27]....
        /*0098*/ 	.word	0x05000084


	//   ....[28]....
        /*009c*/ 	.word	0x05000084


	//   ....[29]....
        /*00a0*/ 	.word	0x05000084


	//   ....[30]....
        /*00a4*/ 	.word	0x05000084


	//----- nvinfo : EIATTR_COOP_GROUP_INSTR_OFFSETS
	.align		4
.L_602:
        /*00a8*/ 	.byte	0x04, 0x28
        /*00aa*/ 	.short	(.L_604 - .L_603)


	//   ....[0]....
.L_603:
        /*00ac*/ 	.word	0x00018d50


	//   ....[1]....
        /*00b0*/ 	.word	0x00018d70


	//   ....[2]....
        /*00b4*/ 	.word	0x00018d90


	//   ....[3]....
        /*00b8*/ 	.word	0x00018db0


	//   ....[4]....
        /*00bc*/ 	.word	0x00018dd0


	//   ....[5]....
        /*00c0*/ 	.word	0x00019210


	//   ....[6]....
        /*00c4*/ 	.word	0x00019230


	//   ....[7]....
        /*00c8*/ 	.word	0x00019250


	//   ....[8]....
        /*00cc*/ 	.word	0x00019270


	//   ....[9]....
        /*00d0*/ 	.word	0x00019290


	//   ....[10]....
        /*00d4*/ 	.word	0x00019430


	//   ....[11]....
        /*00d8*/ 	.word	0x00019470


	//   ....[12]....
        /*00dc*/ 	.word	0x00019490


	//   ....[13]....
        /*00e0*/ 	.word	0x000194a0


	//   ....[14]....
        /*00e4*/ 	.word	0x00019520


	//   ....[15]....
        /*00e8*/ 	.word	0x00019580


	//   ....[16]....
        /*00ec*/ 	.word	0x000195e0


	//   ....[17]....
        /*00f0*/ 	.word	0x00019620


	//   ....[18]....
        /*00f4*/ 	.word	0x00019650


	//   ....[19]....
        /*00f8*/ 	.word	0x00019750


	//   ....[20]....
        /*00fc*/ 	.word	0x00019760


	//   ....[21]....
        /*0100*/ 	.word	0x0001a190


	//   ....[22]....
        /*0104*/ 	.word	0x0001a200


	//   ....[23]....
        /*0108*/ 	.word	0x0001a270


	//   ....[24]....
        /*010c*/ 	.word	0x0001a2e0


	//   ....[25]....
        /*0110*/ 	.word	0x0001a350


	//   ....[26]....
        /*0114*/ 	.word	0x0001a7e0


	//   ....[27]....
        /*0118*/ 	.word	0x0001a850


	//   ....[28]....
        /*011c*/ 	.word	0x0001a8c0


	//   ....[29]....
        /*0120*/ 	.word	0x0001a930


	//   ....[30]....
        /*0124*/ 	.word	0x0001a9a0


	//----- nvinfo : EIATTR_EXIT_INSTR_OFFSETS
	.align		4
.L_604:
        /*0128*/ 	.byte	0x04, 0x1c
        /*012a*/ 	.short	(.L_606 - .L_605)


	//   ....[0]....
.L_605:
        /*012c*/ 	.word	0x00000a60


	//   ....[1]....
        /*0130*/ 	.word	0x0001a130


	//----- nvinfo : EIATTR_MAX_THREADS
	.align		4
.L_606:
        /*0134*/ 	.byte	0x04, 0x05
        /*0136*/ 	.short	(.L_608 - .L_607)
.L_607:
        /*0138*/ 	.word	0x00000100
        /*013c*/ 	.word	0x00000001
        /*0140*/ 	.word	0x00000001


	//----- nvinfo : EIATTR_CRS_STACK_SIZE
	.align		4
.L_608:
        /*0144*/ 	.byte	0x04, 0x1e
        /*0146*/ 	.short	(.L_610 - .L_609)
.L_609:
        /*0148*/ 	.word	0x00000000


	//----- nvinfo : EIATTR_CBANK_PARAM_SIZE
	.align		4
.L_610:
        /*014c*/ 	.byte	0x03, 0x19
        /*014e*/ 	.short	0x00e8


	//----- nvinfo : EIATTR_PARAM_CBANK
	.align		4
        /*0150*/ 	.byte	0x04, 0x0a
        /*0152*/ 	.short	(.L_612 - .L_611)
	.align		4
.L_611:
        /*0154*/ 	.word	index@(.nv.constant0._ZN10layer_norm31ln_parallel_residual_fwd_kernelINS_13Kernel_traitsI13__nv_bfloat16S2_S2_S2_fjLj8192ELj1ELj1ELj8ELj16ENS_18Kernel_traits_baseILj8192ES2_S2_S2_S2_fjLj256EEEEELb1ELb1ELb0EEEvNS_9FwdParamsE)
        /*0158*/ 	.short	0x0210
        /*015a*/ 	.short	0x00e8


	//----- nvinfo : EIATTR_SW_WAR
	.align		4
.L_612:
        /*015c*/ 	.byte	0x04, 0x36
        /*015e*/ 	.short	(.L_614 - .L_613)
.L_613:
        /*0160*/ 	.word	0x00000008
.L_614:


//--------------------- .nv.info._ZN10layer_norm31ln_parallel_residual_fwd_kernelINS_13Kernel_traitsI13__nv_bfloat16S2_S2_S2_fjLj8192ELj1ELj1ELj8ELj16ENS_18Kernel_traits_baseILj8192ES2_S2_S2_S2_fjLj256EEEEELb1ELb1ELb1EEEvNS_9FwdParamsE --------------------------
	.section	.nv.info._ZN10layer_norm31ln_parallel_residual_fwd_kernelINS_13Kernel_traitsI13__nv_bfloat16S2_S2_S2_fjLj8192ELj1ELj1ELj8ELj16ENS_18Kernel_traits_baseILj8192ES2_S2_S2_S2_fjLj256EEEEELb1ELb1ELb1EEEvNS_9FwdParamsE,"",@"SHT_CUDA_INFO"
	.sectionflags	@""
	.align	4


	//----- nvinfo : EIATTR_CUDA_API_VERSION
	.align		4
        /*0000*/ 	.byte	0x04, 0x37
        /*0002*/ 	.short	(.L_616 - .L_615)
.L_615:
        /*0004*/ 	.word	0x00000082


	//----- nvinfo : EIATTR_KPARAM_INFO
	.align		4
.L_616:
        /*0008*/ 	.byte	0x04, 0x17
        /*000a*/ 	.short	(.L_618 - .L_617)
.L_617:
        /*000c*/ 	.word	0x00000000
        /*0010*/ 	.short	0x0000
        /*0012*/ 	.short	0x0000
        /*0014*/ 	.byte	0x00, 0xf0, 0xa1, 0x03


	//----- nvinfo : EIATTR_SPARSE_MMA_MASK
	.align		4
.L_618:
        /*0018*/ 	.byte	0x03, 0x50
        /*001a*/ 	.short	0x0000


	//----- nvinfo : EIATTR_MAXREG_COUNT
	.align		4
        /*001c*/ 	.byte	0x03, 0x1b
        /*001e*/ 	.short	0x00ff


	//----- nvinfo : EIATTR_NUM_BARRIERS
	.align		4
        /*0020*/ 	.byte	0x02, 0x4c
        /*0022*/ 	.byte	0x01
	.zero		1


	//----- nvinfo : EIATTR_MERCURY_ISA_VERSION
	.align		4
        /*0024*/ 	.byte	0x03, 0x5f
        /*0026*/ 	.short	0x0101


	//----- nvinfo : EIATTR_COOP_GROUP_MASK_REGIDS
	.align		4
        /*0028*/ 	.byte	0x04, 0x29
        /*002a*/ 	.short	(.L_620 - .L_619)


	//   ....[0]....
.L_619:
        /*002c*/ 	.word	0xffffffff


	//   ....[1]....
        /*0030*/ 	.word	0xffffffff


	//   ....[2]....
        /*0034*/ 	.word	0xffffffff


	//   ....[3]....
        /*0038*/ 	.word	0xffffffff


	//   ....[4]....
        /*003c*/ 	.word	0xffffffff


	//   ....[5]....
        /*0040*/ 	.word	0xffffffff


	//   ....[6]....
        /*0044*/ 	.word	0xffffffff


	//   ....[7]....
        /*0048*/ 	.word	0xffffffff


	//   ....[8]....
        /*004c*/ 	.word	0xffffffff


	//   ....[9]....
        /*0050*/ 	.word	0xffffffff


	//   ....[10]....
        /*0054*/ 	.word	0xffffffff


	//   ....[11]....
        /*0058*/ 	.word	0xffffffff


	//   ....[12]....
        /*005c*/ 	.word	0xffffffff


	//   ....[13]....
        /*0060*/ 	.word	0xffffffff


	//   ....[14]....
        /*0064*/ 	.word	0xffffffff


	//   ....[15]....
        /*0068*/ 	.word	0xffffffff


	//   ....[16]....
        /*006c*/ 	.word	0xffffffff


	//   ....[17]....
        /*0070*/ 	.word	0xffffffff


	//   ....[18]....
        /*0074*/ 	.word	0xffffffff


	//   ....[19]....
        /*0078*/ 	.word	0xffffffff


	//   ....[20]....
        /*007c*/ 	.word	0xffffffff


	//   ....[21]....
        /*0080*/ 	.word	0x0500007d


	//   ....[22]....
        /*0084*/ 	.word	0x0500007d


	//   ....[23]....
        /*0088*/ 	.word	0x0500007d


	//   ....[24]....
        /*008c*/ 	.word	0x0500007d


	//   ....[25]....
        /*0090*/ 	.word	0x0500007d


	//   ....[26]....
        /*0094*/ 	.word	0x0500007d


	//   ....[27]....
        /*0098*/ 	.word	0x0500007d


	//   ....[28]....
        /*009c*/ 	.word	0x0500007d


	//   ....[29]....
        /*00a0*/ 	.word	0x0500007d


	//   ....[30]....
        /*00a4*/ 	.word	0x0500007d


	//----- nvinfo : EIATTR_COOP_GROUP_INSTR_OFFSETS
	.align		4
.L_620:
        /*00a8*/ 	.byte	0x04, 0x28
        /*00aa*/ 	.short	(.L_622 - .L_621)


	//   ....[0]....
.L_621:
        /*00ac*/ 	.word	0x000183d0


	//   ....[1]....
        /*00b0*/ 	.word	0x000183f0


	//   ....[2]....
        /*00b4*/ 	.word	0x00018410


	//   ....[3]....
        /*00b8*/ 	.word	0x00018430


	//   ....[4]....
        /*00bc*/ 	.word	0x00018450


	//   ....[5]....
        /*00c0*/ 	.word	0x00018880


	//   ....[6]....
        /*00c4*/ 	.word	0x000188a0


	//   ....[7]....
        /*00c8*/ 	.word	0x000188c0


	//   ....[8]....
        /*00cc*/ 	.word	0x000188e0


	//   ....[9]....
        /*00d0*/ 	.word	0x00018900


	//   ....[10]....
        /*00d4*/ 	.word	0x00018a80


	//   ....[11]....
        /*00d8*/ 	.word	0x00018ad0


	//   ....[12]....
        /*00dc*/ 	.word	0x00018af0


	//   ....[13]....
        /*00e0*/ 	.word	0x00018b00


	//   ....[14]....
        /*00e4*/ 	.word	0x00018b80


	//   ....[15]....
        /*00e8*/ 	.word	0x00018bf0


	//   ....[16]....
        /*00ec*/ 	.word	0x00018c40


	//   ....[17]....
        /*00f0*/ 	.word	0x00018c80


	//   ....[18]....
        /*00f4*/ 	.word	0x00018cb0


	//   ....[19]....
        /*00f8*/ 	.word	0x00018dc0


	//   ....[20]....
        /*00fc*/ 	.word	0x00018dd0


	//   ....[21]....
        /*0100*/ 	.word	0x000196d0


	//   ....[22]....
        /*0104*/ 	.word	0x00019740


	//   ....[23]....
        /*0108*/ 	.word	0x000197b0


	//   ....[24]....
        /*010c*/ 	.word	0x00019820


	//   ....[25]....
        /*0110*/ 	.word	0x00019890


	//   ....[26]....
        /*0114*/ 	.word	0x00019d10


	//   ....[27]....
        /*0118*/ 	.word	0x00019d80


	//   ....[28]....
        /*011c*/ 	.word	0x00019df0


	//   ....[29]....
        /*0120*/ 	.word	0x00019e60


	//   ....[30]....
        /*0124*/ 	.word	0x00019ed0


	//----- nvinfo : EIATTR_EXIT_INSTR_OFFSETS
	.align		4
.L_622:
        /*0128*/ 	.byte	0x04, 0x1c
        /*012a*/ 	.short	(.L_624 - .L_623)


	//   ....[0]....
.L_623:
        /*012c*/ 	.word	0x00000220


	//   ....[1]....
        /*0130*/ 	.word	0x00019670


	//----- nvinfo : EIATTR_MAX_THREADS
	.align		4
.L_624:
        /*0134*/ 	.byte	0x04, 0x05
        /*0136*/ 	.short	(.L_626 - .L_625)
.L_625:
        /*0138*/ 	.word	0x00000100
        /*013c*/ 	.word	0x00000001
        /*0140*/ 	.word	0x00000001


	//----- nvinfo : EIATTR_CRS_STACK_SIZE
	.align		4
.L_626:
        /*0144*/ 	.byte	0x04, 0x1e
        /*0146*/ 	.short	(.L_628 - .L_627)
.L_627:
        /*0148*/ 	.word	0x00000000


	//----- nvinfo : EIATTR_CBANK_PARAM_SIZE
	.align		4
.L_628:
        /*014c*/ 	.byte	0x03, 0x19
        /*014e*/ 	.short	0x00e8


	//----- nvinfo : EIATTR_PARAM_CBANK
	.align		4
        /*0150*/ 	.byte	0x04, 0x0a
        /*0152*/ 	.short	(.L_630 - .L_629)
	.align		4
.L_629:
        /*0154*/ 	.word	index@(.nv.constant0._ZN10layer_norm31ln_parallel_residual_fwd_kernelINS_13Kernel_traitsI13__nv_bfloat16S2_S2_S2_fjLj8192ELj1ELj1ELj8ELj16ENS_18Kernel_traits_baseILj8192ES2_S2_S2_S2_fjLj256EEEEELb1ELb1ELb1EEEvNS_9FwdParamsE)
        /*0158*/ 	.short	0x0210
        /*015a*/ 	.short	0x00e8


	//----- nvinfo : EIATTR_SW_WAR
	.align		4
.L_630:
        /*015c*/ 	.byte	0x04, 0x36
        /*015e*/ 	.short	(.L_632 - .L_631)
.L_631:
        /*0160*/ 	.word	0x00000008
.L_632:


//--------------------- .nv.info._ZN10layer_norm31ln_parallel_residual_fwd_kernelINS_13Kernel_traitsI6__halfS2_S2_S2_fjLj8192ELj1ELj1ELj8ELj16ENS_18Kernel_traits_baseILj8192ES2_S2_S2_S2_fjLj256EEEEELb0ELb0ELb0EEEvNS_9FwdParamsE --------------------------
	.section	.nv.info._ZN10layer_norm31ln_parallel_residual_fwd_kernelINS_13Kernel_traitsI6__halfS2_S2_S2_fjLj8192ELj1ELj1ELj8ELj16ENS_18Kernel_traits_baseILj8192ES2_S2_S2_S2_fjLj256EEEEELb0ELb0ELb0EEEvNS_9FwdParamsE,"",@"SHT_CUDA_INFO"
	.sectionflags	@""
	.align	4


	//----- nvinfo : EIATTR_CUDA_API_VERSION
	.align		4
        /*0000*/ 	.byte	0x04, 0x37
        /*0002*/ 	.short	(.L_634 - .L_633)
.L_633:
        /*0004*/ 	.word	0x00000082


	//----- nvinfo : EIATTR_KPARAM_INFO
	.align		4
.L_634:
        /*0008*/ 	.byte	0x04, 0x17
        /*000a*/ 	.short	(.L_636 - .L_635)
.L_635:
        /*000c*/ 	.word	0x00000000
        /*0010*/ 	.short	0x0000
        /*0012*/ 	.short	0x0000
        /*0014*/ 	.byte	0x00, 0xf0, 0xa1, 0x03


	//----- nvinfo : EIATTR_SPARSE_MMA_MASK
	.align		4
.L_636:
        /*0018*/ 	.byte	0x03, 0x50
        /*001a*/ 	.short	0x0000


	//----- nvinfo : EIATTR_MAXREG_COUNT
	.align		4
        /*001c*/ 	.byte	0x03, 0x1b
        /*001e*/ 	.short	0x00ff


	//----- nvinfo : EIATTR_NUM_BARRIERS
	.align		4
        /*0020*/ 	.byte	0x02, 0x4c
        /*0022*/ 	.byte	0x01
	.zero		1


	//----- nvinfo : EIATTR_MERCURY_ISA_VERSION
	.align		4
        /*0024*/ 	.byte	0x03, 0x5f
        /*0026*/ 	.short	0x0101


	//----- nvinfo : EIATTR_COOP_GROUP_MASK_REGIDS
	.align		4
        /*0028*/ 	.byte	0x04, 0x29
        /*002a*/ 	.short	(.L_638 - .L_637)


	//   ....[0]....
.L_637:
        /*002c*/ 	.word	0xffffffff


	//   ....[1]....
        /*0030*/ 	.word	0xffffffff


	//   ....[2]....
        /*0034*/ 	.word	0xffffffff


	//   ....[3]....
        /*0038*/ 	.word	0xffffffff


	//   ....[4]....
        /*003c*/ 	.word	0xffffffff


	//   ....[5]....
        /*0040*/ 	.word	0xffffffff


	//   ....[6]....
        /*0044*/ 	.word	0xffffffff


	//   ....[7]....
        /*0048*/ 	.word	0xffffffff


	//   ....[8]....
        /*004c*/ 	.word	0xffffffff


	//   ....[9]....
        /*0050*/ 	.word	0xffffffff


	//   ....[10]....
        /*0054*/ 	.word	0xffffffff


	//   ....[11]....
        /*0058*/ 	.word	0xffffffff


	//   ....[12]....
        /*005c*/ 	.word	0xffffffff


	//   ....[13]....
        /*0060*/ 	.word	0xffffffff


	//   ....[14]....
        /*0064*/ 	.word	0xffffffff


	//   ....[15]....
        /*0068*/ 	.word	0xffffffff


	//   ....[16]....
        /*006c*/ 	.word	0xffffffff


	//   ....[17]....
        /*0070*/ 	.word	0xffffffff


	//   ....[18]....
        /*0074*/ 	.word	0xffffffff


	//   ....[19]....
        /*0078*/ 	.word	0xffffffff


	//   ....[20]....
        /*007c*/ 	.word	0xffffffff


	//   ....[21]....
        /*0080*/ 	.word	0x05000087


	//   ....[22]....
        /*0084*/ 	.word	0x05000087


	//   ....[23]....
        /*0088*/ 	.word	0x05000087


	//   ....[24]....
        /*008c*/ 	.word	0x05000087


	//   ....[25]....
        /*0090*/ 	.word	0x05000087


	//   ....[26]....
        /*0094*/ 	.word	0x05000087


	//   ....[27]....
        /*0098*/ 	.word	0x05000087


	//   ....[28]....
        /*009c*/ 	.word	0x05000087


	//   ....[29]....
        /*00a0*/ 	.word	0x05000087


	//   ....[30]....
        /*00a4*/ 	.word	0x05000087


	//----- nvinfo : EIATTR_COOP_GROUP_INSTR_OFFSETS
	.align		4
.L_638:
        /*00a8*/ 	.byte	0x04, 0x28
        /*00aa*/ 	.short	(.L_640 - .L_639)


	//   ....[0]....
.L_639:
        /*00ac*/ 	.word	0x00003b60


	//   ....[1]....
        /*00b0*/ 	.word	0x00003b80


	//   ....[2]....
        /*00b4*/ 	.word	0x00003ba0


	//   ....[3]....
        /*00b8*/ 	.word	0x00003bc0


	//   ....[4]....
        /*00bc*/ 	.word	0x00003be0


	//   ....[5]....
        /*00c0*/ 	.word	0x00004020


	//   ....[6]....
        /*00c4*/ 	.word	0x00004040


	//   ....[7]....
        /*00c8*/ 	.word	0x00004060


	//   ....[8]....
        /*00cc*/ 	.word	0x00004080


	//   ....[9]....
        /*00d0*/ 	.word	0x000040a0


	//   ....[10]....
        /*00d4*/ 	.word	0x00004240


	//   ....[11]....
        /*00d8*/ 	.word	0x00004280


	//   ....[12]....
        /*00dc*/ 	.word	0x000042b0


	//   ....[13]....
        /*00e0*/ 	.word	0x000042c0


	//   ....[14]....
        /*00e4*/ 	.word	0x00004350


	//   ....[15]....
        /*00e8*/ 	.word	0x000043a0


	//   ....[16]....
        /*00ec*/ 	.word	0x000043c0


	//   ....[17]....
        /*00f0*/ 	.word	0x00004440


	//   ....[18]....
        /*00f4*/ 	.word	0x000044c0


	//   ....[19]....
        /*00f8*/ 	.word	0x00004540


	//   ....[20]....
        /*00fc*/ 	.word	0x00004590


	//   ....[21]....
        /*0100*/ 	.word	0x00005370


	//   ....[22]....
        /*0104*/ 	.word	0x000053e0


	//   ....[23]....
        /*0108*/ 	.word	0x00005450


	//   ....[24]....
        /*010c*/ 	.word	0x000054c0


	//   ....[25]....
        /*0110*/ 	.word	0x00005530


	//   ....[26]....
        /*0114*/ 	.word	0x000059c0


	//   ....[27]....
        /*0118*/ 	.word	0x00005a30


	//   ....[28]....
        /*011c*/ 	.word	0x00005aa0


	//   ....[29]....
        /*0120*/ 	.word	0x00005b10


	//   ....[30]....
        /*0124*/ 	.word	0x00005b80


	//----- nvinfo : EIATTR_EXIT_INSTR_OFFSETS
	.align		4
.L_640:
        /*0128*/ 	.byte	0x04, 0x1c
        /*012a*/ 	.short	(.L_642 - .L_641)


	//   ....[0]....
.L_641:
        /*012c*/ 	.word	0x000008c0


	//   ....[1]....
        /*0130*/ 	.word	0x00005310


	//----- nvinfo : EIATTR_MAX_THREADS
	.align		4
.L_642:
        /*0134*/ 	.byte	0x04, 0x05
        /*0136*/ 	.short	(.L_644 - .L_643)
.L_643:
        /*0138*/ 	.word	0x00000100
        /*013c*/ 	.word	0x00000001
        /*0140*/ 	.word	0x00000001


	//----- nvinfo : EIATTR_CRS_STACK_SIZE
	.align		4
.L_644:
        /*0144*/ 	.byte	0x04, 0x1e
        /*0146*/ 	.short	(.L_646 - .L_645)
.L_645:
        /*0148*/ 	.word	0x00000000


	//----- nvinfo : EIATTR_CBANK_PARAM_SIZE
	.align		4
.L_646:
        /*014c*/ 	.byte	0x03, 0x19
        /*014e*/ 	.short	0x00e8


	//----- nvinfo : EIATTR_PARAM_CBANK
	.align		4
        /*0150*/ 	.byte	0x04, 0x0a
        /*0152*/ 	.short	(.L_648 - .L_647)
	.align		4
.L_647:
        /*0154*/ 	.word	index@(.nv.constant0._ZN10layer_norm31ln_parallel_residual_fwd_kernelINS_13Kernel_traitsI6__halfS2_S2_S2_fjLj8192ELj1ELj1ELj8ELj16ENS_18Kernel_traits_baseILj8192ES2_S2_S2_S2_fjLj256EEEEELb0ELb0ELb0EEEvNS_9FwdParamsE)
        /*0158*/ 	.short	0x0210
        /*015a*/ 	.short	0x00e8


	//----- nvinfo : EIATTR_SW_WAR
	.align		4
.L_648:
        /*015c*/ 	.byte	0x04, 0x36
        /*015e*/ 	.short	(.L_650 - .L_649)
.L_649:
        /*0160*/ 	.word	0x00000008
.L_650:


//--------------------- .nv.info._ZN10layer_norm31ln_parallel_residual_fwd_kernelINS_13Kernel_traitsI6__halfS2_S2_S2_fjLj8192ELj1ELj1ELj8ELj16ENS_18Kernel_traits_baseILj8192ES2_S2_S2_S2_fjLj256EEEEELb0ELb0ELb1EEEvNS_9FwdParamsE --------------------------
	.section	.nv.info._ZN10layer_norm31ln_parallel_residual_fwd_kernelINS_13Kernel_traitsI6__halfS2_S2_S2_fjLj8192ELj1ELj1ELj8ELj16ENS_18Kernel_traits_baseILj8192ES2_S2_S2_S2_fjLj256EEEEELb0ELb0ELb1EEEvNS_9FwdParamsE,"",@"SHT_CUDA_INFO"
	.sectionflags	@""
	.align	4


	//----- nvinfo : EIATTR_CUDA_API_VERSION
	.align		4
        /*0000*/ 	.byte	0x04, 0x37
        /*0002*/ 	.short	(.L_652 - .L_651)
.L_651:
        /*0004*/ 	.word	0x00000082


	//----- nvinfo : EIATTR_KPARAM_INFO
	.align		4
.L_652:
        /*0008*/ 	.byte	0x04, 0x17
        /*000a*/ 	.short	(.L_654 - .L_653)
.L_653:
        /*000c*/ 	.word	0x00000000
        /*0010*/ 	.short	0x0000
        /*0012*/ 	.short	0x0000
        /*0014*/ 	.byte	0x00, 0xf0, 0xa1, 0x03


	//----- nvinfo : EIATTR_SPARSE_MMA_MASK
	.align		4
.L_654:
        /*0018*/ 	.byte	0x03, 0x50
        /*001a*/ 	.short	0x0000


	//----- nvinfo : EIATTR_MAXREG_COUNT
	.align		4
        /*001c*/ 	.byte	0x03, 0x1b
        /*001e*/ 	.short	0x00ff


	//----- nvinfo : EIATTR_NUM_BARRIERS
	.align		4
        /*0020*/ 	.byte	0x02, 0x4c
        /*0022*/ 	.byte	0x01
	.zero		1


	//----- nvinfo : EIATTR_MERCURY_ISA_VERSION
	.align		4
        /*0024*/ 	.byte	0x03, 0x5f
        /*0026*/ 	.short	0x0101


	//----- nvinfo : EIATTR_COOP_GROUP_MASK_REGIDS
	.align		4
        /*0028*/ 	.byte	0x04, 0x29
        /*002a*/ 	.short	(.L_656 - .L_655)


	//   ....[0]....
.L_655:
        /*002c*/ 	.word	0xffffffff


	//   ....[1]....
        /*0030*/ 	.word	0xffffffff


	//   ....[2]....
        /*0034*/ 	.word	0xffffffff


	//   ....[3]....
        /*0038*/ 	.word	0xffffffff


	//   ....[4]....
        /*003c*/ 	.word	0xffffffff


	//   ....[5]....
        /*0040*/ 	.word	0xffffffff


	//   ....[6]....
        /*0044*/ 	.word	0xffffffff


	//   ....[7]....
        /*0048*/ 	.word	0xffffffff


	//   ....[8]....
        /*004c*/ 	.word	0xffffffff


	//   ....[9]....
        /*0050*/ 	.word	0xffffffff


	//   ....[10]....
        /*0054*/ 	.word	0xffffffff


	//   ....[11]....
        /*0058*/ 	.word	0xffffffff


	//   ....[12]....
        /*005c*/ 	.word	0xffffffff


	//   ....[13]....
        /*0060*/ 	.word	0xffffffff


	//   ....[14]....
        /*0064*/ 	.word	0xffffffff


	//   ....[15]....
        /*0068*/ 	.word	0xffffffff


	//   ....[16]....
        /*006c*/ 	.word	0xffffffff


	//   ....[17]....
        /*0070*/ 	.word	0xffffffff


	//   ....[18]....
        /*0074*/ 	.word	0xffffffff


	//   ....[19]....
        /*0078*/ 	.word	0xffffffff


	//   ....[20]....
        /*007c*/ 	.word	0xffffffff


	//   ....[21]....
        /*0080*/ 	.word	0x05000031


	//   ....[22]....
        /*0084*/ 	.word	0x05000031


	//   ....[23]....
        /*0088*/ 	.word	0x05000031


	//   ....[24]....
        /*008c*/ 	.word	0x05000031


	//   ....[25]....
        /*0090*/ 	.word	0x05000031


	//   ....[26]....
        /*0094*/ 	.word	0x05000031


	//   ....[27]....
        /*0098*/ 	.word	0x05000031


	//   ....[28]....
        /*009c*/ 	.word	0x05000031


	//   ....[29]....
        /*00a0*/ 	.word	0x05000031


	//   ....[30]....
        /*00a4*/ 	.word	0x05000031


	//----- nvinfo : EIATTR_COOP_GROUP_INSTR_OFFSETS
	.align		4
.L_656:
        /*00a8*/ 	.byte	0x04, 0x28
        /*00aa*/ 	.short	(.L_658 - .L_657)


	//   ....[0]....
.L_657:
        /*00ac*/ 	.word	0x00002fe0


	//   ....[1]....
        /*00b0*/ 	.word	0x00003000


	//   ....[2]....
        /*00b4*/ 	.word	0x00003020


	//   ....[3]....
        /*00b8*/ 	.word	0x00003040


	//   ....[4]....
        /*00bc*/ 	.word	0x00003060


	//   ....[5]....
        /*00c0*/ 	.word	0x00003490


	//   ....[6]....
        /*00c4*/ 	.word	0x000034b0


	//   ....[7]....
        /*00c8*/ 	.word	0x000034d0


	//   ....[8]....
        /*00cc*/ 	.word	0x000034f0


	//   ....[9]....
        /*00d0*/ 	.word	0x00003510


	//   ....[10]....
        /*00d4*/ 	.word	0x00003690


	//   ....[11]....
        /*00d8*/ 	.word	0x000036d0


	//   ....[12]....
        /*00dc*/ 	.word	0x00003740


	//   ....[13]....
        /*00e0*/ 	.word	0x000037a0


	//   ....[14]....
        /*00e4*/ 	.word	0x000037b0


	//   ....[15]....
        /*00e8*/ 	.word	0x000037c0


	//   ....[16]....
        /*00ec*/ 	.word	0x00003870


	//   ....[17]....
        /*00f0*/ 	.word	0x000038b0


	//   ....[18]....
        /*00f4*/ 	.word	0x00003960


	//   ....[19]....
        /*00f8*/ 	.word	0x00003980


	//   ....[20]....
        /*00fc*/ 	.word	0x000039c0


	//   ....[21]....
        /*0100*/ 	.word	0x00004a70


	//   ....[22]....
        /*0104*/ 	.word	0x00004ae0


	//   ....[23]....
        /*0108*/ 	.word	0x00004b50


	//   ....[24]....
        /*010c*/ 	.word	0x00004bc0


	//   ....[25]....
        /*0110*/ 	.word	0x00004c30


	//   ....[26]....
        /*0114*/ 	.word	0x000050b0


	//   ....[27]....
        /*0118*/ 	.word	0x00005120


	//   ....[28]....
        /*011c*/ 	.word	0x00005190


	//   ....[29]....
        /*0120*/ 	.word	0x00005200


	//   ....[30]....
        /*0124*/ 	.word	0x00005270


	//----- nvinfo : EIATTR_EXIT_INSTR_OFFSETS
	.align		4
.L_658:
        /*0128*/ 	.byte	0x04, 0x1c
        /*012a*/ 	.short	(.L_660 - .L_659)


	//   ....[0]....
.L_659:
        /*012c*/ 	.word	0x00000280


	//   ....[1]....
        /*0130*/ 	.word	0x00004a10


	//----- nvinfo : EIATTR_MAX_THREADS
	.align		4
.L_660:
        /*0134*/ 	.byte	0x04, 0x05
        /*0136*/ 	.short	(.L_662 - .L_661)
.L_661:
        /*0138*/ 	.word	0x00000100
        /*013c*/ 	.word	0x00000001
        /*0140*/ 	.word	0x00000001


	//----- nvinfo : EIATTR_CRS_STACK_SIZE
	.align		4
.L_662:
        /*0144*/ 	.byte	0x04, 0x1e
        /*0146*/ 	.short	(.L_664 - .L_663)
.L_663:
        /*0148*/ 	.word	0x00000000


	//----- nvinfo : EIATTR_CBANK_PARAM_SIZE
	.align		4
.L_664:
        /*014c*/ 	.byte	0x03, 0x19
        /*014e*/ 	.short	0x00e8


	//----- nvinfo : EIATTR_PARAM_CBANK
	.align		4
        /*0150*/ 	.byte	0x04, 0x0a
        /*0152*/ 	.short	(.L_666 - .L_665)
	.align		4
.L_665:
        /*0154*/ 	.word	index@(.nv.constant0._ZN10layer_norm31ln_parallel_residual_fwd_kernelINS_13Kernel_traitsI6__halfS2_S2_S2_fjLj8192ELj1ELj1ELj8ELj16ENS_18Kernel_traits_baseILj8192ES2_S2_S2_S2_fjLj256EEEEELb0ELb0ELb1EEEvNS_9FwdParamsE)
        /*0158*/ 	.short	0x0210
        /*015a*/ 	.short	0x00e8


	//----- nvinfo : EIATTR_SW_WAR
	.align		4
.L_666:
        /*015c*/ 	.byte	0x04, 0x36
        /*015e*/ 	.short	(.L_668 - .L_667)
.L_667:
        /*0160*/ 	.word	0x00000008
.L_668:


//--------------------- .nv.info._ZN10layer_norm31ln_parallel_residual_fwd_kernelINS_13Kernel_traitsI6__halfS2_S2_S2_fjLj8192ELj1ELj1ELj8ELj16ENS_18Kernel_traits_baseILj8192ES2_S2_S2_S2_fjLj256EEEEELb0ELb1ELb0EEEvNS_9FwdParamsE --------------------------
	.section	.nv.info._ZN10layer_norm31ln_parallel_residual_fwd_kernelINS_13Kernel_traitsI6__halfS2_S2_S2_fjLj8192ELj1ELj1ELj8ELj16ENS_18Kernel_traits_baseILj8192ES2_S2_S2_S2_fjLj256EEEEELb0ELb1ELb0EEEvNS_9FwdParamsE,"",@"SHT_CUDA_INFO"
	.sectionflags	@""
	.align	4


	//----- nvinfo : EIATTR_CUDA_API_VERSION
	.align		4
        /*0000*/ 	.byte	0x04, 0x37
        /*0002*/ 	.short	(.L_670 - .L_669)
.L_669:
        /*0004*/ 	.word	0x00000082


	//----- nvinfo : EIATTR_KPARAM_INFO
	.align		4
.L_670:
        /*0008*/ 	.byte	0x04, 0x17
        /*000a*/ 	.short	(.L_672 - .L_671)
.L_671:
        /*000c*/ 	.word	0x00000000
        /*0010*/ 	.short	0x0000
        /*0012*/ 	.short	0x0000
        /*0014*/ 	.byte	0x00, 0xf0, 0xa1, 0x03


	//----- nvinfo : EIATTR_SPARSE_MMA_MASK
	.align		4
.L_672:
        /*0018*/ 	.byte	0x03, 0x50
        /*001a*/ 	.short	0x0000


	//----- nvinfo : EIATTR_MAXREG_COUNT
	.align		4
        /*001c*/ 	.byte	0x03, 0x1b
        /*001e*/ 	.short	0x00ff


	//----- nvinfo : EIATTR_NUM_BARRIERS
	.align		4
        /*0020*/ 	.byte	0x02, 0x4c
        /*0022*/ 	.byte	0x01
	.zero		1


	//----- nvinfo : EIATTR_MERCURY_ISA_VERSION
	.align		4
        /*0024*/ 	.byte	0x03, 0x5f
        /*0026*/ 	.short	0x0101


	//----- nvinfo : EIATTR_COOP_GROUP_MASK_REGIDS
	.align		4
        /*0028*/ 	.byte	0x04, 0x29
        /*002a*/ 	.short	(.L_674 - .L_673)


	//   ....[0]....
.L_673:
        /*002c*/ 	.word	0xffffffff


	//   ....[1]....
        /*0030*/ 	.word	0xffffffff


	//   ....[2]....
        /*0034*/ 	.word	0xffffffff


	//   ....[3]....
        /*0038*/ 	.word	0xffffffff


	//   ....[4]....
        /*003c*/ 	.word	0xffffffff


	//   ....[5]....
        /*0040*/ 	.word	0xffffffff


	//   ....[6]....
        /*0044*/ 	.word	0xffffffff


	//   ....[7]....
        /*0048*/ 	.word	0xffffffff


	//   ....[8]....
        /*004c*/ 	.word	0xffffffff


	//   ....[9]....
        /*0050*/ 	.word	0xffffffff


	//   ....[10]....
        /*0054*/ 	.word	0xffffffff


	//   ....[11]....
        /*0058*/ 	.word	0xffffffff


	//   ....[12]....
        /*005c*/ 	.word	0xffffffff


	//   ....[13]....
        /*0060*/ 	.word	0xffffffff


	//   ....[14]....
        /*0064*/ 	.word	0xffffffff


	//   ....[15]....
        /*0068*/ 	.word	0xffffffff


	//   ....[16]....
        /*006c*/ 	.word	0xffffffff


	//   ....[17]....
        /*0070*/ 	.word	0xffffffff


	//   ....[18]....
        /*0074*/ 	.word	0xffffffff


	//   ....[19]....
        /*0078*/ 	.word	0xffffffff


	//   ....[20]....
        /*007c*/ 	.word	0xffffffff


	//   ....[21]....
        /*0080*/ 	.word	0x0500007b


	//   ....[22]....
        /*0084*/ 	.word	0x0500007b


	//   ....[23]....
        /*0088*/ 	.word	0x0500007b


	//   ....[24]....
        /*008c*/ 	.word	0x0500007b


	//   ....[25]....
        /*0090*/ 	.word	0x0500007b


	//   ....[26]....
        /*0094*/ 	.word	0x0500007b


	//   ....[27]....
        /*0098*/ 	.word	0x0500007b


	//   ....[28]....
        /*009c*/ 	.word	0x0500007b


	//   ....[29]....
        /*00a0*/ 	.word	0x0500007b


	//   ....[30]....
        /*00a4*/ 	.word	0x0500007b


	//----- nvinfo : EIATTR_COOP_GROUP_INSTR_OFFSETS
	.align		4
.L_674:
        /*00a8*/ 	.byte	0x04, 0x28
        /*00aa*/ 	.short	(.L_676 - .L_675)


	//   ....[0]....
.L_675:
        /*00ac*/ 	.word	0x000033d0


	//   ....[1]....
        /*00b0*/ 	.word	0x000033f0


	//   ....[2]....
        /*00b4*/ 	.word	0x00003410


	//   ....[3]....
        /*00b8*/ 	.word	0x00003430


	//   ....[4]....
        /*00bc*/ 	.word	0x00003450


	//   ....[5]....
        /*00c0*/ 	.word	0x00003890


	//   ....[6]....
        /*00c4*/ 	.word	0x000038b0


	//   ....[7]....
        /*00c8*/ 	.word	0x000038d0


	//   ....[8]....
        /*00cc*/ 	.word	0x000038f0


	//   ....[9]....
        /*00d0*/ 	.word	0x00003910


	//   ....[10]....
        /*00d4*/ 	.word	0x00003a70


	//   ....[11]....
        /*00d8*/ 	.word	0x00003ae0


	//   ....[12]....
        /*00dc*/ 	.word	0x00003b80


	//   ....[13]....
        /*00e0*/ 	.word	0x00003ba0


	//   ....[14]....
        /*00e4*/ 	.word	0x00003bd0


	//   ....[15]....
        /*00e8*/ 	.word	0x00003c40


	//   ....[16]....
        /*00ec*/ 	.word	0x00003c80


	//   ....[17]....
        /*00f0*/ 	.word	0x00003cf0


	//   ....[18]....
        /*00f4*/ 	.word	0x00003d10


	//   ....[19]....
        /*00f8*/ 	.word	0x00003de0


	//   ....[20]....
        /*00fc*/ 	.word	0x00003df0


	//   ....[21]....
        /*0100*/ 	.word	0x00004820


	//   ....[22]....
        /*0104*/ 	.word	0x00004880


	//   ....[23]....
        /*0108*/ 	.word	0x000048e0


	//   ....[24]....
        /*010c*/ 	.word	0x00004940


	//   ....[25]....
        /*0110*/ 	.word	0x000049a0


	//   ....[26]....
        /*0114*/ 	.word	0x00004e30


	//   ....[27]....
        /*0118*/ 	.word	0x00004e80


	//   ....[28]....
        /*011c*/ 	.word	0x00004ee0


	//   ....[29]....
        /*0120*/ 	.word	0x00004f40


	//   ....[30]....
        /*0124*/ 	.word	0x00004fa0


	//----- nvinfo : EIATTR_EXIT_INSTR_OFFSETS
	.align		4
.L_676:
        /*0128*/ 	.byte	0x04, 0x1c
        /*012a*/ 	.short	(.L_678 - .L_677)


	//   ....[0]....
.L_677:
        /*012c*/ 	.word	0x00000540


	//   ....[1]....
        /*0130*/ 	.word	0x000047d0


	//----- nvinfo : EIATTR_MAX_THREADS
	.align		4
.L_678:
        /*0134*/ 	.byte	0x04, 0x05
        /*0136*/ 	.short	(.L_680 - .L_679)
.L_679:
        /*0138*/ 	.word	0x00000100
        /*013c*/ 	.word	0x00000001
        /*0140*/ 	.word	0x00000001


	//----- nvinfo : EIATTR_CRS_STACK_SIZE
	.align		4
.L_680:
        /*0144*/ 	.byte	0x04, 0x1e
        /*0146*/ 	.short	(.L_682 - .L_681)
.L_681:
        /*0148*/ 	.word	0x00000000


	//----- nvinfo : EIATTR_CBANK_PARAM_SIZE
	.align		4
.L_682:
        /*014c*/ 	.byte	0x03, 0x19
        /*014e*/ 	.short	0x00e8


	//----- nvinfo : EIATTR_PARAM_CBANK
	.align		4
        /*0150*/ 	.byte	0x04, 0x0a
        /*0152*/ 	.short	(.L_684 - .L_683)
	.align		4
.L_683:
        /*0154*/ 	.word	index@(.nv.constant0._ZN10layer_norm31ln_parallel_residual_fwd_kernelINS_13Kernel_traitsI6__halfS2_S2_S2_fjLj8192ELj1ELj1ELj8ELj16ENS_18Kernel_traits_baseILj8192ES2_S2_S2_S2_fjLj256EEEEELb0ELb1ELb0EEEvNS_9FwdParamsE)
        /*0158*/ 	.short	0x0210
        /*015a*/ 	.short	0x00e8


	//----- nvinfo : EIATTR_SW_WAR
	.align		4
.L_684:
        /*015c*/ 	.byte	0x04, 0x36
        /*015e*/ 	.short	(.L_686 - .L_685)
.L_685:
        /*0160*/ 	.word	0x00000008
.L_686:


//--------------------- .nv.info._ZN10layer_norm31ln_parallel_residual_fwd_kernelINS_13Kernel_traitsI6__halfS2_S2_S2_fjLj8192ELj1ELj1ELj8ELj16ENS_18Kernel_traits_baseILj8192ES2_S2_S2_S2_fjLj256EEEEELb0ELb1ELb1EEEvNS_9FwdParamsE --------------------------
	.section	.nv.info._ZN10layer_norm31ln_parallel_residual_fwd_kernelINS_13Kernel_traitsI6__halfS2_S2_S2_fjLj8192ELj1ELj1ELj8ELj16ENS_18Kernel_traits_baseILj8192ES2_S2_S2_S2_fjLj256EEEEELb0ELb1ELb1EEEvNS_9FwdParamsE,"",@"SHT_CUDA_INFO"
	.sectionflags	@""
	.align	4


	//----- nvinfo : EIATTR_CUDA_API_VERSION
	.align		4
        /*0000*/ 	.byte	0x04, 0x37
        /*0002*/ 	.short	(.L_688 - .L_687)
.L_687:
        /*0004*/ 	.word	0x00000082


	//----- nvinfo : EIATTR_KPARAM_INFO
	.align		4
.L_688:
        /*0008*/ 	.byte	0x04, 0x17
        /*000a*/ 	.short	(.L_690 - .L_689)
.L_689:
        /*000c*/ 	.word	0x00000000
        /*0010*/ 	.short	0x0000
        /*0012*/ 	.short	0x0000
        /*0014*/ 	.byte	0x00, 0xf0, 0xa1, 0x03


	//----- nvinfo : EIATTR_SPARSE_MMA_MASK
	.align		4
.L_690:
        /*0018*/ 	.byte	0x03, 0x50
        /*001a*/ 	.short	0x0000


	//----- nvinfo : EIATTR_MAXREG_COUNT
	.align		4
        /*001c*/ 	.byte	0x03, 0x1b
        /*001e*/ 	.short	0x00ff


	//----- nvinfo : EIATTR_NUM_BARRIERS
	.align		4
        /*0020*/ 	.byte	0x02, 0x4c
        /*0022*/ 	.byte	0x01
	.zero		1


	//----- nvinfo : EIATTR_MERCURY_ISA_VERSION
	.align		4
        /*0024*/ 	.byte	0x03, 0x5f
        /*0026*/ 	.short	0x0101


	//----- nvinfo : EIATTR_COOP_GROUP_MASK_REGIDS
	.align		4
        /*0028*/ 	.byte	0x04, 0x29
        /*002a*/ 	.short	(.L_692 - .L_691)


	//   ....[0]....
.L_691:
        /*002c*/ 	.word	0xffffffff


	//   ....[1]....
        /*0030*/ 	.word	0xffffffff


	//   ....[2]....
        /*0034*/ 	.word	0xffffffff


	//   ....[3]....
        /*0038*/ 	.word	0xffffffff


	//   ....[4]....
        /*003c*/ 	.word	0xffffffff


	//   ....[5]....
        /*0040*/ 	.word	0xffffffff


	//   ....[6]....
        /*0044*/ 	.word	0xffffffff


	//   ....[7]....
        /*0048*/ 	.word	0xffffffff


	//   ....[8]....
        /*004c*/ 	.word	0xffffffff


	//   ....[9]....
        /*0050*/ 	.word	0xffffffff


	//   ....[10]....
        /*0054*/ 	.word	0xffffffff


	//   ....[11]....
        /*0058*/ 	.word	0xffffffff


	//   ....[12]....
        /*005c*/ 	.word	0xffffffff


	//   ....[13]....
        /*0060*/ 	.word	0xffffffff


	//   ....[14]....
        /*0064*/ 	.word	0xffffffff


	//   ....[15]....
        /*0068*/ 	.word	0xffffffff


	//   ....[16]....
        /*006c*/ 	.word	0xffffffff


	//   ....[17]....
        /*0070*/ 	.word	0xffffffff


	//   ....[18]....
        /*0074*/ 	.word	0xffffffff


	//   ....[19]....
        /*0078*/ 	.word	0xffffffff


	//   ....[20]....
        /*007c*/ 	.word	0xffffffff


	//   ....[21]....
        /*0080*/ 	.word	0x05000072


	//   ....[22]....
        /*0084*/ 	.word	0x05000072


	//   ....[23]....
        /*0088*/ 	.word	0x05000072


	//   ....[24]....
        /*008c*/ 	.word	0x05000072


	//   ....[25]....
        /*0090*/ 	.word	0x05000072


	//   ....[26]....
        /*0094*/ 	.word	0x05000072


	//   ....[27]....
        /*0098*/ 	.word	0x05000072


	//   ....[28]....
        /*009c*/ 	.word	0x05000072


	//   ....[29]....
        /*00a0*/ 	.word	0x05000072


	//   ....[30]....
        /*00a4*/ 	.word	0x05000072


	//----- nvinfo : EIATTR_COOP_GROUP_INSTR_OFFSETS
	.align		4
.L_692:
        /*00a8*/ 	.byte	0x04, 0x28
        /*00aa*/ 	.short	(.L_694 - .L_693)


	//   ....[0]....
.L_693:
        /*00ac*/ 	.word	0x00002de0


	//   ....[1]....
        /*00b0*/ 	.word	0x00002e00


	//   ....[2]....
        /*00b4*/ 	.word	0x00002e20


	//   ....[3]....
        /*00b8*/ 	.word	0x00002e40


	//   ....[4]....
        /*00bc*/ 	.word	0x00002e60


	//   ....[5]....
        /*00c0*/ 	.word	0x00003290


	//   ....[6]....
        /*00c4*/ 	.word	0x000032b0


	//   ....[7]....
        /*00c8*/ 	.word	0x000032d0


	//   ....[8]....
        /*00cc*/ 	.word	0x000032f0


	//   ....[9]....
        /*00d0*/ 	.word	0x00003310


	//   ....[10]....
        /*00d4*/ 	.word	0x00003440


	//   ....[11]....
        /*00d8*/ 	.word	0x000034c0


	//   ....[12]....
        /*00dc*/ 	.word	0x000034f0


	//   ....[13]....
        /*00e0*/ 	.word	0x00003500


	//   ....[14]....
        /*00e4*/ 	.word	0x00003580


	//   ....[15]....
        /*00e8*/ 	.word	0x000035b0


	//   ....[16]....
        /*00ec*/ 	.word	0x000035f0


	//   ....[17]....
        /*00f0*/ 	.word	0x00003690


	//   ....[18]....
        /*00f4*/ 	.word	0x000036e0


	//   ....[19]....
        /*00f8*/ 	.word	0x000037a0


	//   ....[20]....
        /*00fc*/ 	.word	0x000037d0


	//   ....[21]....
        /*0100*/ 	.word	0x000040f0


	//   ....[22]....
        /*0104*/ 	.word	0x00004150


	//   ....[23]....
        /*0108*/ 	.word	0x000041a0


	//   ....[24]....
        /*010c*/ 	.word	0x00004200


	//   ....[25]....
        /*0110*/ 	.word	0x00004260


	//   ....[26]....
        /*0114*/ 	.word	0x000046f0


	//   ....[27]....
        /*0118*/ 	.word	0x00004750


	//   ....[28]....
        /*011c*/ 	.word	0x000047b0


	//   ....[29]....
        /*0120*/ 	.word	0x00004810


	//   ....[30]....
        /*0124*/ 	.word	0x00004870


	//----- nvinfo : EIATTR_EXIT_INSTR_OFFSETS
	.align		4
.L_694:
        /*0128*/ 	.byte	0x04, 0x1c
        /*012a*/ 	.short	(.L_696 - .L_695)


	//   ....[0]....
.L_695:
        /*012c*/ 	.word	0x000001a0


	//   ....[1]....
        /*0130*/ 	.word	0x00004090


	//----- nvinfo : EIATTR_MAX_THREADS
	.align		4
.L_696:
        /*0134*/ 	.byte	0x04, 0x05
        /*0136*/ 	.short	(.L_698 - .L_697)
.L_697:
        /*0138*/ 	.word	0x00000100
        /*013c*/ 	.word	0x00000001
        /*0140*/ 	.word	0x00000001


	//----- nvinfo : EIATTR_CRS_STACK_SIZE
	.align		4
.L_698:
        /*0144*/ 	.byte	0x04, 0x1e
        /*0146*/ 	.short	(.L_700 - .L_699)
.L_699:
        /*0148*/ 	.word	0x00000000


	//----- nvinfo : EIATTR_CBANK_PARAM_SIZE
	.align		4
.L_700:
        /*014c*/ 	.byte	0x03, 0x19
        /*014e*/ 	.short	0x00e8


	//----- nvinfo : EIATTR_PARAM_CBANK
	.align		4
        /*0150*/ 	.byte	0x04, 0x0a
        /*0152*/ 	.short	(.L_702 - .L_701)
	.align		4
.L_701:
        /*0154*/ 	.word	index@(.nv.constant0._ZN10layer_norm31ln_parallel_residual_fwd_kernelINS_13Kernel_traitsI6__halfS2_S2_S2_fjLj8192ELj1ELj1ELj8ELj16ENS_18Kernel_traits_baseILj8192ES2_S2_S2_S2_fjLj256EEEEELb0ELb1ELb1EEEvNS_9FwdParamsE)
        /*0158*/ 	.short	0x0210
        /*015a*/ 	.short	0x00e8


	//----- nvinfo : EIATTR_SW_WAR
	.align		4
.L_702:
        /*015c*/ 	.byte	0x04, 0x36
        /*015e*/ 	.short	(.L_704 - .L_703)
.L_703:
        /*0160*/ 	.word	0x00000008
.L_704:


//--------------------- .nv.info._ZN10layer_norm31ln_parallel_residual_fwd_kernelINS_13Kernel_traitsI6__halfS2_S2_S2_fjLj8192ELj1ELj1ELj8ELj16ENS_18Kernel_traits_baseILj8192ES2_S2_S2_S2_fjLj256EEEEELb1ELb0ELb0EEEvNS_9FwdParamsE --------------------------
	.section	.nv.info._ZN10layer_norm31ln_parallel_residual_fwd_kernelINS_13Kernel_traitsI6__halfS2_S2_S2_fjLj8192ELj1ELj1ELj8ELj16ENS_18Kernel_traits_baseILj8192ES2_S2_S2_S2_fjLj256EEEEELb1ELb0ELb0EEEvNS_9FwdParamsE,"",@"SHT_CUDA_INFO"
	.sectionflags	@""
	.align	4


	//----- nvinfo : EIATTR_CUDA_API_VERSION
	.align		4
        /*0000*/ 	.byte	0x04, 0x37
        /*0002*/ 	.short	(.L_706 - .L_705)
.L_705:
        /*0004*/ 	.word	0x00000082


	//----- nvinfo : EIATTR_KPARAM_INFO
	.align		4
.L_706:
        /*0008*/ 	.byte	0x04, 0x17
        /*000a*/ 	.short	(.L_708 - .L_707)
.L_707:
        /*000c*/ 	.word	0x00000000
        /*0010*/ 	.short	0x0000
        /*0012*/ 	.short	0x0000
        /*0014*/ 	.byte	0x00, 0xf0, 0xa1, 0x03


	//----- nvinfo : EIATTR_SPARSE_MMA_MASK
	.align		4
.L_708:
        /*0018*/ 	.byte	0x03, 0x50
        /*001a*/ 	.short	0x0000


	//----- nvinfo : EIATTR_MAXREG_COUNT
	.align		4
        /*001c*/ 	.byte	0x03, 0x1b
        /*001e*/ 	.short	0x00ff


	//----- nvinfo : EIATTR_NUM_BARRIERS
	.align		4
        /*0020*/ 	.byte	0x02, 0x4c
        /*0022*/ 	.byte	0x01
	.zero		1


	//----- nvinfo : EIATTR_MERCURY_ISA_VERSION
	.align		4
        /*0024*/ 	.byte	0x03, 0x5f
        /*0026*/ 	.short	0x0101


	//----- nvinfo : EIATTR_COOP_GROUP_MASK_REGIDS
	.align		4
        /*0028*/ 	.byte	0x04, 0x29
        /*002a*/ 	.short	(.L_710 - .L_709)


	//   ....[0]....
.L_709:
        /*002c*/ 	.word	0xffffffff


	//   ....[1]....
        /*0030*/ 	.word	0xffffffff


	//   ....[2]....
        /*0034*/ 	.word	0xffffffff


	//   ....[3]....
        /*0038*/ 	.word	0xffffffff


	//   ....[4]....
        /*003c*/ 	.word	0xffffffff


	//   ....[5]....
        /*0040*/ 	.word	0xffffffff


	//   ....[6]....
        /*0044*/ 	.word	0xffffffff


	//   ....[7]....
        /*0048*/ 	.word	0xffffffff


	//   ....[8]....
        /*004c*/ 	.word	0xffffffff


	//   ....[9]....
        /*0050*/ 	.word	0xffffffff


	//   ....[10]....
        /*0054*/ 	.word	0xffffffff


	//   ....[11]....
        /*0058*/ 	.word	0xffffffff


	//   ....[12]....
        /*005c*/ 	.word	0xffffffff


	//   ....[13]....
        /*0060*/ 	.word	0xffffffff


	//   ....[14]....
        /*0064*/ 	.word	0xffffffff


	//   ....[15]....
        /*0068*/ 	.word	0xffffffff


	//   ....[16]....
        /*006c*/ 	.word	0xffffffff


	//   ....[17]....
        /*0070*/ 	.word	0xffffffff


	//   ....[18]....
        /*0074*/ 	.word	0xffffffff


	//   ....[19]....
        /*0078*/ 	.word	0xffffffff


	//   ....[20]....
        /*007c*/ 	.word	0xffffffff


	//   ....[21]....
        /*0080*/ 	.word	0x050000ac


	//   ....[22]....
        /*0084*/ 	.word	0x050000ac


	//   ....[23]....
        /*0088*/ 	.word	0x050000ac


	//   ....[24]....
        /*008c*/ 	.word	0x050000ac


	//   ....[25]....
        /*0090*/ 	.word	0x050000ac


	//   ....[26]....
        /*0094*/ 	.word	0x050000ac


	//   ....[27]....
        /*0098*/ 	.word	0x050000ac


	//   ....[28]....
        /*009c*/ 	.word	0x050000ac


	//   ....[29]....
        /*00a0*/ 	.word	0x050000ac


	//   ....[30]....
        /*00a4*/ 	.word	0x050000ac


	//----- nvinfo : EIATTR_COOP_GROUP_INSTR_OFFSETS
	.align		4
.L_710:
        /*00a8*/ 	.byte	0x04, 0x28
        /*00aa*/ 	.short	(.L_712 - .L_711)


	//   ....[0]....
.L_711:
        /*00ac*/ 	.word	0x00018ad0


	//   ....[1]....
        /*00b0*/ 	.word	0x00018af0


	//   ....[2]....
        /*00b4*/ 	.word	0x00018b10


	//   ....[3]....
        /*00b8*/ 	.word	0x00018b30


	//   ....[4]....
        /*00bc*/ 	.word	0x00018b50


	//   ....[5]....
        /*00c0*/ 	.word	0x00018f90


	//   ....[6]....
        /*00c4*/ 	.word	0x00018fb0


	//   ....[7]....
        /*00c8*/ 	.word	0x00018fd0


	//   ....[8]....
        /*00cc*/ 	.word	0x00018ff0


	//   ....[9]....
        /*00d0*/ 	.word	0x00019010


	//   ....[10]....
        /*00d4*/ 	.word	0x000191a0


	//   ....[11]....
        /*00d8*/ 	.word	0x000191f0


	//   ....[12]....
        /*00dc*/ 	.word	0x00019210


	//   ....[13]....
        /*00e0*/ 	.word	0x00019220


	//   ....[14]....
        /*00e4*/ 	.word	0x00019270


	//   ....[15]....
        /*00e8*/ 	.word	0x000192e0


	//   ....[16]....
        /*00ec*/ 	.word	0x00019320


	//   ....[17]....
        /*00f0*/ 	.word	0x000193e0


	//   ....[18]....
        /*00f4*/ 	.word	0x00019410


	//   ....[19]....
        /*00f8*/ 	.word	0x000194b0


	//   ....[20]....
        /*00fc*/ 	.word	0x000194e0


	//   ....[21]....
        /*0100*/ 	.word	0x0001a2e0


	//   ....[22]....
        /*0104*/ 	.word	0x0001a350


	//   ....[23]....
        /*0108*/ 	.word	0x0001a3c0


	//   ....[24]....
        /*010c*/ 	.word	0x0001a430


	//   ....[25]....
        /*0110*/ 	.word	0x0001a4a0


	//   ....[26]....
        /*0114*/ 	.word	0x0001a930


	//   ....[27]....
        /*0118*/ 	.word	0x0001a9a0


	//   ....[28]....
        /*011c*/ 	.word	0x0001aa10


	//   ....[29]....
        /*0120*/ 	.word	0x0001aa80


	//   ....[30]....
        /*0124*/ 	.word	0x0001aaf0


	//----- nvinfo : EIATTR_EXIT_INSTR_OFFSETS
	.align		4
.L_712:
        /*0128*/ 	.byte	0x04, 0x1c
        /*012a*/ 	.short	(.L_714 - .L_713)


	//   ....[0]....
.L_713:
        /*012c*/ 	.word	0x00000d70


	//   ....[1]....
        /*0130*/ 	.word	0x0001a280


	//----- nvinfo : EIATTR_MAX_THREADS
	.align		4
.L_714:
        /*0134*/ 	.byte	0x04, 0x05
        /*0136*/ 	.short	(.L_716 - .L_715)
.L_715:
        /*0138*/ 	.word	0x00000100
        /*013c*/ 	.word	0x00000001
        /*0140*/ 	.word	0x00000001


	//----- nvinfo : EIATTR_CRS_STACK_SIZE
	.align		4
.L_716:
        /*0144*/ 	.byte	0x04, 0x1e
        /*0146*/ 	.short	(.L_718 - .L_717)
.L_717:
        /*0148*/ 	.word	0x00000000


	//----- nvinfo : EIATTR_CBANK_PARAM_SIZE
	.align		4
.L_718:
        /*014c*/ 	.byte	0x03, 0x19
        /*014e*/ 	.short	0x00e8


	//----- nvinfo : EIATTR_PARAM_CBANK
	.align		4
        /*0150*/ 	.byte	0x04, 0x0a
        /*0152*/ 	.short	(.L_720 - .L_719)
	.align		4
.L_719:
        /*0154*/ 	.word	index@(.nv.constant0._ZN10layer_norm31ln_parallel_residual_fwd_kernelINS_13Kernel_traitsI6__halfS2_S2_S2_fjLj8192ELj1ELj1ELj8ELj16ENS_18Kernel_traits_baseILj8192ES2_S2_S2_S2_fjLj256EEEEELb1ELb0ELb0EEEvNS_9FwdParamsE)
        /*0158*/ 	.short	0x0210
        /*015a*/ 	.short	0x00e8


	//----- nvinfo : EIATTR_SW_WAR
	.align		4
.L_720:
        /*015c*/ 	.byte	0x04, 0x36
        /*015e*/ 	.short	(.L_722 - .L_721)
.L_721:
        /*0160*/ 	.word	0x00000008
.L_722:


//--------------------- .nv.info._ZN10layer_norm31ln_parallel_residual_fwd_kernelINS_13Kernel_traitsI6__halfS2_S2_S2_fjLj8192ELj1ELj1ELj8ELj16ENS_18Kernel_traits_baseILj8192ES2_S2_S2_S2_fjLj256EEEEELb1ELb0ELb1EEEvNS_9FwdParamsE --------------------------
	.section	.nv.info._ZN10layer_norm31ln_parallel_residual_fwd_kernelINS_13Kernel_traitsI6__halfS2_S2_S2_fjLj8192ELj1ELj1ELj8ELj16ENS_18Kernel_traits_baseILj8192ES2_S2_S2_S2_fjLj256EEEEELb1ELb0ELb1EEEvNS_9FwdParamsE,"",@"SHT_CUDA_INFO"
	.sectionflags	@""
	.align	4


	//----- nvinfo : EIATTR_CUDA_API_VERSION
	.align		4
        /*0000*/ 	.byte	0x04, 0x37
        /*0002*/ 	.short	(.L_724 - .L_723)
.L_723:
        /*0004*/ 	.word	0x00000082


	//----- nvinfo : EIATTR_KPARAM_INFO
	.align		4
.L_724:
        /*0008*/ 	.byte	0x04, 0x17
        /*000a*/ 	.short	(.L_726 - .L_725)
.L_725:
        /*000c*/ 	.word	0x00000000
        /*0010*/ 	.short	0x0000
        /*0012*/ 	.short	0x0000
        /*0014*/ 	.byte	0x00, 0xf0, 0xa1, 0x03


	//----- nvinfo : EIATTR_SPARSE_MMA_MASK
	.align		4
.L_726:
        /*0018*/ 	.byte	0x03, 0x50
        /*001a*/ 	.short	0x0000


	//----- nvinfo : EIATTR_MAXREG_COUNT
	.align		4
        /*001c*/ 	.byte	0x03, 0x1b
        /*001e*/ 	.short	0x00ff


	//----- nvinfo : EIATTR_NUM_BARRIERS
	.align		4
        /*0020*/ 	.byte	0x02, 0x4c
        /*0022*/ 	.byte	0x01
	.zero		1


	//----- nvinfo : EIATTR_MERCURY_ISA_VERSION
	.align		4
        /*0024*/ 	.byte	0x03, 0x5f
        /*0026*/ 	.short	0x0101


	//----- nvinfo : EIATTR_COOP_GROUP_MASK_REGIDS
	.align		4
        /*0028*/ 	.byte	0x04, 0x29
        /*002a*/ 	.short	(.L_728 - .L_727)


	//   ....[0]....
.L_727:
        /*002c*/ 	.word	0xffffffff


	//   ....[1]....
        /*0030*/ 	.word	0xffffffff


	//   ....[2]....
        /*0034*/ 	.word	0xffffffff


	//   ....[3]....
        /*0038*/ 	.word	0xffffffff


	//   ....[4]....
        /*003c*/ 	.word	0xffffffff


	//   ....[5]....
        /*0040*/ 	.word	0xffffffff


	//   ....[6]....
        /*0044*/ 	.word	0xffffffff


	//   ....[7]....
        /*0048*/ 	.word	0xffffffff


	//   ....[8]....
        /*004c*/ 	.word	0xffffffff


	//   ....[9]....
        /*0050*/ 	.word	0xffffffff


	//   ....[10]....
        /*0054*/ 	.word	0xffffffff


	//   ....[11]....
        /*0058*/ 	.word	0xffffffff


	//   ....[12]....
        /*005c*/ 	.word	0xffffffff


	//   ....[13]....
        /*0060*/ 	.word	0xffffffff


	//   ....[14]....
        /*0064*/ 	.word	0xffffffff


	//   ....[15]....
        /*0068*/ 	.word	0xffffffff


	//   ....[16]....
        /*006c*/ 	.word	0xffffffff


	//   ....[17]....
        /*0070*/ 	.word	0xffffffff


	//   ....[18]....
        /*0074*/ 	.word	0xffffffff


	//   ....[19]....
        /*0078*/ 	.word	0xffffffff


	//   ....[20]....
        /*007c*/ 	.word	0xffffffff


	//   ....[21]....
        /*0080*/ 	.word	0x05000063


	//   ....[22]....
        /*0084*/ 	.word	0x05000063


	//   ....[23]....
        /*0088*/ 	.word	0x05000063


	//   ....[24]....
        /*008c*/ 	.word	0x05000063


	//   ....[25]....
        /*0090*/ 	.word	0x05000063


	//   ....[26]....
        /*0094*/ 	.word	0x05000063


	//   ....[27]....
        /*0098*/ 	.word	0x05000063


	//   ....[28]....
        /*009c*/ 	.word	0x05000063


	//   ....[29]....
        /*00a0*/ 	.word	0x05000063


	//   ....[30]....
        /*00a4*/ 	.word	0x05000063


	//----- nvinfo : EIATTR_COOP_GROUP_INSTR_OFFSETS
	.align		4
.L_728:
        /*00a8*/ 	.byte	0x04, 0x28
        /*00aa*/ 	.short	(.L_730 - .L_729)


	//   ....[0]....
.L_729:
        /*00ac*/ 	.word	0x00017d50


	//   ....[1]....
        /*00b0*/ 	.word	0x00017d70


	//   ....[2]....
        /*00b4*/ 	.word	0x00017d90


	//   ....[3]....
        /*00b8*/ 	.word	0x00017db0


	//   ....[4]....
        /*00bc*/ 	.word	0x00017dd0


	//   ....[5]....
        /*00c0*/ 	.word	0x00018200


	//   ....[6]....
        /*00c4*/ 	.word	0x00018220


	//   ....[7]....
        /*00c8*/ 	.word	0x00018240


	//   ....[8]....
        /*00cc*/ 	.word	0x00018260


	//   ....[9]....
        /*00d0*/ 	.word	0x00018280


	//   ....[10]....
        /*00d4*/ 	.word	0x00018420


	//   ....[11]....
        /*00d8*/ 	.word	0x000184a0


	//   ....[12]....
        /*00dc*/ 	.word	0x000184d0


	//   ....[13]....
        /*00e0*/ 	.word	0x00018500


	//   ....[14]....
        /*00e4*/ 	.word	0x00018590


	//   ....[15]....
        /*00e8*/ 	.word	0x000185c0


	//   ....[16]....
        /*00ec*/ 	.word	0x000185d0


	//   ....[17]....
        /*00f0*/ 	.word	0x00018680


	//   ....[18]....
        /*00f4*/ 	.word	0x000186d0


	//   ....[19]....
        /*00f8*/ 	.word	0x00018780


	//   ....[20]....
        /*00fc*/ 	.word	0x000187b0


	//   ....[21]....
        /*0100*/ 	.word	0x00019830


	//   ....[22]....
        /*0104*/ 	.word	0x000198a0


	//   ....[23]....
        /*0108*/ 	.word	0x00019910


	//   ....[24]....
        /*010c*/ 	.word	0x00019980


	//   ....[25]....
        /*0110*/ 	.word	0x000199f0


	//   ....[26]....
        /*0114*/ 	.word	0x00019e70


	//   ....[27]....
        /*0118*/ 	.word	0x00019ee0


	//   ....[28]....
        /*011c*/ 	.word	0x00019f50


	//   ....[29]....
        /*0120*/ 	.word	0x00019fc0


	//   ....[30]....
        /*0124*/ 	.word	0x0001a030


	//----- nvinfo : EIATTR_EXIT_INSTR_OFFSETS
	.align		4
.L_730:
        /*0128*/ 	.byte	0x04, 0x1c
        /*012a*/ 	.short	(.L_732 - .L_731)


	//   ....[0]....
.L_731:
        /*012c*/ 	.word	0x000002d0


	//   ....[1]....
        /*0130*/ 	.word	0x000197e0


	//----- nvinfo : EIATTR_MAX_THREADS
	.align		4
.L_732:
        /*0134*/ 	.byte	0x04, 0x05
        /*0136*/ 	.short	(.L_734 - .L_733)
.L_733:
        /*0138*/ 	.word	0x00000100
        /*013c*/ 	.word	0x00000001
        /*0140*/ 	.word	0x00000001


	//----- nvinfo : EIATTR_CRS_STACK_SIZE
	.align		4
.L_734:
        /*0144*/ 	.byte	0x04, 0x1e
        /*0146*/ 	.short	(.L_736 - .L_735)
.L_735:
        /*0148*/ 	.word	0x00000000


	//----- nvinfo : EIATTR_CBANK_PARAM_SIZE
	.align		4
.L_736:
        /*014c*/ 	.byte	0x03, 0x19
        /*014e*/ 	.short	0x00e8


	//----- nvinfo : EIATTR_PARAM_CBANK
	.align		4
        /*0150*/ 	.byte	0x04, 0x0a
        /*0152*/ 	.short	(.L_738 - .L_737)
	.align		4
.L_737:
        /*0154*/ 	.word	index@(.nv.constant0._ZN10layer_norm31ln_parallel_residual_fwd_kernelINS_13Kernel_traitsI6__halfS2_S2_S2_fjLj8192ELj1ELj1ELj8ELj16ENS_18Kernel_traits_baseILj8192ES2_S2_S2_S2_fjLj256EEEEELb1ELb0ELb1EEEvNS_9FwdParamsE)
        /*0158*/ 	.short	0x0210
        /*015a*/ 	.short	0x00e8


	//----- nvinfo : EIATTR_SW_WAR
	.align		4
.L_738:
        /*015c*/ 	.byte	0x04, 0x36
        /*015e*/ 	.short	(.L_740 - .L_739)
.L_739:
        /*0160*/ 	.word	0x00000008
.L_740:


//--------------------- .nv.info._ZN10layer_norm31ln_parallel_residual_fwd_kernelINS_13Kernel_traitsI6__halfS2_S2_S2_fjLj8192ELj1ELj1ELj8ELj16ENS_18Kernel_traits_baseILj8192ES2_S2_S2_S2_fjLj256EEEEELb1ELb1ELb0EEEvNS_9FwdParamsE --------------------------
	.section	.nv.info._ZN10layer_norm31ln_parallel_residual_fwd_kernelINS_13Kernel_traitsI6__halfS2_S2_S2_fjLj8192ELj1ELj1ELj8ELj16ENS_18Kernel_traits_baseILj8192ES2_S2_S2_S2_fjLj256EEEEELb1ELb1ELb0EEEvNS_9FwdParamsE,"",@"SHT_CUDA_INFO"
	.sectionflags	@""
	.align	4


	//----- nvinfo : EIATTR_CUDA_API_VERSION
	.align		4
        /*0000*/ 	.byte	0x04, 0x37
        /*0002*/ 	.short	(.L_742 - .L_741)
.L_741:
        /*0004*/ 	.word	0x00000082


	//----- nvinfo : EIATTR_KPARAM_INFO
	.align		4
.L_742:
        /*0008*/ 	.byte	0x04, 0x17
        /*000a*/ 	.short	(.L_744 - .L_743)
.L_743:
        /*000c*/ 	.word	0x00000000
        /*0010*/ 	.short	0x0000
        /*0012*/ 	.short	0x0000
        /*0014*/ 	.byte	0x00, 0xf0, 0xa1, 0x03


	//----- nvinfo : EIATTR_SPARSE_MMA_MASK
	.align		4
.L_744:
        /*0018*/ 	.byte	0x03, 0x50
        /*001a*/ 	.short	0x0000


	//----- nvinfo : EIATTR_MAXREG_COUNT
	.align		4
        /*001c*/ 	.byte	0x03, 0x1b
        /*001e*/ 	.short	0x00ff


	//----- nvinfo : EIATTR_NUM_BARRIERS
	.align		4
        /*0020*/ 	.byte	0x02, 0x4c
        /*0022*/ 	.byte	0x01
	.zero		1


	//----- nvinfo : EIATTR_MERCURY_ISA_VERSION
	.align		4
        /*0024*/ 	.byte	0x03, 0x5f
        /*0026*/ 	.short	0x0101


	//----- nvinfo : EIATTR_COOP_GROUP_MASK_REGIDS
	.align		4
        /*0028*/ 	.byte	0x04, 0x29
        /*002a*/ 	.short	(.L_746 - .L_745)


	//   ....[0]....
.L_745:
        /*002c*/ 	.word	0xffffffff


	//   ....[1]....
        /*0030*/ 	.word	0xffffffff


	//   ....[2]....
        /*0034*/ 	.word	0xffffffff


	//   ....[3]....
        /*0038*/ 	.word	0xffffffff


	//   ....[4]....
        /*003c*/ 	.word	0xffffffff


	//   ....[5]....
        /*0040*/ 	.word	0xffffffff


	//   ....[6]....
        /*0044*/ 	.word	0xffffffff


	//   ....[7]....
        /*0048*/ 	.word	0xffffffff


	//   ....[8]....
        /*004c*/ 	.word	0xffffffff


	//   ....[9]....
        /*0050*/ 	.word	0xffffffff


	//   ....[10]....
        /*0054*/ 	.word	0xffffffff


	//   ....[11]....
        /*0058*/ 	.word	0xffffffff


	//   ....[12]....
        /*005c*/ 	.word	0xffffffff


	//   ....[13]....
        /*0060*/ 	.word	0xffffffff


	//   ....[14]....
        /*0064*/ 	.word	0xffffffff


	//   ....[15]....
        /*0068*/ 	.word	0xffffffff


	//   ....[16]....
        /*006c*/ 	.word	0xffffffff


	//   ....[17]....
        /*0070*/ 	.word	0xffffffff


	//   ....[18]....
        /*0074*/ 	.word	0xffffffff


	//   ....[19]....
        /*0078*/ 	.word	0xffffffff


	//   ....[20]....
        /*007c*/ 	.word	0xffffffff


	//   ....[21]....
        /*0080*/ 	.word	0x05000084


	//   ....[22]....
        /*0084*/ 	.word	0x05000084


	//   ....[23]....
        /*0088*/ 	.word	0x05000084


	//   ....[24]....
        /*008c*/ 	.word	0x05000084


	//   ....[25]....
        /*0090*/ 	.word	0x05000084


	//   ....[26]....
        /*0094*/ 	.word	0x05000084


	//   ....[27]....
        /*0098*/ 	.word	0x05000084


	//   ....[28]....
        /*009c*/ 	.word	0x05000084


	//   ....[29]....
        /*00a0*/ 	.word	0x05000084


	//   ....[30]....
        /*00a4*/ 	.word	0x05000084


	//----- nvinfo : EIATTR_COOP_GROUP_INSTR_OFFSETS
	.align		4
.L_746:
        /*00a8*/ 	.byte	0x04, 0x28
        /*00aa*/ 	.short	(.L_748 - .L_747)


	//   ....[0]....
.L_747:
        /*00ac*/ 	.word	0x00018750


	//   ....[1]....
        /*00b0*/ 	.word	0x00018770


	//   ....[2]....
        /*00b4*/ 	.word	0x00018790


	//   ....[3]....
        /*00b8*/ 	.word	0x000187b0


	//   ....[4]....
        /*00bc*/ 	.word	0x000187d0


	//   ....[5]....
        /*00c0*/ 	.word	0x00018c10


	//   ....[6]....
        /*00c4*/ 	.word	0x00018c30


	//   ....[7]....
        /*00c8*/ 	.word	0x00018c50


	//   ....[8]....
        /*00cc*/ 	.word	0x00018c70


	//   ....[9]....
        /*00d0*/ 	.word	0x00018c90


	//   ....[10]....
        /*00d4*/ 	.word	0x00018e20


	//   ....[11]....
        /*00d8*/ 	.word	0x00018e70


	//   ....[12]....
        /*00dc*/ 	.word	0x00018e90


	//   ....[13]....
        /*00e0*/ 	.word	0x00018ea0


	//   ....[14]....
        /*00e4*/ 	.word	0x00018f20


	//   ....[15]....
        /*00e8*/ 	.word	0x00018f80


	//   ....[16]....
        /*00ec*/ 	.word	0x00018fe0


	//   ....[17]....
        /*00f0*/ 	.word	0x00019020


	//   ....[18]....
        /*00f4*/ 	.word	0x00019050


	//   ....[19]....
        /*00f8*/ 	.word	0x00019150


	//   ....[20]....
        /*00fc*/ 	.word	0x00019160


	//   ....[21]....
        /*0100*/ 	.word	0x00019b90


	//   ....[22]....
        /*0104*/ 	.word	0x00019c00


	//   ....[23]....
        /*0108*/ 	.word	0x00019c70


	//   ....[24]....
        /*010c*/ 	.word	0x00019ce0


	//   ....[25]....
        /*0110*/ 	.word	0x00019d50


	//   ....[26]....
        /*0114*/ 	.word	0x0001a1e0


	//   ....[27]....
        /*0118*/ 	.word	0x0001a250


	//   ....[28]....
        /*011c*/ 	.word	0x0001a2c0


	//   ....[29]....
        /*0120*/ 	.word	0x0001a330


	//   ....[30]....
        /*0124*/ 	.word	0x0001a3a0


	//----- nvinfo : EIATTR_EXIT_INSTR_OFFSETS
	.align		4
.L_748:
        /*0128*/ 	.byte	0x04, 0x1c
        /*012a*/ 	.short	(.L_750 - .L_749)


	//   ....[0]....
.L_749:
        /*012c*/ 	.word	0x000009a0


	//   ....[1]....
        /*0130*/ 	.word	0x00019b30


	//----- nvinfo : EIATTR_MAX_THREADS
	.align		4
.L_750:
        /*0134*/ 	.byte	0x04, 0x05
        /*0136*/ 	.short	(.L_752 - .L_751)
.L_751:
        /*0138*/ 	.word	0x00000100
        /*013c*/ 	.word	0x00000001
        /*0140*/ 	.word	0x00000001


	//----- nvinfo : EIATTR_CRS_STACK_SIZE
	.align		4
.L_752:
        /*0144*/ 	.byte	0x04, 0x1e
        /*0146*/ 	.short	(.L_754 - .L_753)
.L_753:
        /*0148*/ 	.word	0x00000000


	//----- nvinfo : EIATTR_CBANK_PARAM_SIZE
	.align		4
.L_754:
        /*014c*/ 	.byte	0x03, 0x19
        /*014e*/ 	.short	0x00e8


	//----- nvinfo : EIATTR_PARAM_CBANK
	.align		4
        /*0150*/ 	.byte	0x04, 0x0a
        /*0152*/ 	.short	(.L_756 - .L_755)
	.align		4
.L_755:
        /*0154*/ 	.word	index@(.nv.constant0._ZN10layer_norm31ln_parallel_residual_fwd_kernelINS_13Kernel_traitsI6__halfS2_S2_S2_fjLj8192ELj1ELj1ELj8ELj16ENS_18Kernel_traits_baseILj8192ES2_S2_S2_S2_fjLj256EEEEELb1ELb1ELb0EEEvNS_9FwdParamsE)
        /*0158*/ 	.short	0x0210
        /*015a*/ 	.short	0x00e8


	//----- nvinfo : EIATTR_SW_WAR
	.align		4
.L_756:
        /*015c*/ 	.byte	0x04, 0x36
        /*015e*/ 	.short	(.L_758 - .L_757)
.L_757:
        /*0160*/ 	.word	0x00000008
.L_758:


//--------------------- .nv.info._ZN10layer_norm31ln_parallel_residual_fwd_kernelINS_13Kernel_traitsI6__halfS2_S2_S2_fjLj8192ELj1ELj1ELj8ELj16ENS_18Kernel_traits_baseILj8192ES2_S2_S2_S2_fjLj256EEEEELb1ELb1ELb1EEEvNS_9FwdParamsE --------------------------
	.section	.nv.info._ZN10layer_norm31ln_parallel_residual_fwd_kernelINS_13Kernel_traitsI6__halfS2_S2_S2_fjLj8192ELj1ELj1ELj8ELj16ENS_18Kernel_traits_baseILj8192ES2_S2_S2_S2_fjLj256EEEEELb1ELb1ELb1EEEvNS_9FwdParamsE,"",@"SHT_CUDA_INFO"
	.sectionflags	@""
	.align	4


	//----- nvinfo : EIATTR_CUDA_API_VERSION
	.align		4
        /*0000*/ 	.byte	0x04, 0x37
        /*0002*/ 	.short	(.L_760 - .L_759)
.L_759:
        /*0004*/ 	.word	0x00000082


	//----- nvinfo : EIATTR_KPARAM_INFO
	.align		4
.L_760:
        /*0008*/ 	.byte	0x04, 0x17
        /*000a*/ 	.short	(.L_762 - .L_761)
.L_761:
        /*000c*/ 	.word	0x00000000
        /*0010*/ 	.short	0x0000
        /*0012*/ 	.short	0x0000
        /*0014*/ 	.byte	0x00, 0xf0, 0xa1, 0x03


	//----- nvinfo : EIATTR_SPARSE_MMA_MASK
	.align		4
.L_762:
        /*0018*/ 	.byte	0x03, 0x50
        /*001a*/ 	.short	0x0000


	//----- nvinfo : EIATTR_MAXREG_COUNT
	.align		4
        /*001c*/ 	.byte	0x03, 0x1b
        /*001e*/ 	.short	0x00ff


	//----- nvinfo : EIATTR_NUM_BARRIERS
	.align		4
        /*0020*/ 	.byte	0x02, 0x4c
        /*0022*/ 	.byte	0x01
	.zero		1


	//----- nvinfo : EIATTR_MERCURY_ISA_VERSION
	.align		4
        /*0024*/ 	.byte	0x03, 0x5f
        /*0026*/ 	.short	0x0101


	//----- nvinfo : EIATTR_COOP_GROUP_MASK_REGIDS
	.align		4
        /*0028*/ 	.byte	0x04, 0x29
        /*002a*/ 	.short	(.L_764 - .L_763)


	//   ....[0]....
.L_763:
        /*002c*/ 	.word	0xffffffff


	//   ....[1]....
        /*0030*/ 	.word	0xffffffff


	//   ....[2]....
        /*0034*/ 	.word	0xffffffff


	//   ....[3]....
        /*0038*/ 	.word	0xffffffff


	//   ....[4]....
        /*003c*/ 	.word	0xffffffff


	//   ....[5]....
        /*0040*/ 	.word	0xffffffff


	//   ....[6]....
        /*0044*/ 	.word	0xffffffff


	//   ....[7]....
        /*0048*/ 	.word	0xffffffff


	//   ....[8]....
        /*004c*/ 	.word	0xffffffff


	//   ....[9]....
        /*0050*/ 	.word	0xffffffff


	//   ....[10]....
        /*0054*/ 	.word	0xffffffff


	//   ....[11]....
        /*0058*/ 	.word	0xffffffff


	//   ....[12]....
        /*005c*/ 	.word	0xffffffff


	//   ....[13]....
        /*0060*/ 	.word	0xffffffff


	//   ....[14]....
        /*0064*/ 	.word	0xffffffff


	//   ....[15]....
        /*0068*/ 	.word	0xffffffff


	//   ....[16]....
        /*006c*/ 	.word	0xffffffff


	//   ....[17]....
        /*0070*/ 	.word	0xffffffff


	//   ....[18]....
        /*0074*/ 	.word	0xffffffff


	//   ....[19]....
        /*0078*/ 	.word	0xffffffff


	//   ....[20]....
        /*007c*/ 	.word	0xffffffff


	//   ....[21]....
        /*0080*/ 	.word	0x0500007d


	//   ....[22]....
        /*0084*/ 	.word	0x0500007d


	//   ....[23]....
        /*0088*/ 	.word	0x0500007d


	//   ....[24]....
        /*008c*/ 	.word	0x0500007d


	//   ....[25]....
        /*0090*/ 	.word	0x0500007d


	//   ....[26]....
        /*0094*/ 	.word	0x0500007d


	//   ....[27]....
        /*0098*/ 	.word	0x0500007d


	//   ....[28]....
        /*009c*/ 	.word	0x0500007d


	//   ....[29]....
        /*00a0*/ 	.word	0x0500007d


	//   ....[30]....
        /*00a4*/ 	.word	0x0500007d


	//----- nvinfo : EIATTR_COOP_GROUP_INSTR_OFFSETS
	.align		4
.L_764:
        /*00a8*/ 	.byte	0x04, 0x28
        /*00aa*/ 	.short	(.L_766 - .L_765)


	//   ....[0]....
.L_765:
        /*00ac*/ 	.word	0x00017df0


	//   ....[1]....
        /*00b0*/ 	.word	0x00017e10


	//   ....[2]....
        /*00b4*/ 	.word	0x00017e30


	//   ....[3]....
        /*00b8*/ 	.word	0x00017e50


	//   ....[4]....
        /*00bc*/ 	.word	0x00017e70


	//   ....[5]....
        /*00c0*/ 	.word	0x000182a0


	//   ....[6]....
        /*00c4*/ 	.word	0x000182c0


	//   ....[7]....
        /*00c8*/ 	.word	0x000182e0


	//   ....[8]....
        /*00cc*/ 	.word	0x00018300


	//   ....[9]....
        /*00d0*/ 	.word	0x00018320


	//   ....[10]....
        /*00d4*/ 	.word	0x000184a0


	//   ....[11]....
        /*00d8*/ 	.word	0x000184f0


	//   ....[12]....
        /*00dc*/ 	.word	0x00018510


	//   ....[13]....
        /*00e0*/ 	.word	0x00018520


	//   ....[14]....
        /*00e4*/ 	.word	0x000185a0


	//   ....[15]....
        /*00e8*/ 	.word	0x00018610


	//   ....[16]....
        /*00ec*/ 	.word	0x00018660


	//   ....[17]....
        /*00f0*/ 	.word	0x000186a0


	//   ....[18]....
        /*00f4*/ 	.word	0x000186d0


	//   ....[19]....
        /*00f8*/ 	.word	0x000187e0


	//   ....[20]....
        /*00fc*/ 	.word	0x000187f0


	//   ....[21]....
        /*0100*/ 	.word	0x000190f0


	//   ....[22]....
        /*0104*/ 	.word	0x00019160


	//   ....[23]....
        /*0108*/ 	.word	0x000191d0


	//   ....[24]....
        /*010c*/ 	.word	0x00019240


	//   ....[25]....
        /*0110*/ 	.word	0x000192b0


	//   ....[26]....
        /*0114*/ 	.word	0x00019730


	//   ....[27]....
        /*0118*/ 	.word	0x000197a0


	//   ....[28]....
        /*011c*/ 	.word	0x00019810


	//   ....[29]....
        /*0120*/ 	.word	0x00019880


	//   ....[30]....
        /*0124*/ 	.word	0x000198f0


	//----- nvinfo : EIATTR_EXIT_INSTR_OFFSETS
	.align		4
.L_766:
        /*0128*/ 	.byte	0x04, 0x1c
        /*012a*/ 	.short	(.L_768 - .L_767)


	//   ....[0]....
.L_767:
        /*012c*/ 	.word	0x00000220


	//   ....[1]....
        /*0130*/ 	.word	0x00019090


	//----- nvinfo : EIATTR_MAX_THREADS
	.align		4
.L_768:
        /*0134*/ 	.byte	0x04, 0x05
        /*0136*/ 	.short	(.L_770 - .L_769)
.L_769:
        /*0138*/ 	.word	0x00000100
        /*013c*/ 	.word	0x00000001
        /*0140*/ 	.word	0x00000001


	//----- nvinfo : EIATTR_CRS_STACK_SIZE
	.align		4
.L_770:
        /*0144*/ 	.byte	0x04, 0x1e
        /*0146*/ 	.short	(.L_772 - .L_771)
.L_771:
        /*0148*/ 	.word	0x00000000


	//----- nvinfo : EIATTR_CBANK_PARAM_SIZE
	.align		4
.L_772:
        /*014c*/ 	.byte	0x03, 0x19
        /*014e*/ 	.short	0x00e8


	//----- nvinfo : EIATTR_PARAM_CBANK
	.align		4
        /*0150*/ 	.byte	0x04, 0x0a
        /*0152*/ 	.short	(.L_774 - .L_773)
	.align		4
.L_773:
        /*0154*/ 	.word	index@(.nv.constant0._ZN10layer_norm31ln_parallel_residual_fwd_kernelINS_13Kernel_traitsI6__halfS2_S2_S2_fjLj8192ELj1ELj1ELj8ELj16ENS_18Kernel_traits_baseILj8192ES2_S2_S2_S2_fjLj256EEEEELb1ELb1ELb1EEEvNS_9FwdParamsE)
        /*0158*/ 	.short	0x0210
        /*015a*/ 	.short	0x00e8


	//----- nvinfo : EIATTR_SW_WAR
	.align		4
.L_774:
        /*015c*/ 	.byte	0x04, 0x36
        /*015e*/ 	.short	(.L_776 - .L_775)
.L_775:
        /*0160*/ 	.word	0x00000008
.L_776:


//--------------------- .nv.info._ZN10layer_norm31ln_parallel_residual_fwd_kernelINS_13Kernel_traitsIf13__nv_bfloat16S2_S2_fjLj8192ELj1ELj1ELj8ELj16ENS_18Kernel_traits_baseILj8192EfS2_S2_S2_fjLj256EEEEELb0ELb0ELb0EEEvNS_9FwdParamsE --------------------------
	.section	.nv.info._ZN10layer_norm31ln_parallel_residual_fwd_kernelINS_13Kernel_traitsIf13__nv_bfloat16S2_S2_fjLj8192ELj1ELj1ELj8ELj16ENS_18Kernel_traits_baseILj8192EfS2_S2_S2_fjLj256EEEEELb0ELb0ELb0EEEvNS_9FwdParamsE,"",@"SHT_CUDA_INFO"
	.sectionflags	@""
	.align	4


	//----- nvinfo : EIATTR_CUDA_API_VERSION
	.align		4
        /*0000*/ 	.byte	0x04, 0x37
        /*0002*/ 	.short	(.L_778 - .L_777)
.L_777:
        /*0004*/ 	.word	0x00000082


	//----- nvinfo : EIATTR_KPARAM_INFO
	.align		4
.L_778:
        /*0008*/ 	.byte	0x04, 0x17
        /*000a*/ 	.short	(.L_780 - .L_779)
.L_779:
        /*000c*/ 	.word	0x00000000
        /*0010*/ 	.short	0x0000
        /*0012*/ 	.short	0x0000
        /*0014*/ 	.byte	0x00, 0xf0, 0xa1, 0x03


	//----- nvinfo : EIATTR_SPARSE_MMA_MASK
	.align		4
.L_780:
        /*0018*/ 	.byte	0x03, 0x50
        /*001a*/ 	.short	0x0000


	//----- nvinfo : EIATTR_MAXREG_COUNT
	.align		4
        /*001c*/ 	.byte	0x03, 0x1b
        /*001e*/ 	.short	0x00ff


	//----- nvinfo : EIATTR_NUM_BARRIERS
	.align		4
        /*0020*/ 	.byte	0x02, 0x4c
        /*0022*/ 	.byte	0x01
	.zero		1


	//----- nvinfo : EIATTR_MERCURY_ISA_VERSION
	.align		4
        /*0024*/ 	.byte	0x03, 0x5f
        /*0026*/ 	.short	0x0101


	//----- nvinfo : EIATTR_COOP_GROUP_MASK_REGIDS
	.align		4
        /*0028*/ 	.byte	0x04, 0x29
        /*002a*/ 	.short	(.L_782 - .L_781)


	//   ....[0]....
.L_781:
        /*002c*/ 	.word	0xffffffff


	//   ....[1]....
        /*0030*/ 	.word	0xffffffff


	//   ....[2]....
        /*0034*/ 	.word	0xffffffff


	//   ....[3]....
        /*0038*/ 	.word	0xffffffff


	//   ....[4]....
        /*003c*/ 	.word	0xffffffff


	//   ....[5]....
        /*0040*/ 	.word	0xffffffff


	//   ....[6]....
        /*0044*/ 	.word	0xffffffff


	//   ....[7]....
        /*0048*/ 	.word	0xffffffff


	//   ....[8]....
        /*004c*/ 	.word	0xffffffff


	//   ....[9]....
        /*0050*/ 	.word	0xffffffff


	//   ....[10]....
        /*0054*/ 	.word	0xffffffff


	//   ....[11]....
        /*0058*/ 	.word	0xffffffff


	//   ....[12]....
        /*005c*/ 	.word	0xffffffff


	//   ....[13]....
        /*0060*/ 	.word	0xffffffff


	//   ....[14]....
        /*0064*/ 	.word	0xffffffff


	//   ....[15]....
        /*0068*/ 	.word	0xffffffff


	//   ....[16]....
        /*006c*/ 	.word	0xffffffff


	//   ....[17]....
        /*0070*/ 	.word	0xffffffff


	//   ....[18]....
        /*0074*/ 	.word	0xffffffff


	//   ....[19]....
        /*0078*/ 	.word	0xffffffff


	//   ....[20]....
        /*007c*/ 	.word	0xffffffff


	//   ....[21]....
        /*0080*/ 	.word	0x0500009a


	//   ....[22]....
        /*0084*/ 	.word	0x0500009a


	//   ....[23]....
        /*0088*/ 	.word	0x0500009a


	//   ....[24]....
        /*008c*/ 	.word	0x0500009a


	//   ....[25]....
        /*0090*/ 	.word	0x0500009a


	//   ....[26]....
        /*0094*/ 	.word	0x0500009a


	//   ....[27]....
        /*0098*/ 	.word	0x0500009a


	//   ....[28]....
        /*009c*/ 	.word	0x0500009a


	//   ....[29]....
        /*00a0*/ 	.word	0x0500009a


	//   ....[30]....
        /*00a4*/ 	.word	0x0500009a


	//----- nvinfo : EIATTR_COOP_GROUP_INSTR_OFFSETS
	.align		4
.L_782:
        /*00a8*/ 	.byte	0x04, 0x28
        /*00aa*/ 	.short	(.L_784 - .L_783)


	//   ....[0]....
.L_783:
        /*00ac*/ 	.word	0x00003960


	//   ....[1]....
        /*00b0*/ 	.word	0x00003980


	//   ....[2]....
        /*00b4*/ 	.word	0x000039a0


	//   ....[3]....
        /*00b8*/ 	.word	0x000039c0


	//   ....[4]....
        /*00bc*/ 	.word	0x000039e0


	//   ....[5]....
        /*00c0*/ 	.word	0x00003e20


	//   ....[6]....
        /*00c4*/ 	.word	0x00003e40


	//   ....[7]....
        /*00c8*/ 	.word	0x00003e60


	//   ....[8]....
        /*00cc*/ 	.word	0x00003e80


	//   ....[9]....
        /*00d0*/ 	.word	0x00003ea0


	//   ....[10]....
        /*00d4*/ 	.word	0x00004040


	//   ....[11]....
        /*00d8*/ 	.word	0x00004090


	//   ....[12]....
        /*00dc*/ 	.word	0x000040b0


	//   ....[13]....
        /*00e0*/ 	.word	0x000040c0


	//   ....[14]....
        /*00e4*/ 	.word	0x00004150


	//   ....[15]....
        /*00e8*/ 	.word	0x000041b0


	//   ....[16]....
        /*00ec*/ 	.word	0x000041c0


	//   ....[17]....
        /*00f0*/ 	.word	0x00004230


	//   ....[18]....
        /*00f4*/ 	.word	0x000042b0


	//   ....[19]....
        /*00f8*/ 	.word	0x00004330


	//   ....[20]....
        /*00fc*/ 	.word	0x00004380


	//   ....[21]....
        /*0100*/ 	.word	0x00005170


	//   ....[22]....
        /*0104*/ 	.word	0x000051e0


	//   ....[23]....
        /*0108*/ 	.word	0x00005250


	//   ....[24]....
        /*010c*/ 	.word	0x000052c0


	//   ....[25]....
        /*0110*/ 	.word	0x00005330


	//   ....[26]....
        /*0114*/ 	.word	0x000057c0


	//   ....[27]....
        /*0118*/ 	.word	0x00005830


	//   ....[28]....
        /*011c*/ 	.word	0x000058a0


	//   ....[29]....
        /*0120*/ 	.word	0x00005910


	//   ....[30]....
        /*0124*/ 	.word	0x00005980


	//----- nvinfo : EIATTR_EXIT_INSTR_OFFSETS
	.align		4
.L_784:
        /*0128*/ 	.byte	0x04, 0x1c
        /*012a*/ 	.short	(.L_786 - .L_785)


	//   ....[0]....
.L_785:
        /*012c*/ 	.word	0x00000ac0


	//   ....[1]....
        /*0130*/ 	.word	0x00005110


	//----- nvinfo : EIATTR_MAX_THREADS
	.align		4
.L_786:
        /*0134*/ 	.byte	0x04, 0x05
        /*0136*/ 	.short	(.L_788 - .L_787)
.L_787:
        /*0138*/ 	.word	0x00000100
        /*013c*/ 	.word	0x00000001
        /*0140*/ 	.word	0x00000001


	//----- nvinfo : EIATTR_CRS_STACK_SIZE
	.align		4
.L_788:
        /*0144*/ 	.byte	0x04, 0x1e
        /*0146*/ 	.short	(.L_790 - .L_789)
.L_789:
        /*0148*/ 	.word	0x00000000


	//----- nvinfo : EIATTR_CBANK_PARAM_SIZE
	.align		4
.L_790:
        /*014c*/ 	.byte	0x03, 0x19
        /*014e*/ 	.short	0x00e8


	//----- nvinfo : EIATTR_PARAM_CBANK
	.align		4
        /*0150*/ 	.byte	0x04, 0x0a
        /*0152*/ 	.short	(.L_792 - .L_791)
	.align		4
.L_791:
        /*0154*/ 	.word	index@(.nv.constant0._ZN10layer_norm31ln_parallel_residual_fwd_kernelINS_13Kernel_traitsIf13__nv_bfloat16S2_S2_fjLj8192ELj1ELj1ELj8ELj16ENS_18Kernel_traits_baseILj8192EfS2_S2_S2_fjLj256EEEEELb0ELb0ELb0EEEvNS_9FwdParamsE)
        /*0158*/ 	.short	0x0210
        /*015a*/ 	.short	0x00e8


	//----- nvinfo : EIATTR_SW_WAR
	.align		4
.L_792:
        /*015c*/ 	.byte	0x04, 0x36
        /*015e*/ 	.short	(.L_794 - .L_793)
.L_793:
        /*0160*/ 	.word	0x00000008
.L_794:


//--------------------- .nv.info._ZN10layer_norm31ln_parallel_residual_fwd_kernelINS_13Kernel_traitsIf13__nv_bfloat16S2_S2_fjLj8192ELj1ELj1ELj8ELj16ENS_18Kernel_traits_baseILj8192EfS2_S2_S2_fjLj256EEEEELb0ELb0ELb1EEEvNS_9FwdParamsE --------------------------
	.section	.nv.info._ZN10layer_norm31ln_parallel_residual_fwd_kernelINS_13Kernel_traitsIf13__nv_bfloat16S2_S2_fjLj8192ELj1ELj1ELj8ELj16ENS_18Kernel_traits_baseILj8192EfS2_S2_S2_fjLj256EEEEELb0ELb0ELb1EEEvNS_9FwdParamsE,"",@"SHT_CUDA_INFO"
	.sectionflags	@""
	.align	4


	//----- nvinfo : EIATTR_CUDA_API_VERSION
	.align		4
        /*0000*/ 	.byte	0x04, 0x37
        /*0002*/ 	.short	(.L_796 - .L_795)
.L_795:
        /*0004*/ 	.word	0x00000082


	//----- nvinfo : EIATTR_KPARAM_INFO
	.align		4
.L_796:
        /*0008*/ 	.byte	0x04, 0x17
        /*000a*/ 	.short	(.L_798 - .L_797)
.L_797:
        /*000c*/ 	.word	0x00000000
        /*0010*/ 	.short	0x0000
        /*0012*/ 	.short	0x0000
        /*0014*/ 	.byte	0x00, 0xf0, 0xa1, 0x03


	//----- nvinfo : EIATTR_SPARSE_MMA_MASK
	.align		4
.L_798:
        /*0018*/ 	.byte	0x03, 0x50
        /*001a*/ 	.short	0x0000


	//----- nvinfo : EIATTR_MAXREG_COUNT
	.align		4
        /*001c*/ 	.byte	0x03, 0x1b
        /*001e*/ 	.short	0x00ff


	//----- nvinfo : EIATTR_NUM_BARRIERS
	.align		4
        /*0020*/ 	.byte	0x02, 0x4c
        /*0022*/ 	.byte	0x01
	.zero		1


	//----- nvinfo : EIATTR_MERCURY_ISA_VERSION
	.align		4
        /*0024*/ 	.byte	0x03, 0x5f
        /*0026*/ 	.short	0x0101


	//----- nvinfo : EIATTR_COOP_GROUP_MASK_REGIDS
	.align		4
        /*0028*/ 	.byte	0x04, 0x29
        /*002a*/ 	.short	(.L_800 - .L_799)


	//   ....[0]....
.L_799:
        /*002c*/ 	.word	0xffffffff


	//   ....[1]....
        /*0030*/ 	.word	0xffffffff


	//   ....[2]....
        /*0034*/ 	.word	0xffffffff


	//   ....[3]....
        /*0038*/ 	.word	0xffffffff


	//   ....[4]....
        /*003c*/ 	.word	0xffffffff


	//   ....[5]....
        /*0040*/ 	.word	0xffffffff


	//   ....[6]....
        /*0044*/ 	.word	0xffffffff


	//   ....[7]....
        /*0048*/ 	.word	0xffffffff


	//   ....[8]....
        /*004c*/ 	.word	0xffffffff


	//   ....[9]....
        /*0050*/ 	.word	0xffffffff


	//   ....[10]....
        /*0054*/ 	.word	0xffffffff


	//   ....[11]....
        /*0058*/ 	.word	0xffffffff


	//   ....[12]....
        /*005c*/ 	.word	0xffffffff


	//   ....[13]....
        /*0060*/ 	.word	0xffffffff


	//   ....[14]....
        /*0064*/ 	.word	0xffffffff


	//   ....[15]....
        /*0068*/ 	.word	0xffffffff


	//   ....[16]....
        /*006c*/ 	.word	0xffffffff


	//   ....[17]....
        /*0070*/ 	.word	0xffffffff


	//   ....[18]....
        /*0074*/ 	.word	0xffffffff


	//   ....[19]....
        /*0078*/ 	.word	0xffffffff


	//   ....[20]....
        /*007c*/ 	.word	0xffffffff


	//   ....[21]....
        /*0080*/ 	.word	0x0500009e


	//   ....[22]....
        /*0084*/ 	.word	0x0500009e


	//   ....[23]....
        /*0088*/ 	.word	0x0500009e


	//   ....[24]....
        /*008c*/ 	.word	0x0500009e


	//   ....[25]....
        /*0090*/ 	.word	0x0500009e


	//   ....[26]....
        /*0094*/ 	.word	0x0500009e


	//   ....[27]....
        /*0098*/ 	.word	0x0500009e


	//   ....[28]....
        /*009c*/ 	.word	0x0500009e


	//   ....[29]....
        /*00a0*/ 	.word	0x0500009e


	//   ....[30]....
        /*00a4*/ 	.word	0x0500009e


	//----- nvinfo : EIATTR_COOP_GROUP_INSTR_OFFSETS
	.align		4
.L_800:
        /*00a8*/ 	.byte	0x04, 0x28
        /*00aa*/ 	.short	(.L_802 - .L_801)


	//   ....[0]....
.L_801:
        /*00ac*/ 	.word	0x000030d0


	//   ....[1]....
        /*00b0*/ 	.word	0x000030f0


	//   ....[2]....
        /*00b4*/ 	.word	0x00003110


	//   ....[3]....
        /*00b8*/ 	.word	0x00003130


	//   ....[4]....
        /*00bc*/ 	.word	0x00003150


	//   ....[5]....
        /*00c0*/ 	.word	0x00003580


	//   ....[6]....
        /*00c4*/ 	.word	0x000035a0


	//   ....[7]....
        /*00c8*/ 	.word	0x000035c0


	//   ....[8]....
        /*00cc*/ 	.word	0x000035e0


	//   ....[9]....
        /*00d0*/ 	.word	0x00003600


	//   ....[10]....
        /*00d4*/ 	.word	0x00003760


	//   ....[11]....
        /*00d8*/ 	.word	0x000037c0


	//   ....[12]....
        /*00dc*/ 	.word	0x000037e0


	//   ....[13]....
        /*00e0*/ 	.word	0x000037f0


	//   ....[14]....
        /*00e4*/ 	.word	0x00003820


	//   ....[15]....
        /*00e8*/ 	.word	0x000038c0


	//   ....[16]....
        /*00ec*/ 	.word	0x00003920


	//   ....[17]....
        /*00f0*/ 	.word	0x000039b0


	//   ....[18]....
        /*00f4*/ 	.word	0x000039e0


	//   ....[19]....
        /*00f8*/ 	.word	0x00003a80


	//   ....[20]....
        /*00fc*/ 	.word	0x00003ab0


	//   ....[21]....
        /*0100*/ 	.word	0x00004740


	//   ....[22]....
        /*0104*/ 	.word	0x000047b0


	//   ....[23]....
        /*0108*/ 	.word	0x00004820


	//   ....[24]....
        /*010c*/ 	.word	0x00004890


	//   ....[25]....
        /*0110*/ 	.word	0x00004900


	//   ....[26]....
        /*0114*/ 	.word	0x00004d70


	//   ....[27]....
        /*0118*/ 	.word	0x00004de0


	//   ....[28]....
        /*011c*/ 	.word	0x00004e50


	//   ....[29]....
        /*0120*/ 	.word	0x00004ec0


	//   ....[30]....
        /*0124*/ 	.word	0x00004f30


	//----- nvinfo : EIATTR_EXIT_INSTR_OFFSETS
	.align		4
.L_802:
        /*0128*/ 	.byte	0x04, 0x1c
        /*012a*/ 	.short	(.L_804 - .L_803)


	//   ....[0]....
.L_803:
        /*012c*/ 	.word	0x000004f0


	//   ....[1]....
        /*0130*/ 	.word	0x000046e0


	//----- nvinfo : EIATTR_MAX_THREADS
	.align		4
.L_804:
        /*0134*/ 	.byte	0x04, 0x05
        /*0136*/ 	.short	(.L_806 - .L_805)
.L_805:
        /*0138*/ 	.word	0x00000100
        /*013c*/ 	.word	0x00000001
        /*0140*/ 	.word	0x00000001


	//----- nvinfo : EIATTR_CRS_STACK_SIZE
	.align		4
.L_806:
        /*0144*/ 	.byte	0x04, 0x1e
        /*0146*/ 	.short	(.L_808 - .L_807)
.L_807:
        /*0148*/ 	.word	0x00000000


	//----- nvinfo : EIATTR_CBANK_PARAM_SIZE
	.align		4
.L_808:
        /*014c*/ 	.byte	0x03, 0x19
        /*014e*/ 	.short	0x00e8


	//----- nvinfo : EIATTR_PARAM_CBANK
	.align		4
        /*0150*/ 	.byte	0x04, 0x0a
        /*0152*/ 	.short	(.L_810 - .L_809)
	.align		4
.L_809:
        /*0154*/ 	.word	index@(.nv.constant0._ZN10layer_norm31ln_parallel_residual_fwd_kernelINS_13Kernel_traitsIf13__nv_bfloat16S2_S2_fjLj8192ELj1ELj1ELj8ELj16ENS_18Kernel_traits_baseILj8192EfS2_S2_S2_fjLj256EEEEELb0ELb0ELb1EEEvNS_9FwdParamsE)
        /*0158*/ 	.short	0x0210
        /*015a*/ 	.short	0x00e8


	//----- nvinfo : EIATTR_SW_WAR
	.align		4
.L_810:
        /*015c*/ 	.byte	0x04, 0x36
        /*015e*/ 	.short	(.L_812 - .L_811)
.L_811:
        /*0160*/ 	.word	0x00000008
.L_812:


//--------------------- .nv.info._ZN10layer_norm31ln_parallel_residual_fwd_kernelINS_13Kernel_traitsIf13__nv_bfloat16S2_S2_fjLj8192ELj1ELj1ELj8ELj16ENS_18Kernel_traits_baseILj8192EfS2_S2_S2_fjLj256EEEEELb0ELb1ELb0EEEvNS_9FwdParamsE --------------------------
	.section	.nv.info._ZN10layer_norm31ln_parallel_residual_fwd_kernelINS_13Kernel_traitsIf13__nv_bfloat16S2_S2_fjLj8192ELj1ELj1ELj8ELj16ENS_18Kernel_traits_baseILj8192EfS2_S2_S2_fjLj256EEEEELb0ELb1ELb0EEEvNS_9FwdParamsE,"",@"SHT_CUDA_INFO"
	.sectionflags	@""
	.align	4


	//----- nvinfo : EIATTR_CUDA_API_VERSION
	.align		4
        /*0000*/ 	.byte	0x04, 0x37
        /*0002*/ 	.short	(.L_814 - .L_813)
.L_813:
        /*0004*/ 	.word	0x00000082


	//----- nvinfo : EIATTR_KPARAM_INFO
	.align		4
.L_814:
        /*0008*/ 	.byte	0x04, 0x17
        /*000a*/ 	.short	(.L_816 - .L_815)
.L_815:
        /*000c*/ 	.word	0x00000000
        /*0010*/ 	.short	0x0000
        /*0012*/ 	.short	0x0000
        /*0014*/ 	.byte	0x00, 0xf0, 0xa1, 0x03


	//----- nvinfo : EIATTR_SPARSE_MMA_MASK
	.align		4
.L_816:
        /*0018*/ 	.byte	0x03, 0x50
        /*001a*/ 	.short	0x0000


	//----- nvinfo : EIATTR_MAXREG_COUNT
	.align		4
        /*001c*/ 	.byte	0x03, 0x1b
        /*001e*/ 	.short	0x00ff


	//----- nvinfo : EIATTR_NUM_BARRIERS
	.align		4
        /*0020*/ 	.byte	0x02, 0x4c
        /*0022*/ 	.byte	0x01
	.zero		1


	//----- nvinfo : EIATTR_MERCURY_ISA_VERSION
	.align		4
        /*0024*/ 	.byte	0x03, 0x5f
        /*0026*/ 	.short	0x0101


	//----- nvinfo : EIATTR_COOP_GROUP_MASK_REGIDS
	.align		4
        /*0028*/ 	.byte	0x04, 0x29
        /*002a*/ 	.short	(.L_818 - .L_817)


	//   ....[0]....
.L_817:
        /*002c*/ 	.word	0xffffffff


	//   ....[1]....
        /*0030*/ 	.word	0xffffffff


	//   ....[2]....
        /*0034*/ 	.word	0xffffffff


	//   ....[3]....
        /*0038*/ 	.word	0xffffffff


	//   ....[4]....
        /*003c*/ 	.word	0xffffffff


	//   ....[5]....
        /*0040*/ 	.word	0xffffffff


	//   ....[6]....
        /*0044*/ 	.word	0xffffffff


	//   ....[7]....
        /*0048*/ 	.word	0xffffffff


	//   ....[8]....
        /*004c*/ 	.word	0xffffffff


	//   ....[9]....
        /*0050*/ 	.word	0xffffffff


	//   ....[10]....
        /*0054*/ 	.word	0xffffffff


	//   ....[11]....
        /*0058*/ 	.word	0xffffffff


	//   ....[12]....
        /*005c*/ 	.word	0xffffffff


	//   ....[13]....
        /*0060*/ 	.word	0xffffffff


	//   ....[14]....
        /*0064*/ 	.word	0xffffffff


	//   ....[15]....
        /*0068*/ 	.word	0xffffffff


	//   ....[16]....
        /*006c*/ 	.word	0xffffffff


	//   ....[17]....
        /*0070*/ 	.word	0xffffffff


	//   ....[18]....
        /*0074*/ 	.word	0xffffffff


	//   ....[19]....
        /*0078*/ 	.word	0xffffffff


	//   ....[20]....
        /*007c*/ 	.word	0xffffffff


	//   ....[21]....
        /*0080*/ 	.word	0x0500007b


	//   ....[22]....
        /*0084*/ 	.word	0x0500007b


	//   ....[23]....
        /*0088*/ 	.word	0x0500007b


	//   ....[24]....
        /*008c*/ 	.word	0x0500007b


	//   ....[25]....
        /*0090*/ 	.word	0x0500007b


	//   ....[26]....
        /*0094*/ 	.word	0x0500007b


	//   ....[27]....
        /*0098*/ 	.word	0x0500007b


	//   ....[28]....
        /*009c*/ 	.word	0x0500007b


	//   ....[29]....
        /*00a0*/ 	.word	0x0500007b


	//   ....[30]....
        /*00a4*/ 	.word	0x0500007b


	//----- nvinfo : EIATTR_COOP_GROUP_INSTR_OFFSETS
	.align		4
.L_818:
        /*00a8*/ 	.byte	0x04, 0x28
        /*00aa*/ 	.short	(.L_820 - .L_819)


	//   ....[0]....
.L_819:
        /*00ac*/ 	.word	0x000034d0


	//   ....[1]....
        /*00b0*/ 	.word	0x000034f0


	//   ....[2]....
        /*00b4*/ 	.word	0x00003510


	//   ....[3]....
        /*00b8*/ 	.word	0x00003530


	//   ....[4]....
        /*00bc*/ 	.word	0x00003550


	//   ....[5]....
        /*00c0*/ 	.word	0x00003990


	//   ....[6]....
        /*00c4*/ 	.word	0x000039b0


	//   ....[7]....
        /*00c8*/ 	.word	0x000039d0


	//   ....[8]....
        /*00cc*/ 	.word	0x000039f0


	//   ....[9]....
        /*00d0*/ 	.word	0x00003a10


	//   ....[10]....
        /*00d4*/ 	.word	0x00003b70


	//   ....[11]....
        /*00d8*/ 	.word	0x00003be0


	//   ....[12]....
        /*00dc*/ 	.word	0x00003c80


	//   ....[13]....
        /*00e0*/ 	.word	0x00003ca0


	//   ....[14]....
        /*00e4*/ 	.word	0x00003cd0


	//   ....[15]....
        /*00e8*/ 	.word	0x00003d60


	//   ....[16]....
        /*00ec*/ 	.word	0x00003d80


	//   ....[17]....
        /*00f0*/ 	.word	0x00003df0


	//   ....[18]....
        /*00f4*/ 	.word	0x00003e10


	//   ....[19]....
        /*00f8*/ 	.word	0x00003ee0


	//   ....[20]....
        /*00fc*/ 	.word	0x00003ef0


	//   ....[21]....
        /*0100*/ 	.word	0x00004920


	//   ....[22]....
        /*0104*/ 	.word	0x00004980


	//   ....[23]....
        /*0108*/ 	.word	0x000049e0


	//   ....[24]....
        /*010c*/ 	.word	0x00004a40


	//   ....[25]....
        /*0110*/ 	.word	0x00004aa0


	//   ....[26]....
        /*0114*/ 	.word	0x00004f30


	//   ....[27]....
        /*0118*/ 	.word	0x00004f80


	//   ....[28]....
        /*011c*/ 	.word	0x00004fe0


	//   ....[29]....
        /*0120*/ 	.word	0x00005040


	//   ....[30]....
        /*0124*/ 	.word	0x000050a0


	//----- nvinfo : EIATTR_EXIT_INSTR_OFFSETS
	.align		4
.L_820:
        /*0128*/ 	.byte	0x04, 0x1c
        /*012a*/ 	.short	(.L_822 - .L_821)


	//   ....[0]....
.L_821:
        /*012c*/ 	.word	0x00000640


	//   ....[1]....
        /*0130*/ 	.word	0x000048d0


	//----- nvinfo : EIATTR_MAX_THREADS
	.align		4
.L_822:
        /*0134*/ 	.byte	0x04, 0x05
        /*0136*/ 	.short	(.L_824 - .L_823)
.L_823:
        /*0138*/ 	.word	0x00000100
        /*013c*/ 	.word	0x00000001
        /*0140*/ 	.word	0x00000001


	//----- nvinfo : EIATTR_CRS_STACK_SIZE
	.align		4
.L_824:
        /*0144*/ 	.byte	0x04, 0x1e
        /*0146*/ 	.short	(.L_826 - .L_825)
.L_825:
        /*0148*/ 	.word	0x00000000


	//----- nvinfo : EIATTR_CBANK_PARAM_SIZE
	.align		4
.L_826:
        /*014c*/ 	.byte	0x03, 0x19
        /*014e*/ 	.short	0x00e8


	//----- nvinfo : EIATTR_PARAM_CBANK
	.align		4
        /*0150*/ 	.byte	0x04, 0x0a
        /*0152*/ 	.short	(.L_828 - .L_827)
	.align		4
.L_827:
        /*0154*/ 	.word	index@(.nv.constant0._ZN10layer_norm31ln_parallel_residual_fwd_kernelINS_13Kernel_traitsIf13__nv_bfloat16S2_S2_fjLj8192ELj1ELj1ELj8ELj16ENS_18Kernel_traits_baseILj8192EfS2_S2_S2_fjLj256EEEEELb0ELb1ELb0EEEvNS_9FwdParamsE)
        /*0158*/ 	.short	0x0210
        /*015a*/ 	.short	0x00e8


	//----- nvinfo : EIATTR_SW_WAR
	.align		4
.L_828:
        /*015c*/ 	.byte	0x04, 0x36
        /*015e*/ 	.short	(.L_830 - .L_829)
.L_829:
        /*0160*/ 	.word	0x00000008
.L_830:


//--------------------- .nv.info._ZN10layer_norm31ln_parallel_residual_fwd_kernelINS_13Kernel_traitsIf13__nv_bfloat16S2_S2_fjLj8192ELj1ELj1ELj8ELj16ENS_18Kernel_traits_baseILj8192EfS2_S2_S2_fjLj256EEEEELb0ELb1ELb1EEEvNS_9FwdParamsE --------------------------
	.section	.nv.info._ZN10layer_norm31ln_parallel_residual_fwd_kernelINS_13Kernel_traitsIf13__nv_bfloat16S2_S2_fjLj8192ELj1ELj1ELj8ELj16ENS_18Kernel_traits_baseILj8192EfS2_S2_S2_fjLj256EEEEELb0ELb1ELb1EEEvNS_9FwdParamsE,"",@"SHT_CUDA_INFO"
	.sectionflags	@""
	.align	4


	//----- nvinfo : EIATTR_CUDA_API_VERSION
	.align		4
        /*0000*/ 	.byte	0x04, 0x37
        /*0002*/ 	.short	(.L_832 - .L_831)
.L_831:
        /*0004*/ 	.word	0x00000082


	//----- nvinfo : EIATTR_KPARAM_INFO
	.align		4
.L_832:
        /*0008*/ 	.byte	0x04, 0x17
        /*000a*/ 	.short	(.L_834 - .L_833)
.L_833:
        /*000c*/ 	.word	0x00000000
        /*0010*/ 	.short	0x0000
        /*0012*/ 	.short	0x0000
        /*0014*/ 	.byte	0x00, 0xf0, 0xa1, 0x03


	//----- nvinfo : EIATTR_SPARSE_MMA_MASK
	.align		4
.L_834:
        /*0018*/ 	.byte	0x03, 0x50
        /*001a*/ 	.short	0x0000


	//----- nvinfo : EIATTR_MAXREG_COUNT
	.align		4
        /*001c*/ 	.byte	0x03, 0x1b
        /*001e*/ 	.short	0x00ff


	//----- nvinfo : EIATTR_NUM_BARRIERS
	.align		4
        /*0020*/ 	.byte	0x02, 0x4c
        /*0022*/ 	.byte	0x01
	.zero		1


	//----- nvinfo : EIATTR_MERCURY_ISA_VERSION
	.align		4
        /*0024*/ 	.byte	0x03, 0x5f
        /*0026*/ 	.short	0x0101


	//----- nvinfo : EIATTR_COOP_GROUP_MASK_REGIDS
	.align		4
        /*0028*/ 	.byte	0x04, 0x29
        /*002a*/ 	.short	(.L_836 - .L_835)


	//   ....[0]....
.L_835:
        /*002c*/ 	.word	0xffffffff


	//   ....[1]....
        /*0030*/ 	.word	0xffffffff


	//   ....[2]....
        /*0034*/ 	.word	0xffffffff


	//   ....[3]....
        /*0038*/ 	.word	0xffffffff


	//   ....[4]....
        /*003c*/ 	.word	0xffffffff


	//   ....[5]....
        /*0040*/ 	.word	0xffffffff


	//   ....[6]....
        /*0044*/ 	.word	0xffffffff


	//   ....[7]....
        /*0048*/ 	.word	0xffffffff


	//   ....[8]....
        /*004c*/ 	.word	0xffffffff


	//   ....[9]....
        /*0050*/ 	.word	0xffffffff


	//   ....[10]....
        /*0054*/ 	.word	0xffffffff


	//   ....[11]....
        /*0058*/ 	.word	0xffffffff


	//   ....[12]....
        /*005c*/ 	.word	0xffffffff


	//   ....[13]....
        /*0060*/ 	.word	0xffffffff


	//   ....[14]....
        /*0064*/ 	.word	0xffffffff


	//   ....[15]....
        /*0068*/ 	.word	0xffffffff


	//   ....[16]....
        /*006c*/ 	.word	0xffffffff


	//   ....[17]....
        /*0070*/ 	.word	0xffffffff


	//   ....[18]....
        /*0074*/ 	.word	0xffffffff


	//   ....[19]....
        /*0078*/ 	.word	0xffffffff


	//   ....[20]....
        /*007c*/ 	.word	0xffffffff


	//   ....[21]....
        /*0080*/ 	.word	0x05000075


	//   ....[22]....
        /*0084*/ 	.word	0x05000075


	//   ....[23]....
        /*0088*/ 	.word	0x05000075


	//   ....[24]....
        /*008c*/ 	.word	0x05000075


	//   ....[25]....
        /*0090*/ 	.word	0x05000075


	//   ....[26]....
        /*0094*/ 	.word	0x05000075


	//   ....[27]....
        /*0098*/ 	.word	0x05000075


	//   ....[28]....
        /*009c*/ 	.word	0x05000075


	//   ....[29]....
        /*00a0*/ 	.word	0x05000075


	//   ....[30]....
        /*00a4*/ 	.word	0x05000075


	//----- nvinfo : EIATTR_COOP_GROUP_INSTR_OFFSETS
	.align		4
.L_836:
        /*00a8*/ 	.byte	0x04, 0x28
        /*00aa*/ 	.short	(.L_838 - .L_837)


	//   ....[0]....
.L_837:
        /*00ac*/ 	.word	0x00002ef0


	//   ....[1]....
        /*00b0*/ 	.word	0x00002f10


	//   ....[2]....
        /*00b4*/ 	.word	0x00002f30


	//   ....[3]....
        /*00b8*/ 	.word	0x00002f50


	//   ....[4]....
        /*00bc*/ 	.word	0x00002f70


	//   ....[5]....
        /*00c0*/ 	.word	0x000033a0


	//   ....[6]....
        /*00c4*/ 	.word	0x000033c0


	//   ....[7]....
        /*00c8*/ 	.word	0x000033e0


	//   ....[8]....
        /*00cc*/ 	.word	0x00003400


	//   ....[9]....
        /*00d0*/ 	.word	0x00003420


	//   ....[10]....
        /*00d4*/ 	.word	0x00003550


	//   ....[11]....
        /*00d8*/ 	.word	0x000035d0


	//   ....[12]....
        /*00dc*/ 	.word	0x00003600


	//   ....[13]....
        /*00e0*/ 	.word	0x00003610


	//   ....[14]....
        /*00e4*/ 	.word	0x00003690


	//   ....[15]....
        /*00e8*/ 	.word	0x000036c0


	//   ....[16]....
        /*00ec*/ 	.word	0x00003700


	//   ....[17]....
        /*00f0*/ 	.word	0x000037a0


	//   ....[18]....
        /*00f4*/ 	.word	0x000037f0


	//   ....[19]....
        /*00f8*/ 	.word	0x000038a0


	//   ....[20]....
        /*00fc*/ 	.word	0x000038d0


	//   ....[21]....
        /*0100*/ 	.word	0x00004200


	//   ....[22]....
        /*0104*/ 	.word	0x00004250


	//   ....[23]....
        /*0108*/ 	.word	0x000042b0


	//   ....[24]....
        /*010c*/ 	.word	0x00004310


	//   ....[25]....
        /*0110*/ 	.word	0x00004370


	//   ....[26]....
        /*0114*/ 	.word	0x00004800


	//   ....[27]....
        /*0118*/ 	.word	0x00004860


	//   ....[28]....
        /*011c*/ 	.word	0x000048c0


	//   ....[29]....
        /*0120*/ 	.word	0x00004920


	//   ....[30]....
        /*0124*/ 	.word	0x00004980


	//----- nvinfo : EIATTR_EXIT_INSTR_OFFSETS
	.align		4
.L_838:
        /*0128*/ 	.byte	0x04, 0x1c
        /*012a*/ 	.short	(.L_840 - .L_839)


	//   ....[0]....
.L_839:
        /*012c*/ 	.word	0x000002e0


	//   ....[1]....
        /*0130*/ 	.word	0x000041a0


	//----- nvinfo : EIATTR_MAX_THREADS
	.align		4
.L_840:
        /*0134*/ 	.byte	0x04, 0x05
        /*0136*/ 	.short	(.L_842 - .L_841)
.L_841:
        /*0138*/ 	.word	0x00000100
        /*013c*/ 	.word	0x00000001
        /*0140*/ 	.word	0x00000001


	//----- nvinfo : EIATTR_CRS_STACK_SIZE
	.align		4
.L_842:
        /*0144*/ 	.byte	0x04, 0x1e
        /*0146*/ 	.short	(.L_844 - .L_843)
.L_843:
        /*0148*/ 	.word	0x00000000


	//----- nvinfo : EIATTR_CBANK_PARAM_SIZE
	.align		4
.L_844:
        /*014c*/ 	.byte	0x03, 0x19
        /*014e*/ 	.short	0x00e8


	//----- nvinfo : EIATTR_PARAM_CBANK
	.align		4
        /*0150*/ 	.byte	0x04, 0x0a
        /*0152*/ 	.short	(.L_846 - .L_845)
	.align		4
.L_845:
        /*0154*/ 	.word	index@(.nv.constant0._ZN10layer_norm31ln_parallel_residual_fwd_kernelINS_13Kernel_traitsIf13__nv_bfloat16S2_S2_fjLj8192ELj1ELj1ELj8ELj16ENS_18Kernel_traits_baseILj8192EfS2_S2_S2_fjLj256EEEEELb0ELb1ELb1EEEvNS_9FwdParamsE)
        /*0158*/ 	.short	0x0210
        /*015a*/ 	.short	0x00e8


	//----- nvinfo : EIATTR_SW_WAR
	.align		4
.L_846:
        /*015c*/ 	.byte	0x04, 0x36
        /*015e*/ 	.short	(.L_848 - .L_847)
.L_847:
        /*0160*/ 	.word	0x00000008
.L_848:


//--------------------- .nv.info._ZN10layer_norm31ln_parallel_residual_fwd_kernelINS_13Kernel_traitsIf13__nv_bfloat16S2_S2_fjLj8192ELj1ELj1ELj8ELj16ENS_18Kernel_traits_baseILj8192EfS2_S2_S2_fjLj256EEEEELb1ELb0ELb0EEEvNS_9FwdParamsE --------------------------
	.section	.nv.info._ZN10layer_norm31ln_parallel_residual_fwd_kernelINS_13Kernel_traitsIf13__nv_bfloat16S2_S2_fjLj8192ELj1ELj1ELj8ELj16ENS_18Kernel_traits_baseILj8192EfS2_S2_S2_fjLj256EEEEELb1ELb0ELb0EEEvNS_9FwdParamsE,"",@"SHT_CUDA_INFO"
	.sectionflags	@""
	.align	4


	//----- nvinfo : EIATTR_CUDA_API_VERSION
	.align		4
        /*0000*/ 	.byte	0x04, 0x37
        /*0002*/ 	.short	(.L_850 - .L_849)
.L_849:
        /*0004*/ 	.word	0x00000082


	//----- nvinfo : EIATTR_KPARAM_INFO
	.align		4
.L_850:
        /*0008*/ 	.byte	0x04, 0x17
        /*000a*/ 	.short	(.L_852 - .L_851)
.L_851:
        /*000c*/ 	.word	0x00000000
        /*0010*/ 	.short	0x0000
        /*0012*/ 	.short	0x0000
        /*0014*/ 	.byte	0x00, 0xf0, 0xa1, 0x03


	//----- nvinfo : EIATTR_SPARSE_MMA_MASK
	.align		4
.L_852:
        /*0018*/ 	.byte	0x03, 0x50
        /*001a*/ 	.short	0x0000


	//----- nvinfo : EIATTR_MAXREG_COUNT
	.align		4
        /*001c*/ 	.byte	0x03, 0x1b
        /*001e*/ 	.short	0x00ff


	//----- nvinfo : EIATTR_NUM_BARRIERS
	.align		4
        /*0020*/ 	.byte	0x02, 0x4c
        /*0022*/ 	.byte	0x01
	.zero		1


	//----- nvinfo : EIATTR_MERCURY_ISA_VERSION
	.align		4
        /*0024*/ 	.byte	0x03, 0x5f
        /*0026*/ 	.short	0x0101


	//----- nvinfo : EIATTR_COOP_GROUP_MASK_REGIDS
	.align		4
        /*0028*/ 	.byte	0x04, 0x29
        /*002a*/ 	.short	(.L_854 - .L_853)


	//   ....[0]....
.L_853:
        /*002c*/ 	.word	0xffffffff


	//   ....[1]....
        /*0030*/ 	.word	0xffffffff


	//   ....[2]....
        /*0034*/ 	.word	0xffffffff


	//   ....[3]....
        /*0038*/ 	.word	0xffffffff


	//   ....[4]....
        /*003c*/ 	.word	0xffffffff


	//   ....[5]....
        /*0040*/ 	.word	0xffffffff


	//   ....[6]....
        /*0044*/ 	.word	0xffffffff


	//   ....[7]....
        /*0048*/ 	.word	0xffffffff


	//   ....[8]....
        /*004c*/ 	.word	0xffffffff


	//   ....[9]....
        /*0050*/ 	.word	0xffffffff


	//   ....[10]....
        /*0054*/ 	.word	0xffffffff


	//   ....[11]....
        /*0058*/ 	.word	0xffffffff


	//   ....[12]....
        /*005c*/ 	.word	0xffffffff


	//   ....[13]....
        /*0060*/ 	.word	0xffffffff


	//   ....[14]....
        /*0064*/ 	.word	0xffffffff


	//   ....[15]....
        /*0068*/ 	.word	0xffffffff


	//   ....[16]....
        /*006c*/ 	.word	0xffffffff


	//   ....[17]....
        /*0070*/ 	.word	0xffffffff


	//   ....[18]....
        /*0074*/ 	.word	0xffffffff


	//   ....[19]....
        /*0078*/ 	.word	0xffffffff


	//   ....[20]....
        /*007c*/ 	.word	0xffffffff


	//   ....[21]....
        /*0080*/ 	.word	0x050000ae


	//   ....[22]....
        /*0084*/ 	.word	0x050000ae


	//   ....[23]....
        /*0088*/ 	.word	0x050000ae


	//   ....[24]....
        /*008c*/ 	.word	0x050000ae


	//   ....[25]....
        /*0090*/ 	.word	0x050000ae


	//   ....[26]....
        /*0094*/ 	.word	0x050000ae


	//   ....[27]....
        /*0098*/ 	.word	0x050000ae


	//   ....[28]....
        /*009c*/ 	.word	0x050000ae


	//   ....[29]....
        /*00a0*/ 	.word	0x050000ae


	//   ....[30]....
        /*00a4*/ 	.word	0x050000ae


	//----- nvinfo : EIATTR_COOP_GROUP_INSTR_OFFSETS
	.align		4
.L_854:
        /*00a8*/ 	.byte	0x04, 0x28
        /*00aa*/ 	.short	(.L_856 - .L_855)


	//   ....[0]....
.L_855:
        /*00ac*/ 	.word	0x00018960


	//   ....[1]....
        /*00b0*/ 	.word	0x00018980


	//   ....[2]....
        /*00b4*/ 	.word	0x000189a0


	//   ....[3]....
        /*00b8*/ 	.word	0x000189c0


	//   ....[4]....
        /*00bc*/ 	.word	0x000189e0


	//   ....[5]....
        /*00c0*/ 	.word	0x00018e20


	//   ....[6]....
        /*00c4*/ 	.word	0x00018e40


	//   ....[7]....
        /*00c8*/ 	.word	0x00018e60


	//   ....[8]....
        /*00cc*/ 	.word	0x00018e80


	//   ....[9]....
        /*00d0*/ 	.word	0x00018ea0


	//   ....[10]....
        /*00d4*/ 	.word	0x00019030


	//   ....[11]....
        /*00d8*/ 	.word	0x00019080


	//   ....[12]....
        /*00dc*/ 	.word	0x000190a0


	//   ....[13]....
        /*00e0*/ 	.word	0x000190b0


	//   ....[14]....
        /*00e4*/ 	.word	0x00019100


	//   ....[15]....
        /*00e8*/ 	.word	0x00019170


	//   ....[16]....
        /*00ec*/ 	.word	0x000191b0


	//   ....[17]....
        /*00f0*/ 	.word	0x00019270


	//   ....[18]....
        /*00f4*/ 	.word	0x000192a0


	//   ....[19]....
        /*00f8*/ 	.word	0x00019340


	//   ....[20]....
        /*00fc*/ 	.word	0x00019370


	//   ....[21]....
        /*0100*/ 	.word	0x0001a170


	//   ....[22]....
        /*0104*/ 	.word	0x0001a1e0


	//   ....[23]....
        /*0108*/ 	.word	0x0001a250


	//   ....[24]....
        /*010c*/ 	.word	0x0001a2c0


	//   ....[25]....
        /*0110*/ 	.word	0x0001a330


	//   ....[26]....
        /*0114*/ 	.word	0x0001a7c0


	//   ....[27]....
        /*0118*/ 	.word	0x0001a830


	//   ....[28]....
        /*011c*/ 	.word	0x0001a8a0


	//   ....[29]....
        /*0120*/ 	.word	0x0001a910


	//   ....[30]....
        /*0124*/ 	.word	0x0001a980


	//----- nvinfo : EIATTR_EXIT_INSTR_OFFSETS
	.align		4
.L_856:
        /*0128*/ 	.byte	0x04, 0x1c
        /*012a*/ 	.short	(.L_858 - .L_857)


	//   ....[0]....
.L_857:
        /*012c*/ 	.word	0x00000f70


	//   ....[1]....
        /*0130*/ 	.word	0x0001a110


	//----- nvinfo : EIATTR_MAX_THREADS
	.align		4
.L_858:
        /*0134*/ 	.byte	0x04, 0x05
        /*0136*/ 	.short	(.L_860 - .L_859)
.L_859:
        /*0138*/ 	.word	0x00000100
        /*013c*/ 	.word	0x00000001
        /*0140*/ 	.word	0x00000001


	//----- nvinfo : EIATTR_CRS_STACK_SIZE
	.align		4
.L_860:
        /*0144*/ 	.byte	0x04, 0x1e
        /*0146*/ 	.short	(.L_862 - .L_861)
.L_861:
        /*0148*/ 	.word	0x00000000


	//----- nvinfo : EIATTR_CBANK_PARAM_SIZE
	.align		4
.L_862:
        /*014c*/ 	.byte	0x03, 0x19
        /*014e*/ 	.short	0x00e8


	//----- nvinfo : EIATTR_PARAM_CBANK
	.align		4
        /*0150*/ 	.byte	0x04, 0x0a
        /*0152*/ 	.short	(.L_864 - .L_863)
	.align		4
.L_863:
        /*0154*/ 	.word	index@(.nv.constant0._ZN10layer_norm31ln_parallel_residual_fwd_kernelINS_13Kernel_traitsIf13__nv_bfloat16S2_S2_fjLj8192ELj1ELj1ELj8ELj16ENS_18Kernel_traits_baseILj8192EfS2_S2_S2_fjLj256EEEEELb1ELb0ELb0EEEvNS_9FwdParamsE)
        /*0158*/ 	.short	0x0210
        /*015a*/ 	.short	0x00e8


	//----- nvinfo : EIATTR_SW_WAR
	.align		4
.L_864:
        /*015c*/ 	.byte	0x04, 0x36
        /*015e*/ 	.short	(.L_866 - .L_865)
.L_865:
        /*0160*/ 	.word	0x00000008
.L_866:


//--------------------- .nv.info._ZN10layer_norm31ln_parallel_residual_fwd_kernelINS_13Kernel_traitsIf13__nv_bfloat16S2_S2_fjLj8192ELj1ELj1ELj8ELj16ENS_18Kernel_traits_baseILj8192EfS2_S2_S2_fjLj256EEEEELb1ELb0ELb1EEEvNS_9FwdParamsE --------------------------
	.section	.nv.info._ZN10layer_norm31ln_parallel_residual_fwd_kernelINS_13Kernel_traitsIf13__nv_bfloat16S2_S2_fjLj8192ELj1ELj1ELj8ELj16ENS_18Kernel_traits_baseILj8192EfS2_S2_S2_fjLj256EEEEELb1ELb0ELb1EEEvNS_9FwdParamsE,"",@"SHT_CUDA_INFO"
	.sectionflags	@""
	.align	4


	//----- nvinfo : EIATTR_CUDA_API_VERSION
	.align		4
        /*0000*/ 	.byte	0x04, 0x37
        /*0002*/ 	.short	(.L_868 - .L_867)
.L_867:
        /*0004*/ 	.word	0x00000082


	//----- nvinfo : EIATTR_KPARAM_INFO
	.align		4
.L_868:
        /*0008*/ 	.byte	0x04, 0x17
        /*000a*/ 	.short	(.L_870 - .L_869)
.L_869:
        /*000c*/ 	.word	0x00000000
        /*0010*/ 	.short	0x0000
        /*0012*/ 	.short	0x0000
        /*0014*/ 	.byte	0x00, 0xf0, 0xa1, 0x03


	//----- nvinfo : EIATTR_SPARSE_MMA_MASK
	.align		4
.L_870:
        /*0018*/ 	.byte	0x03, 0x50
        /*001a*/ 	.short	0x0000


	//----- nvinfo : EIATTR_MAXREG_COUNT
	.align		4
        /*001c*/ 	.byte	0x03, 0x1b
        /*001e*/ 	.short	0x00ff


	//----- nvinfo : EIATTR_NUM_BARRIERS
	.align		4
        /*0020*/ 	.byte	0x02, 0x4c
        /*0022*/ 	.byte	0x01
	.zero		1


	//----- nvinfo : EIATTR_MERCURY_ISA_VERSION
	.align		4
        /*0024*/ 	.byte	0x03, 0x5f
        /*0026*/ 	.short	0x0101


	//----- nvinfo : EIATTR_COOP_GROUP_MASK_REGIDS
	.align		4
        /*0028*/ 	.byte	0x04, 0x29
        /*002a*/ 	.short	(.L_872 - .L_871)


	//   ....[0]....
.L_871:
        /*002c*/ 	.word	0xffffffff


	//   ....[1]....
        /*0030*/ 	.word	0xffffffff


	//   ....[2]....
        /*0034*/ 	.word	0xffffffff


	//   ....[3]....
        /*0038*/ 	.word	0xffffffff


	//   ....[4]....
        /*003c*/ 	.word	0xffffffff


	//   ....[5]....
        /*0040*/ 	.word	0xffffffff


	//   ....[6]....
        /*0044*/ 	.word	0xffffffff


	//   ....[7]....
        /*0048*/ 	.word	0xffffffff


	//   ....[8]....
        /*004c*/ 	.word	0xffffffff


	//   ....[9]....
        /*0050*/ 	.word	0xffffffff


	//   ....[10]....
        /*0054*/ 	.word	0xffffffff


	//   ....[11]....
        /*0058*/ 	.word	0xffffffff


	//   ....[12]....
        /*005c*/ 	.word	0xffffffff


	//   ....[13]....
        /*0060*/ 	.word	0xffffffff


	//   ....[14]....
        /*0064*/ 	.word	0xffffffff


	//   ....[15]....
        /*0068*/ 	.word	0xffffffff


	//   ....[16]....
        /*006c*/ 	.word	0xffffffff


	//   ....[17]....
        /*0070*/ 	.word	0xffffffff


	//   ....[18]....
        /*0074*/ 	.word	0xffffffff


	//   ....[19]....
        /*0078*/ 	.word	0xffffffff


	//   ....[20]....
        /*007c*/ 	.word	0xffffffff


	//   ....[21]....
        /*0080*/ 	.word	0x050000ad


	//   ....[22]....
        /*0084*/ 	.word	0x050000ad


	//   ....[23]....
        /*0088*/ 	.word	0x050000ad


	//   ....[24]....
        /*008c*/ 	.word	0x050000ad


	//   ....[25]....
        /*0090*/ 	.word	0x050000ad


	//   ....[26]....
        /*0094*/ 	.word	0x050000ad


	//   ....[27]....
        /*0098*/ 	.word	0x050000ad


	//   ....[28]....
        /*009c*/ 	.word	0x050000ad


	//   ....[29]....
        /*00a0*/ 	.word	0x050000ad


	//   ....[30]....
        /*00a4*/ 	.word	0x050000ad


	//----- nvinfo : EIATTR_COOP_GROUP_INSTR_OFFSETS
	.align		4
.L_872:
        /*00a8*/ 	.byte	0x04, 0x28
        /*00aa*/ 	.short	(.L_874 - .L_873)


	//   ....[0]....
.L_873:
        /*00ac*/ 	.word	0x00018350


	//   ....[1]....
        /*00b0*/ 	.word	0x00018370


	//   ....[2]....
        /*00b4*/ 	.word	0x00018390


	//   ....[3]....
        /*00b8*/ 	.word	0x000183b0


	//   ....[4]....
        /*00bc*/ 	.word	0x000183d0


	//   ....[5]....
        /*00c0*/ 	.word	0x00018800


	//   ....[6]....
        /*00c4*/ 	.word	0x00018820


	//   ....[7]....
        /*00c8*/ 	.word	0x00018840


	//   ....[8]....
        /*00cc*/ 	.word	0x00018860


	//   ....[9]....
        /*00d0*/ 	.word	0x00018880


	//   ....[10]....
        /*00d4*/ 	.word	0x000189f0


	//   ....[11]....
        /*00d8*/ 	.word	0x00018a50


	//   ....[12]....
        /*00dc*/ 	.word	0x00018a70


	//   ....[13]....
        /*00e0*/ 	.word	0x00018aa0


	//   ....[14]....
        /*00e4*/ 	.word	0x00018b30


	//   ....[15]....
        /*00e8*/ 	.word	0x00018b50


	//   ....[16]....
        /*00ec*/ 	.word	0x00018b80


	//   ....[17]....
        /*00f0*/ 	.word	0x00018c50


	//   ....[18]....
        /*00f4*/ 	.word	0x00018c80


	//   ....[19]....
        /*00f8*/ 	.word	0x00018d10


	//   ....[20]....
        /*00fc*/ 	.word	0x00018d40


	//   ....[21]....
        /*0100*/ 	.word	0x00019a40


	//   ....[22]....
        /*0104*/ 	.word	0x00019ab0


	//   ....[23]....
        /*0108*/ 	.word	0x00019b20


	//   ....[24]....
        /*010c*/ 	.word	0x00019b90


	//   ....[25]....
        /*0110*/ 	.word	0x00019c00


	//   ....[26]....
        /*0114*/ 	.word	0x0001a080


	//   ....[27]....
        /*0118*/ 	.word	0x0001a0f0


	//   ....[28]....
        /*011c*/ 	.word	0x0001a160


	//   ....[29]....
        /*0120*/ 	.word	0x0001a1d0


	//   ....[30]....
        /*0124*/ 	.word	0x0001a240


	//----- nvinfo : EIATTR_EXIT_INSTR_OFFSETS
	.align		4
.L_874:
        /*0128*/ 	.byte	0x04, 0x1c
        /*012a*/ 	.short	(.L_876 - .L_875)


	//   ....[0]....
.L_875:
        /*012c*/ 	.word	0x00000580


	//   ....[1]....
        /*0130*/ 	.word	0x000199f0


	//----- nvinfo : EIATTR_MAX_THREADS
	.align		4
.L_876:
        /*0134*/ 	.byte	0x04, 0x05
        /*0136*/ 	.short	(.L_878 - .L_877)
.L_877:
        /*0138*/ 	.word	0x00000100
        /*013c*/ 	.word	0x00000001
        /*0140*/ 	.word	0x00000001


	//----- nvinfo : EIATTR_CRS_STACK_SIZE
	.align		4
.L_878:
        /*0144*/ 	.byte	0x04, 0x1e
        /*0146*/ 	.short	(.L_880 - .L_879)
.L_879:
        /*0148*/ 	.word	0x00000000


	//----- nvinfo : EIATTR_CBANK_PARAM_SIZE
	.align		4
.L_880:
        /*014c*/ 	.byte	0x03, 0x19
        /*014e*/ 	.short	0x00e8


	//----- nvinfo : EIATTR_PARAM_CBANK
	.align		4
        /*0150*/ 	.byte	0x04, 0x0a
        /*0152*/ 	.short	(.L_882 - .L_881)
	.align		4
.L_881:
        /*0154*/ 	.word	index@(.nv.constant0._ZN10layer_norm31ln_parallel_residual_fwd_kernelINS_13Kernel_traitsIf13__nv_bfloat16S2_S2_fjLj8192ELj1ELj1ELj8ELj16ENS_18Kernel_traits_baseILj8192EfS2_S2_S2_fjLj256EEEEELb1ELb0ELb1EEEvNS_9FwdParamsE)
        /*0158*/ 	.short	0x0210
        /*015a*/ 	.short	0x00e8


	//----- nvinfo : EIATTR_SW_WAR
	.align		4
.L_882:
        /*015c*/ 	.byte	0x04, 0x36
        /*015e*/ 	.short	(.L_884 - .L_883)
.L_883:
        /*0160*/ 	.word	0x00000008
.L_884:


//--------------------- .nv.info._ZN10layer_norm31ln_parallel_residual_fwd_kernelINS_13Kernel_traitsIf13__nv_bfloat16S2_S2_fjLj8192ELj1ELj1ELj8ELj16ENS_18Kernel_traits_baseILj8192EfS2_S2_S2_fjLj256EEEEELb1ELb1ELb0EEEvNS_9FwdParamsE --------------------------
	.section	.nv.info._ZN10layer_norm31ln_parallel_residual_fwd_kernelINS_13Kernel_traitsIf13__nv_bfloat16S2_S2_fjLj8192ELj1ELj1ELj8ELj16ENS_18Kernel_traits_baseILj8192EfS2_S2_S2_fjLj256EEEEELb1ELb1ELb0EEEvNS_9FwdParamsE,"",@"SHT_CUDA_INFO"
	.sectionflags	@""
	.align	4


	//----- nvinfo : EIATTR_CUDA_API_VERSION
	.align		4
        /*0000*/ 	.byte	0x04, 0x37
        /*0002*/ 	.short	(.L_886 - .L_885)
.L_885:
        /*0004*/ 	.word	0x00000082


	//----- nvinfo : EIATTR_KPARAM_INFO
	.align		4
.L_886:
        /*0008*/ 	.byte	0x04, 0x17
        /*000a*/ 	.short	(.L_888 - .L_887)
.L_887:
        /*000c*/ 	.word	0x00000000
        /*0010*/ 	.short	0x0000
        /*0012*/ 	.short	0x0000
        /*0014*/ 	.byte	0x00, 0xf0, 0xa1, 0x03


	//----- nvinfo : EIATTR_SPARSE_MMA_MASK
	.align		4
.L_888:
        /*0018*/ 	.byte	0x03, 0x50
        /*001a*/ 	.short	0x0000


	//----- nvinfo : EIATTR_MAXREG_COUNT
	.align		4
        /*001c*/ 	.byte	0x03, 0x1b
        /*001e*/ 	.short	0x00ff


	//----- nvinfo : EIATTR_NUM_BARRIERS
	.align		4
        /*0020*/ 	.byte	0x02, 0x4c
        /*0022*/ 	.byte	0x01
	.zero		1


	//----- nvinfo : EIATTR_MERCURY_ISA_VERSION
	.align		4
        /*0024*/ 	.byte	0x03, 0x5f
        /*0026*/ 	.short	0x0101


	//----- nvinfo : EIATTR_COOP_GROUP_MASK_REGIDS
	.align		4
        /*0028*/ 	.byte	0x04, 0x29
        /*002a*/ 	.short	(.L_890 - .L_889)


	//   ....[0]....
.L_889:
        /*002c*/ 	.word	0xffffffff


	//   ....[1]....
        /*0030*/ 	.word	0xffffffff


	//   ....[2]....
        /*0034*/ 	.word	0xffffffff


	//   ....[3]....
        /*0038*/ 	.word	0xffffffff


	//   ....[4]....
        /*003c*/ 	.word	0xffffffff


	//   ....[5]....
        /*0040*/ 	.word	0xffffffff


	//   ....[6]....
        /*0044*/ 	.word	0xffffffff


	//   ....[7]....
        /*0048*/ 	.word	0xffffffff


	//   ....[8]....
        /*004c*/ 	.word	0xffffffff


	//   ....[9]....
        /*0050*/ 	.word	0xffffffff


	//   ....[10]....
        /*0054*/ 	.word	0xffffffff


	//   ....[11]....
        /*0058*/ 	.word	0xffffffff


	//   ....[12]....
        /*005c*/ 	.word	0xffffffff


	//   ....[13]....
        /*0060*/ 	.word	0xffffffff


	//   ....[14]....
        /*0064*/ 	.word	0xffffffff


	//   ....[15]....
        /*0068*/ 	.word	0xffffffff


	//   ....[16]....
        /*006c*/ 	.word	0xffffffff


	//   ....[17]....
        /*0070*/ 	.word	0xffffffff


	//   ....[18]....
        /*0074*/ 	.word	0xffffffff


	//   ....[19]....
        /*0078*/ 	.word	0xffffffff


	//   ....[20]....
        /*007c*/ 	.word	0xffffffff


	//   ....[21]....
        /*0080*/ 	.word	0x05000082


	//   ....[22]....
        /*0084*/ 	.word	0x05000082


	//   ....[23]....
        /*0088*/ 	.word	0x05000082


	//   ....[24]....
        /*008c*/ 	.word	0x05000082


	//   ....[25]....
        /*0090*/ 	.word	0x05000082


	//   ....[26]....
        /*0094*/ 	.word	0x05000082


	//   ....[27]....
        /*0098*/ 	.word	0x05000082


	//   ....[28]....
        /*009c*/ 	.word	0x05000082


	//   ....[29]....
        /*00a0*/ 	.word	0x05000082


	//   ....[30]....
        /*00a4*/ 	.word	0x05000082


	//----- nvinfo : EIATTR_COOP_GROUP_INSTR_OFFSETS
	.align		4
.L_890:
        /*00a8*/ 	.byte	0x04, 0x28
        /*00aa*/ 	.short	(.L_892 - .L_891)


	//   ....[0]....
.L_891:
        /*00ac*/ 	.word	0x00018850


	//   ....[1]....
        /*00b0*/ 	.word	0x00018870


	//   ....[2]....
        /*00b4*/ 	.word	0x00018890


	//   ....[3]....
        /*00b8*/ 	.word	0x000188b0


	//   ....[4]....
        /*00bc*/ 	.word	0x000188d0


	//   ....[5]....
        /*00c0*/ 	.word	0x00018d10


	//   ....[6]....
        /*00c4*/ 	.word	0x00018d30


	//   ....[7]....
        /*00c8*/ 	.word	0x00018d50


	//   ....[8]....
        /*00cc*/ 	.word	0x00018d70


	//   ....[9]....
        /*00d0*/ 	.word	0x00018d90


	//   ....[10]....
        /*00d4*/ 	.word	0x00018f00


	//   ....[11]....
        /*00d8*/ 	.word	0x00018f70


	//   ....[12]....
        /*00dc*/ 	.word	0x00018f90


	//   ....[13]....
        /*00e0*/ 	.word	0x00018fa0


	//   ....[14]....
        /*00e4*/ 	.word	0x00019020


	//   ....[15]....
        /*00e8*/ 	.word	0x00019080


	//   ....[16]....
        /*00ec*/ 	.word	0x000190e0


	//   ....[17]....
        /*00f0*/ 	.word	0x00019120


	//   ....[18]....
        /*00f4*/ 	.word	0x00019150


	//   ....[19]....
        /*00f8*/ 	.word	0x00019250


	//   ....[20]....
        /*00fc*/ 	.word	0x00019260


	//   ....[21]....
        /*0100*/ 	.word	0x00019c90


	//   ....[22]....
        /*0104*/ 	.word	0x00019d00


	//   ....[23]....
        /*0108*/ 	.word	0x00019d70


	//   ....[24]....
        /*010c*/ 	.word	0x00019de0


	//   ....[25]....
        /*0110*/ 	.word	0x00019e50


	//   ....[26]....
        /*0114*/ 	.word	0x0001a2d0


	//   ....[27]....
        /*0118*/ 	.word	0x0001a340


	//   ....[28]....
        /*011c*/ 	.word	0x0001a3b0


	//   ....[29]....
        /*0120*/ 	.word	0x0001a420


	//   ....[30]....
        /*0124*/ 	.word	0x0001a490


	//----- nvinfo : EIATTR_EXIT_INSTR_OFFSETS
	.align		4
.L_892:
        /*0128*/ 	.byte	0x04, 0x1c
        /*012a*/ 	.short	(.L_894 - .L_893)


	//   ....[0]....
.L_893:
        /*012c*/ 	.word	0x00000a70


	//   ....[1]....
        /*0130*/ 	.word	0x00019c30


	//----- nvinfo : EIATTR_MAX_THREADS
	.align		4
.L_894:
        /*0134*/ 	.byte	0x04, 0x05
        /*0136*/ 	.short	(.L_896 - .L_895)
.L_895:
        /*0138*/ 	.word	0x00000100
        /*013c*/ 	.word	0x00000001
        /*0140*/ 	.word	0x00000001


	//----- nvinfo : EIATTR_CRS_STACK_SIZE
	.align		4
.L_896:
        /*0144*/ 	.byte	0x04, 0x1e
        /*0146*/ 	.short	(.L_898 - .L_897)
.L_897:
        /*0148*/ 	.word	0x00000000


	//----- nvinfo : EIATTR_CBANK_PARAM_SIZE
	.align		4
.L_898:
        /*014c*/ 	.byte	0x03, 0x19
        /*014e*/ 	.short	0x00e8


	//----- nvinfo : EIATTR_PARAM_CBANK
	.align		4
        /*0150*/ 	.byte	0x04, 0x0a
        /*0152*/ 	.short	(.L_900 - .L_899)
	.align		4
.L_899:
        /*0154*/ 	.word	index@(.nv.constant0._ZN10layer_norm31ln_parallel_residual_fwd_kernelINS_13Kernel_traitsIf13__nv_bfloat16S2_S2_fjLj8192ELj1ELj1ELj8ELj16ENS_18Kernel_traits_baseILj8192EfS2_S2_S2_fjLj256EEEEELb1ELb1ELb0EEEvNS_9FwdParamsE)
        /*0158*/ 	.short	0x0210
        /*015a*/ 	.short	0x00e8


	//----- nvinfo : EIATTR_SW_WAR
	.align		4
.L_900:
        /*015c*/ 	.byte	0x04, 0x36
        /*015e*/ 	.short	(.L_902 - .L_901)
.L_901:
        /*0160*/ 	.word	0x00000008
.L_902:


//--------------------- .nv.info._ZN10layer_norm31ln_parallel_residual_fwd_kernelINS_13Kernel_traitsIf13__nv_bfloat16S2_S2_fjLj8192ELj1ELj1ELj8ELj16ENS_18Kernel_traits_baseILj8192EfS2_S2_S2_fjLj256EEEEELb1ELb1ELb1EEEvNS_9FwdParamsE --------------------------
	.section	.nv.info._ZN10layer_norm31ln_parallel_residual_fwd_kernelINS_13Kernel_traitsIf13__nv_bfloat16S2_S2_fjLj8192ELj1ELj1ELj8ELj16ENS_18Kernel_traits_baseILj8192EfS2_S2_S2_fjLj256EEEEELb1ELb1ELb1EEEvNS_9FwdParamsE,"",@"SHT_CUDA_INFO"
	.sectionflags	@""
	.align	4


	//----- nvinfo : EIATTR_CUDA_API_VERSION
	.align		4
        /*0000*/ 	.byte	0x04, 0x37
        /*0002*/ 	.short	(.L_904 - .L_903)
.L_903:
        /*0004*/ 	.word	0x00000082


	//----- nvinfo : EIATTR_KPARAM_INFO
	.align		4
.L_904:
        /*0008*/ 	.byte	0x04, 0x17
        /*000a*/ 	.short	(.L_906 - .L_905)
.L_905:
        /*000c*/ 	.word	0x00000000
        /*0010*/ 	.short	0x0000
        /*0012*/ 	.short	0x0000
        /*0014*/ 	.byte	0x00, 0xf0, 0xa1, 0x03


	//----- nvinfo : EIATTR_SPARSE_MMA_MASK
	.align		4
.L_906:
        /*0018*/ 	.byte	0x03, 0x50
        /*001a*/ 	.short	0x0000


	//----- nvinfo : EIATTR_MAXREG_COUNT
	.align		4
        /*001c*/ 	.byte	0x03, 0x1b
        /*001e*/ 	.short	0x00ff


	//----- nvinfo : EIATTR_NUM_BARRIERS
	.align		4
        /*0020*/ 	.byte	0x02, 0x4c
        /*0022*/ 	.byte	0x01
	.zero		1


	//----- nvinfo : EIATTR_MERCURY_ISA_VERSION
	.align		4
        /*0024*/ 	.byte	0x03, 0x5f
        /*0026*/ 	.short	0x0101


	//----- nvinfo : EIATTR_COOP_GROUP_MASK_REGIDS
	.align		4
        /*0028*/ 	.byte	0x04, 0x29
        /*002a*/ 	.short	(.L_908 - .L_907)


	//   ....[0]....
.L_907:
        /*002c*/ 	.word	0xffffffff


	//   ....[1]....
        /*0030*/ 	.word	0xffffffff


	//   ....[2]....
        /*0034*/ 	.word	0xffffffff


	//   ....[3]....
        /*0038*/ 	.word	0xffffffff


	//   ....[4]....
        /*003c*/ 	.word	0xffffffff


	//   ....[5]....
        /*0040*/ 	.word	0xffffffff


	//   ....[6]....
        /*0044*/ 	.word	0xffffffff


	//   ....[7]....
        /*0048*/ 	.word	0xffffffff


	//   ....[8]....
        /*004c*/ 	.word	0xffffffff


	//   ....[9]....
        /*0050*/ 	.word	0xffffffff


	//   ....[10]....
        /*0054*/ 	.word	0xffffffff


	//   ....[11]....
        /*0058*/ 	.word	0xffffffff


	//   ....[12]....
        /*005c*/ 	.word	0xffffffff


	//   ....[13]....
        /*0060*/ 	.word	0xffffffff


	//   ....[14]....
        /*0064*/ 	.word	0xffffffff


	//   ....[15]....
        /*0068*/ 	.word	0xffffffff


	//   ....[16]....
        /*006c*/ 	.word	0xffffffff


	//   ....[17]....
        /*0070*/ 	.word	0xffffffff


	//   ....[18]....
        /*0074*/ 	.word	0xffffffff


	//   ....[19]....
        /*0078*/ 	.word	0xffffffff


	//   ....[20]....
        /*007c*/ 	.word	0xffffffff


	//   ....[21]....
        /*0080*/ 	.word	0x05000050


	//   ....[22]....
        /*0084*/ 	.word	0x05000050


	//   ....[23]....
        /*0088*/ 	.word	0x05000050


	//   ....[24]....
        /*008c*/ 	.word	0x05000050


	//   ....[25]....
        /*0090*/ 	.word	0x05000050


	//   ....[26]....
        /*0094*/ 	.word	0x05000050


	//   ....[27]....
        /*0098*/ 	.word	0x05000050


	//   ....[28]....
        /*009c*/ 	.word	0x05000050


	//   ....[29]....
        /*00a0*/ 	.word	0x05000050


	//   ....[30]....
        /*00a4*/ 	.word	0x05000050


	//----- nvinfo : EIATTR_COOP_GROUP_INSTR_OFFSETS
	.align		4
.L_908:
        /*00a8*/ 	.byte	0x04, 0x28
        /*00aa*/ 	.short	(.L_910 - .L_909)


	//   ....[0]....
.L_909:
        /*00ac*/ 	.word	0x00018040


	//   ....[1]....
        /*00b0*/ 	.word	0x00018060


	//   ....[2]....
        /*00b4*/ 	.word	0x00018080


	//   ....[3]....
        /*00b8*/ 	.word	0x000180a0


	//   ....[4]....
        /*00bc*/ 	.word	0x000180c0


	//   ....[5]....
        /*00c0*/ 	.word	0x000184f0


	//   ....[6]....
        /*00c4*/ 	.word	0x00018510


	//   ....[7]....
        /*00c8*/ 	.word	0x00018530


	//   ....[8]....
        /*00cc*/ 	.word	0x00018550


	//   ....[9]....
        /*00d0*/ 	.word	0x00018570


	//   ....[10]....
        /*00d4*/ 	.word	0x000186f0


	//   ....[11]....
        /*00d8*/ 	.word	0x00018740


	//   ....[12]....
        /*00dc*/ 	.word	0x00018760


	//   ....[13]....
        /*00e0*/ 	.word	0x00018770


	//   ....[14]....
        /*00e4*/ 	.word	0x000187e0


	//   ....[15]....
        /*00e8*/ 	.word	0x00018850


	//   ....[16]....
        /*00ec*/ 	.word	0x000188b0


	//   ....[17]....
        /*00f0*/ 	.word	0x000188f0


	//   ....[18]....
        /*00f4*/ 	.word	0x00018930


	//   ....[19]....
        /*00f8*/ 	.word	0x00018a10


	//   ....[20]....
        /*00fc*/ 	.word	0x00018a20


	//   ....[21]....
        /*0100*/ 	.word	0x00019340


	//   ....[22]....
        /*0104*/ 	.word	0x000193b0


	//   ....[23]....
        /*0108*/ 	.word	0x00019420


	//   ....[24]....
        /*010c*/ 	.word	0x00019490


	//   ....[25]....
        /*0110*/ 	.word	0x00019500


	//   ....[26]....
        /*0114*/ 	.word	0x00019970


	//   ....[27]....
        /*0118*/ 	.word	0x000199e0


	//   ....[28]....
        /*011c*/ 	.word	0x00019a50


	//   ....[29]....
        /*0120*/ 	.word	0x00019ac0


	//   ....[30]....
        /*0124*/ 	.word	0x00019b30


	//----- nvinfo : EIATTR_EXIT_INSTR_OFFSETS
	.align		4
.L_910:
        /*0128*/ 	.byte	0x04, 0x1c
        /*012a*/ 	.short	(.L_912 - .L_911)


	//   ....[0]....
.L_911:
        /*012c*/ 	.word	0x00000360


	//   ....[1]....
        /*0130*/ 	.word	0x000192e0


	//----- nvinfo : EIATTR_MAX_THREADS
	.align		4
.L_912:
        /*0134*/ 	.byte	0x04, 0x05
        /*0136*/ 	.short	(.L_914 - .L_913)
.L_913:
        /*0138*/ 	.word	0x00000100
        /*013c*/ 	.word	0x00000001
        /*0140*/ 	.word	0x00000001


	//----- nvinfo : EIATTR_CRS_STACK_SIZE
	.align		4
.L_914:
        /*0144*/ 	.byte	0x04, 0x1e
        /*0146*/ 	.short	(.L_916 - .L_915)
.L_915:
        /*0148*/ 	.word	0x00000000


	//----- nvinfo : EIATTR_CBANK_PARAM_SIZE
	.align		4
.L_916:
        /*014c*/ 	.byte	0x03, 0x19
        /*014e*/ 	.short	0x00e8


	//----- nvinfo : EIATTR_PARAM_CBANK
	.align		4
        /*0150*/ 	.byte	0x04, 0x0a
        /*0152*/ 	.short	(.L_918 - .L_917)
	.align		4
.L_917:
        /*0154*/ 	.word	index@(.nv.constant0._ZN10layer_norm31ln_parallel_residual_fwd_kernelINS_13Kernel_traitsIf13__nv_bfloat16S2_S2_fjLj8192ELj1ELj1ELj8ELj16ENS_18Kernel_traits_baseILj8192EfS2_S2_S2_fjLj256EEEEELb1ELb1ELb1EEEvNS_9FwdParamsE)
        /*0158*/ 	.short	0x0210
        /*015a*/ 	.short	0x00e8


	//----- nvinfo : EIATTR_SW_WAR
	.align		4
.L_918:
        /*015c*/ 	.byte	0x04, 0x36
        /*015e*/ 	.short	(.L_920 - .L_919)
.L_919:
        /*0160*/ 	.word	0x00000008
.L_920:


//--------------------- .nv.info._ZN10layer_norm31ln_parallel_residual_fwd_kernelINS_13Kernel_traitsI13__nv_bfloat16S2_fS2_fjLj8192ELj1ELj1ELj8ELj16ENS_18Kernel_traits_baseILj8192ES2_S2_fS2_fjLj256EEEEELb0ELb0ELb0EEEvNS_9FwdParamsE --------------------------
	.section	.nv.info._ZN10layer_norm31ln_parallel_residual_fwd_kernelINS_13Kernel_traitsI13__nv_bfloat16S2_fS2_fjLj8192ELj1ELj1ELj8ELj16ENS_18Kernel_traits_baseILj8192ES2_S2_fS2_fjLj256EEEEELb0ELb0ELb0EEEvNS_9FwdParamsE,"",@"SHT_CUDA_INFO"
	.sectionflags	@""
	.align	4


	//----- nvinfo : EIATTR_CUDA_API_VERSION
	.align		4
        /*0000*/ 	.byte	0x04, 0x37
        /*0002*/ 	.short	(.L_922 - .L_921)
.L_921:
        /*0004*/ 	.word	0x00000082


	//----- nvinfo : EIATTR_KPARAM_INFO
	.align		4
.L_922:
        /*0008*/ 	.byte	0x04, 0x17
        /*000a*/ 	.short	(.L_924 - .L_923)
.L_923:
        /*000c*/ 	.word	0x00000000
        /*0010*/ 	.short	0x0000
        /*0012*/ 	.short	0x0000
        /*0014*/ 	.byte	0x00, 0xf0, 0xa1, 0x03


	//----- nvinfo : EIATTR_SPARSE_MMA_MASK
	.align		4
.L_924:
        /*0018*/ 	.byte	0x03, 0x50
        /*001a*/ 	.short	0x0000


	//----- nvinfo : EIATTR_MAXREG_COUNT
	.align		4
        /*001c*/ 	.byte	0x03, 0x1b
        /*001e*/ 	.short	0x00ff


	//----- nvinfo : EIATTR_NUM_BARRIERS
	.align		4
        /*0020*/ 	.byte	0x02, 0x4c
        /*0022*/ 	.byte	0x01
	.zero		1


	//----- nvinfo : EIATTR_MERCURY_ISA_VERSION
	.align		4
        /*0024*/ 	.byte	0x03, 0x5f
        /*0026*/ 	.short	0x0101


	//----- nvinfo : EIATTR_COOP_GROUP_MASK_REGIDS
	.align		4
        /*0028*/ 	.byte	0x04, 0x29
        /*002a*/ 	.short	(.L_926 - .L_925)


	//   ....[0]....
.L_925:
        /*002c*/ 	.word	0xffffffff


	//   ....[1]....
        /*0030*/ 	.word	0xffffffff


	//   ....[2]....
        /*0034*/ 	.word	0xffffffff


	//   ....[3]....
        /*0038*/ 	.word	0xffffffff


	//   ....[4]....
        /*003c*/ 	.word	0xffffffff


	//   ....[5]....
        /*0040*/ 	.word	0xffffffff


	//   ....[6]....
        /*0044*/ 	.word	0xffffffff


	//   ....[7]....
        /*0048*/ 	.word	0xffffffff


	//   ....[8]....
        /*004c*/ 	.word	0xffffffff


	//   ....[9]....
        /*0050*/ 	.word	0xffffffff


	//   ....[10]....
        /*0054*/ 	.word	0xffffffff


	//   ....[11]....
        /*0058*/ 	.word	0xffffffff


	//   ....[12]....
        /*005c*/ 	.word	0xffffffff


	//   ....[13]....
        /*0060*/ 	.word	0xffffffff


	//   ....[14]....
        /*0064*/ 	.word	0xffffffff


	//   ....[15]....
        /*0068*/ 	.word	0xffffffff


	//   ....[16]....
        /*006c*/ 	.word	0xffffffff


	//   ....[17]....
        /*0070*/ 	.word	0xffffffff


	//   ....[18]....
        /*0074*/ 	.word	0xffffffff


	//   ....[19]....
        /*0078*/ 	.word	0xffffffff


	//   ....[20]....
        /*007c*/ 	.word	0xffffffff


	//   ....[21]....
        /*0080*/ 	.word	0x05000099


	//   ....[22]....
        /*0084*/ 	.word	0x05000099


	//   ....[23]....
        /*0088*/ 	.word	0x05000099


	//   ....[24]....
        /*008c*/ 	.word	0x05000099


	//   ....[25]....
        /*0090*/ 	.word	0x05000099


	//   ....[26]....
        /*0094*/ 	.word	0x05000099


	//   ....[27]....
        /*0098*/ 	.word	0x05000099


	//   ....[28]....
        /*009c*/ 	.word	0x05000099


	//   ....[29]....
        /*00a0*/ 	.word	0x05000099


	//   ....[30]....
        /*00a4*/ 	.word	0x05000099


	//----- nvinfo : EIATTR_COOP_GROUP_INSTR_OFFSETS
	.align		4
.L_926:
        /*00a8*/ 	.byte	0x04, 0x28
        /*00aa*/ 	.short	(.L_928 - .L_927)


	//   ....[0]....
.L_927:
        /*00ac*/ 	.word	0x00003150


	//   ....[1]....
        /*00b0*/ 	.word	0x00003170


	//   ....[2]....
        /*00b4*/ 	.word	0x00003190


	//   ....[3]....
        /*00b8*/ 	.word	0x000031b0


	//   ....[4]....
        /*00bc*/ 	.word	0x000031d0


	//   ....[5]....
        /*00c0*/ 	.word	0x00003610


	//   ....[6]....
        /*00c4*/ 	.word	0x00003630


	//   ....[7]....
        /*00c8*/ 	.word	0x00003650


	//   ....[8]....
        /*00cc*/ 	.word	0x00003670


	//   ....[9]....
        /*00d0*/ 	.word	0x00003690


	//   ....[10]....
        /*00d4*/ 	.word	0x00003810


	//   ....[11]....
        /*00d8*/ 	.word	0x00003880


	//   ....[12]....
        /*00dc*/ 	.word	0x000038a0


	//   ....[13]....
        /*00e0*/ 	.word	0x000038b0


	//   ....[14]....
        /*00e4*/ 	.word	0x000038e0


	//   ....[15]....
        /*00e8*/ 	.word	0x00003970


	//   ....[16]....
        /*00ec*/ 	.word	0x000039e0


	//   ....[17]....
        /*00f0*/ 	.word	0x00003a70


	//   ....[18]....
        /*00f4*/ 	.word	0x00003ab0


	//   ....[19]....
        /*00f8*/ 	.word	0x00003b50


	//   ....[20]....
        /*00fc*/ 	.word	0x00003b80


	//   ....[21]....
        /*0100*/ 	.word	0x00004950


	//   ....[22]....
        /*0104*/ 	.word	0x000049c0


	//   ....[23]....
        /*0108*/ 	.word	0x00004a30


	//   ....[24]....
        /*010c*/ 	.word	0x00004aa0


	//   ....[25]....
        /*0110*/ 	.word	0x00004b10


	//   ....[26]....
        /*0114*/ 	.word	0x00004fa0


	//   ....[27]....
        /*0118*/ 	.word	0x00005010


	//   ....[28]....
        /*011c*/ 	.word	0x00005080


	//   ....[29]....
        /*0120*/ 	.word	0x000050f0


	//   ....[30]....
        /*0124*/ 	.word	0x00005160


	//----- nvinfo : EIATTR_EXIT_INSTR_OFFSETS
	.align		4
.L_928:
        /*0128*/ 	.byte	0x04, 0x1c
        /*012a*/ 	.short	(.L_930 - .L_929)


	//   ....[0]....
.L_929:
        /*012c*/ 	.word	0x000009f0


	//   ....[1]....
        /*0130*/ 	.word	0x000048f0


	//----- nvinfo : EIATTR_MAX_THREADS
	.align		4
.L_930:
        /*0134*/ 	.byte	0x04, 0x05
        /*0136*/ 	.short	(.L_932 - .L_931)
.L_931:
        /*0138*/ 	.word	0x00000100
        /*013c*/ 	.word	0x00000001
        /*0140*/ 	.word	0x00000001


	//----- nvinfo : EIATTR_CRS_STACK_SIZE
	.align		4
.L_932:
        /*0144*/ 	.byte	0x04, 0x1e
        /*0146*/ 	.short	(.L_934 - .L_933)
.L_933:
        /*0148*/ 	.word	0x00000000


	//----- nvinfo : EIATTR_CBANK_PARAM_SIZE
	.align		4
.L_934:
        /*014c*/ 	.byte	0x03, 0x19
        /*014e*/ 	.short	0x00e8


	//----- nvinfo : EIATTR_PARAM_CBANK
	.align		4
        /*0150*/ 	.byte	0x04, 0x0a
        /*0152*/ 	.short	(.L_936 - .L_935)
	.align		4
.L_935:
        /*0154*/ 	.word	index@(.nv.constant0._ZN10layer_norm31ln_parallel_residual_fwd_kernelINS_13Kernel_traitsI13__nv_bfloat16S2_fS2_fjLj8192ELj1ELj1ELj8ELj16ENS_18Kernel_traits_baseILj8192ES2_S2_fS2_fjLj256EEEEELb0ELb0ELb0EEEvNS_9FwdParamsE)
        /*0158*/ 	.short	0x0210
        /*015a*/ 	.short	0x00e8


	//----- nvinfo : EIATTR_SW_WAR
	.align		4
.L_936:
        /*015c*/ 	.byte	0x04, 0x36
        /*015e*/ 	.short	(.L_938 - .L_937)
.L_937:
        /*0160*/ 	.word	0x00000008
.L_938:


//--------------------- .nv.info._ZN10layer_norm31ln_parallel_residual_fwd_kernelINS_13Kernel_traitsI13__nv_bfloat16S2_fS2_fjLj8192ELj1ELj1ELj8ELj16ENS_18Kernel_traits_baseILj8192ES2_S2_fS2_fjLj256EEEEELb0ELb0ELb1EEEvNS_9FwdParamsE --------------------------
	.section	.nv.info._ZN10layer_norm31ln_parallel_residual_fwd_kernelINS_13Kernel_traitsI13__nv_bfloat16S2_fS2_fjLj8192ELj1ELj1ELj8ELj16ENS_18Kernel_traits_baseILj8192ES2_S2_fS2_fjLj256EEEEELb0ELb0ELb1EEEvNS_9FwdParamsE,"",@"SHT_CUDA_INFO"
	.sectionflags	@""
	.align	4


	//----- nvinfo : EIATTR_CUDA_API_VERSION
	.align		4
        /*0000*/ 	.byte	0x04, 0x37
        /*0002*/ 	.short	(.L_940 - .L_939)
.L_939:
        /*0004*/ 	.word	0x00000082


	//----- nvinfo : EIATTR_KPARAM_INFO
	.align		4
.L_940:
        /*0008*/ 	.byte	0x04, 0x17
        /*000a*/ 	.short	(.L_942 - .L_941)
.L_941:
        /*000c*/ 	.word	0x00000000
        /*0010*/ 	.short	0x0000
        /*0012*/ 	.short	0x0000
        /*0014*/ 	.byte	0x00, 0xf0, 0xa1, 0x03


	//----- nvinfo : EIATTR_SPARSE_MMA_MASK
	.align		4
.L_942:
        /*0018*/ 	.byte	0x03, 0x50
        /*001a*/ 	.short	0x0000


	//----- nvinfo : EIATTR_MAXREG_COUNT
	.align		4
        /*001c*/ 	.byte	0x03, 0x1b
        /*001e*/ 	.short	0x00ff


	//----- nvinfo : EIATTR_NUM_BARRIERS
	.align		4
        /*0020*/ 	.byte	0x02, 0x4c
        /*0022*/ 	.byte	0x01
	.zero		1


	//----- nvinfo : EIATTR_MERCURY_ISA_VERSION
	.align		4
        /*0024*/ 	.byte	0x03, 0x5f
        /*0026*/ 	.short	0x0101


	//----- nvinfo : EIATTR_COOP_GROUP_MASK_REGIDS
	.align		4
        /*0028*/ 	.byte	0x04, 0x29
        /*002a*/ 	.short	(.L_944 - .L_943)


	//   ....[0]....
.L_943:
        /*002c*/ 	.word	0xffffffff


	//   ....[1]....
        /*0030*/ 	.word	0xffffffff


	//   ....[2]....
        /*0034*/ 	.word	0xffffffff


	//   ....[3]....
        /*0038*/ 	.word	0xffffffff


	//   ....[4]....
        /*003c*/ 	.word	0xffffffff


	//   ....[5]....
        /*0040*/ 	.word	0xffffffff


	//   ....[6]....
        /*0044*/ 	.word	0xffffffff


	//   ....[7]....
        /*0048*/ 	.word	0xffffffff


	//   ....[8]....
        /*004c*/ 	.word	0xffffffff


	//   ....[9]....
        /*0050*/ 	.word	0xffffffff


	//   ....[10]....
        /*0054*/ 	.word	0xffffffff


	//   ....[11]....
        /*0058*/ 	.word	0xffffffff


	//   ....[12]....
        /*005c*/ 	.word	0xffffffff


	//   ....[13]....
        /*0060*/ 	.word	0xffffffff


	//   ....[14]....
        /*0064*/ 	.word	0xffffffff


	//   ....[15]....
        /*0068*/ 	.word	0xffffffff


	//   ....[16]....
        /*006c*/ 	.word	0xffffffff


	//   ....[17]....
        /*0070*/ 	.word	0xffffffff


	//   ....[18]....
        /*0074*/ 	.word	0xffffffff


	//   ....[19]....
        /*0078*/ 	.word	0xffffffff


	//   ....[20]....
        /*007c*/ 	.word	0xffffffff


	//   ....[21]....
        /*0080*/ 	.word	0x050000be


	//   ....[22]....
        /*0084*/ 	.word	0x050000be


	//   ....[23]....
        /*0088*/ 	.word	0x050000be


	//   ....[24]....
        /*008c*/ 	.word	0x050000be


	//   ....[25]....
        /*0090*/ 	.word	0x050000be


	//   ....[26]....
        /*0094*/ 	.word	0x050000be


	//   ....[27]....
        /*0098*/ 	.word	0x050000be


	//   ....[28]....
        /*009c*/ 	.word	0x050000be


	//   ....[29]....
        /*00a0*/ 	.word	0x050000be


	//   ....[30]....
        /*00a4*/ 	.word	0x050000be


	//----- nvinfo : EIATTR_COOP_GROUP_INSTR_OFFSETS
	.align		4
.L_944:
        /*00a8*/ 	.byte	0x04, 0x28
        /*00aa*/ 	.short	(.L_946 - .L_945)


	//   ....[0]....
.L_945:
        /*00ac*/ 	.word	0x00002960


	//   ....[1]....
        /*00b0*/ 	.word	0x00002980


	//   ....[2]....
        /*00b4*/ 	.word	0x000029a0


	//   ....[3]....
        /*00b8*/ 	.word	0x000029c0


	//   ....[4]....
        /*00bc*/ 	.word	0x000029e0


	//   ....[5]....
        /*00c0*/ 	.word	0x00002e10


	//   ....[6]....
        /*00c4*/ 	.word	0x00002e30


	//   ....[7]....
        /*00c8*/ 	.word	0x00002e50


	//   ....[8]....
        /*00cc*/ 	.word	0x00002e70


	//   ....[9]....
        /*00d0*/ 	.word	0x00002e90


	//   ....[10]....
        /*00d4*/ 	.word	0x00002fe0


	//   ....[11]....
        /*00d8*/ 	.word	0x00003040


	//   ....[12]....
        /*00dc*/ 	.word	0x00003080


	//   ....[13]....
        /*00e0*/ 	.word	0x00003090


	//   ....[14]....
        /*00e4*/ 	.word	0x000030a0


	//   ....[15]....
        /*00e8*/ 	.word	0x00003140


	//   ....[16]....
        /*00ec*/ 	.word	0x00003170


	//   ....[17]....
        /*00f0*/ 	.word	0x00003200


	//   ....[18]....
        /*00f4*/ 	.word	0x00003250


	//   ....[19]....
        /*00f8*/ 	.word	0x00003320


	//   ....[20]....
        /*00fc*/ 	.word	0x00003340


	//   ....[21]....
        /*0100*/ 	.word	0x00004090


	//   ....[22]....
        /*0104*/ 	.word	0x00004100


	//   ....[23]....
        /*0108*/ 	.word	0x00004170


	//   ....[24]....
        /*010c*/ 	.word	0x000041e0


	//   ....[25]....
        /*0110*/ 	.word	0x00004250


	//   ....[26]....
        /*0114*/ 	.word	0x000046d0


	//   ....[27]....
        /*0118*/ 	.word	0x00004740


	//   ....[28]....
        /*011c*/ 	.word	0x000047b0


	//   ....[29]....
        /*0120*/ 	.word	0x00004820


	//   ....[30]....
        /*0124*/ 	.word	0x00004890


	//----- nvinfo : EIATTR_EXIT_INSTR_OFFSETS
	.align		4
.L_946:
        /*0128*/ 	.byte	0x04, 0x1c
        /*012a*/ 	.short	(.L_948 - .L_947)


	//   ....[0]....
.L_947:
        /*012c*/ 	.word	0x00000240


	//   ....[1]....
        /*0130*/ 	.word	0x00004030


	//----- nvinfo : EIATTR_MAX_THREADS
	.align		4
.L_948:
        /*0134*/ 	.byte	0x04, 0x05
        /*0136*/ 	.short	(.L_950 - .L_949)
.L_949:
        /*0138*/ 	.word	0x00000100
        /*013c*/ 	.word	0x00000001
        /*0140*/ 	.word	0x00000001


	//----- nvinfo : EIATTR_CRS_STACK_SIZE
	.align		4
.L_950:
        /*0144*/ 	.byte	0x04, 0x1e
        /*0146*/ 	.short	(.L_952 - .L_951)
.L_951:
        /*0148*/ 	.word	0x00000000


	//----- nvinfo : EIATTR_CBANK_PARAM_SIZE
	.align		4
.L_952:
        /*014c*/ 	.byte	0x03, 0x19
        /*014e*/ 	.short	0x00e8


	//----- nvinfo : EIATTR_PARAM_CBANK
	.align		4
        /*0150*/ 	.byte	0x04, 0x0a
        /*0152*/ 	.short	(.L_954 - .L_953)
	.align		4
.L_953:
        /*0154*/ 	.word	index@(.nv.constant0._ZN10layer_norm31ln_parallel_residual_fwd_kernelINS_13Kernel_traitsI13__nv_bfloat16S2_fS2_fjLj8192ELj1ELj1ELj8ELj16ENS_18Kernel_traits_baseILj8192ES2_S2_fS2_fjLj256EEEEELb0ELb0ELb1EEEvNS_9FwdParamsE)
        /*0158*/ 	.short	0x0210
        /*015a*/ 	.short	0x00e8


	//----- nvinfo : EIATTR_SW_WAR
	.align		4
.L_954:
        /*015c*/ 	.byte	0x04, 0x36
        /*015e*/ 	.short	(.L_956 - .L_955)
.L_955:
        /*0160*/ 	.word	0x00000008
.L_956:


//--------------------- .nv.info._ZN10layer_norm31ln_parallel_residual_fwd_kernelINS_13Kernel_traitsI13__nv_bfloat16S2_fS2_fjLj8192ELj1ELj1ELj8ELj16ENS_18Kernel_traits_baseILj8192ES2_S2_fS2_fjLj256EEEEELb0ELb1ELb0EEEvNS_9FwdParamsE --------------------------
	.section	.nv.info._ZN10layer_norm31ln_parallel_residual_fwd_kernelINS_13Kernel_traitsI13__nv_bfloat16S2_fS2_fjLj8192ELj1ELj1ELj8ELj16ENS_18Kernel_traits_baseILj8192ES2_S2_fS2_fjLj256EEEEELb0ELb1ELb0EEEvNS_9FwdParamsE,"",@"SHT_CUDA_INFO"
	.sectionflags	@""
	.align	4


	//----- nvinfo : EIATTR_CUDA_API_VERSION
	.align		4
        /*0000*/ 	.byte	0x04, 0x37
        /*0002*/ 	.short	(.L_958 - .L_957)
.L_957:
        /*0004*/ 	.word	0x00000082


	//----- nvinfo : EIATTR_KPARAM_INFO
	.align		4
.L_958:
        /*0008*/ 	.byte	0x04, 0x17
        /*000a*/ 	.short	(.L_960 - .L_959)
.L_959:
        /*000c*/ 	.word	0x00000000
        /*0010*/ 	.short	0x0000
        /*0012*/ 	.short	0x0000
        /*0014*/ 	.byte	0x00, 0xf0, 0xa1, 0x03


	//----- nvinfo : EIATTR_SPARSE_MMA_MASK
	.align		4
.L_960:
        /*0018*/ 	.byte	0x03, 0x50
        /*001a*/ 	.short	0x0000


	//----- nvinfo : EIATTR_MAXREG_COUNT
	.align		4
        /*001c*/ 	.byte	0x03, 0x1b
        /*001e*/ 	.short	0x00ff


	//----- nvinfo : EIATTR_NUM_BARRIERS
	.align		4
        /*0020*/ 	.byte	0x02, 0x4c
        /*0022*/ 	.byte	0x01
	.zero		1


	//----- nvinfo : EIATTR_MERCURY_ISA_VERSION
	.align		4
        /*0024*/ 	.byte	0x03, 0x5f
        /*0026*/ 	.short	0x0101


	//----- nvinfo : EIATTR_COOP_GROUP_MASK_REGIDS
	.align		4
        /*0028*/ 	.byte	0x04, 0x29
        /*002a*/ 	.short	(.L_962 - .L_961)


	//   ....[0]....
.L_961:
        /*002c*/ 	.word	0xffffffff


	//   ....[1]....
        /*0030*/ 	.word	0xffffffff


	//   ....[2]....
        /*0034*/ 	.word	0xffffffff


	//   ....[3]....
        /*0038*/ 	.word	0xffffffff


	//   ....[4]....
        /*003c*/ 	.word	0xffffffff


	//   ....[5]....
        /*0040*/ 	.word	0xffffffff


	//   ....[6]....
        /*0044*/ 	.word	0xffffffff


	//   ....[7]....
        /*0048*/ 	.word	0xffffffff


	//   ....[8]....
        /*004c*/ 	.word	0xffffffff


	//   ....[9]....
        /*0050*/ 	.word	0xffffffff


	//   ....[10]....
        /*0054*/ 	.word	0xffffffff


	//   ....[11]....
        /*0058*/ 	.word	0xffffffff


	//   ....[12]....
        /*005c*/ 	.word	0xffffffff


	//   ....[13]....
        /*0060*/ 	.word	0xffffffff


	//   ....[14]....
        /*0064*/ 	.word	0xffffffff


	//   ....[15]....
        /*0068*/ 	.word	0xffffffff


	//   ....[16]....
        /*006c*/ 	.word	0xffffffff


	//   ....[17]....
        /*0070*/ 	.word	0xffffffff


	//   ....[18]....
        /*0074*/ 	.word	0xffffffff


	//   ....[19]....
        /*0078*/ 	.word	0xffffffff


	//   ....[20]....
        /*007c*/ 	.word	0xffffffff


	//   ....[21]....
        /*0080*/ 	.word	0x0500007a


	//   ....[22]....
        /*0084*/ 	.word	0x0500007a


	//   ....[23]....
        /*0088*/ 	.word	0x0500007a


	//   ....[24]....
        /*008c*/ 	.word	0x0500007a


	//   ....[25]....
        /*0090*/ 	.word	0x0500007a


	//   ....[26]....
        /*0094*/ 	.word	0x0500007a


	//   ....[27]....
        /*0098*/ 	.word	0x0500007a


	//   ....[28]....
        /*009c*/ 	.word	0x0500007a


	//   ....[29]....
        /*00a0*/ 	.word	0x0500007a


	//   ....[30]....
        /*00a4*/ 	.word	0x0500007a


	//----- nvinfo : EIATTR_COOP_GROUP_INSTR_OFFSETS
	.align		4
.L_962:
        /*00a8*/ 	.byte	0x04, 0x28
        /*00aa*/ 	.short	(.L_964 - .L_963)


	//   ....[0]....
.L_963:
        /*00ac*/ 	.word	0x000027c0


	//   ....[1]....
        /*00b0*/ 	.word	0x000027e0


	//   ....[2]....
        /*00b4*/ 	.word	0x00002800


	//   ....[3]....
        /*00b8*/ 	.word	0x00002820


	//   ....[4]....
        /*00bc*/ 	.word	0x00002840


	//   ....[5]....
        /*00c0*/ 	.word	0x00002c80


	//   ....[6]....
        /*00c4*/ 	.word	0x00002ca0


	//   ....[7]....
        /*00c8*/ 	.word	0x00002cc0


	//   ....[8]....
        /*00cc*/ 	.word	0x00002ce0


	//   ....[9]....
        /*00d0*/ 	.word	0x00002d00


	//   ....[10]....
        /*00d4*/ 	.word	0x00002e60


	//   ....[11]....
        /*00d8*/ 	.word	0x00002ed0


	//   ....[12]....
        /*00dc*/ 	.word	0x00002f50


	//   ....[13]....
        /*00e0*/ 	.word	0x00002fb0


	//   ....[14]....
        /*00e4*/ 	.word	0x00002fc0


	//   ....[15]....
        /*00e8*/ 	.word	0x00003020


	//   ....[16]....
        /*00ec*/ 	.word	0x00003070


	//   ....[17]....
        /*00f0*/ 	.word	0x000030d0


	//   ....[18]....
        /*00f4*/ 	.word	0x00003170


	//   ....[19]....
        /*00f8*/ 	.word	0x00003190


	//   ....[20]....
        /*00fc*/ 	.word	0x000031d0


	//   ....[21]....
        /*0100*/ 	.word	0x00003c00


	//   ....[22]....
        /*0104*/ 	.word	0x00003c60


	//   ....[23]....
        /*0108*/ 	.word	0x00003cc0


	//   ....[24]....
        /*010c*/ 	.word	0x00003d20


	//   ....[25]....
        /*0110*/ 	.word	0x00003d80


	//   ....[26]....
        /*0114*/ 	.word	0x00004200


	//   ....[27]....
        /*0118*/ 	.word	0x00004260


	//   ....[28]....
        /*011c*/ 	.word	0x000042c0


	//   ....[29]....
        /*0120*/ 	.word	0x00004320


	//   ....[30]....
        /*0124*/ 	.word	0x00004370


	//----- nvinfo : EIATTR_EXIT_INSTR_OFFSETS
	.align		4
.L_964:
        /*0128*/ 	.byte	0x04, 0x1c
        /*012a*/ 	.short	(.L_966 - .L_965)


	//   ....[0]....
.L_965:
        /*012c*/ 	.word	0x000005b0


	//   ....[1]....
        /*0130*/ 	.word	0x00003bb0


	//----- nvinfo : EIATTR_MAX_THREADS
	.align		4
.L_966:
        /*0134*/ 	.byte	0x04, 0x05
        /*0136*/ 	.short	(.L_968 - .L_967)
.L_967:
        /*0138*/ 	.word	0x00000100
        /*013c*/ 	.word	0x00000001
        /*0140*/ 	.word	0x00000001


	//----- nvinfo : EIATTR_CRS_STACK_SIZE
	.align		4
.L_968:
        /*0144*/ 	.byte	0x04, 0x1e
        /*0146*/ 	.short	(.L_970 - .L_969)
.L_969:
        /*0148*/ 	.word	0x00000000


	//----- nvinfo : EIATTR_CBANK_PARAM_SIZE
	.align		4
.L_970:
        /*014c*/ 	.byte	0x03, 0x19
        /*014e*/ 	.short	0x00e8


	//----- nvinfo : EIATTR_PARAM_CBANK
	.align		4
        /*0150*/ 	.byte	0x04, 0x0a
        /*0152*/ 	.short	(.L_972 - .L_971)
	.align		4
.L_971:
        /*0154*/ 	.word	index@(.nv.constant0._ZN10layer_norm31ln_parallel_residual_fwd_kernelINS_13Kernel_traitsI13__nv_bfloat16S2_fS2_fjLj8192ELj1ELj1ELj8ELj16ENS_18Kernel_traits_baseILj8192ES2_S2_fS2_fjLj256EEEEELb0ELb1ELb0EEEvNS_9FwdParamsE)
        /*0158*/ 	.short	0x0210
        /*015a*/ 	.short	0x00e8


	//----- nvinfo : EIATTR_SW_WAR
	.align		4
.L_972:
        /*015c*/ 	.byte	0x04, 0x36
        /*015e*/ 	.short	(.L_974 - .L_973)
.L_973:
        /*0160*/ 	.word	0x00000008
.L_974:


//--------------------- .nv.info._ZN10layer_norm31ln_parallel_residual_fwd_kernelINS_13Kernel_traitsI13__nv_bfloat16S2_fS2_fjLj8192ELj1ELj1ELj8ELj16ENS_18Kernel_traits_baseILj8192ES2_S2_fS2_fjLj256EEEEELb0ELb1ELb1EEEvNS_9FwdParamsE --------------------------
	.section	.nv.info._ZN10layer_norm31ln_parallel_residual_fwd_kernelINS_13Kernel_traitsI13__nv_bfloat16S2_fS2_fjLj8192ELj1ELj1ELj8ELj16ENS_18Kernel_traits_baseILj8192ES2_S2_fS2_fjLj256EEEEELb0ELb1ELb1EEEvNS_9FwdParamsE,"",@"SHT_CUDA_INFO"
	.sectionflags	@""
	.align	4


	//----- nvinfo : EIATTR_CUDA_API_VERSION
	.align		4
        /*0000*/ 	.byte	0x04, 0x37
        /*0002*/ 	.short	(.L_976 - .L_975)
.L_975:
        /*0004*/ 	.word	0x00000082


	//----- nvinfo : EIATTR_KPARAM_INFO
	.align		4
.L_976:
        /*0008*/ 	.byte	0x04, 0x17
        /*000a*/ 	.short	(.L_978 - .L_977)
.L_977:
        /*000c*/ 	.word	0x00000000
        /*0010*/ 	.short	0x0000
        /*0012*/ 	.short	0x0000
        /*0014*/ 	.byte	0x00, 0xf0, 0xa1, 0x03


	//----- nvinfo : EIATTR_SPARSE_MMA_MASK
	.align		4
.L_978:
        /*0018*/ 	.byte	0x03, 0x50
        /*001a*/ 	.short	0x0000


	//----- nvinfo : EIATTR_MAXREG_COUNT
	.align		4
        /*001c*/ 	.byte	0x03, 0x1b
        /*001e*/ 	.short	0x00ff


	//----- nvinfo : EIATTR_NUM_BARRIERS
	.align		4
        /*0020*/ 	.byte	0x02, 0x4c
        /*0022*/ 	.byte	0x01
	.zero		1


	//----- nvinfo : EIATTR_MERCURY_ISA_VERSION
	.align		4
        /*0024*/ 	.byte	0x03, 0x5f
        /*0026*/ 	.short	0x0101


	//----- nvinfo : EIATTR_COOP_GROUP_MASK_REGIDS
	.align		4
        /*0028*/ 	.byte	0x04, 0x29
        /*002a*/ 	.short	(.L_980 - .L_979)


	//   ....[0]....
.L_979:
        /*002c*/ 	.word	0xffffffff


	//   ....[1]....
        /*0030*/ 	.word	0xffffffff


	//   ....[2]....
        /*0034*/ 	.word	0xffffffff


	//   ....[3]....
        /*0038*/ 	.word	0xffffffff


	//   ....[4]....
        /*003c*/ 	.word	0xffffffff


	//   ....[5]....
        /*0040*/ 	.word	0xffffffff


	//   ....[6]....
        /*0044*/ 	.word	0xffffffff


	//   ....[7]....
        /*0048*/ 	.word	0xffffffff


	//   ....[8]....
        /*004c*/ 	.word	0xffffffff


	//   ....[9]....
        /*0050*/ 	.word	0xffffffff


	//   ....[10]....
        /*0054*/ 	.word	0xffffffff


	//   ....[11]....
        /*0058*/ 	.word	0xffffffff


	//   ....[12]....
        /*005c*/ 	.word	0xffffffff


	//   ....[13]....
        /*0060*/ 	.word	0xffffffff


	//   ....[14]....
        /*0064*/ 	.word	0xffffffff


	//   ....[15]....
        /*0068*/ 	.word	0xffffffff


	//   ....[16]....
        /*006c*/ 	.word	0xffffffff


	//   ....[17]....
        /*0070*/ 	.word	0xffffffff


	//   ....[18]....
        /*0074*/ 	.word	0xffffffff


	//   ....[19]....
        /*0078*/ 	.word	0xffffffff


	//   ....[20]....
        /*007c*/ 	.word	0xffffffff


	//   ....[21]....
        /*0080*/ 	.word	0x05000078


	//   ....[22]....
        /*0084*/ 	.word	0x05000078


	//   ....[23]....
        /*0088*/ 	.word	0x05000078


	//   ....[24]....
        /*008c*/ 	.word	0x05000078


	//   ....[25]....
        /*0090*/ 	.word	0x05000078


	//   ....[26]....
        /*0094*/ 	.word	0x05000078


	//   ....[27]....
        /*0098*/ 	.word	0x05000078


	//   ....[28]....
        /*009c*/ 	.word	0x05000078


	//   ....[29]....
        /*00a0*/ 	.word	0x05000078


	//   ....[30]....
        /*00a4*/ 	.word	0x05000078


	//----- nvinfo : EIATTR_COOP_GROUP_INSTR_OFFSETS
	.align		4
.L_980:
        /*00a8*/ 	.byte	0x04, 0x28
        /*00aa*/ 	.short	(.L_982 - .L_981)


	//   ....[0]....
.L_981:
        /*00ac*/ 	.word	0x00002120


	//   ....[1]....
        /*00b0*/ 	.word	0x00002140


	//   ....[2]....
        /*00b4*/ 	.word	0x00002160


	//   ....[3]....
        /*00b8*/ 	.word	0x00002180


	//   ....[4]....
        /*00bc*/ 	.word	0x000021a0


	//   ....[5]....
        /*00c0*/ 	.word	0x000025d0


	//   ....[6]....
        /*00c4*/ 	.word	0x000025f0


	//   ....[7]....
        /*00c8*/ 	.word	0x00002610


	//   ....[8]....
        /*00cc*/ 	.word	0x00002630


	//   ....[9]....
        /*00d0*/ 	.word	0x00002650


	//   ....[10]....
        /*00d4*/ 	.word	0x00002790


	//   ....[11]....
        /*00d8*/ 	.word	0x000027f0


	//   ....[12]....
        /*00dc*/ 	.word	0x00002860


	//   ....[13]....
        /*00e0*/ 	.word	0x000028d0


	//   ....[14]....
        /*00e4*/ 	.word	0x000028e0


	//   ....[15]....
        /*00e8*/ 	.word	0x00002950


	//   ....[16]....
        /*00ec*/ 	.word	0x000029a0


	//   ....[17]....
        /*00f0*/ 	.word	0x000029d0


	//   ....[18]....
        /*00f4*/ 	.word	0x00002a50


	//   ....[19]....
        /*00f8*/ 	.word	0x00002ac0


	//   ....[20]....
        /*00fc*/ 	.word	0x00002af0


	//   ....[21]....
        /*0100*/ 	.word	0x000033e0


	//   ....[22]....
        /*0104*/ 	.word	0x00003440


	//   ....[23]....
        /*0108*/ 	.word	0x000034a0


	//   ....[24]....
        /*010c*/ 	.word	0x00003500


	//   ....[25]....
        /*0110*/ 	.word	0x00003560


	//   ....[26]....
        /*0114*/ 	.word	0x000039d0


	//   ....[27]....
        /*0118*/ 	.word	0x00003a30


	//   ....[28]....
        /*011c*/ 	.word	0x00003a90


	//   ....[29]....
        /*0120*/ 	.word	0x00003af0


	//   ....[30]....
        /*0124*/ 	.word	0x00003b40


	//----- nvinfo : EIATTR_EXIT_INSTR_OFFSETS
	.align		4
.L_982:
        /*0128*/ 	.byte	0x04, 0x1c
        /*012a*/ 	.short	(.L_984 - .L_983)


	//   ....[0]....
.L_983:
        /*012c*/ 	.word	0x00000150


	//   ....[1]....
        /*0130*/ 	.word	0x00003390


	//----- nvinfo : EIATTR_MAX_THREADS
	.align		4
.L_984:
        /*0134*/ 	.byte	0x04, 0x05
        /*0136*/ 	.short	(.L_986 - .L_985)
.L_985:
        /*0138*/ 	.word	0x00000100
        /*013c*/ 	.word	0x00000001
        /*0140*/ 	.word	0x00000001


	//----- nvinfo : EIATTR_CRS_STACK_SIZE
	.align		4
.L_986:
        /*0144*/ 	.byte	0x04, 0x1e
        /*0146*/ 	.short	(.L_988 - .L_987)
.L_987:
        /*0148*/ 	.word	0x00000000


	//----- nvinfo : EIATTR_CBANK_PARAM_SIZE
	.align		4
.L_988:
        /*014c*/ 	.byte	0x03, 0x19
        /*014e*/ 	.short	0x00e8


	//----- nvinfo : EIATTR_PARAM_CBANK
	.align		4
        /*0150*/ 	.byte	0x04, 0x0a
        /*0152*/ 	.short	(.L_990 - .L_989)
	.align		4
.L_989:
        /*0154*/ 	.word	index@(.nv.constant0._ZN10layer_norm31ln_parallel_residual_fwd_kernelINS_13Kernel_traitsI13__nv_bfloat16S2_fS2_fjLj8192ELj1ELj1ELj8ELj16ENS_18Kernel_traits_baseILj8192ES2_S2_fS2_fjLj256EEEEELb0ELb1ELb1EEEvNS_9FwdParamsE)
        /*0158*/ 	.short	0x0210
        /*015a*/ 	.short	0x00e8


	//----- nvinfo : EIATTR_SW_WAR
	.align		4
.L_990:
        /*015c*/ 	.byte	0x04, 0x36
        /*015e*/ 	.short	(.L_992 - .L_991)
.L_991:
        /*0160*/ 	.word	0x00000008
.L_992:


//--------------------- .nv.info._ZN10layer_norm31ln_parallel_residual_fwd_kernelINS_13Kernel_traitsI13__nv_bfloat16S2_fS2_fjLj8192ELj1ELj1ELj8ELj16ENS_18Kernel_traits_baseILj8192ES2_S2_fS2_fjLj256EEEEELb1ELb0ELb0EEEvNS_9FwdParamsE --------------------------
	.section	.nv.info._ZN10layer_norm31ln_parallel_residual_fwd_kernelINS_13Kernel_traitsI13__nv_bfloat16S2_fS2_fjLj8192ELj1ELj1ELj8ELj16ENS_18Kernel_traits_baseILj8192ES2_S2_fS2_fjLj256EEEEELb1ELb0ELb0EEEvNS_9FwdParamsE,"",@"SHT_CUDA_INFO"
	.sectionflags	@""
	.align	4


	//----- nvinfo : EIATTR_CUDA_API_VERSION
	.align		4
        /*0000*/ 	.byte	0x04, 0x37
        /*0002*/ 	.short	(.L_994 - .L_993)
.L_993:
        /*0004*/ 	.word	0x00000082


	//----- nvinfo : EIATTR_KPARAM_INFO
	.align		4
.L_994:
        /*0008*/ 	.byte	0x04, 0x17
        /*000a*/ 	.short	(.L_996 - .L_995)
.L_995:
        /*000c*/ 	.word	0x00000000
        /*0010*/ 	.short	0x0000
        /*0012*/ 	.short	0x0000
        /*0014*/ 	.byte	0x00, 0xf0, 0xa1, 0x03


	//----- nvinfo : EIATTR_SPARSE_MMA_MASK
	.align		4
.L_996:
        /*0018*/ 	.byte	0x03, 0x50
        /*001a*/ 	.short	0x0000


	//----- nvinfo : EIATTR_MAXREG_COUNT
	.align		4
        /*001c*/ 	.byte	0x03, 0x1b
        /*001e*/ 	.short	0x00ff


	//----- nvinfo : EIATTR_NUM_BARRIERS
	.align		4
        /*0020*/ 	.byte	0x02, 0x4c
        /*0022*/ 	.byte	0x01
	.zero		1


	//----- nvinfo : EIATTR_MERCURY_ISA_VERSION
	.align		4
        /*0024*/ 	.byte	0x03, 0x5f
        /*0026*/ 	.short	0x0101


	//----- nvinfo : EIATTR_COOP_GROUP_MASK_REGIDS
	.align		4
        /*0028*/ 	.byte	0x04, 0x29
        /*002a*/ 	.short	(.L_998 - .L_997)


	//   ....[0]....
.L_997:
        /*002c*/ 	.word	0xffffffff


	//   ....[1]....
        /*0030*/ 	.word	0xffffffff


	//   ....[2]....
        /*0034*/ 	.word	0xffffffff


	//   ....[3]....
        /*0038*/ 	.word	0xffffffff


	//   ....[4]....
        /*003c*/ 	.word	0xffffffff


	//   ....[5]....
        /*0040*/ 	.word	0xffffffff


	//   ....[6]....
        /*0044*/ 	.word	0xffffffff


	//   ....[7]....
        /*0048*/ 	.word	0xffffffff


	//   ....[8]....
        /*004c*/ 	.word	0xffffffff


	//   ....[9]....
        /*0050*/ 	.word	0xffffffff


	//   ....[10]....
        /*0054*/ 	.word	0xffffffff


	//   ....[11]....
        /*0058*/ 	.word	0xffffffff


	//   ....[12]....
        /*005c*/ 	.word	0xffffffff


	//   ....[13]....
        /*0060*/ 	.word	0xffffffff


	//   ....[14]....
        /*0064*/ 	.word	0xffffffff


	//   ....[15]....
        /*0068*/ 	.word	0xffffffff


	//   ....[16]....
        /*006c*/ 	.word	0xffffffff


	//   ....[17]....
        /*0070*/ 	.word	0xffffffff


	//   ....[18]....
        /*0074*/ 	.word	0xffffffff


	//   ....[19]....
        /*0078*/ 	.word	0xffffffff


	//   ....[20]....
        /*007c*/ 	.word	0xffffffff


	//   ....[21]....
        /*0080*/ 	.word	0x050000cf


	//   ....[22]....
        /*0084*/ 	.word	0x050000cf


	//   ....[23]....
        /*0088*/ 	.word	0x050000cf


	//   ....[24]....
        /*008c*/ 	.word	0x050000cf


	//   ....[25]....
        /*0090*/ 	.word	0x050000cf


	//   ....[26]....
        /*0094*/ 	.word	0x050000cf


	//   ....[27]....
        /*0098*/ 	.word	0x050000cf


	//   ....[28]....
        /*009c*/ 	.word	0x050000cf


	//   ....[29]....
        /*00a0*/ 	.word	0x050000cf


	//   ....[30]....
        /*00a4*/ 	.word	0x050000cf


	//----- nvinfo : EIATTR_COOP_GROUP_INSTR_OFFSETS
	.align		4
.L_998:
        /*00a8*/ 	.byte	0x04, 0x28
        /*00aa*/ 	.short	(.L_1000 - .L_999)


	//   ....[0]....
.L_999:
        /*00ac*/ 	.word	0x00019050


	//   ....[1]....
        /*00b0*/ 	.word	0x00019070


	//   ....[2]....
        /*00b4*/ 	.word	0x00019090


	//   ....[3]....
        /*00b8*/ 	.word	0x000190b0


	//   ....[4]....
        /*00bc*/ 	.word	0x000190d0


	//   ....[5]....
        /*00c0*/ 	.word	0x00019510


	//   ....[6]....
        /*00c4*/ 	.word	0x00019530


	//   ....[7]....
        /*00c8*/ 	.word	0x00019550


	//   ....[8]....
        /*00cc*/ 	.word	0x00019570


	//   ....[9]....
        /*00d0*/ 	.word	0x00019590


	//   ....[10]....
        /*00d4*/ 	.word	0x00019720


	//   ....[11]....
        /*00d8*/ 	.word	0x00019770


	//   ....[12]....
        /*00dc*/ 	.word	0x00019790


	//   ....[13]....
        /*00e0*/ 	.word	0x000197a0


	//   ....[14]....
        /*00e4*/ 	.word	0x000197d0


	//   ....[15]....
        /*00e8*/ 	.word	0x00019860


	//   ....[16]....
        /*00ec*/ 	.word	0x000198a0


	//   ....[17]....
        /*00f0*/ 	.word	0x00019960


	//   ....[18]....
        /*00f4*/ 	.word	0x000199a0


	//   ....[19]....
        /*00f8*/ 	.word	0x00019a40


	//   ....[20]....
        /*00fc*/ 	.word	0x00019a70


	//   ....[21]....
        /*0100*/ 	.word	0x0001a860


	//   ....[22]....
        /*0104*/ 	.word	0x0001a8d0


	//   ....[23]....
        /*0108*/ 	.word	0x0001a940


	//   ....[24]....
        /*010c*/ 	.word	0x0001a9b0


	//   ....[25]....
        /*0110*/ 	.word	0x0001aa20


	//   ....[26]....
        /*0114*/ 	.word	0x0001aeb0


	//   ....[27]....
        /*0118*/ 	.word	0x0001af20


	//   ....[28]....
        /*011c*/ 	.word	0x0001af90


	//   ....[29]....
        /*0120*/ 	.word	0x0001b000


	//   ....[30]....
        /*0124*/ 	.word	0x0001b070


	//----- nvinfo : EIATTR_EXIT_INSTR_OFFSETS
	.align		4
.L_1000:
        /*0128*/ 	.byte	0x04, 0x1c
        /*012a*/ 	.short	(.L_1002 - .L_1001)


	//   ....[0]....
.L_1001:
        /*012c*/ 	.word	0x00000ef0


	//   ....[1]....
        /*0130*/ 	.word	0x0001a800


	//----- nvinfo : EIATTR_MAX_THREADS
	.align		4
.L_1002:
        /*0134*/ 	.byte	0x04, 0x05
        /*0136*/ 	.short	(.L_1004 - .L_1003)
.L_1003:
        /*0138*/ 	.word	0x00000100
        /*013c*/ 	.word	0x00000001
        /*0140*/ 	.word	0x00000001


	//----- nvinfo : EIATTR_CRS_STACK_SIZE
	.align		4
.L_1004:
        /*0144*/ 	.byte	0x04, 0x1e
        /*0146*/ 	.short	(.L_1006 - .L_1005)
.L_1005:
        /*0148*/ 	.word	0x00000000


	//----- nvinfo : EIATTR_CBANK_PARAM_SIZE
	.align		4
.L_1006:
        /*014c*/ 	.byte	0x03, 0x19
        /*014e*/ 	.short	0x00e8


	//----- nvinfo : EIATTR_PARAM_CBANK
	.align		4
        /*0150*/ 	.byte	0x04, 0x0a
        /*0152*/ 	.short	(.L_1008 - .L_1007)
	.align		4
.L_1007:
        /*0154*/ 	.word	index@(.nv.constant0._ZN10layer_norm31ln_parallel_residual_fwd_kernelINS_13Kernel_traitsI13__nv_bfloat16S2_fS2_fjLj8192ELj1ELj1ELj8ELj16ENS_18Kernel_traits_baseILj8192ES2_S2_fS2_fjLj256EEEEELb1ELb0ELb0EEEvNS_9FwdParamsE)
        /*0158*/ 	.short	0x0210
        /*015a*/ 	.short	0x00e8


	//----- nvinfo : EIATTR_SW_WAR
	.align		4
.L_1008:
        /*015c*/ 	.byte	0x04, 0x36
        /*015e*/ 	.short	(.L_1010 - .L_1009)
.L_1009:
        /*0160*/ 	.word	0x00000008
.L_1010:


//--------------------- .nv.info._ZN10layer_norm31ln_parallel_residual_fwd_kernelINS_13Kernel_traitsI13__nv_bfloat16S2_fS2_fjLj8192ELj1ELj1ELj8ELj16ENS_18Kernel_traits_baseILj8192ES2_S2_fS2_fjLj256EEEEELb1ELb0ELb1EEEvNS_9FwdParamsE --------------------------
	.section	.nv.info._ZN10layer_norm31ln_parallel_residual_fwd_kernelINS_13Kernel_traitsI13__nv_bfloat16S2_fS2_fjLj8192ELj1ELj1ELj8ELj16ENS_18Kernel_traits_baseILj8192ES2_S2_fS2_fjLj256EEEEELb1ELb0ELb1EEEvNS_9FwdParamsE,"",@"SHT_CUDA_INFO"
	.sectionflags	@""
	.align	4


	//----- nvinfo : EIATTR_CUDA_API_VERSION
	.align		4
        /*0000*/ 	.byte	0x04, 0x37
        /*0002*/ 	.short	(.L_1012 - .L_1011)
.L_1011:
        /*0004*/ 	.word	0x00000082


	//----- nvinfo : EIATTR_KPARAM_INFO
	.align		4
.L_1012:
        /*0008*/ 	.byte	0x04, 0x17
        /*000a*/ 	.short	(.L_1014 - .L_1013)
.L_1013:
        /*000c*/ 	.word	0x00000000
        /*0010*/ 	.short	0x0000
        /*0012*/ 	.short	0x0000
        /*0014*/ 	.byte	0x00, 0xf0, 0xa1, 0x03


	//----- nvinfo : EIATTR_SPARSE_MMA_MASK
	.align		4
.L_1014:
        /*0018*/ 	.byte	0x03, 0x50
        /*001a*/ 	.short	0x0000


	//----- nvinfo : EIATTR_MAXREG_COUNT
	.align		4
        /*001c*/ 	.byte	0x03, 0x1b
        /*001e*/ 	.short	0x00ff


	//----- nvinfo : EIATTR_NUM_BARRIERS
	.align		4
        /*0020*/ 	.byte	0x02, 0x4c
        /*0022*/ 	.byte	0x01
	.zero		1


	//----- nvinfo : EIATTR_MERCURY_ISA_VERSION
	.align		4
        /*0024*/ 	.byte	0x03, 0x5f
        /*0026*/ 	.short	0x0101


	//----- nvinfo : EIATTR_COOP_GROUP_MASK_REGIDS
	.align		4
        /*0028*/ 	.byte	0x04, 0x29
        /*002a*/ 	.short	(.L_1016 - .L_1015)


	//   ....[0]....
.L_1015:
        /*002c*/ 	.word	0xffffffff


	//   ....[1]....
        /*0030*/ 	.word	0xffffffff


	//   ....[2]....
        /*0034*/ 	.word	0xffffffff


	//   ....[3]....
        /*0038*/ 	.word	0xffffffff


	//   ....[4]....
        /*003c*/ 	.word	0xffffffff


	//   ....[5]....
        /*0040*/ 	.word	0xffffffff


	//   ....[6]....
        /*0044*/ 	.word	0xffffffff


	//   ....[7]....
        /*0048*/ 	.word	0xffffffff


	//   ....[8]....
        /*004c*/ 	.word	0xffffffff


	//   ....[9]....
        /*0050*/ 	.word	0xffffffff


	//   ....[10]....
        /*0054*/ 	.word	0xffffffff


	//   ....[11]....
        /*0058*/ 	.word	0xffffffff


	//   ....[12]....
        /*005c*/ 	.word	0xffffffff


	//   ....[13]....
        /*0060*/ 	.word	0xffffffff


	//   ....[14]....
        /*0064*/ 	.word	0xffffffff


	//   ....[15]....
        /*0068*/ 	.word	0xffffffff


	//   ....[16]....
        /*006c*/ 	.word	0xffffffff


	//   ....[17]....
        /*0070*/ 	.word	0xffffffff


	//   ....[18]....
        /*0074*/ 	.word	0xffffffff


	//   ....[19]....
        /*0078*/ 	.word	0xffffffff


	//   ....[20]....
        /*007c*/ 	.word	0xffffffff


	//   ....[21]....
        /*0080*/ 	.word	0x050000a7


	//   ....[22]....
        /*0084*/ 	.word	0x050000a7


	//   ....[23]....
        /*0088*/ 	.word	0x050000a7


	//   ....[24]....
        /*008c*/ 	.word	0x050000a7


	//   ....[25]....
        /*0090*/ 	.word	0x050000a7


	//   ....[26]....
        /*0094*/ 	.word	0x050000a7


	//   ....[27]....
        /*0098*/ 	.word	0x050000a7


	//   ....[28]....
        /*009c*/ 	.word	0x050000a7


	//   ....[29]....
        /*00a0*/ 	.word	0x050000a7


	//   ....[30]....
        /*00a4*/ 	.word	0x050000a7


	//----- nvinfo : EIATTR_COOP_GROUP_INSTR_OFFSETS
	.align		4
.L_1016:
        /*00a8*/ 	.byte	0x04, 0x28
        /*00aa*/ 	.short	(.L_1018 - .L_1017)


	//   ....[0]....
.L_1017:
        /*00ac*/ 	.word	0x00018010


	//   ....[1]....
        /*00b0*/ 	.word	0x00018030


	//   ....[2]....
        /*00b4*/ 	.word	0x00018050


	//   ....[3]....
        /*00b8*/ 	.word	0x00018070


	//   ....[4]....
        /*00bc*/ 	.word	0x00018090


	//   ....[5]....
        /*00c0*/ 	.word	0x000184c0


	//   ....[6]....
        /*00c4*/ 	.word	0x000184e0


	//   ....[7]....
        /*00c8*/ 	.word	0x00018500


	//   ....[8]....
        /*00cc*/ 	.word	0x00018520


	//   ....[9]....
        /*00d0*/ 	.word	0x00018540


	//   ....[10]....
        /*00d4*/ 	.word	0x000186a0


	//   ....[11]....
        /*00d8*/ 	.word	0x00018710


	//   ....[12]....
        /*00dc*/ 	.word	0x00018740


	//   ....[13]....
        /*00e0*/ 	.word	0x00018750


	//   ....[14]....
        /*00e4*/ 	.word	0x000187d0


	//   ....[15]....
        /*00e8*/ 	.word	0x00018830


	//   ....[16]....
        /*00ec*/ 	.word	0x00018840


	//   ....[17]....
        /*00f0*/ 	.word	0x000188a0


	//   ....[18]....
        /*00f4*/ 	.word	0x00018930


	//   ....[19]....
        /*00f8*/ 	.word	0x000189a0


	//   ....[20]....
        /*00fc*/ 	.word	0x000189f0


	//   ....[21]....
        /*0100*/ 	.word	0x00019cf0


	//   ....[22]....
        /*0104*/ 	.word	0x00019d60


	//   ....[23]....
        /*0108*/ 	.word	0x00019dd0


	//   ....[24]....
        /*010c*/ 	.word	0x00019e40


	//   ....[25]....
        /*0110*/ 	.word	0x00019eb0


	//   ....[26]....
        /*0114*/ 	.word	0x0001a330


	//   ....[27]....
        /*0118*/ 	.word	0x0001a3a0


	//   ....[28]....
        /*011c*/ 	.word	0x0001a410


	//   ....[29]....
        /*0120*/ 	.word	0x0001a480


	//   ....[30]....
        /*0124*/ 	.word	0x0001a4f0


	//----- nvinfo : EIATTR_EXIT_INSTR_OFFSETS
	.align		4
.L_1018:
        /*0128*/ 	.byte	0x04, 0x1c
        /*012a*/ 	.short	(.L_1020 - .L_1019)


	//   ....[0]....
.L_1019:
        /*012c*/ 	.word	0x000002d0


	//   ....[1]....
        /*0130*/ 	.word	0x00019ca0


	//----- nvinfo : EIATTR_MAX_THREADS
	.align		4
.L_1020:
        /*0134*/ 	.byte	0x04, 0x05
        /*0136*/ 	.short	(.L_1022 - .L_1021)
.L_1021:
        /*0138*/ 	.word	0x00000100
        /*013c*/ 	.word	0x00000001
        /*0140*/ 	.word	0x00000001


	//----- nvinfo : EIATTR_CRS_STACK_SIZE
	.align		4
.L_1022:
        /*0144*/ 	.byte	0x04, 0x1e
        /*0146*/ 	.short	(.L_1024 - .L_1023)
.L_1023:
        /*0148*/ 	.word	0x00000000


	//----- nvinfo : EIATTR_CBANK_PARAM_SIZE
	.align		4
.L_1024:
        /*014c*/ 	.byte	0x03, 0x19
        /*014e*/ 	.short	0x00e8


	//----- nvinfo : EIATTR_PARAM_CBANK
	.align		4
        /*0150*/ 	.byte	0x04, 0x0a
        /*0152*/ 	.short	(.L_1026 - .L_1025)
	.align		4
.L_1025:
        /*0154*/ 	.word	index@(.nv.constant0._ZN10layer_norm31ln_parallel_residual_fwd_kernelINS_13Kernel_traitsI13__nv_bfloat16S2_fS2_fjLj8192ELj1ELj1ELj8ELj16ENS_18Kernel_traits_baseILj8192ES2_S2_fS2_fjLj256EEEEELb1ELb0ELb1EEEvNS_9FwdParamsE)
        /*0158*/ 	.short	0x0210
        /*015a*/ 	.short	0x00e8


	//----- nvinfo : EIATTR_SW_WAR
	.align		4
.L_1026:
        /*015c*/ 	.byte	0x04, 0x36
        /*015e*/ 	.short	(.L_1028 - .L_1027)
.L_1027:
        /*0160*/ 	.word	0x00000008
.L_1028:


//--------------------- .nv.info._ZN10layer_norm31ln_parallel_residual_fwd_kernelINS_13Kernel_traitsI13__nv_bfloat16S2_fS2_fjLj8192ELj1ELj1ELj8ELj16ENS_18Kernel_traits_baseILj8192ES2_S2_fS2_fjLj256EEEEELb1ELb1ELb0EEEvNS_9FwdParamsE --------------------------
	.section	.nv.info._ZN10layer_norm31ln_parallel_residual_fwd_kernelINS_13Kernel_traitsI13__nv_bfloat16S2_fS2_fjLj8192ELj1ELj1ELj8ELj16ENS_18Kernel_traits_baseILj8192ES2_S2_fS2_fjLj256EEEEELb1ELb1ELb0EEEvNS_9FwdParamsE,"",@"SHT_CUDA_INFO"
	.sectionflags	@""
	.align	4


	//----- nvinfo : EIATTR_CUDA_API_VERSION
	.align		4
        /*0000*/ 	.byte	0x04, 0x37
        /*0002*/ 	.short	(.L_1030 - .L_1029)
.L_1029:
        /*0004*/ 	.word	0x00000082


	//----- nvinfo : EIATTR_KPARAM_INFO
	.align		4
.L_1030:
        /*0008*/ 	.byte	0x04, 0x17
        /*000a*/ 	.short	(.L_1032 - .L_1031)
.L_1031:
        /*000c*/ 	.word	0x00000000
        /*0010*/ 	.short	0x0000
        /*0012*/ 	.short	0x0000
        /*0014*/ 	.byte	0x00, 0xf0, 0xa1, 0x03


	//----- nvinfo : EIATTR_SPARSE_MMA_MASK
	.align		4
.L_1032:
        /*0018*/ 	.byte	0x03, 0x50
        /*001a*/ 	.short	0x0000


	//----- nvinfo : EIATTR_MAXREG_COUNT
	.align		4
        /*001c*/ 	.byte	0x03, 0x1b
        /*001e*/ 	.short	0x00ff


	//----- nvinfo : EIATTR_NUM_BARRIERS
	.align		4
        /*0020*/ 	.byte	0x02, 0x4c
        /*0022*/ 	.byte	0x01
	.zero		1


	//----- nvinfo : EIATTR_MERCURY_ISA_VERSION
	.align		4
        /*0024*/ 	.byte	0x03, 0x5f
        /*0026*/ 	.short	0x0101


	//----- nvinfo : EIATTR_COOP_GROUP_MASK_REGIDS
	.align		4
        /*0028*/ 	.byte	0x04, 0x29
        /*002a*/ 	.short	(.L_1034 - .L_1033)


	//   ....[0]....
.L_1033:
        /*002c*/ 	.word	0xffffffff


	//   ....[1]....
        /*0030*/ 	.word	0xffffffff


	//   ....[2]....
        /*0034*/ 	.word	0xffffffff


	//   ....[3]....
        /*0038*/ 	.word	0xffffffff


	//   ....[4]....
        /*003c*/ 	.word	0xffffffff


	//   ....[5]....
        /*0040*/ 	.word	0xffffffff


	//   ....[6]....
        /*0044*/ 	.word	0xffffffff


	//   ....[7]....
        /*0048*/ 	.word	0xffffffff


	//   ....[8]....
        /*004c*/ 	.word	0xffffffff


	//   ....[9]....
        /*0050*/ 	.word	0xffffffff


	//   ....[10]....
        /*0054*/ 	.word	0xffffffff


	//   ....[11]....
        /*0058*/ 	.word	0xffffffff


	//   ....[12]....
        /*005c*/ 	.word	0xffffffff


	//   ....[13]....
        /*0060*/ 	.word	0xffffffff


	//   ....[14]....
        /*0064*/ 	.word	0xffffffff


	//   ....[15]....
        /*0068*/ 	.word	0xffffffff


	//   ....[16]....
        /*006c*/ 	.word	0xffffffff


	//   ....[17]....
        /*0070*/ 	.word	0xffffffff


	//   ....[18]....
        /*0074*/ 	.word	0xffffffff


	//   ....[19]....
        /*0078*/ 	.word	0xffffffff


	//   ....[20]....
        /*007c*/ 	.word	0xffffffff


	//   ....[21]....
        /*0080*/ 	.word	0x050000a3


	//   ....[22]....
        /*0084*/ 	.word	0x050000a3


	//   ....[23]....
        /*0088*/ 	.word	0x050000a3


	//   ....[24]....
        /*008c*/ 	.word	0x050000a3


	//   ....[25]....
        /*0090*/ 	.word	0x050000a3


	//   ....[26]....
        /*0094*/ 	.word	0x050000a3


	//   ....[27]....
        /*0098*/ 	.word	0x050000a3


	//   ....[28]....
        /*009c*/ 	.word	0x050000a3


	//   ....[29]....
        /*00a0*/ 	.word	0x050000a3


	//   ....[30]....
        /*00a4*/ 	.word	0x050000a3


	//----- nvinfo : EIATTR_COOP_GROUP_INSTR_OFFSETS
	.align		4
.L_1034:
        /*00a8*/ 	.byte	0x04, 0x28
        /*00aa*/ 	.short	(.L_1036 - .L_1035)


	//   ....[0]....
.L_1035:
        /*00ac*/ 	.word	0x000186d0


	//   ....[1]....
        /*00b0*/ 	.word	0x000186f0


	//   ....[2]....
        /*00b4*/ 	.word	0x00018710


	//   ....[3]....
        /*00b8*/ 	.word	0x00018730


	//   ....[4]....
        /*00bc*/ 	.word	0x00018750


	//   ....[5]....
        /*00c0*/ 	.word	0x00018b90


	//   ....[6]....
        /*00c4*/ 	.word	0x00018bb0


	//   ....[7]....
        /*00c8*/ 	.word	0x00018bd0


	//   ....[8]....
        /*00cc*/ 	.word	0x00018bf0


	//   ....[9]....
        /*00d0*/ 	.word	0x00018c10


	//   ....[10]....
        /*00d4*/ 	.word	0x00018db0


	//   ....[11]....
        /*00d8*/ 	.word	0x00018de0


	//   ....[12]....
        /*00dc*/ 	.word	0x00018df0


	//   ....[13]....
        /*00e0*/ 	.word	0x00018eb0


	//   ....[14]....
        /*00e4*/ 	.word	0x00018ec0


	//   ....[15]....
        /*00e8*/ 	.word	0x00018f40


	//   ....[16]....
        /*00ec*/ 	.word	0x00018fb0


	//   ....[17]....
        /*00f0*/ 	.word	0x00018fc0


	//   ....[18]....
        /*00f4*/ 	.word	0x00018ff0


	//   ....[19]....
        /*00f8*/ 	.word	0x000190c0


	//   ....[20]....
        /*00fc*/ 	.word	0x000190e0


	//   ....[21]....
        /*0100*/ 	.word	0x00019b10


	//   ....[22]....
        /*0104*/ 	.word	0x00019b80


	//   ....[23]....
        /*0108*/ 	.word	0x00019bf0


	//   ....[24]....
        /*010c*/ 	.word	0x00019c60


	//   ....[25]....
        /*0110*/ 	.word	0x00019cd0


	//   ....[26]....
        /*0114*/ 	.word	0x0001a160


	//   ....[27]....
        /*0118*/ 	.word	0x0001a1d0


	//   ....[28]....
        /*011c*/ 	.word	0x0001a240


	//   ....[29]....
        /*0120*/ 	.word	0x0001a2b0


	//   ....[30]....
        /*0124*/ 	.word	0x0001a320


	//----- nvinfo : EIATTR_EXIT_INSTR_OFFSETS
	.align		4
.L_1036:
        /*0128*/ 	.byte	0x04, 0x1c
        /*012a*/ 	.short	(.L_1038 - .L_1037)


	//   ....[0]....
.L_1037:
        /*012c*/ 	.word	0x00000a60


	//   ....[1]....
        /*0130*/ 	.word	0x00019ab0


	//----- nvinfo : EIATTR_MAX_THREADS
	.align		4
.L_1038:
        /*0134*/ 	.byte	0x04, 0x05
        /*0136*/ 	.short	(.L_1040 - .L_1039)
.L_1039:
        /*0138*/ 	.word	0x00000100
        /*013c*/ 	.word	0x00000001
        /*0140*/ 	.word	0x00000001


	//----- nvinfo : EIATTR_CRS_STACK_SIZE
	.align		4
.L_1040:
        /*0144*/ 	.byte	0x04, 0x1e
        /*0146*/ 	.short	(.L_1042 - .L_1041)
.L_1041:
        /*0148*/ 	.word	0x00000000


	//----- nvinfo : EIATTR_CBANK_PARAM_SIZE
	.align		4
.L_1042:
        /*014c*/ 	.byte	0x03, 0x19
        /*014e*/ 	.short	0x00e8


	//----- nvinfo : EIATTR_PARAM_CBANK
	.align		4
        /*0150*/ 	.byte	0x04, 0x0a
        /*0152*/ 	.short	(.L_1044 - .L_1043)
	.align		4
.L_1043:
        /*0154*/ 	.word	index@(.nv.constant0._ZN10layer_norm31ln_parallel_residual_fwd_kernelINS_13Kernel_traitsI13__nv_bfloat16S2_fS2_fjLj8192ELj1ELj1ELj8ELj16ENS_18Kernel_traits_baseILj8192ES2_S2_fS2_fjLj256EEEEELb1ELb1ELb0EEEvNS_9FwdParamsE)
        /*0158*/ 	.short	0x0210
        /*015a*/ 	.short	0x00e8


	//----- nvinfo : EIATTR_SW_WAR
	.align		4
.L_1044:
        /*015c*/ 	.byte	0x04, 0x36
        /*015e*/ 	.short	(.L_1046 - .L_1045)
.L_1045:
        /*0160*/ 	.word	0x00000008
.L_1046:


//--------------------- .nv.info._ZN10layer_norm31ln_parallel_residual_fwd_kernelINS_13Kernel_traitsI13__nv_bfloat16S2_fS2_fjLj8192ELj1ELj1ELj8ELj16ENS_18Kernel_traits_baseILj8192ES2_S2_fS2_fjLj256EEEEELb1ELb1ELb1EEEvNS_9FwdParamsE --------------------------
	.section	.nv.info._ZN10layer_norm31ln_parallel_residual_fwd_kernelINS_13Kernel_traitsI13__nv_bfloat16S2_fS2_fjLj8192ELj1ELj1ELj8ELj16ENS_18Kernel_traits_baseILj8192ES2_S2_fS2_fjLj256EEEEELb1ELb1ELb1EEEvNS_9FwdParamsE,"",@"SHT_CUDA_INFO"
	.sectionflags	@""
	.align	4


	//----- nvinfo : EIATTR_CUDA_API_VERSION
	.align		4
        /*0000*/ 	.byte	0x04, 0x37
        /*0002*/ 	.short	(.L_1048 - .L_1047)
.L_1047:
        /*0004*/ 	.word	0x00000082


	//----- nvinfo : EIATTR_KPARAM_INFO
	.align		4
.L_1048:
        /*0008*/ 	.byte	0x04, 0x17
        /*000a*/ 	.short	(.L_1050 - .L_1049)
.L_1049:
        /*000c*/ 	.word	0x00000000
        /*0010*/ 	.short	0x0000
        /*0012*/ 	.short	0x0000
        /*0014*/ 	.byte	0x00, 0xf0, 0xa1, 0x03


	//----- nvinfo : EIATTR_SPARSE_MMA_MASK
	.align		4
.L_1050:
        /*0018*/ 	.byte	0x03, 0x50
        /*001a*/ 	.short	0x0000


	//----- nvinfo : EIATTR_MAXREG_COUNT
	.align		4
        /*001c*/ 	.byte	0x03, 0x1b
        /*001e*/ 	.short	0x00ff


	//----- nvinfo : EIATTR_NUM_BARRIERS
	.align		4
        /*0020*/ 	.byte	0x02, 0x4c
        /*0022*/ 	.byte	0x01
	.zero		1


	//----- nvinfo : EIATTR_MERCURY_ISA_VERSION
	.align		4
        /*0024*/ 	.byte	0x03, 0x5f
        /*0026*/ 	.short	0x0101


	//----- nvinfo : EIATTR_COOP_GROUP_MASK_REGIDS
	.align		4
        /*0028*/ 	.byte	0x04, 0x29
        /*002a*/ 	.short	(.L_1052 - .L_1051)


	//   ....[0]....
.L_1051:
        /*002c*/ 	.word	0xffffffff


	//   ....[1]....
        /*0030*/ 	.word	0xffffffff


	//   ....[2]....
        /*0034*/ 	.word	0xffffffff


	//   ....[3]....
        /*0038*/ 	.word	0xffffffff


	//   ....[4]....
        /*003c*/ 	.word	0xffffffff


	//   ....[5]....
        /*0040*/ 	.word	0xffffffff


	//   ....[6]....
        /*0044*/ 	.word	0xffffffff


	//   ....[7]....
        /*0048*/ 	.word	0xffffffff


	//   ....[8]....
        /*004c*/ 	.word	0xffffffff


	//   ....[9]....
        /*0050*/ 	.word	0xffffffff


	//   ....[10]....
        /*0054*/ 	.word	0xffffffff


	//   ....[11]....
        /*0058*/ 	.word	0xffffffff


	//   ....[12]....
        /*005c*/ 	.word	0xffffffff


	//   ....[13]....
        /*0060*/ 	.word	0xffffffff


	//   ....[14]....
        /*0064*/ 	.word	0xffffffff


	//   ....[15]....
        /*0068*/ 	.word	0xffffffff


	//   ....[16]....
        /*006c*/ 	.word	0xffffffff


	//   ....[17]....
        /*0070*/ 	.word	0xffffffff


	//   ....[18]....
        /*0074*/ 	.word	0xffffffff


	//   ....[19]....
        /*0078*/ 	.word	0xffffffff


	//   ....[20]....
        /*007c*/ 	.word	0xffffffff


	//   ....[21]....
        /*0080*/ 	.word	0x0500009e


	//   ....[22]....
        /*0084*/ 	.word	0x0500009e


	//   ....[23]....
        /*0088*/ 	.word	0x0500009e


	//   ....[24]....
        /*008c*/ 	.word	0x0500009e


	//   ....[25]....
        /*0090*/ 	.word	0x0500009e


	//   ....[26]....
        /*0094*/ 	.word	0x0500009e


	//   ....[27]....
        /*0098*/ 	.word	0x0500009e


	//   ....[28]....
        /*009c*/ 	.word	0x0500009e


	//   ....[29]....
        /*00a0*/ 	.word	0x0500009e


	//   ....[30]....
        /*00a4*/ 	.word	0x0500009e


	//----- nvinfo : EIATTR_COOP_GROUP_INSTR_OFFSETS
	.align		4
.L_1052:
        /*00a8*/ 	.byte	0x04, 0x28
        /*00aa*/ 	.short	(.L_1054 - .L_1053)


	//   ....[0]....
.L_1053:
        /*00ac*/ 	.word	0x000179f0


	//   ....[1]....
        /*00b0*/ 	.word	0x00017a10


	//   ....[2]....
        /*00b4*/ 	.word	0x00017a30


	//   ....[3]....
        /*00b8*/ 	.word	0x00017a50


	//   ....[4]....
        /*00bc*/ 	.word	0x00017a70


	//   ....[5]....
        /*00c0*/ 	.word	0x00017ea0


	//   ....[6]....
        /*00c4*/ 	.word	0x00017ec0


	//   ....[7]....
        /*00c8*/ 	.word	0x00017ee0


	//   ....[8]....
        /*00cc*/ 	.word	0x00017f00


	//   ....[9]....
        /*00d0*/ 	.word	0x00017f20


	//   ....[10]....
        /*00d4*/ 	.word	0x00018090


	//   ....[11]....
        /*00d8*/ 	.word	0x000180e0


	//   ....[12]....
        /*00dc*/ 	.word	0x00018150


	//   ....[13]....
        /*00e0*/ 	.word	0x000181a0


	//   ....[14]....
        /*00e4*/ 	.word	0x000181c0


	//   ....[15]....
        /*00e8*/ 	.word	0x00018230


	//   ....[16]....
        /*00ec*/ 	.word	0x00018270


	//   ....[17]....
        /*00f0*/ 	.word	0x000182e0


	//   ....[18]....
        /*00f4*/ 	.word	0x00018350


	//   ....[19]....
        /*00f8*/ 	.word	0x00018390


	//   ....[20]....
        /*00fc*/ 	.word	0x000183d0


	//   ....[21]....
        /*0100*/ 	.word	0x00018cf0


	//   ....[22]....
        /*0104*/ 	.word	0x00018d60


	//   ....[23]....
        /*0108*/ 	.word	0x00018dd0


	//   ....[24]....
        /*010c*/ 	.word	0x00018e40


	//   ....[25]....
        /*0110*/ 	.word	0x00018eb0


	//   ....[26]....
        /*0114*/ 	.word	0x00019330


	//   ....[27]....
        /*0118*/ 	.word	0x000193a0


	//   ....[28]....
        /*011c*/ 	.word	0x00019410


	//   ....[29]....
        /*0120*/ 	.word	0x00019480


	//   ....[30]....
        /*0124*/ 	.word	0x000194f0


	//----- nvinfo : EIATTR_EXIT_INSTR_OFFSETS
	.align		4
.L_1054:
        /*0128*/ 	.byte	0x04, 0x1c
        /*012a*/ 	.short	(.L_1056 - .L_1055)


	//   ....[0]....
.L_1055:
        /*012c*/ 	.word	0x00000220


	//   ....[1]....
        /*0130*/ 	.word	0x00018c90


	//----- nvinfo : EIATTR_MAX_THREADS
	.align		4
.L_1056:
        /*0134*/ 	.byte	0x04, 0x05
        /*0136*/ 	.short	(.L_1058 - .L_1057)
.L_1057:
        /*0138*/ 	.word	0x00000100
        /*013c*/ 	.word	0x00000001
        /*0140*/ 	.word	0x00000001


	//----- nvinfo : EIATTR_CRS_STACK_SIZE
	.align		4
.L_1058:
        /*0144*/ 	.byte	0x04, 0x1e
        /*0146*/ 	.short	(.L_1060 - .L_1059)
.L_1059:
        /*0148*/ 	.word	0x00000000


	//----- nvinfo : EIATTR_CBANK_PARAM_SIZE
	.align		4
.L_1060:
        /*014c*/ 	.byte	0x03, 0x19
        /*014e*/ 	.short	0x00e8


	//----- nvinfo : EIATTR_PARAM_CBANK
	.align		4
        /*0150*/ 	.byte	0x04, 0x0a
        /*0152*/ 	.short	(.L_1062 - .L_1061)
	.align		4
.L_1061:
        /*0154*/ 	.word	index@(.nv.constant0._ZN10layer_norm31ln_parallel_residual_fwd_kernelINS_13Kernel_traitsI13__nv_bfloat16S2_fS2_fjLj8192ELj1ELj1ELj8ELj16ENS_18Kernel_traits_baseILj8192ES2_S2_fS2_fjLj256EEEEELb1ELb1ELb1EEEvNS_9FwdParamsE)
        /*0158*/ 	.short	0x0210
        /*015a*/ 	.short	0x00e8


	//----- nvinfo : EIATTR_SW_WAR
	.align		4
.L_1062:
        /*015c*/ 	.byte	0x04, 0x36
        /*015e*/ 	.short	(.L_1064 - .L_1063)
.L_1063:
        /*0160*/ 	.word	0x00000008
.L_1064:


//--------------------- .nv.info._ZN10layer_norm31ln_parallel_residual_fwd_kernelINS_13Kernel_traitsIf13__nv_bfloat16fS2_fjLj8192ELj1ELj1ELj8ELj16ENS_18Kernel_traits_baseILj8192EfS2_fS2_fjLj256EEEEELb0ELb0ELb0EEEvNS_9FwdParamsE --------------------------
	.section	.nv.info._ZN10layer_norm31ln_parallel_residual_fwd_kernelINS_13Kernel_traitsIf13__nv_bfloat16fS2_fjLj8192ELj1ELj1ELj8ELj16ENS_18Kernel_traits_baseILj8192EfS2_fS2_fjLj256EEEEELb0ELb0ELb0EEEvNS_9FwdParamsE,"",@"SHT_CUDA_INFO"
	.sectionflags	@""
	.align	4


	//----- nvinfo : EIATTR_CUDA_API_VERSION
	.align		4
        /*0000*/ 	.byte	0x04, 0x37
        /*0002*/ 	.short	(.L_1066 - .L_1065)
.L_1065:
        /*0004*/ 	.word	0x00000082


	//----- nvinfo : EIATTR_KPARAM_INFO
	.align		4
.L_1066:
        /*0008*/ 	.byte	0x04, 0x17
        /*000a*/ 	.short	(.L_1068 - .L_1067)
.L_1067:
        /*000c*/ 	.word	0x00000000
        /*0010*/ 	.short	0x0000
        /*0012*/ 	.short	0x0000
        /*0014*/ 	.byte	0x00, 0xf0, 0xa1, 0x03


	//----- nvinfo : EIATTR_SPARSE_MMA_MASK
	.align		4
.L_1068:
        /*0018*/ 	.byte	0x03, 0x50
        /*001a*/ 	.short	0x0000


	//----- nvinfo : EIATTR_MAXREG_COUNT
	.align		4
        /*001c*/ 	.byte	0x03, 0x1b
        /*001e*/ 	.short	0x00ff


	//----- nvinfo : EIATTR_NUM_BARRIERS
	.align		4
        /*0020*/ 	.byte	0x02, 0x4c
        /*0022*/ 	.byte	0x01
	.zero		1


	//----- nvinfo : EIATTR_MERCURY_ISA_VERSION
	.align		4
        /*0024*/ 	.byte	0x03, 0x5f
        /*0026*/ 	.short	0x0101


	//----- nvinfo : EIATTR_COOP_GROUP_MASK_REGIDS
	.align		4
        /*0028*/ 	.byte	0x04, 0x29
        /*002a*/ 	.short	(.L_1070 - .L_1069)


	//   ....[0]....
.L_1069:
        /*002c*/ 	.word	0xffffffff


	//   ....[1]....
        /*0030*/ 	.word	0xffffffff


	//   ....[2]....
        /*0034*/ 	.word	0xffffffff


	//   ....[3]....
        /*0038*/ 	.word	0xffffffff


	//   ....[4]....
        /*003c*/ 	.word	0xffffffff


	//   ....[5]....
        /*0040*/ 	.word	0xffffffff


	//   ....[6]....
        /*0044*/ 	.word	0xffffffff


	//   ....[7]....
        /*0048*/ 	.word	0xffffffff


	//   ....[8]....
        /*004c*/ 	.word	0xffffffff


	//   ....[9]....
        /*0050*/ 	.word	0xffffffff


	//   ....[10]....
        /*0054*/ 	.word	0xffffffff


	//   ....[11]....
        /*0058*/ 	.word	0xffffffff


	//   ....[12]....
        /*005c*/ 	.word	0xffffffff


	//   ....[13]....
        /*0060*/ 	.word	0xffffffff


	//   ....[14]....
        /*0064*/ 	.word	0xffffffff


	//   ....[15]....
        /*0068*/ 	.word	0xffffffff


	//   ....[16]....
        /*006c*/ 	.word	0xffffffff


	//   ....[17]....
        /*0070*/ 	.word	0xffffffff


	//   ....[18]....
        /*0074*/ 	.word	0xffffffff


	//   ....[19]....
        /*0078*/ 	.word	0xffffffff


	//   ....[20]....
        /*007c*/ 	.word	0xffffffff


	//   ....[21]....
        /*0080*/ 	.word	0x050000be


	//   ....[22]....
        /*0084*/ 	.word	0x050000be


	//   ....[23]....
        /*0088*/ 	.word	0x050000be


	//   ....[24]....
        /*008c*/ 	.word	0x050000be


	//   ....[25]....
        /*0090*/ 	.word	0x050000be


	//   ....[26]....
        /*0094*/ 	.word	0x050000be


	//   ....[27]....
        /*0098*/ 	.word	0x050000be


	//   ....[28]....
        /*009c*/ 	.word	0x050000be


	//   ....[29]....
        /*00a0*/ 	.word	0x050000be


	//   ....[30]....
        /*00a4*/ 	.word	0x050000be


	//----- nvinfo : EIATTR_COOP_GROUP_INSTR_OFFSETS
	.align		4
.L_1070:
        /*00a8*/ 	.byte	0x04, 0x28
        /*00aa*/ 	.short	(.L_1072 - .L_1071)


	//   ....[0]....
.L_1071:
        /*00ac*/ 	.word	0x00002750


	//   ....[1]....
        /*00b0*/ 	.word	0x00002770


	//   ....[2]....
        /*00b4*/ 	.word	0x00002790


	//   ....[3]....
        /*00b8*/ 	.word	0x000027b0


	//   ....[4]....
        /*00bc*/ 	.word	0x000027d0


	//   ....[5]....
        /*00c0*/ 	.word	0x00002c10


	//   ....[6]....
        /*00c4*/ 	.word	0x00002c30


	//   ....[7]....
        /*00c8*/ 	.word	0x00002c50


	//   ....[8]....
        /*00cc*/ 	.word	0x00002c70


	//   ....[9]....
        /*00d0*/ 	.word	0x00002c90


	//   ....[10]....
        /*00d4*/ 	.word	0x00002e30


	//   ....[11]....
        /*00d8*/ 	.word	0x00002e80


	//   ....[12]....
        /*00dc*/ 	.word	0x00002ea0


	//   ....[13]....
        /*00e0*/ 	.word	0x00002eb0


	//   ....[14]....
        /*00e4*/ 	.word	0x00002ee0


	//   ....[15]....
        /*00e8*/ 	.word	0x00002f70


	//   ....[16]....
        /*00ec*/ 	.word	0x00002fc0


	//   ....[17]....
        /*00f0*/ 	.word	0x00003070


	//   ....[18]....
        /*00f4*/ 	.word	0x000030b0


	//   ....[19]....
        /*00f8*/ 	.word	0x00003140


	//   ....[20]....
        /*00fc*/ 	.word	0x00003170


	//   ....[21]....
        /*0100*/ 	.word	0x00003f50


	//   ....[22]....
        /*0104*/ 	.word	0x00003fc0


	//   ....[23]....
        /*0108*/ 	.word	0x00004030


	//   ....[24]....
        /*010c*/ 	.word	0x000040a0


	//   ....[25]....
        /*0110*/ 	.word	0x00004110


	//   ....[26]....
        /*0114*/ 	.word	0x00004590


	//   ....[27]....
        /*0118*/ 	.word	0x00004600


	//   ....[28]....
        /*011c*/ 	.word	0x00004670


	//   ....[29]....
        /*0120*/ 	.word	0x000046e0


	//   ....[30]....
        /*0124*/ 	.word	0x00004750


	//----- nvinfo : EIATTR_EXIT_INSTR_OFFSETS
	.align		4
.L_1072:
        /*0128*/ 	.byte	0x04, 0x1c
        /*012a*/ 	.short	(.L_1074 - .L_1073)


	//   ....[0]....
.L_1073:
        /*012c*/ 	.word	0x00000a70


	//   ....[1]....
        /*0130*/ 	.word	0x00003ef0


	//----- nvinfo : EIATTR_MAX_THREADS
	.align		4
.L_1074:
        /*0134*/ 	.byte	0x04, 0x05
        /*0136*/ 	.short	(.L_1076 - .L_1075)
.L_1075:
        /*0138*/ 	.word	0x00000100
        /*013c*/ 	.word	0x00000001
        /*0140*/ 	.word	0x00000001


	//----- nvinfo : EIATTR_CRS_STACK_SIZE
	.align		4
.L_1076:
        /*0144*/ 	.byte	0x04, 0x1e
        /*0146*/ 	.short	(.L_1078 - .L_1077)
.L_1077:
        /*0148*/ 	.word	0x00000000


	//----- nvinfo : EIATTR_CBANK_PARAM_SIZE
	.align		4
.L_1078:
        /*014c*/ 	.byte	0x03, 0x19
        /*014e*/ 	.short	0x00e8


	//----- nvinfo : EIATTR_PARAM_CBANK
	.align		4
        /*0150*/ 	.byte	0x04, 0x0a
        /*0152*/ 	.short	(.L_1080 - .L_1079)
	.align		4
.L_1079:
        /*0154*/ 	.word	index@(.nv.constant0._ZN10layer_norm31ln_parallel_residual_fwd_kernelINS_13Kernel_traitsIf13__nv_bfloat16fS2_fjLj8192ELj1ELj1ELj8ELj16ENS_18Kernel_traits_baseILj8192EfS2_fS2_fjLj256EEEEELb0ELb0ELb0EEEvNS_9FwdParamsE)
        /*0158*/ 	.short	0x0210
        /*015a*/ 	.short	0x00e8


	//----- nvinfo : EIATTR_SW_WAR
	.align		4
.L_1080:
        /*015c*/ 	.byte	0x04, 0x36
        /*015e*/ 	.short	(.L_1082 - .L_1081)
.L_1081:
        /*0160*/ 	.word	0x00000008
.L_1082:


//--------------------- .nv.info._ZN10layer_norm31ln_parallel_residual_fwd_kernelINS_13Kernel_traitsIf13__nv_bfloat16fS2_fjLj8192ELj1ELj1ELj8ELj16ENS_18Kernel_traits_baseILj8192EfS2_fS2_fjLj256EEEEELb0ELb0ELb1EEEvNS_9FwdParamsE --------------------------
	.section	.nv.info._ZN10layer_norm31ln_parallel_residual_fwd_kernelINS_13Kernel_traitsIf13__nv_bfloat16fS2_fjLj8192ELj1ELj1ELj8ELj16ENS_18Kernel_traits_baseILj8192EfS2_fS2_fjLj256EEEEELb0ELb0ELb1EEEvNS_9FwdParamsE,"",@"SHT_CUDA_INFO"
	.sectionflags	@""
	.align	4


	//----- nvinfo : EIATTR_CUDA_API_VERSION
	.align		4
        /*0000*/ 	.byte	0x04, 0x37
        /*0002*/ 	.short	(.L_1084 - .L_1083)
.L_1083:
        /*0004*/ 	.word	0x00000082


	//----- nvinfo : EIATTR_KPARAM_INFO
	.align		4
.L_1084:
        /*0008*/ 	.byte	0x04, 0x17
        /*000a*/ 	.short	(.L_1086 - .L_1085)
.L_1085:
        /*000c*/ 	.word	0x00000000
        /*0010*/ 	.short	0x0000
        /*0012*/ 	.short	0x0000
        /*0014*/ 	.byte	0x00, 0xf0, 0xa1, 0x03


	//----- nvinfo : EIATTR_SPARSE_MMA_MASK
	.align		4
.L_1086:
        /*0018*/ 	.byte	0x03, 0x50
        /*001a*/ 	.short	0x0000


	//----- nvinfo : EIATTR_MAXREG_COUNT
	.align		4
        /*001c*/ 	.byte	0x03, 0x1b
        /*001e*/ 	.short	0x00ff


	//----- nvinfo : EIATTR_NUM_BARRIERS
	.align		4
        /*0020*/ 	.byte	0x02, 0x4c
        /*0022*/ 	.byte	0x01
	.zero		1


	//----- nvinfo : EIATTR_MERCURY_ISA_VERSION
	.align		4
        /*0024*/ 	.byte	0x03, 0x5f
        /*0026*/ 	.short	0x0101


	//----- nvinfo : EIATTR_COOP_GROUP_MASK_REGIDS
	.align		4
        /*0028*/ 	.byte	0x04, 0x29
        /*002a*/ 	.short	(.L_1088 - .L_1087)


	//   ....[0]....
.L_1087:
        /*002c*/ 	.word	0xffffffff


	//   ....[1]....
        /*0030*/ 	.word	0xffffffff


	//   ....[2]....
        /*0034*/ 	.word	0xffffffff


	//   ....[3]....
        /*0038*/ 	.word	0xffffffff


	//   ....[4]....
        /*003c*/ 	.word	0xffffffff


	//   ....[5]....
        /*0040*/ 	.word	0xffffffff


	//   ....[6]....
        /*0044*/ 	.word	0xffffffff


	//   ....[7]....
        /*0048*/ 	.word	0xffffffff


	//   ....[8]....
        /*004c*/ 	.word	0xffffffff


	//   ....[9]....
        /*0050*/ 	.word	0xffffffff


	//   ....[10]....
        /*0054*/ 	.word	0xffffffff


	//   ....[11]....
        /*0058*/ 	.word	0xffffffff


	//   ....[12]....
        /*005c*/ 	.word	0xffffffff


	//   ....[13]....
        /*0060*/ 	.word	0xffffffff


	//   ....[14]....
        /*0064*/ 	.word	0xffffffff


	//   ....[15]....
        /*0068*/ 	.word	0xffffffff


	//   ....[16]....
        /*006c*/ 	.word	0xffffffff


	//   ....[17]....
        /*0070*/ 	.word	0xffffffff


	//   ....[18]....
        /*0074*/ 	.word	0xffffffff


	//   ....[19]....
        /*0078*/ 	.word	0xffffffff


	//   ....[20]....
        /*007c*/ 	.word	0xffffffff


	//   ....[21]....
        /*0080*/ 	.word	0x050000be


	//   ....[22]....
        /*0084*/ 	.word	0x050000be


	//   ....[23]....
        /*0088*/ 	.word	0x050000be


	//   ....[24]....
        /*008c*/ 	.word	0x050000be


	//   ....[25]....
        /*0090*/ 	.word	0x050000be


	//   ....[26]....
        /*0094*/ 	.word	0x050000be


	//   ....[27]....
        /*0098*/ 	.word	0x050000be


	//   ....[28]....
        /*009c*/ 	.word	0x050000be


	//   ....[29]....
        /*00a0*/ 	.word	0x050000be


	//   ....[30]....
        /*00a4*/ 	.word	0x050000be


	//----- nvinfo : EIATTR_COOP_GROUP_INSTR_OFFSETS
	.align		4
.L_1088:
        /*00a8*/ 	.byte	0x04, 0x28
        /*00aa*/ 	.short	(.L_1090 - .L_1089)


	//   ....[0]....
.L_1089:
        /*00ac*/ 	.word	0x00001f60


	//   ....[1]....
        /*00b0*/ 	.word	0x00001f80


	//   ....[2]....
        /*00b4*/ 	.word	0x00001fa0


	//   ....[3]....
        /*00b8*/ 	.word	0x00001fc0


	//   ....[4]....
        /*00bc*/ 	.word	0x00001fe0


	//   ....[5]....
        /*00c0*/ 	.word	0x00002410


	//   ....[6]....
        /*00c4*/ 	.word	0x00002430


	//   ....[7]....
        /*00c8*/ 	.word	0x00002450


	//   ....[8]....
        /*00cc*/ 	.word	0x00002470


	//   ....[9]....
        /*00d0*/ 	.word	0x00002490


	//   ....[10]....
        /*00d4*/ 	.word	0x000025e0


	//   ....[11]....
        /*00d8*/ 	.word	0x00002640


	//   ....[12]....
        /*00dc*/ 	.word	0x00002680


	//   ....[13]....
        /*00e0*/ 	.word	0x00002690


	//   ....[14]....
        /*00e4*/ 	.word	0x00002720


	//   ....[15]....
        /*00e8*/ 	.word	0x00002760


	//   ....[16]....
        /*00ec*/ 	.word	0x00002770


	//   ....[17]....
        /*00f0*/ 	.word	0x000027f0


	//   ....[18]....
        /*00f4*/ 	.word	0x00002860


	//   ....[19]....
        /*00f8*/ 	.word	0x00002910


	//   ....[20]....
        /*00fc*/ 	.word	0x00002930


	//   ....[21]....
        /*0100*/ 	.word	0x00003690


	//   ....[22]....
        /*0104*/ 	.word	0x00003700


	//   ....[23]....
        /*0108*/ 	.word	0x00003770


	//   ....[24]....
        /*010c*/ 	.word	0x000037e0


	//   ....[25]....
        /*0110*/ 	.word	0x00003850


	//   ....[26]....
        /*0114*/ 	.word	0x00003cc0


	//   ....[27]....
        /*0118*/ 	.word	0x00003d30


	//   ....[28]....
        /*011c*/ 	.word	0x00003da0


	//   ....[29]....
        /*0120*/ 	.word	0x00003e10


	//   ....[30]....
        /*0124*/ 	.word	0x00003e80


	//----- nvinfo : EIATTR_EXIT_INSTR_OFFSETS
	.align		4
.L_1090:
        /*0128*/ 	.byte	0x04, 0x1c
        /*012a*/ 	.short	(.L_1092 - .L_1091)


	//   ....[0]....
.L_1091:
        /*012c*/ 	.word	0x000004c0


	//   ....[1]....
        /*0130*/ 	.word	0x00003630


	//----- nvinfo : EIATTR_MAX_THREADS
	.align		4
.L_1092:
        /*0134*/ 	.byte	0x04, 0x05
        /*0136*/ 	.short	(.L_1094 - .L_1093)
.L_1093:
        /*0138*/ 	.word	0x00000100
        /*013c*/ 	.word	0x00000001
        /*0140*/ 	.word	0x00000001


	//----- nvinfo : EIATTR_CRS_STACK_SIZE
	.align		4
.L_1094:
        /*0144*/ 	.byte	0x04, 0x1e
        /*0146*/ 	.short	(.L_1096 - .L_1095)
.L_1095:
        /*0148*/ 	.word	0x00000000


	//----- nvinfo : EIATTR_CBANK_PARAM_SIZE
	.align		4
.L_1096:
        /*014c*/ 	.byte	0x03, 0x19
        /*014e*/ 	.short	0x00e8


	//----- nvinfo : EIATTR_PARAM_CBANK
	.align		4
        /*0150*/ 	.byte	0x04, 0x0a
        /*0152*/ 	.short	(.L_1098 - .L_1097)
	.align		4
.L_1097:
        /*0154*/ 	.word	index@(.nv.constant0._ZN10layer_norm31ln_parallel_residual_fwd_kernelINS_13Kernel_traitsIf13__nv_bfloat16fS2_fjLj8192ELj1ELj1ELj8ELj16ENS_18Kernel_traits_baseILj8192EfS2_fS2_fjLj256EEEEELb0ELb0ELb1EEEvNS_9FwdParamsE)
        /*0158*/ 	.short	0x0210
        /*015a*/ 	.short	0x00e8


	//----- nvinfo : EIATTR_SW_WAR
	.align		4
.L_1098:
        /*015c*/ 	.byte	0x04, 0x36
        /*015e*/ 	.short	(.L_1100 - .L_1099)
.L_1099:
        /*0160*/ 	.word	0x00000008
.L_1100:


//--------------------- .nv.info._ZN10layer_norm31ln_parallel_residual_fwd_kernelINS_13Kernel_traitsIf13__nv_bfloat16fS2_fjLj8192ELj1ELj1ELj8ELj16ENS_18Kernel_traits_baseILj8192EfS2_fS2_fjLj256EEEEELb0ELb1ELb0EEEvNS_9FwdParamsE --------------------------
	.section	.nv.info._ZN10layer_norm31ln_parallel_residual_fwd_kernelINS_13Kernel_traitsIf13__nv_bfloat16fS2_fjLj8192ELj1ELj1ELj8ELj16ENS_18Kernel_traits_baseILj8192EfS2_fS2_fjLj256EEEEELb0ELb1ELb0EEEvNS_9FwdParamsE,"",@"SHT_CUDA_INFO"
	.sectionflags	@""
	.align	4


	//----- nvinfo : EIATTR_CUDA_API_VERSION
	.align		4
        /*0000*/ 	.byte	0x04, 0x37
        /*0002*/ 	.short	(.L_1102 - .L_1101)
.L_1101:
        /*0004*/ 	.word	0x00000082


	//----- nvinfo : EIATTR_KPARAM_INFO
	.align		4
.L_1102:
        /*0008*/ 	.byte	0x04, 0x17
        /*000a*/ 	.short	(.L_1104 - .L_1103)
.L_1103:
        /*000c*/ 	.word	0x00000000
        /*0010*/ 	.short	0x0000
        /*0012*/ 	.short	0x0000
        /*0014*/ 	.byte	0x00, 0xf0, 0xa1, 0x03


	//----- nvinfo : EIATTR_SPARSE_MMA_MASK
	.align		4
.L_1104:
        /*0018*/ 	.byte	0x03, 0x50
        /*001a*/ 	.short	0x0000


	//----- nvinfo : EIATTR_MAXREG_COUNT
	.align		4
        /*001c*/ 	.byte	0x03, 0x1b
        /*001e*/ 	.short	0x00ff


	//----- nvinfo : EIATTR_NUM_BARRIERS
	.align		4
        /*0020*/ 	.byte	0x02, 0x4c
        /*0022*/ 	.byte	0x01
	.zero		1


	//----- nvinfo : EIATTR_MERCURY_ISA_VERSION
	.align		4
        /*0024*/ 	.byte	0x03, 0x5f
        /*0026*/ 	.short	0x0101


	//----- nvinfo : EIATTR_COOP_GROUP_MASK_REGIDS
	.align		4
        /*0028*/ 	.byte	0x04, 0x29
        /*002a*/ 	.short	(.L_1106 - .L_1105)


	//   ....[0]....
.L_1105:
        /*002c*/ 	.word	0xffffffff


	//   ....[1]....
        /*0030*/ 	.word	0xffffffff


	//   ....[2]....
        /*0034*/ 	.word	0xffffffff


	//   ....[3]....
        /*0038*/ 	.word	0xffffffff


	//   ....[4]....
        /*003c*/ 	.word	0xffffffff


	//   ....[5]....
        /*0040*/ 	.word	0xffffffff


	//   ....[6]....
        /*0044*/ 	.word	0xffffffff


	//   ....[7]....
        /*0048*/ 	.word	0xffffffff


	//   ....[8]....
        /*004c*/ 	.word	0xffffffff


	//   ....[9]....
        /*0050*/ 	.word	0xffffffff


	//   ....[10]....
        /*0054*/ 	.word	0xffffffff


	//   ....[11]....
        /*0058*/ 	.word	0xffffffff


	//   ....[12]....
        /*005c*/ 	.word	0xffffffff


	//   ....[13]....
        /*0060*/ 	.word	0xffffffff


	//   ....[14]....
        /*0064*/ 	.word	0xffffffff


	//   ....[15]....
        /*0068*/ 	.word	0xffffffff


	//   ....[16]....
        /*006c*/ 	.word	0xffffffff


	//   ....[17]....
        /*0070*/ 	.word	0xffffffff


	//   ....[18]....
        /*0074*/ 	.word	0xffffffff


	//   ....[19]....
        /*0078*/ 	.word	0xffffffff


	//   ....[20]....
        /*007c*/ 	.word	0xffffffff


	//   ....[21]....
        /*0080*/ 	.word	0x0500007a


	//   ....[22]....
        /*0084*/ 	.word	0x0500007a


	//   ....[23]....
        /*0088*/ 	.word	0x0500007a


	//   ....[24]....
        /*008c*/ 	.word	0x0500007a


	//   ....[25]....
        /*0090*/ 	.word	0x0500007a


	//   ....[26]....
        /*0094*/ 	.word	0x0500007a


	//   ....[27]....
        /*0098*/ 	.word	0x0500007a


	//   ....[28]....
        /*009c*/ 	.word	0x0500007a


	//   ....[29]....
        /*00a0*/ 	.word	0x0500007a


	//   ....[30]....
        /*00a4*/ 	.word	0x0500007a


	//----- nvinfo : EIATTR_COOP_GROUP_INSTR_OFFSETS
	.align		4
.L_1106:
        /*00a8*/ 	.byte	0x04, 0x28
        /*00aa*/ 	.short	(.L_1108 - .L_1107)


	//   ....[0]....
.L_1107:
        /*00ac*/ 	.word	0x000022c0


	//   ....[1]....
        /*00b0*/ 	.word	0x000022e0


	//   ....[2]....
        /*00b4*/ 	.word	0x00002300


	//   ....[3]....
        /*00b8*/ 	.word	0x00002320


	//   ....[4]....
        /*00bc*/ 	.word	0x00002340


	//   ....[5]....
        /*00c0*/ 	.word	0x00002780


	//   ....[6]....
        /*00c4*/ 	.word	0x000027a0


	//   ....[7]....
        /*00c8*/ 	.word	0x000027c0


	//   ....[8]....
        /*00cc*/ 	.word	0x000027e0


	//   ....[9]....
        /*00d0*/ 	.word	0x00002800


	//   ....[10]....
        /*00d4*/ 	.word	0x00002960


	//   ....[11]....
        /*00d8*/ 	.word	0x000029d0


	//   ....[12]....
        /*00dc*/ 	.word	0x00002a50


	//   ....[13]....
        /*00e0*/ 	.word	0x00002ab0


	//   ....[14]....
        /*00e4*/ 	.word	0x00002ac0


	//   ....[15]....
        /*00e8*/ 	.word	0x00002b20


	//   ....[16]....
        /*00ec*/ 	.word	0x00002b70


	//   ....[17]....
        /*00f0*/ 	.word	0x00002bd0


	//   ....[18]....
        /*00f4*/ 	.word	0x00002c70


	//   ....[19]....
        /*00f8*/ 	.word	0x00002c90


	//   ....[20]....
        /*00fc*/ 	.word	0x00002cd0


	//   ....[21]....
        /*0100*/ 	.word	0x00003700


	//   ....[22]....
        /*0104*/ 	.word	0x00003760


	//   ....[23]....
        /*0108*/ 	.word	0x000037c0


	//   ....[24]....
        /*010c*/ 	.word	0x00003820


	//   ....[25]....
        /*0110*/ 	.word	0x00003880


	//   ....[26]....
        /*0114*/ 	.word	0x00003d00


	//   ....[27]....
        /*0118*/ 	.word	0x00003d60


	//   ....[28]....
        /*011c*/ 	.word	0x00003dc0


	//   ....[29]....
        /*0120*/ 	.word	0x00003e20


	//   ....[30]....
        /*0124*/ 	.word	0x00003e70


	//----- nvinfo : EIATTR_EXIT_INSTR_OFFSETS
	.align		4
.L_1108:
        /*0128*/ 	.byte	0x04, 0x1c
        /*012a*/ 	.short	(.L_1110 - .L_1109)


	//   ....[0]....
.L_1109:
        /*012c*/ 	.word	0x000005f0


	//   ....[1]....
        /*0130*/ 	.word	0x000036b0


	//----- nvinfo : EIATTR_MAX_THREADS
	.align		4
.L_1110:
        /*0134*/ 	.byte	0x04, 0x05
        /*0136*/ 	.short	(.L_1112 - .L_1111)
.L_1111:
        /*0138*/ 	.word	0x00000100
        /*013c*/ 	.word	0x00000001
        /*0140*/ 	.word	0x00000001


	//----- nvinfo : EIATTR_CRS_STACK_SIZE
	.align		4
.L_1112:
        /*0144*/ 	.byte	0x04, 0x1e
        /*0146*/ 	.short	(.L_1114 - .L_1113)
.L_1113:
        /*0148*/ 	.word	0x00000000


	//----- nvinfo : EIATTR_CBANK_PARAM_SIZE
	.align		4
.L_1114:
        /*014c*/ 	.byte	0x03, 0x19
        /*014e*/ 	.short	0x00e8


	//----- nvinfo : EIATTR_PARAM_CBANK
	.align		4
        /*0150*/ 	.byte	0x04, 0x0a
        /*0152*/ 	.short	(.L_1116 - .L_1115)
	.align		4
.L_1115:
        /*0154*/ 	.word	index@(.nv.constant0._ZN10layer_norm31ln_parallel_residual_fwd_kernelINS_13Kernel_traitsIf13__nv_bfloat16fS2_fjLj8192ELj1ELj1ELj8ELj16ENS_18Kernel_traits_baseILj8192EfS2_fS2_fjLj256EEEEELb0ELb1ELb0EEEvNS_9FwdParamsE)
        /*0158*/ 	.short	0x0210
        /*015a*/ 	.short	0x00e8


	//----- nvinfo : EIATTR_SW_WAR
	.align		4
.L_1116:
        /*015c*/ 	.byte	0x04, 0x36
        /*015e*/ 	.short	(.L_1118 - .L_1117)
.L_1117:
        /*0160*/ 	.word	0x00000008
.L_1118:


//--------------------- .nv.info._ZN10layer_norm31ln_parallel_residual_fwd_kernelINS_13Kernel_traitsIf13__nv_bfloat16fS2_fjLj8192ELj1ELj1ELj8ELj16ENS_18Kernel_traits_baseILj8192EfS2_fS2_fjLj256EEEEELb0ELb1ELb1EEEvNS_9FwdParamsE --------------------------
	.section	.nv.info._ZN10layer_norm31ln_parallel_residual_fwd_kernelINS_13Kernel_traitsIf13__nv_bfloat16fS2_fjLj8192ELj1ELj1ELj8ELj16ENS_18Kernel_traits_baseILj8192EfS2_fS2_fjLj256EEEEELb0ELb1ELb1EEEvNS_9FwdParamsE,"",@"SHT_CUDA_INFO"
	.sectionflags	@""
	.align	4


	//----- nvinfo : EIATTR_CUDA_API_VERSION
	.align		4
        /*0000*/ 	.byte	0x04, 0x37
        /*0002*/ 	.short	(.L_1120 - .L_1119)
.L_1119:
        /*0004*/ 	.word	0x00000082


	//----- nvinfo : EIATTR_KPARAM_INFO
	.align		4
.L_1120:
        /*0008*/ 	.byte	0x04, 0x17
        /*000a*/ 	.short	(.L_1122 - .L_1121)
.L_1121:
        /*000c*/ 	.word	0x00000000
        /*0010*/ 	.short	0x0000
        /*0012*/ 	.short	0x0000
        /*0014*/ 	.byte	0x00, 0xf0, 0xa1, 0x03


	//----- nvinfo : EIATTR_SPARSE_MMA_MASK
	.align		4
.L_1122:
        /*0018*/ 	.byte	0x03, 0x50
        /*001a*/ 	.short	0x0000


	//----- nvinfo : EIATTR_MAXREG_COUNT
	.align		4
        /*001c*/ 	.byte	0x03, 0x1b
        /*001e*/ 	.short	0x00ff


	//----- nvinfo : EIATTR_NUM_BARRIERS
	.align		4
        /*0020*/ 	.byte	0x02, 0x4c
        /*0022*/ 	.byte	0x01
	.zero		1


	//----- nvinfo : EIATTR_MERCURY_ISA_VERSION
	.align		4
        /*0024*/ 	.byte	0x03, 0x5f
        /*0026*/ 	.short	0x0101


	//----- nvinfo : EIATTR_COOP_GROUP_MASK_REGIDS
	.align		4
        /*0028*/ 	.byte	0x04, 0x29
        /*002a*/ 	.short	(.L_1124 - .L_1123)


	//   ....[0]....
.L_1123:
        /*002c*/ 	.word	0xffffffff


	//   ....[1]....
        /*0030*/ 	.word	0xffffffff


	//   ....[2]....
        /*0034*/ 	.word	0xffffffff


	//   ....[3]....
        /*0038*/ 	.word	0xffffffff


	//   ....[4]....
        /*003c*/ 	.word	0xffffffff


	//   ....[5]....
        /*0040*/ 	.word	0xffffffff


	//   ....[6]....
        /*0044*/ 	.word	0xffffffff


	//   ....[7]....
        /*0048*/ 	.word	0xffffffff


	//   ....[8]....
        /*004c*/ 	.word	0xffffffff


	//   ....[9]....
        /*0050*/ 	.word	0xffffffff


	//   ....[10]....
        /*0054*/ 	.word	0xffffffff


	//   ....[11]....
        /*0058*/ 	.word	0xffffffff


	//   ....[12]....
        /*005c*/ 	.word	0xffffffff


	//   ....[13]....
        /*0060*/ 	.word	0xffffffff


	//   ....[14]....
        /*0064*/ 	.word	0xffffffff


	//   ....[15]....
        /*0068*/ 	.word	0xffffffff


	//   ....[16]....
        /*006c*/ 	.word	0xffffffff


	//   ....[17]....
        /*0070*/ 	.word	0xffffffff


	//   ....[18]....
        /*0074*/ 	.word	0xffffffff


	//   ....[19]....
        /*0078*/ 	.word	0xffffffff


	//   ....[20]....
        /*007c*/ 	.word	0xffffffff


	//   ....[21]....
        /*0080*/ 	.word	0x05000073


	//   ....[22]....
        /*0084*/ 	.word	0x05000073


	//   ....[23]....
        /*0088*/ 	.word	0x05000073


	//   ....[24]....
        /*008c*/ 	.word	0x05000073


	//   ....[25]....
        /*0090*/ 	.word	0x05000073


	//   ....[26]....
        /*0094*/ 	.word	0x05000073


	//   ....[27]....
        /*0098*/ 	.word	0x05000073


	//   ....[28]....
        /*009c*/ 	.word	0x05000073


	//   ....[29]....
        /*00a0*/ 	.word	0x05000073


	//   ....[30]....
        /*00a4*/ 	.word	0x05000073


	//----- nvinfo : EIATTR_COOP_GROUP_INSTR_OFFSETS
	.align		4
.L_1124:
        /*00a8*/ 	.byte	0x04, 0x28
        /*00aa*/ 	.short	(.L_1126 - .L_1125)


	//   ....[0]....
.L_1125:
        /*00ac*/ 	.word	0x00001c60


	//   ....[1]....
        /*00b0*/ 	.word	0x00001c80


	//   ....[2]....
        /*00b4*/ 	.word	0x00001ca0


	//   ....[3]....
        /*00b8*/ 	.word	0x00001cc0


	//   ....[4]....
        /*00bc*/ 	.word	0x00001ce0


	//   ....[5]....
        /*00c0*/ 	.word	0x00002110


	//   ....[6]....
        /*00c4*/ 	.word	0x00002130


	//   ....[7]....
        /*00c8*/ 	.word	0x00002150


	//   ....[8]....
        /*00cc*/ 	.word	0x00002170


	//   ....[9]....
        /*00d0*/ 	.word	0x00002190


	//   ....[10]....
        /*00d4*/ 	.word	0x00002300


	//   ....[11]....
        /*00d8*/ 	.word	0x00002350


	//   ....[12]....
        /*00dc*/ 	.word	0x00002380


	//   ....[13]....
        /*00e0*/ 	.word	0x000023d0


	//   ....[14]....
        /*00e4*/ 	.word	0x00002410


	//   ....[15]....
        /*00e8*/ 	.word	0x00002450


	//   ....[16]....
        /*00ec*/ 	.word	0x00002460


	//   ....[17]....
        /*00f0*/ 	.word	0x00002540


	//   ....[18]....
        /*00f4*/ 	.word	0x00002570


	//   ....[19]....
        /*00f8*/ 	.word	0x00002620


	//   ....[20]....
        /*00fc*/ 	.word	0x00002650


	//   ....[21]....
        /*0100*/ 	.word	0x00002f60


	//   ....[22]....
        /*0104*/ 	.word	0x00002fc0


	//   ....[23]....
        /*0108*/ 	.word	0x00003020


	//   ....[24]....
        /*010c*/ 	.word	0x00003080


	//   ....[25]....
        /*0110*/ 	.word	0x000030e0


	//   ....[26]....
        /*0114*/ 	.word	0x00003560


	//   ....[27]....
        /*0118*/ 	.word	0x000035c0


	//   ....[28]....
        /*011c*/ 	.word	0x00003620


	//   ....[29]....
        /*0120*/ 	.word	0x00003680


	//   ....[30]....
        /*0124*/ 	.word	0x000036e0


	//----- nvinfo : EIATTR_EXIT_INSTR_OFFSETS
	.align		4
.L_1126:
        /*0128*/ 	.byte	0x04, 0x1c
        /*012a*/ 	.short	(.L_1128 - .L_1127)


	//   ....[0]....
.L_1127:
        /*012c*/ 	.word	0x00000290


	//   ....[1]....
        /*0130*/ 	.word	0x00002f00


	//----- nvinfo : EIATTR_MAX_THREADS
	.align		4
.L_1128:
        /*0134*/ 	.byte	0x04, 0x05
        /*0136*/ 	.short	(.L_1130 - .L_1129)
.L_1129:
        /*0138*/ 	.word	0x00000100
        /*013c*/ 	.word	0x00000001
        /*0140*/ 	.word	0x00000001


	//----- nvinfo : EIATTR_CRS_STACK_SIZE
	.align		4
.L_1130:
        /*0144*/ 	.byte	0x04, 0x1e
        /*0146*/ 	.short	(.L_1132 - .L_1131)
.L_1131:
        /*0148*/ 	.word	0x00000000


	//----- nvinfo : EIATTR_CBANK_PARAM_SIZE
	.align		4
.L_1132:
        /*014c*/ 	.byte	0x03, 0x19
        /*014e*/ 	.short	0x00e8


	//----- nvinfo : EIATTR_PARAM_CBANK
	.align		4
        /*0150*/ 	.byte	0x04, 0x0a
        /*0152*/ 	.short	(.L_1134 - .L_1133)
	.align		4
.L_1133:
        /*0154*/ 	.word	index@(.nv.constant0._ZN10layer_norm31ln_parallel_residual_fwd_kernelINS_13Kernel_traitsIf13__nv_bfloat16fS2_fjLj8192ELj1ELj1ELj8ELj16ENS_18Kernel_traits_baseILj8192EfS2_fS2_fjLj256EEEEELb0ELb1ELb1EEEvNS_9FwdParamsE)
        /*0158*/ 	.short	0x0210
        /*015a*/ 	.short	0x00e8


	//----- nvinfo : EIATTR_SW_WAR
	.align		4
.L_1134:
        /*015c*/ 	.byte	0x04, 0x36
        /*015e*/ 	.short	(.L_1136 - .L_1135)
.L_1135:
        /*0160*/ 	.word	0x00000008
.L_1136:


//--------------------- .nv.info._ZN10layer_norm31ln_parallel_residual_fwd_kernelINS_13Kernel_traitsIf13__nv_bfloat16fS2_fjLj8192ELj1ELj1ELj8ELj16ENS_18Kernel_traits_baseILj8192EfS2_fS2_fjLj256EEEEELb1ELb0ELb0EEEvNS_9FwdParamsE --------------------------
	.section	.nv.info._ZN10layer_norm31ln_parallel_residual_fwd_kernelINS_13Kernel_traitsIf13__nv_bfloat16fS2_fjLj8192ELj1ELj1ELj8ELj16ENS_18Kernel_traits_baseILj8192EfS2_fS2_fjLj256EEEEELb1ELb0ELb0EEEvNS_9FwdParamsE,"",@"SHT_CUDA_INFO"
	.sectionflags	@""
	.align	4


	//----- nvinfo : EIATTR_CUDA_API_VERSION
	.align		4
        /*0000*/ 	.byte	0x04, 0x37
        /*0002*/ 	.short	(.L_1138 - .L_1137)
.L_1137:
        /*0004*/ 	.word	0x00000082


	//----- nvinfo : EIATTR_KPARAM_INFO
	.align		4
.L_1138:
        /*0008*/ 	.byte	0x04, 0x17
        /*000a*/ 	.short	(.L_1140 - .L_1139)
.L_1139:
        /*000c*/ 	.word	0x00000000
        /*0010*/ 	.short	0x0000
        /*0012*/ 	.short	0x0000
        /*0014*/ 	.byte	0x00, 0xf0, 0xa1, 0x03


	//----- nvinfo : EIATTR_SPARSE_MMA_MASK
	.align		4
.L_1140:
        /*0018*/ 	.byte	0x03, 0x50
        /*001a*/ 	.short	0x0000


	//----- nvinfo : EIATTR_MAXREG_COUNT
	.align		4
        /*001c*/ 	.byte	0x03, 0x1b
        /*001e*/ 	.short	0x00ff


	//----- nvinfo : EIATTR_NUM_BARRIERS
	.align		4
        /*0020*/ 	.byte	0x02, 0x4c
        /*0022*/ 	.byte	0x01
	.zero		1


	//----- nvinfo : EIATTR_MERCURY_ISA_VERSION
	.align		4
        /*0024*/ 	.byte	0x03, 0x5f
        /*0026*/ 	.short	0x0101


	//----- nvinfo : EIATTR_COOP_GROUP_MASK_REGIDS
	.align		4
        /*0028*/ 	.byte	0x04, 0x29
        /*002a*/ 	.short	(.L_1142 - .L_1141)


	//   ....[0]....
.L_1141:
        /*002c*/ 	.word	0xffffffff


	//   ....[1]....
        /*0030*/ 	.word	0xffffffff


	//   ....[2]....
        /*0034*/ 	.word	0xffffffff


	//   ....[3]....
        /*0038*/ 	.word	0xffffffff


	//   ....[4]....
        /*003c*/ 	.word	0xffffffff


	//   ....[5]....
        /*0040*/ 	.word	0xffffffff


	//   ....[6]....
        /*0044*/ 	.word	0xffffffff


	//   ....[7]....
        /*0048*/ 	.word	0xffffffff


	//   ....[8]....
        /*004c*/ 	.word	0xffffffff


	//   ....[9]....
        /*0050*/ 	.word	0xffffffff


	//   ....[10]....
        /*0054*/ 	.word	0xffffffff


	//   ....[11]....
        /*0058*/ 	.word	0xffffffff


	//   ....[12]....
        /*005c*/ 	.word	0xffffffff


	//   ....[13]....
        /*0060*/ 	.word	0xffffffff


	//   ....[14]....
        /*0064*/ 	.word	0xffffffff


	//   ....[15]....
        /*0068*/ 	.word	0xffffffff


	//   ....[16]....
        /*006c*/ 	.word	0xffffffff


	//   ....[17]....
        /*0070*/ 	.word	0xffffffff


	//   ....[18]....
        /*0074*/ 	.word	0xffffffff


	//   ....[19]....
        /*0078*/ 	.word	0xffffffff


	//   ....[20]....
        /*007c*/ 	.word	0xffffffff


	//   ....[21]....
        /*0080*/ 	.word	0x050000cf


	//   ....[22]....
        /*0084*/ 	.word	0x050000cf


	//   ....[23]....
        /*0088*/ 	.word	0x050000cf


	//   ....[24]....
        /*008c*/ 	.word	0x050000cf


	//   ....[25]....
        /*0090*/ 	.word	0x050000cf


	//   ....[26]....
        /*0094*/ 	.word	0x050000cf


	//   ....[27]....
        /*0098*/ 	.word	0x050000cf


	//   ....[28]....
        /*009c*/ 	.word	0x050000cf


	//   ....[29]....
        /*00a0*/ 	.word	0x050000cf


	//   ....[30]....
        /*00a4*/ 	.word	0x050000cf


	//----- nvinfo : EIATTR_COOP_GROUP_INSTR_OFFSETS
	.align		4
.L_1142:
        /*00a8*/ 	.byte	0x04, 0x28
        /*00aa*/ 	.short	(.L_1144 - .L_1143)


	//   ....[0]....
.L_1143:
        /*00ac*/ 	.word	0x00018500


	//   ....[1]....
        /*00b0*/ 	.word	0x00018520


	//   ....[2]....
        /*00b4*/ 	.word	0x00018540


	//   ....[3]....
        /*00b8*/ 	.word	0x00018560


	//   ....[4]....
        /*00bc*/ 	.word	0x00018580


	//   ....[5]....
        /*00c0*/ 	.word	0x000189c0


	//   ....[6]....
        /*00c4*/ 	.word	0x000189e0


	//   ....[7]....
        /*00c8*/ 	.word	0x00018a00


	//   ....[8]....
        /*00cc*/ 	.word	0x00018a20


	//   ....[9]....
        /*00d0*/ 	.word	0x00018a40


	//   ....[10]....
        /*00d4*/ 	.word	0x00018bd0


	//   ....[11]....
        /*00d8*/ 	.word	0x00018c20


	//   ....[12]....
        /*00dc*/ 	.word	0x00018c40


	//   ....[13]....
        /*00e0*/ 	.word	0x00018c50


	//   ....[14]....
        /*00e4*/ 	.word	0x00018c80


	//   ....[15]....
        /*00e8*/ 	.word	0x00018d10


	//   ....[16]....
        /*00ec*/ 	.word	0x00018d50


	//   ....[17]....
        /*00f0*/ 	.word	0x00018e10


	//   ....[18]....
        /*00f4*/ 	.word	0x00018e50


	//   ....[19]....
        /*00f8*/ 	.word	0x00018ef0


	//   ....[20]....
        /*00fc*/ 	.word	0x00018f20


	//   ....[21]....
        /*0100*/ 	.word	0x00019d10


	//   ....[22]....
        /*0104*/ 	.word	0x00019d80


	//   ....[23]....
        /*0108*/ 	.word	0x00019df0


	//   ....[24]....
        /*010c*/ 	.word	0x00019e60


	//   ....[25]....
        /*0110*/ 	.word	0x00019ed0


	//   ....[26]....
        /*0114*/ 	.word	0x0001a360


	//   ....[27]....
        /*0118*/ 	.word	0x0001a3d0


	//   ....[28]....
        /*011c*/ 	.word	0x0001a440


	//   ....[29]....
        /*0120*/ 	.word	0x0001a4b0


	//   ....[30]....
        /*0124*/ 	.word	0x0001a520


	//----- nvinfo : EIATTR_EXIT_INSTR_OFFSETS
	.align		4
.L_1144:
        /*0128*/ 	.byte	0x04, 0x1c
        /*012a*/ 	.short	(.L_1146 - .L_1145)


	//   ....[0]....
.L_1145:
        /*012c*/ 	.word	0x00000f70


	//   ....[1]....
        /*0130*/ 	.word	0x00019cb0


	//----- nvinfo : EIATTR_MAX_THREADS
	.align		4
.L_1146:
        /*0134*/ 	.byte	0x04, 0x05
        /*0136*/ 	.short	(.L_1148 - .L_1147)
.L_1147:
        /*0138*/ 	.word	0x00000100
        /*013c*/ 	.word	0x00000001
        /*0140*/ 	.word	0x00000001


	//----- nvinfo : EIATTR_CRS_STACK_SIZE
	.align		4
.L_1148:
        /*0144*/ 	.byte	0x04, 0x1e
        /*0146*/ 	.short	(.L_1150 - .L_1149)
.L_1149:
        /*0148*/ 	.word	0x00000000


	//----- nvinfo : EIATTR_CBANK_PARAM_SIZE
	.align		4
.L_1150:
        /*014c*/ 	.byte	0x03, 0x19
        /*014e*/ 	.short	0x00e8


	//----- nvinfo : EIATTR_PARAM_CBANK
	.align		4
        /*0150*/ 	.byte	0x04, 0x0a
        /*0152*/ 	.short	(.L_1152 - .L_1151)
	.align		4
.L_1151:
        /*0154*/ 	.word	index@(.nv.constant0._ZN10layer_norm31ln_parallel_residual_fwd_kernelINS_13Kernel_traitsIf13__nv_bfloat16fS2_fjLj8192ELj1ELj1ELj8ELj16ENS_18Kernel_traits_baseILj8192EfS2_fS2_fjLj256EEEEELb1ELb0ELb0EEEvNS_9FwdParamsE)
        /*0158*/ 	.short	0x0210
        /*015a*/ 	.short	0x00e8


	//----- nvinfo : EIATTR_SW_WAR
	.align		4
.L_1152:
        /*015c*/ 	.byte	0x04, 0x36
        /*015e*/ 	.short	(.L_1154 - .L_1153)
.L_1153:
        /*0160*/ 	.word	0x00000008
.L_1154:


//--------------------- .nv.info._ZN10layer_norm31ln_parallel_residual_fwd_kernelINS_13Kernel_traitsIf13__nv_bfloat16fS2_fjLj8192ELj1ELj1ELj8ELj16ENS_18Kernel_traits_baseILj8192EfS2_fS2_fjLj256EEEEELb1ELb0ELb1EEEvNS_9FwdParamsE --------------------------
	.section	.nv.info._ZN10layer_norm31ln_parallel_residual_fwd_kernelINS_13Kernel_traitsIf13__nv_bfloat16fS2_fjLj8192ELj1ELj1ELj8ELj16ENS_18Kernel_traits_baseILj8192EfS2_fS2_fjLj256EEEEELb1ELb0ELb1EEEvNS_9FwdParamsE,"",@"SHT_CUDA_INFO"
	.sectionflags	@""
	.align	4


	//----- nvinfo : EIATTR_CUDA_API_VERSION
	.align		4
        /*0000*/ 	.byte	0x04, 0x37
        /*0002*/ 	.short	(.L_1156 - .L_1155)
.L_1155:
        /*0004*/ 	.word	0x00000082


	//----- nvinfo : EIATTR_KPARAM_INFO
	.align		4
.L_1156:
        /*0008*/ 	.byte	0x04, 0x17
        /*000a*/ 	.short	(.L_1158 - .L_1157)
.L_1157:
        /*000c*/ 	.word	0x00000000
        /*0010*/ 	.short	0x0000
        /*0012*/ 	.short	0x0000
        /*0014*/ 	.byte	0x00, 0xf0, 0xa1, 0x03


	//----- nvinfo : EIATTR_SPARSE_MMA_MASK
	.align		4
.L_1158:
        /*0018*/ 	.byte	0x03, 0x50
        /*001a*/ 	.short	0x0000


	//----- nvinfo : EIATTR_MAXREG_COUNT
	.align		4
        /*001c*/ 	.byte	0x03, 0x1b
        /*001e*/ 	.short	0x00ff


	//----- nvinfo : EIATTR_NUM_BARRIERS
	.align		4
        /*0020*/ 	.byte	0x02, 0x4c
        /*0022*/ 	.byte	0x01
	.zero		1


	//----- nvinfo : EIATTR_MERCURY_ISA_VERSION
	.align		4
        /*0024*/ 	.byte	0x03, 0x5f
        /*0026*/ 	.short	0x0101


	//----- nvinfo : EIATTR_COOP_GROUP_MASK_REGIDS
	.align		4
        /*0028*/ 	.byte	0x04, 0x29
        /*002a*/ 	.short	(.L_1160 - .L_1159)


	//   ....[0]....
.L_1159:
        /*002c*/ 	.word	0xffffffff


	//   ....[1]....
        /*0030*/ 	.word	0xffffffff


	//   ....[2]....
        /*0034*/ 	.word	0xffffffff


	//   ....[3]....
        /*0038*/ 	.word	0xffffffff


	//   ....[4]....
        /*003c*/ 	.word	0xffffffff


	//   ....[5]....
        /*0040*/ 	.word	0xffffffff


	//   ....[6]....
        /*0044*/ 	.word	0xffffffff


	//   ....[7]....
        /*0048*/ 	.word	0xffffffff


	//   ....[8]....
        /*004c*/ 	.word	0xffffffff


	//   ....[9]....
        /*0050*/ 	.word	0xffffffff


	//   ....[10]....
        /*0054*/ 	.word	0xffffffff


	//   ....[11]....
        /*0058*/ 	.word	0xffffffff


	//   ....[12]....
        /*005c*/ 	.word	0xffffffff


	//   ....[13]....
        /*0060*/ 	.word	0xffffffff


	//   ....[14]....
        /*0064*/ 	.word	0xffffffff


	//   ....[15]....
        /*0068*/ 	.word	0xffffffff


	//   ....[16]....
        /*006c*/ 	.word	0xffffffff


	//   ....[17]....
        /*0070*/ 	.word	0xffffffff


	//   ....[18]....
        /*0074*/ 	.word	0xffffffff


	//   ....[19]....
        /*0078*/ 	.word	0xffffffff


	//   ....[20]....
        /*007c*/ 	.word	0xffffffff


	//   ....[21]....
        /*0080*/ 	.word	0x050000cf


	//   ....[22]....
        /*0084*/ 	.word	0x050000cf


	//   ....[23]....
        /*0088*/ 	.word	0x050000cf


	//   ....[24]....
        /*008c*/ 	.word	0x050000cf


	//   ....[25]....
        /*0090*/ 	.word	0x050000cf


	//   ....[26]....
        /*0094*/ 	.word	0x050000cf


	//   ....[27]....
        /*0098*/ 	.word	0x050000cf


	//   ....[28]....
        /*009c*/ 	.word	0x050000cf


	//   ....[29]....
        /*00a0*/ 	.word	0x050000cf


	//   ....[30]....
        /*00a4*/ 	.word	0x050000cf


	//----- nvinfo : EIATTR_COOP_GROUP_INSTR_OFFSETS
	.align		4
.L_1160:
        /*00a8*/ 	.byte	0x04, 0x28
        /*00aa*/ 	.short	(.L_1162 - .L_1161)


	//   ....[0]....
.L_1161:
        /*00ac*/ 	.word	0x00017c20


	//   ....[1]....
        /*00b0*/ 	.word	0x00017c40


	//   ....[2]....
        /*00b4*/ 	.word	0x00017c60


	//   ....[3]....
        /*00b8*/ 	.word	0x00017c80


	//   ....[4]....
        /*00bc*/ 	.word	0x00017ca0


	//   ....[5]....
        /*00c0*/ 	.word	0x000180d0


	//   ....[6]....
        /*00c4*/ 	.word	0x000180f0


	//   ....[7]....
        /*00c8*/ 	.word	0x00018110


	//   ....[8]....
        /*00cc*/ 	.word	0x00018130


	//   ....[9]....
        /*00d0*/ 	.word	0x00018150


	//   ....[10]....
        /*00d4*/ 	.word	0x000182b0


	//   ....[11]....
        /*00d8*/ 	.word	0x00018320


	//   ....[12]....
        /*00dc*/ 	.word	0x00018340


	//   ....[13]....
        /*00e0*/ 	.word	0x00018370


	//   ....[14]....
        /*00e4*/ 	.word	0x00018410


	//   ....[15]....
        /*00e8*/ 	.word	0x00018440


	//   ....[16]....
        /*00ec*/ 	.word	0x00018450


	//   ....[17]....
        /*00f0*/ 	.word	0x000184f0


	//   ....[18]....
        /*00f4*/ 	.word	0x00018540


	//   ....[19]....
        /*00f8*/ 	.word	0x000185e0


	//   ....[20]....
        /*00fc*/ 	.word	0x00018600


	//   ....[21]....
        /*0100*/ 	.word	0x00019320


	//   ....[22]....
        /*0104*/ 	.word	0x00019390


	//   ....[23]....
        /*0108*/ 	.word	0x00019400


	//   ....[24]....
        /*010c*/ 	.word	0x00019470


	//   ....[25]....
        /*0110*/ 	.word	0x000194e0


	//   ....[26]....
        /*0114*/ 	.word	0x00019960


	//   ....[27]....
        /*0118*/ 	.word	0x000199d0


	//   ....[28]....
        /*011c*/ 	.word	0x00019a40


	//   ....[29]....
        /*0120*/ 	.word	0x00019ab0


	//   ....[30]....
        /*0124*/ 	.word	0x00019b20


	//----- nvinfo : EIATTR_EXIT_INSTR_OFFSETS
	.align		4
.L_1162:
        /*0128*/ 	.byte	0x04, 0x1c
        /*012a*/ 	.short	(.L_1164 - .L_1163)


	//   ....[0]....
.L_1163:
        /*012c*/ 	.word	0x00000930


	//   ....[1]....
        /*0130*/ 	.word	0x000192c0


	//----- nvinfo : EIATTR_MAX_THREADS
	.align		4
.L_1164:
        /*0134*/ 	.byte	0x04, 0x05
        /*0136*/ 	.short	(.L_1166 - .L_1165)
.L_1165:
        /*0138*/ 	.word	0x00000100
        /*013c*/ 	.word	0x00000001
        /*0140*/ 	.word	0x00000001


	//----- nvinfo : EIATTR_CRS_STACK_SIZE
	.align		4
.L_1166:
        /*0144*/ 	.byte	0x04, 0x1e
        /*0146*/ 	.short	(.L_1168 - .L_1167)
.L_1167:
        /*0148*/ 	.word	0x00000000


	//----- nvinfo : EIATTR_CBANK_PARAM_SIZE
	.align		4
.L_1168:
        /*014c*/ 	.byte	0x03, 0x19
        /*014e*/ 	.short	0x00e8


	//----- nvinfo : EIATTR_PARAM_CBANK
	.align		4
        /*0150*/ 	.byte	0x04, 0x0a
        /*0152*/ 	.short	(.L_1170 - .L_1169)
	.align		4
.L_1169:
        /*0154*/ 	.word	index@(.nv.constant0._ZN10layer_norm31ln_parallel_residual_fwd_kernelINS_13Kernel_traitsIf13__nv_bfloat16fS2_fjLj8192ELj1ELj1ELj8ELj16ENS_18Kernel_traits_baseILj8192EfS2_fS2_fjLj256EEEEELb1ELb0ELb1EEEvNS_9FwdParamsE)
        /*0158*/ 	.short	0x0210
        /*015a*/ 	.short	0x00e8


	//----- nvinfo : EIATTR_SW_WAR
	.align		4
.L_1170:
        /*015c*/ 	.byte	0x04, 0x36
        /*015e*/ 	.short	(.L_1172 - .L_1171)
.L_1171:
        /*0160*/ 	.word	0x00000008
.L_1172:


//--------------------- .nv.info._ZN10layer_norm31ln_parallel_residual_fwd_kernelINS_13Kernel_traitsIf13__nv_bfloat16fS2_fjLj8192ELj1ELj1ELj8ELj16ENS_18Kernel_traits_baseILj8192EfS2_fS2_fjLj256EEEEELb1ELb1ELb0EEEvNS_9FwdParamsE --------------------------
	.section	.nv.info._ZN10layer_norm31ln_parallel_residual_fwd_kernelINS_13Kernel_traitsIf13__nv_bfloat16fS2_fjLj8192ELj1ELj1ELj8ELj16ENS_18Kernel_traits_baseILj8192EfS2_fS2_fjLj256EEEEELb1ELb1ELb0EEEvNS_9FwdParamsE,"",@"SHT_CUDA_INFO"
	.sectionflags	@""
	.align	4


	//----- nvinfo : EIATTR_CUDA_API_VERSION
	.align		4
        /*0000*/ 	.byte	0x04, 0x37
        /*0002*/ 	.short	(.L_1174 - .L_1173)
.L_1173:
        /*0004*/ 	.word	0x00000082


	//----- nvinfo : EIATTR_KPARAM_INFO
	.align		4
.L_1174:
        /*0008*/ 	.byte	0x04, 0x17
        /*000a*/ 	.short	(.L_1176 - .L_1175)
.L_1175:
        /*000c*/ 	.word	0x00000000
        /*0010*/ 	.short	0x0000
        /*0012*/ 	.short	0x0000
        /*0014*/ 	.byte	0x00, 0xf0, 0xa1, 0x03


	//----- nvinfo : EIATTR_SPARSE_MMA_MASK
	.align		4
.L_1176:
        /*0018*/ 	.byte	0x03, 0x50
        /*001a*/ 	.short	0x0000


	//----- nvinfo : EIATTR_MAXREG_COUNT
	.align		4
        /*001c*/ 	.byte	0x03, 0x1b
        /*001e*/ 	.short	0x00ff


	//----- nvinfo : EIATTR_NUM_BARRIERS
	.align		4
        /*0020*/ 	.byte	0x02, 0x4c
        /*0022*/ 	.byte	0x01
	.zero		1


	//----- nvinfo : EIATTR_MERCURY_ISA_VERSION
	.align		4
        /*0024*/ 	.byte	0x03, 0x5f
        /*0026*/ 	.short	0x0101


	//----- nvinfo : EIATTR_COOP_GROUP_MASK_REGIDS
	.align		4
        /*0028*/ 	.byte	0x04, 0x29
        /*002a*/ 	.short	(.L_1178 - .L_1177)


	//   ....[0]....
.L_1177:
        /*002c*/ 	.word	0xffffffff


	//   ....[1]....
        /*0030*/ 	.word	0xffffffff


	//   ....[2]....
        /*0034*/ 	.word	0xffffffff


	//   ....[3]....
        /*0038*/ 	.word	0xffffffff


	//   ....[4]....
        /*003c*/ 	.word	0xffffffff


	//   ....[5]....
        /*0040*/ 	.word	0xffffffff


	//   ....[6]....
        /*0044*/ 	.word	0xffffffff


	//   ....[7]....
        /*0048*/ 	.word	0xffffffff


	//   ....[8]....
        /*004c*/ 	.word	0xffffffff


	//   ....[9]....
        /*0050*/ 	.word	0xffffffff


	//   ....[10]....
        /*0054*/ 	.word	0xffffffff


	//   ....[11]....
        /*0058*/ 	.word	0xffffffff


	//   ....[12]....
        /*005c*/ 	.word	0xffffffff


	//   ....[13]....
        /*0060*/ 	.word	0xffffffff


	//   ....[14]....
        /*0064*/ 	.word	0xffffffff


	//   ....[15]....
        /*0068*/ 	.word	0xffffffff


	//   ....[16]....
        /*006c*/ 	.word	0xffffffff


	//   ....[17]....
        /*0070*/ 	.word	0xffffffff


	//   ....[18]....
        /*0074*/ 	.word	0xffffffff


	//   ....[19]....
        /*0078*/ 	.word	0xffffffff


	//   ....[20]....
        /*007c*/ 	.word	0xffffffff


	//   ....[21]....
        /*0080*/ 	.word	0x050000a2


	//   ....[22]....
        /*0084*/ 	.word	0x050000a2


	//   ....[23]....
        /*0088*/ 	.word	0x050000a2


	//   ....[24]....
        /*008c*/ 	.word	0x050000a2


	//   ....[25]....
        /*0090*/ 	.word	0x050000a2


	//   ....[26]....
        /*0094*/ 	.word	0x050000a2


	//   ....[27]....
        /*0098*/ 	.word	0x050000a2


	//   ....[28]....
        /*009c*/ 	.word	0x050000a2


	//   ....[29]....
        /*00a0*/ 	.word	0x050000a2


	//   ....[30]....
        /*00a4*/ 	.word	0x050000a2


	//----- nvinfo : EIATTR_COOP_GROUP_INSTR_OFFSETS
	.align		4
.L_1178:
        /*00a8*/ 	.byte	0x04, 0x28
        /*00aa*/ 	.short	(.L_1180 - .L_1179)


	//   ....[0]....
.L_1179:
        /*00ac*/ 	.word	0x00018190


	//   ....[1]....
        /*00b0*/ 	.word	0x000181b0


	//   ....[2]....
        /*00b4*/ 	.word	0x000181d0


	//   ....[3]....
        /*00b8*/ 	.word	0x000181f0


	//   ....[4]....
        /*00bc*/ 	.word	0x00018210


	//   ....[5]....
        /*00c0*/ 	.word	0x00018650


	//   ....[6]....
        /*00c4*/ 	.word	0x00018670


	//   ....[7]....
        /*00c8*/ 	.word	0x00018690


	//   ....[8]....
        /*00cc*/ 	.word	0x000186b0


	//   ....[9]....
        /*00d0*/ 	.word	0x000186d0


	//   ....[10]....
        /*00d4*/ 	.word	0x00018870


	//   ....[11]....
        /*00d8*/ 	.word	0x000188b0


	//   ....[12]....
        /*00dc*/ 	.word	0x000188c0


	//   ....[13]....
        /*00e0*/ 	.word	0x00018970


	//   ....[14]....
        /*00e4*/ 	.word	0x00018980


	//   ....[15]....
        /*00e8*/ 	.word	0x000189d0


	//   ....[16]....
        /*00ec*/ 	.word	0x00018a10


	//   ....[17]....
        /*00f0*/ 	.word	0x00018ac0


	//   ....[18]....
        /*00f4*/ 	.word	0x00018af0


	//   ....[19]....
        /*00f8*/ 	.word	0x00018b60


	//   ....[20]....
        /*00fc*/ 	.word	0x00018ba0


	//   ....[21]....
        /*0100*/ 	.word	0x000195d0


	//   ....[22]....
        /*0104*/ 	.word	0x00019640


	//   ....[23]....
        /*0108*/ 	.word	0x000196b0


	//   ....[24]....
        /*010c*/ 	.word	0x00019720


	//   ....[25]....
        /*0110*/ 	.word	0x00019790


	//   ....[26]....
        /*0114*/ 	.word	0x00019c20


	//   ....[27]....
        /*0118*/ 	.word	0x00019c90


	//   ....[28]....
        /*011c*/ 	.word	0x00019d00


	//   ....[29]....
        /*0120*/ 	.word	0x00019d70


	//   ....[30]....
        /*0124*/ 	.word	0x00019de0


	//----- nvinfo : EIATTR_EXIT_INSTR_OFFSETS
	.align		4
.L_1180:
        /*0128*/ 	.byte	0x04, 0x1c
        /*012a*/ 	.short	(.L_1182 - .L_1181)


	//   ....[0]....
.L_1181:
        /*012c*/ 	.word	0x00000a70


	//   ....[1]....
        /*0130*/ 	.word	0x00019570


	//----- nvinfo : EIATTR_MAX_THREADS
	.align		4
.L_1182:
        /*0134*/ 	.byte	0x04, 0x05
        /*0136*/ 	.short	(.L_1184 - .L_1183)
.L_1183:
        /*0138*/ 	.word	0x00000100
        /*013c*/ 	.word	0x00000001
        /*0140*/ 	.word	0x00000001


	//----- nvinfo : EIATTR_CRS_STACK_SIZE
	.align		4
.L_1184:
        /*0144*/ 	.byte	0x04, 0x1e
        /*0146*/ 	.short	(.L_1186 - .L_1185)
.L_1185:
        /*0148*/ 	.word	0x00000000


	//----- nvinfo : EIATTR_CBANK_PARAM_SIZE
	.align		4
.L_1186:
        /*014c*/ 	.byte	0x03, 0x19
        /*014e*/ 	.short	0x00e8


	//----- nvinfo : EIATTR_PARAM_CBANK
	.align		4
        /*0150*/ 	.byte	0x04, 0x0a
        /*0152*/ 	.short	(.L_1188 - .L_1187)
	.align		4
.L_1187:
        /*0154*/ 	.word	index@(.nv.constant0._ZN10layer_norm31ln_parallel_residual_fwd_kernelINS_13Kernel_traitsIf13__nv_bfloat16fS2_fjLj8192ELj1ELj1ELj8ELj16ENS_18Kernel_traits_baseILj8192EfS2_fS2_fjLj256EEEEELb1ELb1ELb0EEEvNS_9FwdParamsE)
        /*0158*/ 	.short	0x0210
        /*015a*/ 	.short	0x00e8


	//----- nvinfo : EIATTR_SW_WAR
	.align		4
.L_1188:
        /*015c*/ 	.byte	0x04, 0x36
        /*015e*/ 	.short	(.L_1190 - .L_1189)
.L_1189:
        /*0160*/ 	.word	0x00000008
.L_1190:


//--------------------- .nv.info._ZN10layer_norm31ln_parallel_residual_fwd_kernelINS_13Kernel_traitsIf13__nv_bfloat16fS2_fjLj8192ELj1ELj1ELj8ELj16ENS_18Kernel_traits_baseILj8192EfS2_fS2_fjLj256EEEEELb1ELb1ELb1EEEvNS_9FwdParamsE --------------------------
	.section	.nv.info._ZN10layer_norm31ln_parallel_residual_fwd_kernelINS_13Kernel_traitsIf13__nv_bfloat16fS2_fjLj8192ELj1ELj1ELj8ELj16ENS_18Kernel_traits_baseILj8192EfS2_fS2_fjLj256EEEEELb1ELb1ELb1EEEvNS_9FwdParamsE,"",@"SHT_CUDA_INFO"
	.sectionflags	@""
	.align	4


	//----- nvinfo : EIATTR_CUDA_API_VERSION
	.align		4
        /*0000*/ 	.byte	0x04, 0x37
        /*0002*/ 	.short	(.L_1192 - .L_1191)
.L_1191:
        /*0004*/ 	.word	0x00000082


	//----- nvinfo : EIATTR_KPARAM_INFO
	.align		4
.L_1192:
        /*0008*/ 	.byte	0x04, 0x17
        /*000a*/ 	.short	(.L_1194 - .L_1193)
.L_1193:
        /*000c*/ 	.word	0x00000000
        /*0010*/ 	.short	0x0000
        /*0012*/ 	.short	0x0000
        /*0014*/ 	.byte	0x00, 0xf0, 0xa1, 0x03


	//----- nvinfo : EIATTR_SPARSE_MMA_MASK
	.align		4
.L_1194:
        /*0018*/ 	.byte	0x03, 0x50
        /*001a*/ 	.short	0x0000


	//----- nvinfo : EIATTR_MAXREG_COUNT
	.align		4
        /*001c*/ 	.byte	0x03, 0x1b
        /*001e*/ 	.short	0x00ff


	//----- nvinfo : EIATTR_NUM_BARRIERS
	.align		4
        /*0020*/ 	.byte	0x02, 0x4c
        /*0022*/ 	.byte	0x01
	.zero		1


	//----- nvinfo : EIATTR_MERCURY_ISA_VERSION
	.align		4
        /*0024*/ 	.byte	0x03, 0x5f
        /*0026*/ 	.short	0x0101


	//----- nvinfo : EIATTR_COOP_GROUP_MASK_REGIDS
	.align		4
        /*0028*/ 	.byte	0x04, 0x29
        /*002a*/ 	.short	(.L_1196 - .L_1195)


	//   ....[0]....
.L_1195:
        /*002c*/ 	.word	0xffffffff


	//   ....[1]....
        /*0030*/ 	.word	0xffffffff


	//   ....[2]....
        /*0034*/ 	.word	0xffffffff


	//   ....[3]....
        /*0038*/ 	.word	0xffffffff


	//   ....[4]....
        /*003c*/ 	.word	0xffffffff


	//   ....[5]....
        /*0040*/ 	.word	0xffffffff


	//   ....[6]....
        /*0044*/ 	.word	0xffffffff


	//   ....[7]....
        /*0048*/ 	.word	0xffffffff


	//   ....[8]....
        /*004c*/ 	.word	0xffffffff


	//   ....[9]....
        /*0050*/ 	.word	0xffffffff


	//   ....[10]....
        /*0054*/ 	.word	0xffffffff


	//   ....[11]....
        /*0058*/ 	.word	0xffffffff


	//   ....[12]....
        /*005c*/ 	.word	0xffffffff


	//   ....[13]....
        /*0060*/ 	.word	0xffffffff


	//   ....[14]....
        /*0064*/ 	.word	0xffffffff


	//   ....[15]....
        /*0068*/ 	.word	0xffffffff


	//   ....[16]....
        /*006c*/ 	.word	0xffffffff


	//   ....[17]....
        /*0070*/ 	.word	0xffffffff


	//   ....[18]....
        /*0074*/ 	.word	0xffffffff


	//   ....[19]....
        /*0078*/ 	.word	0xffffffff


	//   ....[20]....
        /*007c*/ 	.word	0xffffffff


	//   ....[21]....
        /*0080*/ 	.word	0x050000a2


	//   ....[22]....
        /*0084*/ 	.word	0x050000a2


	//   ....[23]....
        /*0088*/ 	.word	0x050000a2


	//   ....[24]....
        /*008c*/ 	.word	0x050000a2


	//   ....[25]....
        /*0090*/ 	.word	0x050000a2


	//   ....[26]....
        /*0094*/ 	.word	0x050000a2


	//   ....[27]....
        /*0098*/ 	.word	0x050000a2


	//   ....[28]....
        /*009c*/ 	.word	0x050000a2


	//   ....[29]....
        /*00a0*/ 	.word	0x050000a2


	//   ....[30]....
        /*00a4*/ 	.word	0x050000a2


	//----- nvinfo : EIATTR_COOP_GROUP_INSTR_OFFSETS
	.align		4
.L_1196:
        /*00a8*/ 	.byte	0x04, 0x28
        /*00aa*/ 	.short	(.L_1198 - .L_1197)


	//   ....[0]....
.L_1197:
        /*00ac*/ 	.word	0x000179f0


	//   ....[1]....
        /*00b0*/ 	.word	0x00017a10


	//   ....[2]....
        /*00b4*/ 	.word	0x00017a30


	//   ....[3]....
        /*00b8*/ 	.word	0x00017a50


	//   ....[4]....
        /*00bc*/ 	.word	0x00017a70


	//   ....[5]....
        /*00c0*/ 	.word	0x00017ea0


	//   ....[6]....
        /*00c4*/ 	.word	0x00017ec0


	//   ....[7]....
        /*00c8*/ 	.word	0x00017ee0


	//   ....[8]....
        /*00cc*/ 	.word	0x00017f00


	//   ....[9]....
        /*00d0*/ 	.word	0x00017f20


	//   ....[10]....
        /*00d4*/ 	.word	0x000180a0


	//   ....[11]....
        /*00d8*/ 	.word	0x000180e0


	//   ....[12]....
        /*00dc*/ 	.word	0x00018140


	//   ....[13]....
        /*00e0*/ 	.word	0x000181a0


	//   ....[14]....
        /*00e4*/ 	.word	0x000181c0


	//   ....[15]....
        /*00e8*/ 	.word	0x00018220


	//   ....[16]....
        /*00ec*/ 	.word	0x000182b0


	//   ....[17]....
        /*00f0*/ 	.word	0x000182c0


	//   ....[18]....
        /*00f4*/ 	.word	0x00018330


	//   ....[19]....
        /*00f8*/ 	.word	0x000183b0


	//   ....[20]....
        /*00fc*/ 	.word	0x000183f0


	//   ....[21]....
        /*0100*/ 	.word	0x00018cf0


	//   ....[22]....
        /*0104*/ 	.word	0x00018d60


	//   ....[23]....
        /*0108*/ 	.word	0x00018dd0


	//   ....[24]....
        /*010c*/ 	.word	0x00018e40


	//   ....[25]....
        /*0110*/ 	.word	0x00018eb0


	//   ....[26]....
        /*0114*/ 	.word	0x00019320


	//   ....[27]....
        /*0118*/ 	.word	0x00019390


	//   ....[28]....
        /*011c*/ 	.word	0x00019400


	//   ....[29]....
        /*0120*/ 	.word	0x00019470


	//   ....[30]....
        /*0124*/ 	.word	0x000194e0


	//----- nvinfo : EIATTR_EXIT_INSTR_OFFSETS
	.align		4
.L_1198:
        /*0128*/ 	.byte	0x04, 0x1c
        /*012a*/ 	.short	(.L_1200 - .L_1199)


	//   ....[0]....
.L_1199:
        /*012c*/ 	.word	0x00000360


	//   ....[1]....
        /*0130*/ 	.word	0x00018c90


	//----- nvinfo : EIATTR_MAX_THREADS
	.align		4
.L_1200:
        /*0134*/ 	.byte	0x04, 0x05
        /*0136*/ 	.short	(.L_1202 - .L_1201)
.L_1201:
        /*0138*/ 	.word	0x00000100
        /*013c*/ 	.word	0x00000001
        /*0140*/ 	.word	0x00000001


	//----- nvinfo : EIATTR_CRS_STACK_SIZE
	.align		4
.L_1202:
        /*0144*/ 	.byte	0x04, 0x1e
        /*0146*/ 	.short	(.L_1204 - .L_1203)
.L_1203:
        /*0148*/ 	.word	0x00000000


	//----- nvinfo : EIATTR_CBANK_PARAM_SIZE
	.align		4
.L_1204:
        /*014c*/ 	.byte	0x03, 0x19
        /*014e*/ 	.short	0x00e8


	//----- nvinfo : EIATTR_PARAM_CBANK
	.align		4
        /*0150*/ 	.byte	0x04, 0x0a
        /*0152*/ 	.short	(.L_1206 - .L_1205)
	.align		4
.L_1205:
        /*0154*/ 	.word	index@(.nv.constant0._ZN10layer_norm31ln_parallel_residual_fwd_kernelINS_13Kernel_traitsIf13__nv_bfloat16fS2_fjLj8192ELj1ELj1ELj8ELj16ENS_18Kernel_traits_baseILj8192EfS2_fS2_fjLj256EEEEELb1ELb1ELb1EEEvNS_9FwdParamsE)
        /*0158*/ 	.short	0x0210
        /*015a*/ 	.short	0x00e8


	//----- nvinfo : EIATTR_SW_WAR
	.align		4
.L_1206:
        /*015c*/ 	.byte	0x04, 0x36
        /*015e*/ 	.short	(.L_1208 - .L_1207)
.L_1207:
        /*0160*/ 	.word	0x00000008
.L_1208:


//--------------------- .nv.info._ZN10layer_norm31ln_parallel_residual_fwd_kernelINS_13Kernel_traitsIf6__halfS2_S2_fjLj8192ELj1ELj1ELj8ELj16ENS_18Kernel_traits_baseILj8192EfS2_S2_S2_fjLj256EEEEELb0ELb0ELb0EEEvNS_9FwdParamsE --------------------------
	.section	.nv.info._ZN10layer_norm31ln_parallel_residual_fwd_kernelINS_13Kernel_traitsIf6__halfS2_S2_fjLj8192ELj1ELj1ELj8ELj16ENS_18Kernel_traits_baseILj8192EfS2_S2_S2_fjLj256EEEEELb0ELb0ELb0EEEvNS_9FwdParamsE,"",@"SHT_CUDA_INFO"
	.sectionflags	@""
	.align	4


	//----- nvinfo : EIATTR_CUDA_API_VERSION
	.align		4
        /*0000*/ 	.byte	0x04, 0x37
        /*0002*/ 	.short	(.L_1210 - .L_1209)
.L_1209:
        /*0004*/ 	.word	0x00000082


	//----- nvinfo : EIATTR_KPARAM_INFO
	.align		4
.L_1210:
        /*0008*/ 	.byte	0x04, 0x17
        /*000a*/ 	.short	(.L_1212 - .L_1211)
.L_1211:
        /*000c*/ 	.word	0x00000000
        /*0010*/ 	.short	0x0000
        /*0012*/ 	.short	0x0000
        /*0014*/ 	.byte	0x00, 0xf0, 0xa1, 0x03


	//----- nvinfo : EIATTR_SPARSE_MMA_MASK
	.align		4
.L_1212:
        /*0018*/ 	.byte	0x03, 0x50
        /*001a*/ 	.short	0x0000


	//----- nvinfo : EIATTR_MAXREG_COUNT
	.align		4
        /*001c*/ 	.byte	0x03, 0x1b
        /*001e*/ 	.short	0x00ff


	//----- nvinfo : EIATTR_NUM_BARRIERS
	.align		4
        /*0020*/ 	.byte	0x02, 0x4c
        /*0022*/ 	.byte	0x01
	.zero		1


	//----- nvinfo : EIATTR_MERCURY_ISA_VERSION
	.align		4
        /*0024*/ 	.byte	0x03, 0x5f
        /*0026*/ 	.short	0x0101


	//----- nvinfo : EIATTR_COOP_GROUP_MASK_REGIDS
	.align		4
        /*0028*/ 	.byte	0x04, 0x29
        /*002a*/ 	.short	(.L_1214 - .L_1213)


	//   ....[0]....
.L_1213:
        /*002c*/ 	.word	0xffffffff


	//   ....[1]....
        /*0030*/ 	.word	0xffffffff


	//   ....[2]....
        /*0034*/ 	.word	0xffffffff


	//   ....[3]....
        /*0038*/ 	.word	0xffffffff


	//   ....[4]....
        /*003c*/ 	.word	0xffffffff


	//   ....[5]....
        /*0040*/ 	.word	0xffffffff


	//   ....[6]....
        /*0044*/ 	.word	0xffffffff


	//   ....[7]....
        /*0048*/ 	.word	0xffffffff


	//   ....[8]....
        /*004c*/ 	.word	0xffffffff


	//   ....[9]....
        /*0050*/ 	.word	0xffffffff


	//   ....[10]....
        /*0054*/ 	.word	0xffffffff


	//   ....[11]....
        /*0058*/ 	.word	0xffffffff


	//   ....[12]....
        /*005c*/ 	.word	0xffffffff


	//   ....[13]....
        /*0060*/ 	.word	0xffffffff


	//   ....[14]....
        /*0064*/ 	.word	0xffffffff


	//   ....[15]....
        /*0068*/ 	.word	0xffffffff


	//   ....[16]....
        /*006c*/ 	.word	0xffffffff


	//   ....[17]....
        /*0070*/ 	.word	0xffffffff


	//   ....[18]....
        /*0074*/ 	.word	0xffffffff


	//   ....[19]....
        /*0078*/ 	.word	0xffffffff


	//   ....[20]....
        /*007c*/ 	.word	0xffffffff


	//   ....[21]....
        /*0080*/ 	.word	0x0500009a


	//   ....[22]....
        /*0084*/ 	.word	0x0500009a


	//   ....[23]....
        /*0088*/ 	.word	0x0500009a


	//   ....[24]....
        /*008c*/ 	.word	0x0500009a


	//   ....[25]....
        /*0090*/ 	.word	0x0500009a


	//   ....[26]....
        /*0094*/ 	.word	0x0500009a


	//   ....[27]....
        /*0098*/ 	.word	0x0500009a


	//   ....[28]....
        /*009c*/ 	.word	0x0500009a


	//   ....[29]....
        /*00a0*/ 	.word	0x0500009a


	//   ....[30]....
        /*00a4*/ 	.word	0x0500009a


	//----- nvinfo : EIATTR_COOP_GROUP_INSTR_OFFSETS
	.align		4
.L_1214:
        /*00a8*/ 	.byte	0x04, 0x28
        /*00aa*/ 	.short	(.L_1216 - .L_1215)


	//   ....[0]....
.L_1215:
        /*00ac*/ 	.word	0x00003560


	//   ....[1]....
        /*00b0*/ 	.word	0x00003580


	//   ....[2]....
        /*00b4*/ 	.word	0x000035a0


	//   ....[3]....
        /*00b8*/ 	.word	0x000035c0


	//   ....[4]....
        /*00bc*/ 	.word	0x000035e0


	//   ....[5]....
        /*00c0*/ 	.word	0x00003a20


	//   ....[6]....
        /*00c4*/ 	.word	0x00003a40


	//   ....[7]....
        /*00c8*/ 	.word	0x00003a60


	//   ....[8]....
        /*00cc*/ 	.word	0x00003a80


	//   ....[9]....
        /*00d0*/ 	.word	0x00003aa0


	//   ....[10]....
        /*00d4*/ 	.word	0x00003c40


	//   ....[11]....
        /*00d8*/ 	.word	0x00003c80


	//   ....[12]....
        /*00dc*/ 	.word	0x00003cb0


	//   ....[13]....
        /*00e0*/ 	.word	0x00003cc0


	//   ....[14]....
        /*00e4*/ 	.word	0x00003d50


	//   ....[15]....
        /*00e8*/ 	.word	0x00003db0


	//   ....[16]....
        /*00ec*/ 	.word	0x00003dc0


	//   ....[17]....
        /*00f0*/ 	.word	0x00003e30


	//   ....[18]....
        /*00f4*/ 	.word	0x00003eb0


	//   ....[19]....
        /*00f8*/ 	.word	0x00003f30


	//   ....[20]....
        /*00fc*/ 	.word	0x00003f80


	//   ....[21]....
        /*0100*/ 	.word	0x00004d70


	//   ....[22]....
        /*0104*/ 	.word	0x00004de0


	//   ....[23]....
        /*0108*/ 	.word	0x00004e50


	//   ....[24]....
        /*010c*/ 	.word	0x00004ec0


	//   ....[25]....
        /*0110*/ 	.word	0x00004f30


	//   ....[26]....
        /*0114*/ 	.word	0x000053c0


	//   ....[27]....
        /*0118*/ 	.word	0x00005430


	//   ....[28]....
        /*011c*/ 	.word	0x000054a0


	//   ....[29]....
        /*0120*/ 	.word	0x00005510


	//   ....[30]....
        /*0124*/ 	.word	0x00005580


	//----- nvinfo : EIATTR_EXIT_INSTR_OFFSETS
	.align		4
.L_1216:
        /*0128*/ 	.byte	0x04, 0x1c
        /*012a*/ 	.short	(.L_1218 - .L_1217)


	//   ....[0]....
.L_1217:
        /*012c*/ 	.word	0x00000ac0


	//   ....[1]....
        /*0130*/ 	.word	0x00004d10


	//----- nvinfo : EIATTR_MAX_THREADS
	.align		4
.L_1218:
        /*0134*/ 	.byte	0x04, 0x05
        /*0136*/ 	.short	(.L_1220 - .L_1219)
.L_1219:
        /*0138*/ 	.word	0x00000100
        /*013c*/ 	.word	0x00000001
        /*0140*/ 	.word	0x00000001


	//----- nvinfo : EIATTR_CRS_STACK_SIZE
	.align		4
.L_1220:
        /*0144*/ 	.byte	0x04, 0x1e
        /*0146*/ 	.short	(.L_1222 - .L_1221)
.L_1221:
        /*0148*/ 	.word	0x00000000


	//----- nvinfo : EIATTR_CBANK_PARAM_SIZE
	.align		4
.L_1222:
        /*014c*/ 	.byte	0x03, 0x19
        /*014e*/ 	.short	0x00e8


	//----- nvinfo : EIATTR_PARAM_CBANK
	.align		4
        /*0150*/ 	.byte	0x04, 0x0a
        /*0152*/ 	.short	(.L_1224 - .L_1223)
	.align		4
.L_1223:
        /*0154*/ 	.word	index@(.nv.constant0._ZN10layer_norm31ln_parallel_residual_fwd_kernelINS_13Kernel_traitsIf6__halfS2_S2_fjLj8192ELj1ELj1ELj8ELj16ENS_18Kernel_traits_baseILj8192EfS2_S2_S2_fjLj256EEEEELb0ELb0ELb0EEEvNS_9FwdParamsE)
        /*0158*/ 	.short	0x0210
        /*015a*/ 	.short	0x00e8


	//----- nvinfo : EIATTR_SW_WAR
	.align		4
.L_1224:
        /*015c*/ 	.byte	0x04, 0x36
        /*015e*/ 	.short	(.L_1226 - .L_1225)
.L_1225:
        /*0160*/ 	.word	0x00000008
.L_1226:


//--------------------- .nv.info._ZN10layer_norm31ln_parallel_residual_fwd_kernelINS_13Kernel_traitsIf6__halfS2_S2_fjLj8192ELj1ELj1ELj8ELj16ENS_18Kernel_traits_baseILj8192EfS2_S2_S2_fjLj256EEEEELb0ELb0ELb1EEEvNS_9FwdParamsE --------------------------
	.section	.nv.info._ZN10layer_norm31ln_parallel_residual_fwd_kernelINS_13Kernel_traitsIf6__halfS2_S2_fjLj8192ELj1ELj1ELj8ELj16ENS_18Kernel_traits_baseILj8192EfS2_S2_S2_fjLj256EEEEELb0ELb0ELb1EEEvNS_9FwdParamsE,"",@"SHT_CUDA_INFO"
	.sectionflags	@""
	.align	4


	//----- nvinfo : EIATTR_CUDA_API_VERSION
	.align		4
        /*0000*/ 	.byte	0x04, 0x37
        /*0002*/ 	.short	(.L_1228 - .L_1227)
.L_1227:
        /*0004*/ 	.word	0x00000082


	//----- nvinfo : EIATTR_KPARAM_INFO
	.align		4
.L_1228:
        /*0008*/ 	.byte	0x04, 0x17
        /*000a*/ 	.short	(.L_1230 - .L_1229)
.L_1229:
        /*000c*/ 	.word	0x00000000
        /*0010*/ 	.short	0x0000
        /*0012*/ 	.short	0x0000
        /*0014*/ 	.byte	0x00, 0xf0, 0xa1, 0x03


	//----- nvinfo : EIATTR_SPARSE_MMA_MASK
	.align		4
.L_1230:
        /*0018*/ 	.byte	0x03, 0x50
        /*001a*/ 	.short	0x0000


	//----- nvinfo : EIATTR_MAXREG_COUNT
	.align		4
        /*001c*/ 	.byte	0x03, 0x1b
        /*001e*/ 	.short	0x00ff


	//----- nvinfo : EIATTR_NUM_BARRIERS
	.align		4
        /*0020*/ 	.byte	0x02, 0x4c
        /*0022*/ 	.byte	0x01
	.zero		1


	//----- nvinfo : EIATTR_MERCURY_ISA_VERSION
	.align		4
        /*0024*/ 	.byte	0x03, 0x5f
        /*0026*/ 	.short	0x0101


	//----- nvinfo : EIATTR_COOP_GROUP_MASK_REGIDS
	.align		4
        /*0028*/ 	.byte	0x04, 0x29
        /*002a*/ 	.short	(.L_1232 - .L_1231)


	//   ....[0]....
.L_1231:
        /*002c*/ 	.word	0xffffffff


	//   ....[1]....
        /*0030*/ 	.word	0xffffffff


	//   ....[2]....
        /*0034*/ 	.word	0xffffffff


	//   ....[3]....
        /*0038*/ 	.word	0xffffffff


	//   ....[4]....
        /*003c*/ 	.word	0xffffffff


	//   ....[5]....
        /*0040*/ 	.word	0xffffffff


	//   ....[6]....
        /*0044*/ 	.word	0xffffffff


	//   ....[7]....
        /*0048*/ 	.word	0xffffffff


	//   ....[8]....
        /*004c*/ 	.word	0xffffffff


	//   ....[9]....
        /*0050*/ 	.word	0xffffffff


	//   ....[10]....
        /*0054*/ 	.word	0xffffffff


	//   ....[11]....
        /*0058*/ 	.word	0xffffffff


	//   ....[12]....
        /*005c*/ 	.word	0xffffffff


	//   ....[13]....
        /*0060*/ 	.word	0xffffffff


	//   ....[14]....
        /*0064*/ 	.word	0xffffffff


	//   ....[15]....
        /*0068*/ 	.word	0xffffffff


	//   ....[16]....
        /*006c*/ 	.word	0xffffffff


	//   ....[17]....
        /*0070*/ 	.word	0xffffffff


	//   ....[18]....
        /*0074*/ 	.word	0xffffffff


	//   ....[19]....
        /*0078*/ 	.word	0xffffffff


	//   ....[20]....
        /*007c*/ 	.word	0xffffffff


	//   ....[21]....
        /*0080*/ 	.word	0x0500009e


	//   ....[22]....
        /*0084*/ 	.word	0x0500009e


	//   ....[23]....
        /*0088*/ 	.word	0x0500009e


	//   ....[24]....
        /*008c*/ 	.word	0x0500009e


	//   ....[25]....
        /*0090*/ 	.word	0x0500009e


	//   ....[26]....
        /*0094*/ 	.word	0x0500009e


	//   ....[27]....
        /*0098*/ 	.word	0x0500009e


	//   ....[28]....
        /*009c*/ 	.word	0x0500009e


	//   ....[29]....
        /*00a0*/ 	.word	0x0500009e


	//   ....[30]....
        /*00a4*/ 	.word	0x0500009e


	//----- nvinfo : EIATTR_COOP_GROUP_INSTR_OFFSETS
	.align		4
.L_1232:
        /*00a8*/ 	.byte	0x04, 0x28
        /*00aa*/ 	.short	(.L_1234 - .L_1233)


	//   ....[0]....
.L_1233:
        /*00ac*/ 	.word	0x00002cd0


	//   ....[1]....
        /*00b0*/ 	.word	0x00002cf0


	//   ....[2]....
        /*00b4*/ 	.word	0x00002d10


	//   ....[3]....
        /*00b8*/ 	.word	0x00002d30


	//   ....[4]....
        /*00bc*/ 	.word	0x00002d50


	//   ....[5]....
        /*00c0*/ 	.word	0x00003180


	//   ....[6]....
        /*00c4*/ 	.word	0x000031a0


	//   ....[7]....
        /*00c8*/ 	.word	0x000031c0


	//   ....[8]....
        /*00cc*/ 	.word	0x000031e0


	//   ....[9]....
        /*00d0*/ 	.word	0x00003200


	//   ....[10]....
        /*00d4*/ 	.word	0x00003360


	//   ....[11]....
        /*00d8*/ 	.word	0x000033c0


	//   ....[12]....
        /*00dc*/ 	.word	0x000033e0


	//   ....[13]....
        /*00e0*/ 	.word	0x000033f0


	//   ....[14]....
        /*00e4*/ 	.word	0x00003420


	//   ....[15]....
        /*00e8*/ 	.word	0x000034c0


	//   ....[16]....
        /*00ec*/ 	.word	0x00003520


	//   ....[17]....
        /*00f0*/ 	.word	0x000035b0


	//   ....[18]....
        /*00f4*/ 	.word	0x000035e0


	//   ....[19]....
        /*00f8*/ 	.word	0x00003680


	//   ....[20]....
        /*00fc*/ 	.word	0x000036b0


	//   ....[21]....
        /*0100*/ 	.word	0x00004340


	//   ....[22]....
        /*0104*/ 	.word	0x000043b0


	//   ....[23]....
        /*0108*/ 	.word	0x00004420


	//   ....[24]....
        /*010c*/ 	.word	0x00004490


	//   ....[25]....
        /*0110*/ 	.word	0x00004500


	//   ....[26]....
        /*0114*/ 	.word	0x00004970


	//   ....[27]....
        /*0118*/ 	.word	0x000049e0


	//   ....[28]....
        /*011c*/ 	.word	0x00004a50


	//   ....[29]....
        /*0120*/ 	.word	0x00004ac0


	//   ....[30]....
        /*0124*/ 	.word	0x00004b30


	//----- nvinfo : EIATTR_EXIT_INSTR_OFFSETS
	.align		4
.L_1234:
        /*0128*/ 	.byte	0x04, 0x1c
        /*012a*/ 	.short	(.L_1236 - .L_1235)


	//   ....[0]....
.L_1235:
        /*012c*/ 	.word	0x000004f0


	//   ....[1]....
        /*0130*/ 	.word	0x000042e0


	//----- nvinfo : EIATTR_MAX_THREADS
	.align		4
.L_1236:
        /*0134*/ 	.byte	0x04, 0x05
        /*0136*/ 	.short	(.L_1238 - .L_1237)
.L_1237:
        /*0138*/ 	.word	0x00000100
        /*013c*/ 	.word	0x00000001
        /*0140*/ 	.word	0x00000001


	//----- nvinfo : EIATTR_CRS_STACK_SIZE
	.align		4
.L_1238:
        /*0144*/ 	.byte	0x04, 0x1e
        /*0146*/ 	.short	(.L_1240 - .L_1239)
.L_1239:
        /*0148*/ 	.word	0x00000000


	//----- nvinfo : EIATTR_CBANK_PARAM_SIZE
	.align		4
.L_1240:
        /*014c*/ 	.byte	0x03, 0x19
        /*014e*/ 	.short	0x00e8


	//----- nvinfo : EIATTR_PARAM_CBANK
	.align		4
        /*0150*/ 	.byte	0x04, 0x0a
        /*0152*/ 	.short	(.L_1242 - .L_1241)
	.align		4
.L_1241:
        /*0154*/ 	.word	index@(.nv.constant0._ZN10layer_norm31ln_parallel_residual_fwd_kernelINS_13Kernel_traitsIf6__halfS2_S2_fjLj8192ELj1ELj1ELj8ELj16ENS_18Kernel_traits_baseILj8192EfS2_S2_S2_fjLj256EEEEELb0ELb0ELb1EEEvNS_9FwdParamsE)
        /*0158*/ 	.short	0x0210
        /*015a*/ 	.short	0x00e8


	//----- nvinfo : EIATTR_SW_WAR
	.align		4
.L_1242:
        /*015c*/ 	.byte	0x04, 0x36
        /*015e*/ 	.short	(.L_1244 - .L_1243)
.L_1243:
        /*0160*/ 	.word	0x00000008
.L_1244:


//--------------------- .nv.info._ZN10layer_norm31ln_parallel_residual_fwd_kernelINS_13Kernel_traitsIf6__halfS2_S2_fjLj8192ELj1ELj1ELj8ELj16ENS_18Kernel_traits_baseILj8192EfS2_S2_S2_fjLj256EEEEELb0ELb1ELb0EEEvNS_9FwdParamsE --------------------------
	.section	.nv.info._ZN10layer_norm31ln_parallel_residual_fwd_kernelINS_13Kernel_traitsIf6__halfS2_S2_fjLj8192ELj1ELj1ELj8ELj16ENS_18Kernel_traits_baseILj8192EfS2_S2_S2_fjLj256EEEEELb0ELb1ELb0EEEvNS_9FwdParamsE,"",@"SHT_CUDA_INFO"
	.sectionflags	@""
	.align	4


	//----- nvinfo : EIATTR_CUDA_API_VERSION
	.align		4
        /*0000*/ 	.byte	0x04, 0x37
        /*0002*/ 	.short	(.L_1246 - .L_1245)
.L_1245:
        /*0004*/ 	.word	0x00000082


	//----- nvinfo : EIATTR_KPARAM_INFO
	.align		4
.L_1246:
        /*0008*/ 	.byte	0x04, 0x17
        /*000a*/ 	.short	(.L_1248 - .L_1247)
.L_1247:
        /*000c*/ 	.word	0x00000000
        /*0010*/ 	.short	0x0000
        /*0012*/ 	.short	0x0000
        /*0014*/ 	.byte	0x00, 0xf0, 0xa1, 0x03


	//----- nvinfo : EIATTR_SPARSE_MMA_MASK
	.align		4
.L_1248:
        /*0018*/ 	.byte	0x03, 0x50
        /*001a*/ 	.short	0x0000


	//----- nvinfo : EIATTR_MAXREG_COUNT
	.align		4
        /*001c*/ 	.byte	0x03, 0x1b
        /*001e*/ 	.short	0x00ff


	//----- nvinfo : EIATTR_NUM_BARRIERS
	.align		4
        /*0020*/ 	.byte	0x02, 0x4c
        /*0022*/ 	.byte	0x01
	.zero		1


	//----- nvinfo : EIATTR_MERCURY_ISA_VERSION
	.align		4
        /*0024*/ 	.byte	0x03, 0x5f
        /*0026*/ 	.short	0x0101


	//----- nvinfo : EIATTR_COOP_GROUP_MASK_REGIDS
	.align		4
        /*0028*/ 	.byte	0x04, 0x29
        /*002a*/ 	.short	(.L_1250 - .L_1249)


	//   ....[0]....
.L_1249:
        /*002c*/ 	.word	0xffffffff


	//   ....[1]....
        /*0030*/ 	.word	0xffffffff


	//   ....[2]....
        /*0034*/ 	.word	0xffffffff


	//   ....[3]....
        /*0038*/ 	.word	0xffffffff


	//   ....[4]....
        /*003c*/ 	.word	0xffffffff


	//   ....[5]....
        /*0040*/ 	.word	0xffffffff


	//   ....[6]....
        /*0044*/ 	.word	0xffffffff


	//   ....[7]....
        /*0048*/ 	.word	0xffffffff


	//   ....[8]....
        /*004c*/ 	.word	0xffffffff


	//   ....[9]....
        /*0050*/ 	.word	0xffffffff


	//   ....[10]....
        /*0054*/ 	.word	0xffffffff


	//   ....[11]....
        /*0058*/ 	.word	0xffffffff


	//   ....[12]....
        /*005c*/ 	.word	0xffffffff


	//   ....[13]....
        /*0060*/ 	.word	0xffffffff


	//   ....[14]....
        /*0064*/ 	.word	0xffffffff


	//   ....[15]....
        /*0068*/ 	.word	0xffffffff


	//   ....[16]....
        /*006c*/ 	.word	0xffffffff


	//   ....[17]....
        /*0070*/ 	.word	0xffffffff


	//   ....[18]....
        /*0074*/ 	.word	0xffffffff


	//   ....[19]....
        /*0078*/ 	.word	0xffffffff


	//   ....[20]....
        /*007c*/ 	.word	0xffffffff


	//   ....[21]....
        /*0080*/ 	.word	0x0500007b


	//   ....[22]....
        /*0084*/ 	.word	0x0500007b


	//   ....[23]....
        /*0088*/ 	.word	0x0500007b


	//   ....[24]....
        /*008c*/ 	.word	0x0500007b


	//   ....[25]....
        /*0090*/ 	.word	0x0500007b


	//   ....[26]....
        /*0094*/ 	.word	0x0500007b


	//   ....[27]....
        /*0098*/ 	.word	0x0500007b


	//   ....[28]....
        /*009c*/ 	.word	0x0500007b


	//   ....[29]....
        /*00a0*/ 	.word	0x0500007b


	//   ....[30]....
        /*00a4*/ 	.word	0x0500007b


	//----- nvinfo : EIATTR_COOP_GROUP_INSTR_OFFSETS
	.align		4
.L_1250:
        /*00a8*/ 	.byte	0x04, 0x28
        /*00aa*/ 	.short	(.L_1252 - .L_1251)


	//   ....[0]....
.L_1251:
        /*00ac*/ 	.word	0x000030d0


	//   ....[1]....
        /*00b0*/ 	.word	0x000030f0


	//   ....[2]....
        /*00b4*/ 	.word	0x00003110


	//   ....[3]....
        /*00b8*/ 	.word	0x00003130


	//   ....[4]....
        /*00bc*/ 	.word	0x00003150


	//   ....[5]....
        /*00c0*/ 	.word	0x00003590


	//   ....[6]....
        /*00c4*/ 	.word	0x000035b0


	//   ....[7]....
        /*00c8*/ 	.word	0x000035d0


	//   ....[8]....
        /*00cc*/ 	.word	0x000035f0


	//   ....[9]....
        /*00d0*/ 	.word	0x00003610


	//   ....[10]....
        /*00d4*/ 	.word	0x00003770


	//   ....[11]....
        /*00d8*/ 	.word	0x000037e0


	//   ....[12]....
        /*00dc*/ 	.word	0x00003880


	//   ....[13]....
        /*00e0*/ 	.word	0x000038a0


	//   ....[14]....
        /*00e4*/ 	.word	0x000038d0


	//   ....[15]....
        /*00e8*/ 	.word	0x00003940


	//   ....[16]....
        /*00ec*/ 	.word	0x00003980


	//   ....[17]....
        /*00f0*/ 	.word	0x000039f0


	//   ....[18]....
        /*00f4*/ 	.word	0x00003a10


	//   ....[19]....
        /*00f8*/ 	.word	0x00003ae0


	//   ....[20]....
        /*00fc*/ 	.word	0x00003af0


	//   ....[21]....
        /*0100*/ 	.word	0x00004520


	//   ....[22]....
        /*0104*/ 	.word	0x00004580


	//   ....[23]....
        /*0108*/ 	.word	0x000045e0


	//   ....[24]....
        /*010c*/ 	.word	0x00004640


	//   ....[25]....
        /*0110*/ 	.word	0x000046a0


	//   ....[26]....
        /*0114*/ 	.word	0x00004b30


	//   ....[27]....
        /*0118*/ 	.word	0x00004b80


	//   ....[28]....
        /*011c*/ 	.word	0x00004be0


	//   ....[29]....
        /*0120*/ 	.word	0x00004c40


	//   ....[30]....
        /*0124*/ 	.word	0x00004ca0


	//----- nvinfo : EIATTR_EXIT_INSTR_OFFSETS
	.align		4
.L_1252:
        /*0128*/ 	.byte	0x04, 0x1c
        /*012a*/ 	.short	(.L_1254 - .L_1253)


	//   ....[0]....
.L_1253:
        /*012c*/ 	.word	0x00000640


	//   ....[1]....
        /*0130*/ 	.word	0x000044d0


	//----- nvinfo : EIATTR_MAX_THREADS
	.align		4
.L_1254:
        /*0134*/ 	.byte	0x04, 0x05
        /*0136*/ 	.short	(.L_1256 - .L_1255)
.L_1255:
        /*0138*/ 	.word	0x00000100
        /*013c*/ 	.word	0x00000001
        /*0140*/ 	.word	0x00000001


	//----- nvinfo : EIATTR_CRS_STACK_SIZE
	.align		4
.L_1256:
        /*0144*/ 	.byte	0x04, 0x1e
        /*0146*/ 	.short	(.L_1258 - .L_1257)
.L_1257:
        /*0148*/ 	.word	0x00000000


	//----- nvinfo : EIATTR_CBANK_PARAM_SIZE
	.align		4
.L_1258:
        /*014c*/ 	.byte	0x03, 0x19
        /*014e*/ 	.short	0x00e8


	//----- nvinfo : EIATTR_PARAM_CBANK
	.align		4
        /*0150*/ 	.byte	0x04, 0x0a
        /*0152*/ 	.short	(.L_1260 - .L_1259)
	.align		4
.L_1259:
        /*0154*/ 	.word	index@(.nv.constant0._ZN10layer_norm31ln_parallel_residual_fwd_kernelINS_13Kernel_traitsIf6__halfS2_S2_fjLj8192ELj1ELj1ELj8ELj16ENS_18Kernel_traits_baseILj8192EfS2_S2_S2_fjLj256EEEEELb0ELb1ELb0EEEvNS_9FwdParamsE)
        /*0158*/ 	.short	0x0210
        /*015a*/ 	.short	0x00e8


	//----- nvinfo : EIATTR_SW_WAR
	.align		4
.L_1260:
        /*015c*/ 	.byte	0x04, 0x36
        /*015e*/ 	.short	(.L_1262 - .L_1261)
.L_1261:
        /*0160*/ 	.word	0x00000008
.L_1262:


//--------------------- .nv.info._ZN10layer_norm31ln_parallel_residual_fwd_kernelINS_13Kernel_traitsIf6__halfS2_S2_fjLj8192ELj1ELj1ELj8ELj16ENS_18Kernel_traits_baseILj8192EfS2_S2_S2_fjLj256EEEEELb0ELb1ELb1EEEvNS_9FwdParamsE --------------------------
	.section	.nv.info._ZN10layer_norm31ln_parallel_residual_fwd_kernelINS_13Kernel_traitsIf6__halfS2_S2_fjLj8192ELj1ELj1ELj8ELj16ENS_18Kernel_traits_baseILj8192EfS2_S2_S2_fjLj256EEEEELb0ELb1ELb1EEEvNS_9FwdParamsE,"",@"SHT_CUDA_INFO"
	.sectionflags	@""
	.align	4


	//----- nvinfo : EIATTR_CUDA_API_VERSION
	.align		4
        /*0000*/ 	.byte	0x04, 0x37
        /*0002*/ 	.short	(.L_1264 - .L_1263)
.L_1263:
        /*0004*/ 	.word	0x00000082


	//----- nvinfo : EIATTR_KPARAM_INFO
	.align		4
.L_1264:
        /*0008*/ 	.byte	0x04, 0x17
        /*000a*/ 	.short	(.L_1266 - .L_1265)
.L_1265:
        /*000c*/ 	.word	0x00000000
        /*0010*/ 	.short	0x0000
        /*0012*/ 	.short	0x0000
        /*0014*/ 	.byte	0x00, 0xf0, 0xa1, 0x03


	//----- nvinfo : EIATTR_SPARSE_MMA_MASK
	.align		4
.L_1266:
        /*0018*/ 	.byte	0x03, 0x50
        /*001a*/ 	.short	0x0000


	//----- nvinfo : EIATTR_MAXREG_COUNT
	.align		4
        /*001c*/ 	.byte	0x03, 0x1b
        /*001e*/ 	.short	0x00ff


	//----- nvinfo : EIATTR_NUM_BARRIERS
	.align		4
        /*0020*/ 	.byte	0x02, 0x4c
        /*0022*/ 	.byte	0x01
	.zero		1


	//----- nvinfo : EIATTR_MERCURY_ISA_VERSION
	.align		4
        /*0024*/ 	.byte	0x03, 0x5f
        /*0026*/ 	.short	0x0101


	//----- nvinfo : EIATTR_COOP_GROUP_MASK_REGIDS
	.align		4
        /*0028*/ 	.byte	0x04, 0x29
        /*002a*/ 	.short	(.L_1268 - .L_1267)


	//   ....[0]....
.L_1267:
        /*002c*/ 	.word	0xffffffff


	//   ....[1]....
        /*0030*/ 	.word	0xffffffff


	//   ....[2]....
        /*0034*/ 	.word	0xffffffff


	//   ....[3]....
        /*0038*/ 	.word	0xffffffff


	//   ....[4]....
        /*003c*/ 	.word	0xffffffff


	//   ....[5]....
        /*0040*/ 	.word	0xffffffff


	//   ....[6]....
        /*0044*/ 	.word	0xffffffff


	//   ....[7]....
        /*0048*/ 	.word	0xffffffff


	//   ....[8]....
        /*004c*/ 	.word	0xffffffff


	//   ....[9]....
        /*0050*/ 	.word	0xffffffff


	//   ....[10]....
        /*0054*/ 	.word	0xffffffff


	//   ....[11]....
        /*0058*/ 	.word	0xffffffff


	//   ....[12]....
        /*005c*/ 	.word	0xffffffff


	//   ....[13]....
        /*0060*/ 	.word	0xffffffff


	//   ....[14]....
        /*0064*/ 	.word	0xffffffff


	//   ....[15]....
        /*0068*/ 	.word	0xffffffff


	//   ....[16]....
        /*006c*/ 	.word	0xffffffff


	//   ....[17]....
        /*0070*/ 	.word	0xffffffff


	//   ....[18]....
        /*0074*/ 	.word	0xffffffff


	//   ....[19]....
        /*0078*/ 	.word	0xffffffff


	//   ....[20]....
        /*007c*/ 	.word	0xffffffff


	//   ....[21]....
        /*0080*/ 	.word	0x05000075


	//   ....[22]....
        /*0084*/ 	.word	0x05000075


	//   ....[23]....
        /*0088*/ 	.word	0x05000075


	//   ....[24]....
        /*008c*/ 	.word	0x05000075


	//   ....[25]....
        /*0090*/ 	.word	0x05000075


	//   ....[26]....
        /*0094*/ 	.word	0x05000075


	//   ....[27]....
        /*0098*/ 	.word	0x05000075


	//   ....[28]....
        /*009c*/ 	.word	0x05000075


	//   ....[29]....
        /*00a0*/ 	.word	0x05000075


	//   ....[30]....
        /*00a4*/ 	.word	0x05000075


	//----- nvinfo : EIATTR_COOP_GROUP_INSTR_OFFSETS
	.align		4
.L_1268:
        /*00a8*/ 	.byte	0x04, 0x28
        /*00aa*/ 	.short	(.L_1270 - .L_1269)


	//   ....[0]....
.L_1269:
        /*00ac*/ 	.word	0x00002af0


	//   ....[1]....
        /*00b0*/ 	.word	0x00002b10


	//   ....[2]....
        /*00b4*/ 	.word	0x00002b30


	//   ....[3]....
        /*00b8*/ 	.word	0x00002b50


	//   ....[4]....
        /*00bc*/ 	.word	0x00002b70


	//   ....[5]....
        /*00c0*/ 	.word	0x00002fa0


	//   ....[6]....
        /*00c4*/ 	.word	0x00002fc0


	//   ....[7]....
        /*00c8*/ 	.word	0x00002fe0


	//   ....[8]....
        /*00cc*/ 	.word	0x00003000


	//   ....[9]....
        /*00d0*/ 	.word	0x00003020


	//   ....[10]....
        /*00d4*/ 	.word	0x00003150


	//   ....[11]....
        /*00d8*/ 	.word	0x000031d0


	//   ....[12]....
        /*00dc*/ 	.word	0x00003200


	//   ....[13]....
        /*00e0*/ 	.word	0x00003210


	//   ....[14]....
        /*00e4*/ 	.word	0x00003290


	//   ....[15]....
        /*00e8*/ 	.word	0x000032c0


	//   ....[16]....
        /*00ec*/ 	.word	0x00003300


	//   ....[17]....
        /*00f0*/ 	.word	0x000033a0


	//   ....[18]....
        /*00f4*/ 	.word	0x000033f0


	//   ....[19]....
        /*00f8*/ 	.word	0x000034a0


	//   ....[20]....
        /*00fc*/ 	.word	0x000034d0


	//   ....[21]....
        /*0100*/ 	.word	0x00003e00


	//   ....[22]....
        /*0104*/ 	.word	0x00003e50


	//   ....[23]....
        /*0108*/ 	.word	0x00003eb0


	//   ....[24]....
        /*010c*/ 	.word	0x00003f10


	//   ....[25]....
        /*0110*/ 	.word	0x00003f70


	//   ....[26]....
        /*0114*/ 	.word	0x00004400


	//   ....[27]....
        /*0118*/ 	.word	0x00004460


	//   ....[28]....
        /*011c*/ 	.word	0x000044c0


	//   ....[29]....
        /*0120*/ 	.word	0x00004520


	//   ....[30]....
        /*0124*/ 	.word	0x00004580


	//----- nvinfo : EIATTR_EXIT_INSTR_OFFSETS
	.align		4
.L_1270:
        /*0128*/ 	.byte	0x04, 0x1c
        /*012a*/ 	.short	(.L_1272 - .L_1271)


	//   ....[0]....
.L_1271:
        /*012c*/ 	.word	0x000002e0


	//   ....[1]....
        /*0130*/ 	.word	0x00003da0


	//----- nvinfo : EIATTR_MAX_THREADS
	.align		4
.L_1272:
        /*0134*/ 	.byte	0x04, 0x05
        /*0136*/ 	.short	(.L_1274 - .L_1273)
.L_1273:
        /*0138*/ 	.word	0x00000100
        /*013c*/ 	.word	0x00000001
        /*0140*/ 	.word	0x00000001


	//----- nvinfo : EIATTR_CRS_STACK_SIZE
	.align		4
.L_1274:
        /*0144*/ 	.byte	0x04, 0x1e
        /*0146*/ 	.short	(.L_1276 - .L_1275)
.L_1275:
        /*0148*/ 	.word	0x00000000


	//----- nvinfo : EIATTR_CBANK_PARAM_SIZE
	.align		4
.L_1276:
        /*014c*/ 	.byte	0x03, 0x19
        /*014e*/ 	.short	0x00e8


	//----- nvinfo : EIATTR_PARAM_CBANK
	.align		4
        /*0150*/ 	.byte	0x04, 0x0a
        /*0152*/ 	.short	(.L_1278 - .L_1277)
	.align		4
.L_1277:
        /*0154*/ 	.word	index@(.nv.constant0._ZN10layer_norm31ln_parallel_residual_fwd_kernelINS_13Kernel_traitsIf6__halfS2_S2_fjLj8192ELj1ELj1ELj8ELj16ENS_18Kernel_traits_baseILj8192EfS2_S2_S2_fjLj256EEEEELb0ELb1ELb1EEEvNS_9FwdParamsE)
        /*0158*/ 	.short	0x0210
        /*015a*/ 	.short	0x00e8


	//----- nvinfo : EIATTR_SW_WAR
	.align		4
.L_1278:
        /*015c*/ 	.byte	0x04, 0x36
        /*015e*/ 	.short	(.L_1280 - .L_1279)
.L_1279:
        /*0160*/ 	.word	0x00000008
.L_1280:


//--------------------- .nv.info._ZN10layer_norm31ln_parallel_residual_fwd_kernelINS_13Kernel_traitsIf6__halfS2_S2_fjLj8192ELj1ELj1ELj8ELj16ENS_18Kernel_traits_baseILj8192EfS2_S2_S2_fjLj256EEEEELb1ELb0ELb0EEEvNS_9FwdParamsE --------------------------
	.section	.nv.info._ZN10layer_norm31ln_parallel_residual_fwd_kernelINS_13Kernel_traitsIf6__halfS2_S2_fjLj8192ELj1ELj1ELj8ELj16ENS_18Kernel_traits_baseILj8192EfS2_S2_S2_fjLj256EEEEELb1ELb0ELb0EEEvNS_9FwdParamsE,"",@"SHT_CUDA_INFO"
	.sectionflags	@""
	.align	4


	//----- nvinfo : EIATTR_CUDA_API_VERSION
	.align		4
        /*0000*/ 	.byte	0x04, 0x37
        /*0002*/ 	.short	(.L_1282 - .L_1281)
.L_1281:
        /*0004*/ 	.word	0x00000082


	//----- nvinfo : EIATTR_KPARAM_INFO
	.align		4
.L_1282:
        /*0008*/ 	.byte	0x04, 0x17
        /*000a*/ 	.short	(.L_1284 - .L_1283)
.L_1283:
        /*000c*/ 	.word	0x00000000
        /*0010*/ 	.short	0x0000
        /*0012*/ 	.short	0x0000
        /*0014*/ 	.byte	0x00, 0xf0, 0xa1, 0x03


	//----- nvinfo : EIATTR_SPARSE_MMA_MASK
	.align		4
.L_1284:
        /*0018*/ 	.byte	0x03, 0x50
        /*001a*/ 	.short	0x0000


	//----- nvinfo : EIATTR_MAXREG_COUNT
	.align		4
        /*001c*/ 	.byte	0x03, 0x1b
        /*001e*/ 	.short	0x00ff


	//----- nvinfo : EIATTR_NUM_BARRIERS
	.align		4
        /*0020*/ 	.byte	0x02, 0x4c
        /*0022*/ 	.byte	0x01
	.zero		1


	//----- nvinfo : EIATTR_MERCURY_ISA_VERSION
	.align		4
        /*0024*/ 	.byte	0x03, 0x5f
        /*0026*/ 	.short	0x0101


	//----- nvinfo : EIATTR_COOP_GROUP_MASK_REGIDS
	.align		4
        /*0028*/ 	.byte	0x04, 0x29
        /*002a*/ 	.short	(.L_1286 - .L_1285)


	//   ....[0]....
.L_1285:
        /*002c*/ 	.word	0xffffffff


	//   ....[1]....
        /*0030*/ 	.word	0xffffffff


	//   ....[2]....
        /*0034*/ 	.word	0xffffffff


	//   ....[3]....
        /*0038*/ 	.word	0xffffffff


	//   ....[4]....
        /*003c*/ 	.word	0xffffffff


	//   ....[5]....
        /*0040*/ 	.word	0xffffffff


	//   ....[6]....
        /*0044*/ 	.word	0xffffffff


	//   ....[7]....
        /*0048*/ 	.word	0xffffffff


	//   ....[8]....
        /*004c*/ 	.word	0xffffffff


	//   ....[9]....
        /*0050*/ 	.word	0xffffffff


	//   ....[10]....
        /*0054*/ 	.word	0xffffffff


	//   ....[11]....
        /*0058*/ 	.word	0xffffffff


	//   ....[12]....
        /*005c*/ 	.word	0xffffffff


	//   ....[13]....
        /*0060*/ 	.word	0xffffffff


	//   ....[14]....
        /*0064*/ 	.word	0xffffffff


	//   ....[15]....
        /*0068*/ 	.word	0xffffffff


	//   ....[16]....
        /*006c*/ 	.word	0xffffffff


	//   ....[17]....
        /*0070*/ 	.word	0xffffffff


	//   ....[18]....
        /*0074*/ 	.word	0xffffffff


	//   ....[19]....
        /*0078*/ 	.word	0xffffffff


	//   ....[20]....
        /*007c*/ 	.word	0xffffffff


	//   ....[21]....
        /*0080*/ 	.word	0x050000ae


	//   ....[22]....
        /*0084*/ 	.word	0x050000ae


	//   ....[23]....
        /*0088*/ 	.word	0x050000ae


	//   ....[24]....
        /*008c*/ 	.word	0x050000ae


	//   ....[25]....
        /*0090*/ 	.word	0x050000ae


	//   ....[26]....
        /*0094*/ 	.word	0x050000ae


	//   ....[27]....
        /*0098*/ 	.word	0x050000ae


	//   ....[28]....
        /*009c*/ 	.word	0x050000ae


	//   ....[29]....
        /*00a0*/ 	.word	0x050000ae


	//   ....[30]....
        /*00a4*/ 	.word	0x050000ae


	//----- nvinfo : EIATTR_COOP_GROUP_INSTR_OFFSETS
	.align		4
.L_1286:
        /*00a8*/ 	.byte	0x04, 0x28
        /*00aa*/ 	.short	(.L_1288 - .L_1287)


	//   ....[0]....
.L_1287:
        /*00ac*/ 	.word	0x00018520


	//   ....[1]....
        /*00b0*/ 	.word	0x00018540


	//   ....[2]....
        /*00b4*/ 	.word	0x00018560


	//   ....[3]....
        /*00b8*/ 	.word	0x00018580


	//   ....[4]....
        /*00bc*/ 	.word	0x000185a0


	//   ....[5]....
        /*00c0*/ 	.word	0x000189e0


	//   ....[6]....
        /*00c4*/ 	.word	0x00018a00


	//   ....[7]....
        /*00c8*/ 	.word	0x00018a20


	//   ....[8]....
        /*00cc*/ 	.word	0x00018a40


	//   ....[9]....
        /*00d0*/ 	.word	0x00018a60


	//   ....[10]....
        /*00d4*/ 	.word	0x00018bf0


	//   ....[11]....
        /*00d8*/ 	.word	0x00018c40


	//   ....[12]....
        /*00dc*/ 	.word	0x00018c60


	//   ....[13]....
        /*00e0*/ 	.word	0x00018c70


	//   ....[14]....
        /*00e4*/ 	.word	0x00018cc0


	//   ....[15]....
        /*00e8*/ 	.word	0x00018d30


	//   ....[16]....
        /*00ec*/ 	.word	0x00018d70


	//   ....[17]....
        /*00f0*/ 	.word	0x00018e30


	//   ....[18]....
        /*00f4*/ 	.word	0x00018e60


	//   ....[19]....
        /*00f8*/ 	.word	0x00018f00


	//   ....[20]....
        /*00fc*/ 	.word	0x00018f30


	//   ....[21]....
        /*0100*/ 	.word	0x00019d30


	//   ....[22]....
        /*0104*/ 	.word	0x00019da0


	//   ....[23]....
        /*0108*/ 	.word	0x00019e10


	//   ....[24]....
        /*010c*/ 	.word	0x00019e80


	//   ....[25]....
        /*0110*/ 	.word	0x00019ef0


	//   ....[26]....
        /*0114*/ 	.word	0x0001a380


	//   ....[27]....
        /*0118*/ 	.word	0x0001a3f0


	//   ....[28]....
        /*011c*/ 	.word	0x0001a460


	//   ....[29]....
        /*0120*/ 	.word	0x0001a4d0


	//   ....[30]....
        /*0124*/ 	.word	0x0001a540


	//----- nvinfo : EIATTR_EXIT_INSTR_OFFSETS
	.align		4
.L_1288:
        /*0128*/ 	.byte	0x04, 0x1c
        /*012a*/ 	.short	(.L_1290 - .L_1289)


	//   ....[0]....
.L_1289:
        /*012c*/ 	.word	0x00000f70


	//   ....[1]....
        /*0130*/ 	.word	0x00019cd0


	//----- nvinfo : EIATTR_MAX_THREADS
	.align		4
.L_1290:
        /*0134*/ 	.byte	0x04, 0x05
        /*0136*/ 	.short	(.L_1292 - .L_1291)
.L_1291:
        /*0138*/ 	.word	0x00000100
        /*013c*/ 	.word	0x00000001
        /*0140*/ 	.word	0x00000001


	//----- nvinfo : EIATTR_CRS_STACK_SIZE
	.align		4
.L_1292:
        /*0144*/ 	.byte	0x04, 0x1e
        /*0146*/ 	.short	(.L_1294 - .L_1293)
.L_1293:
        /*0148*/ 	.word	0x00000000


	//----- nvinfo : EIATTR_CBANK_PARAM_SIZE
	.align		4
.L_1294:
        /*014c*/ 	.byte	0x03, 0x19
        /*014e*/ 	.short	0x00e8


	//----- nvinfo : EIATTR_PARAM_CBANK
	.align		4
        /*0150*/ 	.byte	0x04, 0x0a
        /*0152*/ 	.short	(.L_1296 - .L_1295)
	.align		4
.L_1295:
        /*0154*/ 	.word	index@(.nv.constant0._ZN10layer_norm31ln_parallel_residual_fwd_kernelINS_13Kernel_traitsIf6__halfS2_S2_fjLj8192ELj1ELj1ELj8ELj16ENS_18Kernel_traits_baseILj8192EfS2_S2_S2_fjLj256EEEEELb1ELb0ELb0EEEvNS_9FwdParamsE)
        /*0158*/ 	.short	0x0210
        /*015a*/ 	.short	0x00e8


	//----- nvinfo : EIATTR_SW_WAR
	.align		4
.L_1296:
        /*015c*/ 	.byte	0x04, 0x36
        /*015e*/ 	.short	(.L_1298 - .L_1297)
.L_1297:
        /*0160*/ 	.word	0x00000008
.L_1298:


//--------------------- .nv.info._ZN10layer_norm31ln_parallel_residual_fwd_kernelINS_13Kernel_traitsIf6__halfS2_S2_fjLj8192ELj1ELj1ELj8ELj16ENS_18Kernel_traits_baseILj8192EfS2_S2_S2_fjLj256EEEEELb1ELb0ELb1EEEvNS_9FwdParamsE --------------------------
	.section	.nv.info._ZN10layer_norm31ln_parallel_residual_fwd_kernelINS_13Kernel_traitsIf6__halfS2_S2_fjLj8192ELj1ELj1ELj8ELj16ENS_18Kernel_traits_baseILj8192EfS2_S2_S2_fjLj256EEEEELb1ELb0ELb1EEEvNS_9FwdParamsE,"",@"SHT_CUDA_INFO"
	.sectionflags	@""
	.align	4


	//----- nvinfo : EIATTR_CUDA_API_VERSION
	.align		4
        /*0000*/ 	.byte	0x04, 0x37
        /*0002*/ 	.short	(.L_1300 - .L_1299)
.L_1299:
        /*0004*/ 	.word	0x00000082


	//----- nvinfo : EIATTR_KPARAM_INFO
	.align		4
.L_1300:
        /*0008*/ 	.byte	0x04, 0x17
        /*000a*/ 	.short	(.L_1302 - .L_1301)
.L_1301:
        /*000c*/ 	.word	0x00000000
        /*0010*/ 	.short	0x0000
        /*0012*/ 	.short	0x0000
        /*0014*/ 	.byte	0x00, 0xf0, 0xa1, 0x03


	//----- nvinfo : EIATTR_SPARSE_MMA_MASK
	.align		4
.L_1302:
        /*0018*/ 	.byte	0x03, 0x50
        /*001a*/ 	.short	0x0000


	//----- nvinfo : EIATTR_MAXREG_COUNT
	.align		4
        /*001c*/ 	.byte	0x03, 0x1b
        /*001e*/ 	.short	0x00ff


	//----- nvinfo : EIATTR_NUM_BARRIERS
	.align		4
        /*0020*/ 	.byte	0x02, 0x4c
        /*0022*/ 	.byte	0x01
	.zero		1


	//----- nvinfo : EIATTR_MERCURY_ISA_VERSION
	.align		4
        /*0024*/ 	.byte	0x03, 0x5f
        /*0026*/ 	.short	0x0101


	//----- nvinfo : EIATTR_COOP_GROUP_MASK_REGIDS
	.align		4
        /*0028*/ 	.byte	0x04, 0x29
        /*002a*/ 	.short	(.L_1304 - .L_1303)


	//   ....[0]....
.L_1303:
        /*002c*/ 	.word	0xffffffff


	//   ....[1]....
        /*0030*/ 	.word	0xffffffff


	//   ....[2]....
        /*0034*/ 	.word	0xffffffff


	//   ....[3]....
        /*0038*/ 	.word	0xffffffff


	//   ....[4]....
        /*003c*/ 	.word	0xffffffff


	//   ....[5]....
        /*0040*/ 	.word	0xffffffff


	//   ....[6]....
        /*0044*/ 	.word	0xffffffff


	//   ....[7]....
        /*0048*/ 	.word	0xffffffff


	//   ....[8]....
        /*004c*/ 	.word	0xffffffff


	//   ....[9]....
        /*0050*/ 	.word	0xffffffff


	//   ....[10]....
        /*0054*/ 	.word	0xffffffff


	//   ....[11]....
        /*0058*/ 	.word	0xffffffff


	//   ....[12]....
        /*005c*/ 	.word	0xffffffff


	//   ....[13]....
        /*0060*/ 	.word	0xffffffff


	//   ....[14]....
        /*0064*/ 	.word	0xffffffff


	//   ....[15]....
        /*0068*/ 	.word	0xffffffff


	//   ....[16]....
        /*006c*/ 	.word	0xffffffff


	//   ....[17]....
        /*0070*/ 	.word	0xffffffff


	//   ....[18]....
        /*0074*/ 	.word	0xffffffff


	//   ....[19]....
        /*0078*/ 	.word	0xffffffff


	//   ....[20]....
        /*007c*/ 	.word	0xffffffff


	//   ....[21]....
        /*0080*/ 	.word	0x050000ae


	//   ....[22]....
        /*0084*/ 	.word	0x050000ae


	//   ....[23]....
        /*0088*/ 	.word	0x050000ae


	//   ....[24]....
        /*008c*/ 	.word	0x050000ae


	//   ....[25]....
        /*0090*/ 	.word	0x050000ae


	//   ....[26]....
        /*0094*/ 	.word	0x050000ae


	//   ....[27]....
        /*0098*/ 	.word	0x050000ae


	//   ....[28]....
        /*009c*/ 	.word	0x050000ae


	//   ....[29]....
        /*00a0*/ 	.word	0x050000ae


	//   ....[30]....
        /*00a4*/ 	.word	0x050000ae


	//----- nvinfo : EIATTR_COOP_GROUP_INSTR_OFFSETS
	.align		4
.L_1304:
        /*00a8*/ 	.byte	0x04, 0x28
        /*00aa*/ 	.short	(.L_1306 - .L_1305)


	//   ....[0]....
.L_1305:
        /*00ac*/ 	.word	0x00017f50


	//   ....[1]....
        /*00b0*/ 	.word	0x00017f70


	//   ....[2]....
        /*00b4*/ 	.word	0x00017f90


	//   ....[3]....
        /*00b8*/ 	.word	0x00017fb0


	//   ....[4]....
        /*00bc*/ 	.word	0x00017fd0


	//   ....[5]....
        /*00c0*/ 	.word	0x00018400


	//   ....[6]....
        /*00c4*/ 	.word	0x00018420


	//   ....[7]....
        /*00c8*/ 	.word	0x00018440


	//   ....[8]....
        /*00cc*/ 	.word	0x00018460


	//   ....[9]....
        /*00d0*/ 	.word	0x00018480


	//   ....[10]....
        /*00d4*/ 	.word	0x000185f0


	//   ....[11]....
        /*00d8*/ 	.word	0x00018650


	//   ....[12]....
        /*00dc*/ 	.word	0x000186a0


	//   ....[13]....
        /*00e0*/ 	.word	0x000186c0


	//   ....[14]....
        /*00e4*/ 	.word	0x00018720


	//   ....[15]....
        /*00e8*/ 	.word	0x00018760


	//   ....[16]....
        /*00ec*/ 	.word	0x00018790


	//   ....[17]....
        /*00f0*/ 	.word	0x00018820


	//   ....[18]....
        /*00f4*/ 	.word	0x00018880


	//   ....[19]....
        /*00f8*/ 	.word	0x00018910


	//   ....[20]....
        /*00fc*/ 	.word	0x00018940


	//   ....[21]....
        /*0100*/ 	.word	0x00019640


	//   ....[22]....
        /*0104*/ 	.word	0x000196b0


	//   ....[23]....
        /*0108*/ 	.word	0x00019720


	//   ....[24]....
        /*010c*/ 	.word	0x00019790


	//   ....[25]....
        /*0110*/ 	.word	0x00019800


	//   ....[26]....
        /*0114*/ 	.word	0x00019c80


	//   ....[27]....
        /*0118*/ 	.word	0x00019cf0


	//   ....[28]....
        /*011c*/ 	.word	0x00019d60


	//   ....[29]....
        /*0120*/ 	.word	0x00019dd0


	//   ....[30]....
        /*0124*/ 	.word	0x00019e40


	//----- nvinfo : EIATTR_EXIT_INSTR_OFFSETS
	.align		4
.L_1306:
        /*0128*/ 	.byte	0x04, 0x1c
        /*012a*/ 	.short	(.L_1308 - .L_1307)


	//   ....[0]....
.L_1307:
        /*012c*/ 	.word	0x00000580


	//   ....[1]....
        /*0130*/ 	.word	0x000195e0


	//----- nvinfo : EIATTR_MAX_THREADS
	.align		4
.L_1308:
        /*0134*/ 	.byte	0x04, 0x05
        /*0136*/ 	.short	(.L_1310 - .L_1309)
.L_1309:
        /*0138*/ 	.word	0x00000100
        /*013c*/ 	.word	0x00000001
        /*0140*/ 	.word	0x00000001


	//----- nvinfo : EIATTR_CRS_STACK_SIZE
	.align		4
.L_1310:
        /*0144*/ 	.byte	0x04, 0x1e
        /*0146*/ 	.short	(.L_1312 - .L_1311)
.L_1311:
        /*0148*/ 	.word	0x00000000


	//----- nvinfo : EIATTR_CBANK_PARAM_SIZE
	.align		4
.L_1312:
        /*014c*/ 	.byte	0x03, 0x19
        /*014e*/ 	.short	0x00e8


	//----- nvinfo : EIATTR_PARAM_CBANK
	.align		4
        /*0150*/ 	.byte	0x04, 0x0a
        /*0152*/ 	.short	(.L_1314 - .L_1313)
	.align		4
.L_1313:
        /*0154*/ 	.word	index@(.nv.constant0._ZN10layer_norm31ln_parallel_residual_fwd_kernelINS_13Kernel_traitsIf6__halfS2_S2_fjLj8192ELj1ELj1ELj8ELj16ENS_18Kernel_traits_baseILj8192EfS2_S2_S2_fjLj256EEEEELb1ELb0ELb1EEEvNS_9FwdParamsE)
        /*0158*/ 	.short	0x0210
        /*015a*/ 	.short	0x00e8


	//----- nvinfo : EIATTR_SW_WAR
	.align		4
.L_1314:
        /*015c*/ 	.byte	0x04, 0x36
        /*015e*/ 	.short	(.L_1316 - .L_1315)
.L_1315:
        /*0160*/ 	.word	0x00000008
.L_1316:


//--------------------- .nv.info._ZN10layer_norm31ln_parallel_residual_fwd_kernelINS_13Kernel_traitsIf6__halfS2_S2_fjLj8192ELj1ELj1ELj8ELj16ENS_18Kernel_traits_baseILj8192EfS2_S2_S2_fjLj256EEEEELb1ELb1ELb0EEEvNS_9FwdParamsE --------------------------
	.section	.nv.info._ZN10layer_norm31ln_parallel_residual_fwd_kernelINS_13Kernel_traitsIf6__halfS2_S2_fjLj8192ELj1ELj1ELj8ELj16ENS_18Kernel_traits_baseILj8192EfS2_S2_S2_fjLj256EEEEELb1ELb1ELb0EEEvNS_9FwdParamsE,"",@"SHT_CUDA_INFO"
	.sectionflags	@""
	.align	4


	//----- nvinfo : EIATTR_CUDA_API_VERSION
	.align		4
        /*0000*/ 	.byte	0x04, 0x37
        /*0002*/ 	.short	(.L_1318 - .L_1317)
.L_1317:
        /*0004*/ 	.word	0x00000082


	//----- nvinfo : EIATTR_KPARAM_INFO
	.align		4
.L_1318:
        /*0008*/ 	.byte	0x04, 0x17
        /*000a*/ 	.short	(.L_1320 - .L_1319)
.L_1319:
        /*000c*/ 	.word	0x00000000
        /*0010*/ 	.short	0x0000
        /*0012*/ 	.short	0x0000
        /*0014*/ 	.byte	0x00, 0xf0, 0xa1, 0x03


	//----- nvinfo : EIATTR_SPARSE_MMA_MASK
	.align		4
.L_1320:
        /*0018*/ 	.byte	0x03, 0x50
        /*001a*/ 	.short	0x0000


	//----- nvinfo : EIATTR_MAXREG_COUNT
	.align		4
        /*001c*/ 	.byte	0x03, 0x1b
        /*001e*/ 	.short	0x00ff


	//----- nvinfo : EIATTR_NUM_BARRIERS
	.align		4
        /*0020*/ 	.byte	0x02, 0x4c
        /*0022*/ 	.byte	0x01
	.zero		1


	//----- nvinfo : EIATTR_MERCURY_ISA_VERSION
	.align		4
        /*0024*/ 	.byte	0x03, 0x5f
        /*0026*/ 	.short	0x0101


	//----- nvinfo : EIATTR_COOP_GROUP_MASK_REGIDS
	.align		4
        /*0028*/ 	.byte	0x04, 0x29
        /*002a*/ 	.short	(.L_1322 - .L_1321)


	//   ....[0]....
.L_1321:
        /*002c*/ 	.word	0xffffffff


	//   ....[1]....
        /*0030*/ 	.word	0xffffffff


	//   ....[2]....
        /*0034*/ 	.word	0xffffffff


	//   ....[3]....
        /*0038*/ 	.word	0xffffffff


	//   ....[4]....
        /*003c*/ 	.word	0xffffffff


	//   ....[5]....
        /*0040*/ 	.word	0xffffffff


	//   ....[6]....
        /*0044*/ 	.word	0xffffffff


	//   ....[7]....
        /*0048*/ 	.word	0xffffffff


	//   ....[8]....
        /*004c*/ 	.word	0xffffffff


	//   ....[9]....
        /*0050*/ 	.word	0xffffffff


	//   ....[10]....
        /*0054*/ 	.word	0xffffffff


	//   ....[11]....
        /*0058*/ 	.word	0xffffffff


	//   ....[12]....
        /*005c*/ 	.word	0xffffffff


	//   ....[13]....
        /*0060*/ 	.word	0xffffffff


	//   ....[14]....
        /*0064*/ 	.word	0xffffffff


	//   ....[15]....
        /*0068*/ 	.word	0xffffffff


	//   ....[16]....
        /*006c*/ 	.word	0xffffffff


	//   ....[17]....
        /*0070*/ 	.word	0xffffffff


	//   ....[18]....
        /*0074*/ 	.word	0xffffffff


	//   ....[19]....
        /*0078*/ 	.word	0xffffffff


	//   ....[20]....
        /*007c*/ 	.word	0xffffffff


	//   ....[21]....
        /*0080*/ 	.word	0x05000080


	//   ....[22]....
        /*0084*/ 	.word	0x05000080


	//   ....[23]....
        /*0088*/ 	.word	0x05000080


	//   ....[24]....
        /*008c*/ 	.word	0x05000080


	//   ....[25]....
        /*0090*/ 	.word	0x05000080


	//   ....[26]....
        /*0094*/ 	.word	0x05000080


	//   ....[27]....
        /*0098*/ 	.word	0x05000080


	//   ....[28]....
        /*009c*/ 	.word	0x05000080


	//   ....[29]....
        /*00a0*/ 	.word	0x05000080


	//   ....[30]....
        /*00a4*/ 	.word	0x05000080


	//----- nvinfo : EIATTR_COOP_GROUP_INSTR_OFFSETS
	.align		4
.L_1322:
        /*00a8*/ 	.byte	0x04, 0x28
        /*00aa*/ 	.short	(.L_1324 - .L_1323)


	//   ....[0]....
.L_1323:
        /*00ac*/ 	.word	0x00018450


	//   ....[1]....
        /*00b0*/ 	.word	0x00018470


	//   ....[2]....
        /*00b4*/ 	.word	0x00018490


	//   ....[3]....
        /*00b8*/ 	.word	0x000184b0


	//   ....[4]....
        /*00bc*/ 	.word	0x000184d0


	//   ....[5]....
        /*00c0*/ 	.word	0x00018910


	//   ....[6]....
        /*00c4*/ 	.word	0x00018930


	//   ....[7]....
        /*00c8*/ 	.word	0x00018950


	//   ....[8]....
        /*00cc*/ 	.word	0x00018970


	//   ....[9]....
        /*00d0*/ 	.word	0x00018990


	//   ....[10]....
        /*00d4*/ 	.word	0x00018b30


	//   ....[11]....
        /*00d8*/ 	.word	0x00018b70


	//   ....[12]....
        /*00dc*/ 	.word	0x00018b90


	//   ....[13]....
        /*00e0*/ 	.word	0x00018ba0


	//   ....[14]....
        /*00e4*/ 	.word	0x00018c20


	//   ....[15]....
        /*00e8*/ 	.word	0x00018c80


	//   ....[16]....
        /*00ec*/ 	.word	0x00018ce0


	//   ....[17]....
        /*00f0*/ 	.word	0x00018d20


	//   ....[18]....
        /*00f4*/ 	.word	0x00018d50


	//   ....[19]....
        /*00f8*/ 	.word	0x00018e50


	//   ....[20]....
        /*00fc*/ 	.word	0x00018e60


	//   ....[21]....
        /*0100*/ 	.word	0x00019890


	//   ....[22]....
        /*0104*/ 	.word	0x00019900


	//   ....[23]....
        /*0108*/ 	.word	0x00019970


	//   ....[24]....
        /*010c*/ 	.word	0x000199e0


	//   ....[25]....
        /*0110*/ 	.word	0x00019a50


	//   ....[26]....
        /*0114*/ 	.word	0x00019ed0


	//   ....[27]....
        /*0118*/ 	.word	0x00019f40


	//   ....[28]....
        /*011c*/ 	.word	0x00019fb0


	//   ....[29]....
        /*0120*/ 	.word	0x0001a020


	//   ....[30]....
        /*0124*/ 	.word	0x0001a090


	//----- nvinfo : EIATTR_EXIT_INSTR_OFFSETS
	.align		4
.L_1324:
        /*0128*/ 	.byte	0x04, 0x1c
        /*012a*/ 	.short	(.L_1326 - .L_1325)


	//   ....[0]....
.L_1325:
        /*012c*/ 	.word	0x00000a70


	//   ....[1]....
        /*0130*/ 	.word	0x00019830


	//----- nvinfo : EIATTR_MAX_THREADS
	.align		4
.L_1326:
        /*0134*/ 	.byte	0x04, 0x05
        /*0136*/ 	.short	(.L_1328 - .L_1327)
.L_1327:
        /*0138*/ 	.word	0x00000100
        /*013c*/ 	.word	0x00000001
        /*0140*/ 	.word	0x00000001


	//----- nvinfo : EIATTR_CRS_STACK_SIZE
	.align		4
.L_1328:
        /*0144*/ 	.byte	0x04, 0x1e
        /*0146*/ 	.short	(.L_1330 - .L_1329)
.L_1329:
        /*0148*/ 	.word	0x00000000


	//----- nvinfo : EIATTR_CBANK_PARAM_SIZE
	.align		4
.L_1330:
        /*014c*/ 	.byte	0x03, 0x19
        /*014e*/ 	.short	0x00e8


	//----- nvinfo : EIATTR_PARAM_CBANK
	.align		4
        /*0150*/ 	.byte	0x04, 0x0a
        /*0152*/ 	.short	(.L_1332 - .L_1331)
	.align		4
.L_1331:
        /*0154*/ 	.word	index@(.nv.constant0._ZN10layer_norm31ln_parallel_residual_fwd_kernelINS_13Kernel_traitsIf6__halfS2_S2_fjLj8192ELj1ELj1ELj8ELj16ENS_18Kernel_traits_baseILj8192EfS2_S2_S2_fjLj256EEEEELb1ELb1ELb0EEEvNS_9FwdParamsE)
        /*0158*/ 	.short	0x0210
        /*015a*/ 	.short	0x00e8


	//----- nvinfo : EIATTR_SW_WAR
	.align		4
.L_1332:
        /*015c*/ 	.byte	0x04, 0x36
        /*015e*/ 	.short	(.L_1334 - .L_1333)
.L_1333:
        /*0160*/ 	.word	0x00000008
.L_1334:


//--------------------- .nv.info._ZN10layer_norm31ln_parallel_residual_fwd_kernelINS_13Kernel_traitsIf6__halfS2_S2_fjLj8192ELj1ELj1ELj8ELj16ENS_18Kernel_traits_baseILj8192EfS2_S2_S2_fjLj256EEEEELb1ELb1ELb1EEEvNS_9FwdParamsE --------------------------
	.section	.nv.info._ZN10layer_norm31ln_parallel_residual_fwd_kernelINS_13Kernel_traitsIf6__halfS2_S2_fjLj8192ELj1ELj1ELj8ELj16ENS_18Kernel_traits_baseILj8192EfS2_S2_S2_fjLj256EEEEELb1ELb1ELb1EEEvNS_9FwdParamsE,"",@"SHT_CUDA_INFO"
	.sectionflags	@""
	.align	4


	//----- nvinfo : EIATTR_CUDA_API_VERSION
	.align		4
        /*0000*/ 	.byte	0x04, 0x37
        /*0002*/ 	.short	(.L_1336 - .L_1335)
.L_1335:
        /*0004*/ 	.word	0x00000082


	//----- nvinfo : EIATTR_KPARAM_INFO
	.align		4
.L_1336:
        /*0008*/ 	.byte	0x04, 0x17
        /*000a*/ 	.short	(.L_1338 - .L_1337)
.L_1337:
        /*000c*/ 	.word	0x00000000
        /*0010*/ 	.short	0x0000
        /*0012*/ 	.short	0x0000
        /*0014*/ 	.byte	0x00, 0xf0, 0xa1, 0x03


	//----- nvinfo : EIATTR_SPARSE_MMA_MASK
	.align		4
.L_1338:
        /*0018*/ 	.byte	0x03, 0x50
        /*001a*/ 	.short	0x0000


	//----- nvinfo : EIATTR_MAXREG_COUNT
	.align		4
        /*001c*/ 	.byte	0x03, 0x1b
        /*001e*/ 	.short	0x00ff


	//----- nvinfo : EIATTR_NUM_BARRIERS
	.align		4
        /*0020*/ 	.byte	0x02, 0x4c
        /*0022*/ 	.byte	0x01
	.zero		1


	//----- nvinfo : EIATTR_MERCURY_ISA_VERSION
	.align		4
        /*0024*/ 	.byte	0x03, 0x5f
        /*0026*/ 	.short	0x0101


	//----- nvinfo : EIATTR_COOP_GROUP_MASK_REGIDS
	.align		4
        /*0028*/ 	.byte	0x04, 0x29
        /*002a*/ 	.short	(.L_1340 - .L_1339)


	//   ....[0]....
.L_1339:
        /*002c*/ 	.word	0xffffffff


	//   ....[1]....
        /*0030*/ 	.word	0xffffffff


	//   ....[2]....
        /*0034*/ 	.word	0xffffffff


	//   ....[3]....
        /*0038*/ 	.word	0xffffffff


	//   ....[4]....
        /*003c*/ 	.word	0xffffffff


	//   ....[5]....
        /*0040*/ 	.word	0xffffffff


	//   ....[6]....
        /*0044*/ 	.word	0xffffffff


	//   ....[7]....
        /*0048*/ 	.word	0xffffffff


	//   ....[8]....
        /*004c*/ 	.word	0xffffffff


	//   ....[9]....
        /*0050*/ 	.word	0xffffffff


	//   ....[10]....
        /*0054*/ 	.word	0xffffffff


	//   ....[11]....
        /*0058*/ 	.word	0xffffffff


	//   ....[12]....
        /*005c*/ 	.word	0xffffffff


	//   ....[13]....
        /*0060*/ 	.word	0xffffffff


	//   ....[14]....
        /*0064*/ 	.word	0xffffffff


	//   ....[15]....
        /*0068*/ 	.word	0xffffffff


	//   ....[16]....
        /*006c*/ 	.word	0xffffffff


	//   ....[17]....
        /*0070*/ 	.word	0xffffffff


	//   ....[18]....
        /*0074*/ 	.word	0xffffffff


	//   ....[19]....
        /*0078*/ 	.word	0xffffffff


	//   ....[20]....
        /*007c*/ 	.word	0xffffffff


	//   ....[21]....
        /*0080*/ 	.word	0x05000050


	//   ....[22]....
        /*0084*/ 	.word	0x05000050


	//   ....[23]....
        /*0088*/ 	.word	0x05000050


	//   ....[24]....
        /*008c*/ 	.word	0x05000050


	//   ....[25]....
        /*0090*/ 	.word	0x05000050


	//   ....[26]....
        /*0094*/ 	.word	0x05000050


	//   ....[27]....
        /*0098*/ 	.word	0x05000050


	//   ....[28]....
        /*009c*/ 	.word	0x05000050


	//   ....[29]....
        /*00a0*/ 	.word	0x05000050


	//   ....[30]....
        /*00a4*/ 	.word	0x05000050


	//----- nvinfo : EIATTR_COOP_GROUP_INSTR_OFFSETS
	.align		4
.L_1340:
        /*00a8*/ 	.byte	0x04, 0x28
        /*00aa*/ 	.short	(.L_1342 - .L_1341)


	//   ....[0]....
.L_1341:
        /*00ac*/ 	.word	0x00017c70


	//   ....[1]....
        /*00b0*/ 	.word	0x00017c90


	//   ....[2]....
        /*00b4*/ 	.word	0x00017cb0


	//   ....[3]....
        /*00b8*/ 	.word	0x00017cd0


	//   ....[4]....
        /*00bc*/ 	.word	0x00017cf0


	//   ....[5]....
        /*00c0*/ 	.word	0x00018120


	//   ....[6]....
        /*00c4*/ 	.word	0x00018140


	//   ....[7]....
        /*00c8*/ 	.word	0x00018160


	//   ....[8]....
        /*00cc*/ 	.word	0x00018180


	//   ....[9]....
        /*00d0*/ 	.word	0x000181a0


	//   ....[10]....
        /*00d4*/ 	.word	0x00018320


	//   ....[11]....
        /*00d8*/ 	.word	0x00018370


	//   ....[12]....
        /*00dc*/ 	.word	0x00018390


	//   ....[13]....
        /*00e0*/ 	.word	0x000183a0


	//   ....[14]....
        /*00e4*/ 	.word	0x00018410


	//   ....[15]....
        /*00e8*/ 	.word	0x00018480


	//   ....[16]....
        /*00ec*/ 	.word	0x000184e0


	//   ....[17]....
        /*00f0*/ 	.word	0x00018520


	//   ....[18]....
        /*00f4*/ 	.word	0x00018560


	//   ....[19]....
        /*00f8*/ 	.word	0x00018640


	//   ....[20]....
        /*00fc*/ 	.word	0x00018650


	//   ....[21]....
        /*0100*/ 	.word	0x00018f70


	//   ....[22]....
        /*0104*/ 	.word	0x00018fe0


	//   ....[23]....
        /*0108*/ 	.word	0x00019050


	//   ....[24]....
        /*010c*/ 	.word	0x000190c0


	//   ....[25]....
        /*0110*/ 	.word	0x00019130


	//   ....[26]....
        /*0114*/ 	.word	0x000195a0


	//   ....[27]....
        /*0118*/ 	.word	0x00019610


	//   ....[28]....
        /*011c*/ 	.word	0x00019680


	//   ....[29]....
        /*0120*/ 	.word	0x000196f0


	//   ....[30]....
        /*0124*/ 	.word	0x00019760


	//----- nvinfo : EIATTR_EXIT_INSTR_OFFSETS
	.align		4
.L_1342:
        /*0128*/ 	.byte	0x04, 0x1c
        /*012a*/ 	.short	(.L_1344 - .L_1343)


	//   ....[0]....
.L_1343:
        /*012c*/ 	.word	0x00000360


	//   ....[1]....
        /*0130*/ 	.word	0x00018f10


	//----- nvinfo : EIATTR_MAX_THREADS
	.align		4
.L_1344:
        /*0134*/ 	.byte	0x04, 0x05
        /*0136*/ 	.short	(.L_1346 - .L_1345)
.L_1345:
        /*0138*/ 	.word	0x00000100
        /*013c*/ 	.word	0x00000001
        /*0140*/ 	.word	0x00000001


	//----- nvinfo : EIATTR_CRS_STACK_SIZE
	.align		4
.L_1346:
        /*0144*/ 	.byte	0x04, 0x1e
        /*0146*/ 	.short	(.L_1348 - .L_1347)
.L_1347:
        /*0148*/ 	.word	0x00000000


	//----- nvinfo : EIATTR_CBANK_PARAM_SIZE
	.align		4
.L_1348:
        /*014c*/ 	.byte	0x03, 0x19
        /*014e*/ 	.short	0x00e8


	//----- nvinfo : EIATTR_PARAM_CBANK
	.align		4
        /*0150*/ 	.byte	0x04, 0x0a
        /*0152*/ 	.short	(.L_1350 - .L_1349)
	.align		4
.L_1349:
        /*0154*/ 	.word	index@(.nv.constant0._ZN10layer_norm31ln_parallel_residual_fwd_kernelINS_13Kernel_traitsIf6__halfS2_S2_fjLj8192ELj1ELj1ELj8ELj16ENS_18Kernel_traits_baseILj8192EfS2_S2_S2_fjLj256EEEEELb1ELb1ELb1EEEvNS_9FwdParamsE)
        /*0158*/ 	.short	0x0210
        /*015a*/ 	.short	0x00e8


	//----- nvinfo : EIATTR_SW_WAR
	.align		4
.L_1350:
        /*015c*/ 	.byte	0x04, 0x36
        /*015e*/ 	.short	(.L_1352 - .L_1351)
.L_1351:
        /*0160*/ 	.word	0x00000008
.L_1352:


//--------------------- .nv.info._ZN10layer_norm31ln_parallel_residual_fwd_kernelINS_13Kernel_traitsI6__halfS2_fS2_fjLj8192ELj1ELj1ELj8ELj16ENS_18Kernel_traits_baseILj8192ES2_S2_fS2_fjLj256EEEEELb0ELb0ELb0EEEvNS_9FwdParamsE --------------------------
	.section	.nv.info._ZN10layer_norm31ln_parallel_residual_fwd_kernelINS_13Kernel_traitsI6__halfS2_fS2_fjLj8192ELj1ELj1ELj8ELj16ENS_18Kernel_traits_baseILj8192ES2_S2_fS2_fjLj256EEEEELb0ELb0ELb0EEEvNS_9FwdParamsE,"",@"SHT_CUDA_INFO"
	.sectionflags	@""
	.align	4


	//----- nvinfo : EIATTR_CUDA_API_VERSION
	.align		4
        /*0000*/ 	.byte	0x04, 0x37
        /*0002*/ 	.short	(.L_1354 - .L_1353)
.L_1353:
        /*0004*/ 	.word	0x00000082


	//----- nvinfo : EIATTR_KPARAM_INFO
	.align		4
.L_1354:
        /*0008*/ 	.byte	0x04, 0x17
        /*000a*/ 	.short	(.L_1356 - .L_1355)
.L_1355:
        /*000c*/ 	.word	0x00000000
        /*0010*/ 	.short	0x0000
        /*0012*/ 	.short	0x0000
        /*0014*/ 	.byte	0x00, 0xf0, 0xa1, 0x03


	//----- nvinfo : EIATTR_SPARSE_MMA_MASK
	.align		4
.L_1356:
        /*0018*/ 	.byte	0x03, 0x50
        /*001a*/ 	.short	0x0000


	//----- nvinfo : EIATTR_MAXREG_COUNT
	.align		4
        /*001c*/ 	.byte	0x03, 0x1b
        /*001e*/ 	.short	0x00ff


	//----- nvinfo : EIATTR_NUM_BARRIERS
	.align		4
        /*0020*/ 	.byte	0x02, 0x4c
        /*0022*/ 	.byte	0x01
	.zero		1


	//----- nvinfo : EIATTR_MERCURY_ISA_VERSION
	.align		4
        /*0024*/ 	.byte	0x03, 0x5f
        /*0026*/ 	.short	0x0101


	//----- nvinfo : EIATTR_COOP_GROUP_MASK_REGIDS
	.align		4
        /*0028*/ 	.byte	0x04, 0x29
        /*002a*/ 	.short	(.L_1358 - .L_1357)


	//   ....[0]....
.L_1357:
        /*002c*/ 	.word	0xffffffff


	//   ....[1]....
        /*0030*/ 	.word	0xffffffff


	//   ....[2]....
        /*0034*/ 	.word	0xffffffff


	//   ....[3]....
        /*0038*/ 	.word	0xffffffff


	//   ....[4]....
        /*003c*/ 	.word	0xffffffff


	//   ....[5]....
        /*0040*/ 	.word	0xffffffff


	//   ....[6]....
        /*0044*/ 	.word	0xffffffff


	//   ....[7]....
        /*0048*/ 	.word	0xffffffff


	//   ....[8]....
        /*004c*/ 	.word	0xffffffff


	//   ....[9]....
        /*0050*/ 	.word	0xffffffff


	//   ....[10]....
        /*0054*/ 	.word	0xffffffff


	//   ....[11]....
        /*0058*/ 	.word	0xffffffff


	//   ....[12]....
        /*005c*/ 	.word	0xffffffff


	//   ....[13]....
        /*0060*/ 	.word	0xffffffff


	//   ....[14]....
        /*0064*/ 	.word	0xffffffff


	//   ....[15]....
        /*0068*/ 	.word	0xffffffff


	//   ....[16]....
        /*006c*/ 	.word	0xffffffff


	//   ....[17]....
        /*0070*/ 	.word	0xffffffff


	//   ....[18]....
        /*0074*/ 	.word	0xffffffff


	//   ....[19]....
        /*0078*/ 	.word	0xffffffff


	//   ....[20]....
        /*007c*/ 	.word	0xffffffff


	//   ....[21]....
        /*0080*/ 	.word	0x05000097


	//   ....[22]....
        /*0084*/ 	.word	0x05000097


	//   ....[23]....
        /*0088*/ 	.word	0x05000097


	//   ....[24]....
        /*008c*/ 	.word	0x05000097


	//   ....[25]....
        /*0090*/ 	.word	0x05000097


	//   ....[26]....
        /*0094*/ 	.word	0x05000097


	//   ....[27]....
        /*0098*/ 	.word	0x05000097


	//   ....[28]....
        /*009c*/ 	.word	0x05000097


	//   ....[29]....
        /*00a0*/ 	.word	0x05000097


	//   ....[30]....
        /*00a4*/ 	.word	0x05000097


	//----- nvinfo : EIATTR_COOP_GROUP_INSTR_OFFSETS
	.align		4
.L_1358:
        /*00a8*/ 	.byte	0x04, 0x28
        /*00aa*/ 	.short	(.L_1360 - .L_1359)


	//   ....[0]....
.L_1359:
        /*00ac*/ 	.word	0x00002b50


	//   ....[1]....
        /*00b0*/ 	.word	0x00002b70


	//   ....[2]....
        /*00b4*/ 	.word	0x00002b90


	//   ....[3]....
        /*00b8*/ 	.word	0x00002bb0


	//   ....[4]....
        /*00bc*/ 	.word	0x00002bd0


	//   ....[5]....
        /*00c0*/ 	.word	0x00003010


	//   ....[6]....
        /*00c4*/ 	.word	0x00003030


	//   ....[7]....
        /*00c8*/ 	.word	0x00003050


	//   ....[8]....
        /*00cc*/ 	.word	0x00003070


	//   ....[9]....
        /*00d0*/ 	.word	0x00003090


	//   ....[10]....
        /*00d4*/ 	.word	0x00003210


	//   ....[11]....
        /*00d8*/ 	.word	0x00003280


	//   ....[12]....
        /*00dc*/ 	.word	0x000032a0


	//   ....[13]....
        /*00e0*/ 	.word	0x000032b0


	//   ....[14]....
        /*00e4*/ 	.word	0x000032e0


	//   ....[15]....
        /*00e8*/ 	.word	0x00003370


	//   ....[16]....
        /*00ec*/ 	.word	0x000033e0


	//   ....[17]....
        /*00f0*/ 	.word	0x00003470


	//   ....[18]....
        /*00f4*/ 	.word	0x000034b0


	//   ....[19]....
        /*00f8*/ 	.word	0x00003550


	//   ....[20]....
        /*00fc*/ 	.word	0x00003580


	//   ....[21]....
        /*0100*/ 	.word	0x00004350


	//   ....[22]....
        /*0104*/ 	.word	0x000043c0


	//   ....[23]....
        /*0108*/ 	.word	0x00004430


	//   ....[24]....
        /*010c*/ 	.word	0x000044a0


	//   ....[25]....
        /*0110*/ 	.word	0x00004510


	//   ....[26]....
        /*0114*/ 	.word	0x000049a0


	//   ....[27]....
        /*0118*/ 	.word	0x00004a10


	//   ....[28]....
        /*011c*/ 	.word	0x00004a80


	//   ....[29]....
        /*0120*/ 	.word	0x00004af0


	//   ....[30]....
        /*0124*/ 	.word	0x00004b60


	//----- nvinfo : EIATTR_EXIT_INSTR_OFFSETS
	.align		4
.L_1360:
        /*0128*/ 	.byte	0x04, 0x1c
        /*012a*/ 	.short	(.L_1362 - .L_1361)


	//   ....[0]....
.L_1361:
        /*012c*/ 	.word	0x00000870


	//   ....[1]....
        /*0130*/ 	.word	0x000042f0


	//----- nvinfo : EIATTR_MAX_THREADS
	.align		4
.L_1362:
        /*0134*/ 	.byte	0x04, 0x05
        /*0136*/ 	.short	(.L_1364 - .L_1363)
.L_1363:
        /*0138*/ 	.word	0x00000100
        /*013c*/ 	.word	0x00000001
        /*0140*/ 	.word	0x00000001


	//----- nvinfo : EIATTR_CRS_STACK_SIZE
	.align		4
.L_1364:
        /*0144*/ 	.byte	0x04, 0x1e
        /*0146*/ 	.short	(.L_1366 - .L_1365)
.L_1365:
        /*0148*/ 	.word	0x00000000


	//----- nvinfo : EIATTR_CBANK_PARAM_SIZE
	.align		4
.L_1366:
        /*014c*/ 	.byte	0x03, 0x19
        /*014e*/ 	.short	0x00e8


	//----- nvinfo : EIATTR_PARAM_CBANK
	.align		4
        /*0150*/ 	.byte	0x04, 0x0a
        /*0152*/ 	.short	(.L_1368 - .L_1367)
	.align		4
.L_1367:
        /*0154*/ 	.word	index@(.nv.constant0._ZN10layer_norm31ln_parallel_residual_fwd_kernelINS_13Kernel_traitsI6__halfS2_fS2_fjLj8192ELj1ELj1ELj8ELj16ENS_18Kernel_traits_baseILj8192ES2_S2_fS2_fjLj256EEEEELb0ELb0ELb0EEEvNS_9FwdParamsE)
        /*0158*/ 	.short	0x0210
        /*015a*/ 	.short	0x00e8


	//----- nvinfo : EIATTR_SW_WAR
	.align		4
.L_1368:
        /*015c*/ 	.byte	0x04, 0x36
        /*015e*/ 	.short	(.L_1370 - .L_1369)
.L_1369:
        /*0160*/ 	.word	0x00000008
.L_1370:


//--------------------- .nv.info._ZN10layer_norm31ln_parallel_residual_fwd_kernelINS_13Kernel_traitsI6__halfS2_fS2_fjLj8192ELj1ELj1ELj8ELj16ENS_18Kernel_traits_baseILj8192ES2_S2_fS2_fjLj256EEEEELb0ELb0ELb1EEEvNS_9FwdParamsE --------------------------
	.section	.nv.info._ZN10layer_norm31ln_parallel_residual_fwd_kernelINS_13Kernel_traitsI6__halfS2_fS2_fjLj8192ELj1ELj1ELj8ELj16ENS_18Kernel_traits_baseILj8192ES2_S2_fS2_fjLj256EEEEELb0ELb0ELb1EEEvNS_9FwdParamsE,"",@"SHT_CUDA_INFO"
	.sectionflags	@""
	.align	4


	//----- nvinfo : EIATTR_CUDA_API_VERSION
	.align		4
        /*0000*/ 	.byte	0x04, 0x37
        /*0002*/ 	.short	(.L_1372 - .L_1371)
.L_1371:
        /*0004*/ 	.word	0x00000082


	//----- nvinfo : EIATTR_KPARAM_INFO
	.align		4
.L_1372:
        /*0008*/ 	.byte	0x04, 0x17
        /*000a*/ 	.short	(.L_1374 - .L_1373)
.L_1373:
        /*000c*/ 	.word	0x00000000
        /*0010*/ 	.short	0x0000
        /*0012*/ 	.short	0x0000
        /*0014*/ 	.byte	0x00, 0xf0, 0xa1, 0x03


	//----- nvinfo : EIATTR_SPARSE_MMA_MASK
	.align		4
.L_1374:
        /*0018*/ 	.byte	0x03, 0x50
        /*001a*/ 	.short	0x0000


	//----- nvinfo : EIATTR_MAXREG_COUNT
	.align		4
        /*001c*/ 	.byte	0x03, 0x1b
        /*001e*/ 	.short	0x00ff


	//----- nvinfo : EIATTR_NUM_BARRIERS
	.align		4
        /*0020*/ 	.byte	0x02, 0x4c
        /*0022*/ 	.byte	0x01
	.zero		1


	//----- nvinfo : EIATTR_MERCURY_ISA_VERSION
	.align		4
        /*0024*/ 	.byte	0x03, 0x5f
        /*0026*/ 	.short	0x0101


	//----- nvinfo : EIATTR_COOP_GROUP_MASK_REGIDS
	.align		4
        /*0028*/ 	.byte	0x04, 0x29
        /*002a*/ 	.short	(.L_1376 - .L_1375)


	//   ....[0]....
.L_1375:
        /*002c*/ 	.word	0xffffffff


	//   ....[1]....
        /*0030*/ 	.word	0xffffffff


	//   ....[2]....
        /*0034*/ 	.word	0xffffffff


	//   ....[3]....
        /*0038*/ 	.word	0xffffffff


	//   ....[4]....
        /*003c*/ 	.word	0xffffffff


	//   ....[5]....
        /*0040*/ 	.word	0xffffffff


	//   ....[6]....
        /*0044*/ 	.word	0xffffffff


	//   ....[7]....
        /*0048*/ 	.word	0xffffffff


	//   ....[8]....
        /*004c*/ 	.word	0xffffffff


	//   ....[9]....
        /*0050*/ 	.word	0xffffffff


	//   ....[10]....
        /*0054*/ 	.word	0xffffffff


	//   ....[11]....
        /*0058*/ 	.word	0xffffffff


	//   ....[12]....
        /*005c*/ 	.word	0xffffffff


	//   ....[13]....
        /*0060*/ 	.word	0xffffffff


	//   ....[14]....
        /*0064*/ 	.word	0xffffffff


	//   ....[15]....
        /*0068*/ 	.word	0xffffffff


	//   ....[16]....
        /*006c*/ 	.word	0xffffffff


	//   ....[17]....
        /*0070*/ 	.word	0xffffffff


	//   ....[18]....
        /*0074*/ 	.word	0xffffffff


	//   ....[19]....
        /*0078*/ 	.word	0xffffffff


	//   ....[20]....
        /*007c*/ 	.word	0xffffffff


	//   ....[21]....
        /*0080*/ 	.word	0x050000a6


	//   ....[22]....
        /*0084*/ 	.word	0x050000a6


	//   ....[23]....
        /*0088*/ 	.word	0x050000a6


	//   ....[24]....
        /*008c*/ 	.word	0x050000a6


	//   ....[25]....
        /*0090*/ 	.word	0x050000a6


	//   ....[26]....
        /*0094*/ 	.word	0x050000a6


	//   ....[27]....
        /*0098*/ 	.word	0x050000a6


	//   ....[28]....
        /*009c*/ 	.word	0x050000a6


	//   ....[29]....
        /*00a0*/ 	.word	0x050000a6


	//   ....[30]....
        /*00a4*/ 	.word	0x050000a6


	//----- nvinfo : EIATTR_COOP_GROUP_INSTR_OFFSETS
	.align		4
.L_1376:
        /*00a8*/ 	.byte	0x04, 0x28
        /*00aa*/ 	.short	(.L_1378 - .L_1377)


	//   ....[0]....
.L_1377:
        /*00ac*/ 	.word	0x000021e0


	//   ....[1]....
        /*00b0*/ 	.word	0x00002200


	//   ....[2]....
        /*00b4*/ 	.word	0x00002220


	//   ....[3]....
        /*00b8*/ 	.word	0x00002240


	//   ....[4]....
        /*00bc*/ 	.word	0x00002260


	//   ....[5]....
        /*00c0*/ 	.word	0x00002690


	//   ....[6]....
        /*00c4*/ 	.word	0x000026b0


	//   ....[7]....
        /*00c8*/ 	.word	0x000026d0


	//   ....[8]....
        /*00cc*/ 	.word	0x000026f0


	//   ....[9]....
        /*00d0*/ 	.word	0x00002710


	//   ....[10]....
        /*00d4*/ 	.word	0x00002870


	//   ....[11]....
        /*00d8*/ 	.word	0x000028c0


	//   ....[12]....
        /*00dc*/ 	.word	0x00002900


	//   ....[13]....
        /*00e0*/ 	.word	0x00002920


	//   ....[14]....
        /*00e4*/ 	.word	0x000029a0


	//   ....[15]....
        /*00e8*/ 	.word	0x000029c0


	//   ....[16]....
        /*00ec*/ 	.word	0x000029f0


	//   ....[17]....
        /*00f0*/ 	.word	0x00002a90


	//   ....[18]....
        /*00f4*/ 	.word	0x00002ae0


	//   ....[19]....
        /*00f8*/ 	.word	0x00002b60


	//   ....[20]....
        /*00fc*/ 	.word	0x00002ba0


	//   ....[21]....
        /*0100*/ 	.word	0x00003a90


	//   ....[22]....
        /*0104*/ 	.word	0x00003b00


	//   ....[23]....
        /*0108*/ 	.word	0x00003b70


	//   ....[24]....
        /*010c*/ 	.word	0x00003be0


	//   ....[25]....
        /*0110*/ 	.word	0x00003c50


	//   ....[26]....
        /*0114*/ 	.word	0x000040d0


	//   ....[27]....
        /*0118*/ 	.word	0x00004140


	//   ....[28]....
        /*011c*/ 	.word	0x000041b0


	//   ....[29]....
        /*0120*/ 	.word	0x00004220


	//   ....[30]....
        /*0124*/ 	.word	0x00004290


	//----- nvinfo : EIATTR_EXIT_INSTR_OFFSETS
	.align		4
.L_1378:
        /*0128*/ 	.byte	0x04, 0x1c
        /*012a*/ 	.short	(.L_1380 - .L_1379)


	//   ....[0]....
.L_1379:
        /*012c*/ 	.word	0x00000240


	//   ....[1]....
        /*0130*/ 	.word	0x00003a30


	//----- nvinfo : EIATTR_MAX_THREADS
	.align		4
.L_1380:
        /*0134*/ 	.byte	0x04, 0x05
        /*0136*/ 	.short	(.L_1382 - .L_1381)
.L_1381:
        /*0138*/ 	.word	0x00000100
        /*013c*/ 	.word	0x00000001
        /*0140*/ 	.word	0x00000001


	//----- nvinfo : EIATTR_CRS_STACK_SIZE
	.align		4
.L_1382:
        /*0144*/ 	.byte	0x04, 0x1e
        /*0146*/ 	.short	(.L_1384 - .L_1383)
.L_1383:
        /*0148*/ 	.word	0x00000000


	//----- nvinfo : EIATTR_CBANK_PARAM_SIZE
	.align		4
.L_1384:
        /*014c*/ 	.byte	0x03, 0x19
        /*014e*/ 	.short	0x00e8


	//----- nvinfo : EIATTR_PARAM_CBANK
	.align		4
        /*0150*/ 	.byte	0x04, 0x0a
        /*0152*/ 	.short	(.L_1386 - .L_1385)
	.align		4
.L_1385:
        /*0154*/ 	.word	index@(.nv.constant0._ZN10layer_norm31ln_parallel_residual_fwd_kernelINS_13Kernel_traitsI6__halfS2_fS2_fjLj8192ELj1ELj1ELj8ELj16ENS_18Kernel_traits_baseILj8192ES2_S2_fS2_fjLj256EEEEELb0ELb0ELb1EEEvNS_9FwdParamsE)
        /*0158*/ 	.short	0x0210
        /*015a*/ 	.short	0x00e8


	//----- nvinfo : EIATTR_SW_WAR
	.align		4
.L_1386:
        /*015c*/ 	.byte	0x04, 0x36
        /*015e*/ 	.short	(.L_1388 - .L_1387)
.L_1387:
        /*0160*/ 	.word	0x00000008
.L_1388:


//--------------------- .nv.info._ZN10layer_norm31ln_parallel_residual_fwd_kernelINS_13Kernel_traitsI6__halfS2_fS2_fjLj8192ELj1ELj1ELj8ELj16ENS_18Kernel_traits_baseILj8192ES2_S2_fS2_fjLj256EEEEELb0ELb1ELb0EEEvNS_9FwdParamsE --------------------------
	.section	.nv.info._ZN10layer_norm31ln_parallel_residual_fwd_kernelINS_13Kernel_traitsI6__halfS2_fS2_fjLj8192ELj1ELj1ELj8ELj16ENS_18Kernel_traits_baseILj8192ES2_S2_fS2_fjLj256EEEEELb0ELb1ELb0EEEvNS_9FwdParamsE,"",@"SHT_CUDA_INFO"
	.sectionflags	@""
	.align	4


	//----- nvinfo : EIATTR_CUDA_API_VERSION
	.align		4
        /*0000*/ 	.byte	0x04, 0x37
        /*0002*/ 	.short	(.L_1390 - .L_1389)
.L_1389:
        /*0004*/ 	.word	0x00000082


	//----- nvinfo : EIATTR_KPARAM_INFO
	.align		4
.L_1390:
        /*0008*/ 	.byte	0x04, 0x17
        /*000a*/ 	.short	(.L_1392 - .L_1391)
.L_1391:
        /*000c*/ 	.word	0x00000000
        /*0010*/ 	.short	0x0000
        /*0012*/ 	.short	0x0000
        /*0014*/ 	.byte	0x00, 0xf0, 0xa1, 0x03


	//----- nvinfo : EIATTR_SPARSE_MMA_MASK
	.align		4
.L_1392:
        /*0018*/ 	.byte	0x03, 0x50
        /*001a*/ 	.short	0x0000


	//----- nvinfo : EIATTR_MAXREG_COUNT
	.align		4
        /*001c*/ 	.byte	0x03, 0x1b
        /*001e*/ 	.short	0x00ff


	//----- nvinfo : EIATTR_NUM_BARRIERS
	.align		4
        /*0020*/ 	.byte	0x02, 0x4c
        /*0022*/ 	.byte	0x01
	.zero		1


	//----- nvinfo : EIATTR_MERCURY_ISA_VERSION
	.align		4
        /*0024*/ 	.byte	0x03, 0x5f
        /*0026*/ 	.short	0x0101


	//----- nvinfo : EIATTR_COOP_GROUP_MASK_REGIDS
	.align		4
        /*0028*/ 	.byte	0x04, 0x29
        /*002a*/ 	.short	(.L_1394 - .L_1393)


	//   ....[0]....
.L_1393:
        /*002c*/ 	.word	0xffffffff


	//   ....[1]....
        /*0030*/ 	.word	0xffffffff


	//   ....[2]....
        /*0034*/ 	.word	0xffffffff


	//   ....[3]....
        /*0038*/ 	.word	0xffffffff


	//   ....[4]....
        /*003c*/ 	.word	0xffffffff


	//   ....[5]....
        /*0040*/ 	.word	0xffffffff


	//   ....[6]....
        /*0044*/ 	.word	0xffffffff


	//   ....[7]....
        /*0048*/ 	.word	0xffffffff


	//   ....[8]....
        /*004c*/ 	.word	0xffffffff


	//   ....[9]....
        /*0050*/ 	.word	0xffffffff


	//   ....[10]....
        /*0054*/ 	.word	0xffffffff


	//   ....[11]....
        /*0058*/ 	.word	0xffffffff


	//   ....[12]....
        /*005c*/ 	.word	0xffffffff


	//   ....[13]....
        /*0060*/ 	.word	0xffffffff


	//   ....[14]....
        /*0064*/ 	.word	0xffffffff


	//   ....[15]....
        /*0068*/ 	.word	0xffffffff


	//   ....[16]....
        /*006c*/ 	.word	0xffffffff


	//   ....[17]....
        /*0070*/ 	.word	0xffffffff


	//   ....[18]....
        /*0074*/ 	.word	0xffffffff


	//   ....[19]....
        /*0078*/ 	.word	0xffffffff


	//   ....[20]....
        /*007c*/ 	.word	0xffffffff


	//   ....[21]....
        /*0080*/ 	.word	0x0500007a


	//   ....[22]....
        /*0084*/ 	.word	0x0500007a


	//   ....[23]....
        /*0088*/ 	.word	0x0500007a


	//   ....[24]....
        /*008c*/ 	.word	0x0500007a


	//   ....[25]....
        /*0090*/ 	.word	0x0500007a


	//   ....[26]....
        /*0094*/ 	.word	0x0500007a


	//   ....[27]....
        /*0098*/ 	.word	0x0500007a


	//   ....[28]....
        /*009c*/ 	.word	0x0500007a


	//   ....[29]....
        /*00a0*/ 	.word	0x0500007a


	//   ....[30]....
        /*00a4*/ 	.word	0x0500007a


	//----- nvinfo : EIATTR_COOP_GROUP_INSTR_OFFSETS
	.align		4
.L_1394:
        /*00a8*/ 	.byte	0x04, 0x28
        /*00aa*/ 	.short	(.L_1396 - .L_1395)


	//   ....[0]....
.L_1395:
        /*00ac*/ 	.word	0x000023c0


	//   ....[1]....
        /*00b0*/ 	.word	0x000023e0


	//   ....[2]....
        /*00b4*/ 	.word	0x00002400


	//   ....[3]....
        /*00b8*/ 	.word	0x00002420


	//   ....[4]....
        /*00bc*/ 	.word	0x00002440


	//   ....[5]....
        /*00c0*/ 	.word	0x00002880


	//   ....[6]....
        /*00c4*/ 	.word	0x000028a0


	//   ....[7]....
        /*00c8*/ 	.word	0x000028c0


	//   ....[8]....
        /*00cc*/ 	.word	0x000028e0


	//   ....[9]....
        /*00d0*/ 	.word	0x00002900


	//   ....[10]....
        /*00d4*/ 	.word	0x00002a60


	//   ....[11]....
        /*00d8*/ 	.word	0x00002ad0


	//   ....[12]....
        /*00dc*/ 	.word	0x00002b50


	//   ....[13]....
        /*00e0*/ 	.word	0x00002bb0


	//   ....[14]....
        /*00e4*/ 	.word	0x00002bc0


	//   ....[15]....
        /*00e8*/ 	.word	0x00002c20


	//   ....[16]....
        /*00ec*/ 	.word	0x00002c70


	//   ....[17]....
        /*00f0*/ 	.word	0x00002cd0


	//   ....[18]....
        /*00f4*/ 	.word	0x00002d70


	//   ....[19]....
        /*00f8*/ 	.word	0x00002d90


	//   ....[20]....
        /*00fc*/ 	.word	0x00002dd0


	//   ....[21]....
        /*0100*/ 	.word	0x00003800


	//   ....[22]....
        /*0104*/ 	.word	0x00003860


	//   ....[23]....
        /*0108*/ 	.word	0x000038c0


	//   ....[24]....
        /*010c*/ 	.word	0x00003920


	//   ....[25]....
        /*0110*/ 	.word	0x00003980


	//   ....[26]....
        /*0114*/ 	.word	0x00003e00


	//   ....[27]....
        /*0118*/ 	.word	0x00003e60


	//   ....[28]....
        /*011c*/ 	.word	0x00003ec0


	//   ....[29]....
        /*0120*/ 	.word	0x00003f20


	//   ....[30]....
        /*0124*/ 	.word	0x00003f70


	//----- nvinfo : EIATTR_EXIT_INSTR_OFFSETS
	.align		4
.L_1396:
        /*0128*/ 	.byte	0x04, 0x1c
        /*012a*/ 	.short	(.L_1398 - .L_1397)


	//   ....[0]....
.L_1397:
        /*012c*/ 	.word	0x000004f0


	//   ....[1]....
        /*0130*/ 	.word	0x000037b0


	//----- nvinfo : EIATTR_MAX_THREADS
	.align		4
.L_1398:
        /*0134*/ 	.byte	0x04, 0x05
        /*0136*/ 	.short	(.L_1400 - .L_1399)
.L_1399:
        /*0138*/ 	.word	0x00000100
        /*013c*/ 	.word	0x00000001
        /*0140*/ 	.word	0x00000001


	//----- nvinfo : EIATTR_CRS_STACK_SIZE
	.align		4
.L_1400:
        /*0144*/ 	.byte	0x04, 0x1e
        /*0146*/ 	.short	(.L_1402 - .L_1401)
.L_1401:
        /*0148*/ 	.word	0x00000000


	//----- nvinfo : EIATTR_CBANK_PARAM_SIZE
	.align		4
.L_1402:
        /*014c*/ 	.byte	0x03, 0x19
        /*014e*/ 	.short	0x00e8


	//----- nvinfo : EIATTR_PARAM_CBANK
	.align		4
        /*0150*/ 	.byte	0x04, 0x0a
        /*0152*/ 	.short	(.L_1404 - .L_1403)
	.align		4
.L_1403:
        /*0154*/ 	.word	index@(.nv.constant0._ZN10layer_norm31ln_parallel_residual_fwd_kernelINS_13Kernel_traitsI6__halfS2_fS2_fjLj8192ELj1ELj1ELj8ELj16ENS_18Kernel_traits_baseILj8192ES2_S2_fS2_fjLj256EEEEELb0ELb1ELb0EEEvNS_9FwdParamsE)
        /*0158*/ 	.short	0x0210
        /*015a*/ 	.short	0x00e8


	//----- nvinfo : EIATTR_SW_WAR
	.align		4
.L_1404:
        /*015c*/ 	.byte	0x04, 0x36
        /*015e*/ 	.short	(.L_1406 - .L_1405)
.L_1405:
        /*0160*/ 	.word	0x00000008
.L_1406:


//--------------------- .nv.info._ZN10layer_norm31ln_parallel_residual_fwd_kernelINS_13Kernel_traitsI6__halfS2_fS2_fjLj8192ELj1ELj1ELj8ELj16ENS_18Kernel_traits_baseILj8192ES2_S2_fS2_fjLj256EEEEELb0ELb1ELb1EEEvNS_9FwdParamsE --------------------------
	.section	.nv.info._ZN10layer_norm31ln_parallel_residual_fwd_kernelINS_13Kernel_traitsI6__halfS2_fS2_fjLj8192ELj1ELj1ELj8ELj16ENS_18Kernel_traits_baseILj8192ES2_S2_fS2_fjLj256EEEEELb0ELb1ELb1EEEvNS_9FwdParamsE,"",@"SHT_CUDA_INFO"
	.sectionflags	@""
	.align	4


	//----- nvinfo : EIATTR_CUDA_API_VERSION
	.align		4
        /*0000*/ 	.byte	0x04, 0x37
        /*0002*/ 	.short	(.L_1408 - .L_1407)
.L_1407:
        /*0004*/ 	.word	0x00000082


	//----- nvinfo : EIATTR_KPARAM_INFO
	.align		4
.L_1408:
        /*0008*/ 	.byte	0x04, 0x17
        /*000a*/ 	.short	(.L_1410 - .L_1409)
.L_1409:
        /*000c*/ 	.word	0x00000000
        /*0010*/ 	.short	0x0000
        /*0012*/ 	.short	0x0000
        /*0014*/ 	.byte	0x00, 0xf0, 0xa1, 0x03


	//----- nvinfo : EIATTR_SPARSE_MMA_MASK
	.align		4
.L_1410:
        /*0018*/ 	.byte	0x03, 0x50
        /*001a*/ 	.short	0x0000


	//----- nvinfo : EIATTR_MAXREG_COUNT
	.align		4
        /*001c*/ 	.byte	0x03, 0x1b
        /*001e*/ 	.short	0x00ff


	//----- nvinfo : EIATTR_NUM_BARRIERS
	.align		4
        /*0020*/ 	.byte	0x02, 0x4c
        /*0022*/ 	.byte	0x01
	.zero		1


	//----- nvinfo : EIATTR_MERCURY_ISA_VERSION
	.align		4
        /*0024*/ 	.byte	0x03, 0x5f
        /*0026*/ 	.short	0x0101


	//----- nvinfo : EIATTR_COOP_GROUP_MASK_REGIDS
	.align		4
        /*0028*/ 	.byte	0x04, 0x29
        /*002a*/ 	.short	(.L_1412 - .L_1411)


	//   ....[0]....
.L_1411:
        /*002c*/ 	.word	0xffffffff


	//   ....[1]....
        /*0030*/ 	.word	0xffffffff


	//   ....[2]....
        /*0034*/ 	.word	0xffffffff


	//   ....[3]....
        /*0038*/ 	.word	0xffffffff


	//   ....[4]....
        /*003c*/ 	.word	0xffffffff


	//   ....[5]....
        /*0040*/ 	.word	0xffffffff


	//   ....[6]....
        /*0044*/ 	.word	0xffffffff


	//   ....[7]....
        /*0048*/ 	.word	0xffffffff


	//   ....[8]....
        /*004c*/ 	.word	0xffffffff


	//   ....[9]....
        /*0050*/ 	.word	0xffffffff


	//   ....[10]....
        /*0054*/ 	.word	0xffffffff


	//   ....[11]....
        /*0058*/ 	.word	0xffffffff


	//   ....[12]....
        /*005c*/ 	.word	0xffffffff


	//   ....[13]....
        /*0060*/ 	.word	0xffffffff


	//   ....[14]....
        /*0064*/ 	.word	0xffffffff


	//   ....[15]....
        /*0068*/ 	.word	0xffffffff


	//   ....[16]....
        /*006c*/ 	.word	0xffffffff


	//   ....[17]....
        /*0070*/ 	.word	0xffffffff


	//   ....[18]....
        /*0074*/ 	.word	0xffffffff


	//   ....[19]....
        /*0078*/ 	.word	0xffffffff


	//   ....[20]....
        /*007c*/ 	.word	0xffffffff


	//   ....[21]....
        /*0080*/ 	.word	0x05000078


	//   ....[22]....
        /*0084*/ 	.word	0x05000078


	//   ....[23]....
        /*0088*/ 	.word	0x05000078


	//   ....[24]....
        /*008c*/ 	.word	0x05000078


	//   ....[25]....
        /*0090*/ 	.word	0x05000078


	//   ....[26]....
        /*0094*/ 	.word	0x05000078


	//   ....[27]....
        /*0098*/ 	.word	0x05000078


	//   ....[28]....
        /*009c*/ 	.word	0x05000078


	//   ....[29]....
        /*00a0*/ 	.word	0x05000078


	//   ....[30]....
        /*00a4*/ 	.word	0x05000078


	//----- nvinfo : EIATTR_COOP_GROUP_INSTR_OFFSETS
	.align		4
.L_1412:
        /*00a8*/ 	.byte	0x04, 0x28
        /*00aa*/ 	.short	(.L_1414 - .L_1413)


	//   ....[0]....
.L_1413:
        /*00ac*/ 	.word	0x00001d20


	//   ....[1]....
        /*00b0*/ 	.word	0x00001d40


	//   ....[2]....
        /*00b4*/ 	.word	0x00001d60


	//   ....[3]....
        /*00b8*/ 	.word	0x00001d80


	//   ....[4]....
        /*00bc*/ 	.word	0x00001da0


	//   ....[5]....
        /*00c0*/ 	.word	0x000021d0


	//   ....[6]....
        /*00c4*/ 	.word	0x000021f0


	//   ....[7]....
        /*00c8*/ 	.word	0x00002210


	//   ....[8]....
        /*00cc*/ 	.word	0x00002230


	//   ....[9]....
        /*00d0*/ 	.word	0x00002250


	//   ....[10]....
        /*00d4*/ 	.word	0x000023a0


	//   ....[11]....
        /*00d8*/ 	.word	0x000023f0


	//   ....[12]....
        /*00dc*/ 	.word	0x00002470


	//   ....[13]....
        /*00e0*/ 	.word	0x000024e0


	//   ....[14]....
        /*00e4*/ 	.word	0x000024f0


	//   ....[15]....
        /*00e8*/ 	.word	0x00002550


	//   ....[16]....
        /*00ec*/ 	.word	0x000025a0


	//   ....[17]....
        /*00f0*/ 	.word	0x000025f0


	//   ....[18]....
        /*00f4*/ 	.word	0x00002650


	//   ....[19]....
        /*00f8*/ 	.word	0x00002700


	//   ....[20]....
        /*00fc*/ 	.word	0x00002710


	//   ....[21]....
        /*0100*/ 	.word	0x00002fe0


	//   ....[22]....
        /*0104*/ 	.word	0x00003040


	//   ....[23]....
        /*0108*/ 	.word	0x000030a0


	//   ....[24]....
        /*010c*/ 	.word	0x00003100


	//   ....[25]....
        /*0110*/ 	.word	0x00003160


	//   ....[26]....
        /*0114*/ 	.word	0x000035d0


	//   ....[27]....
        /*0118*/ 	.word	0x00003630


	//   ....[28]....
        /*011c*/ 	.word	0x00003690


	//   ....[29]....
        /*0120*/ 	.word	0x000036f0


	//   ....[30]....
        /*0124*/ 	.word	0x00003750


	//----- nvinfo : EIATTR_EXIT_INSTR_OFFSETS
	.align		4
.L_1414:
        /*0128*/ 	.byte	0x04, 0x1c
        /*012a*/ 	.short	(.L_1416 - .L_1415)


	//   ....[0]....
.L_1415:
        /*012c*/ 	.word	0x00000150


	//   ....[1]....
        /*0130*/ 	.word	0x00002f90


	//----- nvinfo : EIATTR_MAX_THREADS
	.align		4
.L_1416:
        /*0134*/ 	.byte	0x04, 0x05
        /*0136*/ 	.short	(.L_1418 - .L_1417)
.L_1417:
        /*0138*/ 	.word	0x00000100
        /*013c*/ 	.word	0x00000001
        /*0140*/ 	.word	0x00000001


	//----- nvinfo : EIATTR_CRS_STACK_SIZE
	.align		4
.L_1418:
        /*0144*/ 	.byte	0x04, 0x1e
        /*0146*/ 	.short	(.L_1420 - .L_1419)
.L_1419:
        /*0148*/ 	.word	0x00000000


	//----- nvinfo : EIATTR_CBANK_PARAM_SIZE
	.align		4
.L_1420:
        /*014c*/ 	.byte	0x03, 0x19
        /*014e*/ 	.short	0x00e8


	//----- nvinfo : EIATTR_PARAM_CBANK
	.align		4
        /*0150*/ 	.byte	0x04, 0x0a
        /*0152*/ 	.short	(.L_1422 - .L_1421)
	.align		4
.L_1421:
        /*0154*/ 	.word	index@(.nv.constant0._ZN10layer_norm31ln_parallel_residual_fwd_kernelINS_13Kernel_traitsI6__halfS2_fS2_fjLj8192ELj1ELj1ELj8ELj16ENS_18Kernel_traits_baseILj8192ES2_S2_fS2_fjLj256EEEEELb0ELb1ELb1EEEvNS_9FwdParamsE)
        /*0158*/ 	.short	0x0210
        /*015a*/ 	.short	0x00e8


	//----- nvinfo : EIATTR_SW_WAR
	.align		4
.L_1422:
        /*015c*/ 	.byte	0x04, 0x36
        /*015e*/ 	.short	(.L_1424 - .L_1423)
.L_1423:
        /*0160*/ 	.word	0x00000008
.L_1424:


//--------------------- .nv.info._ZN10layer_norm31ln_parallel_residual_fwd_kernelINS_13Kernel_traitsI6__halfS2_fS2_fjLj8192ELj1ELj1ELj8ELj16ENS_18Kernel_traits_baseILj8192ES2_S2_fS2_fjLj256EEEEELb1ELb0ELb0EEEvNS_9FwdParamsE --------------------------
	.section	.nv.info._ZN10layer_norm31ln_parallel_residual_fwd_kernelINS_13Kernel_traitsI6__halfS2_fS2_fjLj8192ELj1ELj1ELj8ELj16ENS_18Kernel_traits_baseILj8192ES2_S2_fS2_fjLj256EEEEELb1ELb0ELb0EEEvNS_9FwdParamsE,"",@"SHT_CUDA_INFO"
	.sectionflags	@""
	.align	4


	//----- nvinfo : EIATTR_CUDA_API_VERSION
	.align		4
        /*0000*/ 	.byte	0x04, 0x37
        /*0002*/ 	.short	(.L_1426 - .L_1425)
.L_1425:
        /*0004*/ 	.word	0x00000082


	//----- nvinfo : EIATTR_KPARAM_INFO
	.align		4
.L_1426:
        /*0008*/ 	.byte	0x04, 0x17
        /*000a*/ 	.short	(.L_1428 - .L_1427)
.L_1427:
        /*000c*/ 	.word	0x00000000
        /*0010*/ 	.short	0x0000
        /*0012*/ 	.short	0x0000
        /*0014*/ 	.byte	0x00, 0xf0, 0xa1, 0x03


	//----- nvinfo : EIATTR_SPARSE_MMA_MASK
	.align		4
.L_1428:
        /*0018*/ 	.byte	0x03, 0x50
        /*001a*/ 	.short	0x0000


	//----- nvinfo : EIATTR_MAXREG_COUNT
	.align		4
        /*001c*/ 	.byte	0x03, 0x1b
        /*001e*/ 	.short	0x00ff


	//----- nvinfo : EIATTR_NUM_BARRIERS
	.align		4
        /*0020*/ 	.byte	0x02, 0x4c
        /*0022*/ 	.byte	0x01
	.zero		1


	//----- nvinfo : EIATTR_MERCURY_ISA_VERSION
	.align		4
        /*0024*/ 	.byte	0x03, 0x5f
        /*0026*/ 	.short	0x0101


	//----- nvinfo : EIATTR_COOP_GROUP_MASK_REGIDS
	.align		4
        /*0028*/ 	.byte	0x04, 0x29
        /*002a*/ 	.short	(.L_1430 - .L_1429)


	//   ....[0]....
.L_1429:
        /*002c*/ 	.word	0xffffffff


	//   ....[1]....
        /*0030*/ 	.word	0xffffffff


	//   ....[2]....
        /*0034*/ 	.word	0xffffffff


	//   ....[3]....
        /*0038*/ 	.word	0xffffffff


	//   ....[4]....
        /*003c*/ 	.word	0xffffffff


	//   ....[5]....
        /*0040*/ 	.word	0xffffffff


	//   ....[6]....
        /*0044*/ 	.word	0xffffffff


	//   ....[7]....
        /*0048*/ 	.word	0xffffffff


	//   ....[8]....
        /*004c*/ 	.word	0xffffffff


	//   ....[9]....
        /*0050*/ 	.word	0xffffffff


	//   ....[10]....
        /*0054*/ 	.word	0xffffffff


	//   ....[11]....
        /*0058*/ 	.word	0xffffffff


	//   ....[12]....
        /*005c*/ 	.word	0xffffffff


	//   ....[13]....
        /*0060*/ 	.word	0xffffffff


	//   ....[14]....
        /*0064*/ 	.word	0xffffffff


	//   ....[15]....
        /*0068*/ 	.word	0xffffffff


	//   ....[16]....
        /*006c*/ 	.word	0xffffffff


	//   ....[17]....
        /*0070*/ 	.word	0xffffffff


	//   ....[18]....
        /*0074*/ 	.word	0xffffffff


	//   ....[19]....
        /*0078*/ 	.word	0xffffffff


	//   ....[20]....
        /*007c*/ 	.word	0xffffffff


	//   ....[21]....
        /*0080*/ 	.word	0x050000cf


	//   ....[22]....
        /*0084*/ 	.word	0x050000cf


	//   ....[23]....
        /*0088*/ 	.word	0x050000cf


	//   ....[24]....
        /*008c*/ 	.word	0x050000cf


	//   ....[25]....
        /*0090*/ 	.word	0x050000cf


	//   ....[26]....
        /*0094*/ 	.word	0x050000cf


	//   ....[27]....
        /*0098*/ 	.word	0x050000cf


	//   ....[28]....
        /*009c*/ 	.word	0x050000cf


	//   ....[29]....
        /*00a0*/ 	.word	0x050000cf


	//   ....[30]....
        /*00a4*/ 	.word	0x050000cf


	//----- nvinfo : EIATTR_COOP_GROUP_INSTR_OFFSETS
	.align		4
.L_1430:
        /*00a8*/ 	.byte	0x04, 0x28
        /*00aa*/ 	.short	(.L_1432 - .L_1431)


	//   ....[0]....
.L_1431:
        /*00ac*/ 	.word	0x00018a50


	//   ....[1]....
        /*00b0*/ 	.word	0x00018a70


	//   ....[2]....
        /*00b4*/ 	.word	0x00018a90


	//   ....[3]....
        /*00b8*/ 	.word	0x00018ab0


	//   ....[4]....
        /*00bc*/ 	.word	0x00018ad0


	//   ....[5]....
        /*00c0*/ 	.word	0x00018f10


	//   ....[6]....
        /*00c4*/ 	.word	0x00018f30


	//   ....[7]....
        /*00c8*/ 	.word	0x00018f50


	//   ....[8]....
        /*00cc*/ 	.word	0x00018f70


	//   ....[9]....
        /*00d0*/ 	.word	0x00018f90


	//   ....[10]....
        /*00d4*/ 	.word	0x00019120


	//   ....[11]....
        /*00d8*/ 	.word	0x00019170


	//   ....[12]....
        /*00dc*/ 	.word	0x00019190


	//   ....[13]....
        /*00e0*/ 	.word	0x000191a0


	//   ....[14]....
        /*00e4*/ 	.word	0x000191d0


	//   ....[15]....
        /*00e8*/ 	.word	0x00019260


	//   ....[16]....
        /*00ec*/ 	.word	0x000192a0


	//   ....[17]....
        /*00f0*/ 	.word	0x00019360


	//   ....[18]....
        /*00f4*/ 	.word	0x000193a0


	//   ....[19]....
        /*00f8*/ 	.word	0x00019440


	//   ....[20]....
        /*00fc*/ 	.word	0x00019470


	//   ....[21]....
        /*0100*/ 	.word	0x0001a260


	//   ....[22]....
        /*0104*/ 	.word	0x0001a2d0


	//   ....[23]....
        /*0108*/ 	.word	0x0001a340


	//   ....[24]....
        /*010c*/ 	.word	0x0001a3b0


	//   ....[25]....
        /*0110*/ 	.word	0x0001a420


	//   ....[26]....
        /*0114*/ 	.word	0x0001a8b0


	//   ....[27]....
        /*0118*/ 	.word	0x0001a920


	//   ....[28]....
        /*011c*/ 	.word	0x0001a990


	//   ....[29]....
        /*0120*/ 	.word	0x0001aa00


	//   ....[30]....
        /*0124*/ 	.word	0x0001aa70


	//----- nvinfo : EIATTR_EXIT_INSTR_OFFSETS
	.align		4
.L_1432:
        /*0128*/ 	.byte	0x04, 0x1c
        /*012a*/ 	.short	(.L_1434 - .L_1433)


	//   ....[0]....
.L_1433:
        /*012c*/ 	.word	0x00000d70


	//   ....[1]....
        /*0130*/ 	.word	0x0001a200


	//----- nvinfo : EIATTR_MAX_THREADS
	.align		4
.L_1434:
        /*0134*/ 	.byte	0x04, 0x05
        /*0136*/ 	.short	(.L_1436 - .L_1435)
.L_1435:
        /*0138*/ 	.word	0x00000100
        /*013c*/ 	.word	0x00000001
        /*0140*/ 	.word	0x00000001


	//----- nvinfo : EIATTR_CRS_STACK_SIZE
	.align		4
.L_1436:
        /*0144*/ 	.byte	0x04, 0x1e
        /*0146*/ 	.short	(.L_1438 - .L_1437)
.L_1437:
        /*0148*/ 	.word	0x00000000


	//----- nvinfo : EIATTR_CBANK_PARAM_SIZE
	.align		4
.L_1438:
        /*014c*/ 	.byte	0x03, 0x19
        /*014e*/ 	.short	0x00e8


	//----- nvinfo : EIATTR_PARAM_CBANK
	.align		4
        /*0150*/ 	.byte	0x04, 0x0a
        /*0152*/ 	.short	(.L_1440 - .L_1439)
	.align		4
.L_1439:
        /*0154*/ 	.word	index@(.nv.constant0._ZN10layer_norm31ln_parallel_residual_fwd_kernelINS_13Kernel_traitsI6__halfS2_fS2_fjLj8192ELj1ELj1ELj8ELj16ENS_18Kernel_traits_baseILj8192ES2_S2_fS2_fjLj256EEEEELb1ELb0ELb0EEEvNS_9FwdParamsE)
        /*0158*/ 	.short	0x0210
        /*015a*/ 	.short	0x00e8


	//----- nvinfo : EIATTR_SW_WAR
	.align		4
.L_1440:
        /*015c*/ 	.byte	0x04, 0x36
        /*015e*/ 	.short	(.L_1442 - .L_1441)
.L_1441:
        /*0160*/ 	.word	0x00000008
.L_1442:


//--------------------- .nv.info._ZN10layer_norm31ln_parallel_residual_fwd_kernelINS_13Kernel_traitsI6__halfS2_fS2_fjLj8192ELj1ELj1ELj8ELj16ENS_18Kernel_traits_baseILj8192ES2_S2_fS2_fjLj256EEEEELb1ELb0ELb1EEEvNS_9FwdParamsE --------------------------
	.section	.nv.info._ZN10layer_norm31ln_parallel_residual_fwd_kernelINS_13Kernel_traitsI6__halfS2_fS2_fjLj8192ELj1ELj1ELj8ELj16ENS_18Kernel_traits_baseILj8192ES2_S2_fS2_fjLj256EEEEELb1ELb0ELb1EEEvNS_9FwdParamsE,"",@"SHT_CUDA_INFO"
	.sectionflags	@""
	.align	4


	//----- nvinfo : EIATTR_CUDA_API_VERSION
	.align		4
        /*0000*/ 	.byte	0x04, 0x37
        /*0002*/ 	.short	(.L_1444 - .L_1443)
.L_1443:
        /*0004*/ 	.word	0x00000082


	//----- nvinfo : EIATTR_KPARAM_INFO
	.align		4
.L_1444:
        /*0008*/ 	.byte	0x04, 0x17
        /*000a*/ 	.short	(.L_1446 - .L_1445)
.L_1445:
        /*000c*/ 	.word	0x00000000
        /*0010*/ 	.short	0x0000
        /*0012*/ 	.short	0x0000
        /*0014*/ 	.byte	0x00, 0xf0, 0xa1, 0x03


	//----- nvinfo : EIATTR_SPARSE_MMA_MASK
	.align		4
.L_1446:
        /*0018*/ 	.byte	0x03, 0x50
        /*001a*/ 	.short	0x0000


	//----- nvinfo : EIATTR_MAXREG_COUNT
	.align		4
        /*001c*/ 	.byte	0x03, 0x1b
        /*001e*/ 	.short	0x00ff


	//----- nvinfo : EIATTR_NUM_BARRIERS
	.align		4
        /*0020*/ 	.byte	0x02, 0x4c
        /*0022*/ 	.byte	0x01
	.zero		1


	//----- nvinfo : EIATTR_MERCURY_ISA_VERSION
	.align		4
        /*0024*/ 	.byte	0x03, 0x5f
        /*0026*/ 	.short	0x0101


	//----- nvinfo : EIATTR_COOP_GROUP_MASK_REGIDS
	.align		4
        /*0028*/ 	.byte	0x04, 0x29
        /*002a*/ 	.short	(.L_1448 - .L_1447)


	//   ....[0]....
.L_1447:
        /*002c*/ 	.word	0xffffffff


	//   ....[1]....
        /*0030*/ 	.word	0xffffffff


	//   ....[2]....
        /*0034*/ 	.word	0xffffffff


	//   ....[3]....
        /*0038*/ 	.word	0xffffffff


	//   ....[4]....
        /*003c*/ 	.word	0xffffffff


	//   ....[5]....
        /*0040*/ 	.word	0xffffffff


	//   ....[6]....
        /*0044*/ 	.word	0xffffffff


	//   ....[7]....
        /*0048*/ 	.word	0xffffffff


	//   ....[8]....
        /*004c*/ 	.word	0xffffffff


	//   ....[9]....
        /*0050*/ 	.word	0xffffffff


	//   ....[10]....
        /*0054*/ 	.word	0xffffffff


	//   ....[11]....
        /*0058*/ 	.word	0xffffffff


	//   ....[12]....
        /*005c*/ 	.word	0xffffffff


	//   ....[13]....
        /*0060*/ 	.word	0xffffffff


	//   ....[14]....
        /*0064*/ 	.word	0xffffffff


	//   ....[15]....
        /*0068*/ 	.word	0xffffffff


	//   ....[16]....
        /*006c*/ 	.word	0xffffffff


	//   ....[17]....
        /*0070*/ 	.word	0xffffffff


	//   ....[18]....
        /*0074*/ 	.word	0xffffffff


	//   ....[19]....
        /*0078*/ 	.word	0xffffffff


	//   ....[20]....
        /*007c*/ 	.word	0xffffffff


	//   ....[21]....
        /*0080*/ 	.word	0x050000a7


	//   ....[22]....
        /*0084*/ 	.word	0x050000a7


	//   ....[23]....
        /*0088*/ 	.word	0x050000a7


	//   ....[24]....
        /*008c*/ 	.word	0x050000a7


	//   ....[25]....
        /*0090*/ 	.word	0x050000a7


	//   ....[26]....
        /*0094*/ 	.word	0x050000a7


	//   ....[27]....
        /*0098*/ 	.word	0x050000a7


	//   ....[28]....
        /*009c*/ 	.word	0x050000a7


	//   ....[29]....
        /*00a0*/ 	.word	0x050000a7


	//   ....[30]....
        /*00a4*/ 	.word	0x050000a7


	//----- nvinfo : EIATTR_COOP_GROUP_INSTR_OFFSETS
	.align		4
.L_1448:
        /*00a8*/ 	.byte	0x04, 0x28
        /*00aa*/ 	.short	(.L_1450 - .L_1449)


	//   ....[0]....
.L_1449:
        /*00ac*/ 	.word	0x00017c10


	//   ....[1]....
        /*00b0*/ 	.word	0x00017c30


	//   ....[2]....
        /*00b4*/ 	.word	0x00017c50


	//   ....[3]....
        /*00b8*/ 	.word	0x00017c70


	//   ....[4]....
        /*00bc*/ 	.word	0x00017c90


	//   ....[5]....
        /*00c0*/ 	.word	0x000180c0


	//   ....[6]....
        /*00c4*/ 	.word	0x000180e0


	//   ....[7]....
        /*00c8*/ 	.word	0x00018100


	//   ....[8]....
        /*00cc*/ 	.word	0x00018120


	//   ....[9]....
        /*00d0*/ 	.word	0x00018140


	//   ....[10]....
        /*00d4*/ 	.word	0x00018320


	//   ....[11]....
        /*00d8*/ 	.word	0x00018390


	//   ....[12]....
        /*00dc*/ 	.word	0x000183c0


	//   ....[13]....
        /*00e0*/ 	.word	0x000183d0


	//   ....[14]....
        /*00e4*/ 	.word	0x00018450


	//   ....[15]....
        /*00e8*/ 	.word	0x000184b0


	//   ....[16]....
        /*00ec*/ 	.word	0x000184c0


	//   ....[17]....
        /*00f0*/ 	.word	0x00018520


	//   ....[18]....
        /*00f4*/ 	.word	0x000185b0


	//   ....[19]....
        /*00f8*/ 	.word	0x00018650


	//   ....[20]....
        /*00fc*/ 	.word	0x00018690


	//   ....[21]....
        /*0100*/ 	.word	0x000196f0


	//   ....[22]....
        /*0104*/ 	.word	0x00019760


	//   ....[23]....
        /*0108*/ 	.word	0x000197d0


	//   ....[24]....
        /*010c*/ 	.word	0x00019840


	//   ....[25]....
        /*0110*/ 	.word	0x000198b0


	//   ....[26]....
        /*0114*/ 	.word	0x00019d30


	//   ....[27]....
        /*0118*/ 	.word	0x00019da0


	//   ....[28]....
        /*011c*/ 	.word	0x00019e10


	//   ....[29]....
        /*0120*/ 	.word	0x00019e80


	//   ....[30]....
        /*0124*/ 	.word	0x00019ef0


	//----- nvinfo : EIATTR_EXIT_INSTR_OFFSETS
	.align		4
.L_1450:
        /*0128*/ 	.byte	0x04, 0x1c
        /*012a*/ 	.short	(.L_1452 - .L_1451)


	//   ....[0]....
.L_1451:
        /*012c*/ 	.word	0x000002d0


	//   ....[1]....
        /*0130*/ 	.word	0x000196a0


	//----- nvinfo : EIATTR_MAX_THREADS
	.align		4
.L_1452:
        /*0134*/ 	.byte	0x04, 0x05
        /*0136*/ 	.short	(.L_1454 - .L_1453)
.L_1453:
        /*0138*/ 	.word	0x00000100
        /*013c*/ 	.word	0x00000001
        /*0140*/ 	.word	0x00000001


	//----- nvinfo : EIATTR_CRS_STACK_SIZE
	.align		4
.L_1454:
        /*0144*/ 	.byte	0x04, 0x1e
        /*0146*/ 	.short	(.L_1456 - .L_1455)
.L_1455:
        /*0148*/ 	.word	0x00000000


	//----- nvinfo : EIATTR_CBANK_PARAM_SIZE
	.align		4
.L_1456:
        /*014c*/ 	.byte	0x03, 0x19
        /*014e*/ 	.short	0x00e8


	//----- nvinfo : EIATTR_PARAM_CBANK
	.align		4
        /*0150*/ 	.byte	0x04, 0x0a
        /*0152*/ 	.short	(.L_1458 - .L_1457)
	.align		4
.L_1457:
        /*0154*/ 	.word	index@(.nv.constant0._ZN10layer_norm31ln_parallel_residual_fwd_kernelINS_13Kernel_traitsI6__halfS2_fS2_fjLj8192ELj1ELj1ELj8ELj16ENS_18Kernel_traits_baseILj8192ES2_S2_fS2_fjLj256EEEEELb1ELb0ELb1EEEvNS_9FwdParamsE)
        /*0158*/ 	.short	0x0210
        /*015a*/ 	.short	0x00e8


	//----- nvinfo : EIATTR_SW_WAR
	.align		4
.L_1458:
        /*015c*/ 	.byte	0x04, 0x36
        /*015e*/ 	.short	(.L_1460 - .L_1459)
.L_1459:
        /*0160*/ 	.word	0x00000008
.L_1460:


//--------------------- .nv.info._ZN10layer_norm31ln_parallel_residual_fwd_kernelINS_13Kernel_traitsI6__halfS2_fS2_fjLj8192ELj1ELj1ELj8ELj16ENS_18Kernel_traits_baseILj8192ES2_S2_fS2_fjLj256EEEEELb1ELb1ELb0EEEvNS_9FwdParamsE --------------------------
	.section	.nv.info._ZN10layer_norm31ln_parallel_residual_fwd_kernelINS_13Kernel_traitsI6__halfS2_fS2_fjLj8192ELj1ELj1ELj8ELj16ENS_18Kernel_traits_baseILj8192ES2_S2_fS2_fjLj256EEEEELb1ELb1ELb0EEEvNS_9FwdParamsE,"",@"SHT_CUDA_INFO"
	.sectionflags	@""
	.align	4


	//----- nvinfo : EIATTR_CUDA_API_VERSION
	.align		4
        /*0000*/ 	.byte	0x04, 0x37
        /*0002*/ 	.short	(.L_1462 - .L_1461)
.L_1461:
        /*0004*/ 	.word	0x00000082


	//----- nvinfo : EIATTR_KPARAM_INFO
	.align		4
.L_1462:
        /*0008*/ 	.byte	0x04, 0x17
        /*000a*/ 	.short	(.L_1464 - .L_1463)
.L_1463:
        /*000c*/ 	.word	0x00000000
        /*0010*/ 	.short	0x0000
        /*0012*/ 	.short	0x0000
        /*0014*/ 	.byte	0x00, 0xf0, 0xa1, 0x03


	//----- nvinfo : EIATTR_SPARSE_MMA_MASK
	.align		4
.L_1464:
        /*0018*/ 	.byte	0x03, 0x50
        /*001a*/ 	.short	0x0000


	//----- nvinfo : EIATTR_MAXREG_COUNT
	.align		4
        /*001c*/ 	.byte	0x03, 0x1b
        /*001e*/ 	.short	0x00ff


	//----- nvinfo : EIATTR_NUM_BARRIERS
	.align		4
        /*0020*/ 	.byte	0x02, 0x4c
        /*0022*/ 	.byte	0x01
	.zero		1


	//----- nvinfo : EIATTR_MERCURY_ISA_VERSION
	.align		4
        /*0024*/ 	.byte	0x03, 0x5f
        /*0026*/ 	.short	0x0101


	//----- nvinfo : EIATTR_COOP_GROUP_MASK_REGIDS
	.align		4
        /*0028*/ 	.byte	0x04, 0x29
        /*002a*/ 	.short	(.L_1466 - .L_1465)


	//   ....[0]....
.L_1465:
        /*002c*/ 	.word	0xffffffff


	//   ....[1]....
        /*0030*/ 	.word	0xffffffff


	//   ....[2]....
        /*0034*/ 	.word	0xffffffff


	//   ....[3]....
        /*0038*/ 	.word	0xffffffff


	//   ....[4]....
        /*003c*/ 	.word	0xffffffff


	//   ....[5]....
        /*0040*/ 	.word	0xffffffff


	//   ....[6]....
        /*0044*/ 	.word	0xffffffff


	//   ....[7]....
        /*0048*/ 	.word	0xffffffff


	//   ....[8]....
        /*004c*/ 	.word	0xffffffff


	//   ....[9]....
        /*0050*/ 	.word	0xffffffff


	//   ....[10]....
        /*0054*/ 	.word	0xffffffff


	//   ....[11]....
        /*0058*/ 	.word	0xffffffff


	//   ....[12]....
        /*005c*/ 	.word	0xffffffff


	//   ....[13]....
        /*0060*/ 	.word	0xffffffff


	//   ....[14]....
        /*0064*/ 	.word	0xffffffff


	//   ....[15]....
        /*0068*/ 	.word	0xffffffff


	//   ....[16]....
        /*006c*/ 	.word	0xffffffff


	//   ....[17]....
        /*0070*/ 	.word	0xffffffff


	//   ....[18]....
        /*0074*/ 	.word	0xffffffff


	//   ....[19]....
        /*0078*/ 	.word	0xffffffff


	//   ....[20]....
        /*007c*/ 	.word	0xffffffff


	//   ....[21]....
        /*0080*/ 	.word	0x050000a3


	//   ....[22]....
        /*0084*/ 	.word	0x050000a3


	//   ....[23]....
        /*0088*/ 	.word	0x050000a3


	//   ....[24]....
        /*008c*/ 	.word	0x050000a3


	//   ....[25]....
        /*0090*/ 	.word	0x050000a3


	//   ....[26]....
        /*0094*/ 	.word	0x050000a3


	//   ....[27]....
        /*0098*/ 	.word	0x050000a3


	//   ....[28]....
        /*009c*/ 	.word	0x050000a3


	//   ....[29]....
        /*00a0*/ 	.word	0x050000a3


	//   ....[30]....
        /*00a4*/ 	.word	0x050000a3


	//----- nvinfo : EIATTR_COOP_GROUP_INSTR_OFFSETS
	.align		4
.L_1466:
        /*00a8*/ 	.byte	0x04, 0x28
        /*00aa*/ 	.short	(.L_1468 - .L_1467)


	//   ....[0]....
.L_1467:
        /*00ac*/ 	.word	0x000182d0


	//   ....[1]....
        /*00b0*/ 	.word	0x000182f0


	//   ....[2]....
        /*00b4*/ 	.word	0x00018310


	//   ....[3]....
        /*00b8*/ 	.word	0x00018330


	//   ....[4]....
        /*00bc*/ 	.word	0x00018350


	//   ....[5]....
        /*00c0*/ 	.word	0x00018790


	//   ....[6]....
        /*00c4*/ 	.word	0x000187b0


	//   ....[7]....
        /*00c8*/ 	.word	0x000187d0


	//   ....[8]....
        /*00cc*/ 	.word	0x000187f0


	//   ....[9]....
        /*00d0*/ 	.word	0x00018810


	//   ....[10]....
        /*00d4*/ 	.word	0x000189b0


	//   ....[11]....
        /*00d8*/ 	.word	0x000189e0


	//   ....[12]....
        /*00dc*/ 	.word	0x000189f0


	//   ....[13]....
        /*00e0*/ 	.word	0x00018ab0


	//   ....[14]....
        /*00e4*/ 	.word	0x00018ac0


	//   ....[15]....
        /*00e8*/ 	.word	0x00018b40


	//   ....[16]....
        /*00ec*/ 	.word	0x00018bb0


	//   ....[17]....
        /*00f0*/ 	.word	0x00018bc0


	//   ....[18]....
        /*00f4*/ 	.word	0x00018bf0


	//   ....[19]....
        /*00f8*/ 	.word	0x00018cc0


	//   ....[20]....
        /*00fc*/ 	.word	0x00018ce0


	//   ....[21]....
        /*0100*/ 	.word	0x00019710


	//   ....[22]....
        /*0104*/ 	.word	0x00019780


	//   ....[23]....
        /*0108*/ 	.word	0x000197f0


	//   ....[24]....
        /*010c*/ 	.word	0x00019860


	//   ....[25]....
        /*0110*/ 	.word	0x000198d0


	//   ....[26]....
        /*0114*/ 	.word	0x00019d60


	//   ....[27]....
        /*0118*/ 	.word	0x00019dd0


	//   ....[28]....
        /*011c*/ 	.word	0x00019e40


	//   ....[29]....
        /*0120*/ 	.word	0x00019eb0


	//   ....[30]....
        /*0124*/ 	.word	0x00019f20


	//----- nvinfo : EIATTR_EXIT_INSTR_OFFSETS
	.align		4
.L_1468:
        /*0128*/ 	.byte	0x04, 0x1c
        /*012a*/ 	.short	(.L_1470 - .L_1469)


	//   ....[0]....
.L_1469:
        /*012c*/ 	.word	0x000009a0


	//   ....[1]....
        /*0130*/ 	.word	0x000196b0


	//----- nvinfo : EIATTR_MAX_THREADS
	.align		4
.L_1470:
        /*0134*/ 	.byte	0x04, 0x05
        /*0136*/ 	.short	(.L_1472 - .L_1471)
.L_1471:
        /*0138*/ 	.word	0x00000100
        /*013c*/ 	.word	0x00000001
        /*0140*/ 	.word	0x00000001


	//----- nvinfo : EIATTR_CRS_STACK_SIZE
	.align		4
.L_1472:
        /*0144*/ 	.byte	0x04, 0x1e
        /*0146*/ 	.short	(.L_1474 - .L_1473)
.L_1473:
        /*0148*/ 	.word	0x00000000


	//----- nvinfo : EIATTR_CBANK_PARAM_SIZE
	.align		4
.L_1474:
        /*014c*/ 	.byte	0x03, 0x19
        /*014e*/ 	.short	0x00e8


	//----- nvinfo : EIATTR_PARAM_CBANK
	.align		4
        /*0150*/ 	.byte	0x04, 0x0a
        /*0152*/ 	.short	(.L_1476 - .L_1475)
	.align		4
.L_1475:
        /*0154*/ 	.word	index@(.nv.constant0._ZN10layer_norm31ln_parallel_residual_fwd_kernelINS_13Kernel_traitsI6__halfS2_fS2_fjLj8192ELj1ELj1ELj8ELj16ENS_18Kernel_traits_baseILj8192ES2_S2_fS2_fjLj256EEEEELb1ELb1ELb0EEEvNS_9FwdParamsE)
        /*0158*/ 	.short	0x0210
        /*015a*/ 	.short	0x00e8


	//----- nvinfo : EIATTR_SW_WAR
	.align		4
.L_1476:
        /*015c*/ 	.byte	0x04, 0x36
        /*015e*/ 	.short	(.L_1478 - .L_1477)
.L_1477:
        /*0160*/ 	.word	0x00000008
.L_1478:


//--------------------- .nv.info._ZN10layer_norm31ln_parallel_residual_fwd_kernelINS_13Kernel_traitsI6__halfS2_fS2_fjLj8192ELj1ELj1ELj8ELj16ENS_18Kernel_traits_baseILj8192ES2_S2_fS2_fjLj256EEEEELb1ELb1ELb1EEEvNS_9FwdParamsE --------------------------
	.section	.nv.info._ZN10layer_norm31ln_parallel_residual_fwd_kernelINS_13Kernel_traitsI6__halfS2_fS2_fjLj8192ELj1ELj1ELj8ELj16ENS_18Kernel_traits_baseILj8192ES2_S2_fS2_fjLj256EEEEELb1ELb1ELb1EEEvNS_9FwdParamsE,"",@"SHT_CUDA_INFO"
	.sectionflags	@""
	.align	4


	//----- nvinfo : EIATTR_CUDA_API_VERSION
	.align		4
        /*0000*/ 	.byte	0x04, 0x37
        /*0002*/ 	.short	(.L_1480 - .L_1479)
.L_1479:
        /*0004*/ 	.word	0x00000082


	//----- nvinfo : EIATTR_KPARAM_INFO
	.align		4
.L_1480:
        /*0008*/ 	.byte	0x04, 0x17
        /*000a*/ 	.short	(.L_1482 - .L_1481)
.L_1481:
        /*000c*/ 	.word	0x00000000
        /*0010*/ 	.short	0x0000
        /*0012*/ 	.short	0x0000
        /*0014*/ 	.byte	0x00, 0xf0, 0xa1, 0x03


	//----- nvinfo : EIATTR_SPARSE_MMA_MASK
	.align		4
.L_1482:
        /*0018*/ 	.byte	0x03, 0x50
        /*001a*/ 	.short	0x0000


	//----- nvinfo : EIATTR_MAXREG_COUNT
	.align		4
        /*001c*/ 	.byte	0x03, 0x1b
        /*001e*/ 	.short	0x00ff


	//----- nvinfo : EIATTR_NUM_BARRIERS
	.align		4
        /*0020*/ 	.byte	0x02, 0x4c
        /*0022*/ 	.byte	0x01
	.zero		1


	//----- nvinfo : EIATTR_MERCURY_ISA_VERSION
	.align		4
        /*0024*/ 	.byte	0x03, 0x5f
        /*0026*/ 	.short	0x0101


	//----- nvinfo : EIATTR_COOP_GROUP_MASK_REGIDS
	.align		4
        /*0028*/ 	.byte	0x04, 0x29
        /*002a*/ 	.short	(.L_1484 - .L_1483)


	//   ....[0]....
.L_1483:
        /*002c*/ 	.word	0xffffffff


	//   ....[1]....
        /*0030*/ 	.word	0xffffffff


	//   ....[2]....
        /*0034*/ 	.word	0xffffffff


	//   ....[3]....
        /*0038*/ 	.word	0xffffffff


	//   ....[4]....
        /*003c*/ 	.word	0xffffffff


	//   ....[5]....
        /*0040*/ 	.word	0xffffffff


	//   ....[6]....
        /*0044*/ 	.word	0xffffffff


	//   ....[7]....
        /*0048*/ 	.word	0xffffffff


	//   ....[8]....
        /*004c*/ 	.word	0xffffffff


	//   ....[9]....
        /*0050*/ 	.word	0xffffffff


	//   ....[10]....
        /*0054*/ 	.word	0xffffffff


	//   ....[11]....
        /*0058*/ 	.word	0xffffffff


	//   ....[12]....
        /*005c*/ 	.word	0xffffffff


	//   ....[13]....
        /*0060*/ 	.word	0xffffffff


	//   ....[14]....
        /*0064*/ 	.word	0xffffffff


	//   ....[15]....
        /*0068*/ 	.word	0xffffffff


	//   ....[16]....
        /*006c*/ 	.word	0xffffffff


	//   ....[17]....
        /*0070*/ 	.word	0xffffffff


	//   ....[18]....
        /*0074*/ 	.word	0xffffffff


	//   ....[19]....
        /*0078*/ 	.word	0xffffffff


	//   ....[20]....
        /*007c*/ 	.word	0xffffffff


	//   ....[21]....
        /*0080*/ 	.word	0x0500009e


	//   ....[22]....
        /*0084*/ 	.word	0x0500009e


	//   ....[23]....
        /*0088*/ 	.word	0x0500009e


	//   ....[24]....
        /*008c*/ 	.word	0x0500009e


	//   ....[25]....
        /*0090*/ 	.word	0x0500009e


	//   ....[26]....
        /*0094*/ 	.word	0x0500009e


	//   ....[27]....
        /*0098*/ 	.word	0x0500009e


	//   ....[28]....
        /*009c*/ 	.word	0x0500009e


	//   ....[29]....
        /*00a0*/ 	.word	0x0500009e


	//   ....[30]....
        /*00a4*/ 	.word	0x0500009e


	//----- nvinfo : EIATTR_COOP_GROUP_INSTR_OFFSETS
	.align		4
.L_1484:
        /*00a8*/ 	.byte	0x04, 0x28
        /*00aa*/ 	.short	(.L_1486 - .L_1485)


	//   ....[0]....
.L_1485:
        /*00ac*/ 	.word	0x000175c0


	//   ....[1]....
        /*00b0*/ 	.word	0x000175e0


	//   ....[2]....
        /*00b4*/ 	.word	0x00017600


	//   ....[3]....
        /*00b8*/ 	.word	0x00017620


	//   ....[4]....
        /*00bc*/ 	.word	0x00017640


	//   ....[5]....
        /*00c0*/ 	.word	0x00017a70


	//   ....[6]....
        /*00c4*/ 	.word	0x00017a90


	//   ....[7]....
        /*00c8*/ 	.word	0x00017ab0


	//   ....[8]....
        /*00cc*/ 	.word	0x00017ad0


	//   ....[9]....
        /*00d0*/ 	.word	0x00017af0


	//   ....[10]....
        /*00d4*/ 	.word	0x00017c60


	//   ....[11]....
        /*00d8*/ 	.word	0x00017cb0


	//   ....[12]....
        /*00dc*/ 	.word	0x00017d20


	//   ....[13]....
        /*00e0*/ 	.word	0x00017d70


	//   ....[14]....
        /*00e4*/ 	.word	0x00017d90


	//   ....[15]....
        /*00e8*/ 	.word	0x00017e00


	//   ....[16]....
        /*00ec*/ 	.word	0x00017e80


	//   ....[17]....
        /*00f0*/ 	.word	0x00017e90


	//   ....[18]....
        /*00f4*/ 	.word	0x00017f00


	//   ....[19]....
        /*00f8*/ 	.word	0x00017f60


	//   ....[20]....
        /*00fc*/ 	.word	0x00017fa0


	//   ....[21]....
        /*0100*/ 	.word	0x000188c0


	//   ....[22]....
        /*0104*/ 	.word	0x00018930


	//   ....[23]....
        /*0108*/ 	.word	0x000189a0


	//   ....[24]....
        /*010c*/ 	.word	0x00018a10


	//   ....[25]....
        /*0110*/ 	.word	0x00018a80


	//   ....[26]....
        /*0114*/ 	.word	0x00018f00


	//   ....[27]....
        /*0118*/ 	.word	0x00018f70


	//   ....[28]....
        /*011c*/ 	.word	0x00018fe0


	//   ....[29]....
        /*0120*/ 	.word	0x00019050


	//   ....[30]....
        /*0124*/ 	.word	0x000190c0


	//----- nvinfo : EIATTR_EXIT_INSTR_OFFSETS
	.align		4
.L_1486:
        /*0128*/ 	.byte	0x04, 0x1c
        /*012a*/ 	.short	(.L_1488 - .L_1487)


	//   ....[0]....
.L_1487:
        /*012c*/ 	.word	0x00000220


	//   ....[1]....
        /*0130*/ 	.word	0x00018860


	//----- nvinfo : EIATTR_MAX_THREADS
	.align		4
.L_1488:
        /*0134*/ 	.byte	0x04, 0x05
        /*0136*/ 	.short	(.L_1490 - .L_1489)
.L_1489:
        /*0138*/ 	.word	0x00000100
        /*013c*/ 	.word	0x00000001
        /*0140*/ 	.word	0x00000001


	//----- nvinfo : EIATTR_CRS_STACK_SIZE
	.align		4
.L_1490:
        /*0144*/ 	.byte	0x04, 0x1e
        /*0146*/ 	.short	(.L_1492 - .L_1491)
.L_1491:
        /*0148*/ 	.word	0x00000000


	//----- nvinfo : EIATTR_CBANK_PARAM_SIZE
	.align		4
.L_1492:
        /*014c*/ 	.byte	0x03, 0x19
        /*014e*/ 	.short	0x00e8


	//----- nvinfo : EIATTR_PARAM_CBANK
	.align		4
        /*0150*/ 	.byte	0x04, 0x0a
        /*0152*/ 	.short	(.L_1494 - .L_1493)
	.align		4
.L_1493:
        /*0154*/ 	.word	index@(.nv.constant0._ZN10layer_norm31ln_parallel_residual_fwd_kernelINS_13Kernel_traitsI6__halfS2_fS2_fjLj8192ELj1ELj1ELj8ELj16ENS_18Kernel_traits_baseILj8192ES2_S2_fS2_fjLj256EEEEELb1ELb1ELb1EEEvNS_9FwdParamsE)
        /*0158*/ 	.short	0x0210
        /*015a*/ 	.short	0x00e8


	//----- nvinfo : EIATTR_SW_WAR
	.align		4
.L_1494:
        /*015c*/ 	.byte	0x04, 0x36
        /*015e*/ 	.short	(.L_1496 - .L_1495)
.L_1495:
        /*0160*/ 	.word	0x00000008
.L_1496:


//--------------------- .nv.info._ZN10layer_norm31ln_parallel_residual_fwd_kernelINS_13Kernel_traitsIf6__halffS2_fjLj8192ELj1ELj1ELj8ELj16ENS_18Kernel_traits_baseILj8192EfS2_fS2_fjLj256EEEEELb0ELb0ELb0EEEvNS_9FwdParamsE --------------------------
	.section	.nv.info._ZN10layer_norm31ln_parallel_residual_fwd_kernelINS_13Kernel_traitsIf6__halffS2_fjLj8192ELj1ELj1ELj8ELj16ENS_18Kernel_traits_baseILj8192EfS2_fS2_fjLj256EEEEELb0ELb0ELb0EEEvNS_9FwdParamsE,"",@"SHT_CUDA_INFO"
	.sectionflags	@""
	.align	4


	//----- nvinfo : EIATTR_CUDA_API_VERSION
	.align		4
        /*0000*/ 	.byte	0x04, 0x37
        /*0002*/ 	.short	(.L_1498 - .L_1497)
.L_1497:
        /*0004*/ 	.word	0x00000082


	//----- nvinfo : EIATTR_KPARAM_INFO
	.align		4
.L_1498:
        /*0008*/ 	.byte	0x04, 0x17
        /*000a*/ 	.short	(.L_1500 - .L_1499)
.L_1499:
        /*000c*/ 	.word	0x00000000
        /*0010*/ 	.short	0x0000
        /*0012*/ 	.short	0x0000
        /*0014*/ 	.byte	0x00, 0xf0, 0xa1, 0x03


	//----- nvinfo : EIATTR_SPARSE_MMA_MASK
	.align		4
.L_1500:
        /*0018*/ 	.byte	0x03, 0x50
        /*001a*/ 	.short	0x0000


	//----- nvinfo : EIATTR_MAXREG_COUNT
	.align		4
        /*001c*/ 	.byte	0x03, 0x1b
        /*001e*/ 	.short	0x00ff


	//----- nvinfo : EIATTR_NUM_BARRIERS
	.align		4
        /*0020*/ 	.byte	0x02, 0x4c
        /*0022*/ 	.byte	0x01
	.zero		1


	//----- nvinfo : EIATTR_MERCURY_ISA_VERSION
	.align		4
        /*0024*/ 	.byte	0x03, 0x5f
        /*0026*/ 	.short	0x0101


	//----- nvinfo : EIATTR_COOP_GROUP_MASK_REGIDS
	.align		4
        /*0028*/ 	.byte	0x04, 0x29
        /*002a*/ 	.short	(.L_1502 - .L_1501)


	//   ....[0]....
.L_1501:
        /*002c*/ 	.word	0xffffffff


	//   ....[1]....
        /*0030*/ 	.word	0xffffffff


	//   ....[2]....
        /*0034*/ 	.word	0xffffffff


	//   ....[3]....
        /*0038*/ 	.word	0xffffffff


	//   ....[4]....
        /*003c*/ 	.word	0xffffffff


	//   ....[5]....
        /*0040*/ 	.word	0xffffffff


	//   ....[6]....
        /*0044*/ 	.word	0xffffffff


	//   ....[7]....
        /*0048*/ 	.word	0xffffffff


	//   ....[8]....
        /*004c*/ 	.word	0xffffffff


	//   ....[9]....
        /*0050*/ 	.word	0xffffffff


	//   ....[10]....
        /*0054*/ 	.word	0xffffffff


	//   ....[11]....
        /*0058*/ 	.word	0xffffffff


	//   ....[12]....
        /*005c*/ 	.word	0xffffffff


	//   ....[13]....
        /*0060*/ 	.word	0xffffffff


	//   ....[14]....
        /*0064*/ 	.word	0xffffffff


	//   ....[15]....
        /*0068*/ 	.word	0xffffffff


	//   ....[16]....
        /*006c*/ 	.word	0xffffffff


	//   ....[17]....
        /*0070*/ 	.word	0xffffffff


	//   ....[18]....
        /*0074*/ 	.word	0xffffffff


	//   ....[19]....
        /*0078*/ 	.word	0xffffffff


	//   ....[20]....
        /*007c*/ 	.word	0xffffffff


	//   ....[21]....
        /*0080*/ 	.word	0x050000be


	//   ....[22]....
        /*0084*/ 	.word	0x050000be


	//   ....[23]....
        /*0088*/ 	.word	0x050000be


	//   ....[24]....
        /*008c*/ 	.word	0x050000be


	//   ....[25]....
        /*0090*/ 	.word	0x050000be


	//   ....[26]....
        /*0094*/ 	.word	0x050000be


	//   ....[27]....
        /*0098*/ 	.word	0x050000be


	//   ....[28]....
        /*009c*/ 	.word	0x050000be


	//   ....[29]....
        /*00a0*/ 	.word	0x050000be


	//   ....[30]....
        /*00a4*/ 	.word	0x050000be


	//----- nvinfo : EIATTR_COOP_GROUP_INSTR_OFFSETS
	.align		4
.L_1502:
        /*00a8*/ 	.byte	0x04, 0x28
        /*00aa*/ 	.short	(.L_1504 - .L_1503)


	//   ....[0]....
.L_1503:
        /*00ac*/ 	.word	0x00002550


	//   ....[1]....
        /*00b0*/ 	.word	0x00002570


	//   ....[2]....
        /*00b4*/ 	.word	0x00002590


	//   ....[3]....
        /*00b8*/ 	.word	0x000025b0


	//   ....[4]....
        /*00bc*/ 	.word	0x000025d0


	//   ....[5]....
        /*00c0*/ 	.word	0x00002a10


	//   ....[6]....
        /*00c4*/ 	.word	0x00002a30


	//   ....[7]....
        /*00c8*/ 	.word	0x00002a50


	//   ....[8]....
        /*00cc*/ 	.word	0x00002a70


	//   ....[9]....
        /*00d0*/ 	.word	0x00002a90


	//   ....[10]....
        /*00d4*/ 	.word	0x00002c30


	//   ....[11]....
        /*00d8*/ 	.word	0x00002c80


	//   ....[12]....
        /*00dc*/ 	.word	0x00002ca0


	//   ....[13]....
        /*00e0*/ 	.word	0x00002cb0


	//   ....[14]....
        /*00e4*/ 	.word	0x00002ce0


	//   ....[15]....
        /*00e8*/ 	.word	0x00002d70


	//   ....[16]....
        /*00ec*/ 	.word	0x00002dc0


	//   ....[17]....
        /*00f0*/ 	.word	0x00002e70


	//   ....[18]....
        /*00f4*/ 	.word	0x00002eb0


	//   ....[19]....
        /*00f8*/ 	.word	0x00002f40


	//   ....[20]....
        /*00fc*/ 	.word	0x00002f70


	//   ....[21]....
        /*0100*/ 	.word	0x00003d50


	//   ....[22]....
        /*0104*/ 	.word	0x00003dc0


	//   ....[23]....
        /*0108*/ 	.word	0x00003e30


	//   ....[24]....
        /*010c*/ 	.word	0x00003ea0


	//   ....[25]....
        /*0110*/ 	.word	0x00003f10


	//   ....[26]....
        /*0114*/ 	.word	0x00004390


	//   ....[27]....
        /*0118*/ 	.word	0x00004400


	//   ....[28]....
        /*011c*/ 	.word	0x00004470


	//   ....[29]....
        /*0120*/ 	.word	0x000044e0


	//   ....[30]....
        /*0124*/ 	.word	0x00004550


	//----- nvinfo : EIATTR_EXIT_INSTR_OFFSETS
	.align		4
.L_1504:
        /*0128*/ 	.byte	0x04, 0x1c
        /*012a*/ 	.short	(.L_1506 - .L_1505)


	//   ....[0]....
.L_1505:
        /*012c*/ 	.word	0x00000a70


	//   ....[1]....
        /*0130*/ 	.word	0x00003cf0


	//----- nvinfo : EIATTR_MAX_THREADS
	.align		4
.L_1506:
        /*0134*/ 	.byte	0x04, 0x05
        /*0136*/ 	.short	(.L_1508 - .L_1507)
.L_1507:
        /*0138*/ 	.word	0x00000100
        /*013c*/ 	.word	0x00000001
        /*0140*/ 	.word	0x00000001


	//----- nvinfo : EIATTR_CRS_STACK_SIZE
	.align		4
.L_1508:
        /*0144*/ 	.byte	0x04, 0x1e
        /*0146*/ 	.short	(.L_1510 - .L_1509)
.L_1509:
        /*0148*/ 	.word	0x00000000


	//----- nvinfo : EIATTR_CBANK_PARAM_SIZE
	.align		4
.L_1510:
        /*014c*/ 	.byte	0x03, 0x19
        /*014e*/ 	.short	0x00e8


	//----- nvinfo : EIATTR_PARAM_CBANK
	.align		4
        /*0150*/ 	.byte	0x04, 0x0a
        /*0152*/ 	.short	(.L_1512 - .L_1511)
	.align		4
.L_1511:
        /*0154*/ 	.word	index@(.nv.constant0._ZN10layer_norm31ln_parallel_residual_fwd_kernelINS_13Kernel_traitsIf6__halffS2_fjLj8192ELj1ELj1ELj8ELj16ENS_18Kernel_traits_baseILj8192EfS2_fS2_fjLj256EEEEELb0ELb0ELb0EEEvNS_9FwdParamsE)
        /*0158*/ 	.short	0x0210
        /*015a*/ 	.short	0x00e8


	//----- nvinfo : EIATTR_SW_WAR
	.align		4
.L_1512:
        /*015c*/ 	.byte	0x04, 0x36
        /*015e*/ 	.short	(.L_1514 - .L_1513)
.L_1513:
        /*0160*/ 	.word	0x00000008
.L_1514:


//--------------------- .nv.info._ZN10layer_norm31ln_parallel_residual_fwd_kernelINS_13Kernel_traitsIf6__halffS2_fjLj8192ELj1ELj1ELj8ELj16ENS_18Kernel_traits_baseILj8192EfS2_fS2_fjLj256EEEEELb0ELb0ELb1EEEvNS_9FwdParamsE --------------------------
	.section	.nv.info._ZN10layer_norm31ln_parallel_residual_fwd_kernelINS_13Kernel_traitsIf6__halffS2_fjLj8192ELj1ELj1ELj8ELj16ENS_18Kernel_traits_baseILj8192EfS2_fS2_fjLj256EEEEELb0ELb0ELb1EEEvNS_9FwdParamsE,"",@"SHT_CUDA_INFO"
	.sectionflags	@""
	.align	4


	//----- nvinfo : EIATTR_CUDA_API_VERSION
	.align		4
        /*0000*/ 	.byte	0x04, 0x37
        /*0002*/ 	.short	(.L_1516 - .L_1515)
.L_1515:
        /*0004*/ 	.word	0x00000082


	//----- nvinfo : EIATTR_KPARAM_INFO
	.align		4
.L_1516:
        /*0008*/ 	.byte	0x04, 0x17
        /*000a*/ 	.short	(.L_1518 - .L_1517)
.L_1517:
        /*000c*/ 	.word	0x00000000
        /*0010*/ 	.short	0x0000
        /*0012*/ 	.short	0x0000
        /*0014*/ 	.byte	0x00, 0xf0, 0xa1, 0x03


	//----- nvinfo : EIATTR_SPARSE_MMA_MASK
	.align		4
.L_1518:
        /*0018*/ 	.byte	0x03, 0x50
        /*001a*/ 	.short	0x0000


	//----- nvinfo : EIATTR_MAXREG_COUNT
	.align		4
        /*001c*/ 	.byte	0x03, 0x1b
        /*001e*/ 	.short	0x00ff


	//----- nvinfo : EIATTR_NUM_BARRIERS
	.align		4
        /*0020*/ 	.byte	0x02, 0x4c
        /*0022*/ 	.byte	0x01
	.zero		1


	//----- nvinfo : EIATTR_MERCURY_ISA_VERSION
	.align		4
        /*0024*/ 	.byte	0x03, 0x5f
        /*0026*/ 	.short	0x0101


	//----- nvinfo : EIATTR_COOP_GROUP_MASK_REGIDS
	.align		4
        /*0028*/ 	.byte	0x04, 0x29
        /*002a*/ 	.short	(.L_1520 - .L_1519)


	//   ....[0]....
.L_1519:
        /*002c*/ 	.word	0xffffffff


	//   ....[1]....
        /*0030*/ 	.word	0xffffffff


	//   ....[2]....
        /*0034*/ 	.word	0xffffffff


	//   ....[3]....
        /*0038*/ 	.word	0xffffffff


	//   ....[4]....
        /*003c*/ 	.word	0xffffffff


	//   ....[5]....
        /*0040*/ 	.word	0xffffffff


	//   ....[6]....
        /*0044*/ 	.word	0xffffffff


	//   ....[7]....
        /*0048*/ 	.word	0xffffffff


	//   ....[8]....
        /*004c*/ 	.word	0xffffffff


	//   ....[9]....
        /*0050*/ 	.word	0xffffffff


	//   ....[10]....
        /*0054*/ 	.word	0xffffffff


	//   ....[11]....
        /*0058*/ 	.word	0xffffffff


	//   ....[12]....
        /*005c*/ 	.word	0xffffffff


	//   ....[13]....
        /*0060*/ 	.word	0xffffffff


	//   ....[14]....
        /*0064*/ 	.word	0xffffffff


	//   ....[15]....
        /*0068*/ 	.word	0xffffffff


	//   ....[16]....
        /*006c*/ 	.word	0xffffffff


	//   ....[17]....
        /*0070*/ 	.word	0xffffffff


	//   ....[18]....
        /*0074*/ 	.word	0xffffffff


	//   ....[19]....
        /*0078*/ 	.word	0xffffffff


	//   ....[20]....
        /*007c*/ 	.word	0xffffffff


	//   ....[21]....
        /*0080*/ 	.word	0x050000be


	//   ....[22]....
        /*0084*/ 	.word	0x050000be


	//   ....[23]....
        /*0088*/ 	.word	0x050000be


	//   ....[24]....
        /*008c*/ 	.word	0x050000be


	//   ....[25]....
        /*0090*/ 	.word	0x050000be


	//   ....[26]....
        /*0094*/ 	.word	0x050000be


	//   ....[27]....
        /*0098*/ 	.word	0x050000be


	//   ....[28]....
        /*009c*/ 	.word	0x050000be


	//   ....[29]....
        /*00a0*/ 	.word	0x050000be


	//   ....[30]....
        /*00a4*/ 	.word	0x050000be


	//----- nvinfo : EIATTR_COOP_GROUP_INSTR_OFFSETS
	.align		4
.L_1520:
        /*00a8*/ 	.byte	0x04, 0x28
        /*00aa*/ 	.short	(.L_1522 - .L_1521)


	//   ....[0]....
.L_1521:
        /*00ac*/ 	.word	0x00001d60


	//   ....[1]....
        /*00b0*/ 	.word	0x00001d80


	//   ....[2]....
        /*00b4*/ 	.word	0x00001da0


	//   ....[3]....
        /*00b8*/ 	.word	0x00001dc0


	//   ....[4]....
        /*00bc*/ 	.word	0x00001de0


	//   ....[5]....
        /*00c0*/ 	.word	0x00002210


	//   ....[6]....
        /*00c4*/ 	.word	0x00002230


	//   ....[7]....
        /*00c8*/ 	.word	0x00002250


	//   ....[8]....
        /*00cc*/ 	.word	0x00002270


	//   ....[9]....
        /*00d0*/ 	.word	0x00002290


	//   ....[10]....
        /*00d4*/ 	.word	0x000023e0


	//   ....[11]....
        /*00d8*/ 	.word	0x00002440


	//   ....[12]....
        /*00dc*/ 	.word	0x00002480


	//   ....[13]....
        /*00e0*/ 	.word	0x00002490


	//   ....[14]....
        /*00e4*/ 	.word	0x00002520


	//   ....[15]....
        /*00e8*/ 	.word	0x00002560


	//   ....[16]....
        /*00ec*/ 	.word	0x00002570


	//   ....[17]....
        /*00f0*/ 	.word	0x000025f0


	//   ....[18]....
        /*00f4*/ 	.word	0x00002660


	//   ....[19]....
        /*00f8*/ 	.word	0x00002710


	//   ....[20]....
        /*00fc*/ 	.word	0x00002730


	//   ....[21]....
        /*0100*/ 	.word	0x00003490


	//   ....[22]....
        /*0104*/ 	.word	0x00003500


	//   ....[23]....
        /*0108*/ 	.word	0x00003570


	//   ....[24]....
        /*010c*/ 	.word	0x000035e0


	//   ....[25]....
        /*0110*/ 	.word	0x00003650


	//   ....[26]....
        /*0114*/ 	.word	0x00003ac0


	//   ....[27]....
        /*0118*/ 	.word	0x00003b30


	//   ....[28]....
        /*011c*/ 	.word	0x00003ba0


	//   ....[29]....
        /*0120*/ 	.word	0x00003c10


	//   ....[30]....
        /*0124*/ 	.word	0x00003c80


	//----- nvinfo : EIATTR_EXIT_INSTR_OFFSETS
	.align		4
.L_1522:
        /*0128*/ 	.byte	0x04, 0x1c
        /*012a*/ 	.short	(.L_1524 - .L_1523)


	//   ....[0]....
.L_1523:
        /*012c*/ 	.word	0x000004c0


	//   ....[1]....
        /*0130*/ 	.word	0x00003430


	//----- nvinfo : EIATTR_MAX_THREADS
	.align		4
.L_1524:
        /*0134*/ 	.byte	0x04, 0x05
        /*0136*/ 	.short	(.L_1526 - .L_1525)
.L_1525:
        /*0138*/ 	.word	0x00000100
        /*013c*/ 	.word	0x00000001
        /*0140*/ 	.word	0x00000001


	//----- nvinfo : EIATTR_CRS_STACK_SIZE
	.align		4
.L_1526:
        /*0144*/ 	.byte	0x04, 0x1e
        /*0146*/ 	.short	(.L_1528 - .L_1527)
.L_1527:
        /*0148*/ 	.word	0x00000000


	//----- nvinfo : EIATTR_CBANK_PARAM_SIZE
	.align		4
.L_1528:
        /*014c*/ 	.byte	0x03, 0x19
        /*014e*/ 	.short	0x00e8


	//----- nvinfo : EIATTR_PARAM_CBANK
	.align		4
        /*0150*/ 	.byte	0x04, 0x0a
        /*0152*/ 	.short	(.L_1530 - .L_1529)
	.align		4
.L_1529:
        /*0154*/ 	.word	index@(.nv.constant0._ZN10layer_norm31ln_parallel_residual_fwd_kernelINS_13Kernel_traitsIf6__halffS2_fjLj8192ELj1ELj1ELj8ELj16ENS_18Kernel_traits_baseILj8192EfS2_fS2_fjLj256EEEEELb0ELb0ELb1EEEvNS_9FwdParamsE)
        /*0158*/ 	.short	0x0210
        /*015a*/ 	.short	0x00e8


	//----- nvinfo : EIATTR_SW_WAR
	.align		4
.L_1530:
        /*015c*/ 	.byte	0x04, 0x36
        /*015e*/ 	.short	(.L_1532 - .L_1531)
.L_1531:
        /*0160*/ 	.word	0x00000008
.L_1532:


//--------------------- .nv.info._ZN10layer_norm31ln_parallel_residual_fwd_kernelINS_13Kernel_traitsIf6__halffS2_fjLj8192ELj1ELj1ELj8ELj16ENS_18Kernel_traits_baseILj8192EfS2_fS2_fjLj256EEEEELb0ELb1ELb0EEEvNS_9FwdParamsE --------------------------
	.section	.nv.info._ZN10layer_norm31ln_parallel_residual_fwd_kernelINS_13Kernel_traitsIf6__halffS2_fjLj8192ELj1ELj1ELj8ELj16ENS_18Kernel_traits_baseILj8192EfS2_fS2_fjLj256EEEEELb0ELb1ELb0EEEvNS_9FwdParamsE,"",@"SHT_CUDA_INFO"
	.sectionflags	@""
	.align	4


	//----- nvinfo : EIATTR_CUDA_API_VERSION
	.align		4
        /*0000*/ 	.byte	0x04, 0x37
        /*0002*/ 	.short	(.L_1534 - .L_1533)
.L_1533:
        /*0004*/ 	.word	0x00000082


	//----- nvinfo : EIATTR_KPARAM_INFO
	.align		4
.L_1534:
        /*0008*/ 	.byte	0x04, 0x17
        /*000a*/ 	.short	(.L_1536 - .L_1535)
.L_1535:
        /*000c*/ 	.word	0x00000000
        /*0010*/ 	.short	0x0000
        /*0012*/ 	.short	0x0000
        /*0014*/ 	.byte	0x00, 0xf0, 0xa1, 0x03


	//----- nvinfo : EIATTR_SPARSE_MMA_MASK
	.align		4
.L_1536:
        /*0018*/ 	.byte	0x03, 0x50
        /*001a*/ 	.short	0x0000


	//----- nvinfo : EIATTR_MAXREG_COUNT
	.align		4
        /*001c*/ 	.byte	0x03, 0x1b
        /*001e*/ 	.short	0x00ff


	//----- nvinfo : EIATTR_NUM_BARRIERS
	.align		4
        /*0020*/ 	.byte	0x02, 0x4c
        /*0022*/ 	.byte	0x01
	.zero		1


	//----- nvinfo : EIATTR_MERCURY_ISA_VERSION
	.align		4
        /*0024*/ 	.byte	0x03, 0x5f
        /*0026*/ 	.short	0x0101


	//----- nvinfo : EIATTR_COOP_GROUP_MASK_REGIDS
	.align		4
        /*0028*/ 	.byte	0x04, 0x29
        /*002a*/ 	.short	(.L_1538 - .L_1537)


	//   ....[0]....
.L_1537:
        /*002c*/ 	.word	0xffffffff


	//   ....[1]....
        /*0030*/ 	.word	0xffffffff


	//   ....[2]....
        /*0034*/ 	.word	0xffffffff


	//   ....[3]....
        /*0038*/ 	.word	0xffffffff


	//   ....[4]....
        /*003c*/ 	.word	0xffffffff


	//   ....[5]....
        /*0040*/ 	.word	0xffffffff


	//   ....[6]....
        /*0044*/ 	.word	0xffffffff


	//   ....[7]....
        /*0048*/ 	.word	0xffffffff


	//   ....[8]....
        /*004c*/ 	.word	0xffffffff


	//   ....[9]....
        /*0050*/ 	.word	0xffffffff


	//   ....[10]....
        /*0054*/ 	.word	0xffffffff


	//   ....[11]....
        /*0058*/ 	.word	0xffffffff


	//   ....[12]....
        /*005c*/ 	.word	0xffffffff


	//   ....[13]....
        /*0060*/ 	.word	0xffffffff


	//   ....[14]....
        /*0064*/ 	.word	0xffffffff


	//   ....[15]....
        /*0068*/ 	.word	0xffffffff


	//   ....[16]....
        /*006c*/ 	.word	0xffffffff


	//   ....[17]....
        /*0070*/ 	.word	0xffffffff


	//   ....[18]....
        /*0074*/ 	.word	0xffffffff


	//   ....[19]....
        /*0078*/ 	.word	0xffffffff


	//   ....[20]....
        /*007c*/ 	.word	0xffffffff


	//   ....[21]....
        /*0080*/ 	.word	0x0500007a


	//   ....[22]....
        /*0084*/ 	.word	0x0500007a


	//   ....[23]....
        /*0088*/ 	.word	0x0500007a


	//   ....[24]....
        /*008c*/ 	.word	0x0500007a


	//   ....[25]....
        /*0090*/ 	.word	0x0500007a


	//   ....[26]....
        /*0094*/ 	.word	0x0500007a


	//   ....[27]....
        /*0098*/ 	.word	0x0500007a


	//   ....[28]....
        /*009c*/ 	.word	0x0500007a


	//   ....[29]....
        /*00a0*/ 	.word	0x0500007a


	//   ....[30]....
        /*00a4*/ 	.word	0x0500007a


	//----- nvinfo : EIATTR_COOP_GROUP_INSTR_OFFSETS
	.align		4
.L_1538:
        /*00a8*/ 	.byte	0x04, 0x28
        /*00aa*/ 	.short	(.L_1540 - .L_1539)


	//   ....[0]....
.L_1539:
        /*00ac*/ 	.word	0x000020c0


	//   ....[1]....
        /*00b0*/ 	.word	0x000020e0


	//   ....[2]....
        /*00b4*/ 	.word	0x00002100


	//   ....[3]....
        /*00b8*/ 	.word	0x00002120


	//   ....[4]....
        /*00bc*/ 	.word	0x00002140


	//   ....[5]....
        /*00c0*/ 	.word	0x00002580


	//   ....[6]....
        /*00c4*/ 	.word	0x000025a0


	//   ....[7]....
        /*00c8*/ 	.word	0x000025c0


	//   ....[8]....
        /*00cc*/ 	.word	0x000025e0


	//   ....[9]....
        /*00d0*/ 	.word	0x00002600


	//   ....[10]....
        /*00d4*/ 	.word	0x00002760


	//   ....[11]....
        /*00d8*/ 	.word	0x000027d0


	//   ....[12]....
        /*00dc*/ 	.word	0x00002850


	//   ....[13]....
        /*00e0*/ 	.word	0x000028b0


	//   ....[14]....
        /*00e4*/ 	.word	0x000028c0


	//   ....[15]....
        /*00e8*/ 	.word	0x00002920


	//   ....[16]....
        /*00ec*/ 	.word	0x00002970


	//   ....[17]....
        /*00f0*/ 	.word	0x000029d0


	//   ....[18]....
        /*00f4*/ 	.word	0x00002a70


	//   ....[19]....
        /*00f8*/ 	.word	0x00002a90


	//   ....[20]....
        /*00fc*/ 	.word	0x00002ad0


	//   ....[21]....
        /*0100*/ 	.word	0x00003500


	//   ....[22]....
        /*0104*/ 	.word	0x00003560


	//   ....[23]....
        /*0108*/ 	.word	0x000035c0


	//   ....[24]....
        /*010c*/ 	.word	0x00003620


	//   ....[25]....
        /*0110*/ 	.word	0x00003680


	//   ....[26]....
        /*0114*/ 	.word	0x00003b00


	//   ....[27]....
        /*0118*/ 	.word	0x00003b60


	//   ....[28]....
        /*011c*/ 	.word	0x00003bc0


	//   ....[29]....
        /*0120*/ 	.word	0x00003c20


	//   ....[30]....
        /*0124*/ 	.word	0x00003c70


	//----- nvinfo : EIATTR_EXIT_INSTR_OFFSETS
	.align		4
.L_1540:
        /*0128*/ 	.byte	0x04, 0x1c
        /*012a*/ 	.short	(.L_1542 - .L_1541)


	//   ....[0]....
.L_1541:
        /*012c*/ 	.word	0x000005f0


	//   ....[1]....
        /*0130*/ 	.word	0x000034b0


	//----- nvinfo : EIATTR_MAX_THREADS
	.align		4
.L_1542:
        /*0134*/ 	.byte	0x04, 0x05
        /*0136*/ 	.short	(.L_1544 - .L_1543)
.L_1543:
        /*0138*/ 	.word	0x00000100
        /*013c*/ 	.word	0x00000001
        /*0140*/ 	.word	0x00000001


	//----- nvinfo : EIATTR_CRS_STACK_SIZE
	.align		4
.L_1544:
        /*0144*/ 	.byte	0x04, 0x1e
        /*0146*/ 	.short	(.L_1546 - .L_1545)
.L_1545:
        /*0148*/ 	.word	0x00000000


	//----- nvinfo : EIATTR_CBANK_PARAM_SIZE
	.align		4
.L_1546:
        /*014c*/ 	.byte	0x03, 0x19
        /*014e*/ 	.short	0x00e8


	//----- nvinfo : EIATTR_PARAM_CBANK
	.align		4
        /*0150*/ 	.byte	0x04, 0x0a
        /*0152*/ 	.short	(.L_1548 - .L_1547)
	.align		4
.L_1547:
        /*0154*/ 	.word	index@(.nv.constant0._ZN10layer_norm31ln_parallel_residual_fwd_kernelINS_13Kernel_traitsIf6__halffS2_fjLj8192ELj1ELj1ELj8ELj16ENS_18Kernel_traits_baseILj8192EfS2_fS2_fjLj256EEEEELb0ELb1ELb0EEEvNS_9FwdParamsE)
        /*0158*/ 	.short	0x0210
        /*015a*/ 	.short	0x00e8


	//----- nvinfo : EIATTR_SW_WAR
	.align		4
.L_1548:
        /*015c*/ 	.byte	0x04, 0x36
        /*015e*/ 	.short	(.L_1550 - .L_1549)
.L_1549:
        /*0160*/ 	.word	0x00000008
.L_1550:


//--------------------- .nv.info._ZN10layer_norm31ln_parallel_residual_fwd_kernelINS_13Kernel_traitsIf6__halffS2_fjLj8192ELj1ELj1ELj8ELj16ENS_18Kernel_traits_baseILj8192EfS2_fS2_fjLj256EEEEELb0ELb1ELb1EEEvNS_9FwdParamsE --------------------------
	.section	.nv.info._ZN10layer_norm31ln_parallel_residual_fwd_kernelINS_13Kernel_traitsIf6__halffS2_fjLj8192ELj1ELj1ELj8ELj16ENS_18Kernel_traits_baseILj8192EfS2_fS2_fjLj256EEEEELb0ELb1ELb1EEEvNS_9FwdParamsE,"",@"SHT_CUDA_INFO"
	.sectionflags	@""
	.align	4


	//----- nvinfo : EIATTR_CUDA_API_VERSION
	.align		4
        /*0000*/ 	.byte	0x04, 0x37
        /*0002*/ 	.short	(.L_1552 - .L_1551)
.L_1551:
        /*0004*/ 	.word	0x00000082


	//----- nvinfo : EIATTR_KPARAM_INFO
	.align		4
.L_1552:
        /*0008*/ 	.byte	0x04, 0x17
        /*000a*/ 	.short	(.L_1554 - .L_1553)
.L_1553:
        /*000c*/ 	.word	0x00000000
        /*0010*/ 	.short	0x0000
        /*0012*/ 	.short	0x0000
        /*0014*/ 	.byte	0x00, 0xf0, 0xa1, 0x03


	//----- nvinfo : EIATTR_SPARSE_MMA_MASK
	.align		4
.L_1554:
        /*0018*/ 	.byte	0x03, 0x50
        /*001a*/ 	.short	0x0000


	//----- nvinfo : EIATTR_MAXREG_COUNT
	.align		4
        /*001c*/ 	.byte	0x03, 0x1b
        /*001e*/ 	.short	0x00ff


	//----- nvinfo : EIATTR_NUM_BARRIERS
	.align		4
        /*0020*/ 	.byte	0x02, 0x4c
        /*0022*/ 	.byte	0x01
	.zero		1


	//----- nvinfo : EIATTR_MERCURY_ISA_VERSION
	.align		4
        /*0024*/ 	.byte	0x03, 0x5f
        /*0026*/ 	.short	0x0101


	//----- nvinfo : EIATTR_COOP_GROUP_MASK_REGIDS
	.align		4
        /*0028*/ 	.byte	0x04, 0x29
        /*002a*/ 	.short	(.L_1556 - .L_1555)


	//   ....[0]....
.L_1555:
        /*002c*/ 	.word	0xffffffff


	//   ....[1]....
        /*0030*/ 	.word	0xffffffff


	//   ....[2]....
        /*0034*/ 	.word	0xffffffff


	//   ....[3]....
        /*0038*/ 	.word	0xffffffff


	//   ....[4]....
        /*003c*/ 	.word	0xffffffff


	//   ....[5]....
        /*0040*/ 	.word	0xffffffff


	//   ....[6]....
        /*0044*/ 	.word	0xffffffff


	//   ....[7]....
        /*0048*/ 	.word	0xffffffff


	//   ....[8]....
        /*004c*/ 	.word	0xffffffff


	//   ....[9]....
        /*0050*/ 	.word	0xffffffff


	//   ....[10]....
        /*0054*/ 	.word	0xffffffff


	//   ....[11]....
        /*0058*/ 	.word	0xffffffff


	//   ....[12]....
        /*005c*/ 	.word	0xffffffff


	//   ....[13]....
        /*0060*/ 	.word	0xffffffff


	//   ....[14]....
        /*0064*/ 	.word	0xffffffff


	//   ....[15]....
        /*0068*/ 	.word	0xffffffff


	//   ....[16]....
        /*006c*/ 	.word	0xffffffff


	//   ....[17]....
        /*0070*/ 	.word	0xffffffff


	//   ....[18]....
        /*0074*/ 	.word	0xffffffff


	//   ....[19]....
        /*0078*/ 	.word	0xffffffff


	//   ....[20]....
        /*007c*/ 	.word	0xffffffff


	//   ....[21]....
        /*0080*/ 	.word	0x05000073


	//   ....[22]....
        /*0084*/ 	.word	0x05000073


	//   ....[23]....
        /*0088*/ 	.word	0x05000073


	//   ....[24]....
        /*008c*/ 	.word	0x05000073


	//   ....[25]....
        /*0090*/ 	.word	0x05000073


	//   ....[26]....
        /*0094*/ 	.word	0x05000073


	//   ....[27]....
        /*0098*/ 	.word	0x05000073


	//   ....[28]....
        /*009c*/ 	.word	0x05000073


	//   ....[29]....
        /*00a0*/ 	.word	0x05000073


	//   ....[30]....
        /*00a4*/ 	.word	0x05000073


	//----- nvinfo : EIATTR_COOP_GROUP_INSTR_OFFSETS
	.align		4
.L_1556:
        /*00a8*/ 	.byte	0x04, 0x28
        /*00aa*/ 	.short	(.L_1558 - .L_1557)


	//   ....[0]....
.L_1557:
        /*00ac*/ 	.word	0x00001a60


	//   ....[1]....
        /*00b0*/ 	.word	0x00001a80


	//   ....[2]....
        /*00b4*/ 	.word	0x00001aa0


	//   ....[3]....
        /*00b8*/ 	.word	0x00001ac0


	//   ....[4]....
        /*00bc*/ 	.word	0x00001ae0


	//   ....[5]....
        /*00c0*/ 	.word	0x00001f10


	//   ....[6]....
        /*00c4*/ 	.word	0x00001f30


	//   ....[7]....
        /*00c8*/ 	.word	0x00001f50


	//   ....[8]....
        /*00cc*/ 	.word	0x00001f70


	//   ....[9]....
        /*00d0*/ 	.word	0x00001f90


	//   ....[10]....
        /*00d4*/ 	.word	0x00002110


	//   ....[11]....
        /*00d8*/ 	.word	0x00002160


	//   ....[12]....
        /*00dc*/ 	.word	0x00002190


	//   ....[13]....
        /*00e0*/ 	.word	0x000021e0


	//   ....[14]....
        /*00e4*/ 	.word	0x00002220


	//   ....[15]....
        /*00e8*/ 	.word	0x00002260


	//   ....[16]....
        /*00ec*/ 	.word	0x00002270


	//   ....[17]....
        /*00f0*/ 	.word	0x00002350


	//   ....[18]....
        /*00f4*/ 	.word	0x00002370


	//   ....[19]....
        /*00f8*/ 	.word	0x00002420


	//   ....[20]....
        /*00fc*/ 	.word	0x00002450


	//   ....[21]....
        /*0100*/ 	.word	0x00002d60


	//   ....[22]....
        /*0104*/ 	.word	0x00002dc0


	//   ....[23]....
        /*0108*/ 	.word	0x00002e20


	//   ....[24]....
        /*010c*/ 	.word	0x00002e80


	//   ....[25]....
        /*0110*/ 	.word	0x00002ee0


	//   ....[26]....
        /*0114*/ 	.word	0x00003360


	//   ....[27]....
        /*0118*/ 	.word	0x000033c0


	//   ....[28]....
        /*011c*/ 	.word	0x00003420


	//   ....[29]....
        /*0120*/ 	.word	0x00003480


	//   ....[30]....
        /*0124*/ 	.word	0x000034e0


	//----- nvinfo : EIATTR_EXIT_INSTR_OFFSETS
	.align		4
.L_1558:
        /*0128*/ 	.byte	0x04, 0x1c
        /*012a*/ 	.short	(.L_1560 - .L_1559)


	//   ....[0]....
.L_1559:
        /*012c*/ 	.word	0x00000290


	//   ....[1]....
        /*0130*/ 	.word	0x00002d00


	//----- nvinfo : EIATTR_MAX_THREADS
	.align		4
.L_1560:
        /*0134*/ 	.byte	0x04, 0x05
        /*0136*/ 	.short	(.L_1562 - .L_1561)
.L_1561:
        /*0138*/ 	.word	0x00000100
        /*013c*/ 	.word	0x00000001
        /*0140*/ 	.word	0x00000001


	//----- nvinfo : EIATTR_CRS_STACK_SIZE
	.align		4
.L_1562:
        /*0144*/ 	.byte	0x04, 0x1e
        /*0146*/ 	.short	(.L_1564 - .L_1563)
.L_1563:
        /*0148*/ 	.word	0x00000000


	//----- nvinfo : EIATTR_CBANK_PARAM_SIZE
	.align		4
.L_1564:
        /*014c*/ 	.byte	0x03, 0x19
        /*014e*/ 	.short	0x00e8


	//----- nvinfo : EIATTR_PARAM_CBANK
	.align		4
        /*0150*/ 	.byte	0x04, 0x0a
        /*0152*/ 	.short	(.L_1566 - .L_1565)
	.align		4
.L_1565:
        /*0154*/ 	.word	index@(.nv.constant0._ZN10layer_norm31ln_parallel_residual_fwd_kernelINS_13Kernel_traitsIf6__halffS2_fjLj8192ELj1ELj1ELj8ELj16ENS_18Kernel_traits_baseILj8192EfS2_fS2_fjLj256EEEEELb0ELb1ELb1EEEvNS_9FwdParamsE)
        /*0158*/ 	.short	0x0210
        /*015a*/ 	.short	0x00e8


	//----- nvinfo : EIATTR_SW_WAR
	.align		4
.L_1566:
        /*015c*/ 	.byte	0x04, 0x36
        /*015e*/ 	.short	(.L_1568 - .L_1567)
.L_1567:
        /*0160*/ 	.word	0x00000008
.L_1568:


//--------------------- .nv.info._ZN10layer_norm31ln_parallel_residual_fwd_kernelINS_13Kernel_traitsIf6__halffS2_fjLj8192ELj1ELj1ELj8ELj16ENS_18Kernel_traits_baseILj8192EfS2_fS2_fjLj256EEEEELb1ELb0ELb0EEEvNS_9FwdParamsE --------------------------
	.section	.nv.info._ZN10layer_norm31ln_parallel_residual_fwd_kernelINS_13Kernel_traitsIf6__halffS2_fjLj8192ELj1ELj1ELj8ELj16ENS_18Kernel_traits_baseILj8192EfS2_fS2_fjLj256EEEEELb1ELb0ELb0EEEvNS_9FwdParamsE,"",@"SHT_CUDA_INFO"
	.sectionflags	@""
	.align	4


	//----- nvinfo : EIATTR_CUDA_API_VERSION
	.align		4
        /*0000*/ 	.byte	0x04, 0x37
        /*0002*/ 	.short	(.L_1570 - .L_1569)
.L_1569:
        /*0004*/ 	.word	0x00000082


	//----- nvinfo : EIATTR_KPARAM_INFO
	.align		4
.L_1570:
        /*0008*/ 	.byte	0x04, 0x17
        /*000a*/ 	.short	(.L_1572 - .L_1571)
.L_1571:
        /*000c*/ 	.word	0x00000000
        /*0010*/ 	.short	0x0000
        /*0012*/ 	.short	0x0000
        /*0014*/ 	.byte	0x00, 0xf0, 0xa1, 0x03


	//----- nvinfo : EIATTR_SPARSE_MMA_MASK
	.align		4
.L_1572:
        /*0018*/ 	.byte	0x03, 0x50
        /*001a*/ 	.short	0x0000


	//----- nvinfo : EIATTR_MAXREG_COUNT
	.align		4
        /*001c*/ 	.byte	0x03, 0x1b
        /*001e*/ 	.short	0x00ff


	//----- nvinfo : EIATTR_NUM_BARRIERS
	.align		4
        /*0020*/ 	.byte	0x02, 0x4c
        /*0022*/ 	.byte	0x01
	.zero		1


	//----- nvinfo : EIATTR_MERCURY_ISA_VERSION
	.align		4
        /*0024*/ 	.byte	0x03, 0x5f
        /*0026*/ 	.short	0x0101


	//----- nvinfo : EIATTR_COOP_GROUP_MASK_REGIDS
	.align		4
        /*0028*/ 	.byte	0x04, 0x29
        /*002a*/ 	.short	(.L_1574 - .L_1573)


	//   ....[0]....
.L_1573:
        /*002c*/ 	.word	0xffffffff


	//   ....[1]....
        /*0030*/ 	.word	0xffffffff


	//   ....[2]....
        /*0034*/ 	.word	0xffffffff


	//   ....[3]....
        /*0038*/ 	.word	0xffffffff


	//   ....[4]....
        /*003c*/ 	.word	0xffffffff


	//   ....[5]....
        /*0040*/ 	.word	0xffffffff


	//   ....[6]....
        /*0044*/ 	.word	0xffffffff


	//   ....[7]....
        /*0048*/ 	.word	0xffffffff


	//   ....[8]....
        /*004c*/ 	.word	0xffffffff


	//   ....[9]....
        /*0050*/ 	.word	0xffffffff


	//   ....[10]....
        /*0054*/ 	.word	0xffffffff


	//   ....[11]....
        /*0058*/ 	.word	0xffffffff


	//   ....[12]....
        /*005c*/ 	.word	0xffffffff


	//   ....[13]....
        /*0060*/ 	.word	0xffffffff


	//   ....[14]....
        /*0064*/ 	.word	0xffffffff


	//   ....[15]....
        /*0068*/ 	.word	0xffffffff


	//   ....[16]....
        /*006c*/ 	.word	0xffffffff


	//   ....[17]....
        /*0070*/ 	.word	0xffffffff


	//   ....[18]....
        /*0074*/ 	.word	0xffffffff


	//   ....[19]....
        /*0078*/ 	.word	0xffffffff


	//   ....[20]....
        /*007c*/ 	.word	0xffffffff


	//   ....[21]....
        /*0080*/ 	.word	0x050000cf


	//   ....[22]....
        /*0084*/ 	.word	0x050000cf


	//   ....[23]....
        /*0088*/ 	.word	0x050000cf


	//   ....[24]....
        /*008c*/ 	.word	0x050000cf


	//   ....[25]....
        /*0090*/ 	.word	0x050000cf


	//   ....[26]....
        /*0094*/ 	.word	0x050000cf


	//   ....[27]....
        /*0098*/ 	.word	0x050000cf


	//   ....[28]....
        /*009c*/ 	.word	0x050000cf


	//   ....[29]....
        /*00a0*/ 	.word	0x050000cf


	//   ....[30]....
        /*00a4*/ 	.word	0x050000cf


	//----- nvinfo : EIATTR_COOP_GROUP_INSTR_OFFSETS
	.align		4
.L_1574:
        /*00a8*/ 	.byte	0x04, 0x28
        /*00aa*/ 	.short	(.L_1576 - .L_1575)


	//   ....[0]....
.L_1575:
        /*00ac*/ 	.word	0x00018300


	//   ....[1]....
        /*00b0*/ 	.word	0x00018320


	//   ....[2]....
        /*00b4*/ 	.word	0x00018340


	//   ....[3]....
        /*00b8*/ 	.word	0x00018360


	//   ....[4]....
        /*00bc*/ 	.word	0x00018380


	//   ....[5]....
        /*00c0*/ 	.word	0x000187c0


	//   ....[6]....
        /*00c4*/ 	.word	0x000187e0


	//   ....[7]....
        /*00c8*/ 	.word	0x00018800


	//   ....[8]....
        /*00cc*/ 	.word	0x00018820


	//   ....[9]....
        /*00d0*/ 	.word	0x00018840


	//   ....[10]....
        /*00d4*/ 	.word	0x000189d0


	//   ....[11]....
        /*00d8*/ 	.word	0x00018a20


	//   ....[12]....
        /*00dc*/ 	.word	0x00018a40


	//   ....[13]....
        /*00e0*/ 	.word	0x00018a50


	//   ....[14]....
        /*00e4*/ 	.word	0x00018a80


	//   ....[15]....
        /*00e8*/ 	.word	0x00018b10


	//   ....[16]....
        /*00ec*/ 	.word	0x00018b60


	//   ....[17]....
        /*00f0*/ 	.word	0x00018c10


	//   ....[18]....
        /*00f4*/ 	.word	0x00018c50


	//   ....[19]....
        /*00f8*/ 	.word	0x00018cf0


	//   ....[20]....
        /*00fc*/ 	.word	0x00018d20


	//   ....[21]....
        /*0100*/ 	.word	0x00019b10


	//   ....[22]....
        /*0104*/ 	.word	0x00019b80


	//   ....[23]....
        /*0108*/ 	.word	0x00019bf0


	//   ....[24]....
        /*010c*/ 	.word	0x00019c60


	//   ....[25]....
        /*0110*/ 	.word	0x00019cd0


	//   ....[26]....
        /*0114*/ 	.word	0x0001a160


	//   ....[27]....
        /*0118*/ 	.word	0x0001a1d0


	//   ....[28]....
        /*011c*/ 	.word	0x0001a240


	//   ....[29]....
        /*0120*/ 	.word	0x0001a2b0


	//   ....[30]....
        /*0124*/ 	.word	0x0001a320


	//----- nvinfo : EIATTR_EXIT_INSTR_OFFSETS
	.align		4
.L_1576:
        /*0128*/ 	.byte	0x04, 0x1c
        /*012a*/ 	.short	(.L_1578 - .L_1577)


	//   ....[0]....
.L_1577:
        /*012c*/ 	.word	0x00000f70


	//   ....[1]....
        /*0130*/ 	.word	0x00019ab0


	//----- nvinfo : EIATTR_MAX_THREADS
	.align		4
.L_1578:
        /*0134*/ 	.byte	0x04, 0x05
        /*0136*/ 	.short	(.L_1580 - .L_1579)
.L_1579:
        /*0138*/ 	.word	0x00000100
        /*013c*/ 	.word	0x00000001
        /*0140*/ 	.word	0x00000001


	//----- nvinfo : EIATTR_CRS_STACK_SIZE
	.align		4
.L_1580:
        /*0144*/ 	.byte	0x04, 0x1e
        /*0146*/ 	.short	(.L_1582 - .L_1581)
.L_1581:
        /*0148*/ 	.word	0x00000000


	//----- nvinfo : EIATTR_CBANK_PARAM_SIZE
	.align		4
.L_1582:
        /*014c*/ 	.byte	0x03, 0x19
        /*014e*/ 	.short	0x00e8


	//----- nvinfo : EIATTR_PARAM_CBANK
	.align		4
        /*0150*/ 	.byte	0x04, 0x0a
        /*0152*/ 	.short	(.L_1584 - .L_1583)
	.align		4
.L_1583:
        /*0154*/ 	.word	index@(.nv.constant0._ZN10layer_norm31ln_parallel_residual_fwd_kernelINS_13Kernel_traitsIf6__halffS2_fjLj8192ELj1ELj1ELj8ELj16ENS_18Kernel_traits_baseILj8192EfS2_fS2_fjLj256EEEEELb1ELb0ELb0EEEvNS_9FwdParamsE)
        /*0158*/ 	.short	0x0210
        /*015a*/ 	.short	0x00e8


	//----- nvinfo : EIATTR_SW_WAR
	.align		4
.L_1584:
        /*015c*/ 	.byte	0x04, 0x36
        /*015e*/ 	.short	(.L_1586 - .L_1585)
.L_1585:
        /*0160*/ 	.word	0x00000008
.L_1586:


//--------------------- .nv.info._ZN10layer_norm31ln_parallel_residual_fwd_kernelINS_13Kernel_traitsIf6__halffS2_fjLj8192ELj1ELj1ELj8ELj16ENS_18Kernel_traits_baseILj8192EfS2_fS2_fjLj256EEEEELb1ELb0ELb1EEEvNS_9FwdParamsE --------------------------
	.section	.nv.info._ZN10layer_norm31ln_parallel_residual_fwd_kernelINS_13Kernel_traitsIf6__halffS2_fjLj8192ELj1ELj1ELj8ELj16ENS_18Kernel_traits_baseILj8192EfS2_fS2_fjLj256EEEEELb1ELb0ELb1EEEvNS_9FwdParamsE,"",@"SHT_CUDA_INFO"
	.sectionflags	@""
	.align	4


	//----- nvinfo : EIATTR_CUDA_API_VERSION
	.align		4
        /*0000*/ 	.byte	0x04, 0x37
        /*0002*/ 	.short	(.L_1588 - .L_1587)
.L_1587:
        /*0004*/ 	.word	0x00000082


	//----- nvinfo : EIATTR_KPARAM_INFO
	.align		4
.L_1588:
        /*0008*/ 	.byte	0x04, 0x17
        /*000a*/ 	.short	(.L_1590 - .L_1589)
.L_1589:
        /*000c*/ 	.word	0x00000000
        /*0010*/ 	.short	0x0000
        /*0012*/ 	.short	0x0000
        /*0014*/ 	.byte	0x00, 0xf0, 0xa1, 0x03


	//----- nvinfo : EIATTR_SPARSE_MMA_MASK
	.align		4
.L_1590:
        /*0018*/ 	.byte	0x03, 0x50
        /*001a*/ 	.short	0x0000


	//----- nvinfo : EIATTR_MAXREG_COUNT
	.align		4
        /*001c*/ 	.byte	0x03, 0x1b
        /*001e*/ 	.short	0x00ff


	//----- nvinfo : EIATTR_NUM_BARRIERS
	.align		4
        /*0020*/ 	.byte	0x02, 0x4c
        /*0022*/ 	.byte	0x01
	.zero		1


	//----- nvinfo : EIATTR_MERCURY_ISA_VERSION
	.align		4
        /*0024*/ 	.byte	0x03, 0x5f
        /*0026*/ 	.short	0x0101


	//----- nvinfo : EIATTR_COOP_GROUP_MASK_REGIDS
	.align		4
        /*0028*/ 	.byte	0x04, 0x29
        /*002a*/ 	.short	(.L_1592 - .L_1591)


	//   ....[0]....
.L_1591:
        /*002c*/ 	.word	0xffffffff


	//   ....[1]....
        /*0030*/ 	.word	0xffffffff


	//   ....[2]....
        /*0034*/ 	.word	0xffffffff


	//   ....[3]....
        /*0038*/ 	.word	0xffffffff


	//   ....[4]....
        /*003c*/ 	.word	0xffffffff


	//   ....[5]....
        /*0040*/ 	.word	0xffffffff


	//   ....[6]....
        /*0044*/ 	.word	0xffffffff


	//   ....[7]....
        /*0048*/ 	.word	0xffffffff


	//   ....[8]....
        /*004c*/ 	.word	0xffffffff


	//   ....[9]....
        /*0050*/ 	.word	0xffffffff


	//   ....[10]....
        /*0054*/ 	.word	0xffffffff


	//   ....[11]....
        /*0058*/ 	.word	0xffffffff


	//   ....[12]....
        /*005c*/ 	.word	0xffffffff


	//   ....[13]....
        /*0060*/ 	.word	0xffffffff


	//   ....[14]....
        /*0064*/ 	.word	0xffffffff


	//   ....[15]....
        /*0068*/ 	.word	0xffffffff


	//   ....[16]....
        /*006c*/ 	.word	0xffffffff


	//   ....[17]....
        /*0070*/ 	.word	0xffffffff


	//   ....[18]....
        /*0074*/ 	.word	0xffffffff


	//   ....[19]....
        /*0078*/ 	.word	0xffffffff


	//   ....[20]....
        /*007c*/ 	.word	0xffffffff


	//   ....[21]....
        /*0080*/ 	.word	0x050000cf


	//   ....[22]....
        /*0084*/ 	.word	0x050000cf


	//   ....[23]....
        /*0088*/ 	.word	0x050000cf


	//   ....[24]....
        /*008c*/ 	.word	0x050000cf


	//   ....[25]....
        /*0090*/ 	.word	0x050000cf


	//   ....[26]....
        /*0094*/ 	.word	0x050000cf


	//   ....[27]....
        /*0098*/ 	.word	0x050000cf


	//   ....[28]....
        /*009c*/ 	.word	0x050000cf


	//   ....[29]....
        /*00a0*/ 	.word	0x050000cf


	//   ....[30]....
        /*00a4*/ 	.word	0x050000cf


	//----- nvinfo : EIATTR_COOP_GROUP_INSTR_OFFSETS
	.align		4
.L_1592:
        /*00a8*/ 	.byte	0x04, 0x28
        /*00aa*/ 	.short	(.L_1594 - .L_1593)


	//   ....[0]....
.L_1593:
        /*00ac*/ 	.word	0x00017a20


	//   ....[1]....
        /*00b0*/ 	.word	0x00017a40


	//   ....[2]....
        /*00b4*/ 	.word	0x00017a60


	//   ....[3]....
        /*00b8*/ 	.word	0x00017a80


	//   ....[4]....
        /*00bc*/ 	.word	0x00017aa0


	//   ....[5]....
        /*00c0*/ 	.word	0x00017ed0


	//   ....[6]....
        /*00c4*/ 	.word	0x00017ef0


	//   ....[7]....
        /*00c8*/ 	.word	0x00017f10


	//   ....[8]....
        /*00cc*/ 	.word	0x00017f30


	//   ....[9]....
        /*00d0*/ 	.word	0x00017f50


	//   ....[10]....
        /*00d4*/ 	.word	0x000180b0


	//   ....[11]....
        /*00d8*/ 	.word	0x00018120


	//   ....[12]....
        /*00dc*/ 	.word	0x00018140


	//   ....[13]....
        /*00e0*/ 	.word	0x00018170


	//   ....[14]....
        /*00e4*/ 	.word	0x00018210


	//   ....[15]....
        /*00e8*/ 	.word	0x00018240


	//   ....[16]....
        /*00ec*/ 	.word	0x00018250


	//   ....[17]....
        /*00f0*/ 	.word	0x000182f0


	//   ....[18]....
        /*00f4*/ 	.word	0x00018340


	//   ....[19]....
        /*00f8*/ 	.word	0x000183e0


	//   ....[20]....
        /*00fc*/ 	.word	0x00018400


	//   ....[21]....
        /*0100*/ 	.word	0x00019120


	//   ....[22]....
        /*0104*/ 	.word	0x00019190


	//   ....[23]....
        /*0108*/ 	.word	0x00019200


	//   ....[24]....
        /*010c*/ 	.word	0x00019270


	//   ....[25]....
        /*0110*/ 	.word	0x000192e0


	//   ....[26]....
        /*0114*/ 	.word	0x00019760


	//   ....[27]....
        /*0118*/ 	.word	0x000197d0


	//   ....[28]....
        /*011c*/ 	.word	0x00019840


	//   ....[29]....
        /*0120*/ 	.word	0x000198b0


	//   ....[30]....
        /*0124*/ 	.word	0x00019920


	//----- nvinfo : EIATTR_EXIT_INSTR_OFFSETS
	.align		4
.L_1594:
        /*0128*/ 	.byte	0x04, 0x1c
        /*012a*/ 	.short	(.L_1596 - .L_1595)


	//   ....[0]....
.L_1595:
        /*012c*/ 	.word	0x00000930


	//   ....[1]....
        /*0130*/ 	.word	0x000190c0


	//----- nvinfo : EIATTR_MAX_THREADS
	.align		4
.L_1596:
        /*0134*/ 	.byte	0x04, 0x05
        /*0136*/ 	.short	(.L_1598 - .L_1597)
.L_1597:
        /*0138*/ 	.word	0x00000100
        /*013c*/ 	.word	0x00000001
        /*0140*/ 	.word	0x00000001


	//----- nvinfo : EIATTR_CRS_STACK_SIZE
	.align		4
.L_1598:
        /*0144*/ 	.byte	0x04, 0x1e
        /*0146*/ 	.short	(.L_1600 - .L_1599)
.L_1599:
        /*0148*/ 	.word	0x00000000


	//----- nvinfo : EIATTR_CBANK_PARAM_SIZE
	.align		4
.L_1600:
        /*014c*/ 	.byte	0x03, 0x19
        /*014e*/ 	.short	0x00e8


	//----- nvinfo : EIATTR_PARAM_CBANK
	.align		4
        /*0150*/ 	.byte	0x04, 0x0a
        /*0152*/ 	.short	(.L_1602 - .L_1601)
	.align		4
.L_1601:
        /*0154*/ 	.word	index@(.nv.constant0._ZN10layer_norm31ln_parallel_residual_fwd_kernelINS_13Kernel_traitsIf6__halffS2_fjLj8192ELj1ELj1ELj8ELj16ENS_18Kernel_traits_baseILj8192EfS2_fS2_fjLj256EEEEELb1ELb0ELb1EEEvNS_9FwdParamsE)
        /*0158*/ 	.short	0x0210
        /*015a*/ 	.short	0x00e8


	//----- nvinfo : EIATTR_SW_WAR
	.align		4
.L_1602:
        /*015c*/ 	.byte	0x04, 0x36
        /*015e*/ 	.short	(.L_1604 - .L_1603)
.L_1603:
        /*0160*/ 	.word	0x00000008
.L_1604:


//--------------------- .nv.info._ZN10layer_norm31ln_parallel_residual_fwd_kernelINS_13Kernel_traitsIf6__halffS2_fjLj8192ELj1ELj1ELj8ELj16ENS_18Kernel_traits_baseILj8192EfS2_fS2_fjLj256EEEEELb1ELb1ELb0EEEvNS_9FwdParamsE --------------------------
	.section	.nv.info._ZN10layer_norm31ln_parallel_residual_fwd_kernelINS_13Kernel_traitsIf6__halffS2_fjLj8192ELj1ELj1ELj8ELj16ENS_18Kernel_traits_baseILj8192EfS2_fS2_fjLj256EEEEELb1ELb1ELb0EEEvNS_9FwdParamsE,"",@"SHT_CUDA_INFO"
	.sectionflags	@""
	.align	4


	//----- nvinfo : EIATTR_CUDA_API_VERSION
	.align		4
        /*0000*/ 	.byte	0x04, 0x37
        /*0002*/ 	.short	(.L_1606 - .L_1605)
.L_1605:
        /*0004*/ 	.word	0x00000082


	//----- nvinfo : EIATTR_KPARAM_INFO
	.align		4
.L_1606:
        /*0008*/ 	.byte	0x04, 0x17
        /*000a*/ 	.short	(.L_1608 - .L_1607)
.L_1607:
        /*000c*/ 	.word	0x00000000
        /*0010*/ 	.short	0x0000
        /*0012*/ 	.short	0x0000
        /*0014*/ 	.byte	0x00, 0xf0, 0xa1, 0x03


	//----- nvinfo : EIATTR_SPARSE_MMA_MASK
	.align		4
.L_1608:
        /*0018*/ 	.byte	0x03, 0x50
        /*001a*/ 	.short	0x0000


	//----- nvinfo : EIATTR_MAXREG_COUNT
	.align		4
        /*001c*/ 	.byte	0x03, 0x1b
        /*001e*/ 	.short	0x00ff


	//----- nvinfo : EIATTR_NUM_BARRIERS
	.align		4
        /*0020*/ 	.byte	0x02, 0x4c
        /*0022*/ 	.byte	0x01
	.zero		1


	//----- nvinfo : EIATTR_MERCURY_ISA_VERSION
	.align		4
        /*0024*/ 	.byte	0x03, 0x5f
        /*0026*/ 	.short	0x0101


	//----- nvinfo : EIATTR_COOP_GROUP_MASK_REGIDS
	.align		4
        /*0028*/ 	.byte	0x04, 0x29
        /*002a*/ 	.short	(.L_1610 - .L_1609)


	//   ....[0]....
.L_1609:
        /*002c*/ 	.word	0xffffffff


	//   ....[1]....
        /*0030*/ 	.word	0xffffffff


	//   ....[2]....
        /*0034*/ 	.word	0xffffffff


	//   ....[3]....
        /*0038*/ 	.word	0xffffffff


	//   ....[4]....
        /*003c*/ 	.word	0xffffffff


	//   ....[5]....
        /*0040*/ 	.word	0xffffffff


	//   ....[6]....
        /*0044*/ 	.word	0xffffffff


	//   ....[7]....
        /*0048*/ 	.word	0xffffffff


	//   ....[8]....
        /*004c*/ 	.word	0xffffffff


	//   ....[9]....
        /*0050*/ 	.word	0xffffffff


	//   ....[10]....
        /*0054*/ 	.word	0xffffffff


	//   ....[11]....
        /*0058*/ 	.word	0xffffffff


	//   ....[12]....
        /*005c*/ 	.word	0xffffffff


	//   ....[13]....
        /*0060*/ 	.word	0xffffffff


	//   ....[14]....
        /*0064*/ 	.word	0xffffffff


	//   ....[15]....
        /*0068*/ 	.word	0xffffffff


	//   ....[16]....
        /*006c*/ 	.word	0xffffffff


	//   ....[17]....
        /*0070*/ 	.word	0xffffffff


	//   ....[18]....
        /*0074*/ 	.word	0xffffffff


	//   ....[19]....
        /*0078*/ 	.word	0xffffffff


	//   ....[20]....
        /*007c*/ 	.word	0xffffffff


	//   ....[21]....
        /*0080*/ 	.word	0x050000a4


	//   ....[22]....
        /*0084*/ 	.word	0x050000a4


	//   ....[23]....
        /*0088*/ 	.word	0x050000a4


	//   ....[24]....
        /*008c*/ 	.word	0x050000a4


	//   ....[25]....
        /*0090*/ 	.word	0x050000a4


	//   ....[26]....
        /*0094*/ 	.word	0x050000a4


	//   ....[27]....
        /*0098*/ 	.word	0x050000a4


	//   ....[28]....
        /*009c*/ 	.word	0x050000a4


	//   ....[29]....
        /*00a0*/ 	.word	0x050000a4


	//   ....[30]....
        /*00a4*/ 	.word	0x050000a4


	//----- nvinfo : EIATTR_COOP_GROUP_INSTR_OFFSETS
	.align		4
.L_1610:
        /*00a8*/ 	.byte	0x04, 0x28
        /*00aa*/ 	.short	(.L_1612 - .L_1611)


	//   ....[0]....
.L_1611:
        /*00ac*/ 	.word	0x00017fd0


	//   ....[1]....
        /*00b0*/ 	.word	0x00017ff0


	//   ....[2]....
        /*00b4*/ 	.word	0x00018010


	//   ....[3]....
        /*00b8*/ 	.word	0x00018030


	//   ....[4]....
        /*00bc*/ 	.word	0x00018050


	//   ....[5]....
        /*00c0*/ 	.word	0x00018490


	//   ....[6]....
        /*00c4*/ 	.word	0x000184b0


	//   ....[7]....
        /*00c8*/ 	.word	0x000184d0


	//   ....[8]....
        /*00cc*/ 	.word	0x000184f0


	//   ....[9]....
        /*00d0*/ 	.word	0x00018510


	//   ....[10]....
        /*00d4*/ 	.word	0x00018690


	//   ....[11]....
        /*00d8*/ 	.word	0x000186f0


	//   ....[12]....
        /*00dc*/ 	.word	0x00018700


	//   ....[13]....
        /*00e0*/ 	.word	0x000187b0


	//   ....[14]....
        /*00e4*/ 	.word	0x000187c0


	//   ....[15]....
        /*00e8*/ 	.word	0x00018840


	//   ....[16]....
        /*00ec*/ 	.word	0x000188b0


	//   ....[17]....
        /*00f0*/ 	.word	0x000188c0


	//   ....[18]....
        /*00f4*/ 	.word	0x000188f0


	//   ....[19]....
        /*00f8*/ 	.word	0x000189c0


	//   ....[20]....
        /*00fc*/ 	.word	0x000189e0


	//   ....[21]....
        /*0100*/ 	.word	0x00019410


	//   ....[22]....
        /*0104*/ 	.word	0x00019480


	//   ....[23]....
        /*0108*/ 	.word	0x000194f0


	//   ....[24]....
        /*010c*/ 	.word	0x00019560


	//   ....[25]....
        /*0110*/ 	.word	0x000195d0


	//   ....[26]....
        /*0114*/ 	.word	0x00019a50


	//   ....[27]....
        /*0118*/ 	.word	0x00019ac0


	//   ....[28]....
        /*011c*/ 	.word	0x00019b30


	//   ....[29]....
        /*0120*/ 	.word	0x00019ba0


	//   ....[30]....
        /*0124*/ 	.word	0x00019c10


	//----- nvinfo : EIATTR_EXIT_INSTR_OFFSETS
	.align		4
.L_1612:
        /*0128*/ 	.byte	0x04, 0x1c
        /*012a*/ 	.short	(.L_1614 - .L_1613)


	//   ....[0]....
.L_1613:
        /*012c*/ 	.word	0x00000a70


	//   ....[1]....
        /*0130*/ 	.word	0x000193b0


	//----- nvinfo : EIATTR_MAX_THREADS
	.align		4
.L_1614:
        /*0134*/ 	.byte	0x04, 0x05
        /*0136*/ 	.short	(.L_1616 - .L_1615)
.L_1615:
        /*0138*/ 	.word	0x00000100
        /*013c*/ 	.word	0x00000001
        /*0140*/ 	.word	0x00000001


	//----- nvinfo : EIATTR_CRS_STACK_SIZE
	.align		4
.L_1616:
        /*0144*/ 	.byte	0x04, 0x1e
        /*0146*/ 	.short	(.L_1618 - .L_1617)
.L_1617:
        /*0148*/ 	.word	0x00000000


	//----- nvinfo : EIATTR_CBANK_PARAM_SIZE
	.align		4
.L_1618:
        /*014c*/ 	.byte	0x03, 0x19
        /*014e*/ 	.short	0x00e8


	//----- nvinfo : EIATTR_PARAM_CBANK
	.align		4
        /*0150*/ 	.byte	0x04, 0x0a
        /*0152*/ 	.short	(.L_1620 - .L_1619)
	.align		4
.L_1619:
        /*0154*/ 	.word	index@(.nv.constant0._ZN10layer_norm31ln_parallel_residual_fwd_kernelINS_13Kernel_traitsIf6__halffS2_fjLj8192ELj1ELj1ELj8ELj16ENS_18Kernel_traits_baseILj8192EfS2_fS2_fjLj256EEEEELb1ELb1ELb0EEEvNS_9FwdParamsE)
        /*0158*/ 	.short	0x0210
        /*015a*/ 	.short	0x00e8


	//----- nvinfo : EIATTR_SW_WAR
	.align		4
.L_1620:
        /*015c*/ 	.byte	0x04, 0x36
        /*015e*/ 	.short	(.L_1622 - .L_1621)
.L_1621:
        /*0160*/ 	.word	0x00000008
.L_1622:


//--------------------- .nv.info._ZN10layer_norm31ln_parallel_residual_fwd_kernelINS_13Kernel_traitsIf6__halffS2_fjLj8192ELj1ELj1ELj8ELj16ENS_18Kernel_traits_baseILj8192EfS2_fS2_fjLj256EEEEELb1ELb1ELb1EEEvNS_9FwdParamsE --------------------------
	.section	.nv.info._ZN10layer_norm31ln_parallel_residual_fwd_kernelINS_13Kernel_traitsIf6__halffS2_fjLj8192ELj1ELj1ELj8ELj16ENS_18Kernel_traits_baseILj8192EfS2_fS2_fjLj256EEEEELb1ELb1ELb1EEEvNS_9FwdParamsE,"",@"SHT_CUDA_INFO"
	.sectionflags	@""
	.align	4


	//----- nvinfo : EIATTR_CUDA_API_VERSION
	.align		4
        /*0000*/ 	.byte	0x04, 0x37
        /*0002*/ 	.short	(.L_1624 - .L_1623)
.L_1623:
        /*0004*/ 	.word	0x00000082


	//----- nvinfo : EIATTR_KPARAM_INFO
	.align		4
.L_1624:
        /*0008*/ 	.byte	0x04, 0x17
        /*000a*/ 	.short	(.L_1626 - .L_1625)
.L_1625:
        /*000c*/ 	.word	0x00000000
        /*0010*/ 	.short	0x0000
        /*0012*/ 	.short	0x0000
        /*0014*/ 	.byte	0x00, 0xf0, 0xa1, 0x03


	//----- nvinfo : EIATTR_SPARSE_MMA_MASK
	.align		4
.L_1626:
        /*0018*/ 	.byte	0x03, 0x50
        /*001a*/ 	.short	0x0000


	//----- nvinfo : EIATTR_MAXREG_COUNT
	.align		4
        /*001c*/ 	.byte	0x03, 0x1b
        /*001e*/ 	.short	0x00ff


	//----- nvinfo : EIATTR_NUM_BARRIERS
	.align		4
        /*0020*/ 	.byte	0x02, 0x4c
        /*0022*/ 	.byte	0x01
	.zero		1


	//----- nvinfo : EIATTR_MERCURY_ISA_VERSION
	.align		4
        /*0024*/ 	.byte	0x03, 0x5f
        /*0026*/ 	.short	0x0101


	//----- nvinfo : EIATTR_COOP_GROUP_MASK_REGIDS
	.align		4
        /*0028*/ 	.byte	0x04, 0x29
        /*002a*/ 	.short	(.L_1628 - .L_1627)


	//   ....[0]....
.L_1627:
        /*002c*/ 	.word	0xffffffff


	//   ....[1]....
        /*0030*/ 	.word	0xffffffff


	//   ....[2]....
        /*0034*/ 	.word	0xffffffff


	//   ....[3]....
        /*0038*/ 	.word	0xffffffff


	//   ....[4]....
        /*003c*/ 	.word	0xffffffff


	//   ....[5]....
        /*0040*/ 	.word	0xffffffff


	//   ....[6]....
        /*0044*/ 	.word	0xffffffff


	//   ....[7]....
        /*0048*/ 	.word	0xffffffff


	//   ....[8]....
        /*004c*/ 	.word	0xffffffff


	//   ....[9]....
        /*0050*/ 	.word	0xffffffff


	//   ....[10]....
        /*0054*/ 	.word	0xffffffff


	//   ....[11]....
        /*0058*/ 	.word	0xffffffff


	//   ....[12]....
        /*005c*/ 	.word	0xffffffff


	//   ....[13]....
        /*0060*/ 	.word	0xffffffff


	//   ....[14]....
        /*0064*/ 	.word	0xffffffff


	//   ....[15]....
        /*0068*/ 	.word	0xffffffff


	//   ....[16]....
        /*006c*/ 	.word	0xffffffff


	//   ....[17]....
        /*0070*/ 	.word	0xffffffff


	//   ....[18]....
        /*0074*/ 	.word	0xffffffff


	//   ....[19]....
        /*0078*/ 	.word	0xffffffff


	//   ....[20]....
        /*007c*/ 	.word	0xffffffff


	//   ....[21]....
        /*0080*/ 	.word	0x050000a2


	//   ....[22]....
        /*0084*/ 	.word	0x050000a2


	//   ....[23]....
        /*0088*/ 	.word	0x050000a2


	//   ....[24]....
        /*008c*/ 	.word	0x050000a2


	//   ....[25]....
        /*0090*/ 	.word	0x050000a2


	//   ....[26]....
        /*0094*/ 	.word	0x050000a2


	//   ....[27]....
        /*0098*/ 	.word	0x050000a2


	//   ....[28]....
        /*009c*/ 	.word	0x050000a2


	//   ....[29]....
        /*00a0*/ 	.word	0x050000a2


	//   ....[30]....
        /*00a4*/ 	.word	0x050000a2


	//----- nvinfo : EIATTR_COOP_GROUP_INSTR_OFFSETS
	.align		4
.L_1628:
        /*00a8*/ 	.byte	0x04, 0x28
        /*00aa*/ 	.short	(.L_1630 - .L_1629)


	//   ....[0]....
.L_1629:
        /*00ac*/ 	.word	0x000177f0


	//   ....[1]....
        /*00b0*/ 	.word	0x00017810


	//   ....[2]....
        /*00b4*/ 	.word	0x00017830


	//   ....[3]....
        /*00b8*/ 	.word	0x00017850


	//   ....[4]....
        /*00bc*/ 	.word	0x00017870


	//   ....[5]....
        /*00c0*/ 	.word	0x00017ca0


	//   ....[6]....
        /*00c4*/ 	.word	0x00017cc0


	//   ....[7]....
        /*00c8*/ 	.word	0x00017ce0


	//   ....[8]....
        /*00cc*/ 	.word	0x00017d00


	//   ....[9]....
        /*00d0*/ 	.word	0x00017d20


	//   ....[10]....
        /*00d4*/ 	.word	0x00017ea0


	//   ....[11]....
        /*00d8*/ 	.word	0x00017ee0


	//   ....[12]....
        /*00dc*/ 	.word	0x00017f40


	//   ....[13]....
        /*00e0*/ 	.word	0x00017fa0


	//   ....[14]....
        /*00e4*/ 	.word	0x00017fc0


	//   ....[15]....
        /*00e8*/ 	.word	0x00018020


	//   ....[16]....
        /*00ec*/ 	.word	0x000180b0


	//   ....[17]....
        /*00f0*/ 	.word	0x000180c0


	//   ....[18]....
        /*00f4*/ 	.word	0x00018130


	//   ....[19]....
        /*00f8*/ 	.word	0x000181b0


	//   ....[20]....
        /*00fc*/ 	.word	0x000181f0


	//   ....[21]....
        /*0100*/ 	.word	0x00018af0


	//   ....[22]....
        /*0104*/ 	.word	0x00018b60


	//   ....[23]....
        /*0108*/ 	.word	0x00018bd0


	//   ....[24]....
        /*010c*/ 	.word	0x00018c40


	//   ....[25]....
        /*0110*/ 	.word	0x00018cb0


	//   ....[26]....
        /*0114*/ 	.word	0x00019120


	//   ....[27]....
        /*0118*/ 	.word	0x00019190


	//   ....[28]....
        /*011c*/ 	.word	0x00019200


	//   ....[29]....
        /*0120*/ 	.word	0x00019270


	//   ....[30]....
        /*0124*/ 	.word	0x000192e0


	//----- nvinfo : EIATTR_EXIT_INSTR_OFFSETS
	.align		4
.L_1630:
        /*0128*/ 	.byte	0x04, 0x1c
        /*012a*/ 	.short	(.L_1632 - .L_1631)


	//   ....[0]....
.L_1631:
        /*012c*/ 	.word	0x00000360


	//   ....[1]....
        /*0130*/ 	.word	0x00018a90


	//----- nvinfo : EIATTR_MAX_THREADS
	.align		4
.L_1632:
        /*0134*/ 	.byte	0x04, 0x05
        /*0136*/ 	.short	(.L_1634 - .L_1633)
.L_1633:
        /*0138*/ 	.word	0x00000100
        /*013c*/ 	.word	0x00000001
        /*0140*/ 	.word	0x00000001


	//----- nvinfo : EIATTR_CRS_STACK_SIZE
	.align		4
.L_1634:
        /*0144*/ 	.byte	0x04, 0x1e
        /*0146*/ 	.short	(.L_1636 - .L_1635)
.L_1635:
        /*0148*/ 	.word	0x00000000


	//----- nvinfo : EIATTR_CBANK_PARAM_SIZE
	.align		4
.L_1636:
        /*014c*/ 	.byte	0x03, 0x19
        /*014e*/ 	.short	0x00e8


	//----- nvinfo : EIATTR_PARAM_CBANK
	.align		4
        /*0150*/ 	.byte	0x04, 0x0a
        /*0152*/ 	.short	(.L_1638 - .L_1637)
	.align		4
.L_1637:
        /*0154*/ 	.word	index@(.nv.constant0._ZN10layer_norm31ln_parallel_residual_fwd_kernelINS_13Kernel_traitsIf6__halffS2_fjLj8192ELj1ELj1ELj8ELj16ENS_18Kernel_traits_baseILj8192EfS2_fS2_fjLj256EEEEELb1ELb1ELb1EEEvNS_9FwdParamsE)
        /*0158*/ 	.short	0x0210
        /*015a*/ 	.short	0x00e8


	//----- nvinfo : EIATTR_SW_WAR
	.align		4
.L_1638:
        /*015c*/ 	.byte	0x04, 0x36
        /*015e*/ 	.short	(.L_1640 - .L_1639)
.L_1639:
        /*0160*/ 	.word	0x00000008
.L_1640:


//--------------------- .nv.info._ZN10layer_norm31ln_parallel_residual_fwd_kernelINS_13Kernel_traitsI6__halfffffjLj8192ELj1ELj1ELj8ELj16ENS_18Kernel_traits_baseILj8192ES2_ffffjLj256EEEEELb0ELb0ELb0EEEvNS_9FwdParamsE --------------------------
	.section	.nv.info._ZN10layer_norm31ln_parallel_residual_fwd_kernelINS_13Kernel_traitsI6__halfffffjLj8192ELj1ELj1ELj8ELj16ENS_18Kernel_traits_baseILj8192ES2_ffffjLj256EEEEELb0ELb0ELb0EEEvNS_9FwdParamsE,"",@"SHT_CUDA_INFO"
	.sectionflags	@""
	.align	4


	//----- nvinfo : EIATTR_CUDA_API_VERSION
	.align		4
        /*0000*/ 	.byte	0x04, 0x37
        /*0002*/ 	.short	(.L_1642 - .L_1641)
.L_1641:
        /*0004*/ 	.word	0x00000082


	//----- nvinfo : EIATTR_KPARAM_INFO
	.align		4
.L_1642:
        /*0008*/ 	.byte	0x04, 0x17
        /*000a*/ 	.short	(.L_1644 - .L_1643)
.L_1643:
        /*000c*/ 	.word	0x00000000
        /*0010*/ 	.short	0x0000
        /*0012*/ 	.short	0x0000
        /*0014*/ 	.byte	0x00, 0xf0, 0xa1, 0x03


	//----- nvinfo : EIATTR_SPARSE_MMA_MASK
	.align		4
.L_1644:
        /*0018*/ 	.byte	0x03, 0x50
        /*001a*/ 	.short	0x0000


	//----- nvinfo : EIATTR_MAXREG_COUNT
	.align		4
        /*001c*/ 	.byte	0x03, 0x1b
        /*001e*/ 	.short	0x00ff


	//----- nvinfo : EIATTR_NUM_BARRIERS
	.align		4
        /*0020*/ 	.byte	0x02, 0x4c
        /*0022*/ 	.byte	0x01
	.zero		1


	//----- nvinfo : EIATTR_MERCURY_ISA_VERSION
	.align		4
        /*0024*/ 	.byte	0x03, 0x5f
        /*0026*/ 	.short	0x0101


	//----- nvinfo : EIATTR_COOP_GROUP_MASK_REGIDS
	.align		4
        /*0028*/ 	.byte	0x04, 0x29
        /*002a*/ 	.short	(.L_1646 - .L_1645)


	//   ....[0]....
.L_1645:
        /*002c*/ 	.word	0xffffffff


	//   ....[1]....
        /*0030*/ 	.word	0xffffffff


	//   ....[2]....
        /*0034*/ 	.word	0xffffffff


	//   ....[3]....
        /*0038*/ 	.word	0xffffffff


	//   ....[4]....
        /*003c*/ 	.word	0xffffffff


	//   ....[5]....
        /*0040*/ 	.word	0xffffffff


	//   ....[6]....
        /*0044*/ 	.word	0xffffffff


	//   ....[7]....
        /*0048*/ 	.word	0xffffffff


	//   ....[8]....
        /*004c*/ 	.word	0xffffffff


	//   ....[9]....
        /*0050*/ 	.word	0xffffffff


	//   ....[10]....
        /*0054*/ 	.word	0xffffffff


	//   ....[11]....
        /*0058*/ 	.word	0xffffffff


	//   ....[12]....
        /*005c*/ 	.word	0xffffffff


	//   ....[13]....
        /*0060*/ 	.word	0xffffffff


	//   ....[14]....
        /*0064*/ 	.word	0xffffffff


	//   ....[15]....
        /*0068*/ 	.word	0xffffffff


	//   ....[16]....
        /*006c*/ 	.word	0xffffffff


	//   ....[17]....
        /*0070*/ 	.word	0xffffffff


	//   ....[18]....
        /*0074*/ 	.word	0xffffffff


	//   ....[19]....
        /*0078*/ 	.word	0xffffffff


	//   ....[20]....
        /*007c*/ 	.word	0xffffffff


	//   ....[21]....
        /*0080*/ 	.word	0x050000bd


	//   ....[22]....
        /*0084*/ 	.word	0x050000bd


	//   ....[23]....
        /*0088*/ 	.word	0x050000bd


	//   ....[24]....
        /*008c*/ 	.word	0x050000bd


	//   ....[25]....
        /*0090*/ 	.word	0x050000bd


	//   ....[26]....
        /*0094*/ 	.word	0x050000bd


	//   ....[27]....
        /*0098*/ 	.word	0x050000bd


	//   ....[28]....
        /*009c*/ 	.word	0x050000bd


	//   ....[29]....
        /*00a0*/ 	.word	0x050000bd


	//   ....[30]....
        /*00a4*/ 	.word	0x050000bd


	//----- nvinfo : EIATTR_COOP_GROUP_INSTR_OFFSETS
	.align		4
.L_1646:
        /*00a8*/ 	.byte	0x04, 0x28
        /*00aa*/ 	.short	(.L_1648 - .L_1647)


	//   ....[0]....
.L_1647:
        /*00ac*/ 	.word	0x00004570


	//   ....[1]....
        /*00b0*/ 	.word	0x000045a0


	//   ....[2]....
        /*00b4*/ 	.word	0x000045c0


	//   ....[3]....
        /*00b8*/ 	.word	0x000045e0


	//   ....[4]....
        /*00bc*/ 	.word	0x00004600


	//   ....[5]....
        /*00c0*/ 	.word	0x00004a70


	//   ....[6]....
        /*00c4*/ 	.word	0x00004a90


	//   ....[7]....
        /*00c8*/ 	.word	0x00004ab0


	//   ....[8]....
        /*00cc*/ 	.word	0x00004ad0


	//   ....[9]....
        /*00d0*/ 	.word	0x00004af0


	//   ....[10]....
        /*00d4*/ 	.word	0x00004c80


	//   ....[11]....
        /*00d8*/ 	.word	0x00004cc0


	//   ....[12]....
        /*00dc*/ 	.word	0x00004cf0


	//   ....[13]....
        /*00e0*/ 	.word	0x00004d00


	//   ....[14]....
        /*00e4*/ 	.word	0x00004d90


	//   ....[15]....
        /*00e8*/ 	.word	0x00004de0


	//   ....[16]....
        /*00ec*/ 	.word	0x00004e00


	//   ....[17]....
        /*00f0*/ 	.word	0x00004eb0


	//   ....[18]....
        /*00f4*/ 	.word	0x00004f00


	//   ....[19]....
        /*00f8*/ 	.word	0x00004f80


	//   ....[20]....
        /*00fc*/ 	.word	0x00004fd0


	//   ....[21]....
        /*0100*/ 	.word	0x00005ef0


	//   ....[22]....
        /*0104*/ 	.word	0x00005f60


	//   ....[23]....
        /*0108*/ 	.word	0x00005fd0


	//   ....[24]....
        /*010c*/ 	.word	0x00006040


	//   ....[25]....
        /*0110*/ 	.word	0x000060b0


	//   ....[26]....
        /*0114*/ 	.word	0x00006580


	//   ....[27]....
        /*0118*/ 	.word	0x000065f0


	//   ....[28]....
        /*011c*/ 	.word	0x00006660


	//   ....[29]....
        /*0120*/ 	.word	0x000066d0


	//   ....[30]....
        /*0124*/ 	.word	0x00006740


	//----- nvinfo : EIATTR_EXIT_INSTR_OFFSETS
	.align		4
.L_1648:
        /*0128*/ 	.byte	0x04, 0x1c
        /*012a*/ 	.short	(.L_1650 - .L_1649)


	//   ....[0]....
.L_1649:
        /*012c*/ 	.word	0x00000ff0


	//   ....[1]....
        /*0130*/ 	.word	0x00005e90


	//----- nvinfo : EIATTR_MAX_THREADS
	.align		4
.L_1650:
        /*0134*/ 	.byte	0x04, 0x05
        /*0136*/ 	.short	(.L_1652 - .L_1651)
.L_1651:
        /*0138*/ 	.word	0x00000100
        /*013c*/ 	.word	0x00000001
        /*0140*/ 	.word	0x00000001


	//----- nvinfo : EIATTR_CRS_STACK_SIZE
	.align		4
.L_1652:
        /*0144*/ 	.byte	0x04, 0x1e
        /*0146*/ 	.short	(.L_1654 - .L_1653)
.L_1653:
        /*0148*/ 	.word	0x00000000


	//----- nvinfo : EIATTR_CBANK_PARAM_SIZE
	.align		4
.L_1654:
        /*014c*/ 	.byte	0x03, 0x19
        /*014e*/ 	.short	0x00e8


	//----- nvinfo : EIATTR_PARAM_CBANK
	.align		4
        /*0150*/ 	.byte	0x04, 0x0a
        /*0152*/ 	.short	(.L_1656 - .L_1655)
	.align		4
.L_1655:
        /*0154*/ 	.word	index@(.nv.constant0._ZN10layer_norm31ln_parallel_residual_fwd_kernelINS_13Kernel_traitsI6__halfffffjLj8192ELj1ELj1ELj8ELj16ENS_18Kernel_traits_baseILj8192ES2_ffffjLj256EEEEELb0ELb0ELb0EEEvNS_9FwdParamsE)
        /*0158*/ 	.short	0x0210
        /*015a*/ 	.short	0x00e8


	//----- nvinfo : EIATTR_SW_WAR
	.align		4
.L_1656:
        /*015c*/ 	.byte	0x04, 0x36
        /*015e*/ 	.short	(.L_1658 - .L_1657)
.L_1657:
        /*0160*/ 	.word	0x00000008
.L_1658:


//--------------------- .nv.info._ZN10layer_norm31ln_parallel_residual_fwd_kernelINS_13Kernel_traitsI6__halfffffjLj8192ELj1ELj1ELj8ELj16ENS_18Kernel_traits_baseILj8192ES2_ffffjLj256EEEEELb0ELb0ELb1EEEvNS_9FwdParamsE --------------------------
	.section	.nv.info._ZN10layer_norm31ln_parallel_residual_fwd_kernelINS_13Kernel_traitsI6__halfffffjLj8192ELj1ELj1ELj8ELj16ENS_18Kernel_traits_baseILj8192ES2_ffffjLj256EEEEELb0ELb0ELb1EEEvNS_9FwdParamsE,"",@"SHT_CUDA_INFO"
	.sectionflags	@""
	.align	4


	//----- nvinfo : EIATTR_CUDA_API_VERSION
	.align		4
        /*0000*/ 	.byte	0x04, 0x37
        /*0002*/ 	.short	(.L_1660 - .L_1659)
.L_1659:
        /*0004*/ 	.word	0x00000082


	//----- nvinfo : EIATTR_KPARAM_INFO
	.align		4
.L_1660:
        /*0008*/ 	.byte	0x04, 0x17
        /*000a*/ 	.short	(.L_1662 - .L_1661)
.L_1661:
        /*000c*/ 	.word	0x00000000
        /*0010*/ 	.short	0x0000
        /*0012*/ 	.short	0x0000
        /*0014*/ 	.byte	0x00, 0xf0, 0xa1, 0x03


	//----- nvinfo : EIATTR_SPARSE_MMA_MASK
	.align		4
.L_1662:
        /*0018*/ 	.byte	0x03, 0x50
        /*001a*/ 	.short	0x0000


	//----- nvinfo : EIATTR_MAXREG_COUNT
	.align		4
        /*001c*/ 	.byte	0x03, 0x1b
        /*001e*/ 	.short	0x00ff


	//----- nvinfo : EIATTR_NUM_BARRIERS
	.align		4
        /*0020*/ 	.byte	0x02, 0x4c
        /*0022*/ 	.byte	0x01
	.zero		1


	//----- nvinfo : EIATTR_MERCURY_ISA_VERSION
	.align		4
        /*0024*/ 	.byte	0x03, 0x5f
        /*0026*/ 	.short	0x0101


	//----- nvinfo : EIATTR_COOP_GROUP_MASK_REGIDS
	.align		4
        /*0028*/ 	.byte	0x04, 0x29
        /*002a*/ 	.short	(.L_1664 - .L_1663)


	//   ....[0]....
.L_1663:
        /*002c*/ 	.word	0xffffffff


	//   ....[1]....
        /*0030*/ 	.word	0xffffffff


	//   ....[2]....
        /*0034*/ 	.word	0xffffffff


	//   ....[3]....
        /*0038*/ 	.word	0xffffffff


	//   ....[4]....
        /*003c*/ 	.word	0xffffffff


	//   ....[5]....
        /*0040*/ 	.word	0xffffffff


	//   ....[6]....
        /*0044*/ 	.word	0xffffffff


	//   ....[7]....
        /*0048*/ 	.word	0xffffffff


	//   ....[8]....
        /*004c*/ 	.word	0xffffffff


	//   ....[9]....
        /*0050*/ 	.word	0xffffffff


	//   ....[10]....
        /*0054*/ 	.word	0xffffffff


	//   ....[11]....
        /*0058*/ 	.word	0xffffffff


	//   ....[12]....
        /*005c*/ 	.word	0xffffffff


	//   ....[13]....
        /*0060*/ 	.word	0xffffffff


	//   ....[14]....
        /*0064*/ 	.word	0xffffffff


	//   ....[15]....
        /*0068*/ 	.word	0xffffffff


	//   ....[16]....
        /*006c*/ 	.word	0xffffffff


	//   ....[17]....
        /*0070*/ 	.word	0xffffffff


	//   ....[18]....
        /*0074*/ 	.word	0xffffffff


	//   ....[19]....
        /*0078*/ 	.word	0xffffffff


	//   ....[20]....
        /*007c*/ 	.word	0xffffffff


	//   ....[21]....
        /*0080*/ 	.word	0x050000bc


	//   ....[22]....
        /*0084*/ 	.word	0x050000bc


	//   ....[23]....
        /*0088*/ 	.word	0x050000bc


	//   ....[24]....
        /*008c*/ 	.word	0x050000bc


	//   ....[25]....
        /*0090*/ 	.word	0x050000bc


	//   ....[26]....
        /*0094*/ 	.word	0x050000bc


	//   ....[27]....
        /*0098*/ 	.word	0x050000bc


	//   ....[28]....
        /*009c*/ 	.word	0x050000bc


	//   ....[29]....
        /*00a0*/ 	.word	0x050000bc


	//   ....[30]....
        /*00a4*/ 	.word	0x050000bc


	//----- nvinfo : EIATTR_COOP_GROUP_INSTR_OFFSETS
	.align		4
.L_1664:
        /*00a8*/ 	.byte	0x04, 0x28
        /*00aa*/ 	.short	(.L_1666 - .L_1665)


	//   ....[0]....
.L_1665:
        /*00ac*/ 	.word	0x00003540


	//   ....[1]....
        /*00b0*/ 	.word	0x00003560


	//   ....[2]....
        /*00b4*/ 	.word	0x00003580


	//   ....[3]....
        /*00b8*/ 	.word	0x000035a0


	//   ....[4]....
        /*00bc*/ 	.word	0x000035c0


	//   ....[5]....
        /*00c0*/ 	.word	0x000039f0


	//   ....[6]....
        /*00c4*/ 	.word	0x00003a10


	//   ....[7]....
        /*00c8*/ 	.word	0x00003a30


	//   ....[8]....
        /*00cc*/ 	.word	0x00003a50


	//   ....[9]....
        /*00d0*/ 	.word	0x00003a70


	//   ....[10]....
        /*00d4*/ 	.word	0x00003bd0


	//   ....[11]....
        /*00d8*/ 	.word	0x00003c20


	//   ....[12]....
        /*00dc*/ 	.word	0x00003c50


	//   ....[13]....
        /*00e0*/ 	.word	0x00003c60


	//   ....[14]....
        /*00e4*/ 	.word	0x00003cf0


	//   ....[15]....
        /*00e8*/ 	.word	0x00003d20


	//   ....[16]....
        /*00ec*/ 	.word	0x00003d60


	//   ....[17]....
        /*00f0*/ 	.word	0x00003e10


	//   ....[18]....
        /*00f4*/ 	.word	0x00003e50


	//   ....[19]....
        /*00f8*/ 	.word	0x00003ed0


	//   ....[20]....
        /*00fc*/ 	.word	0x00003f10


	//   ....[21]....
        /*0100*/ 	.word	0x00004ae0


	//   ....[22]....
        /*0104*/ 	.word	0x00004b50


	//   ....[23]....
        /*0108*/ 	.word	0x00004bc0


	//   ....[24]....
        /*010c*/ 	.word	0x00004c30


	//   ....[25]....
        /*0110*/ 	.word	0x00004ca0


	//   ....[26]....
        /*0114*/ 	.word	0x00005120


	//   ....[27]....
        /*0118*/ 	.word	0x00005190


	//   ....[28]....
        /*011c*/ 	.word	0x00005200


	//   ....[29]....
        /*0120*/ 	.word	0x00005270


	//   ....[30]....
        /*0124*/ 	.word	0x000052e0


	//----- nvinfo : EIATTR_EXIT_INSTR_OFFSETS
	.align		4
.L_1666:
        /*0128*/ 	.byte	0x04, 0x1c
        /*012a*/ 	.short	(.L_1668 - .L_1667)


	//   ....[0]....
.L_1667:
        /*012c*/ 	.word	0x000006f0


	//   ....[1]....
        /*0130*/ 	.word	0x00004a80


	//----- nvinfo : EIATTR_MAX_THREADS
	.align		4
.L_1668:
        /*0134*/ 	.byte	0x04, 0x05
        /*0136*/ 	.short	(.L_1670 - .L_1669)
.L_1669:
        /*0138*/ 	.word	0x00000100
        /*013c*/ 	.word	0x00000001
        /*0140*/ 	.word	0x00000001


	//----- nvinfo : EIATTR_CRS_STACK_SIZE
	.align		4
.L_1670:
        /*0144*/ 	.byte	0x04, 0x1e
        /*0146*/ 	.short	(.L_1672 - .L_1671)
.L_1671:
        /*0148*/ 	.word	0x00000000


	//----- nvinfo : EIATTR_CBANK_PARAM_SIZE
	.align		4
.L_1672:
        /*014c*/ 	.byte	0x03, 0x19
        /*014e*/ 	.short	0x00e8


	//----- nvinfo : EIATTR_PARAM_CBANK
	.align		4
        /*0150*/ 	.byte	0x04, 0x0a
        /*0152*/ 	.short	(.L_1674 - .L_1673)
	.align		4
.L_1673:
        /*0154*/ 	.word	index@(.nv.constant0._ZN10layer_norm31ln_parallel_residual_fwd_kernelINS_13Kernel_traitsI6__halfffffjLj8192ELj1ELj1ELj8ELj16ENS_18Kernel_traits_baseILj8192ES2_ffffjLj256EEEEELb0ELb0ELb1EEEvNS_9FwdParamsE)
        /*0158*/ 	.short	0x0210
        /*015a*/ 	.short	0x00e8


	//----- nvinfo : EIATTR_SW_WAR
	.align		4
.L_1674:
        /*015c*/ 	.byte	0x04, 0x36
        /*015e*/ 	.short	(.L_1676 - .L_1675)
.L_1675:
        /*0160*/ 	.word	0x00000008
.L_1676:


//--------------------- .nv.info._ZN10layer_norm31ln_parallel_residual_fwd_kernelINS_13Kernel_traitsI6__halfffffjLj8192ELj1ELj1ELj8ELj16ENS_18Kernel_traits_baseILj8192ES2_ffffjLj256EEEEELb0ELb1ELb0EEEvNS_9FwdParamsE --------------------------
	.section	.nv.info._ZN10layer_norm31ln_parallel_residual_fwd_kernelINS_13Kernel_traitsI6__halfffffjLj8192ELj1ELj1ELj8ELj16ENS_18Kernel_traits_baseILj8192ES2_ffffjLj256EEEEELb0ELb1ELb0EEEvNS_9FwdParamsE,"",@"SHT_CUDA_INFO"
	.sectionflags	@""
	.align	4


	//----- nvinfo : EIATTR_CUDA_API_VERSION
	.align		4
        /*0000*/ 	.byte	0x04, 0x37
        /*0002*/ 	.short	(.L_1678 - .L_1677)
.L_1677:
        /*0004*/ 	.word	0x00000082


	//----- nvinfo : EIATTR_KPARAM_INFO
	.align		4
.L_1678:
        /*0008*/ 	.byte	0x04, 0x17
        /*000a*/ 	.short	(.L_1680 - .L_1679)
.L_1679:
        /*000c*/ 	.word	0x00000000
        /*0010*/ 	.short	0x0000
        /*0012*/ 	.short	0x0000
        /*0014*/ 	.byte	0x00, 0xf0, 0xa1, 0x03


	//----- nvinfo : EIATTR_SPARSE_MMA_MASK
	.align		4
.L_1680:
        /*0018*/ 	.byte	0x03, 0x50
        /*001a*/ 	.short	0x0000


	//----- nvinfo : EIATTR_MAXREG_COUNT
	.align		4
        /*001c*/ 	.byte	0x03, 0x1b
        /*001e*/ 	.short	0x00ff


	//----- nvinfo : EIATTR_NUM_BARRIERS
	.align		4
        /*0020*/ 	.byte	0x02, 0x4c
        /*0022*/ 	.byte	0x01
	.zero		1


	//----- nvinfo : EIATTR_MERCURY_ISA_VERSION
	.align		4
        /*0024*/ 	.byte	0x03, 0x5f
        /*0026*/ 	.short	0x0101


	//----- nvinfo : EIATTR_COOP_GROUP_MASK_REGIDS
	.align		4
        /*0028*/ 	.byte	0x04, 0x29
        /*002a*/ 	.short	(.L_1682 - .L_1681)


	//   ....[0]....
.L_1681:
        /*002c*/ 	.word	0xffffffff


	//   ....[1]....
        /*0030*/ 	.word	0xffffffff


	//   ....[2]....
        /*0034*/ 	.word	0xffffffff


	//   ....[3]....
        /*0038*/ 	.word	0xffffffff


	//   ....[4]....
        /*003c*/ 	.word	0xffffffff


	//   ....[5]....
        /*0040*/ 	.word	0xffffffff


	//   ....[6]....
        /*0044*/ 	.word	0xffffffff


	//   ....[7]....
        /*0048*/ 	.word	0xffffffff


	//   ....[8]....
        /*004c*/ 	.word	0xffffffff


	//   ....[9]....
        /*0050*/ 	.word	0xffffffff


	//   ....[10]....
        /*0054*/ 	.word	0xffffffff


	//   ....[11]....
        /*0058*/ 	.word	0xffffffff


	//   ....[12]....
        /*005c*/ 	.word	0xffffffff


	//   ....[13]....
        /*0060*/ 	.word	0xffffffff


	//   ....[14]....
        /*0064*/ 	.word	0xffffffff


	//   ....[15]....
        /*0068*/ 	.word	0xffffffff


	//   ....[16]....
        /*006c*/ 	.word	0xffffffff


	//   ....[17]....
        /*0070*/ 	.word	0xffffffff


	//   ....[18]....
        /*0074*/ 	.word	0xffffffff


	//   ....[19]....
        /*0078*/ 	.word	0xffffffff


	//   ....[20]....
        /*007c*/ 	.word	0xffffffff


	//   ....[21]....
        /*0080*/ 	.word	0x0500007b


	//   ....[22]....
        /*0084*/ 	.word	0x0500007b


	//   ....[23]....
        /*0088*/ 	.word	0x0500007b


	//   ....[24]....
        /*008c*/ 	.word	0x0500007b


	//   ....[25]....
        /*0090*/ 	.word	0x0500007b


	//   ....[26]....
        /*0094*/ 	.word	0x0500007b


	//   ....[27]....
        /*0098*/ 	.word	0x0500007b


	//   ....[28]....
        /*009c*/ 	.word	0x0500007b


	//   ....[29]....
        /*00a0*/ 	.word	0x0500007b


	//   ....[30]....
        /*00a4*/ 	.word	0x0500007b


	//----- nvinfo : EIATTR_COOP_GROUP_INSTR_OFFSETS
	.align		4
.L_1682:
        /*00a8*/ 	.byte	0x04, 0x28
        /*00aa*/ 	.short	(.L_1684 - .L_1683)


	//   ....[0]....
.L_1683:
        /*00ac*/ 	.word	0x00003710


	//   ....[1]....
        /*00b0*/ 	.word	0x00003740


	//   ....[2]....
        /*00b4*/ 	.word	0x00003760


	//   ....[3]....
        /*00b8*/ 	.word	0x00003780


	//   ....[4]....
        /*00bc*/ 	.word	0x000037a0


	//   ....[5]....
        /*00c0*/ 	.word	0x00003c00


	//   ....[6]....
        /*00c4*/ 	.word	0x00003c20


	//   ....[7]....
        /*00c8*/ 	.word	0x00003c40


	//   ....[8]....
        /*00cc*/ 	.word	0x00003c60


	//   ....[9]....
        /*00d0*/ 	.word	0x00003c80


	//   ....[10]....
        /*00d4*/ 	.word	0x00003dc0


	//   ....[11]....
        /*00d8*/ 	.word	0x00003e50


	//   ....[12]....
        /*00dc*/ 	.word	0x00003ed0


	//   ....[13]....
        /*00e0*/ 	.word	0x00003f10


	//   ....[14]....
        /*00e4*/ 	.word	0x00003f30


	//   ....[15]....
        /*00e8*/ 	.word	0x00003fc0


	//   ....[16]....
        /*00ec*/ 	.word	0x00004020


	//   ....[17]....
        /*00f0*/ 	.word	0x00004030


	//   ....[18]....
        /*00f4*/ 	.word	0x000040d0


	//   ....[19]....
        /*00f8*/ 	.word	0x00004100


	//   ....[20]....
        /*00fc*/ 	.word	0x00004140


	//   ....[21]....
        /*0100*/ 	.word	0x00004ca0


	//   ....[22]....
        /*0104*/ 	.word	0x00004d00


	//   ....[23]....
        /*0108*/ 	.word	0x00004d60


	//   ....[24]....
        /*010c*/ 	.word	0x00004dc0


	//   ....[25]....
        /*0110*/ 	.word	0x00004e20


	//   ....[26]....
        /*0114*/ 	.word	0x000052d0


	//   ....[27]....
        /*0118*/ 	.word	0x00005320


	//   ....[28]....
        /*011c*/ 	.word	0x00005380


	//   ....[29]....
        /*0120*/ 	.word	0x000053e0


	//   ....[30]....
        /*0124*/ 	.word	0x00005440


	//----- nvinfo : EIATTR_EXIT_INSTR_OFFSETS
	.align		4
.L_1684:
        /*0128*/ 	.byte	0x04, 0x1c
        /*012a*/ 	.short	(.L_1686 - .L_1685)


	//   ....[0]....
.L_1685:
        /*012c*/ 	.word	0x00000900


	//   ....[1]....
        /*0130*/ 	.word	0x00004c50


	//----- nvinfo : EIATTR_MAX_THREADS
	.align		4
.L_1686:
        /*0134*/ 	.byte	0x04, 0x05
        /*0136*/ 	.short	(.L_1688 - .L_1687)
.L_1687:
        /*0138*/ 	.word	0x00000100
        /*013c*/ 	.word	0x00000001
        /*0140*/ 	.word	0x00000001


	//----- nvinfo : EIATTR_CRS_STACK_SIZE
	.align		4
.L_1688:
        /*0144*/ 	.byte	0x04, 0x1e
        /*0146*/ 	.short	(.L_1690 - .L_1689)
.L_1689:
        /*0148*/ 	.word	0x00000000


	//----- nvinfo : EIATTR_CBANK_PARAM_SIZE
	.align		4
.L_1690:
        /*014c*/ 	.byte	0x03, 0x19
        /*014e*/ 	.short	0x00e8


	//----- nvinfo : EIATTR_PARAM_CBANK
	.align		4
        /*0150*/ 	.byte	0x04, 0x0a
        /*0152*/ 	.short	(.L_1692 - .L_1691)
	.align		4
.L_1691:
        /*0154*/ 	.word	index@(.nv.constant0._ZN10layer_norm31ln_parallel_residual_fwd_kernelINS_13Kernel_traitsI6__halfffffjLj8192ELj1ELj1ELj8ELj16ENS_18Kernel_traits_baseILj8192ES2_ffffjLj256EEEEELb0ELb1ELb0EEEvNS_9FwdParamsE)
        /*0158*/ 	.short	0x0210
        /*015a*/ 	.short	0x00e8


	//----- nvinfo : EIATTR_SW_WAR
	.align		4
.L_1692:
        /*015c*/ 	.byte	0x04, 0x36
        /*015e*/ 	.short	(.L_1694 - .L_1693)
.L_1693:
        /*0160*/ 	.word	0x00000008
.L_1694:


//--------------------- .nv.info._ZN10layer_norm31ln_parallel_residual_fwd_kernelINS_13Kernel_traitsI6__halfffffjLj8192ELj1ELj1ELj8ELj16ENS_18Kernel_traits_baseILj8192ES2_ffffjLj256EEEEELb0ELb1ELb1EEEvNS_9FwdParamsE --------------------------
	.section	.nv.info._ZN10layer_norm31ln_parallel_residual_fwd_kernelINS_13Kernel_traitsI6__halfffffjLj8192ELj1ELj1ELj8ELj16ENS_18Kernel_traits_baseILj8192ES2_ffffjLj256EEEEELb0ELb1ELb1EEEvNS_9FwdParamsE,"",@"SHT_CUDA_INFO"
	.sectionflags	@""
	.align	4


	//----- nvinfo : EIATTR_CUDA_API_VERSION
	.align		4
        /*0000*/ 	.byte	0x04, 0x37
        /*0002*/ 	.short	(.L_1696 - .L_1695)
.L_1695:
        /*0004*/ 	.word	0x00000082


	//----- nvinfo : EIATTR_KPARAM_INFO
	.align		4
.L_1696:
        /*0008*/ 	.byte	0x04, 0x17
        /*000a*/ 	.short	(.L_1698 - .L_1697)
.L_1697:
        /*000c*/ 	.word	0x00000000
        /*0010*/ 	.short	0x0000
        /*0012*/ 	.short	0x0000
        /*0014*/ 	.byte	0x00, 0xf0, 0xa1, 0x03


	//----- nvinfo : EIATTR_SPARSE_MMA_MASK
	.align		4
.L_1698:
        /*0018*/ 	.byte	0x03, 0x50
        /*001a*/ 	.short	0x0000


	//----- nvinfo : EIATTR_MAXREG_COUNT
	.align		4
        /*001c*/ 	.byte	0x03, 0x1b
        /*001e*/ 	.short	0x00ff


	//----- nvinfo : EIATTR_NUM_BARRIERS
	.align		4
        /*0020*/ 	.byte	0x02, 0x4c
        /*0022*/ 	.byte	0x01
	.zero		1


	//----- nvinfo : EIATTR_MERCURY_ISA_VERSION
	.align		4
        /*0024*/ 	.byte	0x03, 0x5f
        /*0026*/ 	.short	0x0101


	//----- nvinfo : EIATTR_COOP_GROUP_MASK_REGIDS
	.align		4
        /*0028*/ 	.byte	0x04, 0x29
        /*002a*/ 	.short	(.L_1700 - .L_1699)


	//   ....[0]....
.L_1699:
        /*002c*/ 	.word	0xffffffff


	//   ....[1]....
        /*0030*/ 	.word	0xffffffff


	//   ....[2]....
        /*0034*/ 	.word	0xffffffff


	//   ....[3]....
        /*0038*/ 	.word	0xffffffff


	//   ....[4]....
        /*003c*/ 	.word	0xffffffff


	//   ....[5]....
        /*0040*/ 	.word	0xffffffff


	//   ....[6]....
        /*0044*/ 	.word	0xffffffff


	//   ....[7]....
        /*0048*/ 	.word	0xffffffff


	//   ....[8]....
        /*004c*/ 	.word	0xffffffff


	//   ....[9]....
        /*0050*/ 	.word	0xffffffff


	//   ....[10]....
        /*0054*/ 	.word	0xffffffff


	//   ....[11]....
        /*0058*/ 	.word	0xffffffff


	//   ....[12]....
        /*005c*/ 	.word	0xffffffff


	//   ....[13]....
        /*0060*/ 	.word	0xffffffff


	//   ....[14]....
        /*0064*/ 	.word	0xffffffff


	//   ....[15]....
        /*0068*/ 	.word	0xffffffff


	//   ....[16]....
        /*006c*/ 	.word	0xffffffff


	//   ....[17]....
        /*0070*/ 	.word	0xffffffff


	//   ....[18]....
        /*0074*/ 	.word	0xffffffff


	//   ....[19]....
        /*0078*/ 	.word	0xffffffff


	//   ....[20]....
        /*007c*/ 	.word	0xffffffff


	//   ....[21]....
        /*0080*/ 	.word	0x0500007a


	//   ....[22]....
        /*0084*/ 	.word	0x0500007a


	//   ....[23]....
        /*0088*/ 	.word	0x0500007a


	//   ....[24]....
        /*008c*/ 	.word	0x0500007a


	//   ....[25]....
        /*0090*/ 	.word	0x0500007a


	//   ....[26]....
        /*0094*/ 	.word	0x0500007a


	//   ....[27]....
        /*0098*/ 	.word	0x0500007a


	//   ....[28]....
        /*009c*/ 	.word	0x0500007a


	//   ....[29]....
        /*00a0*/ 	.word	0x0500007a


	//   ....[30]....
        /*00a4*/ 	.word	0x0500007a


	//----- nvinfo : EIATTR_COOP_GROUP_INSTR_OFFSETS
	.align		4
.L_1700:
        /*00a8*/ 	.byte	0x04, 0x28
        /*00aa*/ 	.short	(.L_1702 - .L_1701)


	//   ....[0]....
.L_1701:
        /*00ac*/ 	.word	0x000028a0


	//   ....[1]....
        /*00b0*/ 	.word	0x000028c0


	//   ....[2]....
        /*00b4*/ 	.word	0x000028e0


	//   ....[3]....
        /*00b8*/ 	.word	0x00002900


	//   ....[4]....
        /*00bc*/ 	.word	0x00002920


	//   ....[5]....
        /*00c0*/ 	.word	0x00002d50


	//   ....[6]....
        /*00c4*/ 	.word	0x00002d70


	//   ....[7]....
        /*00c8*/ 	.word	0x00002d90


	//   ....[8]....
        /*00cc*/ 	.word	0x00002db0


	//   ....[9]....
        /*00d0*/ 	.word	0x00002dd0


	//   ....[10]....
        /*00d4*/ 	.word	0x00002f40


	//   ....[11]....
        /*00d8*/ 	.word	0x00002f90


	//   ....[12]....
        /*00dc*/ 	.word	0x00002fc0


	//   ....[13]....
        /*00e0*/ 	.word	0x00002fd0


	//   ....[14]....
        /*00e4*/ 	.word	0x00003050


	//   ....[15]....
        /*00e8*/ 	.word	0x00003090


	//   ....[16]....
        /*00ec*/ 	.word	0x000030d0


	//   ....[17]....
        /*00f0*/ 	.word	0x00003180


	//   ....[18]....
        /*00f4*/ 	.word	0x000031c0


	//   ....[19]....
        /*00f8*/ 	.word	0x00003230


	//   ....[20]....
        /*00fc*/ 	.word	0x00003270


	//   ....[21]....
        /*0100*/ 	.word	0x00003b00


	//   ....[22]....
        /*0104*/ 	.word	0x00003b70


	//   ....[23]....
        /*0108*/ 	.word	0x00003be0


	//   ....[24]....
        /*010c*/ 	.word	0x00003c50


	//   ....[25]....
        /*0110*/ 	.word	0x00003cc0


	//   ....[26]....
        /*0114*/ 	.word	0x00004130


	//   ....[27]....
        /*0118*/ 	.word	0x000041a0


	//   ....[28]....
        /*011c*/ 	.word	0x00004210


	//   ....[29]....
        /*0120*/ 	.word	0x00004280


	//   ....[30]....
        /*0124*/ 	.word	0x000042f0


	//----- nvinfo : EIATTR_EXIT_INSTR_OFFSETS
	.align		4
.L_1702:
        /*0128*/ 	.byte	0x04, 0x1c
        /*012a*/ 	.short	(.L_1704 - .L_1703)


	//   ....[0]....
.L_1703:
        /*012c*/ 	.word	0x000001d0


	//   ....[1]....
        /*0130*/ 	.word	0x00003aa0


	//----- nvinfo : EIATTR_MAX_THREADS
	.align		4
.L_1704:
        /*0134*/ 	.byte	0x04, 0x05
        /*0136*/ 	.short	(.L_1706 - .L_1705)
.L_1705:
        /*0138*/ 	.word	0x00000100
        /*013c*/ 	.word	0x00000001
        /*0140*/ 	.word	0x00000001


	//----- nvinfo : EIATTR_CRS_STACK_SIZE
	.align		4
.L_1706:
        /*0144*/ 	.byte	0x04, 0x1e
        /*0146*/ 	.short	(.L_1708 - .L_1707)
.L_1707:
        /*0148*/ 	.word	0x00000000


	//----- nvinfo : EIATTR_CBANK_PARAM_SIZE
	.align		4
.L_1708:
        /*014c*/ 	.byte	0x03, 0x19
        /*014e*/ 	.short	0x00e8


	//----- nvinfo : EIATTR_PARAM_CBANK
	.align		4
        /*0150*/ 	.byte	0x04, 0x0a
        /*0152*/ 	.short	(.L_1710 - .L_1709)
	.align		4
.L_1709:
        /*0154*/ 	.word	index@(.nv.constant0._ZN10layer_norm31ln_parallel_residual_fwd_kernelINS_13Kernel_traitsI6__halfffffjLj8192ELj1ELj1ELj8ELj16ENS_18Kernel_traits_baseILj8192ES2_ffffjLj256EEEEELb0ELb1ELb1EEEvNS_9FwdParamsE)
        /*0158*/ 	.short	0x0210
        /*015a*/ 	.short	0x00e8


	//----- nvinfo : EIATTR_SW_WAR
	.align		4
.L_1710:
        /*015c*/ 	.byte	0x04, 0x36
        /*015e*/ 	.short	(.L_1712 - .L_1711)
.L_1711:
        /*0160*/ 	.word	0x00000008
.L_1712:


//--------------------- .nv.info._ZN10layer_norm31ln_parallel_residual_fwd_kernelINS_13Kernel_traitsI6__halfffffjLj8192ELj1ELj1ELj8ELj16ENS_18Kernel_traits_baseILj8192ES2_ffffjLj256EEEEELb1ELb0ELb0EEEvNS_9FwdParamsE --------------------------
	.section	.nv.info._ZN10layer_norm31ln_parallel_residual_fwd_kernelINS_13Kernel_traitsI6__halfffffjLj8192ELj1ELj1ELj8ELj16ENS_18Kernel_traits_baseILj8192ES2_ffffjLj256EEEEELb1ELb0ELb0EEEvNS_9FwdParamsE,"",@"SHT_CUDA_INFO"
	.sectionflags	@""
	.align	4


	//----- nvinfo : EIATTR_CUDA_API_VERSION
	.align		4
        /*0000*/ 	.byte	0x04, 0x37
        /*0002*/ 	.short	(.L_1714 - .L_1713)
.L_1713:
        /*0004*/ 	.word	0x00000082


	//----- nvinfo : EIATTR_KPARAM_INFO
	.align		4
.L_1714:
        /*0008*/ 	.byte	0x04, 0x17
        /*000a*/ 	.short	(.L_1716 - .L_1715)
.L_1715:
        /*000c*/ 	.word	0x00000000
        /*0010*/ 	.short	0x0000
        /*0012*/ 	.short	0x0000
        /*0014*/ 	.byte	0x00, 0xf0, 0xa1, 0x03


	//----- nvinfo : EIATTR_SPARSE_MMA_MASK
	.align		4
.L_1716:
        /*0018*/ 	.byte	0x03, 0x50
        /*001a*/ 	.short	0x0000


	//----- nvinfo : EIATTR_MAXREG_COUNT
	.align		4
        /*001c*/ 	.byte	0x03, 0x1b
        /*001e*/ 	.short	0x00ff


	//----- nvinfo : EIATTR_NUM_BARRIERS
	.align		4
        /*0020*/ 	.byte	0x02, 0x4c
        /*0022*/ 	.byte	0x01
	.zero		1


	//----- nvinfo : EIATTR_MERCURY_ISA_VERSION
	.align		4
        /*0024*/ 	.byte	0x03, 0x5f
        /*0026*/ 	.short	0x0101


	//----- nvinfo : EIATTR_COOP_GROUP_MASK_REGIDS
	.align		4
        /*0028*/ 	.byte	0x04, 0x29
        /*002a*/ 	.short	(.L_1718 - .L_1717)


	//   ....[0]....
.L_1717:
        /*002c*/ 	.word	0xffffffff


	//   ....[1]....
        /*0030*/ 	.word	0xffffffff


	//   ....[2]....
        /*0034*/ 	.word	0xffffffff


	//   ....[3]....
        /*0038*/ 	.word	0xffffffff


	//   ....[4]....
        /*003c*/ 	.word	0xffffffff


	//   ....[5]....
        /*0040*/ 	.word	0xffffffff


	//   ....[6]....
        /*0044*/ 	.word	0xffffffff


	//   ....[7]....
        /*0048*/ 	.word	0xffffffff


	//   ....[8]....
        /*004c*/ 	.word	0xffffffff


	//   ....[9]....
        /*0050*/ 	.word	0xffffffff


	//   ....[10]....
        /*0054*/ 	.word	0xffffffff


	//   ....[11]....
        /*0058*/ 	.word	0xffffffff


	//   ....[12]....
        /*005c*/ 	.word	0xffffffff


	//   ....[13]....
        /*0060*/ 	.word	0xffffffff


	//   ....[14]....
        /*0064*/ 	.word	0xffffffff


	//   ....[15]....
        /*0068*/ 	.word	0xffffffff


	//   ....[16]....
        /*006c*/ 	.word	0xffffffff


	//   ....[17]....
        /*0070*/ 	.word	0xffffffff


	//   ....[18]....
        /*0074*/ 	.word	0xffffffff


	//   ....[19]....
        /*0078*/ 	.word	0xffffffff


	//   ....[20]....
        /*007c*/ 	.word	0xffffffff


	//   ....[21]....
        /*0080*/ 	.word	0x050000d9


	//   ....[22]....
        /*0084*/ 	.word	0x050000d9


	//   ....[23]....
        /*0088*/ 	.word	0x050000d9


	//   ....[24]....
        /*008c*/ 	.word	0x050000d9


	//   ....[25]....
        /*0090*/ 	.word	0x050000d9


	//   ....[26]....
        /*0094*/ 	.word	0x050000d9


	//   ....[27]....
        /*0098*/ 	.word	0x050000d9


	//   ....[28]....
        /*009c*/ 	.word	0x050000d9


	//   ....[29]....
        /*00a0*/ 	.word	0x050000d9


	//   ....[30]....
        /*00a4*/ 	.word	0x050000d9


	//----- nvinfo : EIATTR_COOP_GROUP_INSTR_OFFSETS
	.align		4
.L_1718:
        /*00a8*/ 	.byte	0x04, 0x28
        /*00aa*/ 	.short	(.L_1720 - .L_1719)


	//   ....[0]....
.L_1719:
        /*00ac*/ 	.word	0x000198f0


	//   ....[1]....
        /*00b0*/ 	.word	0x00019940


	//   ....[2]....
        /*00b4*/ 	.word	0x00019960


	//   ....[3]....
        /*00b8*/ 	.word	0x00019980


	//   ....[4]....
        /*00bc*/ 	.word	0x000199a0


	//   ....[5]....
        /*00c0*/ 	.word	0x00019df0


	//   ....[6]....
        /*00c4*/ 	.word	0x00019e10


	//   ....[7]....
        /*00c8*/ 	.word	0x00019e30


	//   ....[8]....
        /*00cc*/ 	.word	0x00019e50


	//   ....[9]....
        /*00d0*/ 	.word	0x00019e70


	//   ....[10]....
        /*00d4*/ 	.word	0x0001a020


	//   ....[11]....
        /*00d8*/ 	.word	0x0001a070


	//   ....[12]....
        /*00dc*/ 	.word	0x0001a090


	//   ....[13]....
        /*00e0*/ 	.word	0x0001a0a0


	//   ....[14]....
        /*00e4*/ 	.word	0x0001a130


	//   ....[15]....
        /*00e8*/ 	.word	0x0001a190


	//   ....[16]....
        /*00ec*/ 	.word	0x0001a1a0


	//   ....[17]....
        /*00f0*/ 	.word	0x0001a220


	//   ....[18]....
        /*00f4*/ 	.word	0x0001a2a0


	//   ....[19]....
        /*00f8*/ 	.word	0x0001a320


	//   ....[20]....
        /*00fc*/ 	.word	0x0001a360


	//   ....[21]....
        /*0100*/ 	.word	0x0001b2d0


	//   ....[22]....
        /*0104*/ 	.word	0x0001b340


	//   ....[23]....
        /*0108*/ 	.word	0x0001b3b0


	//   ....[24]....
        /*010c*/ 	.word	0x0001b420


	//   ....[25]....
        /*0110*/ 	.word	0x0001b490


	//   ....[26]....
        /*0114*/ 	.word	0x0001b940


	//   ....[27]....
        /*0118*/ 	.word	0x0001b9b0


	//   ....[28]....
        /*011c*/ 	.word	0x0001ba20


	//   ....[29]....
        /*0120*/ 	.word	0x0001ba90


	//   ....[30]....
        /*0124*/ 	.word	0x0001bb00


	//----- nvinfo : EIATTR_EXIT_INSTR_OFFSETS
	.align		4
.L_1720:
        /*0128*/ 	.byte	0x04, 0x1c
        /*012a*/ 	.short	(.L_1722 - .L_1721)


	//   ....[0]....
.L_1721:
        /*012c*/ 	.word	0x00001430


	//   ....[1]....
        /*0130*/ 	.word	0x0001b250


	//----- nvinfo : EIATTR_MAX_THREADS
	.align		4
.L_1722:
        /*0134*/ 	.byte	0x04, 0x05
        /*0136*/ 	.short	(.L_1724 - .L_1723)
.L_1723:
        /*0138*/ 	.word	0x00000100
        /*013c*/ 	.word	0x00000001
        /*0140*/ 	.word	0x00000001


	//----- nvinfo : EIATTR_CRS_STACK_SIZE
	.align		4
.L_1724:
        /*0144*/ 	.byte	0x04, 0x1e
        /*0146*/ 	.short	(.L_1726 - .L_1725)
.L_1725:
        /*0148*/ 	.word	0x00000000


	//----- nvinfo : EIATTR_CBANK_PARAM_SIZE
	.align		4
.L_1726:
        /*014c*/ 	.byte	0x03, 0x19
        /*014e*/ 	.short	0x00e8


	//----- nvinfo : EIATTR_PARAM_CBANK
	.align		4
        /*0150*/ 	.byte	0x04, 0x0a
        /*0152*/ 	.short	(.L_1728 - .L_1727)
	.align		4
.L_1727:
        /*0154*/ 	.word	index@(.nv.constant0._ZN10layer_norm31ln_parallel_residual_fwd_kernelINS_13Kernel_traitsI6__halfffffjLj8192ELj1ELj1ELj8ELj16ENS_18Kernel_traits_baseILj8192ES2_ffffjLj256EEEEELb1ELb0ELb0EEEvNS_9FwdParamsE)
        /*0158*/ 	.short	0x0210
        /*015a*/ 	.short	0x00e8


	//----- nvinfo : EIATTR_SW_WAR
	.align		4
.L_1728:
        /*015c*/ 	.byte	0x04, 0x36
        /*015e*/ 	.short	(.L_1730 - .L_1729)
.L_1729:
        /*0160*/ 	.word	0x00000008
.L_1730:


//--------------------- .nv.info._ZN10layer_norm31ln_parallel_residual_fwd_kernelINS_13Kernel_traitsI6__halfffffjLj8192ELj1ELj1ELj8ELj16ENS_18Kernel_traits_baseILj8192ES2_ffffjLj256EEEEELb1ELb0ELb1EEEvNS_9FwdParamsE --------------------------
	.section	.nv.info._ZN10layer_norm31ln_parallel_residual_fwd_kernelINS_13Kernel_traitsI6__halfffffjLj8192ELj1ELj1ELj8ELj16ENS_18Kernel_traits_baseILj8192ES2_ffffjLj256EEEEELb1ELb0ELb1EEEvNS_9FwdParamsE,"",@"SHT_CUDA_INFO"
	.sectionflags	@""
	.align	4


	//----- nvinfo : EIATTR_CUDA_API_VERSION
	.align		4
        /*0000*/ 	.byte	0x04, 0x37
        /*0002*/ 	.short	(.L_1732 - .L_1731)
.L_1731:
        /*0004*/ 	.word	0x00000082


	//----- nvinfo : EIATTR_KPARAM_INFO
	.align		4
.L_1732:
        /*0008*/ 	.byte	0x04, 0x17
        /*000a*/ 	.short	(.L_1734 - .L_1733)
.L_1733:
        /*000c*/ 	.word	0x00000000
        /*0010*/ 	.short	0x0000
        /*0012*/ 	.short	0x0000
        /*0014*/ 	.byte	0x00, 0xf0, 0xa1, 0x03


	//----- nvinfo : EIATTR_SPARSE_MMA_MASK
	.align		4
.L_1734:
        /*0018*/ 	.byte	0x03, 0x50
        /*001a*/ 	.short	0x0000


	//----- nvinfo : EIATTR_MAXREG_COUNT
	.align		4
        /*001c*/ 	.byte	0x03, 0x1b
        /*001e*/ 	.short	0x00ff


	//----- nvinfo : EIATTR_NUM_BARRIERS
	.align		4
        /*0020*/ 	.byte	0x02, 0x4c
        /*0022*/ 	.byte	0x01
	.zero		1


	//----- nvinfo : EIATTR_MERCURY_ISA_VERSION
	.align		4
        /*0024*/ 	.byte	0x03, 0x5f
        /*0026*/ 	.short	0x0101


	//----- nvinfo : EIATTR_COOP_GROUP_MASK_REGIDS
	.align		4
        /*0028*/ 	.byte	0x04, 0x29
        /*002a*/ 	.short	(.L_1736 - .L_1735)


	//   ....[0]....
.L_1735:
        /*002c*/ 	.word	0xffffffff


	//   ....[1]....
        /*0030*/ 	.word	0xffffffff


	//   ....[2]....
        /*0034*/ 	.word	0xffffffff


	//   ....[3]....
        /*0038*/ 	.word	0xffffffff


	//   ....[4]....
        /*003c*/ 	.word	0xffffffff


	//   ....[5]....
        /*0040*/ 	.word	0xffffffff


	//   ....[6]....
        /*0044*/ 	.word	0xffffffff


	//   ....[7]....
        /*0048*/ 	.word	0xffffffff


	//   ....[8]....
        /*004c*/ 	.word	0xffffffff


	//   ....[9]....
        /*0050*/ 	.word	0xffffffff


	//   ....[10]....
        /*0054*/ 	.word	0xffffffff


	//   ....[11]....
        /*0058*/ 	.word	0xffffffff


	//   ....[12]....
        /*005c*/ 	.word	0xffffffff


	//   ....[13]....
        /*0060*/ 	.word	0xffffffff


	//   ....[14]....
        /*0064*/ 	.word	0xffffffff


	//   ....[15]....
        /*0068*/ 	.word	0xffffffff


	//   ....[16]....
        /*006c*/ 	.word	0xffffffff


	//   ....[17]....
        /*0070*/ 	.word	0xffffffff


	//   ....[18]....
        /*0074*/ 	.word	0xffffffff


	//   ....[19]....
        /*0078*/ 	.word	0xffffffff


	//   ....[20]....
        /*007c*/ 	.word	0xffffffff


	//   ....[21]....
        /*0080*/ 	.word	0x050000df


	//   ....[22]....
        /*0084*/ 	.word	0x050000df


	//   ....[23]....
        /*0088*/ 	.word	0x050000df


	//   ....[24]....
        /*008c*/ 	.word	0x050000df


	//   ....[25]....
        /*0090*/ 	.word	0x050000df


	//   ....[26]....
        /*0094*/ 	.word	0x050000df


	//   ....[27]....
        /*0098*/ 	.word	0x050000df


	//   ....[28]....
        /*009c*/ 	.word	0x050000df


	//   ....[29]....
        /*00a0*/ 	.word	0x050000df


	//   ....[30]....
        /*00a4*/ 	.word	0x050000df


	//----- nvinfo : EIATTR_COOP_GROUP_INSTR_OFFSETS
	.align		4
.L_1736:
        /*00a8*/ 	.byte	0x04, 0x28
        /*00aa*/ 	.short	(.L_1738 - .L_1737)


	//   ....[0]....
.L_1737:
        /*00ac*/ 	.word	0x000185a0


	//   ....[1]....
        /*00b0*/ 	.word	0x000185c0


	//   ....[2]....
        /*00b4*/ 	.word	0x000185e0


	//   ....[3]....
        /*00b8*/ 	.word	0x00018600


	//   ....[4]....
        /*00bc*/ 	.word	0x00018620


	//   ....[5]....
        /*00c0*/ 	.word	0x00018a50


	//   ....[6]....
        /*00c4*/ 	.word	0x00018a70


	//   ....[7]....
        /*00c8*/ 	.word	0x00018a90


	//   ....[8]....
        /*00cc*/ 	.word	0x00018ab0


	//   ....[9]....
        /*00d0*/ 	.word	0x00018ad0


	//   ....[10]....
        /*00d4*/ 	.word	0x00018c40


	//   ....[11]....
        /*00d8*/ 	.word	0x00018ca0


	//   ....[12]....
        /*00dc*/ 	.word	0x00018cc0


	//   ....[13]....
        /*00e0*/ 	.word	0x00018cd0


	//   ....[14]....
        /*00e4*/ 	.word	0x00018d60


	//   ....[15]....
        /*00e8*/ 	.word	0x00018d90


	//   ....[16]....
        /*00ec*/ 	.word	0x00018dd0


	//   ....[17]....
        /*00f0*/ 	.word	0x00018e80


	//   ....[18]....
        /*00f4*/ 	.word	0x00018ec0


	//   ....[19]....
        /*00f8*/ 	.word	0x00018f30


	//   ....[20]....
        /*00fc*/ 	.word	0x00018f80


	//   ....[21]....
        /*0100*/ 	.word	0x00019b50


	//   ....[22]....
        /*0104*/ 	.word	0x00019bc0


	//   ....[23]....
        /*0108*/ 	.word	0x00019c30


	//   ....[24]....
        /*010c*/ 	.word	0x00019ca0


	//   ....[25]....
        /*0110*/ 	.word	0x00019d10


	//   ....[26]....
        /*0114*/ 	.word	0x0001a190


	//   ....[27]....
        /*0118*/ 	.word	0x0001a200


	//   ....[28]....
        /*011c*/ 	.word	0x0001a270


	//   ....[29]....
        /*0120*/ 	.word	0x0001a2e0


	//   ....[30]....
        /*0124*/ 	.word	0x0001a350


	//----- nvinfo : EIATTR_EXIT_INSTR_OFFSETS
	.align		4
.L_1738:
        /*0128*/ 	.byte	0x04, 0x1c
        /*012a*/ 	.short	(.L_1740 - .L_1739)


	//   ....[0]....
.L_1739:
        /*012c*/ 	.word	0x000006a0


	//   ....[1]....
        /*0130*/ 	.word	0x00019af0


	//----- nvinfo : EIATTR_MAX_THREADS
	.align		4
.L_1740:
        /*0134*/ 	.byte	0x04, 0x05
        /*0136*/ 	.short	(.L_1742 - .L_1741)
.L_1741:
        /*0138*/ 	.word	0x00000100
        /*013c*/ 	.word	0x00000001
        /*0140*/ 	.word	0x00000001


	//----- nvinfo : EIATTR_CRS_STACK_SIZE
	.align		4
.L_1742:
        /*0144*/ 	.byte	0x04, 0x1e
        /*0146*/ 	.short	(.L_1744 - .L_1743)
.L_1743:
        /*0148*/ 	.word	0x00000000


	//----- nvinfo : EIATTR_CBANK_PARAM_SIZE
	.align		4
.L_1744:
        /*014c*/ 	.byte	0x03, 0x19
        /*014e*/ 	.short	0x00e8


	//----- nvinfo : EIATTR_PARAM_CBANK
	.align		4
        /*0150*/ 	.byte	0x04, 0x0a
        /*0152*/ 	.short	(.L_1746 - .L_1745)
	.align		4
.L_1745:
        /*0154*/ 	.word	index@(.nv.constant0._ZN10layer_norm31ln_parallel_residual_fwd_kernelINS_13Kernel_traitsI6__halfffffjLj8192ELj1ELj1ELj8ELj16ENS_18Kernel_traits_baseILj8192ES2_ffffjLj256EEEEELb1ELb0ELb1EEEvNS_9FwdParamsE)
        /*0158*/ 	.short	0x0210
        /*015a*/ 	.short	0x00e8


	//----- nvinfo : EIATTR_SW_WAR
	.align		4
.L_1746:
        /*015c*/ 	.byte	0x04, 0x36
        /*015e*/ 	.short	(.L_1748 - .L_1747)
.L_1747:
        /*0160*/ 	.word	0x00000008
.L_1748:


//--------------------- .nv.info._ZN10layer_norm31ln_parallel_residual_fwd_kernelINS_13Kernel_traitsI6__halfffffjLj8192ELj1ELj1ELj8ELj16ENS_18Kernel_traits_baseILj8192ES2_ffffjLj256EEEEELb1ELb1ELb0EEEvNS_9FwdParamsE --------------------------
	.section	.nv.info._ZN10layer_norm31ln_parallel_residual_fwd_kernelINS_13Kernel_traitsI6__halfffffjLj8192ELj1ELj1ELj8ELj16ENS_18Kernel_traits_baseILj8192ES2_ffffjLj256EEEEELb1ELb1ELb0EEEvNS_9FwdParamsE,"",@"SHT_CUDA_INFO"
	.sectionflags	@""
	.align	4


	//----- nvinfo : EIATTR_CUDA_API_VERSION
	.align		4
        /*0000*/ 	.byte	0x04, 0x37
        /*0002*/ 	.short	(.L_1750 - .L_1749)
.L_1749:
        /*0004*/ 	.word	0x00000082


	//----- nvinfo : EIATTR_KPARAM_INFO
	.align		4
.L_1750:
        /*0008*/ 	.byte	0x04, 0x17
        /*000a*/ 	.short	(.L_1752 - .L_1751)
.L_1751:
        /*000c*/ 	.word	0x00000000
        /*0010*/ 	.short	0x0000
        /*0012*/ 	.short	0x0000
        /*0014*/ 	.byte	0x00, 0xf0, 0xa1, 0x03


	//----- nvinfo : EIATTR_SPARSE_MMA_MASK
	.align		4
.L_1752:
        /*0018*/ 	.byte	0x03, 0x50
        /*001a*/ 	.short	0x0000


	//----- nvinfo : EIATTR_MAXREG_COUNT
	.align		4
        /*001c*/ 	.byte	0x03, 0x1b
        /*001e*/ 	.short	0x00ff


	//----- nvinfo : EIATTR_NUM_BARRIERS
	.align		4
        /*0020*/ 	.byte	0x02, 0x4c
        /*0022*/ 	.byte	0x01
	.zero		1


	//----- nvinfo : EIATTR_MERCURY_ISA_VERSION
	.align		4
        /*0024*/ 	.byte	0x03, 0x5f
        /*0026*/ 	.short	0x0101


	//----- nvinfo : EIATTR_COOP_GROUP_MASK_REGIDS
	.align		4
        /*0028*/ 	.byte	0x04, 0x29
        /*002a*/ 	.short	(.L_1754 - .L_1753)


	//   ....[0]....
.L_1753:
        /*002c*/ 	.word	0xffffffff


	//   ....[1]....
        /*0030*/ 	.word	0xffffffff


	//   ....[2]....
        /*0034*/ 	.word	0xffffffff


	//   ....[3]....
        /*0038*/ 	.word	0xffffffff


	//   ....[4]....
        /*003c*/ 	.word	0xffffffff


	//   ....[5]....
        /*0040*/ 	.word	0xffffffff


	//   ....[6]....
        /*0044*/ 	.word	0xffffffff


	//   ....[7]....
        /*0048*/ 	.word	0xffffffff


	//   ....[8]....
        /*004c*/ 	.word	0xffffffff


	//   ....[9]....
        /*0050*/ 	.word	0xffffffff


	//   ....[10]....
        /*0054*/ 	.word	0xffffffff


	//   ....[11]....
        /*0058*/ 	.word	0xffffffff


	//   ....[12]....
        /*005c*/ 	.word	0xffffffff


	//   ....[13]....
        /*0060*/ 	.word	0xffffffff


	//   ....[14]....
        /*0064*/ 	.word	0xffffffff


	//   ....[15]....
        /*0068*/ 	.word	0xffffffff


	//   ....[16]....
        /*006c*/ 	.word	0xffffffff


	//   ....[17]....
        /*0070*/ 	.word	0xffffffff


	//   ....[18]....
        /*0074*/ 	.word	0xffffffff


	//   ....[19]....
        /*0078*/ 	.word	0xffffffff


	//   ....[20]....
        /*007c*/ 	.word	0xffffffff


	//   ....[21]....
        /*0080*/ 	.word	0x0500009b


	//   ....[22]....
        /*0084*/ 	.word	0x0500009b


	//   ....[23]....
        /*0088*/ 	.word	0x0500009b


	//   ....[24]....
        /*008c*/ 	.word	0x0500009b


	//   ....[25]....
        /*0090*/ 	.word	0x0500009b


	//   ....[26]....
        /*0094*/ 	.word	0x0500009b


	//   ....[27]....
        /*0098*/ 	.word	0x0500009b


	//   ....[28]....
        /*009c*/ 	.word	0x0500009b


	//   ....[29]....
        /*00a0*/ 	.word	0x0500009b


	//   ....[30]....
        /*00a4*/ 	.word	0x0500009b


	//----- nvinfo : EIATTR_COOP_GROUP_INSTR_OFFSETS
	.align		4
.L_1754:
        /*00a8*/ 	.byte	0x04, 0x28
        /*00aa*/ 	.short	(.L_1756 - .L_1755)


	//   ....[0]....
.L_1755:
        /*00ac*/ 	.word	0x00018b70


	//   ....[1]....
        /*00b0*/ 	.word	0x00018bc0


	//   ....[2]....
        /*00b4*/ 	.word	0x00018be0


	//   ....[3]....
        /*00b8*/ 	.word	0x00018c00


	//   ....[4]....
        /*00bc*/ 	.word	0x00018c20


	//   ....[5]....
        /*00c0*/ 	.word	0x00019070


	//   ....[6]....
        /*00c4*/ 	.word	0x00019090


	//   ....[7]....
        /*00c8*/ 	.word	0x000190b0


	//   ....[8]....
        /*00cc*/ 	.word	0x000190d0


	//   ....[9]....
        /*00d0*/ 	.word	0x000190f0


	//   ....[10]....
        /*00d4*/ 	.word	0x000192b0


	//   ....[11]....
        /*00d8*/ 	.word	0x000192e0


	//   ....[12]....
        /*00dc*/ 	.word	0x000192f0


	//   ....[13]....
        /*00e0*/ 	.word	0x00019300


	//   ....[14]....
        /*00e4*/ 	.word	0x000193e0


	//   ....[15]....
        /*00e8*/ 	.word	0x00019400


	//   ....[16]....
        /*00ec*/ 	.word	0x00019440


	//   ....[17]....
        /*00f0*/ 	.word	0x000194b0


	//   ....[18]....
        /*00f4*/ 	.word	0x000194d0


	//   ....[19]....
        /*00f8*/ 	.word	0x000195d0


	//   ....[20]....
        /*00fc*/ 	.word	0x000195e0


	//   ....[21]....
        /*0100*/ 	.word	0x0001a140


	//   ....[22]....
        /*0104*/ 	.word	0x0001a1b0


	//   ....[23]....
        /*0108*/ 	.word	0x0001a220


	//   ....[24]....
        /*010c*/ 	.word	0x0001a290


	//   ....[25]....
        /*0110*/ 	.word	0x0001a300


	//   ....[26]....
        /*0114*/ 	.word	0x0001a7b0


	//   ....[27]....
        /*0118*/ 	.word	0x0001a820


	//   ....[28]....
        /*011c*/ 	.word	0x0001a890


	//   ....[29]....
        /*0120*/ 	.word	0x0001a900


	//   ....[30]....
        /*0124*/ 	.word	0x0001a970


	//----- nvinfo : EIATTR_EXIT_INSTR_OFFSETS
	.align		4
.L_1756:
        /*0128*/ 	.byte	0x04, 0x1c
        /*012a*/ 	.short	(.L_1758 - .L_1757)


	//   ....[0]....
.L_1757:
        /*012c*/ 	.word	0x00000db0


	//   ....[1]....
        /*0130*/ 	.word	0x0001a0c0


	//----- nvinfo : EIATTR_MAX_THREADS
	.align		4
.L_1758:
        /*0134*/ 	.byte	0x04, 0x05
        /*0136*/ 	.short	(.L_1760 - .L_1759)
.L_1759:
        /*0138*/ 	.word	0x00000100
        /*013c*/ 	.word	0x00000001
        /*0140*/ 	.word	0x00000001


	//----- nvinfo : EIATTR_CRS_STACK_SIZE
	.align		4
.L_1760:
        /*0144*/ 	.byte	0x04, 0x1e
        /*0146*/ 	.short	(.L_1762 - .L_1761)
.L_1761:
        /*0148*/ 	.word	0x00000000


	//----- nvinfo : EIATTR_CBANK_PARAM_SIZE
	.align		4
.L_1762:
        /*014c*/ 	.byte	0x03, 0x19
        /*014e*/ 	.short	0x00e8


	//----- nvinfo : EIATTR_PARAM_CBANK
	.align		4
        /*0150*/ 	.byte	0x04, 0x0a
        /*0152*/ 	.short	(.L_1764 - .L_1763)
	.align		4
.L_1763:
        /*0154*/ 	.word	index@(.nv.constant0._ZN10layer_norm31ln_parallel_residual_fwd_kernelINS_13Kernel_traitsI6__halfffffjLj8192ELj1ELj1ELj8ELj16ENS_18Kernel_traits_baseILj8192ES2_ffffjLj256EEEEELb1ELb1ELb0EEEvNS_9FwdParamsE)
        /*0158*/ 	.short	0x0210
        /*015a*/ 	.short	0x00e8


	//----- nvinfo : EIATTR_SW_WAR
	.align		4
.L_1764:
        /*015c*/ 	.byte	0x04, 0x36
        /*015e*/ 	.short	(.L_1766 - .L_1765)
.L_1765:
        /*0160*/ 	.word	0x00000008
.L_1766:


//--------------------- .nv.info._ZN10layer_norm31ln_parallel_residual_fwd_kernelINS_13Kernel_traitsI6__halfffffjLj8192ELj1ELj1ELj8ELj16ENS_18Kernel_traits_baseILj8192ES2_ffffjLj256EEEEELb1ELb1ELb1EEEvNS_9FwdParamsE --------------------------
	.section	.nv.info._ZN10layer_norm31ln_parallel_residual_fwd_kernelINS_13Kernel_traitsI6__halfffffjLj8192ELj1ELj1ELj8ELj16ENS_18Kernel_traits_baseILj8192ES2_ffffjLj256EEEEELb1ELb1ELb1EEEvNS_9FwdParamsE,"",@"SHT_CUDA_INFO"
	.sectionflags	@""
	.align	4


	//----- nvinfo : EIATTR_CUDA_API_VERSION
	.align		4
        /*0000*/ 	.byte	0x04, 0x37
        /*0002*/ 	.short	(.L_1768 - .L_1767)
.L_1767:
        /*0004*/ 	.word	0x00000082


	//----- nvinfo : EIATTR_KPARAM_INFO
	.align		4
.L_1768:
        /*0008*/ 	.byte	0x04, 0x17
        /*000a*/ 	.short	(.L_1770 - .L_1769)
.L_1769:
        /*000c*/ 	.word	0x00000000
        /*0010*/ 	.short	0x0000
        /*0012*/ 	.short	0x0000
        /*0014*/ 	.byte	0x00, 0xf0, 0xa1, 0x03


	//----- nvinfo : EIATTR_SPARSE_MMA_MASK
	.align		4
.L_1770:
        /*0018*/ 	.byte	0x03, 0x50
        /*001a*/ 	.short	0x0000


	//----- nvinfo : EIATTR_MAXREG_COUNT
	.align		4
        /*001c*/ 	.byte	0x03, 0x1b
        /*001e*/ 	.short	0x00ff


	//----- nvinfo : EIATTR_NUM_BARRIERS
	.align		4
        /*0020*/ 	.byte	0x02, 0x4c
        /*0022*/ 	.byte	0x01
	.zero		1


	//----- nvinfo : EIATTR_MERCURY_ISA_VERSION
	.align		4
        /*0024*/ 	.byte	0x03, 0x5f
        /*0026*/ 	.short	0x0101


	//----- nvinfo : EIATTR_COOP_GROUP_MASK_REGIDS
	.align		4
        /*0028*/ 	.byte	0x04, 0x29
        /*002a*/ 	.short	(.L_1772 - .L_1771)


	//   ....[0]....
.L_1771:
        /*002c*/ 	.word	0xffffffff


	//   ....[1]....
        /*0030*/ 	.word	0xffffffff


	//   ....[2]....
        /*0034*/ 	.word	0xffffffff


	//   ....[3]....
        /*0038*/ 	.word	0xffffffff


	//   ....[4]....
        /*003c*/ 	.word	0xffffffff


	//   ....[5]....
        /*0040*/ 	.word	0xffffffff


	//   ....[6]....
        /*0044*/ 	.word	0xffffffff


	//   ....[7]....
        /*0048*/ 	.word	0xffffffff


	//   ....[8]....
        /*004c*/ 	.word	0xffffffff


	//   ....[9]....
        /*0050*/ 	.word	0xffffffff


	//   ....[10]....
        /*0054*/ 	.word	0xffffffff


	//   ....[11]....
        /*0058*/ 	.word	0xffffffff


	//   ....[12]....
        /*005c*/ 	.word	0xffffffff


	//   ....[13]....
        /*0060*/ 	.word	0xffffffff


	//   ....[14]....
        /*0064*/ 	.word	0xffffffff


	//   ....[15]....
        /*0068*/ 	.word	0xffffffff


	//   ....[16]....
        /*006c*/ 	.word	0xffffffff


	//   ....[17]....
        /*0070*/ 	.word	0xffffffff


	//   ....[18]....
        /*0074*/ 	.word	0xffffffff


	//   ....[19]....
        /*0078*/ 	.word	0xffffffff


	//   ....[20]....
        /*007c*/ 	.word	0xffffffff


	//   ....[21]....
        /*0080*/ 	.word	0x05000098


	//   ....[22]....
        /*0084*/ 	.word	0x05000098


	//   ....[23]....
        /*0088*/ 	.word	0x05000098


	//   ....[24]....
        /*008c*/ 	.word	0x05000098


	//   ....[25]....
        /*0090*/ 	.word	0x05000098


	//   ....[26]....
        /*0094*/ 	.word	0x05000098


	//   ....[27]....
        /*0098*/ 	.word	0x05000098


	//   ....[28]....
        /*009c*/ 	.word	0x05000098


	//   ....[29]....
        /*00a0*/ 	.word	0x05000098


	//   ....[30]....
        /*00a4*/ 	.word	0x05000098


	//----- nvinfo : EIATTR_COOP_GROUP_INSTR_OFFSETS
	.align		4
.L_1772:
        /*00a8*/ 	.byte	0x04, 0x28
        /*00aa*/ 	.short	(.L_1774 - .L_1773)


	//   ....[0]....
.L_1773:
        /*00ac*/ 	.word	0x00017570


	//   ....[1]....
        /*00b0*/ 	.word	0x00017590


	//   ....[2]....
        /*00b4*/ 	.word	0x000175b0


	//   ....[3]....
        /*00b8*/ 	.word	0x000175d0


	//   ....[4]....
        /*00bc*/ 	.word	0x000175f0


	//   ....[5]....
        /*00c0*/ 	.word	0x00017a20


	//   ....[6]....
        /*00c4*/ 	.word	0x00017a40


	//   ....[7]....
        /*00c8*/ 	.word	0x00017a60


	//   ....[8]....
        /*00cc*/ 	.word	0x00017a80


	//   ....[9]....
        /*00d0*/ 	.word	0x00017aa0


	//   ....[10]....
        /*00d4*/ 	.word	0x00017c10


	//   ....[11]....
        /*00d8*/ 	.word	0x00017c70


	//   ....[12]....
        /*00dc*/ 	.word	0x00017c90


	//   ....[13]....
        /*00e0*/ 	.word	0x00017ca0


	//   ....[14]....
        /*00e4*/ 	.word	0x00017d30


	//   ....[15]....
        /*00e8*/ 	.word	0x00017d70


	//   ....[16]....
        /*00ec*/ 	.word	0x00017de0


	//   ....[17]....
        /*00f0*/ 	.word	0x00017e30


	//   ....[18]....
        /*00f4*/ 	.word	0x00017e50


	//   ....[19]....
        /*00f8*/ 	.word	0x00017f50


	//   ....[20]....
        /*00fc*/ 	.word	0x00017f60


	//   ....[21]....
        /*0100*/ 	.word	0x000187e0


	//   ....[22]....
        /*0104*/ 	.word	0x00018850


	//   ....[23]....
        /*0108*/ 	.word	0x000188c0


	//   ....[24]....
        /*010c*/ 	.word	0x00018930


	//   ....[25]....
        /*0110*/ 	.word	0x000189a0


	//   ....[26]....
        /*0114*/ 	.word	0x00018e20


	//   ....[27]....
        /*0118*/ 	.word	0x00018e90


	//   ....[28]....
        /*011c*/ 	.word	0x00018f00


	//   ....[29]....
        /*0120*/ 	.word	0x00018f70


	//   ....[30]....
        /*0124*/ 	.word	0x00018fe0


	//----- nvinfo : EIATTR_EXIT_INSTR_OFFSETS
	.align		4
.L_1774:
        /*0128*/ 	.byte	0x04, 0x1c
        /*012a*/ 	.short	(.L_1776 - .L_1775)


	//   ....[0]....
.L_1775:
        /*012c*/ 	.word	0x00000260


	//   ....[1]....
        /*0130*/ 	.word	0x00018780


	//----- nvinfo : EIATTR_MAX_THREADS
	.align		4
.L_1776:
        /*0134*/ 	.byte	0x04, 0x05
        /*0136*/ 	.short	(.L_1778 - .L_1777)
.L_1777:
        /*0138*/ 	.word	0x00000100
        /*013c*/ 	.word	0x00000001
        /*0140*/ 	.word	0x00000001


	//----- nvinfo : EIATTR_CRS_STACK_SIZE
	.align		4
.L_1778:
        /*0144*/ 	.byte	0x04, 0x1e
        /*0146*/ 	.short	(.L_1780 - .L_1779)
.L_1779:
        /*0148*/ 	.word	0x00000000


	//----- nvinfo : EIATTR_CBANK_PARAM_SIZE
	.align		4
.L_1780:
        /*014c*/ 	.byte	0x03, 0x19
        /*014e*/ 	.short	0x00e8


	//----- nvinfo : EIATTR_PARAM_CBANK
	.align		4
        /*0150*/ 	.byte	0x04, 0x0a
        /*0152*/ 	.short	(.L_1782 - .L_1781)
	.align		4
.L_1781:
        /*0154*/ 	.word	index@(.nv.constant0._ZN10layer_norm31ln_parallel_residual_fwd_kernelINS_13Kernel_traitsI6__halfffffjLj8192ELj1ELj1ELj8ELj16ENS_18Kernel_traits_baseILj8192ES2_ffffjLj256EEEEELb1ELb1ELb1EEEvNS_9FwdParamsE)
        /*0158*/ 	.short	0x0210
        /*015a*/ 	.short	0x00e8


	//----- nvinfo : EIATTR_SW_WAR
	.align		4
.L_1782:
        /*015c*/ 	.byte	0x04, 0x36
        /*015e*/ 	.short	(.L_1784 - .L_1783)
.L_1783:
        /*0160*/ 	.word	0x00000008
.L_1784:


//--------------------- .nv.info._ZN10layer_norm31ln_parallel_residual_fwd_kernelINS_13Kernel_traitsIfffffjLj8192ELj1ELj1ELj8ELj16ENS_18Kernel_traits_baseILj8192EfffffjLj256EEEEELb0ELb0ELb0EEEvNS_9FwdParamsE --------------------------
	.section	.nv.info._ZN10layer_norm31ln_parallel_residual_fwd_kernelINS_13Kernel_traitsIfffffjLj8192ELj1ELj1ELj8ELj16ENS_18Kernel_traits_baseILj8192EfffffjLj256EEEEELb0ELb0ELb0EEEvNS_9FwdParamsE,"",@"SHT_CUDA_INFO"
	.sectionflags	@""
	.align	4


	//----- nvinfo : EIATTR_CUDA_API_VERSION
	.align		4
        /*0000*/ 	.byte	0x04, 0x37
        /*0002*/ 	.short	(.L_1786 - .L_1785)
.L_1785:
        /*0004*/ 	.word	0x00000082


	//----- nvinfo : EIATTR_KPARAM_INFO
	.align		4
.L_1786:
        /*0008*/ 	.byte	0x04, 0x17
        /*000a*/ 	.short	(.L_1788 - .L_1787)
.L_1787:
        /*000c*/ 	.word	0x00000000
        /*0010*/ 	.short	0x0000
        /*0012*/ 	.short	0x0000
        /*0014*/ 	.byte	0x00, 0xf0, 0xa1, 0x03


	//----- nvinfo : EIATTR_SPARSE_MMA_MASK
	.align		4
.L_1788:
        /*0018*/ 	.byte	0x03, 0x50
        /*001a*/ 	.short	0x0000


	//----- nvinfo : EIATTR_MAXREG_COUNT
	.align		4
        /*001c*/ 	.byte	0x03, 0x1b
        /*001e*/ 	.short	0x00ff


	//----- nvinfo : EIATTR_NUM_BARRIERS
	.align		4
        /*0020*/ 	.byte	0x02, 0x4c
        /*0022*/ 	.byte	0x01
	.zero		1


	//----- nvinfo : EIATTR_MERCURY_ISA_VERSION
	.align		4
        /*0024*/ 	.byte	0x03, 0x5f
        /*0026*/ 	.short	0x0101


	//----- nvinfo : EIATTR_COOP_GROUP_MASK_REGIDS
	.align		4
        /*0028*/ 	.byte	0x04, 0x29
        /*002a*/ 	.short	(.L_1790 - .L_1789)


	//   ....[0]....
.L_1789:
        /*002c*/ 	.word	0xffffffff


	//   ....[1]....
        /*0030*/ 	.word	0xffffffff


	//   ....[2]....
        /*0034*/ 	.word	0xffffffff


	//   ....[3]....
        /*0038*/ 	.word	0xffffffff


	//   ....[4]....
        /*003c*/ 	.word	0xffffffff


	//   ....[5]....
        /*0040*/ 	.word	0xffffffff


	//   ....[6]....
        /*0044*/ 	.word	0xffffffff


	//   ....[7]....
        /*0048*/ 	.word	0xffffffff


	//   ....[8]....
        /*004c*/ 	.word	0xffffffff


	//   ....[9]....
        /*0050*/ 	.word	0xffffffff


	//   ....[10]....
        /*0054*/ 	.word	0xffffffff


	//   ....[11]....
        /*0058*/ 	.word	0xffffffff


	//   ....[12]....
        /*005c*/ 	.word	0xffffffff


	//   ....[13]....
        /*0060*/ 	.word	0xffffffff


	//   ....[14]....
        /*0064*/ 	.word	0xffffffff


	//   ....[15]....
        /*0068*/ 	.word	0xffffffff


	//   ....[16]....
        /*006c*/ 	.word	0xffffffff


	//   ....[17]....
        /*0070*/ 	.word	0xffffffff


	//   ....[18]....
        /*0074*/ 	.word	0xffffffff


	//   ....[19]....
        /*0078*/ 	.word	0xffffffff


	//   ....[20]....
        /*007c*/ 	.word	0xffffffff


	//   ....[21]....
        /*0080*/ 	.word	0x050000be


	//   ....[22]....
        /*0084*/ 	.word	0x050000be


	//   ....[23]....
        /*0088*/ 	.word	0x050000be


	//   ....[24]....
        /*008c*/ 	.word	0x050000be


	//   ....[25]....
        /*0090*/ 	.word	0x050000be


	//   ....[26]....
        /*0094*/ 	.word	0x050000be


	//   ....[27]....
        /*0098*/ 	.word	0x050000be


	//   ....[28]....
        /*009c*/ 	.word	0x050000be


	//   ....[29]....
        /*00a0*/ 	.word	0x050000be


	//   ....[30]....
        /*00a4*/ 	.word	0x050000be


	//----- nvinfo : EIATTR_COOP_GROUP_INSTR_OFFSETS
	.align		4
.L_1790:
        /*00a8*/ 	.byte	0x04, 0x28
        /*00aa*/ 	.short	(.L_1792 - .L_1791)


	//   ....[0]....
.L_1791:
        /*00ac*/ 	.word	0x00003870


	//   ....[1]....
        /*00b0*/ 	.word	0x000038a0


	//   ....[2]....
        /*00b4*/ 	.word	0x000038c0


	//   ....[3]....
        /*00b8*/ 	.word	0x000038e0


	//   ....[4]....
        /*00bc*/ 	.word	0x00003900


	//   ....[5]....
        /*00c0*/ 	.word	0x00003d70


	//   ....[6]....
        /*00c4*/ 	.word	0x00003d90


	//   ....[7]....
        /*00c8*/ 	.word	0x00003db0


	//   ....[8]....
        /*00cc*/ 	.word	0x00003dd0


	//   ....[9]....
        /*00d0*/ 	.word	0x00003df0


	//   ....[10]....
        /*00d4*/ 	.word	0x00003f80


	//   ....[11]....
        /*00d8*/ 	.word	0x00003fc0


	//   ....[12]....
        /*00dc*/ 	.word	0x00003ff0


	//   ....[13]....
        /*00e0*/ 	.word	0x00004000


	//   ....[14]....
        /*00e4*/ 	.word	0x00004090


	//   ....[15]....
        /*00e8*/ 	.word	0x000040e0


	//   ....[16]....
        /*00ec*/ 	.word	0x00004100


	//   ....[17]....
        /*00f0*/ 	.word	0x000041b0


	//   ....[18]....
        /*00f4*/ 	.word	0x00004200


	//   ....[19]....
        /*00f8*/ 	.word	0x00004280


	//   ....[20]....
        /*00fc*/ 	.word	0x000042d0


	//   ....[21]....
        /*0100*/ 	.word	0x000051f0


	//   ....[22]....
        /*0104*/ 	.word	0x00005260


	//   ....[23]....
        /*0108*/ 	.word	0x000052d0


	//   ....[24]....
        /*010c*/ 	.word	0x00005340


	//   ....[25]....
        /*0110*/ 	.word	0x000053b0


	//   ....[26]....
        /*0114*/ 	.word	0x00005880


	//   ....[27]....
        /*0118*/ 	.word	0x000058f0


	//   ....[28]....
        /*011c*/ 	.word	0x00005960


	//   ....[29]....
        /*0120*/ 	.word	0x000059d0


	//   ....[30]....
        /*0124*/ 	.word	0x00005a40


	//----- nvinfo : EIATTR_EXIT_INSTR_OFFSETS
	.align		4
.L_1792:
        /*0128*/ 	.byte	0x04, 0x1c
        /*012a*/ 	.short	(.L_1794 - .L_1793)


	//   ....[0]....
.L_1793:
        /*012c*/ 	.word	0x000010f0


	//   ....[1]....
        /*0130*/ 	.word	0x00005190


	//----- nvinfo : EIATTR_MAX_THREADS
	.align		4
.L_1794:
        /*0134*/ 	.byte	0x04, 0x05
        /*0136*/ 	.short	(.L_1796 - .L_1795)
.L_1795:
        /*0138*/ 	.word	0x00000100
        /*013c*/ 	.word	0x00000001
        /*0140*/ 	.word	0x00000001


	//----- nvinfo : EIATTR_CRS_STACK_SIZE
	.align		4
.L_1796:
        /*0144*/ 	.byte	0x04, 0x1e
        /*0146*/ 	.short	(.L_1798 - .L_1797)
.L_1797:
        /*0148*/ 	.word	0x00000000


	//----- nvinfo : EIATTR_CBANK_PARAM_SIZE
	.align		4
.L_1798:
        /*014c*/ 	.byte	0x03, 0x19
        /*014e*/ 	.short	0x00e8


	//----- nvinfo : EIATTR_PARAM_CBANK
	.align		4
        /*0150*/ 	.byte	0x04, 0x0a
        /*0152*/ 	.short	(.L_1800 - .L_1799)
	.align		4
.L_1799:
        /*0154*/ 	.word	index@(.nv.constant0._ZN10layer_norm31ln_parallel_residual_fwd_kernelINS_13Kernel_traitsIfffffjLj8192ELj1ELj1ELj8ELj16ENS_18Kernel_traits_baseILj8192EfffffjLj256EEEEELb0ELb0ELb0EEEvNS_9FwdParamsE)
        /*0158*/ 	.short	0x0210
        /*015a*/ 	.short	0x00e8


	//----- nvinfo : EIATTR_SW_WAR
	.align		4
.L_1800:
        /*015c*/ 	.byte	0x04, 0x36
        /*015e*/ 	.short	(.L_1802 - .L_1801)
.L_1801:
        /*0160*/ 	.word	0x00000008
.L_1802:


//--------------------- .nv.info._ZN10layer_norm31ln_parallel_residual_fwd_kernelINS_13Kernel_traitsIfffffjLj8192ELj1ELj1ELj8ELj16ENS_18Kernel_traits_baseILj8192EfffffjLj256EEEEELb0ELb0ELb1EEEvNS_9FwdParamsE --------------------------
	.section	.nv.info._ZN10layer_norm31ln_parallel_residual_fwd_kernelINS_13Kernel_traitsIfffffjLj8192ELj1ELj1ELj8ELj16ENS_18Kernel_traits_baseILj8192EfffffjLj256EEEEELb0ELb0ELb1EEEvNS_9FwdParamsE,"",@"SHT_CUDA_INFO"
	.sectionflags	@""
	.align	4


	//----- nvinfo : EIATTR_CUDA_API_VERSION
	.align		4
        /*0000*/ 	.byte	0x04, 0x37
        /*0002*/ 	.short	(.L_1804 - .L_1803)
.L_1803:
        /*0004*/ 	.word	0x00000082


	//----- nvinfo : EIATTR_KPARAM_INFO
	.align		4
.L_1804:
        /*0008*/ 	.byte	0x04, 0x17
        /*000a*/ 	.short	(.L_1806 - .L_1805)
.L_1805:
        /*000c*/ 	.word	0x00000000
        /*0010*/ 	.short	0x0000
        /*0012*/ 	.short	0x0000
        /*0014*/ 	.byte	0x00, 0xf0, 0xa1, 0x03


	//----- nvinfo : EIATTR_SPARSE_MMA_MASK
	.align		4
.L_1806:
        /*0018*/ 	.byte	0x03, 0x50
        /*001a*/ 	.short	0x0000


	//----- nvinfo : EIATTR_MAXREG_COUNT
	.align		4
        /*001c*/ 	.byte	0x03, 0x1b
        /*001e*/ 	.short	0x00ff


	//----- nvinfo : EIATTR_NUM_BARRIERS
	.align		4
        /*0020*/ 	.byte	0x02, 0x4c
        /*0022*/ 	.byte	0x01
	.zero		1


	//----- nvinfo : EIATTR_MERCURY_ISA_VERSION
	.align		4
        /*0024*/ 	.byte	0x03, 0x5f
        /*0026*/ 	.short	0x0101


	//----- nvinfo : EIATTR_COOP_GROUP_MASK_REGIDS
	.align		4
        /*0028*/ 	.byte	0x04, 0x29
        /*002a*/ 	.short	(.L_1808 - .L_1807)


	//   ....[0]....
.L_1807:
        /*002c*/ 	.word	0xffffffff


	//   ....[1]....
        /*0030*/ 	.word	0xffffffff


	//   ....[2]....
        /*0034*/ 	.word	0xffffffff


	//   ....[3]....
        /*0038*/ 	.word	0xffffffff


	//   ....[4]....
        /*003c*/ 	.word	0xffffffff


	//   ....[5]....
        /*0040*/ 	.word	0xffffffff


	//   ....[6]....
        /*0044*/ 	.word	0xffffffff


	//   ....[7]....
        /*0048*/ 	.word	0xffffffff


	//   ....[8]....
        /*004c*/ 	.word	0xffffffff


	//   ....[9]....
        /*0050*/ 	.word	0xffffffff


	//   ....[10]....
        /*0054*/ 	.word	0xffffffff


	//   ....[11]....
        /*0058*/ 	.word	0xffffffff


	//   ....[12]....
        /*005c*/ 	.word	0xffffffff


	//   ....[13]....
        /*0060*/ 	.word	0xffffffff


	//   ....[14]....
        /*0064*/ 	.word	0xffffffff


	//   ....[15]....
        /*0068*/ 	.word	0xffffffff


	//   ....[16]....
        /*006c*/ 	.word	0xffffffff


	//   ....[17]....
        /*0070*/ 	.word	0xffffffff


	//   ....[18]....
        /*0074*/ 	.word	0xffffffff


	//   ....[19]....
        /*0078*/ 	.word	0xffffffff


	//   ....[20]....
        /*007c*/ 	.word	0xffffffff


	//   ....[21]....
        /*0080*/ 	.word	0x050000c0


	//   ....[22]....
        /*0084*/ 	.word	0x050000c0


	//   ....[23]....
        /*0088*/ 	.word	0x050000c0


	//   ....[24]....
        /*008c*/ 	.word	0x050000c0


	//   ....[25]....
        /*0090*/ 	.word	0x050000c0


	//   ....[26]....
        /*0094*/ 	.word	0x050000c0


	//   ....[27]....
        /*0098*/ 	.word	0x050000c0


	//   ....[28]....
        /*009c*/ 	.word	0x050000c0


	//   ....[29]....
        /*00a0*/ 	.word	0x050000c0


	//   ....[30]....
        /*00a4*/ 	.word	0x050000c0


	//----- nvinfo : EIATTR_COOP_GROUP_INSTR_OFFSETS
	.align		4
.L_1808:
        /*00a8*/ 	.byte	0x04, 0x28
        /*00aa*/ 	.short	(.L_1810 - .L_1809)


	//   ....[0]....
.L_1809:
        /*00ac*/ 	.word	0x00002a40


	//   ....[1]....
        /*00b0*/ 	.word	0x00002a60


	//   ....[2]....
        /*00b4*/ 	.word	0x00002a80


	//   ....[3]....
        /*00b8*/ 	.word	0x00002aa0


	//   ....[4]....
        /*00bc*/ 	.word	0x00002ac0


	//   ....[5]....
        /*00c0*/ 	.word	0x00002ef0


	//   ....[6]....
        /*00c4*/ 	.word	0x00002f10


	//   ....[7]....
        /*00c8*/ 	.word	0x00002f30


	//   ....[8]....
        /*00cc*/ 	.word	0x00002f50


	//   ....[9]....
        /*00d0*/ 	.word	0x00002f70


	//   ....[10]....
        /*00d4*/ 	.word	0x000030f0


	//   ....[11]....
        /*00d8*/ 	.word	0x00003140


	//   ....[12]....
        /*00dc*/ 	.word	0x00003170


	//   ....[13]....
        /*00e0*/ 	.word	0x00003180


	//   ....[14]....
        /*00e4*/ 	.word	0x00003200


	//   ....[15]....
        /*00e8*/ 	.word	0x00003240


	//   ....[16]....
        /*00ec*/ 	.word	0x00003280


	//   ....[17]....
        /*00f0*/ 	.word	0x00003340


	//   ....[18]....
        /*00f4*/ 	.word	0x00003380


	//   ....[19]....
        /*00f8*/ 	.word	0x000033f0


	//   ....[20]....
        /*00fc*/ 	.word	0x00003430


	//   ....[21]....
        /*0100*/ 	.word	0x00003fe0


	//   ....[22]....
        /*0104*/ 	.word	0x00004050


	//   ....[23]....
        /*0108*/ 	.word	0x000040c0


	//   ....[24]....
        /*010c*/ 	.word	0x00004130


	//   ....[25]....
        /*0110*/ 	.word	0x000041a0


	//   ....[26]....
        /*0114*/ 	.word	0x00004610


	//   ....[27]....
        /*0118*/ 	.word	0x00004680


	//   ....[28]....
        /*011c*/ 	.word	0x000046f0


	//   ....[29]....
        /*0120*/ 	.word	0x00004760


	//   ....[30]....
        /*0124*/ 	.word	0x000047d0


	//----- nvinfo : EIATTR_EXIT_INSTR_OFFSETS
	.align		4
.L_1810:
        /*0128*/ 	.byte	0x04, 0x1c
        /*012a*/ 	.short	(.L_1812 - .L_1811)


	//   ....[0]....
.L_1811:
        /*012c*/ 	.word	0x00000960


	//   ....[1]....
        /*0130*/ 	.word	0x00003f80


	//----- nvinfo : EIATTR_MAX_THREADS
	.align		4
.L_1812:
        /*0134*/ 	.byte	0x04, 0x05
        /*0136*/ 	.short	(.L_1814 - .L_1813)
.L_1813:
        /*0138*/ 	.word	0x00000100
        /*013c*/ 	.word	0x00000001
        /*0140*/ 	.word	0x00000001


	//----- nvinfo : EIATTR_CRS_STACK_SIZE
	.align		4
.L_1814:
        /*0144*/ 	.byte	0x04, 0x1e
        /*0146*/ 	.short	(.L_1816 - .L_1815)
.L_1815:
        /*0148*/ 	.word	0x00000000


	//----- nvinfo : EIATTR_CBANK_PARAM_SIZE
	.align		4
.L_1816:
        /*014c*/ 	.byte	0x03, 0x19
        /*014e*/ 	.short	0x00e8


	//----- nvinfo : EIATTR_PARAM_CBANK
	.align		4
        /*0150*/ 	.byte	0x04, 0x0a
        /*0152*/ 	.short	(.L_1818 - .L_1817)
	.align		4
.L_1817:
        /*0154*/ 	.word	index@(.nv.constant0._ZN10layer_norm31ln_parallel_residual_fwd_kernelINS_13Kernel_traitsIfffffjLj8192ELj1ELj1ELj8ELj16ENS_18Kernel_traits_baseILj8192EfffffjLj256EEEEELb0ELb0ELb1EEEvNS_9FwdParamsE)
        /*0158*/ 	.short	0x0210
        /*015a*/ 	.short	0x00e8


	//----- nvinfo : EIATTR_SW_WAR
	.align		4
.L_1818:
        /*015c*/ 	.byte	0x04, 0x36
        /*015e*/ 	.short	(.L_1820 - .L_1819)
.L_1819:
        /*0160*/ 	.word	0x00000008
.L_1820:


//--------------------- .nv.info._ZN10layer_norm31ln_parallel_residual_fwd_kernelINS_13Kernel_traitsIfffffjLj8192ELj1ELj1ELj8ELj16ENS_18Kernel_traits_baseILj8192EfffffjLj256EEEEELb0ELb1ELb0EEEvNS_9FwdParamsE --------------------------
	.section	.nv.info._ZN10layer_norm31ln_parallel_residual_fwd_kernelINS_13Kernel_traitsIfffffjLj8192ELj1ELj1ELj8ELj16ENS_18Kernel_traits_baseILj8192EfffffjLj256EEEEELb0ELb1ELb0EEEvNS_9FwdParamsE,"",@"SHT_CUDA_INFO"
	.sectionflags	@""
	.align	4


	//----- nvinfo : EIATTR_CUDA_API_VERSION
	.align		4
        /*0000*/ 	.byte	0x04, 0x37
        /*0002*/ 	.short	(.L_1822 - .L_1821)
.L_1821:
        /*0004*/ 	.word	0x00000082


	//----- nvinfo : EIATTR_KPARAM_INFO
	.align		4
.L_1822:
        /*0008*/ 	.byte	0x04, 0x17
        /*000a*/ 	.short	(.L_1824 - .L_1823)
.L_1823:
        /*000c*/ 	.word	0x00000000
        /*0010*/ 	.short	0x0000
        /*0012*/ 	.short	0x0000
        /*0014*/ 	.byte	0x00, 0xf0, 0xa1, 0x03


	//----- nvinfo : EIATTR_SPARSE_MMA_MASK
	.align		4
.L_1824:
        /*0018*/ 	.byte	0x03, 0x50
        /*001a*/ 	.short	0x0000


	//----- nvinfo : EIATTR_MAXREG_COUNT
	.align		4
        /*001c*/ 	.byte	0x03, 0x1b
        /*001e*/ 	.short	0x00ff


	//----- nvinfo : EIATTR_NUM_BARRIERS
	.align		4
        /*0020*/ 	.byte	0x02, 0x4c
        /*0022*/ 	.byte	0x01
	.zero		1


	//----- nvinfo : EIATTR_MERCURY_ISA_VERSION
	.align		4
        /*0024*/ 	.byte	0x03, 0x5f
        /*0026*/ 	.short	0x0101


	//----- nvinfo : EIATTR_COOP_GROUP_MASK_REGIDS
	.align		4
        /*0028*/ 	.byte	0x04, 0x29
        /*002a*/ 	.short	(.L_1826 - .L_1825)


	//   ....[0]....
.L_1825:
        /*002c*/ 	.word	0xffffffff


	//   ....[1]....
        /*0030*/ 	.word	0xffffffff


	//   ....[2]....
        /*0034*/ 	.word	0xffffffff


	//   ....[3]....
        /*0038*/ 	.word	0xffffffff


	//   ....[4]....
        /*003c*/ 	.word	0xffffffff


	//   ....[5]....
        /*0040*/ 	.word	0xffffffff


	//   ....[6]....
        /*0044*/ 	.word	0xffffffff


	//   ....[7]....
        /*0048*/ 	.word	0xffffffff


	//   ....[8]....
        /*004c*/ 	.word	0xffffffff


	//   ....[9]....
        /*0050*/ 	.word	0xffffffff


	//   ....[10]....
        /*0054*/ 	.word	0xffffffff


	//   ....[11]....
        /*0058*/ 	.word	0xffffffff


	//   ....[12]....
        /*005c*/ 	.word	0xffffffff


	//   ....[13]....
        /*0060*/ 	.word	0xffffffff


	//   ....[14]....
        /*0064*/ 	.word	0xffffffff


	//   ....[15]....
        /*0068*/ 	.word	0xffffffff


	//   ....[16]....
        /*006c*/ 	.word	0xffffffff


	//   ....[17]....
        /*0070*/ 	.word	0xffffffff


	//   ....[18]....
        /*0074*/ 	.word	0xffffffff


	//   ....[19]....
        /*0078*/ 	.word	0xffffffff


	//   ....[20]....
        /*007c*/ 	.word	0xffffffff


	//   ....[21]....
        /*0080*/ 	.word	0x0500007b


	//   ....[22]....
        /*0084*/ 	.word	0x0500007b


	//   ....[23]....
        /*0088*/ 	.word	0x0500007b


	//   ....[24]....
        /*008c*/ 	.word	0x0500007b


	//   ....[25]....
        /*0090*/ 	.word	0x0500007b


	//   ....[26]....
        /*0094*/ 	.word	0x0500007b


	//   ....[27]....
        /*0098*/ 	.word	0x0500007b


	//   ....[28]....
        /*009c*/ 	.word	0x0500007b


	//   ....[29]....
        /*00a0*/ 	.word	0x0500007b


	//   ....[30]....
        /*00a4*/ 	.word	0x0500007b


	//----- nvinfo : EIATTR_COOP_GROUP_INSTR_OFFSETS
	.align		4
.L_1826:
        /*00a8*/ 	.byte	0x04, 0x28
        /*00aa*/ 	.short	(.L_1828 - .L_1827)


	//   ....[0]....
.L_1827:
        /*00ac*/ 	.word	0x00003090


	//   ....[1]....
        /*00b0*/ 	.word	0x000030c0


	//   ....[2]....
        /*00b4*/ 	.word	0x000030e0


	//   ....[3]....
        /*00b8*/ 	.word	0x00003100


	//   ....[4]....
        /*00bc*/ 	.word	0x00003120


	//   ....[5]....
        /*00c0*/ 	.word	0x00003580


	//   ....[6]....
        /*00c4*/ 	.word	0x000035a0


	//   ....[7]....
        /*00c8*/ 	.word	0x000035c0


	//   ....[8]....
        /*00cc*/ 	.word	0x000035e0


	//   ....[9]....
        /*00d0*/ 	.word	0x00003600


	//   ....[10]....
        /*00d4*/ 	.word	0x00003740


	//   ....[11]....
        /*00d8*/ 	.word	0x000037d0


	//   ....[12]....
        /*00dc*/ 	.word	0x00003850


	//   ....[13]....
        /*00e0*/ 	.word	0x00003890


	//   ....[14]....
        /*00e4*/ 	.word	0x000038b0


	//   ....[15]....
        /*00e8*/ 	.word	0x00003940


	//   ....[16]....
        /*00ec*/ 	.word	0x000039a0


	//   ....[17]....
        /*00f0*/ 	.word	0x000039b0


	//   ....[18]....
        /*00f4*/ 	.word	0x00003a50


	//   ....[19]....
        /*00f8*/ 	.word	0x00003a80


	//   ....[20]....
        /*00fc*/ 	.word	0x00003ac0


	//   ....[21]....
        /*0100*/ 	.word	0x00004620


	//   ....[22]....
        /*0104*/ 	.word	0x00004680


	//   ....[23]....
        /*0108*/ 	.word	0x000046e0


	//   ....[24]....
        /*010c*/ 	.word	0x00004740


	//   ....[25]....
        /*0110*/ 	.word	0x000047a0


	//   ....[26]....
        /*0114*/ 	.word	0x00004c50


	//   ....[27]....
        /*0118*/ 	.word	0x00004ca0


	//   ....[28]....
        /*011c*/ 	.word	0x00004d00


	//   ....[29]....
        /*0120*/ 	.word	0x00004d60


	//   ....[30]....
        /*0124*/ 	.word	0x00004dc0


	//----- nvinfo : EIATTR_EXIT_INSTR_OFFSETS
	.align		4
.L_1828:
        /*0128*/ 	.byte	0x04, 0x1c
        /*012a*/ 	.short	(.L_1830 - .L_1829)


	//   ....[0]....
.L_1829:
        /*012c*/ 	.word	0x00000980


	//   ....[1]....
        /*0130*/ 	.word	0x000045d0


	//----- nvinfo : EIATTR_MAX_THREADS
	.align		4
.L_1830:
        /*0134*/ 	.byte	0x04, 0x05
        /*0136*/ 	.short	(.L_1832 - .L_1831)
.L_1831:
        /*0138*/ 	.word	0x00000100
        /*013c*/ 	.word	0x00000001
        /*0140*/ 	.word	0x00000001


	//----- nvinfo : EIATTR_CRS_STACK_SIZE
	.align		4
.L_1832:
        /*0144*/ 	.byte	0x04, 0x1e
        /*0146*/ 	.short	(.L_1834 - .L_1833)
.L_1833:
        /*0148*/ 	.word	0x00000000


	//----- nvinfo : EIATTR_CBANK_PARAM_SIZE
	.align		4
.L_1834:
        /*014c*/ 	.byte	0x03, 0x19
        /*014e*/ 	.short	0x00e8


	//----- nvinfo : EIATTR_PARAM_CBANK
	.align		4
        /*0150*/ 	.byte	0x04, 0x0a
        /*0152*/ 	.short	(.L_1836 - .L_1835)
	.align		4
.L_1835:
        /*0154*/ 	.word	index@(.nv.constant0._ZN10layer_norm31ln_parallel_residual_fwd_kernelINS_13Kernel_traitsIfffffjLj8192ELj1ELj1ELj8ELj16ENS_18Kernel_traits_baseILj8192EfffffjLj256EEEEELb0ELb1ELb0EEEvNS_9FwdParamsE)
        /*0158*/ 	.short	0x0210
        /*015a*/ 	.short	0x00e8


	//----- nvinfo : EIATTR_SW_WAR
	.align		4
.L_1836:
        /*015c*/ 	.byte	0x04, 0x36
        /*015e*/ 	.short	(.L_1838 - .L_1837)
.L_1837:
        /*0160*/ 	.word	0x00000008
.L_1838:


//--------------------- .nv.info._ZN10layer_norm31ln_parallel_residual_fwd_kernelINS_13Kernel_traitsIfffffjLj8192ELj1ELj1ELj8ELj16ENS_18Kernel_traits_baseILj8192EfffffjLj256EEEEELb0ELb1ELb1EEEvNS_9FwdParamsE --------------------------
	.section	.nv.info._ZN10layer_norm31ln_parallel_residual_fwd_kernelINS_13Kernel_traitsIfffffjLj8192ELj1ELj1ELj8ELj16ENS_18Kernel_traits_baseILj8192EfffffjLj256EEEEELb0ELb1ELb1EEEvNS_9FwdParamsE,"",@"SHT_CUDA_INFO"
	.sectionflags	@""
	.align	4


	//----- nvinfo : EIATTR_CUDA_API_VERSION
	.align		4
        /*0000*/ 	.byte	0x04, 0x37
        /*0002*/ 	.short	(.L_1840 - .L_1839)
.L_1839:
        /*0004*/ 	.word	0x00000082


	//----- nvinfo : EIATTR_KPARAM_INFO
	.align		4
.L_1840:
        /*0008*/ 	.byte	0x04, 0x17
        /*000a*/ 	.short	(.L_1842 - .L_1841)
.L_1841:
        /*000c*/ 	.word	0x00000000
        /*0010*/ 	.short	0x0000
        /*0012*/ 	.short	0x0000
        /*0014*/ 	.byte	0x00, 0xf0, 0xa1, 0x03


	//----- nvinfo : EIATTR_SPARSE_MMA_MASK
	.align		4
.L_1842:
        /*0018*/ 	.byte	0x03, 0x50
        /*001a*/ 	.short	0x0000


	//----- nvinfo : EIATTR_MAXREG_COUNT
	.align		4
        /*001c*/ 	.byte	0x03, 0x1b
        /*001e*/ 	.short	0x00ff


	//----- nvinfo : EIATTR_NUM_BARRIERS
	.align		4
        /*0020*/ 	.byte	0x02, 0x4c
        /*0022*/ 	.byte	0x01
	.zero		1


	//----- nvinfo : EIATTR_MERCURY_ISA_VERSION
	.align		4
        /*0024*/ 	.byte	0x03, 0x5f
        /*0026*/ 	.short	0x0101


	//----- nvinfo : EIATTR_COOP_GROUP_MASK_REGIDS
	.align		4
        /*0028*/ 	.byte	0x04, 0x29
        /*002a*/ 	.short	(.L_1844 - .L_1843)


	//   ....[0]....
.L_1843:
        /*002c*/ 	.word	0xffffffff


	//   ....[1]....
        /*0030*/ 	.word	0xffffffff


	//   ....[2]....
        /*0034*/ 	.word	0xffffffff


	//   ....[3]....
        /*0038*/ 	.word	0xffffffff


	//   ....[4]....
        /*003c*/ 	.word	0xffffffff


	//   ....[5]....
        /*0040*/ 	.word	0xffffffff


	//   ....[6]....
        /*0044*/ 	.word	0xffffffff


	//   ....[7]....
        /*0048*/ 	.word	0xffffffff


	//   ....[8]....
        /*004c*/ 	.word	0xffffffff


	//   ....[9]....
        /*0050*/ 	.word	0xffffffff


	//   ....[10]....
        /*0054*/ 	.word	0xffffffff


	//   ....[11]....
        /*0058*/ 	.word	0xffffffff


	//   ....[12]....
        /*005c*/ 	.word	0xffffffff


	//   ....[13]....
        /*0060*/ 	.word	0xffffffff


	//   ....[14]....
        /*0064*/ 	.word	0xffffffff


	//   ....[15]....
        /*0068*/ 	.word	0xffffffff


	//   ....[16]....
        /*006c*/ 	.word	0xffffffff


	//   ....[17]....
        /*0070*/ 	.word	0xffffffff


	//   ....[18]....
        /*0074*/ 	.word	0xffffffff


	//   ....[19]....
        /*0078*/ 	.word	0xffffffff


	//   ....[20]....
        /*007c*/ 	.word	0xffffffff


	//   ....[21]....
        /*0080*/ 	.word	0x05000085


	//   ....[22]....
        /*0084*/ 	.word	0x05000085


	//   ....[23]....
        /*0088*/ 	.word	0x05000085


	//   ....[24]....
        /*008c*/ 	.word	0x05000085


	//   ....[25]....
        /*0090*/ 	.word	0x05000085


	//   ....[26]....
        /*0094*/ 	.word	0x05000085


	//   ....[27]....
        /*0098*/ 	.word	0x05000085


	//   ....[28]....
        /*009c*/ 	.word	0x05000085


	//   ....[29]....
        /*00a0*/ 	.word	0x05000085


	//   ....[30]....
        /*00a4*/ 	.word	0x05000085


	//----- nvinfo : EIATTR_COOP_GROUP_INSTR_OFFSETS
	.align		4
.L_1844:
        /*00a8*/ 	.byte	0x04, 0x28
        /*00aa*/ 	.short	(.L_1846 - .L_1845)


	//   ....[0]....
.L_1845:
        /*00ac*/ 	.word	0x000023d0


	//   ....[1]....
        /*00b0*/ 	.word	0x000023f0


	//   ....[2]....
        /*00b4*/ 	.word	0x00002410


	//   ....[3]....
        /*00b8*/ 	.word	0x00002430


	//   ....[4]....
        /*00bc*/ 	.word	0x00002450


	//   ....[5]....
        /*00c0*/ 	.word	0x00002880


	//   ....[6]....
        /*00c4*/ 	.word	0x000028a0


	//   ....[7]....
        /*00c8*/ 	.word	0x000028c0


	//   ....[8]....
        /*00cc*/ 	.word	0x000028e0


	//   ....[9]....
        /*00d0*/ 	.word	0x00002900


	//   ....[10]....
        /*00d4*/ 	.word	0x00002a40


	//   ....[11]....
        /*00d8*/ 	.word	0x00002aa0


	//   ....[12]....
        /*00dc*/ 	.word	0x00002ac0


	//   ....[13]....
        /*00e0*/ 	.word	0x00002ad0


	//   ....[14]....
        /*00e4*/ 	.word	0x00002b60


	//   ....[15]....
        /*00e8*/ 	.word	0x00002b90


	//   ....[16]....
        /*00ec*/ 	.word	0x00002bd0


	//   ....[17]....
        /*00f0*/ 	.word	0x00002c80


	//   ....[18]....
        /*00f4*/ 	.word	0x00002cd0


	//   ....[19]....
        /*00f8*/ 	.word	0x00002d50


	//   ....[20]....
        /*00fc*/ 	.word	0x00002d80


	//   ....[21]....
        /*0100*/ 	.word	0x00003670


	//   ....[22]....
        /*0104*/ 	.word	0x000036e0


	//   ....[23]....
        /*0108*/ 	.word	0x00003750


	//   ....[24]....
        /*010c*/ 	.word	0x000037c0


	//   ....[25]....
        /*0110*/ 	.word	0x00003830


	//   ....[26]....
        /*0114*/ 	.word	0x00003ca0


	//   ....[27]....
        /*0118*/ 	.word	0x00003d10


	//   ....[28]....
        /*011c*/ 	.word	0x00003d80


	//   ....[29]....
        /*0120*/ 	.word	0x00003df0


	//   ....[30]....
        /*0124*/ 	.word	0x00003e60


	//----- nvinfo : EIATTR_EXIT_INSTR_OFFSETS
	.align		4
.L_1846:
        /*0128*/ 	.byte	0x04, 0x1c
        /*012a*/ 	.short	(.L_1848 - .L_1847)


	//   ....[0]....
.L_1847:
        /*012c*/ 	.word	0x000002e0


	//   ....[1]....
        /*0130*/ 	.word	0x00003610


	//----- nvinfo : EIATTR_MAX_THREADS
	.align		4
.L_1848:
        /*0134*/ 	.byte	0x04, 0x05
        /*0136*/ 	.short	(.L_1850 - .L_1849)
.L_1849:
        /*0138*/ 	.word	0x00000100
        /*013c*/ 	.word	0x00000001
        /*0140*/ 	.word	0x00000001


	//----- nvinfo : EIATTR_CRS_STACK_SIZE
	.align		4
.L_1850:
        /*0144*/ 	.byte	0x04, 0x1e
        /*0146*/ 	.short	(.L_1852 - .L_1851)
.L_1851:
        /*0148*/ 	.word	0x00000000


	//----- nvinfo : EIATTR_CBANK_PARAM_SIZE
	.align		4
.L_1852:
        /*014c*/ 	.byte	0x03, 0x19
        /*014e*/ 	.short	0x00e8


	//----- nvinfo : EIATTR_PARAM_CBANK
	.align		4
        /*0150*/ 	.byte	0x04, 0x0a
        /*0152*/ 	.short	(.L_1854 - .L_1853)
	.align		4
.L_1853:
        /*0154*/ 	.word	index@(.nv.constant0._ZN10layer_norm31ln_parallel_residual_fwd_kernelINS_13Kernel_traitsIfffffjLj8192ELj1ELj1ELj8ELj16ENS_18Kernel_traits_baseILj8192EfffffjLj256EEEEELb0ELb1ELb1EEEvNS_9FwdParamsE)
        /*0158*/ 	.short	0x0210
        /*015a*/ 	.short	0x00e8


	//----- nvinfo : EIATTR_SW_WAR
	.align		4
.L_1854:
        /*015c*/ 	.byte	0x04, 0x36
        /*015e*/ 	.short	(.L_1856 - .L_1855)
.L_1855:
        /*0160*/ 	.word	0x00000008
.L_1856:


//--------------------- .nv.info._ZN10layer_norm31ln_parallel_residual_fwd_kernelINS_13Kernel_traitsIfffffjLj8192ELj1ELj1ELj8ELj16ENS_18Kernel_traits_baseILj8192EfffffjLj256EEEEELb1ELb0ELb0EEEvNS_9FwdParamsE --------------------------
	.section	.nv.info._ZN10layer_norm31ln_parallel_residual_fwd_kernelINS_13Kernel_traitsIfffffjLj8192ELj1ELj1ELj8ELj16ENS_18Kernel_traits_baseILj8192EfffffjLj256EEEEELb1ELb0ELb0EEEvNS_9FwdParamsE,"",@"SHT_CUDA_INFO"
	.sectionflags	@""
	.align	4


	//----- nvinfo : EIATTR_CUDA_API_VERSION
	.align		4
        /*0000*/ 	.byte	0x04, 0x37
        /*0002*/ 	.short	(.L_1858 - .L_1857)
.L_1857:
        /*0004*/ 	.word	0x00000082


	//----- nvinfo : EIATTR_KPARAM_INFO
	.align		4
.L_1858:
        /*0008*/ 	.byte	0x04, 0x17
        /*000a*/ 	.short	(.L_1860 - .L_1859)
.L_1859:
        /*000c*/ 	.word	0x00000000
        /*0010*/ 	.short	0x0000
        /*0012*/ 	.short	0x0000
        /*0014*/ 	.byte	0x00, 0xf0, 0xa1, 0x03


	//----- nvinfo : EIATTR_SPARSE_MMA_MASK
	.align		4
.L_1860:
        /*0018*/ 	.byte	0x03, 0x50
        /*001a*/ 	.short	0x0000


	//----- nvinfo : EIATTR_MAXREG_COUNT
	.align		4
        /*001c*/ 	.byte	0x03, 0x1b
        /*001e*/ 	.short	0x00ff


	//----- nvinfo : EIATTR_NUM_BARRIERS
	.align		4
        /*0020*/ 	.byte	0x02, 0x4c
        /*0022*/ 	.byte	0x01
	.zero		1


	//----- nvinfo : EIATTR_MERCURY_ISA_VERSION
	.align		4
        /*0024*/ 	.byte	0x03, 0x5f
        /*0026*/ 	.short	0x0101


	//----- nvinfo : EIATTR_COOP_GROUP_MASK_REGIDS
	.align		4
        /*0028*/ 	.byte	0x04, 0x29
        /*002a*/ 	.short	(.L_1862 - .L_1861)


	//   ....[0]....
.L_1861:
        /*002c*/ 	.word	0xffffffff


	//   ....[1]....
        /*0030*/ 	.word	0xffffffff


	//   ....[2]....
        /*0034*/ 	.word	0xffffffff


	//   ....[3]....
        /*0038*/ 	.word	0xffffffff


	//   ....[4]....
        /*003c*/ 	.word	0xffffffff


	//   ....[5]....
        /*0040*/ 	.word	0xffffffff


	//   ....[6]....
        /*0044*/ 	.word	0xffffffff


	//   ....[7]....
        /*0048*/ 	.word	0xffffffff


	//   ....[8]....
        /*004c*/ 	.word	0xffffffff


	//   ....[9]....
        /*0050*/ 	.word	0xffffffff


	//   ....[10]....
        /*0054*/ 	.word	0xffffffff


	//   ....[11]....
        /*0058*/ 	.word	0xffffffff


	//   ....[12]....
        /*005c*/ 	.word	0xffffffff


	//   ....[13]....
        /*0060*/ 	.word	0xffffffff


	//   ....[14]....
        /*0064*/ 	.word	0xffffffff


	//   ....[15]....
        /*0068*/ 	.word	0xffffffff


	//   ....[16]....
        /*006c*/ 	.word	0xffffffff


	//   ....[17]....
        /*0070*/ 	.word	0xffffffff


	//   ....[18]....
        /*0074*/ 	.word	0xffffffff


	//   ....[19]....
        /*0078*/ 	.word	0xffffffff


	//   ....[20]....
        /*007c*/ 	.word	0xffffffff


	//   ....[21]....
        /*0080*/ 	.word	0x050000d9


	//   ....[22]....
        /*0084*/ 	.word	0x050000d9


	//   ....[23]....
        /*0088*/ 	.word	0x050000d9


	//   ....[24]....
        /*008c*/ 	.word	0x050000d9


	//   ....[25]....
        /*0090*/ 	.word	0x050000d9


	//   ....[26]....
        /*0094*/ 	.word	0x050000d9


	//   ....[27]....
        /*0098*/ 	.word	0x050000d9


	//   ....[28]....
        /*009c*/ 	.word	0x050000d9


	//   ....[29]....
        /*00a0*/ 	.word	0x050000d9


	//   ....[30]....
        /*00a4*/ 	.word	0x050000d9


	//----- nvinfo : EIATTR_COOP_GROUP_INSTR_OFFSETS
	.align		4
.L_1862:
        /*00a8*/ 	.byte	0x04, 0x28
        /*00aa*/ 	.short	(.L_1864 - .L_1863)


	//   ....[0]....
.L_1863:
        /*00ac*/ 	.word	0x00018bf0


	//   ....[1]....
        /*00b0*/ 	.word	0x00018c40


	//   ....[2]....
        /*00b4*/ 	.word	0x00018c60


	//   ....[3]....
        /*00b8*/ 	.word	0x00018c80


	//   ....[4]....
        /*00bc*/ 	.word	0x00018ca0


	//   ....[5]....
        /*00c0*/ 	.word	0x000190f0


	//   ....[6]....
        /*00c4*/ 	.word	0x00019110


	//   ....[7]....
        /*00c8*/ 	.word	0x00019130


	//   ....[8]....
        /*00cc*/ 	.word	0x00019150


	//   ....[9]....
        /*00d0*/ 	.word	0x00019170


	//   ....[10]....
        /*00d4*/ 	.word	0x00019320


	//   ....[11]....
        /*00d8*/ 	.word	0x00019370


	//   ....[12]....
        /*00dc*/ 	.word	0x00019390


	//   ....[13]....
        /*00e0*/ 	.word	0x000193a0


	//   ....[14]....
        /*00e4*/ 	.word	0x00019430


	//   ....[15]....
        /*00e8*/ 	.word	0x00019480


	//   ....[16]....
        /*00ec*/ 	.word	0x000194a0


	//   ....[17]....
        /*00f0*/ 	.word	0x00019520


	//   ....[18]....
        /*00f4*/ 	.word	0x000195a0


	//   ....[19]....
        /*00f8*/ 	.word	0x00019620


	//   ....[20]....
        /*00fc*/ 	.word	0x00019670


	//   ....[21]....
        /*0100*/ 	.word	0x0001a5d0


	//   ....[22]....
        /*0104*/ 	.word	0x0001a640


	//   ....[23]....
        /*0108*/ 	.word	0x0001a6b0


	//   ....[24]....
        /*010c*/ 	.word	0x0001a720


	//   ....[25]....
        /*0110*/ 	.word	0x0001a790


	//   ....[26]....
        /*0114*/ 	.word	0x0001ac40


	//   ....[27]....
        /*0118*/ 	.word	0x0001acb0


	//   ....[28]....
        /*011c*/ 	.word	0x0001ad20


	//   ....[29]....
        /*0120*/ 	.word	0x0001ad90


	//   ....[30]....
        /*0124*/ 	.word	0x0001ae00


	//----- nvinfo : EIATTR_EXIT_INSTR_OFFSETS
	.align		4
.L_1864:
        /*0128*/ 	.byte	0x04, 0x1c
        /*012a*/ 	.short	(.L_1866 - .L_1865)


	//   ....[0]....
.L_1865:
        /*012c*/ 	.word	0x00001500


	//   ....[1]....
        /*0130*/ 	.word	0x0001a550


	//----- nvinfo : EIATTR_MAX_THREADS
	.align		4
.L_1866:
        /*0134*/ 	.byte	0x04, 0x05
        /*0136*/ 	.short	(.L_1868 - .L_1867)
.L_1867:
        /*0138*/ 	.word	0x00000100
        /*013c*/ 	.word	0x00000001
        /*0140*/ 	.word	0x00000001


	//----- nvinfo : EIATTR_CRS_STACK_SIZE
	.align		4
.L_1868:
        /*0144*/ 	.byte	0x04, 0x1e
        /*0146*/ 	.short	(.L_1870 - .L_1869)
.L_1869:
        /*0148*/ 	.word	0x00000000


	//----- nvinfo : EIATTR_CBANK_PARAM_SIZE
	.align		4
.L_1870:
        /*014c*/ 	.byte	0x03, 0x19
        /*014e*/ 	.short	0x00e8


	//----- nvinfo : EIATTR_PARAM_CBANK
	.align		4
        /*0150*/ 	.byte	0x04, 0x0a
        /*0152*/ 	.short	(.L_1872 - .L_1871)
	.align		4
.L_1871:
        /*0154*/ 	.word	index@(.nv.constant0._ZN10layer_norm31ln_parallel_residual_fwd_kernelINS_13Kernel_traitsIfffffjLj8192ELj1ELj1ELj8ELj16ENS_18Kernel_traits_baseILj8192EfffffjLj256EEEEELb1ELb0ELb0EEEvNS_9FwdParamsE)
        /*0158*/ 	.short	0x0210
        /*015a*/ 	.short	0x00e8


	//----- nvinfo : EIATTR_SW_WAR
	.align		4
.L_1872:
        /*015c*/ 	.byte	0x04, 0x36
        /*015e*/ 	.short	(.L_1874 - .L_1873)
.L_1873:
        /*0160*/ 	.word	0x00000008
.L_1874:


//--------------------- .nv.info._ZN10layer_norm31ln_parallel_residual_fwd_kernelINS_13Kernel_traitsIfffffjLj8192ELj1ELj1ELj8ELj16ENS_18Kernel_traits_baseILj8192EfffffjLj256EEEEELb1ELb0ELb1EEEvNS_9FwdParamsE --------------------------
	.section	.nv.info._ZN10layer_norm31ln_parallel_residual_fwd_kernelINS_13Kernel_traitsIfffffjLj8192ELj1ELj1ELj8ELj16ENS_18Kernel_traits_baseILj8192EfffffjLj256EEEEELb1ELb0ELb1EEEvNS_9FwdParamsE,"",@"SHT_CUDA_INFO"
	.sectionflags	@""
	.align	4


	//----- nvinfo : EIATTR_CUDA_API_VERSION
	.align		4
        /*0000*/ 	.byte	0x04, 0x37
        /*0002*/ 	.short	(.L_1876 - .L_1875)
.L_1875:
        /*0004*/ 	.word	0x00000082


	//----- nvinfo : EIATTR_KPARAM_INFO
	.align		4
.L_1876:
        /*0008*/ 	.byte	0x04, 0x17
        /*000a*/ 	.short	(.L_1878 - .L_1877)
.L_1877:
        /*000c*/ 	.word	0x00000000
        /*0010*/ 	.short	0x0000
        /*0012*/ 	.short	0x0000
        /*0014*/ 	.byte	0x00, 0xf0, 0xa1, 0x03


	//----- nvinfo : EIATTR_SPARSE_MMA_MASK
	.align		4
.L_1878:
        /*0018*/ 	.byte	0x03, 0x50
        /*001a*/ 	.short	0x0000


	//----- nvinfo : EIATTR_MAXREG_COUNT
	.align		4
        /*001c*/ 	.byte	0x03, 0x1b
        /*001e*/ 	.short	0x00ff


	//----- nvinfo : EIATTR_NUM_BARRIERS
	.align		4
        /*0020*/ 	.byte	0x02, 0x4c
        /*0022*/ 	.byte	0x01
	.zero		1


	//----- nvinfo : EIATTR_MERCURY_ISA_VERSION
	.align		4
        /*0024*/ 	.byte	0x03, 0x5f
        /*0026*/ 	.short	0x0101


	//----- nvinfo : EIATTR_COOP_GROUP_MASK_REGIDS
	.align		4
        /*0028*/ 	.byte	0x04, 0x29
        /*002a*/ 	.short	(.L_1880 - .L_1879)


	//   ....[0]....
.L_1879:
        /*002c*/ 	.word	0xffffffff


	//   ....[1]....
        /*0030*/ 	.word	0xffffffff


	//   ....[2]....
        /*0034*/ 	.word	0xffffffff


	//   ....[3]....
        /*0038*/ 	.word	0xffffffff


	//   ....[4]....
        /*003c*/ 	.word	0xffffffff


	//   ....[5]....
        /*0040*/ 	.word	0xffffffff


	//   ....[6]....
        /*0044*/ 	.word	0xffffffff


	//   ....[7]....
        /*0048*/ 	.word	0xffffffff


	//   ....[8]....
        /*004c*/ 	.word	0xffffffff


	//   ....[9]....
        /*0050*/ 	.word	0xffffffff


	//   ....[10]....
        /*0054*/ 	.word	0xffffffff


	//   ....[11]....
        /*0058*/ 	.word	0xffffffff


	//   ....[12]....
        /*005c*/ 	.word	0xffffffff


	//   ....[13]....
        /*0060*/ 	.word	0xffffffff


	//   ....[14]....
        /*0064*/ 	.word	0xffffffff


	//   ....[15]....
        /*0068*/ 	.word	0xffffffff


	//   ....[16]....
        /*006c*/ 	.word	0xffffffff


	//   ....[17]....
        /*0070*/ 	.word	0xffffffff


	//   ....[18]....
        /*0074*/ 	.word	0xffffffff


	//   ....[19]....
        /*0078*/ 	.word	0xffffffff


	//   ....[20]....
        /*007c*/ 	.word	0xffffffff


	//   ....[21]....
        /*0080*/ 	.word	0x050000df


	//   ....[22]....
        /*0084*/ 	.word	0x050000df


	//   ....[23]....
        /*0088*/ 	.word	0x050000df


	//   ....[24]....
        /*008c*/ 	.word	0x050000df


	//   ....[25]....
        /*0090*/ 	.word	0x050000df


	//   ....[26]....
        /*0094*/ 	.word	0x050000df


	//   ....[27]....
        /*0098*/ 	.word	0x050000df


	//   ....[28]....
        /*009c*/ 	.word	0x050000df


	//   ....[29]....
        /*00a0*/ 	.word	0x050000df


	//   ....[30]....
        /*00a4*/ 	.word	0x050000df


	//----- nvinfo : EIATTR_COOP_GROUP_INSTR_OFFSETS
	.align		4
.L_1880:
        /*00a8*/ 	.byte	0x04, 0x28
        /*00aa*/ 	.short	(.L_1882 - .L_1881)


	//   ....[0]....
.L_1881:
        /*00ac*/ 	.word	0x00017b20


	//   ....[1]....
        /*00b0*/ 	.word	0x00017b40


	//   ....[2]....
        /*00b4*/ 	.word	0x00017b60


	//   ....[3]....
        /*00b8*/ 	.word	0x00017b80


	//   ....[4]....
        /*00bc*/ 	.word	0x00017ba0


	//   ....[5]....
        /*00c0*/ 	.word	0x00017fd0


	//   ....[6]....
        /*00c4*/ 	.word	0x00017ff0


	//   ....[7]....
        /*00c8*/ 	.word	0x00018010


	//   ....[8]....
        /*00cc*/ 	.word	0x00018030


	//   ....[9]....
        /*00d0*/ 	.word	0x00018050


	//   ....[10]....
        /*00d4*/ 	.word	0x000181d0


	//   ....[11]....
        /*00d8*/ 	.word	0x00018220


	//   ....[12]....
        /*00dc*/ 	.word	0x00018240


	//   ....[13]....
        /*00e0*/ 	.word	0x00018250


	//   ....[14]....
        /*00e4*/ 	.word	0x000182e0


	//   ....[15]....
        /*00e8*/ 	.word	0x00018310


	//   ....[16]....
        /*00ec*/ 	.word	0x00018350


	//   ....[17]....
        /*00f0*/ 	.word	0x00018400


	//   ....[18]....
        /*00f4*/ 	.word	0x00018440


	//   ....[19]....
        /*00f8*/ 	.word	0x000184b0


	//   ....[20]....
        /*00fc*/ 	.word	0x00018500


	//   ....[21]....
        /*0100*/ 	.word	0x000190d0


	//   ....[22]....
        /*0104*/ 	.word	0x00019140


	//   ....[23]....
        /*0108*/ 	.word	0x000191b0


	//   ....[24]....
        /*010c*/ 	.word	0x00019220


	//   ....[25]....
        /*0110*/ 	.word	0x00019290


	//   ....[26]....
        /*0114*/ 	.word	0x00019710


	//   ....[27]....
        /*0118*/ 	.word	0x00019780


	//   ....[28]....
        /*011c*/ 	.word	0x000197f0


	//   ....[29]....
        /*0120*/ 	.word	0x00019860


	//   ....[30]....
        /*0124*/ 	.word	0x000198d0


	//----- nvinfo : EIATTR_EXIT_INSTR_OFFSETS
	.align		4
.L_1882:
        /*0128*/ 	.byte	0x04, 0x1c
        /*012a*/ 	.short	(.L_1884 - .L_1883)


	//   ....[0]....
.L_1883:
        /*012c*/ 	.word	0x00000910


	//   ....[1]....
        /*0130*/ 	.word	0x00019070


	//----- nvinfo : EIATTR_MAX_THREADS
	.align		4
.L_1884:
        /*0134*/ 	.byte	0x04, 0x05
        /*0136*/ 	.short	(.L_1886 - .L_1885)
.L_1885:
        /*0138*/ 	.word	0x00000100
        /*013c*/ 	.word	0x00000001
        /*0140*/ 	.word	0x00000001


	//----- nvinfo : EIATTR_CRS_STACK_SIZE
	.align		4
.L_1886:
        /*0144*/ 	.byte	0x04, 0x1e
        /*0146*/ 	.short	(.L_1888 - .L_1887)
.L_1887:
        /*0148*/ 	.word	0x00000000


	//----- nvinfo : EIATTR_CBANK_PARAM_SIZE
	.align		4
.L_1888:
        /*014c*/ 	.byte	0x03, 0x19
        /*014e*/ 	.short	0x00e8


	//----- nvinfo : EIATTR_PARAM_CBANK
	.align		4
        /*0150*/ 	.byte	0x04, 0x0a
        /*0152*/ 	.short	(.L_1890 - .L_1889)
	.align		4
.L_1889:
        /*0154*/ 	.word	index@(.nv.constant0._ZN10layer_norm31ln_parallel_residual_fwd_kernelINS_13Kernel_traitsIfffffjLj8192ELj1ELj1ELj8ELj16ENS_18Kernel_traits_baseILj8192EfffffjLj256EEEEELb1ELb0ELb1EEEvNS_9FwdParamsE)
        /*0158*/ 	.short	0x0210
        /*015a*/ 	.short	0x00e8


	//----- nvinfo : EIATTR_SW_WAR
	.align		4
.L_1890:
        /*015c*/ 	.byte	0x04, 0x36
        /*015e*/ 	.short	(.L_1892 - .L_1891)
.L_1891:
        /*0160*/ 	.word	0x00000008
.L_1892:


//--------------------- .nv.info._ZN10layer_norm31ln_parallel_residual_fwd_kernelINS_13Kernel_traitsIfffffjLj8192ELj1ELj1ELj8ELj16ENS_18Kernel_traits_baseILj8192EfffffjLj256EEEEELb1ELb1ELb0EEEvNS_9FwdParamsE --------------------------
	.section	.nv.info._ZN10layer_norm31ln_parallel_residual_fwd_kernelINS_13Kernel_traitsIfffffjLj8192ELj1ELj1ELj8ELj16ENS_18Kernel_traits_baseILj8192EfffffjLj256EEEEELb1ELb1ELb0EEEvNS_9FwdParamsE,"",@"SHT_CUDA_INFO"
	.sectionflags	@""
	.align	4


	//----- nvinfo : EIATTR_CUDA_API_VERSION
	.align		4
        /*0000*/ 	.byte	0x04, 0x37
        /*0002*/ 	.short	(.L_1894 - .L_1893)
.L_1893:
        /*0004*/ 	.word	0x00000082


	//----- nvinfo : EIATTR_KPARAM_INFO
	.align		4
.L_1894:
        /*0008*/ 	.byte	0x04, 0x17
        /*000a*/ 	.short	(.L_1896 - .L_1895)
.L_1895:
        /*000c*/ 	.word	0x00000000
        /*0010*/ 	.short	0x0000
        /*0012*/ 	.short	0x0000
        /*0014*/ 	.byte	0x00, 0xf0, 0xa1, 0x03


	//----- nvinfo : EIATTR_SPARSE_MMA_MASK
	.align		4
.L_1896:
        /*0018*/ 	.byte	0x03, 0x50
        /*001a*/ 	.short	0x0000


	//----- nvinfo : EIATTR_MAXREG_COUNT
	.align		4
        /*001c*/ 	.byte	0x03, 0x1b
        /*001e*/ 	.short	0x00ff


	//----- nvinfo : EIATTR_NUM_BARRIERS
	.align		4
        /*0020*/ 	.byte	0x02, 0x4c
        /*0022*/ 	.byte	0x01
	.zero		1


	//----- nvinfo : EIATTR_MERCURY_ISA_VERSION
	.align		4
        /*0024*/ 	.byte	0x03, 0x5f
        /*0026*/ 	.short	0x0101


	//----- nvinfo : EIATTR_COOP_GROUP_MASK_REGIDS
	.align		4
        /*0028*/ 	.byte	0x04, 0x29
        /*002a*/ 	.short	(.L_1898 - .L_1897)


	//   ....[0]....
.L_1897:
        /*002c*/ 	.word	0xffffffff


	//   ....[1]....
        /*0030*/ 	.word	0xffffffff


	//   ....[2]....
        /*0034*/ 	.word	0xffffffff


	//   ....[3]....
        /*0038*/ 	.word	0xffffffff


	//   ....[4]....
        /*003c*/ 	.word	0xffffffff


	//   ....[5]....
        /*0040*/ 	.word	0xffffffff


	//   ....[6]....
        /*0044*/ 	.word	0xffffffff


	//   ....[7]....
        /*0048*/ 	.word	0xffffffff


	//   ....[8]....
        /*004c*/ 	.word	0xffffffff


	//   ....[9]....
        /*0050*/ 	.word	0xffffffff


	//   ....[10]....
        /*0054*/ 	.word	0xffffffff


	//   ....[11]....
        /*0058*/ 	.word	0xffffffff


	//   ....[12]....
        /*005c*/ 	.word	0xffffffff


	//   ....[13]....
        /*0060*/ 	.word	0xffffffff


	//   ....[14]....
        /*0064*/ 	.word	0xffffffff


	//   ....[15]....
        /*0068*/ 	.word	0xffffffff


	//   ....[16]....
        /*006c*/ 	.word	0xffffffff


	//   ....[17]....
        /*0070*/ 	.word	0xffffffff


	//   ....[18]....
        /*0074*/ 	.word	0xffffffff


	//   ....[19]....
        /*0078*/ 	.word	0xffffffff


	//   ....[20]....
        /*007c*/ 	.word	0xffffffff


	//   ....[21]....
        /*0080*/ 	.word	0x0500009c


	//   ....[22]....
        /*0084*/ 	.word	0x0500009c


	//   ....[23]....
        /*0088*/ 	.word	0x0500009c


	//   ....[24]....
        /*008c*/ 	.word	0x0500009c


	//   ....[25]....
        /*0090*/ 	.word	0x0500009c


	//   ....[26]....
        /*0094*/ 	.word	0x0500009c


	//   ....[27]....
        /*0098*/ 	.word	0x0500009c


	//   ....[28]....
        /*009c*/ 	.word	0x0500009c


	//   ....[29]....
        /*00a0*/ 	.word	0x0500009c


	//   ....[30]....
        /*00a4*/ 	.word	0x0500009c


	//----- nvinfo : EIATTR_COOP_GROUP_INSTR_OFFSETS
	.align		4
.L_1898:
        /*00a8*/ 	.byte	0x04, 0x28
        /*00aa*/ 	.short	(.L_1900 - .L_1899)


	//   ....[0]....
.L_1899:
        /*00ac*/ 	.word	0x00018440


	//   ....[1]....
        /*00b0*/ 	.word	0x00018490


	//   ....[2]....
        /*00b4*/ 	.word	0x000184b0


	//   ....[3]....
        /*00b8*/ 	.word	0x000184d0


	//   ....[4]....
        /*00bc*/ 	.word	0x000184f0


	//   ....[5]....
        /*00c0*/ 	.word	0x00018940


	//   ....[6]....
        /*00c4*/ 	.word	0x00018960


	//   ....[7]....
        /*00c8*/ 	.word	0x00018980


	//   ....[8]....
        /*00cc*/ 	.word	0x000189a0


	//   ....[9]....
        /*00d0*/ 	.word	0x000189c0


	//   ....[10]....
        /*00d4*/ 	.word	0x00018b80


	//   ....[11]....
        /*00d8*/ 	.word	0x00018bb0


	//   ....[12]....
        /*00dc*/ 	.word	0x00018bc0


	//   ....[13]....
        /*00e0*/ 	.word	0x00018bd0


	//   ....[14]....
        /*00e4*/ 	.word	0x00018cb0


	//   ....[15]....
        /*00e8*/ 	.word	0x00018cd0


	//   ....[16]....
        /*00ec*/ 	.word	0x00018d10


	//   ....[17]....
        /*00f0*/ 	.word	0x00018d80


	//   ....[18]....
        /*00f4*/ 	.word	0x00018da0


	//   ....[19]....
        /*00f8*/ 	.word	0x00018ea0


	//   ....[20]....
        /*00fc*/ 	.word	0x00018eb0


	//   ....[21]....
        /*0100*/ 	.word	0x00019a10


	//   ....[22]....
        /*0104*/ 	.word	0x00019a80


	//   ....[23]....
        /*0108*/ 	.word	0x00019af0


	//   ....[24]....
        /*010c*/ 	.word	0x00019b60


	//   ....[25]....
        /*0110*/ 	.word	0x00019bd0


	//   ....[26]....
        /*0114*/ 	.word	0x0001a070


	//   ....[27]....
        /*0118*/ 	.word	0x0001a0e0


	//   ....[28]....
        /*011c*/ 	.word	0x0001a150


	//   ....[29]....
        /*0120*/ 	.word	0x0001a1c0


	//   ....[30]....
        /*0124*/ 	.word	0x0001a230


	//----- nvinfo : EIATTR_EXIT_INSTR_OFFSETS
	.align		4
.L_1900:
        /*0128*/ 	.byte	0x04, 0x1c
        /*012a*/ 	.short	(.L_1902 - .L_1901)


	//   ....[0]....
.L_1901:
        /*012c*/ 	.word	0x00000e00


	//   ....[1]....
        /*0130*/ 	.word	0x00019990


	//----- nvinfo : EIATTR_MAX_THREADS
	.align		4
.L_1902:
        /*0134*/ 	.byte	0x04, 0x05
        /*0136*/ 	.short	(.L_1904 - .L_1903)
.L_1903:
        /*0138*/ 	.word	0x00000100
        /*013c*/ 	.word	0x00000001
        /*0140*/ 	.word	0x00000001


	//----- nvinfo : EIATTR_CRS_STACK_SIZE
	.align		4
.L_1904:
        /*0144*/ 	.byte	0x04, 0x1e
        /*0146*/ 	.short	(.L_1906 - .L_1905)
.L_1905:
        /*0148*/ 	.word	0x00000000


	//----- nvinfo : EIATTR_CBANK_PARAM_SIZE
	.align		4
.L_1906:
        /*014c*/ 	.byte	0x03, 0x19
        /*014e*/ 	.short	0x00e8


	//----- nvinfo : EIATTR_PARAM_CBANK
	.align		4
        /*0150*/ 	.byte	0x04, 0x0a
        /*0152*/ 	.short	(.L_1908 - .L_1907)
	.align		4
.L_1907:
        /*0154*/ 	.word	index@(.nv.constant0._ZN10layer_norm31ln_parallel_residual_fwd_kernelINS_13Kernel_traitsIfffffjLj8192ELj1ELj1ELj8ELj16ENS_18Kernel_traits_baseILj8192EfffffjLj256EEEEELb1ELb1ELb0EEEvNS_9FwdParamsE)
        /*0158*/ 	.short	0x0210
        /*015a*/ 	.short	0x00e8


	//----- nvinfo : EIATTR_SW_WAR
	.align		4
.L_1908:
        /*015c*/ 	.byte	0x04, 0x36
        /*015e*/ 	.short	(.L_1910 - .L_1909)
.L_1909:
        /*0160*/ 	.word	0x00000008
.L_1910:


//--------------------- .nv.info._ZN10layer_norm31ln_parallel_residual_fwd_kernelINS_13Kernel_traitsIfffffjLj8192ELj1ELj1ELj8ELj16ENS_18Kernel_traits_baseILj8192EfffffjLj256EEEEELb1ELb1ELb1EEEvNS_9FwdParamsE --------------------------
	.section	.nv.info._ZN10layer_norm31ln_parallel_residual_fwd_kernelINS_13Kernel_traitsIfffffjLj8192ELj1ELj1ELj8ELj16ENS_18Kernel_traits_baseILj8192EfffffjLj256EEEEELb1ELb1ELb1EEEvNS_9FwdParamsE,"",@"SHT_CUDA_INFO"
	.sectionflags	@""
	.align	4


	//----- nvinfo : EIATTR_CUDA_API_VERSION
	.align		4
        /*0000*/ 	.byte	0x04, 0x37
        /*0002*/ 	.short	(.L_1912 - .L_1911)
.L_1911:
        /*0004*/ 	.word	0x00000082


	//----- nvinfo : EIATTR_KPARAM_INFO
	.align		4
.L_1912:
        /*0008*/ 	.byte	0x04, 0x17
        /*000a*/ 	.short	(.L_1914 - .L_1913)
.L_1913:
        /*000c*/ 	.word	0x00000000
        /*0010*/ 	.short	0x0000
        /*0012*/ 	.short	0x0000
        /*0014*/ 	.byte	0x00, 0xf0, 0xa1, 0x03


	//----- nvinfo : EIATTR_SPARSE_MMA_MASK
	.align		4
.L_1914:
        /*0018*/ 	.byte	0x03, 0x50
        /*001a*/ 	.short	0x0000


	//----- nvinfo : EIATTR_MAXREG_COUNT
	.align		4
        /*001c*/ 	.byte	0x03, 0x1b
        /*001e*/ 	.short	0x00ff


	//----- nvinfo : EIATTR_NUM_BARRIERS
	.align		4
        /*0020*/ 	.byte	0x02, 0x4c
        /*0022*/ 	.byte	0x01
	.zero		1


	//----- nvinfo : EIATTR_MERCURY_ISA_VERSION
	.align		4
        /*0024*/ 	.byte	0x03, 0x5f
        /*0026*/ 	.short	0x0101


	//----- nvinfo : EIATTR_COOP_GROUP_MASK_REGIDS
	.align		4
        /*0028*/ 	.byte	0x04, 0x29
        /*002a*/ 	.short	(.L_1916 - .L_1915)


	//   ....[0]....
.L_1915:
        /*002c*/ 	.word	0xffffffff


	//   ....[1]....
        /*0030*/ 	.word	0xffffffff


	//   ....[2]....
        /*0034*/ 	.word	0xffffffff


	//   ....[3]....
        /*0038*/ 	.word	0xffffffff


	//   ....[4]....
        /*003c*/ 	.word	0xffffffff


	//   ....[5]....
        /*0040*/ 	.word	0xffffffff


	//   ....[6]....
        /*0044*/ 	.word	0xffffffff


	//   ....[7]....
        /*0048*/ 	.word	0xffffffff


	//   ....[8]....
        /*004c*/ 	.word	0xffffffff


	//   ....[9]....
        /*0050*/ 	.word	0xffffffff


	//   ....[10]....
        /*0054*/ 	.word	0xffffffff


	//   ....[11]....
        /*0058*/ 	.word	0xffffffff


	//   ....[12]....
        /*005c*/ 	.word	0xffffffff


	//   ....[13]....
        /*0060*/ 	.word	0xffffffff


	//   ....[14]....
        /*0064*/ 	.word	0xffffffff


	//   ....[15]....
        /*0068*/ 	.word	0xffffffff


	//   ....[16]....
        /*006c*/ 	.word	0xffffffff


	//   ....[17]....
        /*0070*/ 	.word	0xffffffff


	//   ....[18]....
        /*0074*/ 	.word	0xffffffff


	//   ....[19]....
        /*0078*/ 	.word	0xffffffff


	//   ....[20]....
        /*007c*/ 	.word	0xffffffff


	//   ....[21]....
        /*0080*/ 	.word	0x05000096


	//   ....[22]....
        /*0084*/ 	.word	0x05000096


	//   ....[23]....
        /*0088*/ 	.word	0x05000096


	//   ....[24]....
        /*008c*/ 	.word	0x05000096


	//   ....[25]....
        /*0090*/ 	.word	0x05000096


	//   ....[26]....
        /*0094*/ 	.word	0x05000096


	//   ....[27]....
        /*0098*/ 	.word	0x05000096


	//   ....[28]....
        /*009c*/ 	.word	0x05000096


	//   ....[29]....
        /*00a0*/ 	.word	0x05000096


	//   ....[30]....
        /*00a4*/ 	.word	0x05000096


	//----- nvinfo : EIATTR_COOP_GROUP_INSTR_OFFSETS
	.align		4
.L_1916:
        /*00a8*/ 	.byte	0x04, 0x28
        /*00aa*/ 	.short	(.L_1918 - .L_1917)


	//   ....[0]....
.L_1917:
        /*00ac*/ 	.word	0x00017450


	//   ....[1]....
        /*00b0*/ 	.word	0x00017470


	//   ....[2]....
        /*00b4*/ 	.word	0x00017490


	//   ....[3]....
        /*00b8*/ 	.word	0x000174b0


	//   ....[4]....
        /*00bc*/ 	.word	0x000174d0


	//   ....[5]....
        /*00c0*/ 	.word	0x00017900


	//   ....[6]....
        /*00c4*/ 	.word	0x00017920


	//   ....[7]....
        /*00c8*/ 	.word	0x00017940


	//   ....[8]....
        /*00cc*/ 	.word	0x00017960


	//   ....[9]....
        /*00d0*/ 	.word	0x00017980


	//   ....[10]....
        /*00d4*/ 	.word	0x00017b00


	//   ....[11]....
        /*00d8*/ 	.word	0x00017b50


	//   ....[12]....
        /*00dc*/ 	.word	0x00017b70


	//   ....[13]....
        /*00e0*/ 	.word	0x00017b80


	//   ....[14]....
        /*00e4*/ 	.word	0x00017c00


	//   ....[15]....
        /*00e8*/ 	.word	0x00017c70


	//   ....[16]....
        /*00ec*/ 	.word	0x00017cc0


	//   ....[17]....
        /*00f0*/ 	.word	0x00017d00


	//   ....[18]....
        /*00f4*/ 	.word	0x00017d30


	//   ....[19]....
        /*00f8*/ 	.word	0x00017e30


	//   ....[20]....
        /*00fc*/ 	.word	0x00017e40


	//   ....[21]....
        /*0100*/ 	.word	0x000186c0


	//   ....[22]....
        /*0104*/ 	.word	0x00018730


	//   ....[23]....
        /*0108*/ 	.word	0x000187a0


	//   ....[24]....
        /*010c*/ 	.word	0x00018810


	//   ....[25]....
        /*0110*/ 	.word	0x00018880


	//   ....[26]....
        /*0114*/ 	.word	0x00018cf0


	//   ....[27]....
        /*0118*/ 	.word	0x00018d60


	//   ....[28]....
        /*011c*/ 	.word	0x00018dd0


	//   ....[29]....
        /*0120*/ 	.word	0x00018e40


	//   ....[30]....
        /*0124*/ 	.word	0x00018eb0


	//----- nvinfo : EIATTR_EXIT_INSTR_OFFSETS
	.align		4
.L_1918:
        /*0128*/ 	.byte	0x04, 0x1c
        /*012a*/ 	.short	(.L_1920 - .L_1919)


	//   ....[0]....
.L_1919:
        /*012c*/ 	.word	0x00000360


	//   ....[1]....
        /*0130*/ 	.word	0x00018660


	//----- nvinfo : EIATTR_MAX_THREADS
	.align		4
.L_1920:
        /*0134*/ 	.byte	0x04, 0x05
        /*0136*/ 	.short	(.L_1922 - .L_1921)
.L_1921:
        /*0138*/ 	.word	0x00000100
        /*013c*/ 	.word	0x00000001
        /*0140*/ 	.word	0x00000001


	//----- nvinfo : EIATTR_CRS_STACK_SIZE
	.align		4
.L_1922:
        /*0144*/ 	.byte	0x04, 0x1e
        /*0146*/ 	.short	(.L_1924 - .L_1923)
.L_1923:
        /*0148*/ 	.word	0x00000000


	//----- nvinfo : EIATTR_CBANK_PARAM_SIZE
	.align		4
.L_1924:
        /*014c*/ 	.byte	0x03, 0x19
        /*014e*/ 	.short	0x00e8


	//----- nvinfo : EIATTR_PARAM_CBANK
	.align		4
        /*0150*/ 	.byte	0x04, 0x0a
        /*0152*/ 	.short	(.L_1926 - .L_1925)
	.align		4
.L_1925:
        /*0154*/ 	.word	index@(.nv.constant0._ZN10layer_norm31ln_parallel_residual_fwd_kernelINS_13Kernel_traitsIfffffjLj8192ELj1ELj1ELj8ELj16ENS_18Kernel_traits_baseILj8192EfffffjLj256EEEEELb1ELb1ELb1EEEvNS_9FwdParamsE)
        /*0158*/ 	.short	0x0210
        /*015a*/ 	.short	0x00e8


	//----- nvinfo : EIATTR_SW_WAR
	.align		4
.L_1926:
        /*015c*/ 	.byte	0x04, 0x36
        /*015e*/ 	.short	(.L_1928 - .L_1927)
.L_1927:
        /*0160*/ 	.word	0x00000008
.L_1928:


//--------------------- .nv.callgraph             --------------------------
	.section	.nv.callgraph,"",@"SHT_CUDA_CALLGRAPH"
	.align	4
	.sectionentsize	8
	.align		4
        /*0000*/ 	.word	0x00000000
	.align		4
        /*0004*/ 	.word	0xffffffff
	.align		4
        /*0008*/ 	.word	0x00000000
	.align		4
        /*000c*/ 	.word	0xfffffffe
	.align		4
        /*0010*/ 	.word	0x00000000
	.align		4
        /*0014*/ 	.word	0xfffffffd
	.align		4
        /*0018*/ 	.word	0x00000000
	.align		4
        /*001c*/ 	.word	0xfffffffc


//--------------------- .nv.constant4             --------------------------
	.section	.nv.constant4,"a",@progbits
	.align	8
	.align		8
.nv.constant4:
        /*0000*/ 	.dword	precalc_xorwow_matrix
	.align		8
        /*0008*/ 	.dword	precalc_xorwow_offset_matrix
	.align		8
        /*0010*/ 	.dword	mrg32k3aM1
	.align		8
        /*0018*/ 	.dword	mrg32k3aM2
	.align		8
        /*0020*/ 	.dword	mrg32k3aM1SubSeq
	.align		8
        /*0028*/ 	.dword	mrg32k3aM2SubSeq
	.align		8
        /*0030*/ 	.dword	mrg32k3aM1Seq
	.align		8
        /*0038*/ 	.dword	mrg32k3aM2Seq


//--------------------- .nv.constant3             --------------------------
	.section	.nv.constant3,"a",@progbits
	.align	8
.nv.constant3:
	.type		__cr_lgamma_table,@object
	.size		__cr_lgamma_table,(.L_8 - __cr_lgamma_table)
__cr_lgamma_table:
        /*0000*/ 	.byte	0x00, 0x00, 0x00, 0x00, 0x00, 0x00, 0x00, 0x00, 0x00, 0x00, 0x00, 0x00, 0x00, 0x00, 0x00, 0x00
        /*0010*/ 	.byte	0xef, 0x39, 0xfa, 0xfe, 0x42, 0x2e, 0xe6, 0x3f, 0x02, 0x20, 0x2a, 0xfa, 0x0b, 0xab, 0xfc, 0x3f
        /*0020*/ 	.byte	0xf9, 0x2c, 0x92, 0x7c, 0xa7, 0x6c, 0x09, 0x40, 0xc9, 0x79, 0x44, 0x3c, 0x64, 0x26, 0x13, 0x40
        /*0030*/ 	.byte	0xca, 0x01, 0xcf, 0x3a, 0x27, 0x51, 0x1a, 0x40, 0x30, 0xcc, 0x2d, 0xf3, 0xe1, 0x0c, 0x21, 0x40
        /*0040*/ 	.byte	0x0d, 0xb7, 0xfc, 0x82, 0x8e, 0x35, 0x25, 0x40
.L_8:


//--------------------- .text._ZN10layer_norm31ln_parallel_residual_fwd_kernelINS_13Kernel_traitsI13__nv_bfloat16S2_S2_S2_fjLj8192ELj1ELj1ELj8ELj16ENS_18Kernel_traits_baseILj8192ES2_S2_S2_S2_fjLj256EEEEELb0ELb0ELb0EEEvNS_9FwdParamsE --------------------------
	.section	.text._ZN10layer_norm31ln_parallel_residual_fwd_kernelINS_13Kernel_traitsI13__nv_bfloat16S2_S2_S2_fjLj8192ELj1ELj1ELj8ELj16ENS_18Kernel_traits_baseILj8192ES2_S2_S2_S2_fjLj256EEEEELb0ELb0ELb0EEEvNS_9FwdParamsE,"ax",@progbits
	.align	128
        .global         _ZN10layer_norm31ln_parallel_residual_fwd_kernelINS_13Kernel_traitsI13__nv_bfloat16S2_S2_S2_fjLj8192ELj1ELj1ELj8ELj16ENS_18Kernel_traits_baseILj8192ES2_S2_S2_S2_fjLj256EEEEELb0ELb0ELb0EEEvNS_9FwdParamsE
        .type           _ZN10layer_norm31ln_parallel_residual_fwd_kernelINS_13Kernel_traitsI13__nv_bfloat16S2_S2_S2_fjLj8192ELj1ELj1ELj8ELj16ENS_18Kernel_traits_baseILj8192ES2_S2_S2_S2_fjLj256EEEEELb0ELb0ELb0EEEvNS_9FwdParamsE,@function
        .size           _ZN10layer_norm31ln_parallel_residual_fwd_kernelINS_13Kernel_traitsI13__nv_bfloat16S2_S2_S2_fjLj8192ELj1ELj1ELj8ELj16ENS_18Kernel_traits_baseILj8192ES2_S2_S2_S2_fjLj256EEEEELb0ELb0ELb0EEEvNS_9FwdParamsE,(.L_x_27020 - _ZN10layer_norm31ln_parallel_residual_fwd_kernelINS_13Kernel_traitsI13__nv_bfloat16S2_S2_S2_fjLj8192ELj1ELj1ELj8ELj16ENS_18Kernel_traits_baseILj8192ES2_S2_S2_S2_fjLj256EEEEELb0ELb0ELb0EEEvNS_9FwdParamsE)
        .other          _ZN10layer_norm31ln_parallel_residual_fwd_kernelINS_13Kernel_traitsI13__nv_bfloat16S2_S2_S2_fjLj8192ELj1ELj1ELj8ELj16ENS_18Kernel_traits_baseILj8192ES2_S2_S2_S2_fjLj256EEEEELb0ELb0ELb0EEEvNS_9FwdParamsE,@"STO_CUDA_ENTRY STV_DEFAULT"
_ZN10layer_norm31ln_parallel_residual_fwd_kernelINS_13Kernel_traitsI13__nv_bfloat16S2_S2_S2_fjLj8192ELj1ELj1ELj8ELj16ENS_18Kernel_traits_baseILj8192ES2_S2_S2_S2_fjLj256EEEEELb0ELb0ELb0EEEvNS_9FwdParamsE:
.text._ZN10layer_norm31ln_parallel_residual_fwd_kernelINS_13Kernel_traitsI13__nv_bfloat16S2_S2_S2_fjLj8192ELj1ELj1ELj8ELj16ENS_18Kernel_traits_baseILj8192ES2_S2_S2_S2_fjLj256EEEEELb0ELb0ELb0EEEvNS_9FwdParamsE:
[----:B------:R-:W-:Y:S01]  /*0000*/  LDC R1, c[0x0][0x28] ;  /* 0x00000a00ff017b82 */ /* 0x000fe20000000800 */
[----:B------:R-:W0:Y:S07]  /*0010*/  S2R R59, SR_TID.X ;  /* 0x00000000003b7919 */ /* 0x000e2e0000002100 */
[----:B------:R-:W1:Y:S01]  /*0020*/  LDC R5, c[0x0][0x218] ;  /* 0x00008600ff057b82 */ /* 0x000e620000000800 */
[----:B------:R-:W-:Y:S01]  /*0030*/  ULDC.64 UR4, c[0x0][0x208] ;  /* 0x0000820000047ab9 */ /* 0x000fe20000000a00 */
[----:B------:R-:W-:Y:S01]  /*0040*/  BSSY B0, `(.L_x_0) ;  /* 0x0000031000007945 */ /* 0x000fe20003800000 */
[----:B-1----:R-:W-:-:S04]  /*0050*/  SHF.R.S32.HI R0, RZ, 0x1f, R5 ;  /* 0x0000001fff007819 */ /* 0x002fc80000011405 */
[----:B------:R-:W-:Y:S02]  /*0060*/  LEA.HI R76, R0, R5, RZ, 0x3 ;  /* 0x00000005004c7211 */ /* 0x000fe400078f18ff */
[C---:B0-----:R-:W-:Y:S02]  /*0070*/  LOP3.LUT R3, R59.reuse, 0xff, RZ, 0xc, !PT ;  /* 0x000000ff3b037812 */ /* 0x041fe400078e0cff */
[----:B------:R-:W-:Y:S02]  /*0080*/  LOP3.LUT R56, R59, 0xff, RZ, 0xc0, !PT ;  /* 0x000000ff3b387812 */ /* 0x000fe400078ec0ff */
[----:B------:R-:W-:-:S03]  /*0090*/  LEA.HI.SX32 R58, R76, R3, 0x1d ;  /* 0x000000034c3a7211 */ /* 0x000fc600078feaff */
[----:B------:R-:W-:Y:S01]  /*00a0*/  IMAD.MOV.U32 R49, RZ, RZ, R56 ;  /* 0x000000ffff317224 */ /* 0x000fe200078e0038 */
[C---:B------:R-:W-:Y:S02]  /*00b0*/  LOP3.LUT P0, RZ, R58.reuse, 0xffffff00, RZ, 0xc0, !PT ;  /* 0xffffff003aff7812 */ /* 0x040fe4000780c0ff */
[C---:B------:R-:W-:Y:S02]  /*00c0*/  ISETP.GE.U32.AND P6, PT, R58.reuse, 0x200, PT ;  /* 0x000002003a00780c */ /* 0x040fe40003fc6070 */
[C---:B------:R-:W-:Y:S02]  /*00d0*/  ISETP.GE.U32.AND P5, PT, R58.reuse, 0x300, PT ;  /* 0x000003003a00780c */ /* 0x040fe40003fa6070 */
[----:B------:R-:W-:Y:S02]  /*00e0*/  ISETP.GE.U32.AND P4, PT, R58, 0x400, PT ;  /* 0x000004003a00780c */ /* 0x000fe40003f86070 */
[----:B------:R-:W-:Y:S02]  /*00f0*/  P2R R0, PR, RZ, 0x40 ;  /* 0x00000040ff007803 */ /* 0x000fe40000000000 */
[----:B------:R-:W-:-:S02]  /*0100*/  P2R R0, PR, RZ, 0x20 ;  /* 0x00000020ff007803 */ /* 0x000fc40000000000 */
[----:B------:R-:W-:Y:S01]  /*0110*/  P2R R0, PR, RZ, 0x10 ;  /* 0x00000010ff007803 */ /* 0x000fe20000000000 */
[----:B------:R-:W-:Y:S06]  /*0120*/  @!P0 BRA `(.L_x_1) ;  /* 0x0000000000888947 */ /* 0x000fec0003800000 */
[----:B------:R-:W-:Y:S01]  /*0130*/  ULDC.64 UR6, c[0x0][0x2c8] ;  /* 0x0000b20000067ab9 */ /* 0x000fe20000000a00 */
[----:B------:R-:W0:Y:S01]  /*0140*/  LDC.64 R44, c[0x0][0x260] ;  /* 0x00009800ff2c7b82 */ /* 0x000e220000000a00 */
[----:B------:R-:W-:Y:S01]  /*0150*/  ISETP.NE.U32.AND P1, PT, RZ, UR6, PT ;  /* 0x00000006ff007c0c */ /* 0x000fe2000bf25070 */
[----:B------:R-:W-:Y:S01]  /*0160*/  ULDC.64 UR8, c[0x0][0x2d0] ;  /* 0x0000b40000087ab9 */ /* 0x000fe20000000a00 */
[C---:B------:R-:W-:Y:S01]  /*0170*/  IMAD.SHL.U32 R20, R49.reuse, 0x10, RZ ;  /* 0x0000001031147824 */ /* 0x040fe200078e00ff */
[----:B------:R-:W-:Y:S02]  /*0180*/  ISETP.NE.U32.AND P2, PT, RZ, UR8, PT ;  /* 0x00000008ff007c0c */ /* 0x000fe4000bf45070 */
[----:B------:R-:W-:Y:S02]  /*0190*/  ISETP.NE.AND.EX P1, PT, RZ, UR7, PT, P1 ;  /* 0x00000007ff007c0c */ /* 0x000fe4000bf25310 */
[----:B------:R-:W-:Y:S02]  /*01a0*/  ISETP.NE.AND.EX P2, PT, RZ, UR9, PT, P2 ;  /* 0x00000009ff007c0c */ /* 0x000fe4000bf45320 */
[----:B------:R-:W-:-:S09]  /*01b0*/  SHF.L.U64.HI R0, R49, 0x4, RZ ;  /* 0x0000000431007819 */ /* 0x000fd200000102ff */
[----:B------:R-:W-:-:S04]  /*01c0*/  @P1 LEA R24, P3, R49, UR6, 0x4 ;  /* 0x0000000631181c11 */ /* 0x000fc8000f8620ff */
[C---:B------:R-:W-:Y:S01]  /*01d0*/  @P1 LEA.HI.X R25, R49.reuse, UR7, RZ, 0x4, P3 ;  /* 0x0000000731191c11 */ /* 0x040fe200098f24ff */
[----:B------:R-:W-:Y:S01]  /*01e0*/  ULDC.64 UR6, c[0x0][0x268] ;  /* 0x00009a0000067ab9 */ /* 0x000fe20000000a00 */
[----:B0-----:R-:W-:Y:S01]  /*01f0*/  IMAD.WIDE.U32 R44, R49, 0x10, R44 ;  /* 0x00000010312c7825 */ /* 0x001fe200078e002c */
[----:B------:R-:W-:-:S03]  /*0200*/  IADD3 R36, P3, R20, UR6, RZ ;  /* 0x0000000614247c10 */ /* 0x000fc6000ff7e0ff */
[----:B------:R-:W5:Y:S01]  /*0210*/  @P1 LDG.E.128 R24, desc[UR4][R24.64] ;  /* 0x0000000418181981 */ /* 0x000f62000c1e1d00 */
[----:B------:R-:W-:Y:S02]  /*0220*/  IADD3.X R37, R0, UR7, RZ, P3, !PT ;  /* 0x0000000700257c10 */ /* 0x000fe40009ffe4ff */
[----:B------:R-:W-:Y:S01]  /*0230*/  @P2 IADD3 R20, P3, R20, UR8, RZ ;  /* 0x0000000814142c10 */ /* 0x000fe2000ff7e0ff */
[----:B------:R-:W2:Y:S03]  /*0240*/  LDG.E.128 R44, desc[UR4][R44.64] ;  /* 0x000000042c2c7981 */ /* 0x000ea6000c1e1d00 */
[----:B------:R-:W-:Y:S01]  /*0250*/  @P2 IADD3.X R21, R0, UR9, RZ, P3, !PT ;  /* 0x0000000900152c10 */ /* 0x000fe20009ffe4ff */
[----:B------:R-:W3:Y:S05]  /*0260*/  LDG.E.128 R36, desc[UR4][R36.64] ;  /* 0x0000000424247981 */ /* 0x000eea000c1e1d00 */
[----:B------:R-:W5:Y:S01]  /*0270*/  @P2 LDG.E.128 R20, desc[UR4][R20.64] ;  /* 0x0000000414142981 */ /* 0x000f62000c1e1d00 */
[----:B------:R-:W-:-:S02]  /*0280*/  LOP3.LUT R49, R49, 0x100, RZ, 0xfc, !PT ;  /* 0x0000010031317812 */ /* 0x000fc400078efcff */
[----:B------:R-:W-:Y:S02]  /*0290*/  @!P1 CS2R R24, SRZ ;  /* 0x0000000000189805 */ /* 0x000fe4000001ff00 */
[----:B------:R-:W-:Y:S02]  /*02a0*/  @!P1 CS2R R26, SRZ ;  /* 0x00000000001a9805 */ /* 0x000fe4000001ff00 */
[----:B--2---:R-:W-:Y:S02]  /*02b0*/  PRMT R159, R44, 0x7632, R159 ;  /* 0x000076322c9f7816 */ /* 0x004fe4000000009f */
[----:B------:R-:W-:Y:S02]  /*02c0*/  PRMT R157, R45, 0x7632, R157 ;  /* 0x000076322d9d7816 */ /* 0x000fe4000000009d */
[----:B------:R-:W-:Y:S02]  /*02d0*/  PRMT R155, R46, 0x7632, R155 ;  /* 0x000076322e9b7816 */ /* 0x000fe4000000009b */
[----:B------:R-:W-:-:S02]  /*02e0*/  PRMT R153, R47, 0x7632, R153 ;  /* 0x000076322f997816 */ /* 0x000fc40000000099 */
[----:B---3--:R-:W-:Y:S02]  /*02f0*/  PRMT R156, R36, 0x7632, R156 ;  /* 0x00007632249c7816 */ /* 0x008fe4000000009c */
[----:B------:R-:W-:Y:S02]  /*0300*/  @!P2 CS2R R20, SRZ ;  /* 0x000000000014a805 */ /* 0x000fe4000001ff00 */
[----:B------:R-:W-:Y:S02]  /*0310*/  PRMT R154, R37, 0x7632, R154 ;  /* 0x00007632259a7816 */ /* 0x000fe4000000009a */
[----:B------:R-:W-:Y:S02]  /*0320*/  @!P2 CS2R R22, SRZ ;  /* 0x000000000016a805 */ /* 0x000fe4000001ff00 */
[----:B------:R-:W-:Y:S02]  /*0330*/  PRMT R152, R38, 0x7632, R152 ;  /* 0x0000763226987816 */ /* 0x000fe40000000098 */
[----:B------:R-:W-:-:S07]  /*0340*/  PRMT R150, R39, 0x7632, R150 ;  /* 0x0000763227967816 */ /* 0x000fce0000000096 */
.L_x_1:
[----:B------:R-:W-:Y:S05]  /*0350*/  BSYNC B0 ;  /* 0x0000000000007941 */ /* 0x000fea0003800000 */
.L_x_0:
[----:B------:R-:W-:Y:S04]  /*0360*/  BSSY B0, `(.L_x_2) ;  /* 0x0000024000007945 */ /* 0x000fe80003800000 */
[----:B------:R-:W-:Y:S05]  /*0370*/  @!P6 BRA `(.L_x_3) ;  /* 0x000000000088e947 */ /* 0x000fea0003800000 */
[----:B------:R-:W-:Y:S01]  /*0380*/  ULDC.64 UR6, c[0x0][0x2c8] ;  /* 0x0000b20000067ab9 */ /* 0x000fe20000000a00 */
[----:B------:R-:W0:Y:S01]  /*0390*/  LDC.64 R2, c[0x0][0x260] ;  /* 0x00009800ff027b82 */ /* 0x000e220000000a00 */
[----:B------:R-:W-:Y:S01]  /*03a0*/  ISETP.NE.U32.AND P1, PT, RZ, UR6, PT ;  /* 0x00000006ff007c0c */ /* 0x000fe2000bf25070 */
[----:B------:R-:W-:Y:S01]  /*03b0*/  ULDC.64 UR8, c[0x0][0x2d0] ;  /* 0x0000b40000087ab9 */ /* 0x000fe20000000a00 */
[C---:B------:R-:W-:Y:S02]  /*03c0*/  SHF.L.U32 R12, R49.reuse, 0x4, RZ ;  /* 0x00000004310c7819 */ /* 0x040fe400000006ff */
[----:B------:R-:W-:Y:S02]  /*03d0*/  ISETP.NE.AND.EX P1, PT, RZ, UR7, PT, P1 ;  /* 0x00000007ff007c0c */ /* 0x000fe4000bf25310 */
[----:B------:R-:W-:Y:S02]  /*03e0*/  ISETP.NE.U32.AND P2, PT, RZ, UR8, PT ;  /* 0x00000008ff007c0c */ /* 0x000fe4000bf45070 */
[----:B------:R-:W-:-:S02]  /*03f0*/  SHF.L.U64.HI R0, R49, 0x4, RZ ;  /* 0x0000000431007819 */ /* 0x000fc400000102ff */
[----:B------:R-:W-:-:S07]  /*0400*/  ISETP.NE.AND.EX P2, PT, RZ, UR9, PT, P2 ;  /* 0x00000009ff007c0c */ /* 0x000fce000bf45320 */
        /* <DEDUP_REMOVED lines=12> */
[----:B------:R-:W-:Y:S01]  /*04d0*/  VIADD R49, R49, 0x100 ;  /* 0x0000010031317836 */ /* 0x000fe20000000000 */
[----:B------:R-:W-:-:S02]  /*04e0*/  @!P1 CS2R R16, SRZ ;  /* 0x0000000000109805 */ /* 0x000fc4000001ff00 */
[----:B------:R-:W-:Y:S02]  /*04f0*/  @!P1 CS2R R18, SRZ ;  /* 0x0000000000129805 */ /* 0x000fe4000001ff00 */
[----:B--2---:R-:W-:Y:S02]  /*0500*/  PRMT R151, R40, 0x7632, R151 ;  /* 0x0000763228977816 */ /* 0x004fe40000000097 */
[----:B------:R-:W-:Y:S02]  /*0510*/  PRMT R149, R41, 0x7632, R149 ;  /* 0x0000763229957816 */ /* 0x000fe40000000095 */
[----:B------:R-:W-:Y:S02]  /*0520*/  PRMT R147, R42, 0x7632, R147 ;  /* 0x000076322a937816 */ /* 0x000fe40000000093 */
[----:B------:R-:W-:Y:S02]  /*0530*/  PRMT R145, R43, 0x7632, R145 ;  /* 0x000076322b917816 */ /* 0x000fe40000000091 */
[----:B---3--:R-:W-:-:S02]  /*0540*/  PRMT R148, R32, 0x7632, R148 ;  /* 0x0000763220947816 */ /* 0x008fc40000000094 */
[----:B------:R-:W-:Y:S02]  /*0550*/  @!P2 CS2R R12, SRZ ;  /* 0x00000000000ca805 */ /* 0x000fe4000001ff00 */
[----:B------:R-:W-:Y:S02]  /*0560*/  PRMT R146, R33, 0x7632, R146 ;  /* 0x0000763221927816 */ /* 0x000fe40000000092 */
[----:B------:R-:W-:Y:S02]  /*0570*/  @!P2 CS2R R14, SRZ ;  /* 0x00000000000ea805 */ /* 0x000fe4000001ff00 */
[----:B------:R-:W-:Y:S02]  /*0580*/  PRMT R144, R34, 0x7632, R144 ;  /* 0x0000763222907816 */ /* 0x000fe40000000090 */
[----:B------:R-:W-:-:S07]  /*0590*/  PRMT R142, R35, 0x7632, R142 ;  /* 0x00007632238e7816 */ /* 0x000fce000000008e */
.L_x_3:
[----:B------:R-:W-:Y:S05]  /*05a0*/  BSYNC B0 ;  /* 0x0000000000007941 */ /* 0x000fea0003800000 */
.L_x_2:
[----:B------:R-:W-:Y:S04]  /*05b0*/  BSSY B0, `(.L_x_4) ;  /* 0x0000024000007945 */ /* 0x000fe80003800000 */
[----:B------:R-:W-:Y:S05]  /*05c0*/  @!P5 BRA `(.L_x_5) ;  /* 0x000000000088d947 */ /* 0x000fea0003800000 */
        /* <DEDUP_REMOVED lines=21> */
[----:B------:R-:W-:-:S02]  /*0720*/  IADD3 R49, R49, 0x100, RZ ;  /* 0x0000010031317810 */ /* 0x000fc40007ffe0ff */
        /* <DEDUP_REMOVED lines=12> */
.L_x_5:
[----:B------:R-:W-:Y:S05]  /*07f0*/  BSYNC B0 ;  /* 0x0000000000007941 */ /* 0x000fea0003800000 */
.L_x_4:
[----:B------:R-:W-:Y:S04]  /*0800*/  BSSY B0, `(.L_x_6) ;  /* 0x000001b000007945 */ /* 0x000fe80003800000 */
[----:B------:R-:W-:Y:S05]  /*0810*/  @!P4 BRA `(.L_x_7) ;  /* 0x000000000064c947 */ /* 0x000fea0003800000 */
[----:B------:R-:W-:Y:S01]  /*0820*/  ULDC.64 UR6, c[0x0][0x2c8] ;  /* 0x0000b20000067ab9 */ /* 0x000fe20000000a00 */
[----:B------:R-:W-:Y:S01]  /*0830*/  ULDC.64 UR8, c[0x0][0x2d0] ;  /* 0x0000b40000087ab9 */ /* 0x000fe20000000a00 */
[----:B------:R-:W-:Y:S01]  /*0840*/  ISETP.NE.U32.AND P1, PT, RZ, UR6, PT ;  /* 0x00000006ff007c0c */ /* 0x000fe2000bf25070 */
[----:B------:R-:W0:Y:S01]  /*0850*/  LDC.64 R68, c[0x0][0x260] ;  /* 0x00009800ff447b82 */ /* 0x000e220000000a00 */
[----:B------:R-:W-:Y:S01]  /*0860*/  ISETP.NE.U32.AND P2, PT, RZ, UR8, PT ;  /* 0x00000008ff007c0c */ /* 0x000fe2000bf45070 */
[----:B------:R-:W-:Y:S01]  /*0870*/  IMAD.SHL.U32 R80, R49, 0x10, RZ ;  /* 0x0000001031507824 */ /* 0x000fe200078e00ff */
[----:B------:R-:W-:Y:S02]  /*0880*/  ISETP.NE.AND.EX P1, PT, RZ, UR7, PT, P1 ;  /* 0x00000007ff007c0c */ /* 0x000fe4000bf25310 */
[----:B------:R-:W-:Y:S02]  /*0890*/  ISETP.NE.AND.EX P2, PT, RZ, UR9, PT, P2 ;  /* 0x00000009ff007c0c */ /* 0x000fe4000bf45320 */
[----:B------:R-:W-:-:S09]  /*08a0*/  SHF.R.U32.HI R0, RZ, 0x1c, R49 ;  /* 0x0000001cff007819 */ /* 0x000fd20000011631 */
[----:B------:R-:W-:-:S04]  /*08b0*/  @P1 LEA R2, P3, R49, UR6, 0x4 ;  /* 0x0000000631021c11 */ /* 0x000fc8000f8620ff */
[C---:B------:R-:W-:Y:S01]  /*08c0*/  @P1 LEA.HI.X R3, R49.reuse, UR7, RZ, 0x4, P3 ;  /* 0x0000000731031c11 */ /* 0x040fe200098f24ff */
[----:B------:R-:W-:Y:S01]  /*08d0*/  ULDC.64 UR6, c[0x0][0x268] ;  /* 0x00009a0000067ab9 */ /* 0x000fe20000000a00 */
[----:B------:R-:W-:Y:S01]  /*08e0*/  @P2 IADD3 R62, P3, R80, UR8, RZ ;  /* 0x00000008503e2c10 */ /* 0x000fe2000ff7e0ff */
[----:B0-----:R-:W-:Y:S02]  /*08f0*/  IMAD.WIDE.U32 R68, R49, 0x10, R68 ;  /* 0x0000001031447825 */ /* 0x001fe400078e0044 */
[----:B------:R0:W5:Y:S01]  /*0900*/  @P1 LDG.E.128 R64, desc[UR4][R2.64] ;  /* 0x0000000402401981 */ /* 0x000162000c1e1d00 */
[----:B------:R-:W-:Y:S02]  /*0910*/  @P2 IADD3.X R63, R0, UR9, RZ, P3, !PT ;  /* 0x00000009003f2c10 */ /* 0x000fe40009ffe4ff */
[----:B------:R-:W-:Y:S01]  /*0920*/  IADD3 R80, P3, R80, UR6, RZ ;  /* 0x0000000650507c10 */ /* 0x000fe2000ff7e0ff */
[----:B------:R-:W5:Y:S03]  /*0930*/  LDG.E.128 R68, desc[UR4][R68.64] ;  /* 0x0000000444447981 */ /* 0x000f66000c1e1d00 */
[----:B------:R-:W-:Y:S01]  /*0940*/  IADD3.X R81, R0, UR7, RZ, P3, !PT ;  /* 0x0000000700517c10 */ /* 0x000fe20009ffe4ff */
[----:B------:R-:W5:Y:S05]  /*0950*/  @P2 LDG.E.128 R60, desc[UR4][R62.64] ;  /* 0x000000043e3c2981 */ /* 0x000f6a000c1e1d00 */
[----:B------:R-:W5:Y:S01]  /*0960*/  LDG.E.128 R80, desc[UR4][R80.64] ;  /* 0x0000000450507981 */ /* 0x000f62000c1e1d00 */
[----:B------:R-:W-:-:S02]  /*0970*/  @!P1 CS2R R64, SRZ ;  /* 0x0000000000409805 */ /* 0x000fc4000001ff00 */
[----:B------:R-:W-:Y:S02]  /*0980*/  @!P1 CS2R R66, SRZ ;  /* 0x0000000000429805 */ /* 0x000fe4000001ff00 */
[----:B------:R-:W-:Y:S02]  /*0990*/  @!P2 CS2R R60, SRZ ;  /* 0x00000000003ca805 */ /* 0x000fe4000001ff00 */
[----:B0-----:R-:W-:-:S07]  /*09a0*/  @!P2 CS2R R62, SRZ ;  /* 0x00000000003ea805 */ /* 0x001fce000001ff00 */
.L_x_7:
[----:B------:R-:W-:Y:S05]  /*09b0*/  BSYNC B0 ;  /* 0x0000000000007941 */ /* 0x000fea0003800000 */
.L_x_6:
[----:B------:R-:W0:Y:S08]  /*09c0*/  S2UR UR6, SR_CTAID.X ;  /* 0x00000000000679c3 */ /* 0x000e300000002500 */
[----:B------:R-:W1:Y:S01]  /*09d0*/  LDC.64 R2, c[0x0][0x228] ;  /* 0x00008a00ff027b82 */ /* 0x000e620000000a00 */
[----:B0-----:R-:W-:Y:S01]  /*09e0*/  LEA.HI R158, R59, UR6, RZ, 0x18 ;  /* 0x000000063b9e7c11 */ /* 0x001fe2000f8fc0ff */
[----:B------:R-:W-:-:S03]  /*09f0*/  ULDC UR6, c[0x0][0x214] ;  /* 0x0000850000067ab9 */ /* 0x000fc60000000800 */
[----:B------:R-:W-:Y:S01]  /*0a00*/  ISETP.GE.AND P2, PT, R158, UR6, PT ;  /* 0x000000069e007c0c */ /* 0x000fe2000bf46270 */
[----:B------:R-:W-:Y:S02]  /*0a10*/  ULDC.64 UR6, c[0x0][0x230] ;  /* 0x00008c0000067ab9 */ /* 0x000fe40000000a00 */
[----:B-1----:R-:W-:-:S04]  /*0a20*/  LOP3.LUT P1, RZ, R2, UR6, RZ, 0xfc, !PT ;  /* 0x0000000602ff7c12 */ /* 0x002fc8000f82fcff */
[----:B------:R-:W-:-:S06]  /*0a30*/  LOP3.LUT P1, RZ, R3, UR7, RZ, 0xfc, P1 ;  /* 0x0000000703ff7c12 */ /* 0x000fcc000882fcff */
[----:B------:R-:W-:Y:S07]  /*0a40*/  @P2 EXIT ;  /* 0x000000000000294d */ /* 0x000fee0003800000 */
[----:B------:R-:W-:Y:S01]  /*0a50*/  IMAD.U32 R50, R37, 0x10000, RZ ;  /* 0x0001000025327824 */ /* 0x000fe200078e00ff */
[----:B-----5:R-:W-:Y:S01]  /*0a60*/  PRMT R129, R20, 0x7632, R129 ;  /* 0x0000763214817816 */ /* 0x020fe20000000081 */
[----:B------:R-:W-:Y:S01]  /*0a70*/  IMAD.U32 R37, R28, 0x10000, RZ ;  /* 0x000100001c257824 */ /* 0x000fe200078e00ff */
[----:B------:R-:W-:Y:S01]  /*0a80*/  SHF.R.S32.HI R76, RZ, 0x3, R76 ;  /* 0x00000003ff4c7819 */ /* 0x000fe2000001144c */
[----:B------:R-:W-:Y:S01]  /*0a90*/  IMAD.U32 R28, R20, 0x10000, RZ ;  /* 0x00010000141c7824 */ /* 0x000fe200078e00ff */
[C---:B------:R-:W-:Y:S01]  /*0aa0*/  PRMT R121, R12.reuse, 0x7632, R121 ;  /* 0x000076320c797816 */ /* 0x040fe20000000079 */
[----:B------:R-:W-:Y:S01]  /*0ab0*/  IMAD.U32 R20, R12, 0x10000, RZ ;  /* 0x000100000c147824 */ /* 0x000fe200078e00ff */
[C---:B------:R-:W-:Y:S01]  /*0ac0*/  PRMT R113, R4.reuse, 0x7632, R113 ;  /* 0x0000763204717816 */ /* 0x040fe20000000071 */
[----:B------:R-:W-:Y:S01]  /*0ad0*/  IMAD.U32 R12, R4, 0x10000, RZ ;  /* 0x00010000040c7824 */ /* 0x000fe200078e00ff */
[C---:B------:R-:W-:Y:S01]  /*0ae0*/  PRMT R104, R64.reuse, 0x7632, R104 ;  /* 0x0000763240687816 */ /* 0x040fe20000000068 */
[----:B------:R-:W-:Y:S01]  /*0af0*/  IMAD.U32 R4, R64, 0x10000, RZ ;  /* 0x0001000040047824 */ /* 0x000fe200078e00ff */
[C---:B------:R-:W-:Y:S01]  /*0b00*/  PRMT R100, R65.reuse, 0x7632, R100 ;  /* 0x0000763241647816 */ /* 0x040fe20000000064 */
[----:B------:R-:W-:Y:S01]  /*0b10*/  IMAD.U32 R2, R66, 0x10000, RZ ;  /* 0x0001000042027824 */ /* 0x000fe200078e00ff */
[----:B------:R-:W-:Y:S01]  /*0b20*/  SHF.L.U32 R3, R65, 0x10, RZ ;  /* 0x0000001041037819 */ /* 0x000fe200000006ff */
[----:B------:R-:W-:Y:S01]  /*0b30*/  IMAD.U32 R57, R44, 0x10000, RZ ;  /* 0x000100002c397824 */ /* 0x000fe200078e00ff */
[----:B------:R-:W-:Y:S01]  /*0b40*/  LOP3.LUT R65, R59, 0xe0, RZ, 0xc0, !PT ;  /* 0x000000e03b417812 */ /* 0x000fe200078ec0ff */
[----:B------:R-:W-:Y:S01]  /*0b50*/  IMAD.U32 R52, R47, 0x10000, RZ ;  /* 0x000100002f347824 */ /* 0x000fe200078e00ff */
[----:B------:R-:W-:Y:S01]  /*0b60*/  LOP3.LUT R64, R76, 0xff, RZ, 0xc0, !PT ;  /* 0x000000ff4c407812 */ /* 0x000fe200078ec0ff */
[----:B------:R-:W-:Y:S01]  /*0b70*/  IMAD.U32 R49, R40, 0x10000, RZ ;  /* 0x0001000028317824 */ /* 0x000fe200078e00ff */
[----:B------:R-:W-:Y:S01]  /*0b80*/  SHF.R.U32.HI R76, RZ, 0x3, R76 ;  /* 0x00000003ff4c7819 */ /* 0x000fe2000001164c */
[----:B------:R-:W-:Y:S01]  /*0b90*/  IMAD.U32 R44, R43, 0x10000, RZ ;  /* 0x000100002b2c7824 */ /* 0x000fe200078e00ff */
[----:B------:R-:W-:Y:S01]  /*0ba0*/  VIADDMNMX R65, R64, -R65, RZ, !PT ;  /* 0x8000004140417246 */ /* 0x000fe200078001ff */
[----:B------:R-:W-:Y:S01]  /*0bb0*/  IMAD.U32 R43, R34, 0x10000, RZ ;  /* 0x00010000222b7824 */ /* 0x000fe200078e00ff */
[----:B------:R-:W-:Y:S01]  /*0bc0*/  LOP3.LUT R76, R76, 0x1fffffe0, RZ, 0xc0, !PT ;  /* 0x1fffffe04c4c7812 */ /* 0x000fe200078ec0ff */
[----:B------:R-:W-:Y:S01]  /*0bd0*/  IMAD.U32 R40, R35, 0x10000, RZ ;  /* 0x0001000023287824 */ /* 0x000fe200078e00ff */
[----:B------:R-:W-:Y:S01]  /*0be0*/  VIMNMX R65, R65, 0x20, PT ;  /* 0x0000002041417848 */ /* 0x000fe20003fe0100 */
[----:B------:R-:W-:Y:S01]  /*0bf0*/  IMAD.U32 R34, R29, 0x10000, RZ ;  /* 0x000100001d227824 */ /* 0x000fe200078e00ff */
[----:B------:R-:W-:Y:S01]  /*0c00*/  PRMT R94, R66, 0x7632, R94 ;  /* 0x00007632425e7816 */ /* 0x000fe2000000005e */
[----:B------:R-:W-:Y:S01]  /*0c10*/  IMAD.SHL.U32 R66, R59, 0x20, RZ ;  /* 0x000000203b427824 */ /* 0x000fe200078e00ff */
[----:B------:R-:W-:Y:S01]  /*0c20*/  IADD3 R65, R65, R76, RZ ;  /* 0x0000004c41417210 */ /* 0x000fe20007ffe0ff */
[----:B------:R-:W-:Y:S01]  /*0c30*/  ULDC.U8 UR6, c[0x0][0x2a0] ;  /* 0x0000a80000067ab9 */ /* 0x000fe20000000000 */
[C---:B------:R-:W-:Y:S01]  /*0c40*/  PRMT R90, R67.reuse, 0x7632, R90 ;  /* 0x00007632435a7816 */ /* 0x040fe2000000005a */
[----:B------:R-:W-:Y:S01]  /*0c50*/  IMAD.U32 R55, R46, 0x10000, RZ ;  /* 0x000100002e377824 */ /* 0x000fe200078e00ff */
[----:B------:R-:W-:Y:S01]  /*0c60*/  SHF.L.U32 R0, R67, 0x10, RZ ;  /* 0x0000001043007819 */ /* 0x000fe200000006ff */
[----:B------:R-:W-:Y:S01]  /*0c70*/  IMAD.SHL.U32 R65, R65, 0x8, RZ ;  /* 0x0000000841417824 */ /* 0x000fe200078e00ff */
[----:B------:R-:W-:Y:S01]  /*0c80*/  LOP3.LUT R67, R66, 0x3e0, RZ, 0xc0, !PT ;  /* 0x000003e042437812 */ /* 0x000fe200078ec0ff */
[----:B------:R-:W-:Y:S01]  /*0c90*/  HFMA2.MMA R134, -RZ, RZ, 0, 5.9604644775390625e-08 ;  /* 0x00000001ff867435 */ /* 0x000fe200000001ff */
[----:B------:R-:W-:Y:S01]  /*0ca0*/  SHF.L.U32 R47, R42, 0x10, RZ ;  /* 0x000000102a2f7819 */ /* 0x000fe200000006ff */
[----:B------:R-:W-:Y:S01]  /*0cb0*/  IMAD.U32 R51, R38, 0x10000, RZ ;  /* 0x0001000026337824 */ /* 0x000fe200078e00ff */
[----:B------:R-:W-:Y:S01]  /*0cc0*/  I2FP.F32.U32 R65, R65 ;  /* 0x0000004100417245 */ /* 0x000fe20000201000 */
[----:B------:R-:W-:Y:S01]  /*0cd0*/  IMAD.U32 R46, R41, 0x10000, RZ ;  /* 0x00010000292e7824 */ /* 0x000fe200078e00ff */
[----:B------:R-:W-:Y:S01]  /*0ce0*/  VIADDMNMX R67, R64, -R67, RZ, !PT ;  /* 0x8000004340437246 */ /* 0x000fe200078001ff */
[----:B------:R-:W-:Y:S01]  /*0cf0*/  IMAD.U32 R38, R73, 0x10000, RZ ;  /* 0x0001000049267824 */ /* 0x000fe200078e00ff */
[----:B------:R0:W1:Y:S01]  /*0d00*/  MUFU.RCP R96, R65 ;  /* 0x0000004100607308 */ /* 0x0000620000001000 */
[----:B------:R-:W-:Y:S01]  /*0d10*/  SHF.L.U32 R42, R33, 0x10, RZ ;  /* 0x00000010212a7819 */ /* 0x000fe200000006ff */
[----:B------:R-:W-:Y:S01]  /*0d20*/  IMAD.U32 R33, R31, 0x10000, RZ ;  /* 0x000100001f217824 */ /* 0x000fe200078e00ff */
[----:B------:R-:W-:Y:S01]  /*0d30*/  VIMNMX R67, R67, 0x20, PT ;  /* 0x0000002043437848 */ /* 0x000fe20003fe0100 */
[----:B------:R-:W-:Y:S01]  /*0d40*/  IMAD.U32 R84, R61, 0x10000, RZ ;  /* 0x000100003d547824 */ /* 0x000fe200078e00ff */
[----:B------:R-:W-:Y:S01]  /*0d50*/  SHF.L.U32 R35, R30, 0x10, RZ ;  /* 0x000000101e237819 */ /* 0x000fe200000006ff */
[----:B------:R-:W-:Y:S01]  /*0d60*/  IMAD.U32 R30, R26, 0x10000, RZ ;  /* 0x000100001a1e7824 */ /* 0x000fe200078e00ff */
[----:B------:R-:W-:Y:S01]  /*0d70*/  SHF.L.U32 R54, R45, 0x10, RZ ;  /* 0x000000102d367819 */ /* 0x000fe200000006ff */
[----:B------:R-:W-:Y:S01]  /*0d80*/  IMAD.U32 R45, R32, 0x10000, RZ ;  /* 0x00010000202d7824 */ /* 0x000fe200078e00ff */
[----:B------:R-:W-:Y:S01]  /*0d90*/  PRMT R126, R26, 0x7632, R126 ;  /* 0x000076321a7e7816 */ /* 0x000fe2000000007e */
[----:B------:R-:W-:Y:S01]  /*0da0*/  IMAD.U32 R26, R22, 0x10000, RZ ;  /* 0x00010000161a7824 */ /* 0x000fe200078e00ff */
[C---:B------:R-:W-:Y:S01]  /*0db0*/  PRMT R124, R27.reuse, 0x7632, R124 ;  /* 0x000076321b7c7816 */ /* 0x040fe2000000007c */
[----:B------:R-:W-:Y:S01]  /*0dc0*/  IMAD.IADD R67, R76, 0x1, R67 ;  /* 0x000000014c437824 */ /* 0x000fe200078e0243 */
[----:B------:R-:W-:Y:S01]  /*0dd0*/  SHF.L.U32 R29, R27, 0x10, RZ ;  /* 0x000000101b1d7819 */ /* 0x000fe200000006ff */
[C---:B------:R-:W-:Y:S01]  /*0de0*/  IMAD.U32 R32, R24.reuse, 0x10000, RZ ;  /* 0x0001000018207824 */ /* 0x040fe200078e00ff */
[----:B------:R-:W-:Y:S01]  /*0df0*/  PRMT R130, R24, 0x7632, R130 ;  /* 0x0000763218827816 */ /* 0x000fe20000000082 */
[----:B------:R-:W-:Y:S01]  /*0e00*/  IMAD.U32 R24, R16, 0x10000, RZ ;  /* 0x0001000010187824 */ /* 0x000fe200078e00ff */
[----:B------:R-:W-:Y:S01]  /*0e10*/  PRMT R128, R25, 0x7632, R128 ;  /* 0x0000763219807816 */ /* 0x000fe20000000080 */
[----:B------:R-:W-:Y:S01]  /*0e20*/  IMAD.U32 R160, R63, 0x10000, RZ ;  /* 0x000100003fa07824 */ /* 0x000fe200078e00ff */
[----:B------:R-:W-:Y:S01]  /*0e30*/  SHF.L.U32 R31, R25, 0x10, RZ ;  /* 0x00000010191f7819 */ /* 0x000fe200000006ff */
[----:B------:R-:W-:Y:S01]  /*0e40*/  IMAD.U32 R156, R156, 0x10000, RZ ;  /* 0x000100009c9c7824 */ /* 0x000fe200078e00ff */
[C---:B------:R-:W-:Y:S01]  /*0e50*/  PRMT R127, R21.reuse, 0x7632, R127 ;  /* 0x00007632157f7816 */ /* 0x040fe2000000007f */
[----:B------:R-:W-:Y:S01]  /*0e60*/  IMAD.U32 R154, R154, 0x10000, RZ ;  /* 0x000100009a9a7824 */ /* 0x000fe200078e00ff */
[----:B------:R-:W-:Y:S01]  /*0e70*/  SHF.L.U32 R27, R21, 0x10, RZ ;  /* 0x00000010151b7819 */ /* 0x000fe200000006ff */
[----:B------:R-:W-:Y:S01]  /*0e80*/  IMAD.U32 R152, R152, 0x10000, RZ ;  /* 0x0001000098987824 */ /* 0x000fe200078e00ff */
[----:B------:R-:W-:Y:S01]  /*0e90*/  PRMT R125, R22, 0x7632, R125 ;  /* 0x00007632167d7816 */ /* 0x000fe2000000007d */
        /* <DEDUP_REMOVED lines=27> */
[C---:B------:R-:W-:Y:S01]  /*1050*/  PRMT R123, R23.reuse, 0x7632, R123 ;  /* 0x00007632177b7816 */ /* 0x040fe2000000007b */
[----:B------:R-:W-:Y:S01]  /*1060*/  IMAD.U32 R126, R126, 0x10000, RZ ;  /* 0x000100007e7e7824 */ /* 0x000fe200078e00ff */
[----:B------:R-:W-:Y:S01]  /*1070*/  SHF.L.U32 R25, R23, 0x10, RZ ;  /* 0x0000001017197819 */ /* 0x000fe200000006ff */
        /* <DEDUP_REMOVED lines=23> */
[----:B------:R-:W-:Y:S01]  /*11f0*/  PRMT R101, R81, 0x7632, R101 ;  /* 0x0000763251657816 */ /* 0x000fe20000000065 */
[----:B------:R-:W-:Y:S01]  /*1200*/  IMAD.U32 R107, R107, 0x10000, RZ ;  /* 0x000100006b6b7824 */ /* 0x000fe200078e00ff */
[----:B------:R-:W-:Y:S01]  /*1210*/  PRMT R97, R82, 0x7632, R97 ;  /* 0x0000763252617816 */ /* 0x000fe20000000061 */
[----:B------:R-:W-:Y:S01]  /*1220*/  IMAD.U32 R102, R102, 0x10000, RZ ;  /* 0x0001000066667824 */ /* 0x000fe200078e00ff */
[C---:B------:R-:W-:Y:S01]  /*1230*/  PRMT R93, R83.reuse, 0x7632, R93 ;  /* 0x00007632535d7816 */ /* 0x040fe2000000005d */
[----:B------:R-:W-:Y:S01]  /*1240*/  IMAD.U32 R83, R83, 0x10000, RZ ;  /* 0x0001000053537824 */ /* 0x000fe200078e00ff */
[----:B------:R-:W-:Y:S01]  /*1250*/  ISETP.NE.AND P2, PT, RZ, UR6, PT ;  /* 0x00000006ff007c0c */ /* 0x000fe2000bf45270 */
[----:B------:R-:W-:Y:S01]  /*1260*/  IMAD.U32 R100, R100, 0x10000, RZ ;  /* 0x0001000064647824 */ /* 0x000fe200078e00ff */
[----:B------:R-:W-:Y:S01]  /*1270*/  SHF.L.U32 R23, R17, 0x10, RZ ;  /* 0x0000001011177819 */ /* 0x000fe200000006ff */
        /* <DEDUP_REMOVED lines=14> */
[----:B------:R-:W-:Y:S01]  /*1360*/  ULDC UR10, c[0x0][0x218] ;  /* 0x00008600000a7ab9 */ /* 0x000fe20000000800 */
[----:B------:R-:W-:Y:S01]  /*1370*/  SHF.L.U32 R8, R7, 0x10, RZ ;  /* 0x0000001007087819 */ /* 0x000fe200000006ff */
[----:B------:R-:W-:Y:S01]  /*1380*/  IMAD.U32 R7, R70, 0x10000, RZ ;  /* 0x0001000046077824 */ /* 0x000fe200078e00ff */
[----:B------:R-:W-:Y:S01]  /*1390*/  SHF.L.U32 R41, R72, 0x10, RZ ;  /* 0x0000001048297819 */ /* 0x000fe200000006ff */
[----:B------:R-:W-:Y:S01]  /*13a0*/  ULDC UR7, c[0x0][0x290] ;  /* 0x0000a40000077ab9 */ /* 0x000fe20000000800 */
[----:B------:R-:W-:Y:S01]  /*13b0*/  SHF.L.U32 R36, R75, 0x10, RZ ;  /* 0x000000104b247819 */ /* 0x000fe200000006ff */
[----:B------:R-:W-:Y:S01]  /*13c0*/  ULDC.64 UR12, c[0x0][0x228] ;  /* 0x00008a00000c7ab9 */ /* 0x000fe20000000a00 */
[----:B------:R-:W-:Y:S01]  /*13d0*/  SHF.L.U32 R6, R69, 0x10, RZ ;  /* 0x0000001045067819 */ /* 0x000fe200000006ff */
[----:B------:R-:W-:Y:S01]  /*13e0*/  ULDC.64 UR14, c[0x0][0x230] ;  /* 0x00008c00000e7ab9 */ /* 0x000fe20000000a00 */
[----:B------:R-:W-:Y:S01]  /*13f0*/  SHF.L.U32 R5, R71, 0x10, RZ ;  /* 0x0000001047057819 */ /* 0x000fe200000006ff */
[----:B------:R-:W-:Y:S01]  /*1400*/  ULDC.64 UR8, c[0x0][0x210] ;  /* 0x0000840000087ab9 */ /* 0x000fe20000000a00 */
[----:B------:R-:W-:-:S02]  /*1410*/  SHF.L.U32 R81, R81, 0x10, RZ ;  /* 0x0000001051517819 */ /* 0x000fc400000006ff */
[----:B------:R-:W-:Y:S02]  /*1420*/  SHF.L.U32 R82, R82, 0x10, RZ ;  /* 0x0000001052527819 */ /* 0x000fe400000006ff */
[----:B------:R-:W-:Y:S02]  /*1430*/  SHF.L.U32 R85, R60, 0x10, RZ ;  /* 0x000000103c557819 */ /* 0x000fe400000006ff */
[----:B------:R-:W-:Y:S02]  /*1440*/  SHF.L.U32 R87, R62, 0x10, RZ ;  /* 0x000000103e577819 */ /* 0x000fe400000006ff */
[----:B------:R-:W-:Y:S02]  /*1450*/  SHF.L.U32 R159, R159, 0x10, RZ ;  /* 0x000000109f9f7819 */ /* 0x000fe400000006ff */
[----:B------:R-:W-:Y:S02]  /*1460*/  SHF.L.U32 R157, R157, 0x10, RZ ;  /* 0x000000109d9d7819 */ /* 0x000fe400000006ff */
        /* <DEDUP_REMOVED lines=11> */
[----:B------:R-:W-:Y:S02]  /*1520*/  P2R R162, PR, RZ, 0x4 ;  /* 0x00000004ffa27803 */ /* 0x000fe40000000000 */
        /* <DEDUP_REMOVED lines=19> */
[----:B01----:R-:W-:-:S07]  /*1660*/  SHF.L.U32 R86, R67, 0x3, RZ ;  /* 0x0000000343567819 */ /* 0x003fce00000006ff */
.L_x_153:
[----:B0-----:R-:W-:Y:S01]  /*1670*/  IMAD R72, R158, UR10, RZ ;  /* 0x0000000a9e487c24 */ /* 0x001fe2000f8e02ff */
[----:B------:R-:W-:Y:S04]  /*1680*/  BSSY B0, `(.L_x_8) ;  /* 0x00000aa000007945 */ /* 0x000fe80003800000 */
[----:B------:R-:W-:-:S04]  /*1690*/  SHF.R.S32.HI R73, RZ, 0x1f, R72 ;  /* 0x0000001fff497819 */ /* 0x000fc80000011448 */
[----:B------:R-:W-:-:S04]  /*16a0*/  LEA.HI R73, R73, R72, RZ, 0x3 ;  /* 0x0000004849497211 */ /* 0x000fc800078f18ff */
[----:B------:R-:W-:-:S05]  /*16b0*/  LEA.HI.SX32 R221, R73, R56, 0x1d ;  /* 0x0000003849dd7211 */ /* 0x000fca00078feaff */
[----:B------:R-:W-:Y:S01]  /*16c0*/  IMAD.MOV.U32 R135, RZ, RZ, R221 ;  /* 0x000000ffff877224 */ /* 0x000fe200078e00dd */
[----:B-----5:R-:W-:Y:S06]  /*16d0*/  @!P0 BRA `(.L_x_9) ;  /* 0x0000000800908947 */ /* 0x020fec0003800000 */
[----:B------:R-:W-:Y:S01]  /*16e0*/  ISETP.NE.U32.AND P3, PT, RZ, UR12, PT ;  /* 0x0000000cff007c0c */ /* 0x000fe2000bf65070 */
[----:B------:R-:W0:Y:S03]  /*16f0*/  LDC.64 R72, c[0x0][0x220] ;  /* 0x00008800ff487b82 */ /* 0x000e260000000a00 */
[----:B------:R-:W-:-:S13]  /*1700*/  ISETP.NE.AND.EX P3, PT, RZ, UR13, PT, P3 ;  /* 0x0000000dff007c0c */ /* 0x000fda000bf65330 */
[----:B------:R-:W-:-:S04]  /*1710*/  @P3 LEA R78, P2, R221, UR12, 0x4 ;  /* 0x0000000cdd4e3c11 */ /* 0x000fc8000f8420ff */
[C---:B------:R-:W-:Y:S02]  /*1720*/  @P3 LEA.HI.X R79, R221.reuse, UR13, RZ, 0x4, P2 ;  /* 0x0000000ddd4f3c11 */ /* 0x040fe400090f24ff */
[----:B------:R-:W-:Y:S01]  /*1730*/  ISETP.NE.U32.AND P2, PT, RZ, UR14, PT ;  /* 0x0000000eff007c0c */ /* 0x000fe2000bf45070 */
[----:B0-----:R-:W-:Y:S02]  /*1740*/  IMAD.WIDE.U32 R72, R221, 0x10, R72 ;  /* 0x00000010dd487825 */ /* 0x001fe400078e0048 */
[----:B------:R0:W5:Y:S01]  /*1750*/  @P3 LDG.E.128 R60, desc[UR4][R78.64] ;  /* 0x000000044e3c3981 */ /* 0x000162000c1e1d00 */
[----:B------:R-:W-:-:S03]  /*1760*/  ISETP.NE.AND.EX P2, PT, RZ, UR15, PT, P2 ;  /* 0x0000000fff007c0c */ /* 0x000fc6000bf45320 */
[----:B------:R-:W2:Y:S10]  /*1770*/  LDG.E.128 R72, desc[UR4][R72.64] ;  /* 0x0000000448487981 */ /* 0x000eb4000c1e1d00 */
[----:B------:R-:W-:-:S04]  /*1780*/  @P2 LEA R76, P4, R221, UR14, 0x4 ;  /* 0x0000000edd4c2c11 */ /* 0x000fc8000f8820ff */
[----:B------:R-:W-:-:S05]  /*1790*/  @P2 LEA.HI.X R77, R221, UR15, RZ, 0x4, P4 ;  /* 0x0000000fdd4d2c11 */ /* 0x000fca000a0f24ff */
[----:B------:R0:W5:Y:S01]  /*17a0*/  @P2 LDG.E.128 R64, desc[UR4][R76.64] ;  /* 0x000000044c402981 */ /* 0x000162000c1e1d00 */
[----:B------:R-:W-:-:S04]  /*17b0*/  ISETP.NE.U32.AND P3, PT, RZ, UR12, PT ;  /* 0x0000000cff007c0c */ /* 0x000fc8000bf65070 */
[----:B------:R-:W-:Y:S02]  /*17c0*/  ISETP.NE.AND.EX P3, PT, RZ, UR13, PT, P3 ;  /* 0x0000000dff007c0c */ /* 0x000fe4000bf65330 */
[C---:B--2---:R-:W-:Y:S02]  /*17d0*/  SHF.L.U32 R91, R72.reuse, 0x10, RZ ;  /* 0x00000010485b7819 */ /* 0x044fe400000006ff */
[----:B------:R-:W-:-:S09]  /*17e0*/  PRMT R175, R72, 0x7632, R175 ;  /* 0x0000763248af7816 */ /* 0x000fd200000000af */
[----:B0-----:R-:W-:Y:S05]  /*17f0*/  @P3 BRA `(.L_x_10) ;  /* 0x0000000000203947 */ /* 0x001fea0003800000 */
[----:B------:R-:W-:-:S04]  /*1800*/  ISETP.NE.U32.AND P4, PT, RZ, UR14, PT ;  /* 0x0000000eff007c0c */ /* 0x000fc8000bf85070 */
[----:B------:R-:W-:-:S13]  /*1810*/  ISETP.NE.AND.EX P4, PT, RZ, UR15, PT, P4 ;  /* 0x0000000fff007c0c */ /* 0x000fda000bf85340 */
[----:B------:R-:W-:Y:S05]  /*1820*/  @P4 BRA `(.L_x_11) ;  /* 0x0000000000084947 */ /* 0x000fea0003800000 */
[----:B------:R-:W-:Y:S05]  /*1830*/  @P1 BRA `(.L_x_12) ;  /* 0x0000000000201947 */ /* 0x000fea0003800000 */
[----:B------:R-:W-:Y:S05]  /*1840*/  BRA `(.L_x_13) ;  /* 0x0000000000247947 */ /* 0x000fea0003800000 */
.L_x_11:
[----:B-----5:R-:W-:-:S04]  /*1850*/  IMAD.U32 R72, R64, 0x10000, RZ ;  /* 0x0001000040487824 */ /* 0x020fc800078e00ff */
[----:B------:R-:W-:Y:S01]  /*1860*/  FADD.FTZ R91, R72, R91 ;  /* 0x0000005b485b7221 */ /* 0x000fe20000010000 */
[----:B------:R-:W-:Y:S06]  /*1870*/  BRA `(.L_x_12) ;  /* 0x0000000000107947 */ /* 0x000fec0003800000 */
.L_x_10:
[----:B-----5:R-:W-:Y:S01]  /*1880*/  SHF.L.U32 R72, R60, 0x10, RZ ;  /* 0x000000103c487819 */ /* 0x020fe200000006ff */
[----:B------:R-:W-:-:S04]  /*1890*/  @P2 IMAD.U32 R76, R64, 0x10000, RZ ;  /* 0x00010000404c2824 */ /* 0x000fc800078e00ff */
[----:B------:R-:W-:-:S04]  /*18a0*/  FADD.FTZ R91, R72, R91 ;  /* 0x0000005b485b7221 */ /* 0x000fc80000010000 */
[----:B------:R-:W-:-:S07]  /*18b0*/  @P2 FADD.FTZ R91, R76, R91 ;  /* 0x0000005b4c5b2221 */ /* 0x000fce0000010000 */
.L_x_12:
[----:B------:R-:W-:-:S04]  /*18c0*/  F2FP.BF16.F32.PACK_AB R72, RZ, R91 ;  /* 0x0000005bff48723e */ /* 0x000fc800000010ff */
[----:B------:R-:W-:-:S07]  /*18d0*/  PRMT R68, R72, 0x7610, R68 ;  /* 0x0000761048447816 */ /* 0x000fce0000000044 */
.L_x_13:
[----:B------:R-:W-:Y:S01]  /*18e0*/  SHF.L.U32 R175, R175, 0x10, RZ ;  /* 0x00000010afaf7819 */ /* 0x000fe200000006ff */
[----:B------:R-:W-:Y:S06]  /*18f0*/  @P3 BRA `(.L_x_14) ;  /* 0x0000000000243947 */ /* 0x000fec0003800000 */
[----:B------:R-:W-:-:S04]  /*1900*/  ISETP.NE.U32.AND P4, PT, RZ, UR14, PT ;  /* 0x0000000eff007c0c */ /* 0x000fc8000bf85070 */
[----:B------:R-:W-:-:S13]  /*1910*/  ISETP.NE.AND.EX P4, PT, RZ, UR15, PT, P4 ;  /* 0x0000000fff007c0c */ /* 0x000fda000bf85340 */
[----:B------:R-:W-:Y:S05]  /*1920*/  @P4 BRA `(.L_x_15) ;  /* 0x0000000000084947 */ /* 0x000fea0003800000 */
[----:B------:R-:W-:Y:S05]  /*1930*/  @P1 BRA `(.L_x_16) ;  /* 0x00000000002c1947 */ /* 0x000fea0003800000 */
[----:B------:R-:W-:Y:S05]  /*1940*/  BRA `(.L_x_17) ;  /* 0x0000000000307947 */ /* 0x000fea0003800000 */
.L_x_15:
[----:B-----5:R-:W-:-:S05]  /*1950*/  PRMT R72, R64, 0x7632, R72 ;  /* 0x0000763240487816 */ /* 0x020fca0000000048 */
[----:B------:R-:W-:-:S04]  /*1960*/  IMAD.U32 R72, R72, 0x10000, RZ ;  /* 0x0001000048487824 */ /* 0x000fc800078e00ff */
[----:B------:R-:W-:Y:S01]  /*1970*/  FADD.FTZ R175, R72, R175 ;  /* 0x000000af48af7221 */ /* 0x000fe20000010000 */
[----:B------:R-:W-:Y:S06]  /*1980*/  BRA `(.L_x_16) ;  /* 0x0000000000187947 */ /* 0x000fec0003800000 */
.L_x_14:
[----:B-----5:R-:W-:Y:S02]  /*1990*/  PRMT R72, R60, 0x7632, R72 ;  /* 0x000076323c487816 */ /* 0x020fe40000000048 */
[----:B------:R-:W-:Y:S02]  /*19a0*/  @P2 PRMT R76, R64, 0x7632, R76 ;  /* 0x00007632404c2816 */ /* 0x000fe4000000004c */
[----:B------:R-:W-:-:S03]  /*19b0*/  SHF.L.U32 R72, R72, 0x10, RZ ;  /* 0x0000001048487819 */ /* 0x000fc600000006ff */
[----:B------:R-:W-:Y:S02]  /*19c0*/  @P2 IMAD.U32 R76, R76, 0x10000, RZ ;  /* 0x000100004c4c2824 */ /* 0x000fe400078e00ff */
[----:B------:R-:W-:-:S04]  /*19d0*/  FADD.FTZ R175, R72, R175 ;  /* 0x000000af48af7221 */ /* 0x000fc80000010000 */
[----:B------:R-:W-:-:S07]  /*19e0*/  @P2 FADD.FTZ R175, R76, R175 ;  /* 0x000000af4caf2221 */ /* 0x000fce0000010000 */
.L_x_16:
[----:B------:R-:W-:-:S04]  /*19f0*/  F2FP.BF16.F32.PACK_AB R72, RZ, R175 ;  /* 0x000000afff48723e */ /* 0x000fc800000010ff */
[----:B------:R-:W-:-:S07]  /*1a00*/  PRMT R68, R68, 0x5410, R72 ;  /* 0x0000541044447816 */ /* 0x000fce0000000048 */
.L_x_17:
[C---:B------:R-:W-:Y:S02]  /*1a10*/  SHF.L.U32 R173, R73.reuse, 0x10, RZ ;  /* 0x0000001049ad7819 */ /* 0x040fe400000006ff */
[----:B------:R-:W-:Y:S01]  /*1a20*/  PRMT R73, R73, 0x7632, R73 ;  /* 0x0000763249497816 */ /* 0x000fe20000000049 */
[----:B------:R-:W-:Y:S06]  /*1a30*/  @P3 BRA `(.L_x_18) ;  /* 0x0000000000203947 */ /* 0x000fec0003800000 */
[----:B------:R-:W-:-:S04]  /*1a40*/  ISETP.NE.U32.AND P4, PT, RZ, UR14, PT ;  /* 0x0000000eff007c0c */ /* 0x000fc8000bf85070 */
[----:B------:R-:W-:-:S13]  /*1a50*/  ISETP.NE.AND.EX P4, PT, RZ, UR15, PT, P4 ;  /* 0x0000000fff007c0c */ /* 0x000fda000bf85340 */
[----:B------:R-:W-:Y:S05]  /*1a60*/  @P4 BRA `(.L_x_19) ;  /* 0x0000000000084947 */ /* 0x000fea0003800000 */
[----:B------:R-:W-:Y:S05]  /*1a70*/  @P1 BRA `(.L_x_20) ;  /* 0x0000000000201947 */ /* 0x000fea0003800000 */
[----:B------:R-:W-:Y:S05]  /*1a80*/  BRA `(.L_x_21) ;  /* 0x0000000000247947 */ /* 0x000fea0003800000 */
.L_x_19:
[----:B-----5:R-:W-:-:S04]  /*1a90*/  IMAD.U32 R72, R65, 0x10000, RZ ;  /* 0x0001000041487824 */ /* 0x020fc800078e00ff */
[----:B------:R-:W-:Y:S01]  /*1aa0*/  FADD.FTZ R173, R72, R173 ;  /* 0x000000ad48ad7221 */ /* 0x000fe20000010000 */
[----:B------:R-:W-:Y:S06]  /*1ab0*/  BRA `(.L_x_20) ;  /* 0x0000000000107947 */ /* 0x000fec0003800000 */
.L_x_18:
[----:B-----5:R-:W-:Y:S01]  /*1ac0*/  SHF.L.U32 R72, R61, 0x10, RZ ;  /* 0x000000103d487819 */ /* 0x020fe200000006ff */
[----:B------:R-:W-:-:S04]  /*1ad0*/  @P2 IMAD.U32 R76, R65, 0x10000, RZ ;  /* 0x00010000414c2824 */ /* 0x000fc800078e00ff */
[----:B------:R-:W-:-:S04]  /*1ae0*/  FADD.FTZ R173, R72, R173 ;  /* 0x000000ad48ad7221 */ /* 0x000fc80000010000 */
[----:B------:R-:W-:-:S07]  /*1af0*/  @P2 FADD.FTZ R173, R76, R173 ;  /* 0x000000ad4cad2221 */ /* 0x000fce0000010000 */
.L_x_20:
[----:B------:R-:W-:-:S04]  /*1b00*/  F2FP.BF16.F32.PACK_AB R72, RZ, R173 ;  /* 0x000000adff48723e */ /* 0x000fc800000010ff */
[----:B------:R-:W-:-:S07]  /*1b10*/  PRMT R69, R72, 0x7610, R69 ;  /* 0x0000761048457816 */ /* 0x000fce0000000045 */
.L_x_21:
[----:B------:R-:W-:Y:S01]  /*1b20*/  SHF.L.U32 R195, R73, 0x10, RZ ;  /* 0x0000001049c37819 */ /* 0x000fe200000006ff */
[----:B------:R-:W-:Y:S06]  /*1b30*/  @P3 BRA `(.L_x_22) ;  /* 0x0000000000243947 */ /* 0x000fec0003800000 */
[----:B------:R-:W-:-:S04]  /*1b40*/  ISETP.NE.U32.AND P4, PT, RZ, UR14, PT ;  /* 0x0000000eff007c0c */ /* 0x000fc8000bf85070 */
[----:B------:R-:W-:-:S13]  /*1b50*/  ISETP.NE.AND.EX P4, PT, RZ, UR15, PT, P4 ;  /* 0x0000000fff007c0c */ /* 0x000fda000bf85340 */
[----:B------:R-:W-:Y:S05]  /*1b60*/  @P4 BRA `(.L_x_23) ;  /* 0x0000000000084947 */ /* 0x000fea0003800000 */
[----:B------:R-:W-:Y:S05]  /*1b70*/  @P1 BRA `(.L_x_24) ;  /* 0x00000000002c1947 */ /* 0x000fea0003800000 */
[----:B------:R-:W-:Y:S05]  /*1b80*/  BRA `(.L_x_25) ;  /* 0x0000000000307947 */ /* 0x000fea0003800000 */
.L_x_23:
[----:B-----5:R-:W-:-:S05]  /*1b90*/  PRMT R72, R65, 0x7632, R72 ;  /* 0x0000763241487816 */ /* 0x020fca0000000048 */
[----:B------:R-:W-:-:S04]  /*1ba0*/  IMAD.U32 R72, R72, 0x10000, RZ ;  /* 0x0001000048487824 */ /* 0x000fc800078e00ff */
[----:B------:R-:W-:Y:S01]  /*1bb0*/  FADD.FTZ R195, R72, R195 ;  /* 0x000000c348c37221 */ /* 0x000fe20000010000 */
[----:B------:R-:W-:Y:S06]  /*1bc0*/  BRA `(.L_x_24) ;  /* 0x0000000000187947 */ /* 0x000fec0003800000 */
.L_x_22:
[----:B-----5:R-:W-:Y:S02]  /*1bd0*/  PRMT R72, R61, 0x7632, R72 ;  /* 0x000076323d487816 */ /* 0x020fe40000000048 */
[----:B------:R-:W-:Y:S02]  /*1be0*/  @P2 PRMT R73, R65, 0x7632, R73 ;  /* 0x0000763241492816 */ /* 0x000fe40000000049 */
[----:B------:R-:W-:-:S03]  /*1bf0*/  SHF.L.U32 R72, R72, 0x10, RZ ;  /* 0x0000001048487819 */ /* 0x000fc600000006ff */
[----:B------:R-:W-:Y:S02]  /*1c00*/  @P2 IMAD.U32 R76, R73, 0x10000, RZ ;  /* 0x00010000494c2824 */ /* 0x000fe400078e00ff */
[----:B------:R-:W-:-:S04]  /*1c10*/  FADD.FTZ R195, R72, R195 ;  /* 0x000000c348c37221 */ /* 0x000fc80000010000 */
[----:B------:R-:W-:-:S07]  /*1c20*/  @P2 FADD.FTZ R195, R76, R195 ;  /* 0x000000c34cc32221 */ /* 0x000fce0000010000 */
.L_x_24:
[----:B------:R-:W-:-:S04]  /*1c30*/  F2FP.BF16.F32.PACK_AB R72, RZ, R195 ;  /* 0x000000c3ff48723e */ /* 0x000fc800000010ff */
[----:B------:R-:W-:-:S07]  /*1c40*/  PRMT R69, R69, 0x5410, R72 ;  /* 0x0000541045457816 */ /* 0x000fce0000000048 */
.L_x_25:
        /* <DEDUP_REMOVED lines=8> */
.L_x_27:
[----:B-----5:R-:W-:-:S04]  /*1cd0*/  IMAD.U32 R72, R66, 0x10000, RZ ;  /* 0x0001000042487824 */ /* 0x020fc800078e00ff */
[----:B------:R-:W-:Y:S01]  /*1ce0*/  FADD.FTZ R193, R72, R193 ;  /* 0x000000c148c17221 */ /* 0x000fe20000010000 */
[----:B------:R-:W-:Y:S06]  /*1cf0*/  BRA `(.L_x_28) ;  /* 0x0000000000107947 */ /* 0x000fec0003800000 */
.L_x_26:
[----:B-----5:R-:W-:Y:S01]  /*1d00*/  SHF.L.U32 R72, R62, 0x10, RZ ;  /* 0x000000103e487819 */ /* 0x020fe200000006ff */
[----:B------:R-:W-:-:S04]  /*1d10*/  @P2 IMAD.U32 R76, R66, 0x10000, RZ ;  /* 0x00010000424c2824 */ /* 0x000fc800078e00ff */
[----:B------:R-:W-:-:S04]  /*1d20*/  FADD.FTZ R193, R72, R193 ;  /* 0x000000c148c17221 */ /* 0x000fc80000010000 */
[----:B------:R-:W-:-:S07]  /*1d30*/  @P2 FADD.FTZ R193, R76, R193 ;  /* 0x000000c14cc12221 */ /* 0x000fce0000010000 */
.L_x_28:
[----:B------:R-:W-:-:S04]  /*1d40*/  F2FP.BF16.F32.PACK_AB R72, RZ, R193 ;  /* 0x000000c1ff48723e */ /* 0x000fc800000010ff */
[----:B------:R-:W-:-:S07]  /*1d50*/  PRMT R70, R72, 0x7610, R70 ;  /* 0x0000761048467816 */ /* 0x000fce0000000046 */
.L_x_29:
[----:B------:R-:W-:Y:S01]  /*1d60*/  SHF.L.U32 R197, R74, 0x10, RZ ;  /* 0x000000104ac57819 */ /* 0x000fe200000006ff */
[----:B------:R-:W-:Y:S06]  /*1d70*/  @P3 BRA `(.L_x_30) ;  /* 0x0000000000243947 */ /* 0x000fec0003800000 */
[----:B------:R-:W-:-:S04]  /*1d80*/  ISETP.NE.U32.AND P4, PT, RZ, UR14, PT ;  /* 0x0000000eff007c0c */ /* 0x000fc8000bf85070 */
[----:B------:R-:W-:-:S13]  /*1d90*/  ISETP.NE.AND.EX P4, PT, RZ, UR15, PT, P4 ;  /* 0x0000000fff007c0c */ /* 0x000fda000bf85340 */
[----:B------:R-:W-:Y:S05]  /*1da0*/  @P4 BRA `(.L_x_31) ;  /* 0x0000000000084947 */ /* 0x000fea0003800000 */
[----:B------:R-:W-:Y:S05]  /*1db0*/  @P1 BRA `(.L_x_32) ;  /* 0x00000000002c1947 */ /* 0x000fea0003800000 */
[----:B------:R-:W-:Y:S05]  /*1dc0*/  BRA `(.L_x_33) ;  /* 0x0000000000307947 */ /* 0x000fea0003800000 */
.L_x_31:
[----:B-----5:R-:W-:-:S05]  /*1dd0*/  PRMT R72, R66, 0x7632, R72 ;  /* 0x0000763242487816 */ /* 0x020fca0000000048 */
[----:B------:R-:W-:-:S04]  /*1de0*/  IMAD.U32 R72, R72, 0x10000, RZ ;  /* 0x0001000048487824 */ /* 0x000fc800078e00ff */
[----:B------:R-:W-:Y:S01]  /*1df0*/  FADD.FTZ R197, R72, R197 ;  /* 0x000000c548c57221 */ /* 0x000fe20000010000 */
[----:B------:R-:W-:Y:S06]  /*1e00*/  BRA `(.L_x_32) ;  /* 0x0000000000187947 */ /* 0x000fec0003800000 */
.L_x_30:
[----:B-----5:R-:W-:Y:S02]  /*1e10*/  PRMT R72, R62, 0x7632, R72 ;  /* 0x000076323e487816 */ /* 0x020fe40000000048 */
[----:B------:R-:W-:Y:S02]  /*1e20*/  @P2 PRMT R73, R66, 0x7632, R73 ;  /* 0x0000763242492816 */ /* 0x000fe40000000049 */
[----:B------:R-:W-:-:S03]  /*1e30*/  SHF.L.U32 R72, R72, 0x10, RZ ;  /* 0x0000001048487819 */ /* 0x000fc600000006ff */
[----:B------:R-:W-:Y:S02]  /*1e40*/  @P2 IMAD.U32 R74, R73, 0x10000, RZ ;  /* 0x00010000494a2824 */ /* 0x000fe400078e00ff */
[----:B------:R-:W-:-:S04]  /*1e50*/  FADD.FTZ R197, R72, R197 ;  /* 0x000000c548c57221 */ /* 0x000fc80000010000 */
[----:B------:R-:W-:-:S07]  /*1e60*/  @P2 FADD.FTZ R197, R74, R197 ;  /* 0x000000c54ac52221 */ /* 0x000fce0000010000 */
.L_x_32:
[----:B------:R-:W-:-:S04]  /*1e70*/  F2FP.BF16.F32.PACK_AB R72, RZ, R197 ;  /* 0x000000c5ff48723e */ /* 0x000fc800000010ff */
[----:B------:R-:W-:-:S07]  /*1e80*/  PRMT R70, R70, 0x5410, R72 ;  /* 0x0000541046467816 */ /* 0x000fce0000000048 */
.L_x_33:
        /* <DEDUP_REMOVED lines=8> */
.L_x_35:
[----:B-----5:R-:W-:-:S04]  /*1f10*/  IMAD.U32 R72, R67, 0x10000, RZ ;  /* 0x0001000043487824 */ /* 0x020fc800078e00ff */
[----:B------:R-:W-:Y:S01]  /*1f20*/  FADD.FTZ R199, R72, R199 ;  /* 0x000000c748c77221 */ /* 0x000fe20000010000 */
[----:B------:R-:W-:Y:S06]  /*1f30*/  BRA `(.L_x_36) ;  /* 0x0000000000107947 */ /* 0x000fec0003800000 */
.L_x_34:
[----:B-----5:R-:W-:Y:S01]  /*1f40*/  SHF.L.U32 R72, R63, 0x10, RZ ;  /* 0x000000103f487819 */ /* 0x020fe200000006ff */
[----:B------:R-:W-:-:S04]  /*1f50*/  @P2 IMAD.U32 R74, R67, 0x10000, RZ ;  /* 0x00010000434a2824 */ /* 0x000fc800078e00ff */
[----:B------:R-:W-:-:S04]  /*1f60*/  FADD.FTZ R199, R72, R199 ;  /* 0x000000c748c77221 */ /* 0x000fc80000010000 */
[----:B------:R-:W-:-:S07]  /*1f70*/  @P2 FADD.FTZ R199, R74, R199 ;  /* 0x000000c74ac72221 */ /* 0x000fce0000010000 */
.L_x_36:
[----:B------:R-:W-:-:S04]  /*1f80*/  F2FP.BF16.F32.PACK_AB R72, RZ, R199 ;  /* 0x000000c7ff48723e */ /* 0x000fc800000010ff */
[----:B------:R-:W-:-:S07]  /*1f90*/  PRMT R71, R72, 0x7610, R71 ;  /* 0x0000761048477816 */ /* 0x000fce0000000047 */
.L_x_37:
[----:B------:R-:W-:Y:S01]  /*1fa0*/  SHF.L.U32 R213, R75, 0x10, RZ ;  /* 0x000000104bd57819 */ /* 0x000fe200000006ff */
[----:B------:R-:W-:Y:S06]  /*1fb0*/  @P3 BRA `(.L_x_38) ;  /* 0x0000000000243947 */ /* 0x000fec0003800000 */
[----:B------:R-:W-:-:S04]  /*1fc0*/  ISETP.NE.U32.AND P2, PT, RZ, UR14, PT ;  /* 0x0000000eff007c0c */ /* 0x000fc8000bf45070 */
[----:B------:R-:W-:-:S13]  /*1fd0*/  ISETP.NE.AND.EX P2, PT, RZ, UR15, PT, P2 ;  /* 0x0000000fff007c0c */ /* 0x000fda000bf45320 */
[----:B------:R-:W-:Y:S05]  /*1fe0*/  @P2 BRA `(.L_x_39) ;  /* 0x0000000000082947 */ /* 0x000fea0003800000 */
[----:B------:R-:W-:Y:S05]  /*1ff0*/  @P1 BRA `(.L_x_40) ;  /* 0x00000000002c1947 */ /* 0x000fea0003800000 */
[----:B------:R-:W-:Y:S05]  /*2000*/  BRA `(.L_x_41) ;  /* 0x0000000000307947 */ /* 0x000fea0003800000 */
.L_x_39:
[----:B-----5:R-:W-:-:S05]  /*2010*/  PRMT R72, R67, 0x7632, R72 ;  /* 0x0000763243487816 */ /* 0x020fca0000000048 */
[----:B------:R-:W-:-:S04]  /*2020*/  IMAD.U32 R72, R72, 0x10000, RZ ;  /* 0x0001000048487824 */ /* 0x000fc800078e00ff */
[----:B------:R-:W-:Y:S01]  /*2030*/  FADD.FTZ R213, R72, R213 ;  /* 0x000000d548d57221 */ /* 0x000fe20000010000 */
[----:B------:R-:W-:Y:S06]  /*2040*/  BRA `(.L_x_40) ;  /* 0x0000000000187947 */ /* 0x000fec0003800000 */
.L_x_38:
[----:B-----5:R-:W-:Y:S02]  /*2050*/  PRMT R72, R63, 0x7632, R72 ;  /* 0x000076323f487816 */ /* 0x020fe40000000048 */
[----:B------:R-:W-:Y:S02]  /*2060*/  @P2 PRMT R73, R67, 0x7632, R73 ;  /* 0x0000763243492816 */ /* 0x000fe40000000049 */
[----:B------:R-:W-:-:S03]  /*2070*/  SHF.L.U32 R72, R72, 0x10, RZ ;  /* 0x0000001048487819 */ /* 0x000fc600000006ff */
[----:B------:R-:W-:Y:S02]  /*2080*/  @P2 IMAD.U32 R74, R73, 0x10000, RZ ;  /* 0x00010000494a2824 */ /* 0x000fe400078e00ff */
[----:B------:R-:W-:-:S04]  /*2090*/  FADD.FTZ R213, R72, R213 ;  /* 0x000000d548d57221 */ /* 0x000fc80000010000 */
[----:B------:R-:W-:-:S07]  /*20a0*/  @P2 FADD.FTZ R213, R74, R213 ;  /* 0x000000d54ad52221 */ /* 0x000fce0000010000 */
.L_x_40:
[----:B------:R-:W-:-:S04]  /*20b0*/  F2FP.BF16.F32.PACK_AB R72, RZ, R213 ;  /* 0x000000d5ff48723e */ /* 0x000fc800000010ff */
[----:B------:R-:W-:-:S07]  /*20c0*/  PRMT R71, R71, 0x5410, R72 ;  /* 0x0000541047477816 */ /* 0x000fce0000000048 */
.L_x_41:
[----:B------:R-:W0:Y:S01]  /*20d0*/  @P1 LDC.64 R72, c[0x0][0x238] ;  /* 0x00008e00ff481b82 */ /* 0x000e220000000a00 */
[C---:B------:R-:W-:Y:S02]  /*20e0*/  IADD3 R135, R221.reuse, 0x100, RZ ;  /* 0x00000100dd877810 */ /* 0x040fe40007ffe0ff */
[----:B0-----:R-:W-:-:S04]  /*20f0*/  @P1 LEA R72, P2, R221, R72, 0x4 ;  /* 0x00000048dd481211 */ /* 0x001fc800078420ff */
[----:B------:R-:W-:-:S05]  /*2100*/  @P1 LEA.HI.X R73, R221, R73, RZ, 0x4, P2 ;  /* 0x00000049dd491211 */ /* 0x000fca00010f24ff */
[----:B------:R0:W-:Y:S04]  /*2110*/  @P1 STG.E.128 desc[UR4][R72.64], R68 ;  /* 0x0000004448001986 */ /* 0x0001e8000c101d04 */
.L_x_9:
[----:B------:R-:W-:Y:S05]  /*2120*/  BSYNC B0 ;  /* 0x0000000000007941 */ /* 0x000fea0003800000 */
.L_x_8:
[----:B------:R-:W-:Y:S01]  /*2130*/  ISETP.GE.U32.AND P2, PT, R58, 0x200, PT ;  /* 0x000002003a00780c */ /* 0x000fe20003f46070 */
[----:B------:R-:W-:-:S12]  /*2140*/  BSSY B0, `(.L_x_42) ;  /* 0x00000a6000007945 */ /* 0x000fd80003800000 */
[----:B------:R-:W-:Y:S05]  /*2150*/  @!P2 BRA `(.L_x_43) ;  /* 0x000000080090a947 */ /* 0x000fea0003800000 */
[----:B------:R-:W-:Y:S01]  /*2160*/  ISETP.NE.U32.AND P3, PT, RZ, UR12, PT ;  /* 0x0000000cff007c0c */ /* 0x000fe2000bf65070 */
[----:B0-----:R-:W0:Y:S03]  /*2170*/  LDC.64 R72, c[0x0][0x220] ;  /* 0x00008800ff487b82 */ /* 0x001e260000000a00 */
[----:B------:R-:W-:-:S13]  /*2180*/  ISETP.NE.AND.EX P3, PT, RZ, UR13, PT, P3 ;  /* 0x0000000dff007c0c */ /* 0x000fda000bf65330 */
[----:B------:R-:W-:-:S04]  /*2190*/  @P3 LEA R78, P2, R135, UR12, 0x4 ;  /* 0x0000000c874e3c11 */ /* 0x000fc8000f8420ff */
[C---:B------:R-:W-:Y:S02]  /*21a0*/  @P3 LEA.HI.X R79, R135.reuse, UR13, RZ, 0x4, P2 ;  /* 0x0000000d874f3c11 */ /* 0x040fe400090f24ff */
[----:B------:R-:W-:Y:S01]  /*21b0*/  ISETP.NE.U32.AND P2, PT, RZ, UR14, PT ;  /* 0x0000000eff007c0c */ /* 0x000fe2000bf45070 */
[----:B0-----:R-:W-:Y:S02]  /*21c0*/  IMAD.WIDE.U32 R72, R135, 0x10, R72 ;  /* 0x0000001087487825 */ /* 0x001fe400078e0048 */
[----:B-----5:R0:W5:Y:S01]  /*21d0*/  @P3 LDG.E.128 R60, desc[UR4][R78.64] ;  /* 0x000000044e3c3981 */ /* 0x020162000c1e1d00 */
[----:B------:R-:W-:-:S03]  /*21e0*/  ISETP.NE.AND.EX P2, PT, RZ, UR15, PT, P2 ;  /* 0x0000000fff007c0c */ /* 0x000fc6000bf45320 */
[----:B------:R-:W2:Y:S10]  /*21f0*/  LDG.E.128 R72, desc[UR4][R72.64] ;  /* 0x0000000448487981 */ /* 0x000eb4000c1e1d00 */
[----:B------:R-:W-:-:S04]  /*2200*/  @P2 LEA R76, P4, R135, UR14, 0x4 ;  /* 0x0000000e874c2c11 */ /* 0x000fc8000f8820ff */
[----:B------:R-:W-:-:S05]  /*2210*/  @P2 LEA.HI.X R77, R135, UR15, RZ, 0x4, P4 ;  /* 0x0000000f874d2c11 */ /* 0x000fca000a0f24ff */
[----:B------:R0:W5:Y:S01]  /*2220*/  @P2 LDG.E.128 R64, desc[UR4][R76.64] ;  /* 0x000000044c402981 */ /* 0x000162000c1e1d00 */
[----:B------:R-:W-:-:S04]  /*2230*/  ISETP.NE.U32.AND P3, PT, RZ, UR12, PT ;  /* 0x0000000cff007c0c */ /* 0x000fc8000bf65070 */
[----:B------:R-:W-:Y:S01]  /*2240*/  ISETP.NE.AND.EX P3, PT, RZ, UR13, PT, P3 ;  /* 0x0000000dff007c0c */ /* 0x000fe2000bf65330 */
[C---:B--2---:R-:W-:Y:S01]  /*2250*/  IMAD.U32 R89, R72.reuse, 0x10000, RZ ;  /* 0x0001000048597824 */ /* 0x044fe200078e00ff */
[----:B------:R-:W-:-:S11]  /*2260*/  PRMT R171, R72, 0x7632, R171 ;  /* 0x0000763248ab7816 */ /* 0x000fd600000000ab */
[----:B0-----:R-:W-:Y:S05]  /*2270*/  @P3 BRA `(.L_x_44) ;  /* 0x0000000000203947 */ /* 0x001fea0003800000 */
[----:B------:R-:W-:-:S04]  /*2280*/  ISETP.NE.U32.AND P4, PT, RZ, UR14, PT ;  /* 0x0000000eff007c0c */ /* 0x000fc8000bf85070 */
[----:B------:R-:W-:-:S13]  /*2290*/  ISETP.NE.AND.EX P4, PT, RZ, UR15, PT, P4 ;  /* 0x0000000fff007c0c */ /* 0x000fda000bf85340 */
[----:B------:R-:W-:Y:S05]  /*22a0*/  @P4 BRA `(.L_x_45) ;  /* 0x0000000000084947 */ /* 0x000fea0003800000 */
[----:B------:R-:W-:Y:S05]  /*22b0*/  @P1 BRA `(.L_x_46) ;  /* 0x0000000000201947 */ /* 0x000fea0003800000 */
[----:B------:R-:W-:Y:S05]  /*22c0*/  BRA `(.L_x_47) ;  /* 0x0000000000247947 */ /* 0x000fea0003800000 */
.L_x_45:
[----:B-----5:R-:W-:-:S05]  /*22d0*/  SHF.L.U32 R72, R64, 0x10, RZ ;  /* 0x0000001040487819 */ /* 0x020fca00000006ff */
[----:B------:R-:W-:Y:S01]  /*22e0*/  FADD.FTZ R89, R72, R89 ;  /* 0x0000005948597221 */ /* 0x000fe20000010000 */
[----:B------:R-:W-:Y:S06]  /*22f0*/  BRA `(.L_x_46) ;  /* 0x0000000000107947 */ /* 0x000fec0003800000 */
.L_x_44:
[----:B-----5:R-:W-:Y:S01]  /*2300*/  IMAD.U32 R72, R60, 0x10000, RZ ;  /* 0x000100003c487824 */ /* 0x020fe200078e00ff */
[----:B------:R-:W-:-:S03]  /*2310*/  @P2 SHF.L.U32 R76, R64, 0x10, RZ ;  /* 0x00000010404c2819 */ /* 0x000fc600000006ff */
[----:B------:R-:W-:-:S04]  /*2320*/  FADD.FTZ R89, R72, R89 ;  /* 0x0000005948597221 */ /* 0x000fc80000010000 */
[----:B------:R-:W-:-:S07]  /*2330*/  @P2 FADD.FTZ R89, R76, R89 ;  /* 0x000000594c592221 */ /* 0x000fce0000010000 */
.L_x_46:
[----:B------:R-:W-:-:S04]  /*2340*/  F2FP.BF16.F32.PACK_AB R72, RZ, R89 ;  /* 0x00000059ff48723e */ /* 0x000fc800000010ff */
[----:B------:R-:W-:-:S07]  /*2350*/  PRMT R68, R72, 0x7610, R68 ;  /* 0x0000761048447816 */ /* 0x000fce0000000044 */
.L_x_47:
[----:B------:R-:W-:Y:S01]  /*2360*/  IMAD.U32 R171, R171, 0x10000, RZ ;  /* 0x00010000abab7824 */ /* 0x000fe200078e00ff */
[----:B------:R-:W-:Y:S06]  /*2370*/  @P3 BRA `(.L_x_48) ;  /* 0x0000000000243947 */ /* 0x000fec0003800000 */
[----:B------:R-:W-:-:S04]  /*2380*/  ISETP.NE.U32.AND P4, PT, RZ, UR14, PT ;  /* 0x0000000eff007c0c */ /* 0x000fc8000bf85070 */
[----:B------:R-:W-:-:S13]  /*2390*/  ISETP.NE.AND.EX P4, PT, RZ, UR15, PT, P4 ;  /* 0x0000000fff007c0c */ /* 0x000fda000bf85340 */
[----:B------:R-:W-:Y:S05]  /*23a0*/  @P4 BRA `(.L_x_49) ;  /* 0x0000000000084947 */ /* 0x000fea0003800000 */
[----:B------:R-:W-:Y:S05]  /*23b0*/  @P1 BRA `(.L_x_50) ;  /* 0x00000000002c1947 */ /* 0x000fea0003800000 */
[----:B------:R-:W-:Y:S05]  /*23c0*/  BRA `(.L_x_51) ;  /* 0x0000000000307947 */ /* 0x000fea0003800000 */
.L_x_49:
[----:B-----5:R-:W-:-:S04]  /*23d0*/  PRMT R72, R64, 0x7632, R72 ;  /* 0x0000763240487816 */ /* 0x020fc80000000048 */
[----:B------:R-:W-:-:S05]  /*23e0*/  SHF.L.U32 R72, R72, 0x10, RZ ;  /* 0x0000001048487819 */ /* 0x000fca00000006ff */
[----:B------:R-:W-:Y:S01]  /*23f0*/  FADD.FTZ R171, R72, R171 ;  /* 0x000000ab48ab7221 */ /* 0x000fe20000010000 */
[----:B------:R-:W-:Y:S06]  /*2400*/  BRA `(.L_x_50) ;  /* 0x0000000000187947 */ /* 0x000fec0003800000 */
.L_x_48:
[----:B-----5:R-:W-:Y:S02]  /*2410*/  PRMT R72, R60, 0x7632, R72 ;  /* 0x000076323c487816 */ /* 0x020fe40000000048 */
[----:B------:R-:W-:-:S03]  /*2420*/  @P2 PRMT R76, R64, 0x7632, R76 ;  /* 0x00007632404c2816 */ /* 0x000fc6000000004c */
[----:B------:R-:W-:Y:S01]  /*2430*/  IMAD.U32 R72, R72, 0x10000, RZ ;  /* 0x0001000048487824 */ /* 0x000fe200078e00ff */
[----:B------:R-:W-:-:S03]  /*2440*/  @P2 SHF.L.U32 R76, R76, 0x10, RZ ;  /* 0x000000104c4c2819 */ /* 0x000fc600000006ff */
[----:B------:R-:W-:-:S04]  /*2450*/  FADD.FTZ R171, R72, R171 ;  /* 0x000000ab48ab7221 */ /* 0x000fc80000010000 */
[----:B------:R-:W-:-:S07]  /*2460*/  @P2 FADD.FTZ R171, R76, R171 ;  /* 0x000000ab4cab2221 */ /* 0x000fce0000010000 */
.L_x_50:
[----:B------:R-:W-:-:S04]  /*2470*/  F2FP.BF16.F32.PACK_AB R72, RZ, R171 ;  /* 0x000000abff48723e */ /* 0x000fc800000010ff */
[----:B------:R-:W-:-:S07]  /*2480*/  PRMT R68, R68, 0x5410, R72 ;  /* 0x0000541044447816 */ /* 0x000fce0000000048 */
.L_x_51:
[C---:B------:R-:W-:Y:S01]  /*2490*/  IMAD.U32 R169, R73.reuse, 0x10000, RZ ;  /* 0x0001000049a97824 */ /* 0x040fe200078e00ff */
[----:B------:R-:W-:Y:S01]  /*24a0*/  PRMT R73, R73, 0x7632, R73 ;  /* 0x0000763249497816 */ /* 0x000fe20000000049 */
[----:B------:R-:W-:Y:S06]  /*24b0*/  @P3 BRA `(.L_x_52) ;  /* 0x0000000000203947 */ /* 0x000fec0003800000 */
[----:B------:R-:W-:-:S04]  /*24c0*/  ISETP.NE.U32.AND P4, PT, RZ, UR14, PT ;  /* 0x0000000eff007c0c */ /* 0x000fc8000bf85070 */
[----:B------:R-:W-:-:S13]  /*24d0*/  ISETP.NE.AND.EX P4, PT, RZ, UR15, PT, P4 ;  /* 0x0000000fff007c0c */ /* 0x000fda000bf85340 */
[----:B------:R-:W-:Y:S05]  /*24e0*/  @P4 BRA `(.L_x_53) ;  /* 0x0000000000084947 */ /* 0x000fea0003800000 */
[----:B------:R-:W-:Y:S05]  /*24f0*/  @P1 BRA `(.L_x_54) ;  /* 0x0000000000201947 */ /* 0x000fea0003800000 */
[----:B------:R-:W-:Y:S05]  /*2500*/  BRA `(.L_x_55) ;  /* 0x0000000000247947 */ /* 0x000fea0003800000 */
.L_x_53:
[----:B-----5:R-:W-:-:S05]  /*2510*/  SHF.L.U32 R72, R65, 0x10, RZ ;  /* 0x0000001041487819 */ /* 0x020fca00000006ff */
[----:B------:R-:W-:Y:S01]  /*2520*/  FADD.FTZ R169, R72, R169 ;  /* 0x000000a948a97221 */ /* 0x000fe20000010000 */
[----:B------:R-:W-:Y:S06]  /*2530*/  BRA `(.L_x_54) ;  /* 0x0000000000107947 */ /* 0x000fec0003800000 */
.L_x_52:
[----:B-----5:R-:W-:Y:S01]  /*2540*/  IMAD.U32 R72, R61, 0x10000, RZ ;  /* 0x000100003d487824 */ /* 0x020fe200078e00ff */
[----:B------:R-:W-:-:S03]  /*2550*/  @P2 SHF.L.U32 R76, R65, 0x10, RZ ;  /* 0x00000010414c2819 */ /* 0x000fc600000006ff */
[----:B------:R-:W-:-:S04]  /*2560*/  FADD.FTZ R169, R72, R169 ;  /* 0x000000a948a97221 */ /* 0x000fc80000010000 */
[----:B------:R-:W-:-:S07]  /*2570*/  @P2 FADD.FTZ R169, R76, R169 ;  /* 0x000000a94ca92221 */ /* 0x000fce0000010000 */
.L_x_54:
[----:B------:R-:W-:-:S04]  /*2580*/  F2FP.BF16.F32.PACK_AB R72, RZ, R169 ;  /* 0x000000a9ff48723e */ /* 0x000fc800000010ff */
[----:B------:R-:W-:-:S07]  /*2590*/  PRMT R69, R72, 0x7610, R69 ;  /* 0x0000761048457816 */ /* 0x000fce0000000045 */
.L_x_55:
[----:B------:R-:W-:Y:S01]  /*25a0*/  IMAD.U32 R191, R73, 0x10000, RZ ;  /* 0x0001000049bf7824 */ /* 0x000fe200078e00ff */
[----:B------:R-:W-:Y:S06]  /*25b0*/  @P3 BRA `(.L_x_56) ;  /* 0x0000000000243947 */ /* 0x000fec0003800000 */
[----:B------:R-:W-:-:S04]  /*25c0*/  ISETP.NE.U32.AND P4, PT, RZ, UR14, PT ;  /* 0x0000000eff007c0c */ /* 0x000fc8000bf85070 */
[----:B------:R-:W-:-:S13]  /*25d0*/  ISETP.NE.AND.EX P4, PT, RZ, UR15, PT, P4 ;  /* 0x0000000fff007c0c */ /* 0x000fda000bf85340 */
[----:B------:R-:W-:Y:S05]  /*25e0*/  @P4 BRA `(.L_x_57) ;  /* 0x0000000000084947 */ /* 0x000fea0003800000 */
[----:B------:R-:W-:Y:S05]  /*25f0*/  @P1 BRA `(.L_x_58) ;  /* 0x00000000002c1947 */ /* 0x000fea0003800000 */
[----:B------:R-:W-:Y:S05]  /*2600*/  BRA `(.L_x_59) ;  /* 0x0000000000307947 */ /* 0x000fea0003800000 */
.L_x_57:
[----:B-----5:R-:W-:-:S04]  /*2610*/  PRMT R72, R65, 0x7632, R72 ;  /* 0x0000763241487816 */ /* 0x020fc80000000048 */
[----:B------:R-:W-:-:S05]  /*2620*/  SHF.L.U32 R72, R72, 0x10, RZ ;  /* 0x0000001048487819 */ /* 0x000fca00000006ff */
[----:B------:R-:W-:Y:S01]  /*2630*/  FADD.FTZ R191, R72, R191 ;  /* 0x000000bf48bf7221 */ /* 0x000fe20000010000 */
[----:B------:R-:W-:Y:S06]  /*2640*/  BRA `(.L_x_58) ;  /* 0x0000000000187947 */ /* 0x000fec0003800000 */
.L_x_56:
[----:B-----5:R-:W-:Y:S02]  /*2650*/  PRMT R72, R61, 0x7632, R72 ;  /* 0x000076323d487816 */ /* 0x020fe40000000048 */
[----:B------:R-:W-:-:S03]  /*2660*/  @P2 PRMT R73, R65, 0x7632, R73 ;  /* 0x0000763241492816 */ /* 0x000fc60000000049 */
[----:B------:R-:W-:Y:S01]  /*2670*/  IMAD.U32 R72, R72, 0x10000, RZ ;  /* 0x0001000048487824 */ /* 0x000fe200078e00ff */
[----:B------:R-:W-:-:S03]  /*2680*/  @P2 SHF.L.U32 R76, R73, 0x10, RZ ;  /* 0x00000010494c2819 */ /* 0x000fc600000006ff */
[----:B------:R-:W-:-:S04]  /*2690*/  FADD.FTZ R191, R72, R191 ;  /* 0x000000bf48bf7221 */ /* 0x000fc80000010000 */
[----:B------:R-:W-:-:S07]  /*26a0*/  @P2 FADD.FTZ R191, R76, R191 ;  /* 0x000000bf4cbf2221 */ /* 0x000fce0000010000 */
.L_x_58:
[----:B------:R-:W-:-:S04]  /*26b0*/  F2FP.BF16.F32.PACK_AB R72, RZ, R191 ;  /* 0x000000bfff48723e */ /* 0x000fc800000010ff */
[----:B------:R-:W-:-:S07]  /*26c0*/  PRMT R69, R69, 0x5410, R72 ;  /* 0x0000541045457816 */ /* 0x000fce0000000048 */
.L_x_59:
        /* <DEDUP_REMOVED lines=8> */
.L_x_61:
[----:B-----5:R-:W-:-:S05]  /*2750*/  SHF.L.U32 R72, R66, 0x10, RZ ;  /* 0x0000001042487819 */ /* 0x020fca00000006ff */
[----:B------:R-:W-:Y:S01]  /*2760*/  FADD.FTZ R189, R72, R189 ;  /* 0x000000bd48bd7221 */ /* 0x000fe20000010000 */
[----:B------:R-:W-:Y:S06]  /*2770*/  BRA `(.L_x_62) ;  /* 0x0000000000107947 */ /* 0x000fec0003800000 */
.L_x_60:
[----:B-----5:R-:W-:Y:S01]  /*2780*/  IMAD.U32 R72, R62, 0x10000, RZ ;  /* 0x000100003e487824 */ /* 0x020fe200078e00ff */
[----:B------:R-:W-:-:S03]  /*2790*/  @P2 SHF.L.U32 R76, R66, 0x10, RZ ;  /* 0x00000010424c2819 */ /* 0x000fc600000006ff */
[----:B------:R-:W-:-:S04]  /*27a0*/  FADD.FTZ R189, R72, R189 ;  /* 0x000000bd48bd7221 */ /* 0x000fc80000010000 */
[----:B------:R-:W-:-:S07]  /*27b0*/  @P2 FADD.FTZ R189, R76, R189 ;  /* 0x000000bd4cbd2221 */ /* 0x000fce0000010000 */
.L_x_62:
[----:B------:R-:W-:-:S04]  /*27c0*/  F2FP.BF16.F32.PACK_AB R72, RZ, R189 ;  /* 0x000000bdff48723e */ /* 0x000fc800000010ff */
[----:B------:R-:W-:-:S07]  /*27d0*/  PRMT R70, R72, 0x7610, R70 ;  /* 0x0000761048467816 */ /* 0x000fce0000000046 */
.L_x_63:
[----:B------:R-:W-:Y:S01]  /*27e0*/  IMAD.U32 R201, R74, 0x10000, RZ ;  /* 0x000100004ac97824 */ /* 0x000fe200078e00ff */
[----:B------:R-:W-:Y:S06]  /*27f0*/  @P3 BRA `(.L_x_64) ;  /* 0x0000000000243947 */ /* 0x000fec0003800000 */
[----:B------:R-:W-:-:S04]  /*2800*/  ISETP.NE.U32.AND P4, PT, RZ, UR14, PT ;  /* 0x0000000eff007c0c */ /* 0x000fc8000bf85070 */
[----:B------:R-:W-:-:S13]  /*2810*/  ISETP.NE.AND.EX P4, PT, RZ, UR15, PT, P4 ;  /* 0x0000000fff007c0c */ /* 0x000fda000bf85340 */
[----:B------:R-:W-:Y:S05]  /*2820*/  @P4 BRA `(.L_x_65) ;  /* 0x0000000000084947 */ /* 0x000fea0003800000 */
[----:B------:R-:W-:Y:S05]  /*2830*/  @P1 BRA `(.L_x_66) ;  /* 0x00000000002c1947 */ /* 0x000fea0003800000 */
[----:B------:R-:W-:Y:S05]  /*2840*/  BRA `(.L_x_67) ;  /* 0x0000000000307947 */ /* 0x000fea0003800000 */
.L_x_65:
[----:B-----5:R-:W-:-:S04]  /*2850*/  PRMT R72, R66, 0x7632, R72 ;  /* 0x0000763242487816 */ /* 0x020fc80000000048 */
[----:B------:R-:W-:-:S05]  /*2860*/  SHF.L.U32 R72, R72, 0x10, RZ ;  /* 0x0000001048487819 */ /* 0x000fca00000006ff */
[----:B------:R-:W-:Y:S01]  /*2870*/  FADD.FTZ R201, R72, R201 ;  /* 0x000000c948c97221 */ /* 0x000fe20000010000 */
[----:B------:R-:W-:Y:S06]  /*2880*/  BRA `(.L_x_66) ;  /* 0x0000000000187947 */ /* 0x000fec0003800000 */
.L_x_64:
[----:B-----5:R-:W-:Y:S02]  /*2890*/  PRMT R72, R62, 0x7632, R72 ;  /* 0x000076323e487816 */ /* 0x020fe40000000048 */
[----:B------:R-:W-:-:S03]  /*28a0*/  @P2 PRMT R73, R66, 0x7632, R73 ;  /* 0x0000763242492816 */ /* 0x000fc60000000049 */
[----:B------:R-:W-:Y:S01]  /*28b0*/  IMAD.U32 R72, R72, 0x10000, RZ ;  /* 0x0001000048487824 */ /* 0x000fe200078e00ff */
[----:B------:R-:W-:-:S03]  /*28c0*/  @P2 SHF.L.U32 R74, R73, 0x10, RZ ;  /* 0x00000010494a2819 */ /* 0x000fc600000006ff */
[----:B------:R-:W-:-:S04]  /*28d0*/  FADD.FTZ R201, R72, R201 ;  /* 0x000000c948c97221 */ /* 0x000fc80000010000 */
[----:B------:R-:W-:-:S07]  /*28e0*/  @P2 FADD.FTZ R201, R74, R201 ;  /* 0x000000c94ac92221 */ /* 0x000fce0000010000 */
.L_x_66:
[----:B------:R-:W-:-:S04]  /*28f0*/  F2FP.BF16.F32.PACK_AB R72, RZ, R201 ;  /* 0x000000c9ff48723e */ /* 0x000fc800000010ff */
[----:B------:R-:W-:-:S07]  /*2900*/  PRMT R70, R70, 0x5410, R72 ;  /* 0x0000541046467816 */ /* 0x000fce0000000048 */
.L_x_67:
        /* <DEDUP_REMOVED lines=8> */
.L_x_69:
[----:B-----5:R-:W-:-:S05]  /*2990*/  SHF.L.U32 R72, R67, 0x10, RZ ;  /* 0x0000001043487819 */ /* 0x020fca00000006ff */
[----:B------:R-:W-:Y:S01]  /*29a0*/  FADD.FTZ R203, R72, R203 ;  /* 0x000000cb48cb7221 */ /* 0x000fe20000010000 */
[----:B------:R-:W-:Y:S06]  /*29b0*/  BRA `(.L_x_70) ;  /* 0x0000000000107947 */ /* 0x000fec0003800000 */
.L_x_68:
[----:B-----5:R-:W-:Y:S01]  /*29c0*/  IMAD.U32 R72, R63, 0x10000, RZ ;  /* 0x000100003f487824 */ /* 0x020fe200078e00ff */
[----:B------:R-:W-:-:S03]  /*29d0*/  @P2 SHF.L.U32 R74, R67, 0x10, RZ ;  /* 0x00000010434a2819 */ /* 0x000fc600000006ff */
[----:B------:R-:W-:-:S04]  /*29e0*/  FADD.FTZ R203, R72, R203 ;  /* 0x000000cb48cb7221 */ /* 0x000fc80000010000 */
[----:B------:R-:W-:-:S07]  /*29f0*/  @P2 FADD.FTZ R203, R74, R203 ;  /* 0x000000cb4acb2221 */ /* 0x000fce0000010000 */
.L_x_70:
[----:B------:R-:W-:-:S04]  /*2a00*/  F2FP.BF16.F32.PACK_AB R72, RZ, R203 ;  /* 0x000000cbff48723e */ /* 0x000fc800000010ff */
[----:B------:R-:W-:-:S07]  /*2a10*/  PRMT R71, R72, 0x7610, R71 ;  /* 0x0000761048477816 */ /* 0x000fce0000000047 */
.L_x_71:
[----:B------:R-:W-:Y:S01]  /*2a20*/  IMAD.U32 R215, R75, 0x10000, RZ ;  /* 0x000100004bd77824 */ /* 0x000fe200078e00ff */
[----:B------:R-:W-:Y:S06]  /*2a30*/  @P3 BRA `(.L_x_72) ;  /* 0x0000000000243947 */ /* 0x000fec0003800000 */
[----:B------:R-:W-:-:S04]  /*2a40*/  ISETP.NE.U32.AND P2, PT, RZ, UR14, PT ;  /* 0x0000000eff007c0c */ /* 0x000fc8000bf45070 */
[----:B------:R-:W-:-:S13]  /*2a50*/  ISETP.NE.AND.EX P2, PT, RZ, UR15, PT, P2 ;  /* 0x0000000fff007c0c */ /* 0x000fda000bf45320 */
[----:B------:R-:W-:Y:S05]  /*2a60*/  @P2 BRA `(.L_x_73) ;  /* 0x0000000000082947 */ /* 0x000fea0003800000 */
[----:B------:R-:W-:Y:S05]  /*2a70*/  @P1 BRA `(.L_x_74) ;  /* 0x00000000002c1947 */ /* 0x000fea0003800000 */
[----:B------:R-:W-:Y:S05]  /*2a80*/  BRA `(.L_x_75) ;  /* 0x0000000000307947 */ /* 0x000fea0003800000 */
.L_x_73:
[----:B-----5:R-:W-:-:S04]  /*2a90*/  PRMT R72, R67, 0x7632, R72 ;  /* 0x0000763243487816 */ /* 0x020fc80000000048 */
[----:B------:R-:W-:-:S05]  /*2aa0*/  SHF.L.U32 R72, R72, 0x10, RZ ;  /* 0x0000001048487819 */ /* 0x000fca00000006ff */
[----:B------:R-:W-:Y:S01]  /*2ab0*/  FADD.FTZ R215, R72, R215 ;  /* 0x000000d748d77221 */ /* 0x000fe20000010000 */
[----:B------:R-:W-:Y:S06]  /*2ac0*/  BRA `(.L_x_74) ;  /* 0x0000000000187947 */ /* 0x000fec0003800000 */
.L_x_72:
[----:B-----5:R-:W-:Y:S02]  /*2ad0*/  PRMT R72, R63, 0x7632, R72 ;  /* 0x000076323f487816 */ /* 0x020fe40000000048 */
[----:B------:R-:W-:-:S03]  /*2ae0*/  @P2 PRMT R73, R67, 0x7632, R73 ;  /* 0x0000763243492816 */ /* 0x000fc60000000049 */
[----:B------:R-:W-:Y:S01]  /*2af0*/  IMAD.U32 R72, R72, 0x10000, RZ ;  /* 0x0001000048487824 */ /* 0x000fe200078e00ff */
[----:B------:R-:W-:-:S03]  /*2b00*/  @P2 SHF.L.U32 R74, R73, 0x10, RZ ;  /* 0x00000010494a2819 */ /* 0x000fc600000006ff */
[----:B------:R-:W-:-:S04]  /*2b10*/  FADD.FTZ R215, R72, R215 ;  /* 0x000000d748d77221 */ /* 0x000fc80000010000 */
[----:B------:R-:W-:-:S07]  /*2b20*/  @P2 FADD.FTZ R215, R74, R215 ;  /* 0x000000d74ad72221 */ /* 0x000fce0000010000 */
.L_x_74:
[----:B------:R-:W-:-:S04]  /*2b30*/  F2FP.BF16.F32.PACK_AB R72, RZ, R215 ;  /* 0x000000d7ff48723e */ /* 0x000fc800000010ff */
[----:B------:R-:W-:-:S07]  /*2b40*/  PRMT R71, R71, 0x5410, R72 ;  /* 0x0000541047477816 */ /* 0x000fce0000000048 */
.L_x_75:
[----:B------:R-:W0:Y:S02]  /*2b50*/  @P1 LDC.64 R72, c[0x0][0x238] ;  /* 0x00008e00ff481b82 */ /* 0x000e240000000a00 */
[----:B0-----:R-:W-:-:S04]  /*2b60*/  @P1 LEA R72, P2, R135, R72, 0x4 ;  /* 0x0000004887481211 */ /* 0x001fc800078420ff */
[C---:B------:R-:W-:Y:S01]  /*2b70*/  @P1 LEA.HI.X R73, R135.reuse, R73, RZ, 0x4, P2 ;  /* 0x0000004987491211 */ /* 0x040fe200010f24ff */
[----:B------:R-:W-:-:S04]  /*2b80*/  VIADD R135, R135, 0x100 ;  /* 0x0000010087877836 */ /* 0x000fc80000000000 */
[----:B------:R1:W-:Y:S04]  /*2b90*/  @P1 STG.E.128 desc[UR4][R72.64], R68 ;  /* 0x0000004448001986 */ /* 0x0003e8000c101d04 */
.L_x_43:
[----:B------:R-:W-:Y:S05]  /*2ba0*/  BSYNC B0 ;  /* 0x0000000000007941 */ /* 0x000fea0003800000 */
.L_x_42:
[----:B------:R-:W-:Y:S01]  /*2bb0*/  ISETP.GE.U32.AND P2, PT, R58, 0x300, PT ;  /* 0x000003003a00780c */ /* 0x000fe20003f46070 */
[----:B------:R-:W-:-:S12]  /*2bc0*/  BSSY B0, `(.L_x_76) ;  /* 0x00000a6000007945 */ /* 0x000fd80003800000 */
[----:B------:R-:W-:Y:S05]  /*2bd0*/  @!P2 BRA `(.L_x_77) ;  /* 0x000000080090a947 */ /* 0x000fea0003800000 */
[----:B------:R-:W-:Y:S01]  /*2be0*/  ISETP.NE.U32.AND P3, PT, RZ, UR12, PT ;  /* 0x0000000cff007c0c */ /* 0x000fe2000bf65070 */
[----:B01----:R-:W0:Y:S03]  /*2bf0*/  LDC.64 R72, c[0x0][0x220] ;  /* 0x00008800ff487b82 */ /* 0x003e260000000a00 */
        /* <DEDUP_REMOVED lines=21> */
.L_x_79:
[----:B-----5:R-:W-:-:S04]  /*2d50*/  IMAD.U32 R72, R64, 0x10000, RZ ;  /* 0x0001000040487824 */ /* 0x020fc800078e00ff */
[----:B------:R-:W-:Y:S01]  /*2d60*/  FADD.FTZ R161, R72, R161 ;  /* 0x000000a148a17221 */ /* 0x000fe20000010000 */
[----:B------:R-:W-:Y:S06]  /*2d70*/  BRA `(.L_x_80) ;  /* 0x0000000000107947 */ /* 0x000fec0003800000 */
.L_x_78:
[----:B-----5:R-:W-:Y:S01]  /*2d80*/  SHF.L.U32 R72, R60, 0x10, RZ ;  /* 0x000000103c487819 */ /* 0x020fe200000006ff */
[----:B------:R-:W-:-:S04]  /*2d90*/  @P2 IMAD.U32 R76, R64, 0x10000, RZ ;  /* 0x00010000404c2824 */ /* 0x000fc800078e00ff */
[----:B------:R-:W-:-:S04]  /*2da0*/  FADD.FTZ R161, R72, R161 ;  /* 0x000000a148a17221 */ /* 0x000fc80000010000 */
[----:B------:R-:W-:-:S07]  /*2db0*/  @P2 FADD.FTZ R161, R76, R161 ;  /* 0x000000a14ca12221 */ /* 0x000fce0000010000 */
.L_x_80:
[----:B------:R-:W-:-:S04]  /*2dc0*/  F2FP.BF16.F32.PACK_AB R72, RZ, R161 ;  /* 0x000000a1ff48723e */ /* 0x000fc800000010ff */
[----:B------:R-:W-:-:S07]  /*2dd0*/  PRMT R68, R72, 0x7610, R68 ;  /* 0x0000761048447816 */ /* 0x000fce0000000044 */
.L_x_81:
[----:B------:R-:W-:Y:S01]  /*2de0*/  SHF.L.U32 R167, R167, 0x10, RZ ;  /* 0x00000010a7a77819 */ /* 0x000fe200000006ff */
[----:B------:R-:W-:Y:S06]  /*2df0*/  @P3 BRA `(.L_x_82) ;  /* 0x0000000000243947 */ /* 0x000fec0003800000 */
[----:B------:R-:W-:-:S04]  /*2e00*/  ISETP.NE.U32.AND P4, PT, RZ, UR14, PT ;  /* 0x0000000eff007c0c */ /* 0x000fc8000bf85070 */
[----:B------:R-:W-:-:S13]  /*2e10*/  ISETP.NE.AND.EX P4, PT, RZ, UR15, PT, P4 ;  /* 0x0000000fff007c0c */ /* 0x000fda000bf85340 */
[----:B------:R-:W-:Y:S05]  /*2e20*/  @P4 BRA `(.L_x_83) ;  /* 0x0000000000084947 */ /* 0x000fea0003800000 */
[----:B------:R-:W-:Y:S05]  /*2e30*/  @P1 BRA `(.L_x_84) ;  /* 0x00000000002c1947 */ /* 0x000fea0003800000 */
[----:B------:R-:W-:Y:S05]  /*2e40*/  BRA `(.L_x_85) ;  /* 0x0000000000307947 */ /* 0x000fea0003800000 */
.L_x_83:
[----:B-----5:R-:W-:-:S05]  /*2e50*/  PRMT R72, R64, 0x7632, R72 ;  /* 0x0000763240487816 */ /* 0x020fca0000000048 */
[----:B------:R-:W-:-:S04]  /*2e60*/  IMAD.U32 R72, R72, 0x10000, RZ ;  /* 0x0001000048487824 */ /* 0x000fc800078e00ff */
[----:B------:R-:W-:Y:S01]  /*2e70*/  FADD.FTZ R167, R72, R167 ;  /* 0x000000a748a77221 */ /* 0x000fe20000010000 */
[----:B------:R-:W-:Y:S06]  /*2e80*/  BRA `(.L_x_84) ;  /* 0x0000000000187947 */ /* 0x000fec0003800000 */
.L_x_82:
[----:B-----5:R-:W-:Y:S02]  /*2e90*/  PRMT R72, R60, 0x7632, R72 ;  /* 0x000076323c487816 */ /* 0x020fe40000000048 */
[----:B------:R-:W-:Y:S02]  /*2ea0*/  @P2 PRMT R76, R64, 0x7632, R76 ;  /* 0x00007632404c2816 */ /* 0x000fe4000000004c */
[----:B------:R-:W-:-:S03]  /*2eb0*/  SHF.L.U32 R72, R72, 0x10, RZ ;  /* 0x0000001048487819 */ /* 0x000fc600000006ff */
[----:B------:R-:W-:Y:S02]  /*2ec0*/  @P2 IMAD.U32 R76, R76, 0x10000, RZ ;  /* 0x000100004c4c2824 */ /* 0x000fe400078e00ff */
[----:B------:R-:W-:-:S04]  /*2ed0*/  FADD.FTZ R167, R72, R167 ;  /* 0x000000a748a77221 */ /* 0x000fc80000010000 */
[----:B------:R-:W-:-:S07]  /*2ee0*/  @P2 FADD.FTZ R167, R76, R167 ;  /* 0x000000a74ca72221 */ /* 0x000fce0000010000 */
.L_x_84:
[----:B------:R-:W-:-:S04]  /*2ef0*/  F2FP.BF16.F32.PACK_AB R72, RZ, R167 ;  /* 0x000000a7ff48723e */ /* 0x000fc800000010ff */
[----:B------:R-:W-:-:S07]  /*2f00*/  PRMT R68, R68, 0x5410, R72 ;  /* 0x0000541044447816 */ /* 0x000fce0000000048 */
.L_x_85:
        /* <DEDUP_REMOVED lines=8> */
.L_x_87:
[----:B-----5:R-:W-:-:S04]  /*2f90*/  IMAD.U32 R72, R65, 0x10000, RZ ;  /* 0x0001000041487824 */ /* 0x020fc800078e00ff */
[----:B------:R-:W-:Y:S01]  /*2fa0*/  FADD.FTZ R165, R72, R165 ;  /* 0x000000a548a57221 */ /* 0x000fe20000010000 */
[----:B------:R-:W-:Y:S06]  /*2fb0*/  BRA `(.L_x_88) ;  /* 0x0000000000107947 */ /* 0x000fec0003800000 */
.L_x_86:
[----:B-----5:R-:W-:Y:S01]  /*2fc0*/  SHF.L.U32 R72, R61, 0x10, RZ ;  /* 0x000000103d487819 */ /* 0x020fe200000006ff */
[----:B------:R-:W-:-:S04]  /*2fd0*/  @P2 IMAD.U32 R76, R65, 0x10000, RZ ;  /* 0x00010000414c2824 */ /* 0x000fc800078e00ff */
[----:B------:R-:W-:-:S04]  /*2fe0*/  FADD.FTZ R165, R72, R165 ;  /* 0x000000a548a57221 */ /* 0x000fc80000010000 */
[----:B------:R-:W-:-:S07]  /*2ff0*/  @P2 FADD.FTZ R165, R76, R165 ;  /* 0x000000a54ca52221 */ /* 0x000fce0000010000 */
.L_x_88:
[----:B------:R-:W-:-:S04]  /*3000*/  F2FP.BF16.F32.PACK_AB R72, RZ, R165 ;  /* 0x000000a5ff48723e */ /* 0x000fc800000010ff */
[----:B------:R-:W-:-:S07]  /*3010*/  PRMT R69, R72, 0x7610, R69 ;  /* 0x0000761048457816 */ /* 0x000fce0000000045 */
.L_x_89:
[----:B------:R-:W-:Y:S01]  /*3020*/  SHF.L.U32 R187, R73, 0x10, RZ ;  /* 0x0000001049bb7819 */ /* 0x000fe200000006ff */
[----:B------:R-:W-:Y:S06]  /*3030*/  @P3 BRA `(.L_x_90) ;  /* 0x0000000000243947 */ /* 0x000fec0003800000 */
[----:B------:R-:W-:-:S04]  /*3040*/  ISETP.NE.U32.AND P4, PT, RZ, UR14, PT ;  /* 0x0000000eff007c0c */ /* 0x000fc8000bf85070 */
[----:B------:R-:W-:-:S13]  /*3050*/  ISETP.NE.AND.EX P4, PT, RZ, UR15, PT, P4 ;  /* 0x0000000fff007c0c */ /* 0x000fda000bf85340 */
[----:B------:R-:W-:Y:S05]  /*3060*/  @P4 BRA `(.L_x_91) ;  /* 0x0000000000084947 */ /* 0x000fea0003800000 */
[----:B------:R-:W-:Y:S05]  /*3070*/  @P1 BRA `(.L_x_92) ;  /* 0x00000000002c1947 */ /* 0x000fea0003800000 */
[----:B------:R-:W-:Y:S05]  /*3080*/  BRA `(.L_x_93) ;  /* 0x0000000000307947 */ /* 0x000fea0003800000 */
.L_x_91:
[----:B-----5:R-:W-:-:S05]  /*3090*/  PRMT R72, R65, 0x7632, R72 ;  /* 0x0000763241487816 */ /* 0x020fca0000000048 */
[----:B------:R-:W-:-:S04]  /*30a0*/  IMAD.U32 R72, R72, 0x10000, RZ ;  /* 0x0001000048487824 */ /* 0x000fc800078e00ff */
[----:B------:R-:W-:Y:S01]  /*30b0*/  FADD.FTZ R187, R72, R187 ;  /* 0x000000bb48bb7221 */ /* 0x000fe20000010000 */
[----:B------:R-:W-:Y:S06]  /*30c0*/  BRA `(.L_x_92) ;  /* 0x0000000000187947 */ /* 0x000fec0003800000 */
.L_x_90:
[----:B-----5:R-:W-:Y:S02]  /*30d0*/  PRMT R72, R61, 0x7632, R72 ;  /* 0x000076323d487816 */ /* 0x020fe40000000048 */
[----:B------:R-:W-:Y:S02]  /*30e0*/  @P2 PRMT R73, R65, 0x7632, R73 ;  /* 0x0000763241492816 */ /* 0x000fe40000000049 */
[----:B------:R-:W-:-:S03]  /*30f0*/  SHF.L.U32 R72, R72, 0x10, RZ ;  /* 0x0000001048487819 */ /* 0x000fc600000006ff */
[----:B------:R-:W-:Y:S02]  /*3100*/  @P2 IMAD.U32 R76, R73, 0x10000, RZ ;  /* 0x00010000494c2824 */ /* 0x000fe400078e00ff */
[----:B------:R-:W-:-:S04]  /*3110*/  FADD.FTZ R187, R72, R187 ;  /* 0x000000bb48bb7221 */ /* 0x000fc80000010000 */
[----:B------:R-:W-:-:S07]  /*3120*/  @P2 FADD.FTZ R187, R76, R187 ;  /* 0x000000bb4cbb2221 */ /* 0x000fce0000010000 */
.L_x_92:
[----:B------:R-:W-:-:S04]  /*3130*/  F2FP.BF16.F32.PACK_AB R72, RZ, R187 ;  /* 0x000000bbff48723e */ /* 0x000fc800000010ff */
[----:B------:R-:W-:-:S07]  /*3140*/  PRMT R69, R69, 0x5410, R72 ;  /* 0x0000541045457816 */ /* 0x000fce0000000048 */
.L_x_93:
        /* <DEDUP_REMOVED lines=8> */
.L_x_95:
[----:B-----5:R-:W-:-:S04]  /*31d0*/  IMAD.U32 R72, R66, 0x10000, RZ ;  /* 0x0001000042487824 */ /* 0x020fc800078e00ff */
[----:B------:R-:W-:Y:S01]  /*31e0*/  FADD.FTZ R185, R72, R185 ;  /* 0x000000b948b97221 */ /* 0x000fe20000010000 */
[----:B------:R-:W-:Y:S06]  /*31f0*/  BRA `(.L_x_96) ;  /* 0x0000000000107947 */ /* 0x000fec0003800000 */
.L_x_94:
[----:B-----5:R-:W-:Y:S01]  /*3200*/  SHF.L.U32 R72, R62, 0x10, RZ ;  /* 0x000000103e487819 */ /* 0x020fe200000006ff */
[----:B------:R-:W-:-:S04]  /*3210*/  @P2 IMAD.U32 R76, R66, 0x10000, RZ ;  /* 0x00010000424c2824 */ /* 0x000fc800078e00ff */
[----:B------:R-:W-:-:S04]  /*3220*/  FADD.FTZ R185, R72, R185 ;  /* 0x000000b948b97221 */ /* 0x000fc80000010000 */
[----:B------:R-:W-:-:S07]  /*3230*/  @P2 FADD.FTZ R185, R76, R185 ;  /* 0x000000b94cb92221 */ /* 0x000fce0000010000 */
.L_x_96:
[----:B------:R-:W-:-:S04]  /*3240*/  F2FP.BF16.F32.PACK_AB R72, RZ, R185 ;  /* 0x000000b9ff48723e */ /* 0x000fc800000010ff */
[----:B------:R-:W-:-:S07]  /*3250*/  PRMT R70, R72, 0x7610, R70 ;  /* 0x0000761048467816 */ /* 0x000fce0000000046 */
.L_x_97:
[----:B------:R-:W-:Y:S01]  /*3260*/  SHF.L.U32 R205, R74, 0x10, RZ ;  /* 0x000000104acd7819 */ /* 0x000fe200000006ff */
[----:B------:R-:W-:Y:S06]  /*3270*/  @P3 BRA `(.L_x_98) ;  /* 0x0000000000243947 */ /* 0x000fec0003800000 */
[----:B------:R-:W-:-:S04]  /*3280*/  ISETP.NE.U32.AND P4, PT, RZ, UR14, PT ;  /* 0x0000000eff007c0c */ /* 0x000fc8000bf85070 */
[----:B------:R-:W-:-:S13]  /*3290*/  ISETP.NE.AND.EX P4, PT, RZ, UR15, PT, P4 ;  /* 0x0000000fff007c0c */ /* 0x000fda000bf85340 */
[----:B------:R-:W-:Y:S05]  /*32a0*/  @P4 BRA `(.L_x_99) ;  /* 0x0000000000084947 */ /* 0x000fea0003800000 */
[----:B------:R-:W-:Y:S05]  /*32b0*/  @P1 BRA `(.L_x_100) ;  /* 0x00000000002c1947 */ /* 0x000fea0003800000 */
[----:B------:R-:W-:Y:S05]  /*32c0*/  BRA `(.L_x_101) ;  /* 0x0000000000307947 */ /* 0x000fea0003800000 */
.L_x_99:
[----:B-----5:R-:W-:-:S05]  /*32d0*/  PRMT R72, R66, 0x7632, R72 ;  /* 0x0000763242487816 */ /* 0x020fca0000000048 */
[----:B------:R-:W-:-:S04]  /*32e0*/  IMAD.U32 R72, R72, 0x10000, RZ ;  /* 0x0001000048487824 */ /* 0x000fc800078e00ff */
[----:B------:R-:W-:Y:S01]  /*32f0*/  FADD.FTZ R205, R72, R205 ;  /* 0x000000cd48cd7221 */ /* 0x000fe20000010000 */
[----:B------:R-:W-:Y:S06]  /*3300*/  BRA `(.L_x_100) ;  /* 0x0000000000187947 */ /* 0x000fec0003800000 */
.L_x_98:
[----:B-----5:R-:W-:Y:S02]  /*3310*/  PRMT R72, R62, 0x7632, R72 ;  /* 0x000076323e487816 */ /* 0x020fe40000000048 */
[----:B------:R-:W-:Y:S02]  /*3320*/  @P2 PRMT R73, R66, 0x7632, R73 ;  /* 0x0000763242492816 */ /* 0x000fe40000000049 */
[----:B------:R-:W-:-:S03]  /*3330*/  SHF.L.U32 R72, R72, 0x10, RZ ;  /* 0x0000001048487819 */ /* 0x000fc600000006ff */
[----:B------:R-:W-:Y:S02]  /*3340*/  @P2 IMAD.U32 R74, R73, 0x10000, RZ ;  /* 0x00010000494a2824 */ /* 0x000fe400078e00ff */
[----:B------:R-:W-:-:S04]  /*3350*/  FADD.FTZ R205, R72, R205 ;  /* 0x000000cd48cd7221 */ /* 0x000fc80000010000 */
[----:B------:R-:W-:-:S07]  /*3360*/  @P2 FADD.FTZ R205, R74, R205 ;  /* 0x000000cd4acd2221 */ /* 0x000fce0000010000 */
.L_x_100:
[----:B------:R-:W-:-:S04]  /*3370*/  F2FP.BF16.F32.PACK_AB R72, RZ, R205 ;  /* 0x000000cdff48723e */ /* 0x000fc800000010ff */
[----:B------:R-:W-:-:S07]  /*3380*/  PRMT R70, R70, 0x5410, R72 ;  /* 0x0000541046467816 */ /* 0x000fce0000000048 */
.L_x_101:
        /* <DEDUP_REMOVED lines=8> */
.L_x_103:
[----:B-----5:R-:W-:-:S04]  /*3410*/  IMAD.U32 R72, R67, 0x10000, RZ ;  /* 0x0001000043487824 */ /* 0x020fc800078e00ff */
[----:B------:R-:W-:Y:S01]  /*3420*/  FADD.FTZ R207, R72, R207 ;  /* 0x000000cf48cf7221 */ /* 0x000fe20000010000 */
[----:B------:R-:W-:Y:S06]  /*3430*/  BRA `(.L_x_104) ;  /* 0x0000000000107947 */ /* 0x000fec0003800000 */
.L_x_102:
[----:B-----5:R-:W-:Y:S01]  /*3440*/  SHF.L.U32 R72, R63, 0x10, RZ ;  /* 0x000000103f487819 */ /* 0x020fe200000006ff */
[----:B------:R-:W-:-:S04]  /*3450*/  @P2 IMAD.U32 R74, R67, 0x10000, RZ ;  /* 0x00010000434a2824 */ /* 0x000fc800078e00ff */
[----:B------:R-:W-:-:S04]  /*3460*/  FADD.FTZ R207, R72, R207 ;  /* 0x000000cf48cf7221 */ /* 0x000fc80000010000 */
[----:B------:R-:W-:-:S07]  /*3470*/  @P2 FADD.FTZ R207, R74, R207 ;  /* 0x000000cf4acf2221 */ /* 0x000fce0000010000 */
.L_x_104:
[----:B------:R-:W-:-:S04]  /*3480*/  F2FP.BF16.F32.PACK_AB R72, RZ, R207 ;  /* 0x000000cfff48723e */ /* 0x000fc800000010ff */
[----:B------:R-:W-:-:S07]  /*3490*/  PRMT R71, R72, 0x7610, R71 ;  /* 0x0000761048477816 */ /* 0x000fce0000000047 */
.L_x_105:
[----:B------:R-:W-:Y:S01]  /*34a0*/  SHF.L.U32 R217, R75, 0x10, RZ ;  /* 0x000000104bd97819 */ /* 0x000fe200000006ff */
[----:B------:R-:W-:Y:S06]  /*34b0*/  @P3 BRA `(.L_x_106) ;  /* 0x0000000000243947 */ /* 0x000fec0003800000 */
[----:B------:R-:W-:-:S04]  /*34c0*/  ISETP.NE.U32.AND P2, PT, RZ, UR14, PT ;  /* 0x0000000eff007c0c */ /* 0x000fc8000bf45070 */
[----:B------:R-:W-:-:S13]  /*34d0*/  ISETP.NE.AND.EX P2, PT, RZ, UR15, PT, P2 ;  /* 0x0000000fff007c0c */ /* 0x000fda000bf45320 */
[----:B------:R-:W-:Y:S05]  /*34e0*/  @P2 BRA `(.L_x_107) ;  /* 0x0000000000082947 */ /* 0x000fea0003800000 */
[----:B------:R-:W-:Y:S05]  /*34f0*/  @P1 BRA `(.L_x_108) ;  /* 0x00000000002c1947 */ /* 0x000fea0003800000 */
[----:B------:R-:W-:Y:S05]  /*3500*/  BRA `(.L_x_109) ;  /* 0x0000000000307947 */ /* 0x000fea0003800000 */
.L_x_107:
[----:B-----5:R-:W-:-:S05]  /*3510*/  PRMT R72, R67, 0x7632, R72 ;  /* 0x0000763243487816 */ /* 0x020fca0000000048 */
[----:B------:R-:W-:-:S04]  /*3520*/  IMAD.U32 R72, R72, 0x10000, RZ ;  /* 0x0001000048487824 */ /* 0x000fc800078e00ff */
[----:B------:R-:W-:Y:S01]  /*3530*/  FADD.FTZ R217, R72, R217 ;  /* 0x000000d948d97221 */ /* 0x000fe20000010000 */
[----:B------:R-:W-:Y:S06]  /*3540*/  BRA `(.L_x_108) ;  /* 0x0000000000187947 */ /* 0x000fec0003800000 */
.L_x_106:
[----:B-----5:R-:W-:Y:S02]  /*3550*/  PRMT R72, R63, 0x7632, R72 ;  /* 0x000076323f487816 */ /* 0x020fe40000000048 */
[----:B------:R-:W-:Y:S02]  /*3560*/  @P2 PRMT R73, R67, 0x7632, R73 ;  /* 0x0000763243492816 */ /* 0x000fe40000000049 */
[----:B------:R-:W-:-:S03]  /*3570*/  SHF.L.U32 R72, R72, 0x10, RZ ;  /* 0x0000001048487819 */ /* 0x000fc600000006ff */
[----:B------:R-:W-:Y:S02]  /*3580*/  @P2 IMAD.U32 R74, R73, 0x10000, RZ ;  /* 0x00010000494a2824 */ /* 0x000fe400078e00ff */
[----:B------:R-:W-:-:S04]  /*3590*/  FADD.FTZ R217, R72, R217 ;  /* 0x000000d948d97221 */ /* 0x000fc80000010000 */
[----:B------:R-:W-:-:S07]  /*35a0*/  @P2 FADD.FTZ R217, R74, R217 ;  /* 0x000000d94ad92221 */ /* 0x000fce0000010000 */
.L_x_108:
[----:B------:R-:W-:-:S04]  /*35b0*/  F2FP.BF16.F32.PACK_AB R72, RZ, R217 ;  /* 0x000000d9ff48723e */ /* 0x000fc800000010ff */
[----:B------:R-:W-:-:S07]  /*35c0*/  PRMT R71, R71, 0x5410, R72 ;  /* 0x0000541047477816 */ /* 0x000fce0000000048 */
.L_x_109:
[----:B------:R-:W0:Y:S02]  /*35d0*/  @P1 LDC.64 R72, c[0x0][0x238] ;  /* 0x00008e00ff481b82 */ /* 0x000e240000000a00 */
[----:B0-----:R-:W-:-:S04]  /*35e0*/  @P1 LEA R72, P2, R135, R72, 0x4 ;  /* 0x0000004887481211 */ /* 0x001fc800078420ff */
[C---:B------:R-:W-:Y:S02]  /*35f0*/  @P1 LEA.HI.X R73, R135.reuse, R73, RZ, 0x4, P2 ;  /* 0x0000004987491211 */ /* 0x040fe400010f24ff */
[----:B------:R-:W-:-:S03]  /*3600*/  IADD3 R135, R135, 0x100, RZ ;  /* 0x0000010087877810 */ /* 0x000fc60007ffe0ff */
[----:B------:R2:W-:Y:S04]  /*3610*/  @P1 STG.E.128 desc[UR4][R72.64], R68 ;  /* 0x0000004448001986 */ /* 0x0005e8000c101d04 */
.L_x_77:
[----:B------:R-:W-:Y:S05]  /*3620*/  BSYNC B0 ;  /* 0x0000000000007941 */ /* 0x000fea0003800000 */
.L_x_76:
[----:B------:R-:W-:Y:S01]  /*3630*/  ISETP.GE.U32.AND P2, PT, R58, 0x400, PT ;  /* 0x000004003a00780c */ /* 0x000fe20003f46070 */
[----:B------:R-:W-:-:S12]  /*3640*/  BSSY B0, `(.L_x_110) ;  /* 0x00000a5000007945 */ /* 0x000fd80003800000 */
[----:B------:R-:W-:Y:S05]  /*3650*/  @!P2 BRA `(.L_x_111) ;  /* 0x00000008008ca947 */ /* 0x000fea0003800000 */
[----:B------:R-:W-:Y:S01]  /*3660*/  ISETP.NE.U32.AND P3, PT, RZ, UR12, PT ;  /* 0x0000000cff007c0c */ /* 0x000fe2000bf65070 */
[----:B012---:R-:W0:Y:S03]  /*3670*/  LDC.64 R72, c[0x0][0x220] ;  /* 0x00008800ff487b82 */ /* 0x007e260000000a00 */
        /* <DEDUP_REMOVED lines=21> */
.L_x_113:
[----:B-----5:R-:W-:-:S05]  /*37d0*/  SHF.L.U32 R72, R64, 0x10, RZ ;  /* 0x0000001040487819 */ /* 0x020fca00000006ff */
[----:B------:R-:W-:Y:S01]  /*37e0*/  FADD.FTZ R163, R72, R163 ;  /* 0x000000a348a37221 */ /* 0x000fe20000010000 */
[----:B------:R-:W-:Y:S06]  /*37f0*/  BRA `(.L_x_114) ;  /* 0x0000000000107947 */ /* 0x000fec0003800000 */
.L_x_112:
[----:B-----5:R-:W-:Y:S01]  /*3800*/  IMAD.U32 R72, R60, 0x10000, RZ ;  /* 0x000100003c487824 */ /* 0x020fe200078e00ff */
[----:B------:R-:W-:-:S03]  /*3810*/  @P2 SHF.L.U32 R76, R64, 0x10, RZ ;  /* 0x00000010404c2819 */ /* 0x000fc600000006ff */
[----:B------:R-:W-:-:S04]  /*3820*/  FADD.FTZ R163, R72, R163 ;  /* 0x000000a348a37221 */ /* 0x000fc80000010000 */
[----:B------:R-:W-:-:S07]  /*3830*/  @P2 FADD.FTZ R163, R76, R163 ;  /* 0x000000a34ca32221 */ /* 0x000fce0000010000 */
.L_x_114:
[----:B------:R-:W-:-:S04]  /*3840*/  F2FP.BF16.F32.PACK_AB R72, RZ, R163 ;  /* 0x000000a3ff48723e */ /* 0x000fc800000010ff */
[----:B------:R-:W-:-:S07]  /*3850*/  PRMT R68, R72, 0x7610, R68 ;  /* 0x0000761048447816 */ /* 0x000fce0000000044 */
.L_x_115:
[----:B------:R-:W-:Y:S01]  /*3860*/  IMAD.U32 R177, R177, 0x10000, RZ ;  /* 0x00010000b1b17824 */ /* 0x000fe200078e00ff */
[----:B------:R-:W-:Y:S06]  /*3870*/  @P3 BRA `(.L_x_116) ;  /* 0x0000000000243947 */ /* 0x000fec0003800000 */
[----:B------:R-:W-:-:S04]  /*3880*/  ISETP.NE.U32.AND P4, PT, RZ, UR14, PT ;  /* 0x0000000eff007c0c */ /* 0x000fc8000bf85070 */
[----:B------:R-:W-:-:S13]  /*3890*/  ISETP.NE.AND.EX P4, PT, RZ, UR15, PT, P4 ;  /* 0x0000000fff007c0c */ /* 0x000fda000bf85340 */
[----:B------:R-:W-:Y:S05]  /*38a0*/  @P4 BRA `(.L_x_117) ;  /* 0x0000000000084947 */ /* 0x000fea0003800000 */
[----:B------:R-:W-:Y:S05]  /*38b0*/  @P1 BRA `(.L_x_118) ;  /* 0x00000000002c1947 */ /* 0x000fea0003800000 */
[----:B------:R-:W-:Y:S05]  /*38c0*/  BRA `(.L_x_119) ;  /* 0x0000000000307947 */ /* 0x000fea0003800000 */
.L_x_117:
[----:B-----5:R-:W-:-:S04]  /*38d0*/  PRMT R72, R64, 0x7632, R72 ;  /* 0x0000763240487816 */ /* 0x020fc80000000048 */
[----:B------:R-:W-:-:S05]  /*38e0*/  SHF.L.U32 R72, R72, 0x10, RZ ;  /* 0x0000001048487819 */ /* 0x000fca00000006ff */
[----:B------:R-:W-:Y:S01]  /*38f0*/  FADD.FTZ R177, R72, R177 ;  /* 0x000000b148b17221 */ /* 0x000fe20000010000 */
[----:B------:R-:W-:Y:S06]  /*3900*/  BRA `(.L_x_118) ;  /* 0x0000000000187947 */ /* 0x000fec0003800000 */
.L_x_116:
[----:B-----5:R-:W-:Y:S02]  /*3910*/  PRMT R72, R60, 0x7632, R72 ;  /* 0x000076323c487816 */ /* 0x020fe40000000048 */
[----:B------:R-:W-:-:S03]  /*3920*/  @P2 PRMT R76, R64, 0x7632, R76 ;  /* 0x00007632404c2816 */ /* 0x000fc6000000004c */
[----:B------:R-:W-:Y:S01]  /*3930*/  IMAD.U32 R72, R72, 0x10000, RZ ;  /* 0x0001000048487824 */ /* 0x000fe200078e00ff */
[----:B------:R-:W-:-:S03]  /*3940*/  @P2 SHF.L.U32 R76, R76, 0x10, RZ ;  /* 0x000000104c4c2819 */ /* 0x000fc600000006ff */
[----:B------:R-:W-:-:S04]  /*3950*/  FADD.FTZ R177, R72, R177 ;  /* 0x000000b148b17221 */ /* 0x000fc80000010000 */
[----:B------:R-:W-:-:S07]  /*3960*/  @P2 FADD.FTZ R177, R76, R177 ;  /* 0x000000b14cb12221 */ /* 0x000fce0000010000 */
.L_x_118:
[----:B------:R-:W-:-:S04]  /*3970*/  F2FP.BF16.F32.PACK_AB R72, RZ, R177 ;  /* 0x000000b1ff48723e */ /* 0x000fc800000010ff */
[----:B------:R-:W-:-:S07]  /*3980*/  PRMT R68, R68, 0x5410, R72 ;  /* 0x0000541044447816 */ /* 0x000fce0000000048 */
.L_x_119:
        /* <DEDUP_REMOVED lines=8> */
.L_x_121:
[----:B-----5:R-:W-:-:S05]  /*3a10*/  SHF.L.U32 R72, R65, 0x10, RZ ;  /* 0x0000001041487819 */ /* 0x020fca00000006ff */
[----:B------:R-:W-:Y:S01]  /*3a20*/  FADD.FTZ R179, R72, R179 ;  /* 0x000000b348b37221 */ /* 0x000fe20000010000 */
[----:B------:R-:W-:Y:S06]  /*3a30*/  BRA `(.L_x_122) ;  /* 0x0000000000107947 */ /* 0x000fec0003800000 */
.L_x_120:
[----:B-----5:R-:W-:Y:S01]  /*3a40*/  IMAD.U32 R72, R61, 0x10000, RZ ;  /* 0x000100003d487824 */ /* 0x020fe200078e00ff */
[----:B------:R-:W-:-:S03]  /*3a50*/  @P2 SHF.L.U32 R76, R65, 0x10, RZ ;  /* 0x00000010414c2819 */ /* 0x000fc600000006ff */
[----:B------:R-:W-:-:S04]  /*3a60*/  FADD.FTZ R179, R72, R179 ;  /* 0x000000b348b37221 */ /* 0x000fc80000010000 */
[----:B------:R-:W-:-:S07]  /*3a70*/  @P2 FADD.FTZ R179, R76, R179 ;  /* 0x000000b34cb32221 */ /* 0x000fce0000010000 */
.L_x_122:
[----:B------:R-:W-:-:S04]  /*3a80*/  F2FP.BF16.F32.PACK_AB R72, RZ, R179 ;  /* 0x000000b3ff48723e */ /* 0x000fc800000010ff */
[----:B------:R-:W-:-:S07]  /*3a90*/  PRMT R69, R72, 0x7610, R69 ;  /* 0x0000761048457816 */ /* 0x000fce0000000045 */
.L_x_123:
[----:B------:R-:W-:Y:S01]  /*3aa0*/  IMAD.U32 R183, R73, 0x10000, RZ ;  /* 0x0001000049b77824 */ /* 0x000fe200078e00ff */
[----:B------:R-:W-:Y:S06]  /*3ab0*/  @P3 BRA `(.L_x_124) ;  /* 0x0000000000243947 */ /* 0x000fec0003800000 */
[----:B------:R-:W-:-:S04]  /*3ac0*/  ISETP.NE.U32.AND P4, PT, RZ, UR14, PT ;  /* 0x0000000eff007c0c */ /* 0x000fc8000bf85070 */
[----:B------:R-:W-:-:S13]  /*3ad0*/  ISETP.NE.AND.EX P4, PT, RZ, UR15, PT, P4 ;  /* 0x0000000fff007c0c */ /* 0x000fda000bf85340 */
[----:B------:R-:W-:Y:S05]  /*3ae0*/  @P4 BRA `(.L_x_125) ;  /* 0x0000000000084947 */ /* 0x000fea0003800000 */
[----:B------:R-:W-:Y:S05]  /*3af0*/  @P1 BRA `(.L_x_126) ;  /* 0x00000000002c1947 */ /* 0x000fea0003800000 */
[----:B------:R-:W-:Y:S05]  /*3b00*/  BRA `(.L_x_127) ;  /* 0x0000000000307947 */ /* 0x000fea0003800000 */
.L_x_125:
[----:B-----5:R-:W-:-:S04]  /*3b10*/  PRMT R72, R65, 0x7632, R72 ;  /* 0x0000763241487816 */ /* 0x020fc80000000048 */
[----:B------:R-:W-:-:S05]  /*3b20*/  SHF.L.U32 R72, R72, 0x10, RZ ;  /* 0x0000001048487819 */ /* 0x000fca00000006ff */
[----:B------:R-:W-:Y:S01]  /*3b30*/  FADD.FTZ R183, R72, R183 ;  /* 0x000000b748b77221 */ /* 0x000fe20000010000 */
[----:B------:R-:W-:Y:S06]  /*3b40*/  BRA `(.L_x_126) ;  /* 0x0000000000187947 */ /* 0x000fec0003800000 */
.L_x_124:
[----:B-----5:R-:W-:Y:S02]  /*3b50*/  PRMT R72, R61, 0x7632, R72 ;  /* 0x000076323d487816 */ /* 0x020fe40000000048 */
[----:B------:R-:W-:-:S03]  /*3b60*/  @P2 PRMT R73, R65, 0x7632, R73 ;  /* 0x0000763241492816 */ /* 0x000fc60000000049 */
[----:B------:R-:W-:Y:S01]  /*3b70*/  IMAD.U32 R72, R72, 0x10000, RZ ;  /* 0x0001000048487824 */ /* 0x000fe200078e00ff */
[----:B------:R-:W-:-:S03]  /*3b80*/  @P2 SHF.L.U32 R76, R73, 0x10, RZ ;  /* 0x00000010494c2819 */ /* 0x000fc600000006ff */
[----:B------:R-:W-:-:S04]  /*3b90*/  FADD.FTZ R183, R72, R183 ;  /* 0x000000b748b77221 */ /* 0x000fc80000010000 */
[----:B------:R-:W-:-:S07]  /*3ba0*/  @P2 FADD.FTZ R183, R76, R183 ;  /* 0x000000b74cb72221 */ /* 0x000fce0000010000 */
.L_x_126:
[----:B------:R-:W-:-:S04]  /*3bb0*/  F2FP.BF16.F32.PACK_AB R72, RZ, R183 ;  /* 0x000000b7ff48723e */ /* 0x000fc800000010ff */
[----:B------:R-:W-:-:S07]  /*3bc0*/  PRMT R69, R69, 0x5410, R72 ;  /* 0x0000541045457816 */ /* 0x000fce0000000048 */
.L_x_127:
        /* <DEDUP_REMOVED lines=8> */
.L_x_129:
[----:B-----5:R-:W-:-:S05]  /*3c50*/  SHF.L.U32 R72, R66, 0x10, RZ ;  /* 0x0000001042487819 */ /* 0x020fca00000006ff */
[----:B------:R-:W-:Y:S01]  /*3c60*/  FADD.FTZ R181, R72, R181 ;  /* 0x000000b548b57221 */ /* 0x000fe20000010000 */
[----:B------:R-:W-:Y:S06]  /*3c70*/  BRA `(.L_x_130) ;  /* 0x0000000000107947 */ /* 0x000fec0003800000 */
.L_x_128:
[----:B-----5:R-:W-:Y:S01]  /*3c80*/  IMAD.U32 R72, R62, 0x10000, RZ ;  /* 0x000100003e487824 */ /* 0x020fe200078e00ff */
[----:B------:R-:W-:-:S03]  /*3c90*/  @P2 SHF.L.U32 R76, R66, 0x10, RZ ;  /* 0x00000010424c2819 */ /* 0x000fc600000006ff */
[----:B------:R-:W-:-:S04]  /*3ca0*/  FADD.FTZ R181, R72, R181 ;  /* 0x000000b548b57221 */ /* 0x000fc80000010000 */
[----:B------:R-:W-:-:S07]  /*3cb0*/  @P2 FADD.FTZ R181, R76, R181 ;  /* 0x000000b54cb52221 */ /* 0x000fce0000010000 */
.L_x_130:
[----:B------:R-:W-:-:S04]  /*3cc0*/  F2FP.BF16.F32.PACK_AB R72, RZ, R181 ;  /* 0x000000b5ff48723e */ /* 0x000fc800000010ff */
[----:B------:R-:W-:-:S07]  /*3cd0*/  PRMT R70, R72, 0x7610, R70 ;  /* 0x0000761048467816 */ /* 0x000fce0000000046 */
.L_x_131:
[----:B------:R-:W-:Y:S01]  /*3ce0*/  IMAD.U32 R209, R74, 0x10000, RZ ;  /* 0x000100004ad17824 */ /* 0x000fe200078e00ff */
[----:B------:R-:W-:Y:S06]  /*3cf0*/  @P3 BRA `(.L_x_132) ;  /* 0x0000000000243947 */ /* 0x000fec0003800000 */
[----:B------:R-:W-:-:S04]  /*3d00*/  ISETP.NE.U32.AND P4, PT, RZ, UR14, PT ;  /* 0x0000000eff007c0c */ /* 0x000fc8000bf85070 */
[----:B------:R-:W-:-:S13]  /*3d10*/  ISETP.NE.AND.EX P4, PT, RZ, UR15, PT, P4 ;  /* 0x0000000fff007c0c */ /* 0x000fda000bf85340 */
[----:B------:R-:W-:Y:S05]  /*3d20*/  @P4 BRA `(.L_x_133) ;  /* 0x0000000000084947 */ /* 0x000fea0003800000 */
[----:B------:R-:W-:Y:S05]  /*3d30*/  @P1 BRA `(.L_x_134) ;  /* 0x00000000002c1947 */ /* 0x000fea0003800000 */
[----:B------:R-:W-:Y:S05]  /*3d40*/  BRA `(.L_x_135) ;  /* 0x0000000000307947 */ /* 0x000fea0003800000 */
.L_x_133:
[----:B-----5:R-:W-:-:S04]  /*3d50*/  PRMT R72, R66, 0x7632, R72 ;  /* 0x0000763242487816 */ /* 0x020fc80000000048 */
[----:B------:R-:W-:-:S05]  /*3d60*/  SHF.L.U32 R72, R72, 0x10, RZ ;  /* 0x0000001048487819 */ /* 0x000fca00000006ff */
[----:B------:R-:W-:Y:S01]  /*3d70*/  FADD.FTZ R209, R72, R209 ;  /* 0x000000d148d17221 */ /* 0x000fe20000010000 */
[----:B------:R-:W-:Y:S06]  /*3d80*/  BRA `(.L_x_134) ;  /* 0x0000000000187947 */ /* 0x000fec0003800000 */
.L_x_132:
[----:B-----5:R-:W-:Y:S02]  /*3d90*/  PRMT R72, R62, 0x7632, R72 ;  /* 0x000076323e487816 */ /* 0x020fe40000000048 */
[----:B------:R-:W-:-:S03]  /*3da0*/  @P2 PRMT R73, R66, 0x7632, R73 ;  /* 0x0000763242492816 */ /* 0x000fc60000000049 */
[----:B------:R-:W-:Y:S01]  /*3db0*/  IMAD.U32 R72, R72, 0x10000, RZ ;  /* 0x0001000048487824 */ /* 0x000fe200078e00ff */
[----:B------:R-:W-:-:S03]  /*3dc0*/  @P2 SHF.L.U32 R74, R73, 0x10, RZ ;  /* 0x00000010494a2819 */ /* 0x000fc600000006ff */
[----:B------:R-:W-:-:S04]  /*3dd0*/  FADD.FTZ R209, R72, R209 ;  /* 0x000000d148d17221 */ /* 0x000fc80000010000 */
[----:B------:R-:W-:-:S07]  /*3de0*/  @P2 FADD.FTZ R209, R74, R209 ;  /* 0x000000d14ad12221 */ /* 0x000fce0000010000 */
.L_x_134:
[----:B------:R-:W-:-:S04]  /*3df0*/  F2FP.BF16.F32.PACK_AB R72, RZ, R209 ;  /* 0x000000d1ff48723e */ /* 0x000fc800000010ff */
[----:B------:R-:W-:-:S07]  /*3e00*/  PRMT R70, R70, 0x5410, R72 ;  /* 0x0000541046467816 */ /* 0x000fce0000000048 */
.L_x_135:
        /* <DEDUP_REMOVED lines=8> */
.L_x_137:
[----:B-----5:R-:W-:-:S05]  /*3e90*/  SHF.L.U32 R72, R67, 0x10, RZ ;  /* 0x0000001043487819 */ /* 0x020fca00000006ff */
[----:B------:R-:W-:Y:S01]  /*3ea0*/  FADD.FTZ R211, R72, R211 ;  /* 0x000000d348d37221 */ /* 0x000fe20000010000 */
[----:B------:R-:W-:Y:S06]  /*3eb0*/  BRA `(.L_x_138) ;  /* 0x0000000000107947 */ /* 0x000fec0003800000 */
.L_x_136:
[----:B-----5:R-:W-:Y:S01]  /*3ec0*/  IMAD.U32 R72, R63, 0x10000, RZ ;  /* 0x000100003f487824 */ /* 0x020fe200078e00ff */
[----:B------:R-:W-:-:S03]  /*3ed0*/  @P2 SHF.L.U32 R74, R67, 0x10, RZ ;  /* 0x00000010434a2819 */ /* 0x000fc600000006ff */
[----:B------:R-:W-:-:S04]  /*3ee0*/  FADD.FTZ R211, R72, R211 ;  /* 0x000000d348d37221 */ /* 0x000fc80000010000 */
[----:B------:R-:W-:-:S07]  /*3ef0*/  @P2 FADD.FTZ R211, R74, R211 ;  /* 0x000000d34ad32221 */ /* 0x000fce0000010000 */
.L_x_138:
[----:B------:R-:W-:-:S04]  /*3f00*/  F2FP.BF16.F32.PACK_AB R72, RZ, R211 ;  /* 0x000000d3ff48723e */ /* 0x000fc800000010ff */
[----:B------:R-:W-:-:S07]  /*3f10*/  PRMT R71, R72, 0x7610, R71 ;  /* 0x0000761048477816 */ /* 0x000fce0000000047 */
.L_x_139:
[----:B------:R-:W-:Y:S01]  /*3f20*/  IMAD.U32 R219, R75, 0x10000, RZ ;  /* 0x000100004bdb7824 */ /* 0x000fe200078e00ff */
[----:B------:R-:W-:Y:S06]  /*3f30*/  @P3 BRA `(.L_x_140) ;  /* 0x0000000000243947 */ /* 0x000fec0003800000 */
[----:B------:R-:W-:-:S04]  /*3f40*/  ISETP.NE.U32.AND P2, PT, RZ, UR14, PT ;  /* 0x0000000eff007c0c */ /* 0x000fc8000bf45070 */
[----:B------:R-:W-:-:S13]  /*3f50*/  ISETP.NE.AND.EX P2, PT, RZ, UR15, PT, P2 ;  /* 0x0000000fff007c0c */ /* 0x000fda000bf45320 */
[----:B------:R-:W-:Y:S05]  /*3f60*/  @P2 BRA `(.L_x_141) ;  /* 0x0000000000082947 */ /* 0x000fea0003800000 */
[----:B------:R-:W-:Y:S05]  /*3f70*/  @P1 BRA `(.L_x_142) ;  /* 0x00000000002c1947 */ /* 0x000fea0003800000 */
[----:B------:R-:W-:Y:S05]  /*3f80*/  BRA `(.L_x_143) ;  /* 0x0000000000307947 */ /* 0x000fea0003800000 */
.L_x_141:
[----:B-----5:R-:W-:-:S04]  /*3f90*/  PRMT R72, R67, 0x7632, R72 ;  /* 0x0000763243487816 */ /* 0x020fc80000000048 */
[----:B------:R-:W-:-:S05]  /*3fa0*/  SHF.L.U32 R72, R72, 0x10, RZ ;  /* 0x0000001048487819 */ /* 0x000fca00000006ff */
[----:B------:R-:W-:Y:S01]  /*3fb0*/  FADD.FTZ R219, R72, R219 ;  /* 0x000000db48db7221 */ /* 0x000fe20000010000 */
[----:B------:R-:W-:Y:S06]  /*3fc0*/  BRA `(.L_x_142) ;  /* 0x0000000000187947 */ /* 0x000fec0003800000 */
.L_x_140:
[----:B-----5:R-:W-:Y:S02]  /*3fd0*/  PRMT R72, R63, 0x7632, R72 ;  /* 0x000076323f487816 */ /* 0x020fe40000000048 */
[----:B------:R-:W-:-:S03]  /*3fe0*/  @P2 PRMT R73, R67, 0x7632, R73 ;  /* 0x0000763243492816 */ /* 0x000fc60000000049 */
[----:B------:R-:W-:Y:S01]  /*3ff0*/  IMAD.U32 R72, R72, 0x10000, RZ ;  /* 0x0001000048487824 */ /* 0x000fe200078e00ff */
[----:B------:R-:W-:-:S03]  /*4000*/  @P2 SHF.L.U32 R74, R73, 0x10, RZ ;  /* 0x00000010494a2819 */ /* 0x000fc600000006ff */
[----:B------:R-:W-:-:S04]  /*4010*/  FADD.FTZ R219, R72, R219 ;  /* 0x000000db48db7221 */ /* 0x000fc80000010000 */
[----:B------:R-:W-:-:S07]  /*4020*/  @P2 FADD.FTZ R219, R74, R219 ;  /* 0x000000db4adb2221 */ /* 0x000fce0000010000 */
.L_x_142:
[----:B------:R-:W-:-:S04]  /*4030*/  F2FP.BF16.F32.PACK_AB R72, RZ, R219 ;  /* 0x000000dbff48723e */ /* 0x000fc800000010ff */
[----:B------:R-:W-:-:S07]  /*4040*/  PRMT R71, R71, 0x5410, R72 ;  /* 0x0000541047477816 */ /* 0x000fce0000000048 */
.L_x_143:
[----:B------:R-:W0:Y:S02]  /*4050*/  @P1 LDC.64 R72, c[0x0][0x238] ;  /* 0x00008e00ff481b82 */ /* 0x000e240000000a00 */
[----:B0-----:R-:W-:-:S04]  /*4060*/  @P1 LEA R72, P2, R135, R72, 0x4 ;  /* 0x0000004887481211 */ /* 0x001fc800078420ff */
[----:B------:R-:W-:-:S05]  /*4070*/  @P1 LEA.HI.X R73, R135, R73, RZ, 0x4, P2 ;  /* 0x0000004987491211 */ /* 0x000fca00010f24ff */
[----:B------:R3:W-:Y:S04]  /*4080*/  @P1 STG.E.128 desc[UR4][R72.64], R68 ;  /* 0x0000004448001986 */ /* 0x0007e8000c101d04 */
.L_x_111:
[----:B------:R-:W-:Y:S05]  /*4090*/  BSYNC B0 ;  /* 0x0000000000007941 */ /* 0x000fea0003800000 */
.L_x_110:
[----:B0123--:R-:W-:Y:S01]  /*40a0*/  FADD.FTZ R72, RZ, R91 ;  /* 0x0000005bff487221 */ /* 0x00ffe20000010000 */
[C---:B------:R-:W-:Y:S01]  /*40b0*/  ISETP.GT.U32.AND P2, PT, R58.reuse, 0x1ff, PT ;  /* 0x000001ff3a00780c */ /* 0x040fe20003f44070 */
[----:B------:R-:W-:Y:S01]  /*40c0*/  UMOV UR6, 0xffffffff ;  /* 0xffffffff00067882 */ /* 0x000fe20000000000 */
[C---:B------:R-:W-:Y:S01]  /*40d0*/  ISETP.GT.U32.AND P3, PT, R58.reuse, 0x2ff, PT ;  /* 0x000002ff3a00780c */ /* 0x040fe20003f64070 */
[----:B------:R-:W-:Y:S01]  /*40e0*/  FADD.FTZ R72, R175, R72 ;  /* 0x00000048af487221 */ /* 0x000fe20000010000 */
[----:B------:R-:W-:Y:S02]  /*40f0*/  ISETP.GT.U32.AND P5, PT, R58, 0x3ff, PT ;  /* 0x000003ff3a00780c */ /* 0x000fe40003fa4070 */
[----:B------:R-:W-:Y:S01]  /*4100*/  LOP3.LUT P4, RZ, R134, 0xff, RZ, 0xc0, !PT ;  /* 0x000000ff86ff7812 */ /* 0x000fe2000788c0ff */
[----:B------:R-:W-:Y:S01]  /*4110*/  FADD.FTZ R72, R173, R72 ;  /* 0x00000048ad487221 */ /* 0x000fe20000010000 */
[----:B------:R-:W-:Y:S02]  /*4120*/  SHF.R.U32.HI R75, RZ, 0x5, R59 ;  /* 0x00000005ff4b7819 */ /* 0x000fe4000001163b */
[----:B------:R-:W-:Y:S01]  /*4130*/  LOP3.LUT P6, RZ, R59, 0x1f, RZ, 0xc0, !PT ;  /* 0x0000001f3bff7812 */ /* 0x000fe200078cc0ff */
[----:B------:R-:W-:Y:S01]  /*4140*/  FADD.FTZ R72, R195, R72 ;  /* 0x00000048c3487221 */ /* 0x000fe20000010000 */
[----:B------:R-:W-:-:S03]  /*4150*/  LOP3.LUT R74, R75, 0x7fffff8, RZ, 0xc0, !PT ;  /* 0x07fffff84b4a7812 */ /* 0x000fc600078ec0ff */
[----:B------:R-:W-:-:S04]  /*4160*/  FADD.FTZ R72, R193, R72 ;  /* 0x00000048c1487221 */ /* 0x000fc80000010000 */
[----:B------:R-:W-:Y:S01]  /*4170*/  FADD.FTZ R72, R197, R72 ;  /* 0x00000048c5487221 */ /* 0x000fe20000010000 */
[----:B------:R-:W-:-:S03]  /*4180*/  @!P4 VIADD R74, R74, 0x8 ;  /* 0x000000084a4ac836 */ /* 0x000fc60000000000 */
[----:B------:R-:W-:-:S04]  /*4190*/  FADD.FTZ R72, R199, R72 ;  /* 0x00000048c7487221 */ /* 0x000fc80000010000 */
[----:B------:R-:W-:-:S05]  /*41a0*/  FADD.FTZ R72, R213, R72 ;  /* 0x00000048d5487221 */ /* 0x000fca0000010000 */
[----:B------:R-:W-:-:S05]  /*41b0*/  FSEL R76, R72, RZ, P0 ;  /* 0x000000ff484c7208 */ /* 0x000fca0000000000 */
[----:B------:R-:W-:-:S04]  /*41c0*/  FADD.FTZ R72, R89, R76 ;  /* 0x0000004c59487221 */ /* 0x000fc80000010000 */
[----:B------:R-:W-:-:S04]  /*41d0*/  FADD.FTZ R72, R171, R72 ;  /* 0x00000048ab487221 */ /* 0x000fc80000010000 */
[----:B------:R-:W-:-:S04]  /*41e0*/  FADD.FTZ R72, R169, R72 ;  /* 0x00000048a9487221 */ /* 0x000fc80000010000 */
[----:B------:R-:W-:-:S04]  /*41f0*/  FADD.FTZ R72, R191, R72 ;  /* 0x00000048bf487221 */ /* 0x000fc80000010000 */
[----:B------:R-:W-:-:S04]  /*4200*/  FADD.FTZ R72, R189, R72 ;  /* 0x00000048bd487221 */ /* 0x000fc80000010000 */
[----:B------:R-:W-:-:S04]  /*4210*/  FADD.FTZ R72, R201, R72 ;  /* 0x00000048c9487221 */ /* 0x000fc80000010000 */
[----:B------:R-:W-:-:S04]  /*4220*/  FADD.FTZ R72, R203, R72 ;  /* 0x00000048cb487221 */ /* 0x000fc80000010000 */
[----:B------:R-:W-:-:S04]  /*4230*/  @P2 FADD.FTZ R76, R215, R72 ;  /* 0x00000048d74c2221 */ /* 0x000fc80000010000 */
        /* <DEDUP_REMOVED lines=15> */
[----:B------:R-:W-:Y:S01]  /*4330*/  @P5 FADD.FTZ R76, R219, R72 ;  /* 0x00000048db4c5221 */ /* 0x000fe20000010000 */
[----:B------:R-:W-:Y:S01]  /*4340*/  P2R R72, PR, RZ, 0x40 ;  /* 0x00000040ff487803 */ /* 0x000fe20000000000 */
[----:B------:R-:W-:Y:S06]  /*4350*/  BRA.DIV UR6, `(.L_x_144) ;  /* 0x0000001606f07947 */ /* 0x000fec000b800000 */
[----:B------:R-:W0:Y:S02]  /*4360*/  SHFL.BFLY PT, R73, R76, 0x1, 0x1f ;  /* 0x0c201f004c497f89 */ /* 0x000e2400000e0000 */
[----:B0-----:R-:W-:-:S05]  /*4370*/  FADD.FTZ R77, R76, R73 ;  /* 0x000000494c4d7221 */ /* 0x001fca0000010000 */
[----:B------:R-:W0:Y:S02]  /*4380*/  SHFL.BFLY PT, R72, R77, 0x2, 0x1f ;  /* 0x0c401f004d487f89 */ /* 0x000e2400000e0000 */
[----:B0-----:R-:W-:-:S05]  /*4390*/  FADD.FTZ R78, R77, R72 ;  /* 0x000000484d4e7221 */ /* 0x001fca0000010000 */
[----:B------:R-:W0:Y:S02]  /*43a0*/  SHFL.BFLY PT, R73, R78, 0x4, 0x1f ;  /* 0x0c801f004e497f89 */ /* 0x000e2400000e0000 */
[----:B0-----:R-:W-:-:S05]  /*43b0*/  FADD.FTZ R79, R78, R73 ;  /* 0x000000494e4f7221 */ /* 0x001fca0000010000 */
[----:B------:R-:W0:Y:S02]  /*43c0*/  SHFL.BFLY PT, R72, R79, 0x8, 0x1f ;  /* 0x0d001f004f487f89 */ /* 0x000e2400000e0000 */
[----:B0-----:R-:W-:-:S05]  /*43d0*/  FADD.FTZ R134, R79, R72 ;  /* 0x000000484f867221 */ /* 0x001fca0000010000 */
[----:B------:R-:W0:Y:S02]  /*43e0*/  SHFL.BFLY PT, R73, R134, 0x10, 0x1f ;  /* 0x0e001f0086497f89 */ /* 0x000e2400000e0000 */
[----:B0-----:R-:W-:-:S04]  /*43f0*/  FADD.FTZ R73, R134, R73 ;  /* 0x0000004986497221 */ /* 0x001fc80000010000 */
[----:B------:R-:W-:-:S04]  /*4400*/  FMUL.FTZ R72, R96, R73 ;  /* 0x0000004960487220 */ /* 0x000fc80000410000 */
[--C-:B------:R-:W-:Y:S01]  /*4410*/  FADD.FTZ R73, R91, -R72.reuse ;  /* 0x800000485b497221 */ /* 0x100fe20000010000 */
[--C-:B------:R-:W-:Y:S01]  /*4420*/  FADD.FTZ R76, R175, -R72.reuse ;  /* 0x80000048af4c7221 */ /* 0x100fe20000010000 */
[--C-:B------:R-:W-:Y:S01]  /*4430*/  FADD.FTZ R136, R173, -R72.reuse ;  /* 0x80000048ad887221 */ /* 0x100fe20000010000 */
[--C-:B------:R-:W-:Y:S01]  /*4440*/  FADD.FTZ R78, R193, -R72.reuse ;  /* 0x80000048c14e7221 */ /* 0x100fe20000010000 */
[----:B------:R-:W-:Y:S01]  /*4450*/  FFMA.FTZ R73, R73, R73, RZ ;  /* 0x0000004949497223 */ /* 0x000fe200000100ff */
[--C-:B------:R-:W-:Y:S01]  /*4460*/  FADD.FTZ R77, R171, -R72.reuse ;  /* 0x80000048ab4d7221 */ /* 0x100fe20000010000 */
[--C-:B------:R-:W-:Y:S02]  /*4470*/  FADD.FTZ R79, R169, -R72.reuse ;  /* 0x80000048a94f7221 */ /* 0x100fe40000010000 */
[----:B------:R-:W-:Y:S01]  /*4480*/  FFMA.FTZ R73, R76, R76, R73 ;  /* 0x0000004c4c497223 */ /* 0x000fe20000010049 */
[----:B------:R-:W-:-:S03]  /*4490*/  FADD.FTZ R76, R195, -R72 ;  /* 0x80000048c34c7221 */ /* 0x000fc60000010000 */
[----:B------:R-:W-:-:S04]  /*44a0*/  FFMA.FTZ R73, R136, R136, R73 ;  /* 0x0000008888497223 */ /* 0x000fc80000010049 */
[----:B------:R-:W-:Y:S01]  /*44b0*/  FFMA.FTZ R73, R76, R76, R73 ;  /* 0x0000004c4c497223 */ /* 0x000fe20000010049 */
[----:B------:R-:W-:-:S03]  /*44c0*/  FADD.FTZ R76, R197, -R72 ;  /* 0x80000048c54c7221 */ /* 0x000fc60000010000 */
[----:B------:R-:W-:Y:S01]  /*44d0*/  FFMA.FTZ R73, R78, R78, R73 ;  /* 0x0000004e4e497223 */ /* 0x000fe20000010049 */
[----:B------:R-:W-:-:S03]  /*44e0*/  FADD.FTZ R78, R199, -R72 ;  /* 0x80000048c74e7221 */ /* 0x000fc60000010000 */
[----:B------:R-:W-:Y:S01]  /*44f0*/  FFMA.FTZ R73, R76, R76, R73 ;  /* 0x0000004c4c497223 */ /* 0x000fe20000010049 */
[----:B------:R-:W-:-:S03]  /*4500*/  FADD.FTZ R76, R213, -R72 ;  /* 0x80000048d54c7221 */ /* 0x000fc60000010000 */
[----:B------:R-:W-:-:S04]  /*4510*/  FFMA.FTZ R73, R78, R78, R73 ;  /* 0x0000004e4e497223 */ /* 0x000fc80000010049 */
[----:B------:R-:W-:Y:S01]  /*4520*/  FFMA.FTZ R73, R76, R76, R73 ;  /* 0x0000004c4c497223 */ /* 0x000fe20000010049 */
[----:B------:R-:W-:-:S04]  /*4530*/  FADD.FTZ R76, R89, -R72 ;  /* 0x80000048594c7221 */ /* 0x000fc80000010000 */
[----:B------:R-:W-:-:S05]  /*4540*/  FSEL R73, R73, RZ, P0 ;  /* 0x000000ff49497208 */ /* 0x000fca0000000000 */
[----:B------:R-:W-:-:S04]  /*4550*/  FFMA.FTZ R76, R76, R76, R73 ;  /* 0x0000004c4c4c7223 */ /* 0x000fc80000010049 */
[----:B------:R-:W-:Y:S01]  /*4560*/  FFMA.FTZ R76, R77, R77, R76 ;  /* 0x0000004d4d4c7223 */ /* 0x000fe2000001004c */
[----:B------:R-:W-:-:S03]  /*4570*/  FADD.FTZ R77, R191, -R72 ;  /* 0x80000048bf4d7221 */ /* 0x000fc60000010000 */
        /* <DEDUP_REMOVED lines=10> */
[----:B------:R-:W-:Y:S01]  /*4620*/  @P2 FFMA.FTZ R73, R77, R77, R76 ;  /* 0x0000004d4d492223 */ /* 0x000fe2000001004c */
[--C-:B------:R-:W-:Y:S01]  /*4630*/  FADD.FTZ R76, R161, -R72.reuse ;  /* 0x80000048a14c7221 */ /* 0x100fe20000010000 */
        /* <DEDUP_REMOVED lines=28> */
[----:B------:R-:W-:-:S04]  /*4800*/  FFMA.FTZ R76, R79, R79, R76 ;  /* 0x0000004f4f4c7223 */ /* 0x000fc8000001004c */
[----:B------:R-:W-:-:S05]  /*4810*/  @P5 FFMA.FTZ R73, R77, R77, R76 ;  /* 0x0000004d4d495223 */ /* 0x000fca000001004c */
        /* <DEDUP_REMOVED lines=8> */
[----:B------:R0:W1:Y:S02]  /*48a0*/  SHFL.BFLY PT, R134, R79, 0x10, 0x1f ;  /* 0x0e001f004f867f89 */ /* 0x00006400000e0000 */
.L_x_164:
[----:B------:R-:W-:Y:S01]  /*48b0*/  LOP3.LUT P2, RZ, R59, 0x1f, RZ, 0xc0, !PT ;  /* 0x0000001f3bff7812 */ /* 0x000fe2000784c0ff */
[----:B------:R-:W-:Y:S05]  /*48c0*/  WARPSYNC.ALL ;  /* 0x0000000000007948 */ /* 0x000fea0003800000 */
[----:B------:R-:W-:-:S07]  /*48d0*/  LOP3.LUT R75, R75, 0x7, RZ, 0xc0, !PT ;  /* 0x000000074b4b7812 */ /* 0x000fce00078ec0ff */
[----:B------:R-:W2:Y:S01]  /*48e0*/  @!P2 S2R R76, SR_CgaCtaId ;  /* 0x00000000004ca919 */ /* 0x000ea20000008800 */
[----:B------:R-:W-:-:S04]  /*48f0*/  @!P2 MOV R73, 0x400 ;  /* 0x000004000049a802 */ /* 0x000fc80000000f00 */
[----:B--2---:R-:W-:Y:S01]  /*4900*/  @!P2 LEA R77, R76, R73, 0x18 ;  /* 0x000000494c4da211 */ /* 0x004fe200078ec0ff */
[----:B-1----:R-:W-:Y:S01]  /*4910*/  FADD.FTZ R73, R79, R134 ;  /* 0x000000864f497221 */ /* 0x002fe20000010000 */
[----:B------:R-:W-:-:S05]  /*4920*/  @!P2 IADD3 R76, R74, R75, RZ ;  /* 0x0000004b4a4ca210 */ /* 0x000fca0007ffe0ff */
[----:B------:R-:W-:Y:S01]  /*4930*/  @!P2 IMAD R76, R76, 0x8, R77 ;  /* 0x000000084c4ca824 */ /* 0x000fe200078e024d */
[----:B------:R-:W-:-:S04]  /*4940*/  LOP3.LUT R77, R59, 0x1f, RZ, 0xc0, !PT ;  /* 0x0000001f3b4d7812 */ /* 0x000fc800078ec0ff */
[----:B------:R1:W-:Y:S01]  /*4950*/  @!P2 STS.64 [R76], R72 ;  /* 0x000000484c00a388 */ /* 0x0003e20000000a00 */
[----:B------:R-:W-:-:S13]  /*4960*/  ISETP.GT.U32.AND P2, PT, R77, 0x7, PT ;  /* 0x000000074d00780c */ /* 0x000fda0003f44070 */
[----:B-1----:R-:W1:Y:S01]  /*4970*/  @!P2 S2R R73, SR_CgaCtaId ;  /* 0x000000000049a919 */ /* 0x002e620000008800 */
[----:B------:R-:W-:Y:S01]  /*4980*/  @!P2 MOV R72, 0x400 ;  /* 0x000004000048a802 */ /* 0x000fe20000000f00 */
[----:B------:R-:W-:Y:S01]  /*4990*/  BSSY B0, `(.L_x_145) ;  /* 0x000007b000007945 */ /* 0x000fe20003800000 */
[----:B------:R-:W-:Y:S01]  /*49a0*/  @!P2 IADD3 R74, R74, R77, RZ ;  /* 0x0000004d4a4aa210 */ /* 0x000fe20007ffe0ff */
[----:B------:R-:W-:Y:S01]  /*49b0*/  BAR.SYNC.DEFER_BLOCKING 0x0 ;  /* 0x0000000000007b1d */ /* 0x000fe20000010000 */
[----:B------:R-:W-:Y:S02]  /*49c0*/  ISETP.NE.AND P3, PT, R162, RZ, PT ;  /* 0x000000ffa200720c */ /* 0x000fe40003f65270 */
[----:B-1----:R-:W-:Y:S02]  /*49d0*/  @!P2 LEA R77, R73, R72, 0x18 ;  /* 0x00000048494da211 */ /* 0x002fe400078ec0ff */
[----:B------:R-:W-:-:S03]  /*49e0*/  CS2R R72, SRZ ;  /* 0x0000000000487805 */ /* 0x000fc6000001ff00 */
[----:B------:R-:W-:Y:S01]  /*49f0*/  @!P2 IMAD R76, R74, 0x8, R77 ;  /* 0x000000084a4ca824 */ /* 0x000fe200078e024d */
[----:B------:R-:W-:-:S04]  /*4a00*/  HFMA2.MMA R74, -RZ, RZ, 0, 0 ;  /* 0x00000000ff4a7435 */ /* 0x000fc800000001ff */
[----:B------:R-:W-:Y:S02]  /*4a10*/  @!P2 LDS.64 R72, [R76] ;  /* 0x000000004c48a984 */ /* 0x000fe40000000a00 */
[----:B------:R-:W-:Y:S01]  /*4a20*/  @!P2 IMAD.MOV.U32 R74, RZ, RZ, R86 ;  /* 0x000000ffff4aa224 */ /* 0x000fe200078e0056 */
[----:B------:R-:W-:-:S04]  /*4a30*/  LOP3.LUT P2, RZ, R75, 0x1f, R59, 0xf8, !PT ;  /* 0x0000001f4bff7812 */ /* 0x000fc8000784f83b */
[----:B------:R-:W1:Y:S02]  /*4a40*/  SHFL.DOWN PT, R77, R74, 0x4, 0x1f ;  /* 0x08801f004a4d7f89 */ /* 0x000e6400000e0000 */
[----:B-1----:R-:W-:Y:S02]  /*4a50*/  IADD3 R78, R77, R74, RZ ;  /* 0x0000004a4d4e7210 */ /* 0x002fe40007ffe0ff */
[----:B------:R-:W-:Y:S02]  /*4a60*/  I2FP.F32.S32 R136, R77 ;  /* 0x0000004d00887245 */ /* 0x000fe40000201400 */
[----:B------:R-:W-:Y:S01]  /*4a70*/  I2FP.F32.S32 R134, R78 ;  /* 0x0000004e00867245 */ /* 0x000fe20000201400 */
[----:B------:R-:W-:Y:S01]  /*4a80*/  SHFL.DOWN PT, R223, R78, 0x2, 0x1f ;  /* 0x08401f004edf7f89 */ /* 0x000fe200000e0000 */
[----:B------:R-:W-:Y:S02]  /*4a90*/  I2FP.F32.S32 R77, R74 ;  /* 0x0000004a004d7245 */ /* 0x000fe40000201400 */
[----:B------:R-:W1:Y:S01]  /*4aa0*/  MUFU.RCP R135, R134 ;  /* 0x0000008600877308 */ /* 0x000e620000001000 */
[----:B0-----:R-:W0:Y:S04]  /*4ab0*/  SHFL.DOWN PT, R79, R72, 0x4, 0x1f ;  /* 0x08801f00484f7f89 */ /* 0x001e2800000e0000 */
[----:B------:R-:W2:Y:S01]  /*4ac0*/  SHFL.DOWN PT, R76, R73, 0x4, 0x1f ;  /* 0x08801f00494c7f89 */ /* 0x000ea200000e0000 */
[----:B0-----:R-:W-:-:S04]  /*4ad0*/  FMUL.FTZ R164, R79, R136 ;  /* 0x000000884fa47220 */ /* 0x001fc80000410000 */
[----:B------:R-:W-:Y:S01]  /*4ae0*/  FFMA.FTZ R164, R77, R72, R164 ;  /* 0x000000484da47223 */ /* 0x000fe200000100a4 */
[----:B------:R-:W-:Y:S01]  /*4af0*/  FADD.FTZ R72, -R79, R72 ;  /* 0x000000484f487221 */ /* 0x000fe20000010100 */
[----:B------:R-:W-:Y:S02]  /*4b00*/  IMAD.IADD R79, R78, 0x1, R223 ;  /* 0x000000014e4f7824 */ /* 0x000fe400078e02df */
[----:B--2---:R-:W-:Y:S01]  /*4b10*/  FADD.FTZ R76, R76, R73 ;  /* 0x000000494c4c7221 */ /* 0x004fe20000010000 */
[----:B-1----:R-:W-:Y:S01]  /*4b20*/  FMUL.FTZ R137, R135, R164 ;  /* 0x000000a487897220 */ /* 0x002fe20000410000 */
[----:B------:R-:W-:Y:S01]  /*4b30*/  FMUL.FTZ R72, R72, R72 ;  /* 0x0000004848487220 */ /* 0x000fe20000410000 */
[----:B------:R-:W-:-:S03]  /*4b40*/  I2FP.F32.S32 R223, R223 ;  /* 0x000000df00df7245 */ /* 0x000fc60000201400 */
[----:B------:R-:W0:Y:S01]  /*4b50*/  SHFL.DOWN PT, R74, R137, 0x2, 0x1f ;  /* 0x08401f00894a7f89 */ /* 0x000e2200000e0000 */
[----:B------:R-:W-:Y:S01]  /*4b60*/  FMUL.FTZ R72, R72, R77 ;  /* 0x0000004d48487220 */ /* 0x000fe20000410000 */
[----:B------:R-:W-:-:S03]  /*4b70*/  I2FP.F32.S32 R77, R79 ;  /* 0x0000004f004d7245 */ /* 0x000fc60000201400 */
[----:B------:R-:W-:Y:S01]  /*4b80*/  FMUL.FTZ R72, R72, R136 ;  /* 0x0000008848487220 */ /* 0x000fe20000410000 */
[----:B------:R-:W1:Y:S01]  /*4b90*/  MUFU.RCP R78, R77 ;  /* 0x0000004d004e7308 */ /* 0x000e620000001000 */
[----:B------:R-:W2:Y:S02]  /*4ba0*/  SHFL.DOWN PT, R136, R79, 0x1, 0x1f ;  /* 0x08201f004f887f89 */ /* 0x000ea400000e0000 */
[----:B------:R-:W-:-:S05]  /*4bb0*/  FFMA.FTZ R72, R135, R72, R76 ;  /* 0x0000004887487223 */ /* 0x000fca000001004c */
[----:B------:R-:W3:Y:S01]  /*4bc0*/  SHFL.DOWN PT, R73, R72, 0x2, 0x1f ;  /* 0x08401f0048497f89 */ /* 0x000ee200000e0000 */
[----:B0-----:R-:W-:Y:S01]  /*4bd0*/  FMUL.FTZ R135, R74, R223 ;  /* 0x000000df4a877220 */ /* 0x001fe20000410000 */
[----:B------:R-:W-:-:S03]  /*4be0*/  FADD.FTZ R74, R137, -R74 ;  /* 0x8000004a894a7221 */ /* 0x000fc60000010000 */
[----:B------:R-:W-:-:S04]  /*4bf0*/  FFMA.FTZ R135, R134, R137, R135 ;  /* 0x0000008986877223 */ /* 0x000fc80000010087 */
[----:B-1----:R-:W-:Y:S01]  /*4c00*/  FMUL.FTZ R76, R78, R135 ;  /* 0x000000874e4c7220 */ /* 0x002fe20000410000 */
[----:B------:R-:W-:Y:S01]  /*4c10*/  FMUL.FTZ R135, R74, R74 ;  /* 0x0000004a4a877220 */ /* 0x000fe20000410000 */
[-C--:B--2---:R-:W-:Y:S02]  /*4c20*/  IADD3 R74, R79, R136.reuse, RZ ;  /* 0x000000884f4a7210 */ /* 0x084fe40007ffe0ff */
[----:B------:R-:W-:Y:S01]  /*4c30*/  I2FP.F32.S32 R136, R136 ;  /* 0x0000008800887245 */ /* 0x000fe20000201400 */
[----:B------:R-:W0:Y:S01]  /*4c40*/  SHFL.DOWN PT, R225, R76, 0x1, 0x1f ;  /* 0x08201f004ce17f89 */ /* 0x000e2200000e0000 */
[----:B------:R-:W-:Y:S01]  /*4c50*/  FMUL.FTZ R135, R134, R135 ;  /* 0x0000008786877220 */ /* 0x000fe20000410000 */
[----:B---3--:R-:W-:Y:S01]  /*4c60*/  FADD.FTZ R73, R72, R73 ;  /* 0x0000004948497221 */ /* 0x008fe20000010000 */
[----:B------:R-:W-:Y:S01]  /*4c70*/  I2FP.F32.S32 R74, R74 ;  /* 0x0000004a004a7245 */ /* 0x000fe20000201400 */
[----:B------:R-:W1:Y:S01]  /*4c80*/  LDC R134, c[0x0][0x2d8] ;  /* 0x0000b600ff867b82 */ /* 0x000e620000000800 */
[----:B------:R-:W-:-:S04]  /*4c90*/  FMUL.FTZ R135, R135, R223 ;  /* 0x000000df87877220 */ /* 0x000fc80000410000 */
[----:B------:R-:W-:Y:S01]  /*4ca0*/  FFMA.FTZ R73, R78, R135, R73 ;  /* 0x000000874e497223 */ /* 0x000fe20000010049 */
[----:B------:R-:W2:Y:S04]  /*4cb0*/  MUFU.RCP R74, R74 ;  /* 0x0000004a004a7308 */ /* 0x000ea80000001000 */
[----:B------:R-:W3:Y:S01]  /*4cc0*/  SHFL.DOWN PT, R72, R73, 0x1, 0x1f ;  /* 0x08201f0049487f89 */ /* 0x000ee200000e0000 */
[----:B0-----:R-:W-:-:S04]  /*4cd0*/  FMUL.FTZ R78, R225, R136 ;  /* 0x00000088e14e7220 */ /* 0x001fc80000410000 */
[----:B------:R-:W-:Y:S01]  /*4ce0*/  FFMA.FTZ R79, R77, R76, R78 ;  /* 0x0000004c4d4f7223 */ /* 0x000fe2000001004e */
[----:B------:R-:W-:-:S03]  /*4cf0*/  FADD.FTZ R76, R76, -R225 ;  /* 0x800000e14c4c7221 */ /* 0x000fc60000010000 */
[----:B--2---:R-:W-:Y:S01]  /*4d00*/  FMUL.FTZ R79, R74, R79 ;  /* 0x0000004f4a4f7220 */ /* 0x004fe20000410000 */
[----:B------:R-:W-:-:S04]  /*4d10*/  FMUL.FTZ R76, R76, R76 ;  /* 0x0000004c4c4c7220 */ /* 0x000fc80000410000 */
[----:B------:R-:W-:Y:S01]  /*4d20*/  FMUL.FTZ R76, R77, R76 ;  /* 0x0000004c4d4c7220 */ /* 0x000fe20000410000 */
[----:B---3--:R-:W-:Y:S01]  /*4d30*/  FADD.FTZ R77, R73, R72 ;  /* 0x00000048494d7221 */ /* 0x008fe20000010000 */
[----:B------:R-:W0:Y:S01]  /*4d40*/  SHFL.IDX PT, R79, R79, RZ, 0x1f ;  /* 0x00001fff4f4f7589 */ /* 0x000e2200000e0000 */
[----:B------:R-:W2:Y:S01]  /*4d50*/  @!P2 LDC.64 R72, c[0x0][0x258] ;  /* 0x00009600ff48ab82 */ /* 0x000ea20000000a00 */
[----:B------:R-:W-:-:S04]  /*4d60*/  FMUL.FTZ R76, R76, R136 ;  /* 0x000000884c4c7220 */ /* 0x000fc80000410000 */
[----:B------:R-:W-:-:S03]  /*4d70*/  FFMA.FTZ R76, R74, R76, R77 ;  /* 0x0000004c4a4c7223 */ /* 0x000fc6000001004d */
[----:B------:R-:W3:Y:S02]  /*4d80*/  @!P2 LDC.64 R74, c[0x0][0x250] ;  /* 0x00009400ff4aab82 */ /* 0x000ee40000000a00 */
[----:B------:R-:W1:Y:S01]  /*4d90*/  SHFL.IDX PT, R135, R76, RZ, 0x1f ;  /* 0x00001fff4c877589 */ /* 0x000e6200000e0000 */
[C---:B0-----:R-:W-:Y:S01]  /*4da0*/  FMUL.FTZ R77, R79.reuse, R79 ;  /* 0x0000004f4f4d7220 */ /* 0x041fe20000410000 */
[----:B--2---:R-:W-:Y:S01]  /*4db0*/  @!P2 IMAD.WIDE R72, R158, 0x4, R72 ;  /* 0x000000049e48a825 */ /* 0x004fe200078e0248 */
[----:B------:R-:W-:-:S03]  /*4dc0*/  FSEL R164, R79, RZ, !P3 ;  /* 0x000000ff4fa47208 */ /* 0x000fc60005800000 */
[----:B------:R-:W-:Y:S01]  /*4dd0*/  FSEL R78, R77, RZ, P3 ;  /* 0x000000ff4d4e7208 */ /* 0x000fe20001800000 */
[----:B---3--:R-:W-:-:S04]  /*4de0*/  @!P2 IMAD.WIDE R74, R158, 0x4, R74 ;  /* 0x000000049e4aa825 */ /* 0x008fc800078e024a */
[----:B-1----:R-:W-:Y:S01]  /*4df0*/  FFMA.FTZ R77, R135, UR7, R134 ;  /* 0x00000007874d7c23 */ /* 0x002fe20008010086 */
[----:B------:R0:W-:Y:S03]  /*4e00*/  @!P2 STG.E desc[UR4][R74.64], R79 ;  /* 0x0000004f4a00a986 */ /* 0x0001e6000c101904 */
[----:B------:R-:W-:-:S04]  /*4e10*/  FADD.FTZ R77, R77, R78 ;  /* 0x0000004e4d4d7221 */ /* 0x000fc80000010000 */
[----:B------:R-:W1:Y:S02]  /*4e20*/  MUFU.RSQ R223, R77 ;  /* 0x0000004d00df7308 */ /* 0x000e640000001400 */
[----:B-1----:R0:W-:Y:S01]  /*4e30*/  @!P2 STG.E desc[UR4][R72.64], R223 ;  /* 0x000000df4800a986 */ /* 0x0021e2000c101904 */
[----:B------:R-:W-:Y:S05]  /*4e40*/  @!P0 BRA `(.L_x_146) ;  /* 0x0000000000bc8947 */ /* 0x000fea0003800000 */
[----:B------:R-:W1:Y:S01]  /*4e50*/  LDC.64 R136, c[0x0][0x2b8] ;  /* 0x0000ae00ff887b82 */ /* 0x000e620000000a00 */
[--C-:B0-----:R-:W-:Y:S01]  /*4e60*/  FADD.FTZ R72, R91, -R164.reuse ;  /* 0x800000a45b487221 */ /* 0x101fe20000010000 */
[--C-:B------:R-:W-:Y:S01]  /*4e70*/  FADD.FTZ R74, R175, -R164.reuse ;  /* 0x800000a4af4a7221 */ /* 0x100fe20000010000 */
[--C-:B------:R-:W-:Y:S01]  /*4e80*/  FADD.FTZ R76, R173, -R164.reuse ;  /* 0x800000a4ad4c7221 */ /* 0x100fe20000010000 */
[--C-:B------:R-:W-:Y:S01]  /*4e90*/  FADD.FTZ R166, R195, -R164.reuse ;  /* 0x800000a4c3a67221 */ /* 0x100fe20000010000 */
[--C-:B------:R-:W-:Y:S01]  /*4ea0*/  FADD.FTZ R168, R193, -R164.reuse ;  /* 0x800000a4c1a87221 */ /* 0x100fe20000010000 */
[----:B------:R-:W-:Y:S01]  /*4eb0*/  FADD.FTZ R170, R197, -R164 ;  /* 0x800000a4c5aa7221 */ /* 0x000fe20000010000 */
[C---:B------:R-:W-:Y:S01]  /*4ec0*/  FMUL.FTZ R75, R223.reuse, R72 ;  /* 0x00000048df4b7220 */ /* 0x040fe20000410000 */
[----:B------:R-:W0:Y:S01]  /*4ed0*/  LDC.64 R134, c[0x0][0x2c0] ;  /* 0x0000b000ff867b82 */ /* 0x000e220000000a00 */
[C---:B------:R-:W-:Y:S01]  /*4ee0*/  FMUL.FTZ R77, R223.reuse, R74 ;  /* 0x0000004adf4d7220 */ /* 0x040fe20000410000 */
[C---:B------:R-:W-:Y:S01]  /*4ef0*/  FMUL.FTZ R78, R223.reuse, R76 ;  /* 0x0000004cdf4e7220 */ /* 0x040fe20000410000 */
[C---:B------:R-:W-:Y:S01]  /*4f00*/  FMUL.FTZ R79, R223.reuse, R166 ;  /* 0x000000a6df4f7220 */ /* 0x040fe20000410000 */
[C---:B------:R-:W-:Y:S01]  /*4f10*/  FMUL.FTZ R168, R223.reuse, R168 ;  /* 0x000000a8dfa87220 */ /* 0x040fe20000410000 */
[----:B------:R-:W-:Y:S01]  /*4f20*/  FMUL.FTZ R170, R223, R170 ;  /* 0x000000aadfaa7220 */ /* 0x000fe20000410000 */
[----:B------:R-:W-:Y:S01]  /*4f30*/  FFMA.FTZ R72, R57, R75, R32 ;  /* 0x0000004b39487223 */ /* 0x000fe20000010020 */
[----:B------:R-:W-:Y:S01]  /*4f40*/  FFMA.FTZ R73, R159, R77, R130 ;  /* 0x0000004d9f497223 */ /* 0x000fe20000010082 */
[----:B------:R-:W-:Y:S01]  /*4f50*/  FFMA.FTZ R74, R54, R78, R31 ;  /* 0x0000004e364a7223 */ /* 0x000fe2000001001f */
[----:B------:R-:W-:Y:S01]  /*4f60*/  FFMA.FTZ R225, R157, R79, R128 ;  /* 0x0000004f9de17223 */ /* 0x000fe20000010080 */
[--C-:B------:R-:W-:Y:S01]  /*4f70*/  FADD.FTZ R166, R199, -R164.reuse ;  /* 0x800000a4c7a67221 */ /* 0x100fe20000010000 */
[----:B------:R-:W-:Y:S01]  /*4f80*/  FADD.FTZ R174, R213, -R164 ;  /* 0x800000a4d5ae7221 */ /* 0x000fe20000010000 */
[----:B------:R-:W-:Y:S01]  /*4f90*/  FFMA.FTZ R76, R55, R168, R30 ;  /* 0x000000a8374c7223 */ /* 0x000fe2000001001e */
[----:B------:R-:W-:Y:S01]  /*4fa0*/  FFMA.FTZ R227, R155, R170, R126 ;  /* 0x000000aa9be37223 */ /* 0x000fe2000001007e */
[----:B------:R-:W-:Y:S01]  /*4fb0*/  F2FP.BF16.F32.PACK_AB R72, R73, R72 ;  /* 0x000000484948723e */ /* 0x000fe200000010ff */
[C---:B------:R-:W-:Y:S01]  /*4fc0*/  FMUL.FTZ R172, R223.reuse, R166 ;  /* 0x000000a6dfac7220 */ /* 0x040fe20000410000 */
[----:B------:R-:W-:Y:S01]  /*4fd0*/  FMUL.FTZ R174, R223, R174 ;  /* 0x000000aedfae7220 */ /* 0x000fe20000410000 */
[----:B------:R-:W-:Y:S01]  /*4fe0*/  F2FP.BF16.F32.PACK_AB R73, R225, R74 ;  /* 0x0000004ae149723e */ /* 0x000fe200000010ff */
[----:B------:R-:W-:Y:S01]  /*4ff0*/  FFMA.FTZ R166, R50, R78, R27 ;  /* 0x0000004e32a67223 */ /* 0x000fe2000001001b */
[----:B------:R-:W-:Y:S01]  /*5000*/  F2FP.BF16.F32.PACK_AB R74, R227, R76 ;  /* 0x0000004ce34a723e */ /* 0x000fe200000010ff */
[----:B------:R-:W-:Y:S01]  /*5010*/  FFMA.FTZ R76, R53, R75, R28 ;  /* 0x0000004b354c7223 */ /* 0x000fe2000001001c */
        /* <DEDUP_REMOVED lines=8> */
[----:B------:R-:W-:Y:S01]  /*50a0*/  F2FP.BF16.F32.PACK_AB R75, R168, R75 ;  /* 0x0000004ba84b723e */ /* 0x000fe200000010ff */
[----:B-1----:R-:W-:Y:S01]  /*50b0*/  IMAD.WIDE.U32 R136, R221, 0x10, R136 ;  /* 0x00000010dd887825 */ /* 0x002fe200078e0088 */
[----:B------:R-:W-:-:S02]  /*50c0*/  F2FP.BF16.F32.PACK_AB R79, R231, R172 ;  /* 0x000000ace74f723e */ /* 0x000fc400000010ff */
[----:B------:R-:W-:Y:S01]  /*50d0*/  F2FP.BF16.F32.PACK_AB R78, R229, R78 ;  /* 0x0000004ee54e723e */ /* 0x000fe200000010ff */
[----:B0-----:R-:W-:Y:S01]  /*50e0*/  IMAD.WIDE.U32 R134, R221, 0x10, R134 ;  /* 0x00000010dd867825 */ /* 0x001fe200078e0086 */
[----:B------:R-:W-:Y:S01]  /*50f0*/  F2FP.BF16.F32.PACK_AB R77, R227, R166 ;  /* 0x000000a6e34d723e */ /* 0x000fe200000010ff */
[----:B------:R1:W-:Y:S01]  /*5100*/  STG.E.128 desc[UR4][R136.64], R72 ;  /* 0x0000004888007986 */ /* 0x0003e2000c101d04 */
[----:B------:R-:W-:Y:S01]  /*5110*/  F2FP.BF16.F32.PACK_AB R76, R225, R76 ;  /* 0x0000004ce14c723e */ /* 0x000fe200000010ff */
[----:B------:R-:W-:-:S04]  /*5120*/  VIADD R221, R221, 0x100 ;  /* 0x00000100dddd7836 */ /* 0x000fc80000000000 */
[----:B------:R1:W-:Y:S03]  /*5130*/  STG.E.128 desc[UR4][R134.64], R76 ;  /* 0x0000004c86007986 */ /* 0x0003e6000c101d04 */
.L_x_146:
[----:B------:R-:W-:Y:S05]  /*5140*/  BSYNC B0 ;  /* 0x0000000000007941 */ /* 0x000fea0003800000 */
.L_x_145:
[----:B------:R-:W-:Y:S01]  /*5150*/  ISETP.GE.U32.AND P2, PT, R58, 0x200, PT ;  /* 0x000002003a00780c */ /* 0x000fe20003f46070 */
[----:B------:R-:W-:-:S12]  /*5160*/  BSSY B0, `(.L_x_147) ;  /* 0x0000031000007945 */ /* 0x000fd80003800000 */
[----:B------:R-:W-:Y:S05]  /*5170*/  @!P2 BRA `(.L_x_148) ;  /* 0x0000000000bca947 */ /* 0x000fea0003800000 */
[----:B-1----:R-:W1:Y:S01]  /*5180*/  LDC.64 R136, c[0x0][0x2b8] ;  /* 0x0000ae00ff887b82 */ /* 0x002e620000000a00 */
        /* <DEDUP_REMOVED lines=43> */
[----:B------:R-:W-:Y:S02]  /*5440*/  F2FP.BF16.F32.PACK_AB R76, R225, R76 ;  /* 0x0000004ce14c723e */ /* 0x000fe400000010ff */
[----:B------:R-:W-:-:S03]  /*5450*/  IADD3 R221, R221, 0x100, RZ ;  /* 0x00000100dddd7810 */ /* 0x000fc60007ffe0ff */
[----:B------:R2:W-:Y:S04]  /*5460*/  STG.E.128 desc[UR4][R134.64], R76 ;  /* 0x0000004c86007986 */ /* 0x0005e8000c101d04 */
.L_x_148:
[----:B------:R-:W-:Y:S05]  /*5470*/  BSYNC B0 ;  /* 0x0000000000007941 */ /* 0x000fea0003800000 */
.L_x_147:
[----:B------:R-:W-:Y:S01]  /*5480*/  ISETP.GE.U32.AND P2, PT, R58, 0x300, PT ;  /* 0x000003003a00780c */ /* 0x000fe20003f46070 */
[----:B------:R-:W-:-:S12]  /*5490*/  BSSY B0, `(.L_x_149) ;  /* 0x0000031000007945 */ /* 0x000fd80003800000 */
[----:B------:R-:W-:Y:S05]  /*54a0*/  @!P2 BRA `(.L_x_150) ;  /* 0x0000000000bca947 */ /* 0x000fea0003800000 */
[----:B-12---:R-:W1:Y:S01]  /*54b0*/  LDC.64 R136, c[0x0][0x2b8] ;  /* 0x0000ae00ff887b82 */ /* 0x006e620000000a00 */
        /* <DEDUP_REMOVED lines=46> */
.L_x_150:
[----:B------:R-:W-:Y:S05]  /*57a0*/  BSYNC B0 ;  /* 0x0000000000007941 */ /* 0x000fea0003800000 */
.L_x_149:
[----:B------:R-:W-:Y:S01]  /*57b0*/  ISETP.GE.U32.AND P2, PT, R58, 0x400, PT ;  /* 0x000004003a00780c */ /* 0x000fe20003f46070 */
[----:B------:R-:W-:-:S12]  /*57c0*/  BSSY B0, `(.L_x_151) ;  /* 0x0000030000007945 */ /* 0x000fd80003800000 */
[----:B------:R-:W-:Y:S05]  /*57d0*/  @!P2 BRA `(.L_x_152) ;  /* 0x0000000000b8a947 */ /* 0x000fea0003800000 */
[----:B-123--:R-:W1:Y:S01]  /*57e0*/  LDC.64 R134, c[0x0][0x2b8] ;  /* 0x0000ae00ff867b82 */ /* 0x00ee620000000a00 */
[--C-:B0-----:R-:W-:Y:S01]  /*57f0*/  FADD.FTZ R72, R163, -R164.reuse ;  /* 0x800000a4a3487221 */ /* 0x101fe20000010000 */
[--C-:B------:R-:W-:Y:S01]  /*5800*/  FADD.FTZ R74, R177, -R164.reuse ;  /* 0x800000a4b14a7221 */ /* 0x100fe20000010000 */
[--C-:B------:R-:W-:Y:S01]  /*5810*/  FADD.FTZ R76, R179, -R164.reuse ;  /* 0x800000a4b34c7221 */ /* 0x100fe20000010000 */
[--C-:B------:R-:W-:Y:S01]  /*5820*/  FADD.FTZ R166, R183, -R164.reuse ;  /* 0x800000a4b7a67221 */ /* 0x100fe20000010000 */
[--C-:B------:R-:W-:Y:S01]  /*5830*/  FADD.FTZ R168, R181, -R164.reuse ;  /* 0x800000a4b5a87221 */ /* 0x100fe20000010000 */
[--C-:B------:R-:W-:Y:S01]  /*5840*/  FADD.FTZ R170, R209, -R164.reuse ;  /* 0x800000a4d1aa7221 */ /* 0x100fe20000010000 */
[--C-:B------:R-:W-:Y:S01]  /*5850*/  FADD.FTZ R172, R211, -R164.reuse ;  /* 0x800000a4d3ac7221 */ /* 0x100fe20000010000 */
[----:B------:R-:W0:Y:S01]  /*5860*/  LDC.64 R136, c[0x0][0x2c0] ;  /* 0x0000b000ff887b82 */ /* 0x000e220000000a00 */
[C---:B------:R-:W-:Y:S01]  /*5870*/  FMUL.FTZ R75, R223.reuse, R72 ;  /* 0x00000048df4b7220 */ /* 0x040fe20000410000 */
[----:B------:R-:W-:Y:S01]  /*5880*/  FMUL.FTZ R77, R223, R74 ;  /* 0x0000004adf4d7220 */ /* 0x000fe20000410000 */
[----:B------:R-:W-:Y:S01]  /*5890*/  FADD.FTZ R164, R219, -R164 ;  /* 0x800000a4dba47221 */ /* 0x000fe20000010000 */
[C---:B------:R-:W-:Y:S01]  /*58a0*/  FMUL.FTZ R78, R223.reuse, R76 ;  /* 0x0000004cdf4e7220 */ /* 0x040fe20000410000 */
[C---:B------:R-:W-:Y:S01]  /*58b0*/  FMUL.FTZ R166, R223.reuse, R166 ;  /* 0x000000a6dfa67220 */ /* 0x040fe20000410000 */
[C---:B------:R-:W-:Y:S01]  /*58c0*/  FMUL.FTZ R168, R223.reuse, R168 ;  /* 0x000000a8dfa87220 */ /* 0x040fe20000410000 */
[----:B------:R-:W-:Y:S01]  /*58d0*/  FMUL.FTZ R170, R223, R170 ;  /* 0x000000aadfaa7220 */ /* 0x000fe20000410000 */
[----:B------:R-:W-:Y:S01]  /*58e0*/  FFMA.FTZ R72, R9, R75, R4 ;  /* 0x0000004b09487223 */ /* 0x000fe20000010004 */
[----:B------:R-:W-:Y:S01]  /*58f0*/  FFMA.FTZ R73, R107, R77, R104 ;  /* 0x0000004d6b497223 */ /* 0x000fe20000010068 */
[C---:B------:R-:W-:Y:S01]  /*5900*/  FMUL.FTZ R172, R223.reuse, R172 ;  /* 0x000000acdfac7220 */ /* 0x040fe20000410000 */
[----:B------:R-:W-:Y:S01]  /*5910*/  FMUL.FTZ R174, R223, R164 ;  /* 0x000000a4dfae7220 */ /* 0x000fe20000410000 */
[----:B------:R-:W-:Y:S01]  /*5920*/  FFMA.FTZ R74, R6, R78, R3 ;  /* 0x0000004e064a7223 */ /* 0x000fe20000010003 */
[----:B------:R-:W-:Y:S01]  /*5930*/  FFMA.FTZ R79, R103, R166, R100 ;  /* 0x000000a6674f7223 */ /* 0x000fe20000010064 */
[----:B------:R-:W-:Y:S01]  /*5940*/  FFMA.FTZ R76, R7, R168, R2 ;  /* 0x000000a8074c7223 */ /* 0x000fe20000010002 */
[----:B------:R-:W-:Y:S01]  /*5950*/  FFMA.FTZ R223, R99, R170, R94 ;  /* 0x000000aa63df7223 */ /* 0x000fe2000001005e */
[----:B------:R-:W-:Y:S01]  /*5960*/  F2FP.BF16.F32.PACK_AB R72, R73, R72 ;  /* 0x000000484948723e */ /* 0x000fe200000010ff */
[----:B------:R-:W-:Y:S01]  /*5970*/  FFMA.FTZ R164, R81, R78, R84 ;  /* 0x0000004e51a47223 */ /* 0x000fe20000010054 */
[----:B------:R-:W-:Y:S01]  /*5980*/  F2FP.BF16.F32.PACK_AB R73, R79, R74 ;  /* 0x0000004a4f49723e */ /* 0x000fe200000010ff */
[----:B------:R-:W-:Y:S01]  /*5990*/  FFMA.FTZ R78, R82, R168, R87 ;  /* 0x000000a8524e7223 */ /* 0x000fe20000010057 */
[----:B------:R-:W-:Y:S01]  /*59a0*/  F2FP.BF16.F32.PACK_AB R74, R223, R76 ;  /* 0x0000004cdf4a723e */ /* 0x000fe200000010ff */
[----:B------:R-:W-:Y:S01]  /*59b0*/  FFMA.FTZ R76, R80, R75, R85 ;  /* 0x0000004b504c7223 */ /* 0x000fe20000010055 */
[----:B-1----:R-:W-:-:S04]  /*59c0*/  IMAD.WIDE.U32 R134, R221, 0x10, R134 ;  /* 0x00000010dd867825 */ /* 0x002fc800078e0086 */
[----:B------:R-:W-:Y:S01]  /*59d0*/  FFMA.FTZ R75, R5, R172, R0 ;  /* 0x000000ac054b7223 */ /* 0x000fe20000010000 */
[----:B------:R-:W-:Y:S01]  /*59e0*/  FFMA.FTZ R168, R95, R174, R90 ;  /* 0x000000ae5fa87223 */ /* 0x000fe2000001005a */
[----:B------:R-:W-:Y:S01]  /*59f0*/  FFMA.FTZ R79, R83, R172, R160 ;  /* 0x000000ac534f7223 */ /* 0x000fe200000100a0 */
[----:B0-----:R-:W-:-:S04]  /*5a00*/  IMAD.WIDE.U32 R136, R221, 0x10, R136 ;  /* 0x00000010dd887825 */ /* 0x001fc800078e0088 */
[----:B------:R-:W-:Y:S01]  /*5a10*/  FFMA.FTZ R174, R93, R174, R88 ;  /* 0x000000ae5dae7223 */ /* 0x000fe20000010058 */
[----:B------:R-:W-:Y:S01]  /*5a20*/  FFMA.FTZ R225, R97, R170, R92 ;  /* 0x000000aa61e17223 */ /* 0x000fe2000001005c */
[----:B------:R-:W-:Y:S01]  /*5a30*/  FFMA.FTZ R223, R101, R166, R98 ;  /* 0x000000a665df7223 */ /* 0x000fe20000010062 */
[----:B------:R-:W-:Y:S01]  /*5a40*/  FFMA.FTZ R221, R105, R77, R102 ;  /* 0x0000004d69dd7223 */ /* 0x000fe20000010066 */
[----:B------:R-:W-:Y:S02]  /*5a50*/  F2FP.BF16.F32.PACK_AB R75, R168, R75 ;  /* 0x0000004ba84b723e */ /* 0x000fe400000010ff */
[----:B------:R-:W-:Y:S02]  /*5a60*/  F2FP.BF16.F32.PACK_AB R79, R174, R79 ;  /* 0x0000004fae4f723e */ /* 0x000fe400000010ff */
[----:B------:R-:W-:Y:S01]  /*5a70*/  F2FP.BF16.F32.PACK_AB R78, R225, R78 ;  /* 0x0000004ee14e723e */ /* 0x000fe200000010ff */
[----:B------:R4:W-:Y:S01]  /*5a80*/  STG.E.128 desc[UR4][R134.64], R72 ;  /* 0x0000004886007986 */ /* 0x0009e2000c101d04 */
[----:B------:R-:W-:-:S02]  /*5a90*/  F2FP.BF16.F32.PACK_AB R77, R223, R164 ;  /* 0x000000a4df4d723e */ /* 0x000fc400000010ff */
[----:B------:R-:W-:-:S05]  /*5aa0*/  F2FP.BF16.F32.PACK_AB R76, R221, R76 ;  /* 0x0000004cdd4c723e */ /* 0x000fca00000010ff */
[----:B------:R4:W-:Y:S02]  /*5ab0*/  STG.E.128 desc[UR4][R136.64], R76 ;  /* 0x0000004c88007986 */ /* 0x0009e4000c101d04 */
.L_x_152:
[----:B------:R-:W-:Y:S05]  /*5ac0*/  BSYNC B0 ;  /* 0x0000000000007941 */ /* 0x000fea0003800000 */
.L_x_151:
[----:B------:R-:W-:Y:S02]  /*5ad0*/  IADD3 R158, R158, UR8, RZ ;  /* 0x000000089e9e7c10 */ /* 0x000fe4000fffe0ff */
[----:B-1234-:R-:W-:Y:S02]  /*5ae0*/  SEL R134, RZ, 0x1, P4 ;  /* 0x00000001ff867807 */ /* 0x01efe40002000000 */
[----:B------:R-:W-:-:S13]  /*5af0*/  ISETP.GE.AND P2, PT, R158, UR9, PT ;  /* 0x000000099e007c0c */ /* 0x000fda000bf46270 */
[----:B------:R-:W-:Y:S05]  /*5b00*/  @!P2 BRA `(.L_x_153) ;  /* 0xffffffb800d8a947 */ /* 0x000fea000383ffff */
[----:B------:R-:W-:Y:S05]  /*5b10*/  EXIT ;  /* 0x000000000000794d */ /* 0x000fea0003800000 */
.L_x_144:
[----:B------:R-:W-:Y:S01]  /*5b20*/  IMAD.MOV.U32 R164, RZ, RZ, R76 ;  /* 0x000000ffffa47224 */ /* 0x000fe200078e004c */
[----:B------:R-:W-:Y:S01]  /*5b30*/  MOV R137, 0x1 ;  /* 0x0000000100897802 */ /* 0x000fe20000000f00 */
[----:B------:R-:W-:Y:S01]  /*5b40*/  IMAD.MOV.U32 R166, RZ, RZ, 0x1f ;  /* 0x0000001fffa67424 */ /* 0x000fe200078e00ff */
[----:B------:R-:W-:-:S07]  /*5b50*/  MOV R135, 0xffffffff ;  /* 0xffffffff00877802 */ /* 0x000fce0000000f00 */
[----:B-----5:R-:W-:Y:S05]  /*5b60*/  WARPSYNC.COLLECTIVE R135, `(.L_x_154) ;  /* 0x0000000087087348 */ /* 0x020fea0003c00000 */
[----:B------:R0:W1:Y:S02]  /*5b70*/  SHFL.BFLY P6, R136, R164, R137, R166 ;  /* 0x0c000089a4887389 */ /* 0x00006400000c00a6 */
[----:B01---5:R-:W-:Y:S01]  /*5b80*/  ENDCOLLECTIVE ;  /* 0x000000000000791b */ /* 0x023fe20003800000 */
.L_x_154:
[----:B------:R-:W-:Y:S02]  /*5b90*/  IMAD.MOV.U32 R137, RZ, RZ, 0x2 ;  /* 0x00000002ff897424 */ /* 0x000fe400078e00ff */
[----:B------:R-:W-:-:S04]  /*5ba0*/  IMAD.MOV.U32 R73, RZ, RZ, R136 ;  /* 0x000000ffff497224 */ /* 0x000fc800078e0088 */
[----:B------:R-:W-:-:S05]  /*5bb0*/  FADD.FTZ R77, R76, R73 ;  /* 0x000000494c4d7221 */ /* 0x000fca0000010000 */
[----:B------:R-:W-:-:S07]  /*5bc0*/  MOV R164, R77 ;  /* 0x0000004d00a47202 */ /* 0x000fce0000000f00 */
[----:B------:R-:W-:Y:S05]  /*5bd0*/  WARPSYNC.COLLECTIVE R135, `(.L_x_155) ;  /* 0x0000000087087348 */ /* 0x000fea0003c00000 */
[----:B------:R0:W1:Y:S02]  /*5be0*/  SHFL.BFLY P6, R136, R164, R137, R166 ;  /* 0x0c000089a4887389 */ /* 0x00006400000c00a6 */
[----:B01----:R-:W-:Y:S01]  /*5bf0*/  ENDCOLLECTIVE ;  /* 0x000000000000791b */ /* 0x003fe20003800000 */
.L_x_155:
[----:B------:R-:W-:Y:S01]  /*5c00*/  HFMA2.MMA R137, -RZ, RZ, 0, 2.384185791015625e-07 ;  /* 0x00000004ff897435 */ /* 0x000fe200000001ff */
[----:B------:R-:W-:-:S05]  /*5c10*/  MOV R72, R136 ;  /* 0x0000008800487202 */ /* 0x000fca0000000f00 */
[----:B------:R-:W-:-:S04]  /*5c20*/  FADD.FTZ R78, R77, R72 ;  /* 0x000000484d4e7221 */ /* 0x000fc80000010000 */
[----:B------:R-:W-:-:S07]  /*5c30*/  IMAD.MOV.U32 R164, RZ, RZ, R78 ;  /* 0x000000ffffa47224 */ /* 0x000fce00078e004e */
[----:B------:R-:W-:Y:S05]  /*5c40*/  WARPSYNC.COLLECTIVE R135, `(.L_x_156) ;  /* 0x0000000087087348 */ /* 0x000fea0003c00000 */
[----:B------:R0:W1:Y:S02]  /*5c50*/  SHFL.BFLY P6, R136, R164, R137, R166 ;  /* 0x0c000089a4887389 */ /* 0x00006400000c00a6 */
[----:B01----:R-:W-:Y:S01]  /*5c60*/  ENDCOLLECTIVE ;  /* 0x000000000000791b */ /* 0x003fe20003800000 */
.L_x_156:
[----:B------:R-:W-:Y:S02]  /*5c70*/  IMAD.MOV.U32 R137, RZ, RZ, 0x8 ;  /* 0x00000008ff897424 */ /* 0x000fe400078e00ff */
[----:B------:R-:W-:-:S04]  /*5c80*/  IMAD.MOV.U32 R73, RZ, RZ, R136 ;  /* 0x000000ffff497224 */ /* 0x000fc800078e0088 */
[----:B------:R-:W-:-:S05]  /*5c90*/  FADD.FTZ R79, R78, R73 ;  /* 0x000000494e4f7221 */ /* 0x000fca0000010000 */
[----:B------:R-:W-:-:S07]  /*5ca0*/  MOV R164, R79 ;  /* 0x0000004f00a47202 */ /* 0x000fce0000000f00 */
[----:B------:R-:W-:Y:S05]  /*5cb0*/  WARPSYNC.COLLECTIVE R135, `(.L_x_157) ;  /* 0x0000000087087348 */ /* 0x000fea0003c00000 */
[----:B------:R0:W1:Y:S02]  /*5cc0*/  SHFL.BFLY P6, R136, R164, R137, R166 ;  /* 0x0c000089a4887389 */ /* 0x00006400000c00a6 */
[----:B01----:R-:W-:Y:S01]  /*5cd0*/  ENDCOLLECTIVE ;  /* 0x000000000000791b */ /* 0x003fe20003800000 */
.L_x_157:
[----:B------:R-:W-:Y:S01]  /*5ce0*/  HFMA2.MMA R137, -RZ, RZ, 0, 9.5367431640625e-07 ;  /* 0x00000010ff897435 */ /* 0x000fe200000001ff */
[----:B------:R-:W-:-:S05]  /*5cf0*/  MOV R72, R136 ;  /* 0x0000008800487202 */ /* 0x000fca0000000f00 */
[----:B------:R-:W-:-:S04]  /*5d00*/  FADD.FTZ R134, R79, R72 ;  /* 0x000000484f867221 */ /* 0x000fc80000010000 */
[----:B------:R-:W-:-:S07]  /*5d10*/  IMAD.MOV.U32 R164, RZ, RZ, R134 ;  /* 0x000000ffffa47224 */ /* 0x000fce00078e0086 */
[----:B------:R-:W-:Y:S05]  /*5d20*/  WARPSYNC.COLLECTIVE R135, `(.L_x_158) ;  /* 0x0000000087087348 */ /* 0x000fea0003c00000 */
[----:B------:R0:W1:Y:S02]  /*5d30*/  SHFL.BFLY P6, R136, R164, R137, R166 ;  /* 0x0c000089a4887389 */ /* 0x00006400000c00a6 */
[----:B01----:R-:W-:Y:S01]  /*5d40*/  ENDCOLLECTIVE ;  /* 0x000000000000791b */ /* 0x003fe20003800000 */
.L_x_158:
[----:B------:R-:W-:Y:S02]  /*5d50*/  IMAD.MOV.U32 R137, RZ, RZ, 0x1 ;  /* 0x00000001ff897424 */ /* 0x000fe400078e00ff */
[----:B------:R-:W-:-:S04]  /*5d60*/  IMAD.MOV.U32 R73, RZ, RZ, R136 ;  /* 0x000000ffff497224 */ /* 0x000fc800078e0088 */
[----:B------:R-:W-:-:S04]  /*5d70*/  FADD.FTZ R73, R134, R73 ;  /* 0x0000004986497221 */ /* 0x000fc80000010000 */
[----:B------:R-:W-:-:S04]  /*5d80*/  FMUL.FTZ R72, R96, R73 ;  /* 0x0000004960487220 */ /* 0x000fc80000410000 */
[--C-:B------:R-:W-:Y:S01]  /*5d90*/  FADD.FTZ R73, R91, -R72.reuse ;  /* 0x800000485b497221 */ /* 0x100fe20000010000 */
[--C-:B------:R-:W-:Y:S01]  /*5da0*/  FADD.FTZ R76, R175, -R72.reuse ;  /* 0x80000048af4c7221 */ /* 0x100fe20000010000 */
[--C-:B------:R-:W-:Y:S01]  /*5db0*/  FADD.FTZ R78, R173, -R72.reuse ;  /* 0x80000048ad4e7221 */ /* 0x100fe20000010000 */
[--C-:B------:R-:W-:Y:S01]  /*5dc0*/  FADD.FTZ R77, R171, -R72.reuse ;  /* 0x80000048ab4d7221 */ /* 0x100fe20000010000 */
[----:B------:R-:W-:Y:S01]  /*5dd0*/  FFMA.FTZ R73, R73, R73, RZ ;  /* 0x0000004949497223 */ /* 0x000fe200000100ff */
        /* <DEDUP_REMOVED lines=60> */
[----:B------:R-:W-:-:S07]  /*61a0*/  MOV R164, R73 ;  /* 0x0000004900a47202 */ /* 0x000fce0000000f00 */
[----:B------:R-:W-:Y:S05]  /*61b0*/  WARPSYNC.COLLECTIVE R135, `(.L_x_159) ;  /* 0x0000000087087348 */ /* 0x000fea0003c00000 */
[----:B------:R0:W1:Y:S02]  /*61c0*/  SHFL.BFLY P6, R136, R164, R137, R166 ;  /* 0x0c000089a4887389 */ /* 0x00006400000c00a6 */
[----:B01----:R-:W-:Y:S01]  /*61d0*/  ENDCOLLECTIVE ;  /* 0x000000000000791b */ /* 0x003fe20003800000 */
.L_x_159:
[----:B------:R-:W-:Y:S01]  /*61e0*/  HFMA2.MMA R137, -RZ, RZ, 0, 1.1920928955078125e-07 ;  /* 0x00000002ff897435 */ /* 0x000fe200000001ff */
[----:B------:R-:W-:-:S05]  /*61f0*/  MOV R76, R136 ;  /* 0x00000088004c7202 */ /* 0x000fca0000000f00 */
[----:B------:R-:W-:-:S04]  /*6200*/  FADD.FTZ R76, R73, R76 ;  /* 0x0000004c494c7221 */ /* 0x000fc80000010000 */
[----:B------:R-:W-:-:S07]  /*6210*/  IMAD.MOV.U32 R164, RZ, RZ, R76 ;  /* 0x000000ffffa47224 */ /* 0x000fce00078e004c */
[----:B------:R-:W-:Y:S05]  /*6220*/  WARPSYNC.COLLECTIVE R135, `(.L_x_160) ;  /* 0x0000000087087348 */ /* 0x000fea0003c00000 */
[----:B------:R0:W1:Y:S02]  /*6230*/  SHFL.BFLY P6, R136, R164, R137, R166 ;  /* 0x0c000089a4887389 */ /* 0x00006400000c00a6 */
[----:B01----:R-:W-:Y:S01]  /*6240*/  ENDCOLLECTIVE ;  /* 0x000000000000791b */ /* 0x003fe20003800000 */
.L_x_160:
[----:B------:R-:W-:Y:S02]  /*6250*/  IMAD.MOV.U32 R137, RZ, RZ, 0x4 ;  /* 0x00000004ff897424 */ /* 0x000fe400078e00ff */
[----:B------:R-:W-:-:S04]  /*6260*/  IMAD.MOV.U32 R77, RZ, RZ, R136 ;  /* 0x000000ffff4d7224 */ /* 0x000fc800078e0088 */
[----:B------:R-:W-:-:S05]  /*6270*/  FADD.FTZ R77, R76, R77 ;  /* 0x0000004d4c4d7221 */ /* 0x000fca0000010000 */
[----:B------:R-:W-:-:S07]  /*6280*/  MOV R164, R77 ;  /* 0x0000004d00a47202 */ /* 0x000fce0000000f00 */
[----:B------:R-:W-:Y:S05]  /*6290*/  WARPSYNC.COLLECTIVE R135, `(.L_x_161) ;  /* 0x0000000087087348 */ /* 0x000fea0003c00000 */
[----:B------:R0:W1:Y:S02]  /*62a0*/  SHFL.BFLY P6, R136, R164, R137, R166 ;  /* 0x0c000089a4887389 */ /* 0x00006400000c00a6 */
[----:B01----:R-:W-:Y:S01]  /*62b0*/  ENDCOLLECTIVE ;  /* 0x000000000000791b */ /* 0x003fe20003800000 */
.L_x_161:
[----:B------:R-:W-:Y:S01]  /*62c0*/  HFMA2.MMA R137, -RZ, RZ, 0, 4.76837158203125e-07 ;  /* 0x00000008ff897435 */ /* 0x000fe200000001ff */
[----:B------:R-:W-:-:S05]  /*62d0*/  MOV R78, R136 ;  /* 0x00000088004e7202 */ /* 0x000fca0000000f00 */
[----:B------:R-:W-:-:S04]  /*62e0*/  FADD.FTZ R78, R77, R78 ;  /* 0x0000004e4d4e7221 */ /* 0x000fc80000010000 */
[----:B------:R-:W-:-:S07]  /*62f0*/  IMAD.MOV.U32 R164, RZ, RZ, R78 ;  /* 0x000000ffffa47224 */ /* 0x000fce00078e004e */
[----:B------:R-:W-:Y:S05]  /*6300*/  WARPSYNC.COLLECTIVE R135, `(.L_x_162) ;  /* 0x0000000087087348 */ /* 0x000fea0003c00000 */
[----:B------:R0:W1:Y:S02]  /*6310*/  SHFL.BFLY P6, R136, R164, R137, R166 ;  /* 0x0c000089a4887389 */ /* 0x00006400000c00a6 */
[----:B01----:R-:W-:Y:S01]  /*6320*/  ENDCOLLECTIVE ;  /* 0x000000000000791b */ /* 0x003fe20003800000 */
.L_x_162:
[----:B------:R-:W-:Y:S02]  /*6330*/  IMAD.MOV.U32 R137, RZ, RZ, 0x10 ;  /* 0x00000010ff897424 */ /* 0x000fe400078e00ff */
[----:B------:R-:W-:-:S04]  /*6340*/  IMAD.MOV.U32 R79, RZ, RZ, R136 ;  /* 0x000000ffff4f7224 */ /* 0x000fc800078e0088 */
[----:B------:R-:W-:-:S05]  /*6350*/  FADD.FTZ R79, R78, R79 ;  /* 0x0000004f4e4f7221 */ /* 0x000fca0000010000 */
[----:B------:R-:W-:-:S07]  /*6360*/  MOV R164, R79 ;  /* 0x0000004f00a47202 */ /* 0x000fce0000000f00 */
[----:B------:R-:W-:Y:S05]  /*6370*/  WARPSYNC.COLLECTIVE R135, `(.L_x_163) ;  /* 0x0000000087087348 */ /* 0x000fea0003c00000 */
[----:B------:R0:W1:Y:S02]  /*6380*/  SHFL.BFLY P6, R136, R164, R137, R166 ;  /* 0x0c000089a4887389 */ /* 0x00006400000c00a6 */
[----:B01----:R-:W-:Y:S01]  /*6390*/  ENDCOLLECTIVE ;  /* 0x000000000000791b */ /* 0x003fe20003800000 */
.L_x_163:
[----:B------:R-:W-:Y:S01]  /*63a0*/  MOV R134, R136 ;  /* 0x0000008800867202 */ /* 0x000fe20000000f00 */
[----:B------:R-:W-:Y:S06]  /*63b0*/  BRA `(.L_x_164) ;  /* 0xffffffe4003c7947 */ /* 0x000fec000383ffff */
.L_x_165:
[----:B------:R-:W-:-:S00]  /*63c0*/  BRA `(.L_x_165) ;  /* 0xfffffffc00fc7947 */ /* 0x000fc0000383ffff */
[----:B------:R-:W-:-:S00]  /*63d0*/  NOP ;  /* 0x0000000000007918 */ /* 0x000fc00000000000 */
        /* <DEDUP_REMOVED lines=10> */
.L_x_27020:


//--------------------- .text._ZN10layer_norm31ln_parallel_residual_fwd_kernelINS_13Kernel_traitsI13__nv_bfloat16S2_S2_S2_fjLj8192ELj1ELj1ELj8ELj16ENS_18Kernel_traits_baseILj8192ES2_S2_S2_S2_fjLj256EEEEELb0ELb0ELb1EEEvNS_9FwdParamsE --------------------------
	.section	.text._ZN10layer_norm31ln_parallel_residual_fwd_kernelINS_13Kernel_traitsI13__nv_bfloat16S2_S2_S2_fjLj8192ELj1ELj1ELj8ELj16ENS_18Kernel_traits_baseILj8192ES2_S2_S2_S2_fjLj256EEEEELb0ELb0ELb1EEEvNS_9FwdParamsE,"ax",@progbits
	.align	128
        .global         _ZN10layer_norm31ln_parallel_residual_fwd_kernelINS_13Kernel_traitsI13__nv_bfloat16S2_S2_S2_fjLj8192ELj1ELj1ELj8ELj16ENS_18Kernel_traits_baseILj8192ES2_S2_S2_S2_fjLj256EEEEELb0ELb0ELb1EEEvNS_9FwdParamsE
        .type           _ZN10layer_norm31ln_parallel_residual_fwd_kernelINS_13Kernel_traitsI13__nv_bfloat16S2_S2_S2_fjLj8192ELj1ELj1ELj8ELj16ENS_18Kernel_traits_baseILj8192ES2_S2_S2_S2_fjLj256EEEEELb0ELb0ELb1EEEvNS_9FwdParamsE,@function
        .size           _ZN10layer_norm31ln_parallel_residual_fwd_kernelINS_13Kernel_traitsI13__nv_bfloat16S2_S2_S2_fjLj8192ELj1ELj1ELj8ELj16ENS_18Kernel_traits_baseILj8192ES2_S2_S2_S2_fjLj256EEEEELb0ELb0ELb1EEEvNS_9FwdParamsE,(.L_x_27021 - _ZN10layer_norm31ln_parallel_residual_fwd_kernelINS_13Kernel_traitsI13__nv_bfloat16S2_S2_S2_fjLj8192ELj1ELj1ELj8ELj16ENS_18Kernel_traits_baseILj8192ES2_S2_S2_S2_fjLj256EEEEELb0ELb0ELb1EEEvNS_9FwdParamsE)
        .other          _ZN10layer_norm31ln_parallel_residual_fwd_kernelINS_13Kernel_traitsI13__nv_bfloat16S2_S2_S2_fjLj8192ELj1ELj1ELj8ELj16ENS_18Kernel_traits_baseILj8192ES2_S2_S2_S2_fjLj256EEEEELb0ELb0ELb1EEEvNS_9FwdParamsE,@"STO_CUDA_ENTRY STV_DEFAULT"
_ZN10layer_norm31ln_parallel_residual_fwd_kernelINS_13Kernel_traitsI13__nv_bfloat16S2_S2_S2_fjLj8192ELj1ELj1ELj8ELj16ENS_18Kernel_traits_baseILj8192ES2_S2_S2_S2_fjLj256EEEEELb0ELb0ELb1EEEvNS_9FwdParamsE:
.text._ZN10layer_norm31ln_parallel_residual_fwd_kernelINS_13Kernel_traitsI13__nv_bfloat16S2_S2_S2_fjLj8192ELj1ELj1ELj8ELj16ENS_18Kernel_traits_baseILj8192ES2_S2_S2_S2_fjLj256EEEEELb0ELb0ELb1EEEvNS_9FwdParamsE:
[----:B------:R-:W-:Y:S01]  /*0000*/  LDC R1, c[0x0][0x28] ;  /* 0x00000a00ff017b82 */ /* 0x000fe20000000800 */
[----:B------:R-:W0:Y:S01]  /*0010*/  S2R R81, SR_TID.X ;  /* 0x0000000000517919 */ /* 0x000e220000002100 */
[----:B------:R-:W-:Y:S01]  /*0020*/  ULDC.64 UR6, c[0x0][0x2d0] ;  /* 0x0000b40000067ab9 */ /* 0x000fe20000000a00 */
[----:B------:R-:W-:Y:S01]  /*0030*/  ULDC.64 UR4, c[0x0][0x2c8] ;  /* 0x0000b20000047ab9 */ /* 0x000fe20000000a00 */
[----:B------:R-:W-:-:S04]  /*0040*/  ISETP.NE.U32.AND P2, PT, RZ, UR6, PT ;  /* 0x00000006ff007c0c */ /* 0x000fc8000bf45070 */
[----:B------:R-:W1:Y:S01]  /*0050*/  LDC.64 R50, c[0x0][0x228] ;  /* 0x00008a00ff327b82 */ /* 0x000e620000000a00 */
[----:B------:R-:W-:Y:S01]  /*0060*/  ISETP.NE.U32.AND P1, PT, RZ, UR4, PT ;  /* 0x00000004ff007c0c */ /* 0x000fe2000bf25070 */
[----:B------:R-:W-:Y:S01]  /*0070*/  ULDC.64 UR8, c[0x0][0x260] ;  /* 0x0000980000087ab9 */ /* 0x000fe20000000a00 */
[----:B------:R-:W-:Y:S02]  /*0080*/  ISETP.NE.AND.EX P2, PT, RZ, UR7, PT, P2 ;  /* 0x00000007ff007c0c */ /* 0x000fe4000bf45320 */
[----:B------:R-:W-:Y:S02]  /*0090*/  ISETP.NE.AND.EX P1, PT, RZ, UR5, PT, P1 ;  /* 0x00000005ff007c0c */ /* 0x000fe4000bf25310 */
[C---:B0-----:R-:W-:Y:S02]  /*00a0*/  SHF.L.U32 R0, R81.reuse, 0x4, RZ ;  /* 0x0000000451007819 */ /* 0x041fe400000006ff */
[----:B------:R-:W-:Y:S02]  /*00b0*/  LOP3.LUT R80, R81, 0xff, RZ, 0xc0, !PT ;  /* 0x000000ff51507812 */ /* 0x000fe400078ec0ff */
[----:B------:R-:W-:-:S02]  /*00c0*/  LOP3.LUT R0, R0, 0xff0, RZ, 0xc0, !PT ;  /* 0x00000ff000007812 */ /* 0x000fc400078ec0ff */
[----:B------:R-:W-:Y:S02]  /*00d0*/  SHF.L.U32 R48, R80, 0x4, RZ ;  /* 0x0000000450307819 */ /* 0x000fe400000006ff */
[----:B------:R-:W-:-:S05]  /*00e0*/  IADD3 R2, P0, R0, UR4, RZ ;  /* 0x0000000400027c10 */ /* 0x000fca000ff1e0ff */
[----:B------:R-:W-:Y:S01]  /*00f0*/  IMAD.X R3, RZ, RZ, UR5, P0 ;  /* 0x00000005ff037e24 */ /* 0x000fe200080e06ff */
[----:B------:R-:W-:Y:S01]  /*0100*/  IADD3 R4, P0, R48, UR6, RZ ;  /* 0x0000000630047c10 */ /* 0x000fe2000ff1e0ff */
[----:B------:R-:W-:Y:S01]  /*0110*/  ULDC.64 UR4, c[0x0][0x208] ;  /* 0x0000820000047ab9 */ /* 0x000fe20000000a00 */
[----:B------:R-:W0:Y:S01]  /*0120*/  S2UR UR6, SR_CTAID.X ;  /* 0x00000000000679c3 */ /* 0x000e220000002500 */
[----:B------:R-:W-:Y:S01]  /*0130*/  SHF.R.U32.HI R94, RZ, 0x8, R81 ;  /* 0x00000008ff5e7819 */ /* 0x000fe20000011651 */
[----:B------:R-:W5:Y:S01]  /*0140*/  @P1 LDG.E.128 R52, desc[UR4][R2.64] ;  /* 0x0000000402341981 */ /* 0x000f62000c1e1d00 */
[----:B------:R-:W-:-:S03]  /*0150*/  IMAD.X R5, RZ, RZ, UR7, P0 ;  /* 0x00000007ff057e24 */ /* 0x000fc600080e06ff */
[----:B------:R-:W5:Y:S04]  /*0160*/  @P1 LDG.E.128 R56, desc[UR4][R2.64+0x1000] ;  /* 0x0010000402381981 */ /* 0x000f68000c1e1d00 */
[----:B------:R-:W5:Y:S04]  /*0170*/  @P2 LDG.E.128 R44, desc[UR4][R4.64] ;  /* 0x00000004042c2981 */ /* 0x000f68000c1e1d00 */
[----:B------:R-:W5:Y:S04]  /*0180*/  @P2 LDG.E.128 R36, desc[UR4][R4.64+0x1000] ;  /* 0x0010000404242981 */ /* 0x000f68000c1e1d00 */
[----:B------:R-:W5:Y:S04]  /*0190*/  @P2 LDG.E.128 R32, desc[UR4][R4.64+0x2000] ;  /* 0x0020000404202981 */ /* 0x000f68000c1e1d00 */
[----:B------:R-:W5:Y:S01]  /*01a0*/  @P2 LDG.E.128 R28, desc[UR4][R4.64+0x3000] ;  /* 0x00300004041c2981 */ /* 0x000f62000c1e1d00 */
[----:B0-----:R-:W-:Y:S01]  /*01b0*/  IADD3 R97, R94, UR6, RZ ;  /* 0x000000065e617c10 */ /* 0x001fe2000fffe0ff */
[----:B------:R-:W-:-:S02]  /*01c0*/  ULDC.64 UR6, c[0x0][0x268] ;  /* 0x00009a0000067ab9 */ /* 0x000fc40000000a00 */
[----:B------:R-:W5:Y:S04]  /*01d0*/  @P1 LDG.E.128 R60, desc[UR4][R2.64+0x2000] ;  /* 0x00200004023c1981 */ /* 0x000f68000c1e1d00 */
[----:B------:R0:W5:Y:S02]  /*01e0*/  @P1 LDG.E.128 R84, desc[UR4][R2.64+0x3000] ;  /* 0x0030000402541981 */ /* 0x000164000c1e1d00 */
[----:B0-----:R-:W-:Y:S01]  /*01f0*/  IADD3 R2, P0, R0, UR8, RZ ;  /* 0x0000000800027c10 */ /* 0x001fe2000ff1e0ff */
[----:B------:R-:W-:Y:S02]  /*0200*/  ULDC UR8, c[0x0][0x214] ;  /* 0x0000850000087ab9 */ /* 0x000fe40000000800 */
[----:B------:R-:W-:Y:S02]  /*0210*/  ISETP.GE.AND P3, PT, R97, UR8, PT ;  /* 0x0000000861007c0c */ /* 0x000fe4000bf66270 */
[----:B------:R-:W-:Y:S01]  /*0220*/  IMAD.X R3, RZ, RZ, UR9, P0 ;  /* 0x00000009ff037e24 */ /* 0x000fe200080e06ff */
[----:B------:R-:W-:Y:S01]  /*0230*/  ULDC.64 UR8, c[0x0][0x230] ;  /* 0x00008c0000087ab9 */ /* 0x000fe20000000a00 */
[----:B------:R-:W-:-:S02]  /*0240*/  IADD3 R48, P4, R48, UR6, RZ ;  /* 0x0000000630307c10 */ /* 0x000fc4000ff9e0ff */
[----:B-1----:R-:W-:Y:S02]  /*0250*/  LOP3.LUT P0, RZ, R50, UR8, RZ, 0xfc, !PT ;  /* 0x0000000832ff7c12 */ /* 0x002fe4000f80fcff */
[----:B------:R-:W-:Y:S02]  /*0260*/  IADD3.X R49, RZ, UR7, RZ, P4, !PT ;  /* 0x00000007ff317c10 */ /* 0x000fe4000a7fe4ff */
[----:B------:R-:W-:-:S03]  /*0270*/  LOP3.LUT P0, RZ, R51, UR9, RZ, 0xfc, P0 ;  /* 0x0000000933ff7c12 */ /* 0x000fc6000800fcff */
[----:B------:R-:W-:Y:S10]  /*0280*/  @P3 EXIT ;  /* 0x000000000000394d */ /* 0x000ff40003800000 */
[----:B------:R-:W2:Y:S04]  /*0290*/  LDG.E.128 R76, desc[UR4][R2.64+0x3000] ;  /* 0x00300004024c7981 */ /* 0x000ea8000c1e1d00 */
[----:B------:R-:W3:Y:S04]  /*02a0*/  LDG.E.128 R40, desc[UR4][R48.64+0x3000] ;  /* 0x0030000430287981 */ /* 0x000ee8000c1e1d00 */
[----:B------:R-:W5:Y:S04]  /*02b0*/  LDG.E.128 R12, desc[UR4][R48.64] ;  /* 0x00000004300c7981 */ /* 0x000f68000c1e1d00 */
[----:B------:R-:W5:Y:S04]  /*02c0*/  LDG.E.128 R8, desc[UR4][R48.64+0x1000] ;  /* 0x0010000430087981 */ /* 0x000f68000c1e1d00 */
[----:B------:R-:W5:Y:S02]  /*02d0*/  LDG.E.128 R4, desc[UR4][R48.64+0x2000] ;  /* 0x0020000430047981 */ /* 0x000f64000c1e1d00 */
[----:B-----5:R-:W-:-:S02]  /*02e0*/  @!P1 CS2R R52, SRZ ;  /* 0x0000000000349805 */ /* 0x020fc4000001ff00 */
[----:B------:R-:W-:Y:S02]  /*02f0*/  @!P2 CS2R R44, SRZ ;  /* 0x00000000002ca805 */ /* 0x000fe4000001ff00 */
[----:B------:R-:W-:Y:S02]  /*0300*/  @!P2 CS2R R46, SRZ ;  /* 0x00000000002ea805 */ /* 0x000fe4000001ff00 */
[----:B------:R-:W-:Y:S02]  /*0310*/  @!P2 CS2R R36, SRZ ;  /* 0x000000000024a805 */ /* 0x000fe4000001ff00 */
[----:B------:R-:W-:Y:S02]  /*0320*/  @!P2 CS2R R38, SRZ ;  /* 0x000000000026a805 */ /* 0x000fe4000001ff00 */
[----:B------:R-:W-:Y:S02]  /*0330*/  @!P2 CS2R R32, SRZ ;  /* 0x000000000020a805 */ /* 0x000fe4000001ff00 */
[----:B------:R-:W-:-:S02]  /*0340*/  @!P2 CS2R R34, SRZ ;  /* 0x000000000022a805 */ /* 0x000fc4000001ff00 */
        /* <DEDUP_REMOVED lines=8> */
[----:B------:R-:W-:Y:S01]  /*03d0*/  @!P1 CS2R R86, SRZ ;  /* 0x0000000000569805 */ /* 0x000fe2000001ff00 */
[----:B------:R-:W5:Y:S01]  /*03e0*/  LDG.E.128 R24, desc[UR4][R2.64] ;  /* 0x0000000402187981 */ /* 0x000f62000c1e1d00 */
[----:B------:R-:W-:Y:S01]  /*03f0*/  PRMT R0, R52, 0x7632, R0 ;  /* 0x0000763234007816 */ /* 0x000fe20000000000 */
[----:B------:R-:W-:Y:S01]  /*0400*/  ULDC.U8 UR6, c[0x0][0x2a0] ;  /* 0x0000a80000067ab9 */ /* 0x000fe20000000000 */
[----:B------:R-:W-:Y:S01]  /*0410*/  PRMT R98, R44, 0x7632, R98 ;  /* 0x000076322c627816 */ /* 0x000fe20000000062 */
[----:B------:R-:W5:Y:S01]  /*0420*/  LDG.E.128 R20, desc[UR4][R2.64+0x1000] ;  /* 0x0010000402147981 */ /* 0x000f62000c1e1d00 */
[----:B------:R-:W-:Y:S01]  /*0430*/  PRMT R100, R45, 0x7632, R100 ;  /* 0x000076322d647816 */ /* 0x000fe20000000064 */
[----:B------:R-:W-:Y:S01]  /*0440*/  ULDC UR7, c[0x0][0x218] ;  /* 0x0000860000077ab9 */ /* 0x000fe20000000800 */
[----:B------:R-:W-:Y:S01]  /*0450*/  PRMT R102, R46, 0x7632, R102 ;  /* 0x000076322e667816 */ /* 0x000fe20000000066 */
[----:B------:R0:W5:Y:S01]  /*0460*/  LDG.E.128 R16, desc[UR4][R2.64+0x2000] ;  /* 0x0020000402107981 */ /* 0x000162000c1e1d00 */
[----:B------:R-:W-:Y:S01]  /*0470*/  PRMT R104, R47, 0x7632, R104 ;  /* 0x000076322f687816 */ /* 0x000fe20000000068 */
[----:B------:R-:W-:Y:S01]  /*0480*/  ULDC UR8, c[0x0][0x290] ;  /* 0x0000a40000087ab9 */ /* 0x000fe20000000800 */
[----:B------:R-:W-:Y:S01]  /*0490*/  PRMT R106, R36, 0x7632, R106 ;  /* 0x00007632246a7816 */ /* 0x000fe2000000006a */
[----:B------:R-:W-:Y:S01]  /*04a0*/  ULDC.64 UR18, c[0x0][0x230] ;  /* 0x00008c0000127ab9 */ /* 0x000fe20000000a00 */
[----:B------:R-:W-:Y:S01]  /*04b0*/  PRMT R108, R37, 0x7632, R108 ;  /* 0x00007632256c7816 */ /* 0x000fe2000000006c */
[----:B------:R-:W-:Y:S01]  /*04c0*/  ULDC.64 UR16, c[0x0][0x228] ;  /* 0x00008a0000107ab9 */ /* 0x000fe20000000a00 */
[----:B------:R-:W-:Y:S01]  /*04d0*/  PRMT R110, R38, 0x7632, R110 ;  /* 0x00007632266e7816 */ /* 0x000fe2000000006e */
[----:B------:R-:W-:Y:S01]  /*04e0*/  ULDC.64 UR10, c[0x0][0x2b8] ;  /* 0x0000ae00000a7ab9 */ /* 0x000fe20000000a00 */
[----:B------:R-:W-:Y:S01]  /*04f0*/  PRMT R112, R39, 0x7632, R112 ;  /* 0x0000763227707816 */ /* 0x000fe20000000070 */
[----:B0-----:R-:W-:Y:S01]  /*0500*/  IMAD.MOV.U32 R2, RZ, RZ, 0x1 ;  /* 0x00000001ff027424 */ /* 0x001fe200078e00ff */
[----:B------:R-:W-:Y:S01]  /*0510*/  PRMT R114, R32, 0x7632, R114 ;  /* 0x0000763220727816 */ /* 0x000fe20000000072 */
[----:B------:R-:W-:Y:S01]  /*0520*/  ULDC.64 UR12, c[0x0][0x2c0] ;  /* 0x0000b000000c7ab9 */ /* 0x000fe20000000a00 */
[----:B------:R-:W-:Y:S01]  /*0530*/  PRMT R116, R33, 0x7632, R116 ;  /* 0x0000763221747816 */ /* 0x000fe20000000074 */
[----:B------:R-:W-:Y:S01]  /*0540*/  ULDC.64 UR14, c[0x0][0x210] ;  /* 0x00008400000e7ab9 */ /* 0x000fe20000000a00 */
[----:B------:R-:W-:-:S02]  /*0550*/  PRMT R118, R34, 0x7632, R118 ;  /* 0x0000763222767816 */ /* 0x000fc40000000076 */
[----:B------:R-:W-:Y:S02]  /*0560*/  PRMT R120, R35, 0x7632, R120 ;  /* 0x0000763223787816 */ /* 0x000fe40000000078 */
[----:B------:R-:W-:Y:S02]  /*0570*/  PRMT R122, R28, 0x7632, R122 ;  /* 0x000076321c7a7816 */ /* 0x000fe4000000007a */
[----:B------:R-:W-:Y:S02]  /*0580*/  PRMT R124, R29, 0x7632, R124 ;  /* 0x000076321d7c7816 */ /* 0x000fe4000000007c */
[----:B------:R-:W-:Y:S02]  /*0590*/  PRMT R126, R30, 0x7632, R126 ;  /* 0x000076321e7e7816 */ /* 0x000fe4000000007e */
[----:B------:R-:W-:Y:S02]  /*05a0*/  PRMT R128, R31, 0x7632, R128 ;  /* 0x000076321f807816 */ /* 0x000fe40000000080 */
[----:B------:R-:W-:-:S02]  /*05b0*/  ISETP.NE.U32.AND P3, PT, R50, RZ, PT ;  /* 0x000000ff3200720c */ /* 0x000fc40003f65070 */
[----:B------:R-:W-:Y:S02]  /*05c0*/  PRMT R99, R53, 0x7632, R99 ;  /* 0x0000763235637816 */ /* 0x000fe40000000063 */
[----:B------:R-:W-:Y:S02]  /*05d0*/  PRMT R101, R54, 0x7632, R101 ;  /* 0x0000763236657816 */ /* 0x000fe40000000065 */
[----:B------:R-:W-:Y:S02]  /*05e0*/  PRMT R103, R55, 0x7632, R103 ;  /* 0x0000763237677816 */ /* 0x000fe40000000067 */
[----:B------:R-:W-:Y:S02]  /*05f0*/  PRMT R105, R56, 0x7632, R105 ;  /* 0x0000763238697816 */ /* 0x000fe40000000069 */
[----:B------:R-:W-:Y:S02]  /*0600*/  PRMT R107, R57, 0x7632, R107 ;  /* 0x00007632396b7816 */ /* 0x000fe4000000006b */
[----:B------:R-:W-:-:S02]  /*0610*/  PRMT R109, R58, 0x7632, R109 ;  /* 0x000076323a6d7816 */ /* 0x000fc4000000006d */
        /* <DEDUP_REMOVED lines=9> */
[----:B------:R-:W-:Y:S01]  /*06b0*/  SHF.R.U32.HI R130, RZ, 0x5, R81 ;  /* 0x00000005ff827819 */ /* 0x000fe20000011651 */
        /* <DEDUP_REMOVED lines=33> */
[----:B------:R-:W-:Y:S01]  /*08d0*/  ISETP.NE.AND.EX P1, PT, R51, RZ, PT, P3 ;  /* 0x000000ff3300720c */ /* 0x000fe20003f25330 */
[----:B------:R-:W-:Y:S01]  /*08e0*/  IMAD.U32 R100, R100, 0x10000, RZ ;  /* 0x0001000064647824 */ /* 0x000fe200078e00ff */
[----:B------:R-:W-:Y:S01]  /*08f0*/  LEA R94, R94, 0x8, 0x3 ;  /* 0x000000085e5e7811 */ /* 0x000fe200078e18ff */
[----:B------:R-:W-:Y:S01]  /*0900*/  IMAD.U32 R102, R102, 0x10000, RZ ;  /* 0x0001000066667824 */ /* 0x000fe200078e00ff */
[----:B------:R-:W-:Y:S01]  /*0910*/  LOP3.LUT R95, R81, 0x1f, RZ, 0xc0, !PT ;  /* 0x0000001f515f7812 */ /* 0x000fe200078ec0ff */
        /* <DEDUP_REMOVED lines=25> */
[----:B------:R-:W-:-:S02]  /*0ab0*/  SHF.L.U32 R121, R121, 0x10, RZ ;  /* 0x0000001079797819 */ /* 0x000fc400000006ff */
[----:B------:R-:W-:Y:S02]  /*0ac0*/  SHF.L.U32 R123, R123, 0x10, RZ ;  /* 0x000000107b7b7819 */ /* 0x000fe400000006ff */
[----:B------:R-:W-:Y:S02]  /*0ad0*/  SHF.L.U32 R125, R125, 0x10, RZ ;  /* 0x000000107d7d7819 */ /* 0x000fe400000006ff */
[----:B------:R-:W-:Y:S02]  /*0ae0*/  SHF.L.U32 R127, R127, 0x10, RZ ;  /* 0x000000107f7f7819 */ /* 0x000fe400000006ff */
[----:B------:R-:W-:Y:S02]  /*0af0*/  LOP3.LUT R130, R130, 0x7, RZ, 0xc0, !PT ;  /* 0x0000000782827812 */ /* 0x000fe400078ec0ff */
[----:B--2---:R-:W-:Y:S02]  /*0b00*/  PRMT R134, R78, 0x7632, R134 ;  /* 0x000076324e867816 */ /* 0x004fe40000000086 */
[----:B------:R-:W-:-:S02]  /*0b10*/  PRMT R132, R77, 0x7632, R132 ;  /* 0x000076324d847816 */ /* 0x000fc40000000084 */
[----:B---3--:R-:W-:Y:S02]  /*0b20*/  PRMT R131, R42, 0x7632, R131 ;  /* 0x000076322a837816 */ /* 0x008fe40000000083 */
[C---:B------:R-:W-:Y:S02]  /*0b30*/  PRMT R129, R41.reuse, 0x7632, R129 ;  /* 0x0000763229817816 */ /* 0x040fe40000000081 */
[----:B------:R-:W-:Y:S02]  /*0b40*/  PRMT R133, R40, 0x7632, R133 ;  /* 0x0000763228857816 */ /* 0x000fe40000000085 */
[----:B------:R-:W-:Y:S01]  /*0b50*/  SHF.L.U32 R96, R41, 0x10, RZ ;  /* 0x0000001029607819 */ /* 0x000fe200000006ff */
[----:B------:R-:W-:Y:S01]  /*0b60*/  IMAD.U32 R41, R42, 0x10000, RZ ;  /* 0x000100002a297824 */ /* 0x000fe200078e00ff */
[----:B------:R-:W-:Y:S01]  /*0b70*/  SHF.L.U32 R42, R0, 0x10, RZ ;  /* 0x00000010002a7819 */ /* 0x000fe200000006ff */
[----:B------:R-:W-:Y:S01]  /*0b80*/  IMAD.U32 R78, R78, 0x10000, RZ ;  /* 0x000100004e4e7824 */ /* 0x000fe200078e00ff */
[----:B------:R-:W-:Y:S01]  /*0b90*/  SHF.L.U32 R77, R77, 0x10, RZ ;  /* 0x000000104d4d7819 */ /* 0x000fe200000006ff */
[----:B------:R-:W-:Y:S01]  /*0ba0*/  IMAD.U32 R134, R134, 0x10000, RZ ;  /* 0x0001000086867824 */ /* 0x000fe200078e00ff */
[----:B------:R-:W-:Y:S01]  /*0bb0*/  PRMT R0, R2, 0x7610, R0 ;  /* 0x0000761002007816 */ /* 0x000fe20000000000 */
[----:B------:R-:W-:Y:S01]  /*0bc0*/  IMAD.U32 R131, R131, 0x10000, RZ ;  /* 0x0001000083837824 */ /* 0x000fe200078e00ff */
[----:B------:R-:W-:-:S02]  /*0bd0*/  SHF.L.U32 R132, R132, 0x10, RZ ;  /* 0x0000001084847819 */ /* 0x000fc400000006ff */
[----:B------:R-:W-:Y:S02]  /*0be0*/  SHF.L.U32 R129, R129, 0x10, RZ ;  /* 0x0000001081817819 */ /* 0x000fe400000006ff */
[----:B------:R-:W-:-:S07]  /*0bf0*/  SHF.L.U32 R133, R133, 0x10, RZ ;  /* 0x0000001085857819 */ /* 0x000fce00000006ff */
.L_x_295:
[----:B0-----:R-:W0:Y:S01]  /*0c00*/  LDC.64 R2, c[0x0][0x220] ;  /* 0x00008800ff027b82 */ /* 0x001e220000000a00 */
[----:B------:R-:W-:Y:S01]  /*0c10*/  IMAD R44, R97, UR7, RZ ;  /* 0x00000007612c7c24 */ /* 0x000fe2000f8e02ff */
[----:B------:R-:W-:-:S04]  /*0c20*/  ISETP.NE.U32.AND P2, PT, RZ, UR18, PT ;  /* 0x00000012ff007c0c */ /* 0x000fc8000bf45070 */
[----:B------:R-:W-:Y:S02]  /*0c30*/  SHF.R.S32.HI R45, RZ, 0x1f, R44 ;  /* 0x0000001fff2d7819 */ /* 0x000fe4000001142c */
[----:B------:R-:W-:Y:S02]  /*0c40*/  ISETP.NE.AND.EX P2, PT, RZ, UR19, PT, P2 ;  /* 0x00000013ff007c0c */ /* 0x000fe4000bf45320 */
[----:B------:R-:W-:-:S04]  /*0c50*/  LEA.HI R45, R45, R44, RZ, 0x3 ;  /* 0x0000002c2d2d7211 */ /* 0x000fc800078f18ff */
[----:B------:R-:W-:-:S04]  /*0c60*/  LEA.HI.SX32 R55, R45, R80, 0x1d ;  /* 0x000000502d377211 */ /* 0x000fc800078feaff */
[----:B------:R-:W-:-:S03]  /*0c70*/  @P1 LEA R48, P3, R55, UR16, 0x4 ;  /* 0x0000001037301c11 */ /* 0x000fc6000f8620ff */
[C---:B------:R-:W-:Y:S02]  /*0c80*/  @P2 LEA R50, P4, R55.reuse, UR18, 0x4 ;  /* 0x0000001237322c11 */ /* 0x040fe4000f8820ff */
[C---:B------:R-:W-:Y:S01]  /*0c90*/  @P1 LEA.HI.X R49, R55.reuse, UR17, RZ, 0x4, P3 ;  /* 0x0000001137311c11 */ /* 0x040fe200098f24ff */
[C---:B0-----:R-:W-:Y:S01]  /*0ca0*/  IMAD.WIDE.U32 R44, R55.reuse, 0x10, R2 ;  /* 0x00000010372c7825 */ /* 0x041fe200078e0002 */
[----:B------:R-:W-:-:S03]  /*0cb0*/  @P2 LEA.HI.X R51, R55, UR19, RZ, 0x4, P4 ;  /* 0x0000001337332c11 */ /* 0x000fc6000a0f24ff */
[----:B-----5:R0:W5:Y:S04]  /*0cc0*/  @P1 LDG.E.128 R28, desc[UR4][R48.64] ;  /* 0x00000004301c1981 */ /* 0x020168000c1e1d00 */
[----:B------:R-:W2:Y:S04]  /*0cd0*/  LDG.E.128 R44, desc[UR4][R44.64] ;  /* 0x000000042c2c7981 */ /* 0x000ea8000c1e1d00 */
        /* <DEDUP_REMOVED lines=11> */
.L_x_167:
[----:B-----5:R-:W-:-:S05]  /*0d90*/  SHF.L.U32 R44, R32, 0x10, RZ ;  /* 0x00000010202c7819 */ /* 0x020fca00000006ff */
[----:B------:R-:W-:Y:S01]  /*0da0*/  FADD.FTZ R135, R135, R44 ;  /* 0x0000002c87877221 */ /* 0x000fe20000010000 */
[----:B------:R-:W-:Y:S06]  /*0db0*/  BRA `(.L_x_168) ;  /* 0x0000000000107947 */ /* 0x000fec0003800000 */
.L_x_166:
[----:B-----5:R-:W-:Y:S01]  /*0dc0*/  IMAD.U32 R44, R28, 0x10000, RZ ;  /* 0x000100001c2c7824 */ /* 0x020fe200078e00ff */
[----:B------:R-:W-:-:S03]  /*0dd0*/  @P2 SHF.L.U32 R48, R32, 0x10, RZ ;  /* 0x0000001020302819 */ /* 0x000fc600000006ff */
[----:B------:R-:W-:-:S04]  /*0de0*/  FADD.FTZ R135, R135, R44 ;  /* 0x0000002c87877221 */ /* 0x000fc80000010000 */
[----:B------:R-:W-:-:S07]  /*0df0*/  @P2 FADD.FTZ R135, R135, R48 ;  /* 0x0000003087872221 */ /* 0x000fce0000010000 */
.L_x_168:
[----:B------:R-:W-:-:S04]  /*0e00*/  F2FP.BF16.F32.PACK_AB R44, RZ, R135 ;  /* 0x00000087ff2c723e */ /* 0x000fc800000010ff */
[----:B------:R-:W-:-:S07]  /*0e10*/  PRMT R36, R44, 0x7610, R36 ;  /* 0x000076102c247816 */ /* 0x000fce0000000024 */
.L_x_169:
[----:B------:R-:W-:Y:S01]  /*0e20*/  IMAD.U32 R137, R137, 0x10000, RZ ;  /* 0x0001000089897824 */ /* 0x000fe200078e00ff */
[----:B------:R-:W-:Y:S06]  /*0e30*/  @P3 BRA `(.L_x_170) ;  /* 0x0000000000243947 */ /* 0x000fec0003800000 */
[----:B------:R-:W-:-:S04]  /*0e40*/  ISETP.NE.U32.AND P4, PT, RZ, UR18, PT ;  /* 0x00000012ff007c0c */ /* 0x000fc8000bf85070 */
[----:B------:R-:W-:-:S13]  /*0e50*/  ISETP.NE.AND.EX P4, PT, RZ, UR19, PT, P4 ;  /* 0x00000013ff007c0c */ /* 0x000fda000bf85340 */
[----:B------:R-:W-:Y:S05]  /*0e60*/  @P4 BRA `(.L_x_171) ;  /* 0x0000000000084947 */ /* 0x000fea0003800000 */
[----:B------:R-:W-:Y:S05]  /*0e70*/  @P0 BRA `(.L_x_172) ;  /* 0x00000000002c0947 */ /* 0x000fea0003800000 */
[----:B------:R-:W-:Y:S05]  /*0e80*/  BRA `(.L_x_173) ;  /* 0x0000000000307947 */ /* 0x000fea0003800000 */
.L_x_171:
[----:B-----5:R-:W-:-:S04]  /*0e90*/  PRMT R44, R32, 0x7632, R44 ;  /* 0x00007632202c7816 */ /* 0x020fc8000000002c */
[----:B------:R-:W-:-:S05]  /*0ea0*/  SHF.L.U32 R44, R44, 0x10, RZ ;  /* 0x000000102c2c7819 */ /* 0x000fca00000006ff */
[----:B------:R-:W-:Y:S01]  /*0eb0*/  FADD.FTZ R137, R137, R44 ;  /* 0x0000002c89897221 */ /* 0x000fe20000010000 */
[----:B------:R-:W-:Y:S06]  /*0ec0*/  BRA `(.L_x_172) ;  /* 0x0000000000187947 */ /* 0x000fec0003800000 */
.L_x_170:
[----:B-----5:R-:W-:Y:S02]  /*0ed0*/  PRMT R44, R28, 0x7632, R44 ;  /* 0x000076321c2c7816 */ /* 0x020fe4000000002c */
[----:B------:R-:W-:-:S03]  /*0ee0*/  @P2 PRMT R48, R32, 0x7632, R48 ;  /* 0x0000763220302816 */ /* 0x000fc60000000030 */
[----:B------:R-:W-:Y:S01]  /*0ef0*/  IMAD.U32 R44, R44, 0x10000, RZ ;  /* 0x000100002c2c7824 */ /* 0x000fe200078e00ff */
[----:B------:R-:W-:-:S03]  /*0f00*/  @P2 SHF.L.U32 R48, R48, 0x10, RZ ;  /* 0x0000001030302819 */ /* 0x000fc600000006ff */
[----:B------:R-:W-:-:S04]  /*0f10*/  FADD.FTZ R137, R137, R44 ;  /* 0x0000002c89897221 */ /* 0x000fc80000010000 */
[----:B------:R-:W-:-:S07]  /*0f20*/  @P2 FADD.FTZ R137, R137, R48 ;  /* 0x0000003089892221 */ /* 0x000fce0000010000 */
.L_x_172:
[----:B------:R-:W-:-:S04]  /*0f30*/  F2FP.BF16.F32.PACK_AB R44, RZ, R137 ;  /* 0x00000089ff2c723e */ /* 0x000fc800000010ff */
[----:B------:R-:W-:-:S07]  /*0f40*/  PRMT R36, R36, 0x5410, R44 ;  /* 0x0000541024247816 */ /* 0x000fce000000002c */
.L_x_173:
        /* <DEDUP_REMOVED lines=8> */
.L_x_175:
[----:B-----5:R-:W-:-:S05]  /*0fd0*/  SHF.L.U32 R44, R33, 0x10, RZ ;  /* 0x00000010212c7819 */ /* 0x020fca00000006ff */
[----:B------:R-:W-:Y:S01]  /*0fe0*/  FADD.FTZ R139, R139, R44 ;  /* 0x0000002c8b8b7221 */ /* 0x000fe20000010000 */
[----:B------:R-:W-:Y:S06]  /*0ff0*/  BRA `(.L_x_176) ;  /* 0x0000000000107947 */ /* 0x000fec0003800000 */
.L_x_174:
[----:B-----5:R-:W-:Y:S01]  /*1000*/  IMAD.U32 R44, R29, 0x10000, RZ ;  /* 0x000100001d2c7824 */ /* 0x020fe200078e00ff */
[----:B------:R-:W-:-:S03]  /*1010*/  @P2 SHF.L.U32 R48, R33, 0x10, RZ ;  /* 0x0000001021302819 */ /* 0x000fc600000006ff */
[----:B------:R-:W-:-:S04]  /*1020*/  FADD.FTZ R139, R139, R44 ;  /* 0x0000002c8b8b7221 */ /* 0x000fc80000010000 */
[----:B------:R-:W-:-:S07]  /*1030*/  @P2 FADD.FTZ R139, R139, R48 ;  /* 0x000000308b8b2221 */ /* 0x000fce0000010000 */
.L_x_176:
[----:B------:R-:W-:-:S04]  /*1040*/  F2FP.BF16.F32.PACK_AB R44, RZ, R139 ;  /* 0x0000008bff2c723e */ /* 0x000fc800000010ff */
[----:B------:R-:W-:-:S07]  /*1050*/  PRMT R37, R44, 0x7610, R37 ;  /* 0x000076102c257816 */ /* 0x000fce0000000025 */
.L_x_177:
[----:B------:R-:W-:Y:S01]  /*1060*/  IMAD.U32 R141, R45, 0x10000, RZ ;  /* 0x000100002d8d7824 */ /* 0x000fe200078e00ff */
[----:B------:R-:W-:Y:S06]  /*1070*/  @P3 BRA `(.L_x_178) ;  /* 0x0000000000243947 */ /* 0x000fec0003800000 */
[----:B------:R-:W-:-:S04]  /*1080*/  ISETP.NE.U32.AND P4, PT, RZ, UR18, PT ;  /* 0x00000012ff007c0c */ /* 0x000fc8000bf85070 */
[----:B------:R-:W-:-:S13]  /*1090*/  ISETP.NE.AND.EX P4, PT, RZ, UR19, PT, P4 ;  /* 0x00000013ff007c0c */ /* 0x000fda000bf85340 */
[----:B------:R-:W-:Y:S05]  /*10a0*/  @P4 BRA `(.L_x_179) ;  /* 0x0000000000084947 */ /* 0x000fea0003800000 */
[----:B------:R-:W-:Y:S05]  /*10b0*/  @P0 BRA `(.L_x_180) ;  /* 0x00000000002c0947 */ /* 0x000fea0003800000 */
[----:B------:R-:W-:Y:S05]  /*10c0*/  BRA `(.L_x_181) ;  /* 0x0000000000307947 */ /* 0x000fea0003800000 */
.L_x_179:
[----:B-----5:R-:W-:-:S04]  /*10d0*/  PRMT R44, R33, 0x7632, R44 ;  /* 0x00007632212c7816 */ /* 0x020fc8000000002c */
[----:B------:R-:W-:-:S05]  /*10e0*/  SHF.L.U32 R44, R44, 0x10, RZ ;  /* 0x000000102c2c7819 */ /* 0x000fca00000006ff */
[----:B------:R-:W-:Y:S01]  /*10f0*/  FADD.FTZ R141, R141, R44 ;  /* 0x0000002c8d8d7221 */ /* 0x000fe20000010000 */
[----:B------:R-:W-:Y:S06]  /*1100*/  BRA `(.L_x_180) ;  /* 0x0000000000187947 */ /* 0x000fec0003800000 */
.L_x_178:
[----:B-----5:R-:W-:Y:S02]  /*1110*/  PRMT R44, R29, 0x7632, R44 ;  /* 0x000076321d2c7816 */ /* 0x020fe4000000002c */
[----:B------:R-:W-:-:S03]  /*1120*/  @P2 PRMT R45, R33, 0x7632, R45 ;  /* 0x00007632212d2816 */ /* 0x000fc6000000002d */
[----:B------:R-:W-:Y:S01]  /*1130*/  IMAD.U32 R44, R44, 0x10000, RZ ;  /* 0x000100002c2c7824 */ /* 0x000fe200078e00ff */
[----:B------:R-:W-:-:S03]  /*1140*/  @P2 SHF.L.U32 R48, R45, 0x10, RZ ;  /* 0x000000102d302819 */ /* 0x000fc600000006ff */
[----:B------:R-:W-:-:S04]  /*1150*/  FADD.FTZ R141, R141, R44 ;  /* 0x0000002c8d8d7221 */ /* 0x000fc80000010000 */
[----:B------:R-:W-:-:S07]  /*1160*/  @P2 FADD.FTZ R141, R141, R48 ;  /* 0x000000308d8d2221 */ /* 0x000fce0000010000 */
.L_x_180:
[----:B------:R-:W-:-:S04]  /*1170*/  F2FP.BF16.F32.PACK_AB R44, RZ, R141 ;  /* 0x0000008dff2c723e */ /* 0x000fc800000010ff */
[----:B------:R-:W-:-:S07]  /*1180*/  PRMT R37, R37, 0x5410, R44 ;  /* 0x0000541025257816 */ /* 0x000fce000000002c */
.L_x_181:
        /* <DEDUP_REMOVED lines=8> */
.L_x_183:
[----:B-----5:R-:W-:-:S05]  /*1210*/  SHF.L.U32 R44, R34, 0x10, RZ ;  /* 0x00000010222c7819 */ /* 0x020fca00000006ff */
[----:B------:R-:W-:Y:S01]  /*1220*/  FADD.FTZ R143, R143, R44 ;  /* 0x0000002c8f8f7221 */ /* 0x000fe20000010000 */
[----:B------:R-:W-:Y:S06]  /*1230*/  BRA `(.L_x_184) ;  /* 0x0000000000107947 */ /* 0x000fec0003800000 */
.L_x_182:
[----:B-----5:R-:W-:Y:S01]  /*1240*/  IMAD.U32 R44, R30, 0x10000, RZ ;  /* 0x000100001e2c7824 */ /* 0x020fe200078e00ff */
[----:B------:R-:W-:-:S03]  /*1250*/  @P2 SHF.L.U32 R48, R34, 0x10, RZ ;  /* 0x0000001022302819 */ /* 0x000fc600000006ff */
[----:B------:R-:W-:-:S04]  /*1260*/  FADD.FTZ R143, R143, R44 ;  /* 0x0000002c8f8f7221 */ /* 0x000fc80000010000 */
[----:B------:R-:W-:-:S07]  /*1270*/  @P2 FADD.FTZ R143, R143, R48 ;  /* 0x000000308f8f2221 */ /* 0x000fce0000010000 */
.L_x_184:
[----:B------:R-:W-:-:S04]  /*1280*/  F2FP.BF16.F32.PACK_AB R44, RZ, R143 ;  /* 0x0000008fff2c723e */ /* 0x000fc800000010ff */
[----:B------:R-:W-:-:S07]  /*1290*/  PRMT R38, R44, 0x7610, R38 ;  /* 0x000076102c267816 */ /* 0x000fce0000000026 */
.L_x_185:
[----:B------:R-:W-:Y:S01]  /*12a0*/  IMAD.U32 R145, R46, 0x10000, RZ ;  /* 0x000100002e917824 */ /* 0x000fe200078e00ff */
[----:B------:R-:W-:Y:S06]  /*12b0*/  @P3 BRA `(.L_x_186) ;  /* 0x0000000000243947 */ /* 0x000fec0003800000 */
[----:B------:R-:W-:-:S04]  /*12c0*/  ISETP.NE.U32.AND P4, PT, RZ, UR18, PT ;  /* 0x00000012ff007c0c */ /* 0x000fc8000bf85070 */
[----:B------:R-:W-:-:S13]  /*12d0*/  ISETP.NE.AND.EX P4, PT, RZ, UR19, PT, P4 ;  /* 0x00000013ff007c0c */ /* 0x000fda000bf85340 */
[----:B------:R-:W-:Y:S05]  /*12e0*/  @P4 BRA `(.L_x_187) ;  /* 0x0000000000084947 */ /* 0x000fea0003800000 */
[----:B------:R-:W-:Y:S05]  /*12f0*/  @P0 BRA `(.L_x_188) ;  /* 0x00000000002c0947 */ /* 0x000fea0003800000 */
[----:B------:R-:W-:Y:S05]  /*1300*/  BRA `(.L_x_189) ;  /* 0x0000000000307947 */ /* 0x000fea0003800000 */
.L_x_187:
[----:B-----5:R-:W-:-:S04]  /*1310*/  PRMT R44, R34, 0x7632, R44 ;  /* 0x00007632222c7816 */ /* 0x020fc8000000002c */
[----:B------:R-:W-:-:S05]  /*1320*/  SHF.L.U32 R44, R44, 0x10, RZ ;  /* 0x000000102c2c7819 */ /* 0x000fca00000006ff */
[----:B------:R-:W-:Y:S01]  /*1330*/  FADD.FTZ R145, R145, R44 ;  /* 0x0000002c91917221 */ /* 0x000fe20000010000 */
[----:B------:R-:W-:Y:S06]  /*1340*/  BRA `(.L_x_188) ;  /* 0x0000000000187947 */ /* 0x000fec0003800000 */
.L_x_186:
[----:B-----5:R-:W-:Y:S02]  /*1350*/  PRMT R44, R30, 0x7632, R44 ;  /* 0x000076321e2c7816 */ /* 0x020fe4000000002c */
[----:B------:R-:W-:-:S03]  /*1360*/  @P2 PRMT R45, R34, 0x7632, R45 ;  /* 0x00007632222d2816 */ /* 0x000fc6000000002d */
[----:B------:R-:W-:Y:S01]  /*1370*/  IMAD.U32 R44, R44, 0x10000, RZ ;  /* 0x000100002c2c7824 */ /* 0x000fe200078e00ff */
[----:B------:R-:W-:-:S03]  /*1380*/  @P2 SHF.L.U32 R46, R45, 0x10, RZ ;  /* 0x000000102d2e2819 */ /* 0x000fc600000006ff */
[----:B------:R-:W-:-:S04]  /*1390*/  FADD.FTZ R145, R145, R44 ;  /* 0x0000002c91917221 */ /* 0x000fc80000010000 */
[----:B------:R-:W-:-:S07]  /*13a0*/  @P2 FADD.FTZ R145, R145, R46 ;  /* 0x0000002e91912221 */ /* 0x000fce0000010000 */
.L_x_188:
[----:B------:R-:W-:-:S04]  /*13b0*/  F2FP.BF16.F32.PACK_AB R44, RZ, R145 ;  /* 0x00000091ff2c723e */ /* 0x000fc800000010ff */
[----:B------:R-:W-:-:S07]  /*13c0*/  PRMT R38, R38, 0x5410, R44 ;  /* 0x0000541026267816 */ /* 0x000fce000000002c */
.L_x_189:
        /* <DEDUP_REMOVED lines=8> */
.L_x_191:
[----:B-----5:R-:W-:-:S05]  /*1450*/  SHF.L.U32 R44, R35, 0x10, RZ ;  /* 0x00000010232c7819 */ /* 0x020fca00000006ff */
[----:B------:R-:W-:Y:S01]  /*1460*/  FADD.FTZ R149, R149, R44 ;  /* 0x0000002c95957221 */ /* 0x000fe20000010000 */
[----:B------:R-:W-:Y:S06]  /*1470*/  BRA `(.L_x_192) ;  /* 0x0000000000107947 */ /* 0x000fec0003800000 */
.L_x_190:
[----:B-----5:R-:W-:Y:S01]  /*1480*/  IMAD.U32 R44, R31, 0x10000, RZ ;  /* 0x000100001f2c7824 */ /* 0x020fe200078e00ff */
[----:B------:R-:W-:-:S03]  /*1490*/  @P2 SHF.L.U32 R46, R35, 0x10, RZ ;  /* 0x00000010232e2819 */ /* 0x000fc600000006ff */
[----:B------:R-:W-:-:S04]  /*14a0*/  FADD.FTZ R149, R149, R44 ;  /* 0x0000002c95957221 */ /* 0x000fc80000010000 */
[----:B------:R-:W-:-:S07]  /*14b0*/  @P2 FADD.FTZ R149, R149, R46 ;  /* 0x0000002e95952221 */ /* 0x000fce0000010000 */
.L_x_192:
[----:B------:R-:W-:-:S04]  /*14c0*/  F2FP.BF16.F32.PACK_AB R44, RZ, R149 ;  /* 0x00000095ff2c723e */ /* 0x000fc800000010ff */
[----:B------:R-:W-:-:S07]  /*14d0*/  PRMT R39, R44, 0x7610, R39 ;  /* 0x000076102c277816 */ /* 0x000fce0000000027 */
.L_x_193:
[----:B------:R-:W-:Y:S01]  /*14e0*/  IMAD.U32 R151, R47, 0x10000, RZ ;  /* 0x000100002f977824 */ /* 0x000fe200078e00ff */
[----:B------:R-:W-:Y:S06]  /*14f0*/  @P3 BRA `(.L_x_194) ;  /* 0x0000000000243947 */ /* 0x000fec0003800000 */
[----:B------:R-:W-:-:S04]  /*1500*/  ISETP.NE.U32.AND P4, PT, RZ, UR18, PT ;  /* 0x00000012ff007c0c */ /* 0x000fc8000bf85070 */
[----:B------:R-:W-:-:S13]  /*1510*/  ISETP.NE.AND.EX P4, PT, RZ, UR19, PT, P4 ;  /* 0x00000013ff007c0c */ /* 0x000fda000bf85340 */
[----:B------:R-:W-:Y:S05]  /*1520*/  @P4 BRA `(.L_x_195) ;  /* 0x0000000000084947 */ /* 0x000fea0003800000 */
[----:B------:R-:W-:Y:S05]  /*1530*/  @P0 BRA `(.L_x_196) ;  /* 0x00000000002c0947 */ /* 0x000fea0003800000 */
[----:B------:R-:W-:Y:S05]  /*1540*/  BRA `(.L_x_197) ;  /* 0x0000000000307947 */ /* 0x000fea0003800000 */
.L_x_195:
[----:B-----5:R-:W-:-:S04]  /*1550*/  PRMT R44, R35, 0x7632, R44 ;  /* 0x00007632232c7816 */ /* 0x020fc8000000002c */
[----:B------:R-:W-:-:S05]  /*1560*/  SHF.L.U32 R44, R44, 0x10, RZ ;  /* 0x000000102c2c7819 */ /* 0x000fca00000006ff */
[----:B------:R-:W-:Y:S01]  /*1570*/  FADD.FTZ R151, R151, R44 ;  /* 0x0000002c97977221 */ /* 0x000fe20000010000 */
[----:B------:R-:W-:Y:S06]  /*1580*/  BRA `(.L_x_196) ;  /* 0x0000000000187947 */ /* 0x000fec0003800000 */
.L_x_194:
[----:B-----5:R-:W-:Y:S02]  /*1590*/  PRMT R44, R31, 0x7632, R44 ;  /* 0x000076321f2c7816 */ /* 0x020fe4000000002c */
[----:B------:R-:W-:-:S03]  /*15a0*/  @P2 PRMT R45, R35, 0x7632, R45 ;  /* 0x00007632232d2816 */ /* 0x000fc6000000002d */
[----:B------:R-:W-:Y:S01]  /*15b0*/  IMAD.U32 R44, R44, 0x10000, RZ ;  /* 0x000100002c2c7824 */ /* 0x000fe200078e00ff */
[----:B------:R-:W-:-:S03]  /*15c0*/  @P2 SHF.L.U32 R46, R45, 0x10, RZ ;  /* 0x000000102d2e2819 */ /* 0x000fc600000006ff */
[----:B------:R-:W-:-:S04]  /*15d0*/  FADD.FTZ R151, R151, R44 ;  /* 0x0000002c97977221 */ /* 0x000fc80000010000 */
[----:B------:R-:W-:-:S07]  /*15e0*/  @P2 FADD.FTZ R151, R151, R46 ;  /* 0x0000002e97972221 */ /* 0x000fce0000010000 */
.L_x_196:
[----:B------:R-:W-:-:S04]  /*15f0*/  F2FP.BF16.F32.PACK_AB R44, RZ, R151 ;  /* 0x00000097ff2c723e */ /* 0x000fc800000010ff */
[----:B------:R-:W-:-:S07]  /*1600*/  PRMT R39, R39, 0x5410, R44 ;  /* 0x0000541027277816 */ /* 0x000fce000000002c */
.L_x_197:
[----:B------:R-:W0:Y:S01]  /*1610*/  @P0 LDC.64 R48, c[0x0][0x238] ;  /* 0x00008e00ff300b82 */ /* 0x000e220000000a00 */
[----:B------:R-:W-:-:S04]  /*1620*/  VIADD R147, R55, 0x100 ;  /* 0x0000010037937836 */ /* 0x000fc80000000000 */
[C---:B------:R-:W-:Y:S01]  /*1630*/  IMAD.WIDE.U32 R44, R147.reuse, 0x10, R2 ;  /* 0x00000010932c7825 */ /* 0x040fe200078e0002 */
[----:B------:R-:W-:-:S04]  /*1640*/  @P2 LEA R52, P6, R147, UR18, 0x4 ;  /* 0x0000001293342c11 */ /* 0x000fc8000f8c20ff */
[----:B------:R-:W-:Y:S02]  /*1650*/  @P2 LEA.HI.X R53, R147, UR19, RZ, 0x4, P6 ;  /* 0x0000001393352c11 */ /* 0x000fe4000b0f24ff */
[----:B0-----:R-:W-:-:S04]  /*1660*/  @P0 LEA R48, P4, R55, R48, 0x4 ;  /* 0x0000003037300211 */ /* 0x001fc800078820ff */
[----:B------:R-:W-:Y:S02]  /*1670*/  @P0 LEA.HI.X R49, R55, R49, RZ, 0x4, P4 ;  /* 0x0000003137310211 */ /* 0x000fe400020f24ff */
[----:B------:R-:W-:-:S03]  /*1680*/  @P1 LEA R50, P4, R147, UR16, 0x4 ;  /* 0x0000001093321c11 */ /* 0x000fc6000f8820ff */
[----:B------:R0:W-:Y:S01]  /*1690*/  @P0 STG.E.128 desc[UR4][R48.64], R36 ;  /* 0x0000002430000986 */ /* 0x0001e2000c101d04 */
[----:B------:R-:W-:-:S03]  /*16a0*/  @P1 LEA.HI.X R51, R147, UR17, RZ, 0x4, P4 ;  /* 0x0000001193331c11 */ /* 0x000fc6000a0f24ff */
[----:B------:R-:W2:Y:S04]  /*16b0*/  LDG.E.128 R44, desc[UR4][R44.64] ;  /* 0x000000042c2c7981 */ /* 0x000ea8000c1e1d00 */
[----:B-----5:R0:W5:Y:S04]  /*16c0*/  @P1 LDG.E.128 R28, desc[UR4][R50.64] ;  /* 0x00000004321c1981 */ /* 0x020168000c1e1d00 */
[----:B------:R0:W5:Y:S01]  /*16d0*/  @P2 LDG.E.128 R32, desc[UR4][R52.64] ;  /* 0x0000000434202981 */ /* 0x000162000c1e1d00 */
[C---:B--2---:R-:W-:Y:S02]  /*16e0*/  SHF.L.U32 R153, R44.reuse, 0x10, RZ ;  /* 0x000000102c997819 */ /* 0x044fe400000006ff */
[----:B------:R-:W-:Y:S01]  /*16f0*/  PRMT R155, R44, 0x7632, R155 ;  /* 0x000076322c9b7816 */ /* 0x000fe2000000009b */
[----:B0-----:R-:W-:Y:S06]  /*1700*/  @P3 BRA `(.L_x_198) ;  /* 0x0000000000203947 */ /* 0x001fec0003800000 */
[----:B------:R-:W-:-:S04]  /*1710*/  ISETP.NE.U32.AND P4, PT, RZ, UR18, PT ;  /* 0x00000012ff007c0c */ /* 0x000fc8000bf85070 */
[----:B------:R-:W-:-:S13]  /*1720*/  ISETP.NE.AND.EX P4, PT, RZ, UR19, PT, P4 ;  /* 0x00000013ff007c0c */ /* 0x000fda000bf85340 */
[----:B------:R-:W-:Y:S05]  /*1730*/  @P4 BRA `(.L_x_199) ;  /* 0x0000000000084947 */ /* 0x000fea0003800000 */
[----:B------:R-:W-:Y:S05]  /*1740*/  @P0 BRA `(.L_x_200) ;  /* 0x0000000000200947 */ /* 0x000fea0003800000 */
[----:B------:R-:W-:Y:S05]  /*1750*/  BRA `(.L_x_201) ;  /* 0x0000000000247947 */ /* 0x000fea0003800000 */
.L_x_199:
[----:B-----5:R-:W-:-:S04]  /*1760*/  IMAD.U32 R44, R32, 0x10000, RZ ;  /* 0x00010000202c7824 */ /* 0x020fc800078e00ff */
[----:B------:R-:W-:Y:S01]  /*1770*/  FADD.FTZ R153, R44, R153 ;  /* 0x000000992c997221 */ /* 0x000fe20000010000 */
[----:B------:R-:W-:Y:S06]  /*1780*/  BRA `(.L_x_200) ;  /* 0x0000000000107947 */ /* 0x000fec0003800000 */
.L_x_198:
[----:B-----5:R-:W-:Y:S01]  /*1790*/  SHF.L.U32 R44, R28, 0x10, RZ ;  /* 0x000000101c2c7819 */ /* 0x020fe200000006ff */
[----:B------:R-:W-:-:S04]  /*17a0*/  @P2 IMAD.U32 R48, R32, 0x10000, RZ ;  /* 0x0001000020302824 */ /* 0x000fc800078e00ff */
[----:B------:R-:W-:-:S04]  /*17b0*/  FADD.FTZ R153, R44, R153 ;  /* 0x000000992c997221 */ /* 0x000fc80000010000 */
[----:B------:R-:W-:-:S07]  /*17c0*/  @P2 FADD.FTZ R153, R48, R153 ;  /* 0x0000009930992221 */ /* 0x000fce0000010000 */
.L_x_200:
[----:B------:R-:W-:-:S04]  /*17d0*/  F2FP.BF16.F32.PACK_AB R44, RZ, R153 ;  /* 0x00000099ff2c723e */ /* 0x000fc800000010ff */
[----:B------:R-:W-:-:S07]  /*17e0*/  PRMT R36, R44, 0x7610, R36 ;  /* 0x000076102c247816 */ /* 0x000fce0000000024 */
.L_x_201:
[----:B------:R-:W-:Y:S01]  /*17f0*/  SHF.L.U32 R155, R155, 0x10, RZ ;  /* 0x000000109b9b7819 */ /* 0x000fe200000006ff */
[----:B------:R-:W-:Y:S06]  /*1800*/  @P3 BRA `(.L_x_202) ;  /* 0x0000000000243947 */ /* 0x000fec0003800000 */
[----:B------:R-:W-:-:S04]  /*1810*/  ISETP.NE.U32.AND P4, PT, RZ, UR18, PT ;  /* 0x00000012ff007c0c */ /* 0x000fc8000bf85070 */
[----:B------:R-:W-:-:S13]  /*1820*/  ISETP.NE.AND.EX P4, PT, RZ, UR19, PT, P4 ;  /* 0x00000013ff007c0c */ /* 0x000fda000bf85340 */
[----:B------:R-:W-:Y:S05]  /*1830*/  @P4 BRA `(.L_x_203) ;  /* 0x0000000000084947 */ /* 0x000fea0003800000 */
[----:B------:R-:W-:Y:S05]  /*1840*/  @P0 BRA `(.L_x_204) ;  /* 0x00000000002c0947 */ /* 0x000fea0003800000 */
[----:B------:R-:W-:Y:S05]  /*1850*/  BRA `(.L_x_205) ;  /* 0x0000000000307947 */ /* 0x000fea0003800000 */
.L_x_203:
[----:B-----5:R-:W-:-:S05]  /*1860*/  PRMT R44, R32, 0x7632, R44 ;  /* 0x00007632202c7816 */ /* 0x020fca000000002c */
[----:B------:R-:W-:-:S04]  /*1870*/  IMAD.U32 R44, R44, 0x10000, RZ ;  /* 0x000100002c2c7824 */ /* 0x000fc800078e00ff */
[----:B------:R-:W-:Y:S01]  /*1880*/  FADD.FTZ R155, R155, R44 ;  /* 0x0000002c9b9b7221 */ /* 0x000fe20000010000 */
[----:B------:R-:W-:Y:S06]  /*1890*/  BRA `(.L_x_204) ;  /* 0x0000000000187947 */ /* 0x000fec0003800000 */
.L_x_202:
[----:B-----5:R-:W-:Y:S02]  /*18a0*/  PRMT R44, R28, 0x7632, R44 ;  /* 0x000076321c2c7816 */ /* 0x020fe4000000002c */
[----:B------:R-:W-:Y:S02]  /*18b0*/  @P2 PRMT R48, R32, 0x7632, R48 ;  /* 0x0000763220302816 */ /* 0x000fe40000000030 */
[----:B------:R-:W-:-:S03]  /*18c0*/  SHF.L.U32 R44, R44, 0x10, RZ ;  /* 0x000000102c2c7819 */ /* 0x000fc600000006ff */
[----:B------:R-:W-:Y:S02]  /*18d0*/  @P2 IMAD.U32 R48, R48, 0x10000, RZ ;  /* 0x0001000030302824 */ /* 0x000fe400078e00ff */
[----:B------:R-:W-:-:S04]  /*18e0*/  FADD.FTZ R155, R155, R44 ;  /* 0x0000002c9b9b7221 */ /* 0x000fc80000010000 */
[----:B------:R-:W-:-:S07]  /*18f0*/  @P2 FADD.FTZ R155, R155, R48 ;  /* 0x000000309b9b2221 */ /* 0x000fce0000010000 */
.L_x_204:
[----:B------:R-:W-:-:S04]  /*1900*/  F2FP.BF16.F32.PACK_AB R44, RZ, R155 ;  /* 0x0000009bff2c723e */ /* 0x000fc800000010ff */
[----:B------:R-:W-:-:S07]  /*1910*/  PRMT R36, R36, 0x5410, R44 ;  /* 0x0000541024247816 */ /* 0x000fce000000002c */
.L_x_205:
        /* <DEDUP_REMOVED lines=8> */
.L_x_207:
[----:B-----5:R-:W-:-:S04]  /*19a0*/  IMAD.U32 R44, R33, 0x10000, RZ ;  /* 0x00010000212c7824 */ /* 0x020fc800078e00ff */
[----:B------:R-:W-:Y:S01]  /*19b0*/  FADD.FTZ R157, R44, R157 ;  /* 0x0000009d2c9d7221 */ /* 0x000fe20000010000 */
[----:B------:R-:W-:Y:S06]  /*19c0*/  BRA `(.L_x_208) ;  /* 0x0000000000107947 */ /* 0x000fec0003800000 */
.L_x_206:
[----:B-----5:R-:W-:Y:S01]  /*19d0*/  SHF.L.U32 R44, R29, 0x10, RZ ;  /* 0x000000101d2c7819 */ /* 0x020fe200000006ff */
[----:B------:R-:W-:-:S04]  /*19e0*/  @P2 IMAD.U32 R48, R33, 0x10000, RZ ;  /* 0x0001000021302824 */ /* 0x000fc800078e00ff */
[----:B------:R-:W-:-:S04]  /*19f0*/  FADD.FTZ R157, R44, R157 ;  /* 0x0000009d2c9d7221 */ /* 0x000fc80000010000 */
[----:B------:R-:W-:-:S07]  /*1a00*/  @P2 FADD.FTZ R157, R48, R157 ;  /* 0x0000009d309d2221 */ /* 0x000fce0000010000 */
.L_x_208:
[----:B------:R-:W-:-:S04]  /*1a10*/  F2FP.BF16.F32.PACK_AB R44, RZ, R157 ;  /* 0x0000009dff2c723e */ /* 0x000fc800000010ff */
[----:B------:R-:W-:-:S07]  /*1a20*/  PRMT R37, R44, 0x7610, R37 ;  /* 0x000076102c257816 */ /* 0x000fce0000000025 */
.L_x_209:
[----:B------:R-:W-:Y:S01]  /*1a30*/  SHF.L.U32 R159, R45, 0x10, RZ ;  /* 0x000000102d9f7819 */ /* 0x000fe200000006ff */
[----:B------:R-:W-:Y:S06]  /*1a40*/  @P3 BRA `(.L_x_210) ;  /* 0x0000000000243947 */ /* 0x000fec0003800000 */
[----:B------:R-:W-:-:S04]  /*1a50*/  ISETP.NE.U32.AND P4, PT, RZ, UR18, PT ;  /* 0x00000012ff007c0c */ /* 0x000fc8000bf85070 */
[----:B------:R-:W-:-:S13]  /*1a60*/  ISETP.NE.AND.EX P4, PT, RZ, UR19, PT, P4 ;  /* 0x00000013ff007c0c */ /* 0x000fda000bf85340 */
[----:B------:R-:W-:Y:S05]  /*1a70*/  @P4 BRA `(.L_x_211) ;  /* 0x0000000000084947 */ /* 0x000fea0003800000 */
[----:B------:R-:W-:Y:S05]  /*1a80*/  @P0 BRA `(.L_x_212) ;  /* 0x00000000002c0947 */ /* 0x000fea0003800000 */
[----:B------:R-:W-:Y:S05]  /*1a90*/  BRA `(.L_x_213) ;  /* 0x0000000000307947 */ /* 0x000fea0003800000 */
.L_x_211:
[----:B-----5:R-:W-:-:S05]  /*1aa0*/  PRMT R44, R33, 0x7632, R44 ;  /* 0x00007632212c7816 */ /* 0x020fca000000002c */
[----:B------:R-:W-:-:S04]  /*1ab0*/  IMAD.U32 R44, R44, 0x10000, RZ ;  /* 0x000100002c2c7824 */ /* 0x000fc800078e00ff */
[----:B------:R-:W-:Y:S01]  /*1ac0*/  FADD.FTZ R159, R159, R44 ;  /* 0x0000002c9f9f7221 */ /* 0x000fe20000010000 */
[----:B------:R-:W-:Y:S06]  /*1ad0*/  BRA `(.L_x_212) ;  /* 0x0000000000187947 */ /* 0x000fec0003800000 */
.L_x_210:
[----:B-----5:R-:W-:Y:S02]  /*1ae0*/  PRMT R44, R29, 0x7632, R44 ;  /* 0x000076321d2c7816 */ /* 0x020fe4000000002c */
[----:B------:R-:W-:Y:S02]  /*1af0*/  @P2 PRMT R45, R33, 0x7632, R45 ;  /* 0x00007632212d2816 */ /* 0x000fe4000000002d */
[----:B------:R-:W-:-:S03]  /*1b00*/  SHF.L.U32 R44, R44, 0x10, RZ ;  /* 0x000000102c2c7819 */ /* 0x000fc600000006ff */
[----:B------:R-:W-:Y:S02]  /*1b10*/  @P2 IMAD.U32 R48, R45, 0x10000, RZ ;  /* 0x000100002d302824 */ /* 0x000fe400078e00ff */
[----:B------:R-:W-:-:S04]  /*1b20*/  FADD.FTZ R159, R159, R44 ;  /* 0x0000002c9f9f7221 */ /* 0x000fc80000010000 */
[----:B------:R-:W-:-:S07]  /*1b30*/  @P2 FADD.FTZ R159, R159, R48 ;  /* 0x000000309f9f2221 */ /* 0x000fce0000010000 */
.L_x_212:
[----:B------:R-:W-:-:S04]  /*1b40*/  F2FP.BF16.F32.PACK_AB R44, RZ, R159 ;  /* 0x0000009fff2c723e */ /* 0x000fc800000010ff */
[----:B------:R-:W-:-:S07]  /*1b50*/  PRMT R37, R37, 0x5410, R44 ;  /* 0x0000541025257816 */ /* 0x000fce000000002c */
.L_x_213:
        /* <DEDUP_REMOVED lines=8> */
.L_x_215:
[----:B-----5:R-:W-:-:S04]  /*1be0*/  IMAD.U32 R44, R34, 0x10000, RZ ;  /* 0x00010000222c7824 */ /* 0x020fc800078e00ff */
[----:B------:R-:W-:Y:S01]  /*1bf0*/  FADD.FTZ R161, R44, R161 ;  /* 0x000000a12ca17221 */ /* 0x000fe20000010000 */
[----:B------:R-:W-:Y:S06]  /*1c00*/  BRA `(.L_x_216) ;  /* 0x0000000000107947 */ /* 0x000fec0003800000 */
.L_x_214:
[----:B-----5:R-:W-:Y:S01]  /*1c10*/  SHF.L.U32 R44, R30, 0x10, RZ ;  /* 0x000000101e2c7819 */ /* 0x020fe200000006ff */
[----:B------:R-:W-:-:S04]  /*1c20*/  @P2 IMAD.U32 R48, R34, 0x10000, RZ ;  /* 0x0001000022302824 */ /* 0x000fc800078e00ff */
[----:B------:R-:W-:-:S04]  /*1c30*/  FADD.FTZ R161, R44, R161 ;  /* 0x000000a12ca17221 */ /* 0x000fc80000010000 */
[----:B------:R-:W-:-:S07]  /*1c40*/  @P2 FADD.FTZ R161, R48, R161 ;  /* 0x000000a130a12221 */ /* 0x000fce0000010000 */
.L_x_216:
[----:B------:R-:W-:-:S04]  /*1c50*/  F2FP.BF16.F32.PACK_AB R44, RZ, R161 ;  /* 0x000000a1ff2c723e */ /* 0x000fc800000010ff */
[----:B------:R-:W-:-:S07]  /*1c60*/  PRMT R38, R44, 0x7610, R38 ;  /* 0x000076102c267816 */ /* 0x000fce0000000026 */
.L_x_217:
[----:B------:R-:W-:Y:S01]  /*1c70*/  SHF.L.U32 R163, R46, 0x10, RZ ;  /* 0x000000102ea37819 */ /* 0x000fe200000006ff */
[----:B------:R-:W-:Y:S06]  /*1c80*/  @P3 BRA `(.L_x_218) ;  /* 0x0000000000243947 */ /* 0x000fec0003800000 */
[----:B------:R-:W-:-:S04]  /*1c90*/  ISETP.NE.U32.AND P4, PT, RZ, UR18, PT ;  /* 0x00000012ff007c0c */ /* 0x000fc8000bf85070 */
[----:B------:R-:W-:-:S13]  /*1ca0*/  ISETP.NE.AND.EX P4, PT, RZ, UR19, PT, P4 ;  /* 0x00000013ff007c0c */ /* 0x000fda000bf85340 */
[----:B------:R-:W-:Y:S05]  /*1cb0*/  @P4 BRA `(.L_x_219) ;  /* 0x0000000000084947 */ /* 0x000fea0003800000 */
[----:B------:R-:W-:Y:S05]  /*1cc0*/  @P0 BRA `(.L_x_220) ;  /* 0x00000000002c0947 */ /* 0x000fea0003800000 */
[----:B------:R-:W-:Y:S05]  /*1cd0*/  BRA `(.L_x_221) ;  /* 0x0000000000307947 */ /* 0x000fea0003800000 */
.L_x_219:
[----:B-----5:R-:W-:-:S05]  /*1ce0*/  PRMT R44, R34, 0x7632, R44 ;  /* 0x00007632222c7816 */ /* 0x020fca000000002c */
[----:B------:R-:W-:-:S04]  /*1cf0*/  IMAD.U32 R44, R44, 0x10000, RZ ;  /* 0x000100002c2c7824 */ /* 0x000fc800078e00ff */
[----:B------:R-:W-:Y:S01]  /*1d00*/  FADD.FTZ R163, R163, R44 ;  /* 0x0000002ca3a37221 */ /* 0x000fe20000010000 */
[----:B------:R-:W-:Y:S06]  /*1d10*/  BRA `(.L_x_220) ;  /* 0x0000000000187947 */ /* 0x000fec0003800000 */
.L_x_218:
[----:B-----5:R-:W-:Y:S02]  /*1d20*/  PRMT R44, R30, 0x7632, R44 ;  /* 0x000076321e2c7816 */ /* 0x020fe4000000002c */
[----:B------:R-:W-:Y:S02]  /*1d30*/  @P2 PRMT R45, R34, 0x7632, R45 ;  /* 0x00007632222d2816 */ /* 0x000fe4000000002d */
[----:B------:R-:W-:-:S03]  /*1d40*/  SHF.L.U32 R44, R44, 0x10, RZ ;  /* 0x000000102c2c7819 */ /* 0x000fc600000006ff */
[----:B------:R-:W-:Y:S02]  /*1d50*/  @P2 IMAD.U32 R46, R45, 0x10000, RZ ;  /* 0x000100002d2e2824 */ /* 0x000fe400078e00ff */
[----:B------:R-:W-:-:S04]  /*1d60*/  FADD.FTZ R163, R163, R44 ;  /* 0x0000002ca3a37221 */ /* 0x000fc80000010000 */
[----:B------:R-:W-:-:S07]  /*1d70*/  @P2 FADD.FTZ R163, R163, R46 ;  /* 0x0000002ea3a32221 */ /* 0x000fce0000010000 */
.L_x_220:
[----:B------:R-:W-:-:S04]  /*1d80*/  F2FP.BF16.F32.PACK_AB R44, RZ, R163 ;  /* 0x000000a3ff2c723e */ /* 0x000fc800000010ff */
[----:B------:R-:W-:-:S07]  /*1d90*/  PRMT R38, R38, 0x5410, R44 ;  /* 0x0000541026267816 */ /* 0x000fce000000002c */
.L_x_221:
        /* <DEDUP_REMOVED lines=8> */
.L_x_223:
[----:B-----5:R-:W-:-:S04]  /*1e20*/  IMAD.U32 R44, R35, 0x10000, RZ ;  /* 0x00010000232c7824 */ /* 0x020fc800078e00ff */
[----:B------:R-:W-:Y:S01]  /*1e30*/  FADD.FTZ R167, R44, R167 ;  /* 0x000000a72ca77221 */ /* 0x000fe20000010000 */
[----:B------:R-:W-:Y:S06]  /*1e40*/  BRA `(.L_x_224) ;  /* 0x0000000000107947 */ /* 0x000fec0003800000 */
.L_x_222:
[----:B-----5:R-:W-:Y:S01]  /*1e50*/  SHF.L.U32 R44, R31, 0x10, RZ ;  /* 0x000000101f2c7819 */ /* 0x020fe200000006ff */
[----:B------:R-:W-:-:S04]  /*1e60*/  @P2 IMAD.U32 R46, R35, 0x10000, RZ ;  /* 0x00010000232e2824 */ /* 0x000fc800078e00ff */
[----:B------:R-:W-:-:S04]  /*1e70*/  FADD.FTZ R167, R44, R167 ;  /* 0x000000a72ca77221 */ /* 0x000fc80000010000 */
[----:B------:R-:W-:-:S07]  /*1e80*/  @P2 FADD.FTZ R167, R46, R167 ;  /* 0x000000a72ea72221 */ /* 0x000fce0000010000 */
.L_x_224:
[----:B------:R-:W-:-:S04]  /*1e90*/  F2FP.BF16.F32.PACK_AB R44, RZ, R167 ;  /* 0x000000a7ff2c723e */ /* 0x000fc800000010ff */
[----:B------:R-:W-:-:S07]  /*1ea0*/  PRMT R39, R44, 0x7610, R39 ;  /* 0x000076102c277816 */ /* 0x000fce0000000027 */
.L_x_225:
[----:B------:R-:W-:Y:S01]  /*1eb0*/  SHF.L.U32 R169, R47, 0x10, RZ ;  /* 0x000000102fa97819 */ /* 0x000fe200000006ff */
[----:B------:R-:W-:Y:S06]  /*1ec0*/  @P3 BRA `(.L_x_226) ;  /* 0x0000000000243947 */ /* 0x000fec0003800000 */
[----:B------:R-:W-:-:S04]  /*1ed0*/  ISETP.NE.U32.AND P4, PT, RZ, UR18, PT ;  /* 0x00000012ff007c0c */ /* 0x000fc8000bf85070 */
[----:B------:R-:W-:-:S13]  /*1ee0*/  ISETP.NE.AND.EX P4, PT, RZ, UR19, PT, P4 ;  /* 0x00000013ff007c0c */ /* 0x000fda000bf85340 */
[----:B------:R-:W-:Y:S05]  /*1ef0*/  @P4 BRA `(.L_x_227) ;  /* 0x0000000000084947 */ /* 0x000fea0003800000 */
[----:B------:R-:W-:Y:S05]  /*1f00*/  @P0 BRA `(.L_x_228) ;  /* 0x00000000002c0947 */ /* 0x000fea0003800000 */
[----:B------:R-:W-:Y:S05]  /*1f10*/  BRA `(.L_x_229) ;  /* 0x0000000000307947 */ /* 0x000fea0003800000 */
.L_x_227:
[----:B-----5:R-:W-:-:S05]  /*1f20*/  PRMT R44, R35, 0x7632, R44 ;  /* 0x00007632232c7816 */ /* 0x020fca000000002c */
[----:B------:R-:W-:-:S04]  /*1f30*/  IMAD.U32 R44, R44, 0x10000, RZ ;  /* 0x000100002c2c7824 */ /* 0x000fc800078e00ff */
[----:B------:R-:W-:Y:S01]  /*1f40*/  FADD.FTZ R169, R169, R44 ;  /* 0x0000002ca9a97221 */ /* 0x000fe20000010000 */
[----:B------:R-:W-:Y:S06]  /*1f50*/  BRA `(.L_x_228) ;  /* 0x0000000000187947 */ /* 0x000fec0003800000 */
.L_x_226:
[----:B-----5:R-:W-:Y:S02]  /*1f60*/  PRMT R44, R31, 0x7632, R44 ;  /* 0x000076321f2c7816 */ /* 0x020fe4000000002c */
[----:B------:R-:W-:Y:S02]  /*1f70*/  @P2 PRMT R45, R35, 0x7632, R45 ;  /* 0x00007632232d2816 */ /* 0x000fe4000000002d */
[----:B------:R-:W-:-:S03]  /*1f80*/  SHF.L.U32 R44, R44, 0x10, RZ ;  /* 0x000000102c2c7819 */ /* 0x000fc600000006ff */
[----:B------:R-:W-:Y:S02]  /*1f90*/  @P2 IMAD.U32 R46, R45, 0x10000, RZ ;  /* 0x000100002d2e2824 */ /* 0x000fe400078e00ff */
[----:B------:R-:W-:-:S04]  /*1fa0*/  FADD.FTZ R169, R169, R44 ;  /* 0x0000002ca9a97221 */ /* 0x000fc80000010000 */
[----:B------:R-:W-:-:S07]  /*1fb0*/  @P2 FADD.FTZ R169, R169, R46 ;  /* 0x0000002ea9a92221 */ /* 0x000fce0000010000 */
.L_x_228:
[----:B------:R-:W-:-:S04]  /*1fc0*/  F2FP.BF16.F32.PACK_AB R44, RZ, R169 ;  /* 0x000000a9ff2c723e */ /* 0x000fc800000010ff */
[----:B------:R-:W-:-:S07]  /*1fd0*/  PRMT R39, R39, 0x5410, R44 ;  /* 0x0000541027277816 */ /* 0x000fce000000002c */
.L_x_229:
[----:B------:R-:W0:Y:S01]  /*1fe0*/  @P0 LDC.64 R52, c[0x0][0x238] ;  /* 0x00008e00ff340b82 */ /* 0x000e220000000a00 */
[----:B------:R-:W-:-:S04]  /*1ff0*/  IADD3 R165, R55, 0x200, RZ ;  /* 0x0000020037a57810 */ /* 0x000fc80007ffe0ff */
[C---:B------:R-:W-:Y:S01]  /*2000*/  @P2 LEA R50, P6, R165.reuse, UR18, 0x4 ;  /* 0x00000012a5322c11 */ /* 0x040fe2000f8c20ff */
[----:B------:R-:W-:-:S03]  /*2010*/  IMAD.WIDE.U32 R44, R165, 0x10, R2 ;  /* 0x00000010a52c7825 */ /* 0x000fc600078e0002 */
        /* <DEDUP_REMOVED lines=9> */
[C---:B--2---:R-:W-:Y:S01]  /*20b0*/  IMAD.U32 R171, R44.reuse, 0x10000, RZ ;  /* 0x000100002cab7824 */ /* 0x044fe200078e00ff */
[----:B------:R-:W-:Y:S01]  /*20c0*/  PRMT R173, R44, 0x7632, R173 ;  /* 0x000076322cad7816 */ /* 0x000fe200000000ad */
[----:B0-----:R-:W-:Y:S06]  /*20d0*/  @P3 BRA `(.L_x_230) ;  /* 0x0000000000203947 */ /* 0x001fec0003800000 */
[----:B------:R-:W-:-:S04]  /*20e0*/  ISETP.NE.U32.AND P4, PT, RZ, UR18, PT ;  /* 0x00000012ff007c0c */ /* 0x000fc8000bf85070 */
[----:B------:R-:W-:-:S13]  /*20f0*/  ISETP.NE.AND.EX P4, PT, RZ, UR19, PT, P4 ;  /* 0x00000013ff007c0c */ /* 0x000fda000bf85340 */
[----:B------:R-:W-:Y:S05]  /*2100*/  @P4 BRA `(.L_x_231) ;  /* 0x0000000000084947 */ /* 0x000fea0003800000 */
[----:B------:R-:W-:Y:S05]  /*2110*/  @P0 BRA `(.L_x_232) ;  /* 0x0000000000200947 */ /* 0x000fea0003800000 */
[----:B------:R-:W-:Y:S05]  /*2120*/  BRA `(.L_x_233) ;  /* 0x0000000000247947 */ /* 0x000fea0003800000 */
.L_x_231:
[----:B-----5:R-:W-:-:S05]  /*2130*/  SHF.L.U32 R44, R32, 0x10, RZ ;  /* 0x00000010202c7819 */ /* 0x020fca00000006ff */
[----:B------:R-:W-:Y:S01]  /*2140*/  FADD.FTZ R171, R44, R171 ;  /* 0x000000ab2cab7221 */ /* 0x000fe20000010000 */
[----:B------:R-:W-:Y:S06]  /*2150*/  BRA `(.L_x_232) ;  /* 0x0000000000107947 */ /* 0x000fec0003800000 */
.L_x_230:
[----:B-----5:R-:W-:Y:S01]  /*2160*/  IMAD.U32 R44, R28, 0x10000, RZ ;  /* 0x000100001c2c7824 */ /* 0x020fe200078e00ff */
[----:B------:R-:W-:-:S03]  /*2170*/  @P2 SHF.L.U32 R48, R32, 0x10, RZ ;  /* 0x0000001020302819 */ /* 0x000fc600000006ff */
[----:B------:R-:W-:-:S04]  /*2180*/  FADD.FTZ R171, R44, R171 ;  /* 0x000000ab2cab7221 */ /* 0x000fc80000010000 */
[----:B------:R-:W-:-:S07]  /*2190*/  @P2 FADD.FTZ R171, R48, R171 ;  /* 0x000000ab30ab2221 */ /* 0x000fce0000010000 */
.L_x_232:
[----:B------:R-:W-:-:S04]  /*21a0*/  F2FP.BF16.F32.PACK_AB R44, RZ, R171 ;  /* 0x000000abff2c723e */ /* 0x000fc800000010ff */
[----:B------:R-:W-:-:S07]  /*21b0*/  PRMT R36, R44, 0x7610, R36 ;  /* 0x000076102c247816 */ /* 0x000fce0000000024 */
.L_x_233:
[----:B------:R-:W-:Y:S01]  /*21c0*/  IMAD.U32 R173, R173, 0x10000, RZ ;  /* 0x00010000adad7824 */ /* 0x000fe200078e00ff */
[----:B------:R-:W-:Y:S06]  /*21d0*/  @P3 BRA `(.L_x_234) ;  /* 0x0000000000243947 */ /* 0x000fec0003800000 */
[----:B------:R-:W-:-:S04]  /*21e0*/  ISETP.NE.U32.AND P4, PT, RZ, UR18, PT ;  /* 0x00000012ff007c0c */ /* 0x000fc8000bf85070 */
[----:B------:R-:W-:-:S13]  /*21f0*/  ISETP.NE.AND.EX P4, PT, RZ, UR19, PT, P4 ;  /* 0x00000013ff007c0c */ /* 0x000fda000bf85340 */
[----:B------:R-:W-:Y:S05]  /*2200*/  @P4 BRA `(.L_x_235) ;  /* 0x0000000000084947 */ /* 0x000fea0003800000 */
[----:B------:R-:W-:Y:S05]  /*2210*/  @P0 BRA `(.L_x_236) ;  /* 0x00000000002c0947 */ /* 0x000fea0003800000 */
[----:B------:R-:W-:Y:S05]  /*2220*/  BRA `(.L_x_237) ;  /* 0x0000000000307947 */ /* 0x000fea0003800000 */
.L_x_235:
[----:B-----5:R-:W-:-:S04]  /*2230*/  PRMT R44, R32, 0x7632, R44 ;  /* 0x00007632202c7816 */ /* 0x020fc8000000002c */
[----:B------:R-:W-:-:S05]  /*2240*/  SHF.L.U32 R44, R44, 0x10, RZ ;  /* 0x000000102c2c7819 */ /* 0x000fca00000006ff */
[----:B------:R-:W-:Y:S01]  /*2250*/  FADD.FTZ R173, R173, R44 ;  /* 0x0000002cadad7221 */ /* 0x000fe20000010000 */
[----:B------:R-:W-:Y:S06]  /*2260*/  BRA `(.L_x_236) ;  /* 0x0000000000187947 */ /* 0x000fec0003800000 */
.L_x_234:
[----:B-----5:R-:W-:Y:S02]  /*2270*/  PRMT R44, R28, 0x7632, R44 ;  /* 0x000076321c2c7816 */ /* 0x020fe4000000002c */
[----:B------:R-:W-:-:S03]  /*2280*/  @P2 PRMT R48, R32, 0x7632, R48 ;  /* 0x0000763220302816 */ /* 0x000fc60000000030 */
[----:B------:R-:W-:Y:S01]  /*2290*/  IMAD.U32 R44, R44, 0x10000, RZ ;  /* 0x000100002c2c7824 */ /* 0x000fe200078e00ff */
[----:B------:R-:W-:-:S03]  /*22a0*/  @P2 SHF.L.U32 R48, R48, 0x10, RZ ;  /* 0x0000001030302819 */ /* 0x000fc600000006ff */
[----:B------:R-:W-:-:S04]  /*22b0*/  FADD.FTZ R173, R173, R44 ;  /* 0x0000002cadad7221 */ /* 0x000fc80000010000 */
[----:B------:R-:W-:-:S07]  /*22c0*/  @P2 FADD.FTZ R173, R173, R48 ;  /* 0x00000030adad2221 */ /* 0x000fce0000010000 */
.L_x_236:
[----:B------:R-:W-:-:S04]  /*22d0*/  F2FP.BF16.F32.PACK_AB R44, RZ, R173 ;  /* 0x000000adff2c723e */ /* 0x000fc800000010ff */
[----:B------:R-:W-:-:S07]  /*22e0*/  PRMT R36, R36, 0x5410, R44 ;  /* 0x0000541024247816 */ /* 0x000fce000000002c */
.L_x_237:
        /* <DEDUP_REMOVED lines=8> */
.L_x_239:
[----:B-----5:R-:W-:-:S05]  /*2370*/  SHF.L.U32 R44, R33, 0x10, RZ ;  /* 0x00000010212c7819 */ /* 0x020fca00000006ff */
[----:B------:R-:W-:Y:S01]  /*2380*/  FADD.FTZ R175, R44, R175 ;  /* 0x000000af2caf7221 */ /* 0x000fe20000010000 */
[----:B------:R-:W-:Y:S06]  /*2390*/  BRA `(.L_x_240) ;  /* 0x0000000000107947 */ /* 0x000fec0003800000 */
.L_x_238:
[----:B-----5:R-:W-:Y:S01]  /*23a0*/  IMAD.U32 R44, R29, 0x10000, RZ ;  /* 0x000100001d2c7824 */ /* 0x020fe200078e00ff */
[----:B------:R-:W-:-:S03]  /*23b0*/  @P2 SHF.L.U32 R48, R33, 0x10, RZ ;  /* 0x0000001021302819 */ /* 0x000fc600000006ff */
[----:B------:R-:W-:-:S04]  /*23c0*/  FADD.FTZ R175, R44, R175 ;  /* 0x000000af2caf7221 */ /* 0x000fc80000010000 */
[----:B------:R-:W-:-:S07]  /*23d0*/  @P2 FADD.FTZ R175, R48, R175 ;  /* 0x000000af30af2221 */ /* 0x000fce0000010000 */
.L_x_240:
[----:B------:R-:W-:-:S04]  /*23e0*/  F2FP.BF16.F32.PACK_AB R44, RZ, R175 ;  /* 0x000000afff2c723e */ /* 0x000fc800000010ff */
[----:B------:R-:W-:-:S07]  /*23f0*/  PRMT R37, R44, 0x7610, R37 ;  /* 0x000076102c257816 */ /* 0x000fce0000000025 */
.L_x_241:
[----:B------:R-:W-:Y:S01]  /*2400*/  IMAD.U32 R177, R45, 0x10000, RZ ;  /* 0x000100002db17824 */ /* 0x000fe200078e00ff */
[----:B------:R-:W-:Y:S06]  /*2410*/  @P3 BRA `(.L_x_242) ;  /* 0x0000000000243947 */ /* 0x000fec0003800000 */
[----:B------:R-:W-:-:S04]  /*2420*/  ISETP.NE.U32.AND P4, PT, RZ, UR18, PT ;  /* 0x00000012ff007c0c */ /* 0x000fc8000bf85070 */
[----:B------:R-:W-:-:S13]  /*2430*/  ISETP.NE.AND.EX P4, PT, RZ, UR19, PT, P4 ;  /* 0x00000013ff007c0c */ /* 0x000fda000bf85340 */
[----:B------:R-:W-:Y:S05]  /*2440*/  @P4 BRA `(.L_x_243) ;  /* 0x0000000000084947 */ /* 0x000fea0003800000 */
[----:B------:R-:W-:Y:S05]  /*2450*/  @P0 BRA `(.L_x_244) ;  /* 0x00000000002c0947 */ /* 0x000fea0003800000 */
[----:B------:R-:W-:Y:S05]  /*2460*/  BRA `(.L_x_245) ;  /* 0x0000000000307947 */ /* 0x000fea0003800000 */
.L_x_243:
[----:B-----5:R-:W-:-:S04]  /*2470*/  PRMT R44, R33, 0x7632, R44 ;  /* 0x00007632212c7816 */ /* 0x020fc8000000002c */
[----:B------:R-:W-:-:S05]  /*2480*/  SHF.L.U32 R44, R44, 0x10, RZ ;  /* 0x000000102c2c7819 */ /* 0x000fca00000006ff */
[----:B------:R-:W-:Y:S01]  /*2490*/  FADD.FTZ R177, R177, R44 ;  /* 0x0000002cb1b17221 */ /* 0x000fe20000010000 */
[----:B------:R-:W-:Y:S06]  /*24a0*/  BRA `(.L_x_244) ;  /* 0x0000000000187947 */ /* 0x000fec0003800000 */
.L_x_242:
[----:B-----5:R-:W-:Y:S02]  /*24b0*/  PRMT R44, R29, 0x7632, R44 ;  /* 0x000076321d2c7816 */ /* 0x020fe4000000002c */
[----:B------:R-:W-:-:S03]  /*24c0*/  @P2 PRMT R45, R33, 0x7632, R45 ;  /* 0x00007632212d2816 */ /* 0x000fc6000000002d */
[----:B------:R-:W-:Y:S01]  /*24d0*/  IMAD.U32 R44, R44, 0x10000, RZ ;  /* 0x000100002c2c7824 */ /* 0x000fe200078e00ff */
[----:B------:R-:W-:-:S03]  /*24e0*/  @P2 SHF.L.U32 R48, R45, 0x10, RZ ;  /* 0x000000102d302819 */ /* 0x000fc600000006ff */
[----:B------:R-:W-:-:S04]  /*24f0*/  FADD.FTZ R177, R177, R44 ;  /* 0x0000002cb1b17221 */ /* 0x000fc80000010000 */
[----:B------:R-:W-:-:S07]  /*2500*/  @P2 FADD.FTZ R177, R177, R48 ;  /* 0x00000030b1b12221 */ /* 0x000fce0000010000 */
.L_x_244:
[----:B------:R-:W-:-:S04]  /*2510*/  F2FP.BF16.F32.PACK_AB R44, RZ, R177 ;  /* 0x000000b1ff2c723e */ /* 0x000fc800000010ff */
[----:B------:R-:W-:-:S07]  /*2520*/  PRMT R37, R37, 0x5410, R44 ;  /* 0x0000541025257816 */ /* 0x000fce000000002c */
.L_x_245:
        /* <DEDUP_REMOVED lines=8> */
.L_x_247:
[----:B-----5:R-:W-:-:S05]  /*25b0*/  SHF.L.U32 R44, R34, 0x10, RZ ;  /* 0x00000010222c7819 */ /* 0x020fca00000006ff */
[----:B------:R-:W-:Y:S01]  /*25c0*/  FADD.FTZ R181, R44, R181 ;  /* 0x000000b52cb57221 */ /* 0x000fe20000010000 */
[----:B------:R-:W-:Y:S06]  /*25d0*/  BRA `(.L_x_248) ;  /* 0x0000000000107947 */ /* 0x000fec0003800000 */
.L_x_246:
[----:B-----5:R-:W-:Y:S01]  /*25e0*/  IMAD.U32 R44, R30, 0x10000, RZ ;  /* 0x000100001e2c7824 */ /* 0x020fe200078e00ff */
[----:B------:R-:W-:-:S03]  /*25f0*/  @P2 SHF.L.U32 R48, R34, 0x10, RZ ;  /* 0x0000001022302819 */ /* 0x000fc600000006ff */
[----:B------:R-:W-:-:S04]  /*2600*/  FADD.FTZ R181, R44, R181 ;  /* 0x000000b52cb57221 */ /* 0x000fc80000010000 */
[----:B------:R-:W-:-:S07]  /*2610*/  @P2 FADD.FTZ R181, R48, R181 ;  /* 0x000000b530b52221 */ /* 0x000fce0000010000 */
.L_x_248:
[----:B------:R-:W-:-:S04]  /*2620*/  F2FP.BF16.F32.PACK_AB R44, RZ, R181 ;  /* 0x000000b5ff2c723e */ /* 0x000fc800000010ff */
[----:B------:R-:W-:-:S07]  /*2630*/  PRMT R38, R44, 0x7610, R38 ;  /* 0x000076102c267816 */ /* 0x000fce0000000026 */
.L_x_249:
[----:B------:R-:W-:Y:S01]  /*2640*/  IMAD.U32 R183, R46, 0x10000, RZ ;  /* 0x000100002eb77824 */ /* 0x000fe200078e00ff */
[----:B------:R-:W-:Y:S06]  /*2650*/  @P3 BRA `(.L_x_250) ;  /* 0x0000000000243947 */ /* 0x000fec0003800000 */
[----:B------:R-:W-:-:S04]  /*2660*/  ISETP.NE.U32.AND P4, PT, RZ, UR18, PT ;  /* 0x00000012ff007c0c */ /* 0x000fc8000bf85070 */
[----:B------:R-:W-:-:S13]  /*2670*/  ISETP.NE.AND.EX P4, PT, RZ, UR19, PT, P4 ;  /* 0x00000013ff007c0c */ /* 0x000fda000bf85340 */
[----:B------:R-:W-:Y:S05]  /*2680*/  @P4 BRA `(.L_x_251) ;  /* 0x0000000000084947 */ /* 0x000fea0003800000 */
[----:B------:R-:W-:Y:S05]  /*2690*/  @P0 BRA `(.L_x_252) ;  /* 0x00000000002c0947 */ /* 0x000fea0003800000 */
[----:B------:R-:W-:Y:S05]  /*26a0*/  BRA `(.L_x_253) ;  /* 0x0000000000307947 */ /* 0x000fea0003800000 */
.L_x_251:
[----:B-----5:R-:W-:-:S04]  /*26b0*/  PRMT R44, R34, 0x7632, R44 ;  /* 0x00007632222c7816 */ /* 0x020fc8000000002c */
[----:B------:R-:W-:-:S05]  /*26c0*/  SHF.L.U32 R44, R44, 0x10, RZ ;  /* 0x000000102c2c7819 */ /* 0x000fca00000006ff */
[----:B------:R-:W-:Y:S01]  /*26d0*/  FADD.FTZ R183, R183, R44 ;  /* 0x0000002cb7b77221 */ /* 0x000fe20000010000 */
[----:B------:R-:W-:Y:S06]  /*26e0*/  BRA `(.L_x_252) ;  /* 0x0000000000187947 */ /* 0x000fec0003800000 */
.L_x_250:
[----:B-----5:R-:W-:Y:S02]  /*26f0*/  PRMT R44, R30, 0x7632, R44 ;  /* 0x000076321e2c7816 */ /* 0x020fe4000000002c */
[----:B------:R-:W-:-:S03]  /*2700*/  @P2 PRMT R45, R34, 0x7632, R45 ;  /* 0x00007632222d2816 */ /* 0x000fc6000000002d */
[----:B------:R-:W-:-:S04]  /*2710*/  IMAD.U32 R44, R44, 0x10000, RZ ;  /* 0x000100002c2c7824 */ /* 0x000fc800078e00ff */
[----:B------:R-:W-:Y:S01]  /*2720*/  FADD.FTZ R183, R183, R44 ;  /* 0x0000002cb7b77221 */ /* 0x000fe20000010000 */
[----:B------:R-:W-:-:S05]  /*2730*/  @P2 SHF.L.U32 R44, R45, 0x10, RZ ;  /* 0x000000102d2c2819 */ /* 0x000fca00000006ff */
[----:B------:R-:W-:-:S07]  /*2740*/  @P2 FADD.FTZ R183, R183, R44 ;  /* 0x0000002cb7b72221 */ /* 0x000fce0000010000 */
.L_x_252:
[----:B------:R-:W-:-:S04]  /*2750*/  F2FP.BF16.F32.PACK_AB R44, RZ, R183 ;  /* 0x000000b7ff2c723e */ /* 0x000fc800000010ff */
[----:B------:R-:W-:-:S07]  /*2760*/  PRMT R38, R38, 0x5410, R44 ;  /* 0x0000541026267816 */ /* 0x000fce000000002c */
.L_x_253:
        /* <DEDUP_REMOVED lines=8> */
.L_x_255:
[----:B-----5:R-:W-:-:S05]  /*27f0*/  SHF.L.U32 R44, R35, 0x10, RZ ;  /* 0x00000010232c7819 */ /* 0x020fca00000006ff */
[----:B------:R-:W-:Y:S01]  /*2800*/  FADD.FTZ R185, R44, R185 ;  /* 0x000000b92cb97221 */ /* 0x000fe20000010000 */
[----:B------:R-:W-:Y:S06]  /*2810*/  BRA `(.L_x_256) ;  /* 0x0000000000107947 */ /* 0x000fec0003800000 */
.L_x_254:
[----:B-----5:R-:W-:-:S04]  /*2820*/  IMAD.U32 R44, R31, 0x10000, RZ ;  /* 0x000100001f2c7824 */ /* 0x020fc800078e00ff */
[----:B------:R-:W-:Y:S01]  /*2830*/  FADD.FTZ R185, R44, R185 ;  /* 0x000000b92cb97221 */ /* 0x000fe20000010000 */
[----:B------:R-:W-:-:S05]  /*2840*/  @P2 SHF.L.U32 R44, R35, 0x10, RZ ;  /* 0x00000010232c2819 */ /* 0x000fca00000006ff */
[----:B------:R-:W-:-:S07]  /*2850*/  @P2 FADD.FTZ R185, R44, R185 ;  /* 0x000000b92cb92221 */ /* 0x000fce0000010000 */
.L_x_256:
[----:B------:R-:W-:-:S04]  /*2860*/  F2FP.BF16.F32.PACK_AB R44, RZ, R185 ;  /* 0x000000b9ff2c723e */ /* 0x000fc800000010ff */
[----:B------:R-:W-:-:S07]  /*2870*/  PRMT R39, R44, 0x7610, R39 ;  /* 0x000076102c277816 */ /* 0x000fce0000000027 */
.L_x_257:
[----:B------:R-:W-:Y:S01]  /*2880*/  IMAD.U32 R187, R47, 0x10000, RZ ;  /* 0x000100002fbb7824 */ /* 0x000fe200078e00ff */
[----:B------:R-:W-:Y:S06]  /*2890*/  @P3 BRA `(.L_x_258) ;  /* 0x0000000000243947 */ /* 0x000fec0003800000 */
[----:B------:R-:W-:-:S04]  /*28a0*/  ISETP.NE.U32.AND P4, PT, RZ, UR18, PT ;  /* 0x00000012ff007c0c */ /* 0x000fc8000bf85070 */
[----:B------:R-:W-:-:S13]  /*28b0*/  ISETP.NE.AND.EX P4, PT, RZ, UR19, PT, P4 ;  /* 0x00000013ff007c0c */ /* 0x000fda000bf85340 */
[----:B------:R-:W-:Y:S05]  /*28c0*/  @P4 BRA `(.L_x_259) ;  /* 0x0000000000084947 */ /* 0x000fea0003800000 */
[----:B------:R-:W-:Y:S05]  /*28d0*/  @P0 BRA `(.L_x_260) ;  /* 0x00000000002c0947 */ /* 0x000fea0003800000 */
[----:B------:R-:W-:Y:S05]  /*28e0*/  BRA `(.L_x_261) ;  /* 0x0000000000307947 */ /* 0x000fea0003800000 */
.L_x_259:
[----:B-----5:R-:W-:-:S04]  /*28f0*/  PRMT R44, R35, 0x7632, R44 ;  /* 0x00007632232c7816 */ /* 0x020fc8000000002c */
[----:B------:R-:W-:-:S05]  /*2900*/  SHF.L.U32 R44, R44, 0x10, RZ ;  /* 0x000000102c2c7819 */ /* 0x000fca00000006ff */
[----:B------:R-:W-:Y:S01]  /*2910*/  FADD.FTZ R187, R187, R44 ;  /* 0x0000002cbbbb7221 */ /* 0x000fe20000010000 */
[----:B------:R-:W-:Y:S06]  /*2920*/  BRA `(.L_x_260) ;  /* 0x0000000000187947 */ /* 0x000fec0003800000 */
.L_x_258:
[----:B-----5:R-:W-:-:S05]  /*2930*/  PRMT R44, R31, 0x7632, R44 ;  /* 0x000076321f2c7816 */ /* 0x020fca000000002c */
[----:B------:R-:W-:-:S04]  /*2940*/  IMAD.U32 R44, R44, 0x10000, RZ ;  /* 0x000100002c2c7824 */ /* 0x000fc800078e00ff */
[--C-:B------:R-:W-:Y:S01]  /*2950*/  FADD.FTZ R187, R187, R44.reuse ;  /* 0x0000002cbbbb7221 */ /* 0x100fe20000010000 */
[----:B------:R-:W-:-:S04]  /*2960*/  @P2 PRMT R44, R35, 0x7632, R44 ;  /* 0x00007632232c2816 */ /* 0x000fc8000000002c */
[----:B------:R-:W-:-:S05]  /*2970*/  @P2 SHF.L.U32 R44, R44, 0x10, RZ ;  /* 0x000000102c2c2819 */ /* 0x000fca00000006ff */
[----:B------:R-:W-:-:S07]  /*2980*/  @P2 FADD.FTZ R187, R187, R44 ;  /* 0x0000002cbbbb2221 */ /* 0x000fce0000010000 */
.L_x_260:
[----:B------:R-:W-:-:S04]  /*2990*/  F2FP.BF16.F32.PACK_AB R44, RZ, R187 ;  /* 0x000000bbff2c723e */ /* 0x000fc800000010ff */
[----:B------:R-:W-:-:S07]  /*29a0*/  PRMT R39, R39, 0x5410, R44 ;  /* 0x0000541027277816 */ /* 0x000fce000000002c */
.L_x_261:
[----:B------:R-:W0:Y:S01]  /*29b0*/  @P0 LDC.64 R44, c[0x0][0x238] ;  /* 0x00008e00ff2c0b82 */ /* 0x000e220000000a00 */
[----:B------:R-:W-:Y:S01]  /*29c0*/  VIADD R179, R55, 0x300 ;  /* 0x0000030037b37836 */ /* 0x000fe20000000000 */
[----:B0-----:R-:W-:-:S04]  /*29d0*/  @P0 LEA R48, P4, R165, R44, 0x4 ;  /* 0x0000002ca5300211 */ /* 0x001fc800078820ff */
[----:B------:R-:W-:Y:S02]  /*29e0*/  @P0 LEA.HI.X R49, R165, R45, RZ, 0x4, P4 ;  /* 0x0000002da5310211 */ /* 0x000fe400020f24ff */
[C---:B------:R-:W-:Y:S01]  /*29f0*/  @P1 LEA R50, P4, R179.reuse, UR16, 0x4 ;  /* 0x00000010b3321c11 */ /* 0x040fe2000f8820ff */
[C---:B------:R-:W-:Y:S02]  /*2a00*/  IMAD.WIDE.U32 R44, R179.reuse, 0x10, R2 ;  /* 0x00000010b32c7825 */ /* 0x040fe400078e0002 */
[----:B------:R0:W-:Y:S01]  /*2a10*/  @P0 STG.E.128 desc[UR4][R48.64], R36 ;  /* 0x0000002430000986 */ /* 0x0001e2000c101d04 */
[C---:B------:R-:W-:Y:S02]  /*2a20*/  @P1 LEA.HI.X R51, R179.reuse, UR17, RZ, 0x4, P4 ;  /* 0x00000011b3331c11 */ /* 0x040fe4000a0f24ff */
[C---:B------:R-:W-:Y:S01]  /*2a30*/  @P2 LEA R52, P4, R179.reuse, UR18, 0x4 ;  /* 0x00000012b3342c11 */ /* 0x040fe2000f8820ff */
[----:B------:R-:W2:Y:S03]  /*2a40*/  LDG.E.128 R44, desc[UR4][R44.64] ;  /* 0x000000042c2c7981 */ /* 0x000ea6000c1e1d00 */
[----:B------:R-:W-:Y:S01]  /*2a50*/  @P2 LEA.HI.X R53, R179, UR19, RZ, 0x4, P4 ;  /* 0x00000013b3352c11 */ /* 0x000fe2000a0f24ff */
[----:B-----5:R0:W5:Y:S04]  /*2a60*/  @P1 LDG.E.128 R28, desc[UR4][R50.64] ;  /* 0x00000004321c1981 */ /* 0x020168000c1e1d00 */
[----:B------:R0:W5:Y:S01]  /*2a70*/  @P2 LDG.E.128 R32, desc[UR4][R52.64] ;  /* 0x0000000434202981 */ /* 0x000162000c1e1d00 */
[----:B--2---:R-:W-:-:S02]  /*2a80*/  SHF.L.U32 R189, R44, 0x10, RZ ;  /* 0x000000102cbd7819 */ /* 0x004fc400000006ff */
[----:B------:R-:W-:Y:S01]  /*2a90*/  PRMT R2, R44, 0x7632, R2 ;  /* 0x000076322c027816 */ /* 0x000fe20000000002 */
[----:B0-----:R-:W-:Y:S06]  /*2aa0*/  @P3 BRA `(.L_x_262) ;  /* 0x0000000000203947 */ /* 0x001fec0003800000 */
[----:B------:R-:W-:-:S04]  /*2ab0*/  ISETP.NE.U32.AND P4, PT, RZ, UR18, PT ;  /* 0x00000012ff007c0c */ /* 0x000fc8000bf85070 */
[----:B------:R-:W-:-:S13]  /*2ac0*/  ISETP.NE.AND.EX P4, PT, RZ, UR19, PT, P4 ;  /* 0x00000013ff007c0c */ /* 0x000fda000bf85340 */
[----:B------:R-:W-:Y:S05]  /*2ad0*/  @P4 BRA `(.L_x_263) ;  /* 0x0000000000084947 */ /* 0x000fea0003800000 */
[----:B------:R-:W-:Y:S05]  /*2ae0*/  @P0 BRA `(.L_x_264) ;  /* 0x0000000000200947 */ /* 0x000fea0003800000 */
[----:B------:R-:W-:Y:S05]  /*2af0*/  BRA `(.L_x_265) ;  /* 0x0000000000247947 */ /* 0x000fea0003800000 */
.L_x_263:
[----:B-----5:R-:W-:-:S04]  /*2b00*/  IMAD.U32 R44, R32, 0x10000, RZ ;  /* 0x00010000202c7824 */ /* 0x020fc800078e00ff */
[----:B------:R-:W-:Y:S01]  /*2b10*/  FADD.FTZ R189, R44, R189 ;  /* 0x000000bd2cbd7221 */ /* 0x000fe20000010000 */
[----:B------:R-:W-:Y:S06]  /*2b20*/  BRA `(.L_x_264) ;  /* 0x0000000000107947 */ /* 0x000fec0003800000 */
.L_x_262:
[----:B-----5:R-:W-:-:S05]  /*2b30*/  SHF.L.U32 R44, R28, 0x10, RZ ;  /* 0x000000101c2c7819 */ /* 0x020fca00000006ff */
[----:B------:R-:W-:Y:S01]  /*2b40*/  FADD.FTZ R189, R44, R189 ;  /* 0x000000bd2cbd7221 */ /* 0x000fe20000010000 */
[----:B------:R-:W-:-:S04]  /*2b50*/  @P2 IMAD.U32 R44, R32, 0x10000, RZ ;  /* 0x00010000202c2824 */ /* 0x000fc800078e00ff */
[----:B------:R-:W-:-:S07]  /*2b60*/  @P2 FADD.FTZ R189, R44, R189 ;  /* 0x000000bd2cbd2221 */ /* 0x000fce0000010000 */
.L_x_264:
[----:B------:R-:W-:-:S04]  /*2b70*/  F2FP.BF16.F32.PACK_AB R3, RZ, R189 ;  /* 0x000000bdff03723e */ /* 0x000fc800000010ff */
[----:B------:R-:W-:-:S07]  /*2b80*/  PRMT R36, R3, 0x7610, R36 ;  /* 0x0000761003247816 */ /* 0x000fce0000000024 */
.L_x_265:
[----:B------:R-:W-:Y:S01]  /*2b90*/  SHF.L.U32 R53, R2, 0x10, RZ ;  /* 0x0000001002357819 */ /* 0x000fe200000006ff */
[----:B------:R-:W-:Y:S06]  /*2ba0*/  @P3 BRA `(.L_x_266) ;  /* 0x0000000000243947 */ /* 0x000fec0003800000 */
[----:B------:R-:W-:-:S04]  /*2bb0*/  ISETP.NE.U32.AND P4, PT, RZ, UR18, PT ;  /* 0x00000012ff007c0c */ /* 0x000fc8000bf85070 */
[----:B------:R-:W-:-:S13]  /*2bc0*/  ISETP.NE.AND.EX P4, PT, RZ, UR19, PT, P4 ;  /* 0x00000013ff007c0c */ /* 0x000fda000bf85340 */
[----:B------:R-:W-:Y:S05]  /*2bd0*/  @P4 BRA `(.L_x_267) ;  /* 0x0000000000084947 */ /* 0x000fea0003800000 */
[----:B------:R-:W-:Y:S05]  /*2be0*/  @P0 BRA `(.L_x_268) ;  /* 0x00000000002c0947 */ /* 0x000fea0003800000 */
[----:B------:R-:W-:Y:S05]  /*2bf0*/  BRA `(.L_x_269) ;  /* 0x0000000000307947 */ /* 0x000fea0003800000 */
.L_x_267:
[----:B-----5:R-:W-:-:S05]  /*2c00*/  PRMT R2, R32, 0x7632, R2 ;  /* 0x0000763220027816 */ /* 0x020fca0000000002 */
[----:B------:R-:W-:-:S04]  /*2c10*/  IMAD.U32 R2, R2, 0x10000, RZ ;  /* 0x0001000002027824 */ /* 0x000fc800078e00ff */
[----:B------:R-:W-:Y:S01]  /*2c20*/  FADD.FTZ R53, R53, R2 ;  /* 0x0000000235357221 */ /* 0x000fe20000010000 */
[----:B------:R-:W-:Y:S06]  /*2c30*/  BRA `(.L_x_268) ;  /* 0x0000000000187947 */ /* 0x000fec0003800000 */
.L_x_266:
[----:B-----5:R-:W-:-:S04]  /*2c40*/  PRMT R2, R28, 0x7632, R2 ;  /* 0x000076321c027816 */ /* 0x020fc80000000002 */
[----:B------:R-:W-:-:S05]  /*2c50*/  SHF.L.U32 R2, R2, 0x10, RZ ;  /* 0x0000001002027819 */ /* 0x000fca00000006ff */
[--C-:B------:R-:W-:Y:S01]  /*2c60*/  FADD.FTZ R53, R53, R2.reuse ;  /* 0x0000000235357221 */ /* 0x100fe20000010000 */
[----:B------:R-:W-:-:S05]  /*2c70*/  @P2 PRMT R2, R32, 0x7632, R2 ;  /* 0x0000763220022816 */ /* 0x000fca0000000002 */
[----:B------:R-:W-:-:S04]  /*2c80*/  @P2 IMAD.U32 R2, R2, 0x10000, RZ ;  /* 0x0001000002022824 */ /* 0x000fc800078e00ff */
[----:B------:R-:W-:-:S07]  /*2c90*/  @P2 FADD.FTZ R53, R53, R2 ;  /* 0x0000000235352221 */ /* 0x000fce0000010000 */
.L_x_268:
[----:B------:R-:W-:-:S04]  /*2ca0*/  F2FP.BF16.F32.PACK_AB R2, RZ, R53 ;  /* 0x00000035ff02723e */ /* 0x000fc800000010ff */
[----:B------:R-:W-:-:S07]  /*2cb0*/  PRMT R36, R36, 0x5410, R2 ;  /* 0x0000541024247816 */ /* 0x000fce0000000002 */
.L_x_269:
        /* <DEDUP_REMOVED lines=8> */
.L_x_271:
[----:B-----5:R-:W-:-:S05]  /*2d40*/  SHF.L.U32 R2, R33, 0x10, RZ ;  /* 0x0000001021027819 */ /* 0x020fca00000006ff */
[----:B------:R-:W-:Y:S01]  /*2d50*/  FADD.FTZ R191, R2, R191 ;  /* 0x000000bf02bf7221 */ /* 0x000fe20000010000 */
[----:B------:R-:W-:Y:S06]  /*2d60*/  BRA `(.L_x_272) ;  /* 0x0000000000107947 */ /* 0x000fec0003800000 */
.L_x_270:
[----:B-----5:R-:W-:-:S04]  /*2d70*/  IMAD.U32 R2, R29, 0x10000, RZ ;  /* 0x000100001d027824 */ /* 0x020fc800078e00ff */
[----:B------:R-:W-:Y:S01]  /*2d80*/  FADD.FTZ R191, R2, R191 ;  /* 0x000000bf02bf7221 */ /* 0x000fe20000010000 */
[----:B------:R-:W-:-:S05]  /*2d90*/  @P2 SHF.L.U32 R2, R33, 0x10, RZ ;  /* 0x0000001021022819 */ /* 0x000fca00000006ff */
[----:B------:R-:W-:-:S07]  /*2da0*/  @P2 FADD.FTZ R191, R2, R191 ;  /* 0x000000bf02bf2221 */ /* 0x000fce0000010000 */
.L_x_272:
[----:B------:R-:W-:-:S04]  /*2db0*/  F2FP.BF16.F32.PACK_AB R2, RZ, R191 ;  /* 0x000000bfff02723e */ /* 0x000fc800000010ff */
[----:B------:R-:W-:-:S07]  /*2dc0*/  PRMT R37, R2, 0x7610, R37 ;  /* 0x0000761002257816 */ /* 0x000fce0000000025 */
.L_x_273:
[----:B------:R-:W-:Y:S01]  /*2dd0*/  SHF.L.U32 R193, R45, 0x10, RZ ;  /* 0x000000102dc17819 */ /* 0x000fe200000006ff */
[----:B------:R-:W-:Y:S06]  /*2de0*/  @P3 BRA `(.L_x_274) ;  /* 0x0000000000243947 */ /* 0x000fec0003800000 */
[----:B------:R-:W-:-:S04]  /*2df0*/  ISETP.NE.U32.AND P4, PT, RZ, UR18, PT ;  /* 0x00000012ff007c0c */ /* 0x000fc8000bf85070 */
[----:B------:R-:W-:-:S13]  /*2e00*/  ISETP.NE.AND.EX P4, PT, RZ, UR19, PT, P4 ;  /* 0x00000013ff007c0c */ /* 0x000fda000bf85340 */
[----:B------:R-:W-:Y:S05]  /*2e10*/  @P4 BRA `(.L_x_275) ;  /* 0x0000000000084947 */ /* 0x000fea0003800000 */
[----:B------:R-:W-:Y:S05]  /*2e20*/  @P0 BRA `(.L_x_276) ;  /* 0x00000000002c0947 */ /* 0x000fea0003800000 */
[----:B------:R-:W-:Y:S05]  /*2e30*/  BRA `(.L_x_277) ;  /* 0x0000000000307947 */ /* 0x000fea0003800000 */
.L_x_275:
[----:B-----5:R-:W-:-:S05]  /*2e40*/  PRMT R2, R33, 0x7632, R2 ;  /* 0x0000763221027816 */ /* 0x020fca0000000002 */
[----:B------:R-:W-:-:S04]  /*2e50*/  IMAD.U32 R2, R2, 0x10000, RZ ;  /* 0x0001000002027824 */ /* 0x000fc800078e00ff */
[----:B------:R-:W-:Y:S01]  /*2e60*/  FADD.FTZ R193, R193, R2 ;  /* 0x00000002c1c17221 */ /* 0x000fe20000010000 */
[----:B------:R-:W-:Y:S06]  /*2e70*/  BRA `(.L_x_276) ;  /* 0x0000000000187947 */ /* 0x000fec0003800000 */
.L_x_274:
[----:B-----5:R-:W-:-:S04]  /*2e80*/  PRMT R2, R29, 0x7632, R2 ;  /* 0x000076321d027816 */ /* 0x020fc80000000002 */
[----:B------:R-:W-:-:S05]  /*2e90*/  SHF.L.U32 R2, R2, 0x10, RZ ;  /* 0x0000001002027819 */ /* 0x000fca00000006ff */
[--C-:B------:R-:W-:Y:S01]  /*2ea0*/  FADD.FTZ R193, R193, R2.reuse ;  /* 0x00000002c1c17221 */ /* 0x100fe20000010000 */
[----:B------:R-:W-:-:S04]  /*2eb0*/  @P2 PRMT R2, R33, 0x7632, R2 ;  /* 0x0000763221022816 */ /* 0x000fc80000000002 */
[----:B------:R-:W-:-:S05]  /*2ec0*/  @P2 SHF.L.U32 R2, R2, 0x10, RZ ;  /* 0x0000001002022819 */ /* 0x000fca00000006ff */
[----:B------:R-:W-:-:S07]  /*2ed0*/  @P2 FADD.FTZ R193, R193, R2 ;  /* 0x00000002c1c12221 */ /* 0x000fce0000010000 */
.L_x_276:
[----:B------:R-:W-:-:S04]  /*2ee0*/  F2FP.BF16.F32.PACK_AB R2, RZ, R193 ;  /* 0x000000c1ff02723e */ /* 0x000fc800000010ff */
[----:B------:R-:W-:-:S07]  /*2ef0*/  PRMT R37, R37, 0x5410, R2 ;  /* 0x0000541025257816 */ /* 0x000fce0000000002 */
.L_x_277:
        /* <DEDUP_REMOVED lines=8> */
.L_x_279:
[----:B-----5:R-:W-:-:S05]  /*2f80*/  SHF.L.U32 R2, R34, 0x10, RZ ;  /* 0x0000001022027819 */ /* 0x020fca00000006ff */
[----:B------:R-:W-:Y:S01]  /*2f90*/  FADD.FTZ R195, R2, R195 ;  /* 0x000000c302c37221 */ /* 0x000fe20000010000 */
[----:B------:R-:W-:Y:S06]  /*2fa0*/  BRA `(.L_x_280) ;  /* 0x0000000000107947 */ /* 0x000fec0003800000 */
.L_x_278:
[----:B-----5:R-:W-:-:S05]  /*2fb0*/  SHF.L.U32 R2, R30, 0x10, RZ ;  /* 0x000000101e027819 */ /* 0x020fca00000006ff */
[----:B------:R-:W-:Y:S01]  /*2fc0*/  FADD.FTZ R195, R2, R195 ;  /* 0x000000c302c37221 */ /* 0x000fe20000010000 */
[----:B------:R-:W-:-:S04]  /*2fd0*/  @P2 IMAD.U32 R2, R34, 0x10000, RZ ;  /* 0x0001000022022824 */ /* 0x000fc800078e00ff */
[----:B------:R-:W-:-:S07]  /*2fe0*/  @P2 FADD.FTZ R195, R2, R195 ;  /* 0x000000c302c32221 */ /* 0x000fce0000010000 */
.L_x_280:
[----:B------:R-:W-:-:S04]  /*2ff0*/  F2FP.BF16.F32.PACK_AB R2, RZ, R195 ;  /* 0x000000c3ff02723e */ /* 0x000fc800000010ff */
[----:B------:R-:W-:-:S07]  /*3000*/  PRMT R38, R2, 0x7610, R38 ;  /* 0x0000761002267816 */ /* 0x000fce0000000026 */
.L_x_281:
[----:B------:R-:W-:Y:S01]  /*3010*/  SHF.L.U32 R197, R46, 0x10, RZ ;  /* 0x000000102ec57819 */ /* 0x000fe200000006ff */
[----:B------:R-:W-:Y:S06]  /*3020*/  @P3 BRA `(.L_x_282) ;  /* 0x0000000000243947 */ /* 0x000fec0003800000 */
[----:B------:R-:W-:-:S04]  /*3030*/  ISETP.NE.U32.AND P4, PT, RZ, UR18, PT ;  /* 0x00000012ff007c0c */ /* 0x000fc8000bf85070 */
[----:B------:R-:W-:-:S13]  /*3040*/  ISETP.NE.AND.EX P4, PT, RZ, UR19, PT, P4 ;  /* 0x00000013ff007c0c */ /* 0x000fda000bf85340 */
[----:B------:R-:W-:Y:S05]  /*3050*/  @P4 BRA `(.L_x_283) ;  /* 0x0000000000084947 */ /* 0x000fea0003800000 */
[----:B------:R-:W-:Y:S05]  /*3060*/  @P0 BRA `(.L_x_284) ;  /* 0x00000000002c0947 */ /* 0x000fea0003800000 */
[----:B------:R-:W-:Y:S05]  /*3070*/  BRA `(.L_x_285) ;  /* 0x0000000000307947 */ /* 0x000fea0003800000 */
.L_x_283:
[----:B-----5:R-:W-:-:S04]  /*3080*/  PRMT R2, R34, 0x7632, R2 ;  /* 0x0000763222027816 */ /* 0x020fc80000000002 */
[----:B------:R-:W-:-:S05]  /*3090*/  SHF.L.U32 R2, R2, 0x10, RZ ;  /* 0x0000001002027819 */ /* 0x000fca00000006ff */
[----:B------:R-:W-:Y:S01]  /*30a0*/  FADD.FTZ R197, R197, R2 ;  /* 0x00000002c5c57221 */ /* 0x000fe20000010000 */
[----:B------:R-:W-:Y:S06]  /*30b0*/  BRA `(.L_x_284) ;  /* 0x0000000000187947 */ /* 0x000fec0003800000 */
.L_x_282:
[----:B-----5:R-:W-:-:S05]  /*30c0*/  PRMT R2, R30, 0x7632, R2 ;  /* 0x000076321e027816 */ /* 0x020fca0000000002 */
[----:B------:R-:W-:-:S04]  /*30d0*/  IMAD.U32 R2, R2, 0x10000, RZ ;  /* 0x0001000002027824 */ /* 0x000fc800078e00ff */
[--C-:B------:R-:W-:Y:S01]  /*30e0*/  FADD.FTZ R197, R197, R2.reuse ;  /* 0x00000002c5c57221 */ /* 0x100fe20000010000 */
[----:B------:R-:W-:-:S04]  /*30f0*/  @P2 PRMT R2, R34, 0x7632, R2 ;  /* 0x0000763222022816 */ /* 0x000fc80000000002 */
[----:B------:R-:W-:-:S05]  /*3100*/  @P2 SHF.L.U32 R2, R2, 0x10, RZ ;  /* 0x0000001002022819 */ /* 0x000fca00000006ff */
[----:B------:R-:W-:-:S07]  /*3110*/  @P2 FADD.FTZ R197, R197, R2 ;  /* 0x00000002c5c52221 */ /* 0x000fce0000010000 */
.L_x_284:
[----:B------:R-:W-:-:S04]  /*3120*/  F2FP.BF16.F32.PACK_AB R2, RZ, R197 ;  /* 0x000000c5ff02723e */ /* 0x000fc800000010ff */
[----:B------:R-:W-:-:S07]  /*3130*/  PRMT R38, R38, 0x5410, R2 ;  /* 0x0000541026267816 */ /* 0x000fce0000000002 */
.L_x_285:
        /* <DEDUP_REMOVED lines=8> */
.L_x_287:
[----:B-----5:R-:W-:-:S04]  /*31c0*/  IMAD.U32 R2, R35, 0x10000, RZ ;  /* 0x0001000023027824 */ /* 0x020fc800078e00ff */
[----:B------:R-:W-:Y:S01]  /*31d0*/  FADD.FTZ R199, R2, R199 ;  /* 0x000000c702c77221 */ /* 0x000fe20000010000 */
[----:B------:R-:W-:Y:S06]  /*31e0*/  BRA `(.L_x_288) ;  /* 0x0000000000107947 */ /* 0x000fec0003800000 */
.L_x_286:
[----:B-----5:R-:W-:-:S05]  /*31f0*/  SHF.L.U32 R2, R31, 0x10, RZ ;  /* 0x000000101f027819 */ /* 0x020fca00000006ff */
[----:B------:R-:W-:Y:S01]  /*3200*/  FADD.FTZ R199, R2, R199 ;  /* 0x000000c702c77221 */ /* 0x000fe20000010000 */
[----:B------:R-:W-:-:S05]  /*3210*/  @P2 SHF.L.U32 R2, R35, 0x10, RZ ;  /* 0x0000001023022819 */ /* 0x000fca00000006ff */
[----:B------:R-:W-:-:S07]  /*3220*/  @P2 FADD.FTZ R199, R2, R199 ;  /* 0x000000c702c72221 */ /* 0x000fce0000010000 */
.L_x_288:
[----:B------:R-:W-:-:S04]  /*3230*/  F2FP.BF16.F32.PACK_AB R2, RZ, R199 ;  /* 0x000000c7ff02723e */ /* 0x000fc800000010ff */
[----:B------:R-:W-:-:S07]  /*3240*/  PRMT R39, R2, 0x7610, R39 ;  /* 0x0000761002277816 */ /* 0x000fce0000000027 */
.L_x_289:
[----:B------:R-:W-:Y:S01]  /*3250*/  IMAD.U32 R201, R47, 0x10000, RZ ;  /* 0x000100002fc97824 */ /* 0x000fe200078e00ff */
[----:B------:R-:W-:Y:S06]  /*3260*/  @P3 BRA `(.L_x_290) ;  /* 0x0000000000243947 */ /* 0x000fec0003800000 */
[----:B------:R-:W-:-:S04]  /*3270*/  ISETP.NE.U32.AND P2, PT, RZ, UR18, PT ;  /* 0x00000012ff007c0c */ /* 0x000fc8000bf45070 */
[----:B------:R-:W-:-:S13]  /*3280*/  ISETP.NE.AND.EX P2, PT, RZ, UR19, PT, P2 ;  /* 0x00000013ff007c0c */ /* 0x000fda000bf45320 */
[----:B------:R-:W-:Y:S05]  /*3290*/  @P2 BRA `(.L_x_291) ;  /* 0x0000000000082947 */ /* 0x000fea0003800000 */
[----:B------:R-:W-:Y:S05]  /*32a0*/  @P0 BRA `(.L_x_292) ;  /* 0x00000000002c0947 */ /* 0x000fea0003800000 */
[----:B------:R-:W-:Y:S05]  /*32b0*/  BRA `(.L_x_293) ;  /* 0x0000000000307947 */ /* 0x000fea0003800000 */
.L_x_291:
[----:B-----5:R-:W-:-:S04]  /*32c0*/  PRMT R2, R35, 0x7632, R2 ;  /* 0x0000763223027816 */ /* 0x020fc80000000002 */
[----:B------:R-:W-:-:S05]  /*32d0*/  SHF.L.U32 R2, R2, 0x10, RZ ;  /* 0x0000001002027819 */ /* 0x000fca00000006ff */
[----:B------:R-:W-:Y:S01]  /*32e0*/  FADD.FTZ R201, R201, R2 ;  /* 0x00000002c9c97221 */ /* 0x000fe20000010000 */
[----:B------:R-:W-:Y:S06]  /*32f0*/  BRA `(.L_x_292) ;  /* 0x0000000000187947 */ /* 0x000fec0003800000 */
.L_x_290:
[----:B-----5:R-:W-:-:S04]  /*3300*/  PRMT R2, R31, 0x7632, R2 ;  /* 0x000076321f027816 */ /* 0x020fc80000000002 */
[----:B------:R-:W-:-:S05]  /*3310*/  SHF.L.U32 R2, R2, 0x10, RZ ;  /* 0x0000001002027819 */ /* 0x000fca00000006ff */
[--C-:B------:R-:W-:Y:S01]  /*3320*/  FADD.FTZ R201, R201, R2.reuse ;  /* 0x00000002c9c97221 */ /* 0x100fe20000010000 */
[----:B------:R-:W-:-:S05]  /*3330*/  @P2 PRMT R2, R35, 0x7632, R2 ;  /* 0x0000763223022816 */ /* 0x000fca0000000002 */
[----:B------:R-:W-:-:S04]  /*3340*/  @P2 IMAD.U32 R2, R2, 0x10000, RZ ;  /* 0x0001000002022824 */ /* 0x000fc800078e00ff */
[----:B------:R-:W-:-:S07]  /*3350*/  @P2 FADD.FTZ R201, R201, R2 ;  /* 0x00000002c9c92221 */ /* 0x000fce0000010000 */
.L_x_292:
[----:B------:R-:W-:-:S04]  /*3360*/  F2FP.BF16.F32.PACK_AB R2, RZ, R201 ;  /* 0x000000c9ff02723e */ /* 0x000fc800000010ff */
[----:B------:R-:W-:-:S07]  /*3370*/  PRMT R39, R39, 0x5410, R2 ;  /* 0x0000541027277816 */ /* 0x000fce0000000002 */
.L_x_293:
[----:B------:R-:W-:Y:S01]  /*3380*/  FADD.FTZ R44, RZ, R135 ;  /* 0x00000087ff2c7221 */ /* 0x000fe20000010000 */
[----:B------:R-:W0:Y:S01]  /*3390*/  @P0 LDC.64 R2, c[0x0][0x238] ;  /* 0x00008e00ff020b82 */ /* 0x000e220000000a00 */
[----:B------:R-:W-:Y:S01]  /*33a0*/  UMOV UR6, 0xffffffff ;  /* 0xffffffff00067882 */ /* 0x000fe20000000000 */
[----:B------:R-:W-:Y:S01]  /*33b0*/  ISETP.NE.AND P3, PT, R95, RZ, PT ;  /* 0x000000ff5f00720c */ /* 0x000fe20003f65270 */
[----:B------:R-:W-:-:S04]  /*33c0*/  FADD.FTZ R44, R44, R137 ;  /* 0x000000892c2c7221 */ /* 0x000fc80000010000 */
[----:B------:R-:W-:-:S04]  /*33d0*/  FADD.FTZ R44, R44, R139 ;  /* 0x0000008b2c2c7221 */ /* 0x000fc80000010000 */
[----:B------:R-:W-:-:S04]  /*33e0*/  FADD.FTZ R44, R44, R141 ;  /* 0x0000008d2c2c7221 */ /* 0x000fc80000010000 */
[----:B------:R-:W-:-:S04]  /*33f0*/  FADD.FTZ R44, R44, R143 ;  /* 0x0000008f2c2c7221 */ /* 0x000fc80000010000 */
[----:B------:R-:W-:-:S04]  /*3400*/  FADD.FTZ R44, R44, R145 ;  /* 0x000000912c2c7221 */ /* 0x000fc80000010000 */
[----:B------:R-:W-:Y:S01]  /*3410*/  FADD.FTZ R44, R44, R149 ;  /* 0x000000952c2c7221 */ /* 0x000fe20000010000 */
[----:B0-----:R-:W-:-:S03]  /*3420*/  @P0 LEA R2, P2, R179, R2, 0x4 ;  /* 0x00000002b3020211 */ /* 0x001fc600078420ff */
[----:B------:R-:W-:Y:S01]  /*3430*/  FADD.FTZ R44, R44, R151 ;  /* 0x000000972c2c7221 */ /* 0x000fe20000010000 */
[----:B------:R-:W-:Y:S02]  /*3440*/  @P0 LEA.HI.X R3, R179, R3, RZ, 0x4, P2 ;  /* 0x00000003b3030211 */ /* 0x000fe400010f24ff */
[----:B------:R-:W-:Y:S01]  /*3450*/  LOP3.LUT P2, RZ, R0, 0xff, RZ, 0xc0, !PT ;  /* 0x000000ff00ff7812 */ /* 0x000fe2000784c0ff */
[----:B------:R-:W-:Y:S02]  /*3460*/  FADD.FTZ R44, R44, R153 ;  /* 0x000000992c2c7221 */ /* 0x000fe40000010000 */
[----:B------:R0:W-:Y:S02]  /*3470*/  @P0 STG.E.128 desc[UR4][R2.64], R36 ;  /* 0x0000002402000986 */ /* 0x0001e4000c101d04 */
[----:B------:R-:W-:-:S04]  /*3480*/  FADD.FTZ R44, R44, R155 ;  /* 0x0000009b2c2c7221 */ /* 0x000fc80000010000 */
[----:B------:R-:W-:-:S04]  /*3490*/  FADD.FTZ R44, R44, R157 ;  /* 0x0000009d2c2c7221 */ /* 0x000fc80000010000 */
[----:B------:R-:W-:-:S04]  /*34a0*/  FADD.FTZ R44, R44, R159 ;  /* 0x0000009f2c2c7221 */ /* 0x000fc80000010000 */
[----:B------:R-:W-:-:S04]  /*34b0*/  FADD.FTZ R44, R44, R161 ;  /* 0x000000a12c2c7221 */ /* 0x000fc80000010000 */
[----:B------:R-:W-:Y:S01]  /*34c0*/  FADD.FTZ R44, R44, R163 ;  /* 0x000000a32c2c7221 */ /* 0x000fe20000010000 */
[----:B0-----:R-:W0:Y:S03]  /*34d0*/  S2R R2, SR_TID.X ;  /* 0x0000000000027919 */ /* 0x001e260000002100 */
[----:B------:R-:W-:-:S04]  /*34e0*/  FADD.FTZ R44, R44, R167 ;  /* 0x000000a72c2c7221 */ /* 0x000fc80000010000 */
[----:B------:R-:W-:-:S04]  /*34f0*/  FADD.FTZ R44, R44, R169 ;  /* 0x000000a92c2c7221 */ /* 0x000fc80000010000 */
[----:B------:R-:W-:-:S04]  /*3500*/  FADD.FTZ R44, R44, R171 ;  /* 0x000000ab2c2c7221 */ /* 0x000fc80000010000 */
[----:B------:R-:W-:-:S04]  /*3510*/  FADD.FTZ R44, R44, R173 ;  /* 0x000000ad2c2c7221 */ /* 0x000fc80000010000 */
[----:B------:R-:W-:-:S04]  /*3520*/  FADD.FTZ R44, R44, R175 ;  /* 0x000000af2c2c7221 */ /* 0x000fc80000010000 */
[----:B------:R-:W-:-:S04]  /*3530*/  FADD.FTZ R44, R44, R177 ;  /* 0x000000b12c2c7221 */ /* 0x000fc80000010000 */
[----:B------:R-:W-:-:S04]  /*3540*/  FADD.FTZ R44, R44, R181 ;  /* 0x000000b52c2c7221 */ /* 0x000fc80000010000 */
[----:B------:R-:W-:Y:S01]  /*3550*/  FADD.FTZ R44, R44, R183 ;  /* 0x000000b72c2c7221 */ /* 0x000fe20000010000 */
[----:B0-----:R-:W-:-:S03]  /*3560*/  SHF.R.U32.HI R2, RZ, 0x5, R2 ;  /* 0x00000005ff027819 */ /* 0x001fc60000011602 */
[----:B------:R-:W-:Y:S01]  /*3570*/  FADD.FTZ R44, R44, R185 ;  /* 0x000000b92c2c7221 */ /* 0x000fe20000010000 */
[----:B------:R-:W-:-:S03]  /*3580*/  LOP3.LUT R3, R2, 0x7fffff8, RZ, 0xc0, !PT ;  /* 0x07fffff802037812 */ /* 0x000fc600078ec0ff */
        /* <DEDUP_REMOVED lines=8> */
[----:B------:R-:W-:-:S03]  /*3610*/  SEL R44, R94, R3, !P2 ;  /* 0x000000035e2c7207 */ /* 0x000fc60005000000 */
[----:B------:R-:W-:Y:S01]  /*3620*/  FADD.FTZ R0, R0, R201 ;  /* 0x000000c900007221 */ /* 0x000fe20000010000 */
        /* <DEDUP_REMOVED lines=11> */
[----:B------:R-:W-:-:S04]  /*36e0*/  FMUL.FTZ R2, R2, 0.0009765625 ;  /* 0x3a80000002027820 */ /* 0x000fc80000410000 */
[C---:B------:R-:W-:Y:S01]  /*36f0*/  FADD.FTZ R0, -R2.reuse, R135 ;  /* 0x0000008702007221 */ /* 0x040fe20000010100 */
[----:B------:R-:W-:-:S03]  /*3700*/  FADD.FTZ R3, -R2, R137 ;  /* 0x0000008902037221 */ /* 0x000fc60000010100 */
[----:B------:R-:W-:-:S04]  /*3710*/  FFMA.FTZ R0, R0, R0, RZ ;  /* 0x0000000000007223 */ /* 0x000fc800000100ff */
[----:B------:R-:W-:Y:S01]  /*3720*/  FFMA.FTZ R0, R3, R3, R0 ;  /* 0x0000000303007223 */ /* 0x000fe20000010000 */
[----:B------:R-:W-:-:S04]  /*3730*/  FADD.FTZ R3, -R2, R139 ;  /* 0x0000008b02037221 */ /* 0x000fc80000010100 */
        /* <DEDUP_REMOVED lines=58> */
[----:B------:R-:W-:-:S05]  /*3ae0*/  FFMA.FTZ R0, R3, R3, R0 ;  /* 0x0000000303007223 */ /* 0x000fca0000010000 */
        /* <DEDUP_REMOVED lines=9> */
.L_x_306:
[----:B------:R-:W2:Y:S01]  /*3b80*/  @!P3 S2R R45, SR_CgaCtaId ;  /* 0x00000000002db919 */ /* 0x000ea20000008800 */
[----:B------:R-:W-:Y:S01]  /*3b90*/  ISETP.GT.U32.AND P4, PT, R95, 0x7, PT ;  /* 0x000000075f00780c */ /* 0x000fe20003f84070 */
[----:B-1----:R-:W-:Y:S01]  /*3ba0*/  FADD.FTZ R3, R48, R47 ;  /* 0x0000002f30037221 */ /* 0x002fe20000010000 */
[----:B------:R-:W-:Y:S01]  /*3bb0*/  @!P3 MOV R0, 0x400 ;  /* 0x000004000000b802 */ /* 0x000fe20000000f00 */
[----:B------:R-:W-:Y:S05]  /*3bc0*/  WARPSYNC.ALL ;  /* 0x0000000000007948 */ /* 0x000fea0003800000 */
[----:B------:R-:W-:-:S05]  /*3bd0*/  IMAD.SHL.U32 R138, R55, 0x10, RZ ;  /* 0x00000010378a7824 */ /* 0x000fca00078e00ff */
[----:B------:R-:W1:Y:S01]  /*3be0*/  @!P4 S2R R46, SR_CgaCtaId ;  /* 0x00000000002ec919 */ /* 0x000e620000008800 */
[----:B--2---:R-:W-:Y:S02]  /*3bf0*/  @!P3 LEA R45, R45, R0, 0x18 ;  /* 0x000000002d2db211 */ /* 0x004fe400078ec0ff */
[----:B------:R-:W-:Y:S01]  /*3c00*/  @!P3 IADD3 R0, R130, R44, RZ ;  /* 0x0000002c8200b210 */ /* 0x000fe20007ffe0ff */
[----:B------:R-:W-:-:S03]  /*3c10*/  @!P4 IMAD.IADD R44, R95, 0x1, R44 ;  /* 0x000000015f2cc824 */ /* 0x000fc600078e022c */
[----:B------:R-:W-:Y:S02]  /*3c20*/  @!P3 LEA R0, R0, R45, 0x3 ;  /* 0x0000002d0000b211 */ /* 0x000fe400078e18ff */
[----:B------:R-:W-:-:S03]  /*3c30*/  @!P4 MOV R45, 0x400 ;  /* 0x00000400002dc802 */ /* 0x000fc60000000f00 */
[----:B------:R-:W-:Y:S01]  /*3c40*/  @!P3 STS.64 [R0], R2 ;  /* 0x000000020000b388 */ /* 0x000fe20000000a00 */
[----:B------:R-:W-:Y:S01]  /*3c50*/  BAR.SYNC.DEFER_BLOCKING 0x0 ;  /* 0x0000000000007b1d */ /* 0x000fe20000010000 */
[----:B-1----:R-:W-:Y:S01]  /*3c60*/  @!P4 LEA R45, R46, R45, 0x18 ;  /* 0x0000002d2e2dc211 */ /* 0x002fe200078ec0ff */
[----:B------:R-:W-:Y:S01]  /*3c70*/  HFMA2.MMA R46, -RZ, RZ, 0, 0 ;  /* 0x00000000ff2e7435 */ /* 0x000fe200000001ff */
[----:B------:R-:W-:Y:S02]  /*3c80*/  LOP3.LUT P3, RZ, R130, 0x1f, R81, 0xf8, !PT ;  /* 0x0000001f82ff7812 */ /* 0x000fe4000786f851 */
[----:B------:R-:W-:Y:S02]  /*3c90*/  @!P4 LEA R47, R44, R45, 0x3 ;  /* 0x0000002d2c2fc211 */ /* 0x000fe400078e18ff */
[----:B------:R-:W-:Y:S01]  /*3ca0*/  CS2R R44, SRZ ;  /* 0x00000000002c7805 */ /* 0x000fe2000001ff00 */
[----:B------:R-:W-:-:S05]  /*3cb0*/  @!P4 IMAD.MOV.U32 R46, RZ, RZ, 0x400 ;  /* 0x00000400ff2ec424 */ /* 0x000fca00078e00ff */
[----:B------:R-:W1:Y:S01]  /*3cc0*/  SHFL.DOWN PT, R3, R46, 0x4, 0x1f ;  /* 0x08801f002e037f89 */ /* 0x000e6200000e0000 */
[----:B------:R-:W-:-:S03]  /*3cd0*/  I2FP.F32.S32 R51, R46 ;  /* 0x0000002e00337245 */ /* 0x000fc60000201400 */
[----:B------:R-:W2:Y:S01]  /*3ce0*/  @!P4 LDS.64 R44, [R47] ;  /* 0x000000002f2cc984 */ /* 0x000ea20000000a00 */
[----:B-1----:R-:W-:Y:S02]  /*3cf0*/  IADD3 R2, R3, R46, RZ ;  /* 0x0000002e03027210 */ /* 0x002fe40007ffe0ff */
[----:B------:R-:W-:Y:S01]  /*3d00*/  I2FP.F32.S32 R3, R3 ;  /* 0x0000000300037245 */ /* 0x000fe20000201400 */
[----:B--2---:R-:W1:Y:S02]  /*3d10*/  SHFL.DOWN PT, R49, R44, 0x4, 0x1f ;  /* 0x08801f002c317f89 */ /* 0x004e6400000e0000 */
[----:B-1----:R-:W-:-:S04]  /*3d20*/  FADD.FTZ R0, -R49, R44 ;  /* 0x0000002c31007221 */ /* 0x002fc80000010100 */
[----:B------:R-:W-:-:S04]  /*3d30*/  FMUL.FTZ R0, R0, R0 ;  /* 0x0000000000007220 */ /* 0x000fc80000410000 */
[----:B------:R-:W-:-:S04]  /*3d40*/  FMUL.FTZ R0, R0, R51 ;  /* 0x0000003300007220 */ /* 0x000fc80000410000 */
[-C--:B------:R-:W-:Y:S01]  /*3d50*/  FMUL.FTZ R47, R0, R3.reuse ;  /* 0x00000003002f7220 */ /* 0x080fe20000410000 */
[----:B------:R-:W-:-:S04]  /*3d60*/  FMUL.FTZ R0, R49, R3 ;  /* 0x0000000331007220 */ /* 0x000fc80000410000 */
[----:B0-----:R-:W-:Y:S02]  /*3d70*/  FFMA.FTZ R48, R51, R44, R0 ;  /* 0x0000002c33307223 */ /* 0x001fe40000010000 */
[----:B------:R-:W0:Y:S02]  /*3d80*/  SHFL.DOWN PT, R0, R45, 0x4, 0x1f ;  /* 0x08801f002d007f89 */ /* 0x000e2400000e0000 */
[----:B0-----:R-:W-:Y:S01]  /*3d90*/  FADD.FTZ R44, R0, R45 ;  /* 0x0000002d002c7221 */ /* 0x001fe20000010000 */
[----:B------:R-:W-:-:S04]  /*3da0*/  I2FP.F32.S32 R0, R2 ;  /* 0x0000000200007245 */ /* 0x000fc80000201400 */
[----:B------:R-:W0:Y:S02]  /*3db0*/  MUFU.RCP R3, R0 ;  /* 0x0000000000037308 */ /* 0x000e240000001000 */
[C---:B0-----:R-:W-:Y:S01]  /*3dc0*/  FFMA.FTZ R44, R3.reuse, R47, R44 ;  /* 0x0000002f032c7223 */ /* 0x041fe2000001002c */
[----:B------:R-:W-:Y:S01]  /*3dd0*/  FMUL.FTZ R3, R3, R48 ;  /* 0x0000003003037220 */ /* 0x000fe20000410000 */
[----:B------:R-:W-:Y:S04]  /*3de0*/  SHFL.DOWN PT, R47, R2, 0x2, 0x1f ;  /* 0x08401f00022f7f89 */ /* 0x000fe800000e0000 */
[----:B------:R-:W0:Y:S04]  /*3df0*/  SHFL.DOWN PT, R46, R3, 0x2, 0x1f ;  /* 0x08401f00032e7f89 */ /* 0x000e2800000e0000 */
[----:B------:R-:W1:Y:S01]  /*3e00*/  SHFL.DOWN PT, R45, R44, 0x2, 0x1f ;  /* 0x08401f002c2d7f89 */ /* 0x000e6200000e0000 */
[----:B0-----:R-:W-:-:S04]  /*3e10*/  FADD.FTZ R48, R3, -R46 ;  /* 0x8000002e03307221 */ /* 0x001fc80000010000 */
[----:B------:R-:W-:Y:S01]  /*3e20*/  FMUL.FTZ R49, R48, R48 ;  /* 0x0000003030317220 */ /* 0x000fe20000410000 */
[-C--:B------:R-:W-:Y:S01]  /*3e30*/  IADD3 R48, R2, R47.reuse, RZ ;  /* 0x0000002f02307210 */ /* 0x080fe20007ffe0ff */
[----:B-1----:R-:W-:Y:S01]  /*3e40*/  FADD.FTZ R45, R44, R45 ;  /* 0x0000002d2c2d7221 */ /* 0x002fe20000010000 */
[----:B------:R-:W-:Y:S01]  /*3e50*/  I2FP.F32.S32 R47, R47 ;  /* 0x0000002f002f7245 */ /* 0x000fe20000201400 */
[----:B------:R-:W-:-:S04]  /*3e60*/  FMUL.FTZ R49, R0, R49 ;  /* 0x0000003100317220 */ /* 0x000fc80000410000 */
[-C--:B------:R-:W-:Y:S01]  /*3e70*/  FMUL.FTZ R49, R49, R47.reuse ;  /* 0x0000002f31317220 */ /* 0x080fe20000410000 */
[----:B------:R-:W-:-:S04]  /*3e80*/  FMUL.FTZ R47, R46, R47 ;  /* 0x0000002f2e2f7220 */ /* 0x000fc80000410000 */
[----:B------:R-:W-:Y:S01]  /*3e90*/  FFMA.FTZ R47, R0, R3, R47 ;  /* 0x00000003002f7223 */ /* 0x000fe2000001002f */
[----:B------:R-:W-:Y:S01]  /*3ea0*/  I2FP.F32.S32 R0, R48 ;  /* 0x0000003000007245 */ /* 0x000fe20000201400 */
[----:B------:R-:W-:Y:S03]  /*3eb0*/  SHFL.DOWN PT, R3, R48, 0x1, 0x1f ;  /* 0x08201f0030037f89 */ /* 0x000fe600000e0000 */
[----:B------:R-:W0:Y:S02]  /*3ec0*/  MUFU.RCP R2, R0 ;  /* 0x0000000000027308 */ /* 0x000e240000001000 */
[C---:B0-----:R-:W-:Y:S01]  /*3ed0*/  FMUL.FTZ R47, R2.reuse, R47 ;  /* 0x0000002f022f7220 */ /* 0x041fe20000410000 */
[----:B------:R-:W-:-:S04]  /*3ee0*/  FFMA.FTZ R45, R2, R49, R45 ;  /* 0x00000031022d7223 */ /* 0x000fc8000001002d */
[----:B------:R-:W0:Y:S02]  /*3ef0*/  SHFL.DOWN PT, R2, R47, 0x1, 0x1f ;  /* 0x08201f002f027f89 */ /* 0x000e2400000e0000 */
[----:B0-----:R-:W-:-:S04]  /*3f00*/  FADD.FTZ R46, R47, -R2 ;  /* 0x800000022f2e7221 */ /* 0x001fc80000010000 */
[----:B------:R-:W-:Y:S01]  /*3f10*/  FMUL.FTZ R49, R46, R46 ;  /* 0x0000002e2e317220 */ /* 0x000fe20000410000 */
[----:B------:R-:W-:Y:S01]  /*3f20*/  IMAD.IADD R46, R48, 0x1, R3 ;  /* 0x00000001302e7824 */ /* 0x000fe200078e0203 */
[----:B------:R-:W-:Y:S02]  /*3f30*/  I2FP.F32.S32 R3, R3 ;  /* 0x0000000300037245 */ /* 0x000fe40000201400 */
[----:B------:R-:W-:Y:S02]  /*3f40*/  FMUL.FTZ R49, R0, R49 ;  /* 0x0000003100317220 */ /* 0x000fe40000410000 */
[----:B------:R-:W-:Y:S02]  /*3f50*/  I2FP.F32.S32 R46, R46 ;  /* 0x0000002e002e7245 */ /* 0x000fe40000201400 */
[-C--:B------:R-:W-:Y:S01]  /*3f60*/  FMUL.FTZ R49, R49, R3.reuse ;  /* 0x0000000331317220 */ /* 0x080fe20000410000 */
[----:B------:R-:W-:-:S03]  /*3f70*/  FMUL.FTZ R3, R2, R3 ;  /* 0x0000000302037220 */ /* 0x000fc60000410000 */
[----:B------:R-:W0:Y:S01]  /*3f80*/  MUFU.RCP R46, R46 ;  /* 0x0000002e002e7308 */ /* 0x000e220000001000 */
[----:B------:R-:W-:Y:S02]  /*3f90*/  FFMA.FTZ R51, R0, R47, R3 ;  /* 0x0000002f00337223 */ /* 0x000fe40000010003 */
[----:B------:R-:W1:Y:S02]  /*3fa0*/  SHFL.DOWN PT, R0, R45, 0x1, 0x1f ;  /* 0x08201f002d007f89 */ /* 0x000e6400000e0000 */
[----:B0-----:R-:W-:-:S06]  /*3fb0*/  FMUL.FTZ R51, R46, R51 ;  /* 0x000000332e337220 */ /* 0x001fcc0000410000 */
[----:B------:R-:W0:Y:S01]  /*3fc0*/  SHFL.IDX PT, R51, R51, RZ, 0x1f ;  /* 0x00001fff33337589 */ /* 0x000e2200000e0000 */
[----:B-1----:R-:W-:Y:S02]  /*3fd0*/  FADD.FTZ R3, R45, R0 ;  /* 0x000000002d037221 */ /* 0x002fe40000010000 */
[----:B------:R-:W1:Y:S02]  /*3fe0*/  LDC R0, c[0x0][0x2d8] ;  /* 0x0000b600ff007b82 */ /* 0x000e640000000800 */
[----:B------:R-:W-:-:S06]  /*3ff0*/  FFMA.FTZ R49, R46, R49, R3 ;  /* 0x000000312e317223 */ /* 0x000fcc0000010003 */
[----:B------:R-:W1:Y:S01]  /*4000*/  SHFL.IDX PT, R49, R49, RZ, 0x1f ;  /* 0x00001fff31317589 */ /* 0x000e6200000e0000 */
[----:B------:R-:W2:Y:S01]  /*4010*/  @!P3 LDC.64 R2, c[0x0][0x250] ;  /* 0x00009400ff02bb82 */ /* 0x000ea20000000a00 */
[----:B0-----:R-:W-:-:S05]  /*4020*/  FMUL.FTZ R44, R51, R51 ;  /* 0x00000033332c7220 */ /* 0x001fca0000410000 */
[----:B------:R-:W-:Y:S02]  /*4030*/  FSEL R47, R44, RZ, P5 ;  /* 0x000000ff2c2f7208 */ /* 0x000fe40002800000 */
[----:B------:R-:W0:Y:S01]  /*4040*/  @!P3 LDC.64 R44, c[0x0][0x258] ;  /* 0x00009600ff2cbb82 */ /* 0x000e220000000a00 */
[----:B-1----:R-:W-:Y:S01]  /*4050*/  FFMA.FTZ R0, R49, UR8, R0 ;  /* 0x0000000831007c23 */ /* 0x002fe20008010000 */
[----:B--2---:R-:W-:-:S04]  /*4060*/  @!P3 IMAD.WIDE R2, R97, 0x4, R2 ;  /* 0x000000046102b825 */ /* 0x004fc800078e0202 */
[----:B------:R-:W-:Y:S01]  /*4070*/  FADD.FTZ R47, R0, R47 ;  /* 0x0000002f002f7221 */ /* 0x000fe20000010000 */
[----:B------:R-:W-:Y:S01]  /*4080*/  FSEL R0, R51, RZ, !P5 ;  /* 0x000000ff33007208 */ /* 0x000fe20006800000 */
[----:B------:R1:W-:Y:S02]  /*4090*/  @!P3 STG.E desc[UR4][R2.64], R51 ;  /* 0x000000330200b986 */ /* 0x0003e4000c101904 */
[----:B------:R-:W2:Y:S02]  /*40a0*/  MUFU.RSQ R203, R47 ;  /* 0x0000002f00cb7308 */ /* 0x000ea40000001400 */
[C---:B------:R-:W-:Y:S01]  /*40b0*/  FADD.FTZ R46, -R0.reuse, R135 ;  /* 0x00000087002e7221 */ /* 0x040fe20000010100 */
[C---:B------:R-:W-:Y:S01]  /*40c0*/  FADD.FTZ R50, -R0.reuse, R137 ;  /* 0x0000008900327221 */ /* 0x040fe20000010100 */
[C---:B------:R-:W-:Y:S01]  /*40d0*/  FADD.FTZ R140, -R0.reuse, R169 ;  /* 0x000000a9008c7221 */ /* 0x040fe20000010100 */
[C---:B------:R-:W-:Y:S01]  /*40e0*/  FADD.FTZ R156, -R0.reuse, R53 ;  /* 0x00000035009c7221 */ /* 0x040fe20000010100 */
[C---:B------:R-:W-:Y:S01]  /*40f0*/  FADD.FTZ R150, -R0.reuse, R185 ;  /* 0x000000b900967221 */ /* 0x040fe20000010100 */
[C---:B------:R-:W-:Y:S01]  /*4100*/  FADD.FTZ R152, -R0.reuse, R187 ;  /* 0x000000bb00987221 */ /* 0x040fe20000010100 */
[----:B------:R-:W-:Y:S01]  /*4110*/  FADD.FTZ R148, -R0, R183 ;  /* 0x000000b700947221 */ /* 0x000fe20000010100 */
[----:B0-----:R-:W-:Y:S01]  /*4120*/  @!P3 IMAD.WIDE R44, R97, 0x4, R44 ;  /* 0x00000004612cb825 */ /* 0x001fe200078e022c */
[----:B-1----:R-:W-:-:S03]  /*4130*/  PRMT R2, R24, 0x7632, R2 ;  /* 0x0000763218027816 */ /* 0x002fc60000000002 */
[C---:B------:R-:W-:Y:S01]  /*4140*/  FADD.FTZ R146, -R0.reuse, R181 ;  /* 0x000000b500927221 */ /* 0x040fe20000010100 */
[C---:B------:R-:W-:Y:S01]  /*4150*/  FADD.FTZ R142, -R0.reuse, R175 ;  /* 0x000000af008e7221 */ /* 0x040fe20000010100 */
[----:B------:R-:W-:Y:S01]  /*4160*/  FADD.FTZ R144, -R0, R177 ;  /* 0x000000b100907221 */ /* 0x000fe20000010100 */
[----:B------:R-:W-:Y:S01]  /*4170*/  SHF.L.U32 R3, R2, 0x10, RZ ;  /* 0x0000001002037819 */ /* 0x000fe200000006ff */
[----:B------:R-:W-:Y:S01]  /*4180*/  FADD.FTZ R164, -R0, R199 ;  /* 0x000000c700a47221 */ /* 0x000fe20000010100 */
[----:B------:R-:W-:Y:S01]  /*4190*/  SHF.L.U32 R2, R24, 0x10, RZ ;  /* 0x0000001018027819 */ /* 0x000fe200000006ff */
[C---:B--2---:R-:W-:Y:S01]  /*41a0*/  FMUL.FTZ R48, R203.reuse, R46 ;  /* 0x0000002ecb307220 */ /* 0x044fe20000410000 */
[----:B------:R-:W-:Y:S01]  /*41b0*/  FMUL.FTZ R49, R203, R50 ;  /* 0x00000032cb317220 */ /* 0x000fe20000410000 */
[----:B------:R0:W-:Y:S01]  /*41c0*/  @!P3 STG.E desc[UR4][R44.64], R203 ;  /* 0x000000cb2c00b986 */ /* 0x0001e2000c101904 */
[----:B------:R-:W-:Y:S01]  /*41d0*/  FADD.FTZ R46, -R0, R141 ;  /* 0x0000008d002e7221 */ /* 0x000fe20000010100 */
[----:B------:R-:W-:Y:S01]  /*41e0*/  FFMA.FTZ R2, R48, R2, R75 ;  /* 0x0000000230027223 */ /* 0x000fe2000001004b */
[----:B------:R-:W-:Y:S01]  /*41f0*/  FFMA.FTZ R3, R49, R3, R42 ;  /* 0x0000000331037223 */ /* 0x000fe2000001002a */
[C---:B------:R-:W-:Y:S01]  /*4200*/  FMUL.FTZ R140, R203.reuse, R140 ;  /* 0x0000008ccb8c7220 */ /* 0x040fe20000410000 */
[C---:B------:R-:W-:Y:S01]  /*4210*/  FMUL.FTZ R50, R203.reuse, R46 ;  /* 0x0000002ecb327220 */ /* 0x040fe20000410000 */
[C---:B------:R-:W-:Y:S01]  /*4220*/  FADD.FTZ R46, -R0.reuse, R145 ;  /* 0x00000091002e7221 */ /* 0x040fe20000010100 */
[C---:B------:R-:W-:Y:S01]  /*4230*/  FMUL.FTZ R152, R203.reuse, R152 ;  /* 0x00000098cb987220 */ /* 0x040fe20000410000 */
[C---:B------:R-:W-:Y:S01]  /*4240*/  FMUL.FTZ R148, R203.reuse, R148 ;  /* 0x00000094cb947220 */ /* 0x040fe20000410000 */
[C---:B------:R-:W-:Y:S01]  /*4250*/  FMUL.FTZ R146, R203.reuse, R146 ;  /* 0x00000092cb927220 */ /* 0x040fe20000410000 */
[----:B------:R-:W-:Y:S01]  /*4260*/  FMUL.FTZ R135, R203, R46 ;  /* 0x0000002ecb877220 */ /* 0x000fe20000410000 */
[C---:B------:R-:W-:Y:S01]  /*4270*/  FADD.FTZ R166, -R0.reuse, R201 ;  /* 0x000000c900a67221 */ /* 0x040fe20000010100 */
[----:B0-----:R-:W-:Y:S01]  /*4280*/  F2FP.BF16.F32.PACK_AB R44, R3, R2 ;  /* 0x00000002032c723e */ /* 0x001fe200000010ff */
[----:B------:R-:W-:Y:S01]  /*4290*/  FADD.FTZ R2, -R0, R139 ;  /* 0x0000008b00027221 */ /* 0x000fe20000010100 */
[----:B------:R-:W-:Y:S01]  /*42a0*/  PRMT R3, R25, 0x7632, R3 ;  /* 0x0000763219037816 */ /* 0x000fe20000000003 */
[C---:B------:R-:W-:Y:S01]  /*42b0*/  FMUL.FTZ R144, R203.reuse, R144 ;  /* 0x00000090cb907220 */ /* 0x040fe20000410000 */
[--C-:B------:R-:W-:Y:S01]  /*42c0*/  SHF.R.U32.HI R139, RZ, 0x1c, R55.reuse ;  /* 0x0000001cff8b7819 */ /* 0x100fe20000011637 */
[----:B------:R-:W-:Y:S01]  /*42d0*/  FMUL.FTZ R51, R203, R2 ;  /* 0x00000002cb337220 */ /* 0x000fe20000410000 */
[----:B------:R-:W-:Y:S01]  /*42e0*/  SHF.L.U32 R2, R25, 0x10, RZ ;  /* 0x0000001019027819 */ /* 0x000fe200000006ff */
[----:B------:R-:W-:Y:S01]  /*42f0*/  IMAD.U32 R3, R3, 0x10000, RZ ;  /* 0x0001000003037824 */ /* 0x000fe200078e00ff */
[----:B------:R-:W-:Y:S01]  /*4300*/  PRMT R55, R15, 0x7632, R55 ;  /* 0x000076320f377816 */ /* 0x000fe20000000037 */
[C---:B------:R-:W-:Y:S01]  /*4310*/  FMUL.FTZ R145, R203.reuse, R164 ;  /* 0x000000a4cb917220 */ /* 0x040fe20000410000 */
[----:B------:R-:W-:Y:S01]  /*4320*/  FMUL.FTZ R166, R203, R166 ;  /* 0x000000a6cba67220 */ /* 0x000fe20000410000 */
[----:B------:R-:W-:Y:S01]  /*4330*/  FFMA.FTZ R3, R50, R3, R99 ;  /* 0x0000000332037223 */ /* 0x000fe20000010063 */
[----:B------:R-:W-:Y:S01]  /*4340*/  FFMA.FTZ R2, R51, R2, R74 ;  /* 0x0000000233027223 */ /* 0x000fe2000001004a */
[----:B------:R-:W-:Y:S01]  /*4350*/  SHF.L.U32 R55, R55, 0x10, RZ ;  /* 0x0000001037377819 */ /* 0x000fe200000006ff */
[C---:B------:R-:W-:Y:S01]  /*4360*/  FADD.FTZ R160, -R0.reuse, R195 ;  /* 0x000000c300a07221 */ /* 0x040fe20000010100 */
[C---:B------:R-:W-:Y:S01]  /*4370*/  FADD.FTZ R162, -R0.reuse, R197 ;  /* 0x000000c500a27221 */ /* 0x040fe20000010100 */
[C---:B------:R-:W-:Y:S01]  /*4380*/  FADD.FTZ R154, -R0.reuse, R189 ;  /* 0x000000bd009a7221 */ /* 0x040fe20000010100 */
[----:B------:R-:W-:Y:S01]  /*4390*/  F2FP.BF16.F32.PACK_AB R45, R3, R2 ;  /* 0x00000002032d723e */ /* 0x000fe200000010ff */
[----:B------:R-:W-:Y:S01]  /*43a0*/  FADD.FTZ R2, -R0, R143 ;  /* 0x0000008f00027221 */ /* 0x000fe20000010100 */
[----:B------:R-:W-:Y:S01]  /*43b0*/  PRMT R3, R26, 0x7632, R3 ;  /* 0x000076321a037816 */ /* 0x000fe20000000003 */
[----:B------:R-:W-:Y:S01]  /*43c0*/  FADD.FTZ R158, -R0, R193 ;  /* 0x000000c1009e7221 */ /* 0x000fe20000010100 */
[C---:B------:R-:W-:Y:S01]  /*43d0*/  FMUL.FTZ R160, R203.reuse, R160 ;  /* 0x000000a0cba07220 */ /* 0x040fe20000410000 */
[----:B------:R-:W-:Y:S01]  /*43e0*/  FMUL.FTZ R52, R203, R2 ;  /* 0x00000002cb347220 */ /* 0x000fe20000410000 */
[----:B------:R-:W-:Y:S01]  /*43f0*/  SHF.L.U32 R54, R3, 0x10, RZ ;  /* 0x0000001003367819 */ /* 0x000fe200000006ff */
[----:B------:R-:W-:-:S02]  /*4400*/  IMAD.U32 R2, R26, 0x10000, RZ ;  /* 0x000100001a027824 */ /* 0x000fc400078e00ff */
[C---:B------:R-:W-:Y:S01]  /*4410*/  FMUL.FTZ R162, R203.reuse, R162 ;  /* 0x000000a2cba27220 */ /* 0x040fe20000410000 */
[----:B------:R-:W-:Y:S01]  /*4420*/  FMUL.FTZ R154, R203, R154 ;  /* 0x0000009acb9a7220 */ /* 0x000fe20000410000 */
[----:B------:R-:W-:Y:S02]  /*4430*/  VIADD R97, R97, UR14 ;  /* 0x0000000e61617c36 */ /* 0x000fe40008000000 */
[----:B------:R-:W-:Y:S01]  /*4440*/  FFMA.FTZ R3, R135, R54, R101 ;  /* 0x0000003687037223 */ /* 0x000fe20000010065 */
[----:B------:R-:W-:Y:S01]  /*4450*/  FFMA.FTZ R2, R52, R2, R73 ;  /* 0x0000000234027223 */ /* 0x000fe20000010049 */
[----:B------:R-:W-:-:S04]  /*4460*/  FADD.FTZ R54, -R0, R151 ;  /* 0x0000009700367221 */ /* 0x000fc80000010100 */
[----:B------:R-:W-:Y:S01]  /*4470*/  F2FP.BF16.F32.PACK_AB R46, R3, R2 ;  /* 0x00000002032e723e */ /* 0x000fe200000010ff */
[----:B------:R-:W-:Y:S01]  /*4480*/  FADD.FTZ R2, -R0, R149 ;  /* 0x0000009500027221 */ /* 0x000fe20000010100 */
[----:B------:R-:W-:Y:S01]  /*4490*/  PRMT R3, R27, 0x7632, R3 ;  /* 0x000076321b037816 */ /* 0x000fe20000000003 */
[C---:B------:R-:W-:Y:S01]  /*44a0*/  FMUL.FTZ R136, R203.reuse, R54 ;  /* 0x00000036cb887220 */ /* 0x040fe20000410000 */
[----:B------:R-:W-:Y:S01]  /*44b0*/  PRMT R54, R14, 0x7632, R54 ;  /* 0x000076320e367816 */ /* 0x000fe20000000036 */
[----:B------:R-:W-:Y:S01]  /*44c0*/  FMUL.FTZ R137, R203, R2 ;  /* 0x00000002cb897220 */ /* 0x000fe20000410000 */
[----:B------:R-:W-:Y:S02]  /*44d0*/  SHF.L.U32 R3, R3, 0x10, RZ ;  /* 0x0000001003037819 */ /* 0x000fe400000006ff */
[----:B------:R-:W-:Y:S02]  /*44e0*/  SHF.L.U32 R2, R27, 0x10, RZ ;  /* 0x000000101b027819 */ /* 0x000fe400000006ff */
[----:B------:R-:W-:Y:S01]  /*44f0*/  SHF.L.U32 R54, R54, 0x10, RZ ;  /* 0x0000001036367819 */ /* 0x000fe200000006ff */
[C---:B------:R-:W-:Y:S01]  /*4500*/  FFMA.FTZ R3, R136.reuse, R3, R103 ;  /* 0x0000000388037223 */ /* 0x040fe20000010067 */
[----:B------:R-:W-:Y:S01]  /*4510*/  FFMA.FTZ R136, R136, R55, R104 ;  /* 0x0000003788887223 */ /* 0x000fe20000010068 */
[----:B------:R-:W-:Y:S01]  /*4520*/  FFMA.FTZ R2, R137, R2, R72 ;  /* 0x0000000289027223 */ /* 0x000fe20000010048 */
[----:B------:R-:W-:-:S02]  /*4530*/  IMAD.U32 R55, R15, 0x10000, RZ ;  /* 0x000100000f377824 */ /* 0x000fc400078e00ff */
[----:B------:R-:W-:Y:S01]  /*4540*/  FFMA.FTZ R135, R135, R54, R102 ;  /* 0x0000003687877223 */ /* 0x000fe20000010066 */
[----:B------:R-:W-:Y:S02]  /*4550*/  SHF.L.U32 R54, R14, 0x10, RZ ;  /* 0x000000100e367819 */ /* 0x000fe400000006ff */
[----:B------:R-:W-:Y:S01]  /*4560*/  F2FP.BF16.F32.PACK_AB R47, R3, R2 ;  /* 0x00000002032f723e */ /* 0x000fe200000010ff */
[----:B------:R-:W-:Y:S01]  /*4570*/  FFMA.FTZ R55, R137, R55, R56 ;  /* 0x0000003789377223 */ /* 0x000fe20000010038 */
[----:B------:R-:W-:Y:S01]  /*4580*/  IADD3 R2, P3, R138, UR10, RZ ;  /* 0x0000000a8a027c10 */ /* 0x000fe2000ff7e0ff */
[----:B------:R-:W-:Y:S01]  /*4590*/  FFMA.FTZ R54, R52, R54, R57 ;  /* 0x0000003634367223 */ /* 0x000fe20000010039 */
[----:B------:R-:W-:Y:S01]  /*45a0*/  SHF.L.U32 R149, R147, 0x4, RZ ;  /* 0x0000000493957819 */ /* 0x000fe200000006ff */
[----:B------:R-:W-:Y:S01]  /*45b0*/  FMUL.FTZ R137, R203, R150 ;  /* 0x00000096cb897220 */ /* 0x000fe20000410000 */
[----:B------:R-:W-:Y:S02]  /*45c0*/  IADD3.X R3, R139, UR11, RZ, P3, !PT ;  /* 0x0000000b8b037c10 */ /* 0x000fe40009ffe4ff */
[----:B------:R-:W-:-:S03]  /*45d0*/  SHF.R.U32.HI R147, RZ, 0x1c, R147 ;  /* 0x0000001cff937819 */ /* 0x000fc60000011693 */
[----:B------:R0:W-:Y:S02]  /*45e0*/  STG.E.128 desc[UR4][R2.64], R44 ;  /* 0x0000002c02007986 */ /* 0x0001e4000c101d04 */
[----:B0-----:R-:W-:Y:S02]  /*45f0*/  PRMT R2, R12, 0x7632, R2 ;  /* 0x000076320c027816 */ /* 0x001fe40000000002 */
[----:B------:R-:W-:Y:S02]  /*4600*/  PRMT R3, R13, 0x7632, R3 ;  /* 0x000076320d037816 */ /* 0x000fe40000000003 */
[----:B------:R-:W-:Y:S01]  /*4610*/  F2FP.BF16.F32.PACK_AB R47, R136, R55 ;  /* 0x00000037882f723e */ /* 0x000fe200000010ff */
[----:B------:R-:W-:Y:S01]  /*4620*/  IMAD.U32 R2, R2, 0x10000, RZ ;  /* 0x0001000002027824 */ /* 0x000fe200078e00ff */
[----:B------:R-:W-:Y:S02]  /*4630*/  SHF.L.U32 R3, R3, 0x10, RZ ;  /* 0x0000001003037819 */ /* 0x000fe400000006ff */
[----:B------:R-:W-:Y:S01]  /*4640*/  F2FP.BF16.F32.PACK_AB R46, R135, R54 ;  /* 0x00000036872e723e */ /* 0x000fe200000010ff */
[----:B------:R-:W-:Y:S01]  /*4650*/  FFMA.FTZ R49, R49, R2, R98 ;  /* 0x0000000231317223 */ /* 0x000fe20000010062 */
[----:B------:R-:W-:Y:S01]  /*4660*/  SHF.L.U32 R2, R13, 0x10, RZ ;  /* 0x000000100d027819 */ /* 0x000fe200000006ff */
[----:B------:R-:W-:-:S04]  /*4670*/  FFMA.FTZ R50, R50, R3, R100 ;  /* 0x0000000332327223 */ /* 0x000fc80000010064 */
[----:B------:R-:W-:Y:S01]  /*4680*/  FFMA.FTZ R45, R51, R2, R58 ;  /* 0x00000002332d7223 */ /* 0x000fe2000001003a */
[----:B------:R-:W-:-:S04]  /*4690*/  SHF.L.U32 R2, R12, 0x10, RZ ;  /* 0x000000100c027819 */ /* 0x000fc800000006ff */
[----:B------:R-:W-:Y:S01]  /*46a0*/  F2FP.BF16.F32.PACK_AB R45, R50, R45 ;  /* 0x0000002d322d723e */ /* 0x000fe200000010ff */
[----:B------:R-:W-:Y:S01]  /*46b0*/  FFMA.FTZ R44, R48, R2, R59 ;  /* 0x00000002302c7223 */ /* 0x000fe2000001003b */
[----:B------:R-:W-:Y:S01]  /*46c0*/  IADD3 R2, P3, R138, UR12, RZ ;  /* 0x0000000c8a027c10 */ /* 0x000fe2000ff7e0ff */
[C---:B------:R-:W-:Y:S01]  /*46d0*/  FADD.FTZ R50, -R0.reuse, R155 ;  /* 0x0000009b00327221 */ /* 0x040fe20000010100 */
[C---:B------:R-:W-:Y:S01]  /*46e0*/  FADD.FTZ R48, -R0.reuse, R153 ;  /* 0x0000009900307221 */ /* 0x040fe20000010100 */
[----:B------:R-:W-:Y:S01]  /*46f0*/  FADD.FTZ R138, -R0, R167 ;  /* 0x000000a7008a7221 */ /* 0x000fe20000010100 */
[----:B------:R-:W-:Y:S01]  /*4700*/  F2FP.BF16.F32.PACK_AB R44, R49, R44 ;  /* 0x0000002c312c723e */ /* 0x000fe200000010ff */
[C---:B------:R-:W-:Y:S01]  /*4710*/  FMUL.FTZ R55, R203.reuse, R50 ;  /* 0x00000032cb377220 */ /* 0x040fe20000410000 */
[----:B------:R-:W-:Y:S01]  /*4720*/  PRMT R49, R20, 0x7632, R49 ;  /* 0x0000763214317816 */ /* 0x000fe20000000031 */
[----:B------:R-:W-:Y:S01]  /*4730*/  FMUL.FTZ R54, R203, R48 ;  /* 0x00000030cb367220 */ /* 0x000fe20000410000 */
[----:B------:R-:W-:Y:S01]  /*4740*/  IADD3.X R3, R139, UR13, RZ, P3, !PT ;  /* 0x0000000d8b037c10 */ /* 0x000fe20009ffe4ff */
[----:B------:R-:W-:Y:S01]  /*4750*/  FADD.FTZ R50, -R0, R161 ;  /* 0x000000a100327221 */ /* 0x000fe20000010100 */
[----:B------:R-:W-:Y:S01]  /*4760*/  FMUL.FTZ R138, R203, R138 ;  /* 0x0000008acb8a7220 */ /* 0x000fe20000410000 */
[----:B------:R-:W-:Y:S01]  /*4770*/  IMAD.U32 R52, R49, 0x10000, RZ ;  /* 0x0001000031347824 */ /* 0x000fe200078e00ff */
[----:B------:R-:W-:Y:S01]  /*4780*/  SHF.L.U32 R49, R20, 0x10, RZ ;  /* 0x0000001014317819 */ /* 0x000fe200000006ff */
[----:B------:R0:W-:Y:S02]  /*4790*/  STG.E.128 desc[UR4][R2.64], R44 ;  /* 0x0000002c02007986 */ /* 0x0001e4000c101d04 */
[----:B------:R-:W-:Y:S01]  /*47a0*/  FFMA.FTZ R51, R55, R52, R105 ;  /* 0x0000003437337223 */ /* 0x000fe20000010069 */
[----:B------:R-:W-:Y:S01]  /*47b0*/  FADD.FTZ R52, -R0, R163 ;  /* 0x000000a300347221 */ /* 0x000fe20000010100 */
[----:B------:R-:W-:Y:S01]  /*47c0*/  FFMA.FTZ R48, R54, R49, R71 ;  /* 0x0000003136307223 */ /* 0x000fe20000010047 */
[----:B------:R-:W-:-:S02]  /*47d0*/  SHF.L.U32 R49, R23, 0x10, RZ ;  /* 0x0000001017317819 */ /* 0x000fc400000006ff */
[----:B------:R-:W-:Y:S02]  /*47e0*/  FMUL.FTZ R135, R203, R52 ;  /* 0x00000034cb877220 */ /* 0x000fe40000410000 */
[----:B------:R-:W-:Y:S02]  /*47f0*/  F2FP.BF16.F32.PACK_AB R48, R51, R48 ;  /* 0x000000303330723e */ /* 0x000fe400000010ff */
[----:B0-----:R-:W-:Y:S01]  /*4800*/  PRMT R2, R21, 0x7632, R2 ;  /* 0x0000763215027816 */ /* 0x001fe20000000002 */
[----:B------:R-:W-:Y:S01]  /*4810*/  FADD.FTZ R46, -R0, R159 ;  /* 0x0000009f002e7221 */ /* 0x000fe20000010100 */
[----:B------:R-:W-:Y:S01]  /*4820*/  PRMT R3, R22, 0x7632, R3 ;  /* 0x0000763216037816 */ /* 0x000fe20000000003 */
[----:B------:R-:W-:Y:S01]  /*4830*/  FMUL.FTZ R47, R203, R50 ;  /* 0x00000032cb2f7220 */ /* 0x000fe20000410000 */
[----:B------:R-:W-:Y:S01]  /*4840*/  PRMT R44, R23, 0x7632, R44 ;  /* 0x00007632172c7816 */ /* 0x000fe2000000002c */
[----:B------:R-:W-:Y:S01]  /*4850*/  FMUL.FTZ R46, R203, R46 ;  /* 0x0000002ecb2e7220 */ /* 0x000fe20000410000 */
[----:B------:R-:W-:Y:S01]  /*4860*/  SHF.L.U32 R45, R2, 0x10, RZ ;  /* 0x00000010022d7819 */ /* 0x000fe200000006ff */
[----:B------:R-:W-:Y:S01]  /*4870*/  FADD.FTZ R2, -R0, R157 ;  /* 0x0000009d00027221 */ /* 0x000fe20000010100 */
[----:B------:R-:W-:Y:S01]  /*4880*/  IMAD.U32 R136, R3, 0x10000, RZ ;  /* 0x0001000003887824 */ /* 0x000fe200078e00ff */
[----:B------:R-:W-:Y:S01]  /*4890*/  SHF.L.U32 R51, R44, 0x10, RZ ;  /* 0x000000102c337819 */ /* 0x000fe200000006ff */
[----:B------:R-:W-:Y:S01]  /*48a0*/  IMAD.U32 R50, R22, 0x10000, RZ ;  /* 0x0001000016327824 */ /* 0x000fe200078e00ff */
[----:B------:R-:W-:Y:S01]  /*48b0*/  SHF.L.U32 R3, R21, 0x10, RZ ;  /* 0x0000001015037819 */ /* 0x000fe200000006ff */
[----:B------:R-:W-:Y:S01]  /*48c0*/  FMUL.FTZ R44, R203, R2 ;  /* 0x00000002cb2c7220 */ /* 0x000fe20000410000 */
[----:B------:R-:W-:Y:S01]  /*48d0*/  FFMA.FTZ R2, R46, R45, R107 ;  /* 0x0000002d2e027223 */ /* 0x000fe2000001006b */
[----:B------:R-:W-:Y:S01]  /*48e0*/  FFMA.FTZ R52, R140, R51, R111 ;  /* 0x000000338c347223 */ /* 0x000fe2000001006f */
[----:B------:R-:W-:Y:S01]  /*48f0*/  FFMA.FTZ R51, R138, R49, R68 ;  /* 0x000000318a337223 */ /* 0x000fe20000010044 */
[----:B------:R-:W-:Y:S01]  /*4900*/  FFMA.FTZ R3, R44, R3, R70 ;  /* 0x000000032c037223 */ /* 0x000fe20000010046 */
[----:B------:R-:W-:Y:S01]  /*4910*/  FFMA.FTZ R45, R135, R136, R109 ;  /* 0x00000088872d7223 */ /* 0x000fe2000001006d */
[----:B------:R-:W-:Y:S01]  /*4920*/  FFMA.FTZ R50, R47, R50, R69 ;  /* 0x000000322f327223 */ /* 0x000fe20000010045 */
[----:B------:R-:W-:Y:S01]  /*4930*/  FADD.FTZ R136, -R0, R173 ;  /* 0x000000ad00887221 */ /* 0x000fe20000010100 */
[----:B------:R-:W-:Y:S01]  /*4940*/  F2FP.BF16.F32.PACK_AB R51, R52, R51 ;  /* 0x000000333433723e */ /* 0x000fe200000010ff */
[----:B------:R-:W-:Y:S01]  /*4950*/  FADD.FTZ R52, -R0, R171 ;  /* 0x000000ab00347221 */ /* 0x000fe20000010100 */
[----:B------:R-:W-:Y:S01]  /*4960*/  F2FP.BF16.F32.PACK_AB R49, R2, R3 ;  /* 0x000000030231723e */ /* 0x000fe200000010ff */
[----:B------:R-:W-:Y:S01]  /*4970*/  FMUL.FTZ R136, R203, R136 ;  /* 0x00000088cb887220 */ /* 0x000fe20000410000 */
[----:B------:R-:W-:-:S02]  /*4980*/  IADD3 R2, P3, R149, UR10, RZ ;  /* 0x0000000a95027c10 */ /* 0x000fc4000ff7e0ff */
[----:B------:R-:W-:Y:S01]  /*4990*/  F2FP.BF16.F32.PACK_AB R50, R45, R50 ;  /* 0x000000322d32723e */ /* 0x000fe200000010ff */
[----:B------:R-:W-:Y:S01]  /*49a0*/  IMAD.U32 R45, R11, 0x10000, RZ ;  /* 0x000100000b2d7824 */ /* 0x000fe200078e00ff */
[----:B------:R-:W-:-:S03]  /*49b0*/  IADD3.X R3, R147, UR11, RZ, P3, !PT ;  /* 0x0000000b93037c10 */ /* 0x000fc60009ffe4ff */
[----:B------:R-:W-:Y:S01]  /*49c0*/  FFMA.FTZ R138, R138, R45, R85 ;  /* 0x0000002d8a8a7223 */ /* 0x000fe20000010055 */
[----:B------:R-:W-:Y:S01]  /*49d0*/  IMAD.U32 R45, R10, 0x10000, RZ ;  /* 0x000100000a2d7824 */ /* 0x000fe200078e00ff */
[----:B------:R0:W-:Y:S02]  /*49e0*/  STG.E.128 desc[UR4][R2.64], R48 ;  /* 0x0000003002007986 */ /* 0x0001e4000c101d04 */
[----:B0-----:R-:W-:Y:S01]  /*49f0*/  PRMT R2, R11, 0x7632, R2 ;  /* 0x000076320b027816 */ /* 0x001fe20000000002 */
[----:B------:R-:W-:Y:S01]  /*4a00*/  FADD.FTZ R48, -R0, R191 ;  /* 0x000000bf00307221 */ /* 0x000fe20000010100 */
[C---:B------:R-:W-:Y:S01]  /*4a10*/  FMUL.FTZ R51, R203.reuse, R142 ;  /* 0x0000008ecb337220 */ /* 0x040fe20000410000 */
[C---:B------:R-:W-:Y:S01]  /*4a20*/  FMUL.FTZ R50, R203.reuse, R52 ;  /* 0x00000034cb327220 */ /* 0x040fe20000410000 */
[C---:B------:R-:W-:Y:S01]  /*4a30*/  FMUL.FTZ R0, R203.reuse, R156 ;  /* 0x0000009ccb007220 */ /* 0x040fe20000410000 */
[----:B------:R-:W-:Y:S01]  /*4a40*/  IMAD.U32 R3, R2, 0x10000, RZ ;  /* 0x0001000002037824 */ /* 0x000fe200078e00ff */
[----:B------:R-:W-:Y:S01]  /*4a50*/  PRMT R2, R10, 0x7632, R2 ;  /* 0x000076320a027816 */ /* 0x000fe20000000002 */
[C---:B------:R-:W-:Y:S01]  /*4a60*/  FMUL.FTZ R53, R203.reuse, R48 ;  /* 0x00000030cb357220 */ /* 0x040fe20000410000 */
[----:B------:R-:W-:Y:S01]  /*4a70*/  FMUL.FTZ R52, R203, R158 ;  /* 0x0000009ecb347220 */ /* 0x000fe20000410000 */
[----:B------:R-:W-:Y:S01]  /*4a80*/  FFMA.FTZ R49, R140, R3, R112 ;  /* 0x000000038c317223 */ /* 0x000fe20000010070 */
[----:B------:R-:W-:-:S02]  /*4a90*/  SHF.L.U32 R2, R2, 0x10, RZ ;  /* 0x0000001002027819 */ /* 0x000fc400000006ff */
[----:B------:R-:W-:Y:S02]  /*4aa0*/  PRMT R3, R9, 0x7632, R3 ;  /* 0x0000763209037816 */ /* 0x000fe40000000003 */
[----:B------:R-:W-:Y:S01]  /*4ab0*/  SHF.L.U32 R140, R7, 0x10, RZ ;  /* 0x00000010078c7819 */ /* 0x000fe200000006ff */
[----:B------:R-:W-:Y:S01]  /*4ac0*/  FFMA.FTZ R135, R135, R2, R110 ;  /* 0x0000000287877223 */ /* 0x000fe2000001006e */
[----:B------:R-:W-:Y:S02]  /*4ad0*/  PRMT R2, R8, 0x7632, R2 ;  /* 0x0000763208027816 */ /* 0x000fe40000000002 */
[----:B------:R-:W-:Y:S01]  /*4ae0*/  SHF.L.U32 R3, R3, 0x10, RZ ;  /* 0x0000001003037819 */ /* 0x000fe200000006ff */
[----:B------:R-:W-:Y:S01]  /*4af0*/  FFMA.FTZ R142, R137, R140, R89 ;  /* 0x0000008c898e7223 */ /* 0x000fe20000010059 */
[----:B------:R-:W-:-:S03]  /*4b00*/  SHF.L.U32 R2, R2, 0x10, RZ ;  /* 0x0000001002027819 */ /* 0x000fc600000006ff */
[----:B------:R-:W-:Y:S01]  /*4b10*/  FFMA.FTZ R48, R46, R3, R108 ;  /* 0x000000032e307223 */ /* 0x000fe2000001006c */
[----:B------:R-:W-:Y:S01]  /*4b20*/  PRMT R3, R19, 0x7632, R3 ;  /* 0x0000763213037816 */ /* 0x000fe20000000003 */
[----:B------:R-:W-:Y:S01]  /*4b30*/  FFMA.FTZ R2, R55, R2, R106 ;  /* 0x0000000237027223 */ /* 0x000fe2000001006a */
[----:B------:R-:W-:Y:S02]  /*4b40*/  PRMT R46, R7, 0x7632, R46 ;  /* 0x00007632072e7816 */ /* 0x000fe4000000002e */
[----:B------:R-:W-:Y:S02]  /*4b50*/  SHF.L.U32 R55, R3, 0x10, RZ ;  /* 0x0000001003377819 */ /* 0x000fe400000006ff */
[----:B------:R-:W-:Y:S02]  /*4b60*/  SHF.L.U32 R3, R9, 0x10, RZ ;  /* 0x0000001009037819 */ /* 0x000fe400000006ff */
[----:B------:R-:W-:Y:S01]  /*4b70*/  SHF.L.U32 R139, R46, 0x10, RZ ;  /* 0x000000102e8b7819 */ /* 0x000fe200000006ff */
[----:B------:R-:W-:Y:S01]  /*4b80*/  FFMA.FTZ R46, R47, R45, R84 ;  /* 0x0000002d2f2e7223 */ /* 0x000fe20000010054 */
[----:B------:R-:W-:Y:S01]  /*4b90*/  F2FP.BF16.F32.PACK_AB R47, R49, R138 ;  /* 0x0000008a312f723e */ /* 0x000fe200000010ff */
[----:B------:R-:W-:Y:S01]  /*4ba0*/  FFMA.FTZ R45, R44, R3, R83 ;  /* 0x000000032c2d7223 */ /* 0x000fe20000010053 */
[----:B------:R-:W-:Y:S01]  /*4bb0*/  IMAD.U32 R3, R8, 0x10000, RZ ;  /* 0x0001000008037824 */ /* 0x000fe200078e00ff */
[----:B------:R-:W-:Y:S01]  /*4bc0*/  SHF.L.U32 R44, R19, 0x10, RZ ;  /* 0x00000010132c7819 */ /* 0x000fe200000006ff */
[----:B------:R-:W-:Y:S01]  /*4bd0*/  FFMA.FTZ R150, R152, R55, R119 ;  /* 0x0000003798967223 */ /* 0x000fe20000010077 */
[----:B------:R-:W-:Y:S01]  /*4be0*/  PRMT R49, R6, 0x7632, R49 ;  /* 0x0000763206317816 */ /* 0x000fe20000000031 */
[----:B------:R-:W-:Y:S01]  /*4bf0*/  FFMA.FTZ R3, R54, R3, R82 ;  /* 0x0000000336037223 */ /* 0x000fe20000010052 */
[----:B------:R-:W-:Y:S01]  /*4c00*/  F2FP.BF16.F32.PACK_AB R45, R48, R45 ;  /* 0x0000002d302d723e */ /* 0x000fe200000010ff */
[----:B------:R-:W-:Y:S01]  /*4c10*/  FFMA.FTZ R141, R137, R44, R64 ;  /* 0x0000002c898d7223 */ /* 0x000fe20000010040 */
[----:B------:R-:W-:Y:S01]  /*4c20*/  IMAD.U32 R48, R18, 0x10000, RZ ;  /* 0x0001000012307824 */ /* 0x000fe200078e00ff */
[----:B------:R-:W-:Y:S01]  /*4c30*/  SHF.L.U32 R55, R6, 0x10, RZ ;  /* 0x0000001006377819 */ /* 0x000fe200000006ff */
[----:B------:R-:W-:Y:S01]  /*4c40*/  IMAD.U32 R49, R49, 0x10000, RZ ;  /* 0x0001000031317824 */ /* 0x000fe200078e00ff */
[----:B------:R-:W-:Y:S01]  /*4c50*/  F2FP.BF16.F32.PACK_AB R44, R2, R3 ;  /* 0x00000003022c723e */ /* 0x000fe200000010ff */
[----:B------:R-:W-:Y:S01]  /*4c60*/  FFMA.FTZ R143, R152, R139, R120 ;  /* 0x0000008b988f7223 */ /* 0x000fe20000010078 */
[----:B------:R-:W-:Y:S01]  /*4c70*/  PRMT R3, R18, 0x7632, R3 ;  /* 0x0000763212037816 */ /* 0x000fe20000000003 */
[----:B------:R-:W-:Y:S01]  /*4c80*/  FFMA.FTZ R139, R148, R49, R118 ;  /* 0x00000031948b7223 */ /* 0x000fe20000010076 */
[----:B------:R-:W-:Y:S01]  /*4c90*/  IADD3 R2, P3, R149, UR12, RZ ;  /* 0x0000000c95027c10 */ /* 0x000fe2000ff7e0ff */
[C---:B------:R-:W-:Y:S01]  /*4ca0*/  FFMA.FTZ R137, R146.reuse, R48, R65 ;  /* 0x0000003092897223 */ /* 0x040fe20000010041 */
[----:B------:R-:W-:Y:S01]  /*4cb0*/  SHF.L.U32 R54, R3, 0x10, RZ ;  /* 0x0000001003367819 */ /* 0x000fe200000006ff */
[----:B------:R-:W-:Y:S01]  /*4cc0*/  FFMA.FTZ R146, R146, R55, R88 ;  /* 0x0000003792927223 */ /* 0x000fe20000010058 */
[----:B------:R-:W-:-:S02]  /*4cd0*/  F2FP.BF16.F32.PACK_AB R46, R135, R46 ;  /* 0x0000002e872e723e */ /* 0x000fc400000010ff */
[----:B------:R-:W-:Y:S01]  /*4ce0*/  IADD3.X R3, R147, UR13, RZ, P3, !PT ;  /* 0x0000000d93037c10 */ /* 0x000fe20009ffe4ff */
[----:B------:R-:W-:Y:S01]  /*4cf0*/  FFMA.FTZ R140, R148, R54, R117 ;  /* 0x00000036948c7223 */ /* 0x000fe20000010075 */
[----:B------:R-:W-:Y:S02]  /*4d00*/  PRMT R49, R4, 0x7632, R49 ;  /* 0x0000763204317816 */ /* 0x000fe40000000031 */
[----:B------:R-:W-:Y:S01]  /*4d10*/  PRMT R48, R16, 0x7632, R48 ;  /* 0x0000763210307816 */ /* 0x000fe20000000030 */
[----:B------:R0:W-:Y:S01]  /*4d20*/  STG.E.128 desc[UR4][R2.64], R44 ;  /* 0x0000002c02007986 */ /* 0x0001e2000c101d04 */
[----:B------:R-:W-:Y:S01]  /*4d30*/  SHF.L.U32 R55, R17, 0x10, RZ ;  /* 0x0000001011377819 */ /* 0x000fe200000006ff */
[----:B------:R-:W-:Y:S01]  /*4d40*/  IMAD.U32 R49, R49, 0x10000, RZ ;  /* 0x0001000031317824 */ /* 0x000fe200078e00ff */
[----:B------:R-:W-:Y:S01]  /*4d50*/  PRMT R54, R17, 0x7632, R54 ;  /* 0x0000763211367816 */ /* 0x000fe20000000036 */
[----:B------:R-:W-:Y:S01]  /*4d60*/  IMAD.U32 R48, R48, 0x10000, RZ ;  /* 0x0001000030307824 */ /* 0x000fe200078e00ff */
[----:B------:R-:W-:-:S02]  /*4d70*/  PRMT R135, R5, 0x7632, R135 ;  /* 0x0000763205877816 */ /* 0x000fc40000000087 */
[----:B------:R-:W-:Y:S02]  /*4d80*/  SHF.L.U32 R138, R5, 0x10, RZ ;  /* 0x00000010058a7819 */ /* 0x000fe400000006ff */
[----:B------:R-:W-:Y:S02]  /*4d90*/  SHF.L.U32 R54, R54, 0x10, RZ ;  /* 0x0000001036367819 */ /* 0x000fe400000006ff */
[----:B------:R-:W-:Y:S01]  /*4da0*/  SHF.L.U32 R135, R135, 0x10, RZ ;  /* 0x0000001087877819 */ /* 0x000fe200000006ff */
[----:B------:R-:W-:Y:S01]  /*4db0*/  FFMA.FTZ R138, R51, R138, R87 ;  /* 0x0000008a338a7223 */ /* 0x000fe20000010057 */
[----:B------:R-:W-:Y:S02]  /*4dc0*/  SHF.L.U32 R148, R165, 0x4, RZ ;  /* 0x00000004a5947819 */ /* 0x000fe400000006ff */
[----:B------:R-:W-:Y:S01]  /*4dd0*/  SHF.R.U32.HI R165, RZ, 0x1c, R165 ;  /* 0x0000001cffa57819 */ /* 0x000fe200000116a5 */
[----:B------:R-:W-:Y:S01]  /*4de0*/  FFMA.FTZ R135, R144, R135, R116 ;  /* 0x0000008790877223 */ /* 0x000fe20000010074 */
[----:B0-----:R-:W-:Y:S01]  /*4df0*/  SHF.L.U32 R2, R16, 0x10, RZ ;  /* 0x0000001010027819 */ /* 0x001fe200000006ff */
[----:B------:R-:W-:Y:S01]  /*4e00*/  FFMA.FTZ R46, R51, R55, R66 ;  /* 0x00000037332e7223 */ /* 0x000fe20000010042 */
[C---:B------:R-:W-:Y:S01]  /*4e10*/  FFMA.FTZ R55, R136.reuse, R49, R114 ;  /* 0x0000003188377223 */ /* 0x040fe20000010072 */
[----:B------:R-:W-:Y:S01]  /*4e20*/  PRMT R44, R79, 0x7632, R44 ;  /* 0x000076324f2c7816 */ /* 0x000fe2000000002c */
[----:B------:R-:W-:Y:S01]  /*4e30*/  FFMA.FTZ R45, R136, R48, R113 ;  /* 0x00000030882d7223 */ /* 0x000fe20000010071 */
[----:B------:R-:W-:Y:S01]  /*4e40*/  PRMT R49, R43, 0x7632, R49 ;  /* 0x000076322b317816 */ /* 0x000fe20000000031 */
[----:B------:R-:W-:-:S02]  /*4e50*/  IMAD.U32 R48, R79, 0x10000, RZ ;  /* 0x000100004f307824 */ /* 0x000fc400078e00ff */
[----:B------:R-:W-:Y:S01]  /*4e60*/  FFMA.FTZ R2, R50, R2, R67 ;  /* 0x0000000232027223 */ /* 0x000fe20000010043 */
[----:B------:R-:W-:Y:S01]  /*4e70*/  SHF.L.U32 R51, R44, 0x10, RZ ;  /* 0x000000102c337819 */ /* 0x000fe200000006ff */
[----:B------:R-:W-:Y:S01]  /*4e80*/  FFMA.FTZ R47, R144, R54, R115 ;  /* 0x00000036902f7223 */ /* 0x000fe20000010073 */
[----:B------:R-:W-:Y:S01]  /*4e90*/  SHF.L.U32 R3, R4, 0x10, RZ ;  /* 0x0000001004037819 */ /* 0x000fe200000006ff */
[----:B------:R-:W-:Y:S02]  /*4ea0*/  IMAD.U32 R49, R49, 0x10000, RZ ;  /* 0x0001000031317824 */ /* 0x000fe400078e00ff */
[----:B------:R-:W-:Y:S01]  /*4eb0*/  FFMA.FTZ R144, R145, R48, R60 ;  /* 0x0000003091907223 */ /* 0x000fe2000001003c */
[----:B------:R-:W-:Y:S01]  /*4ec0*/  F2FP.BF16.F32.PACK_AB R48, R45, R2 ;  /* 0x000000022d30723e */ /* 0x000fe200000010ff */
[----:B------:R-:W-:Y:S01]  /*4ed0*/  FFMA.FTZ R147, R166, R51, R127 ;  /* 0x00000033a6937223 */ /* 0x000fe2000001007f */
[----:B------:R-:W-:Y:S01]  /*4ee0*/  PRMT R45, R76, 0x7632, R45 ;  /* 0x000076324c2d7816 */ /* 0x000fe2000000002d */
[----:B------:R-:W-:Y:S01]  /*4ef0*/  FFMA.FTZ R166, R166, R49, R128 ;  /* 0x00000031a6a67223 */ /* 0x000fe20000010080 */
[----:B------:R-:W-:Y:S01]  /*4f00*/  SHF.L.U32 R54, R43, 0x10, RZ ;  /* 0x000000102b367819 */ /* 0x000fe200000006ff */
[----:B------:R-:W-:Y:S01]  /*4f10*/  FFMA.FTZ R44, R50, R3, R86 ;  /* 0x00000003322c7223 */ /* 0x000fe20000010056 */
[----:B------:R-:W-:Y:S01]  /*4f20*/  F2FP.BF16.F32.PACK_AB R49, R47, R46 ;  /* 0x0000002e2f31723e */ /* 0x000fe200000010ff */
[----:B------:R-:W-:Y:S01]  /*4f30*/  IMAD.U32 R47, R40, 0x10000, RZ ;  /* 0x00010000282f7824 */ /* 0x000fe200078e00ff */
[----:B------:R-:W-:Y:S01]  /*4f40*/  IADD3 R2, P3, R148, UR10, RZ ;  /* 0x0000000a94027c10 */ /* 0x000fe2000ff7e0ff */
[----:B------:R-:W-:Y:S01]  /*4f50*/  FFMA.FTZ R145, R145, R54, R93 ;  /* 0x0000003691917223 */ /* 0x000fe2000001005d */
[----:B------:R-:W-:-:S02]  /*4f60*/  SHF.L.U32 R46, R76, 0x10, RZ ;  /* 0x000000104c2e7819 */ /* 0x000fc400000006ff */
[----:B------:R-:W-:Y:S02]  /*4f70*/  SHF.L.U32 R136, R45, 0x10, RZ ;  /* 0x000000102d887819 */ /* 0x000fe400000006ff */
[----:B------:R-:W-:Y:S01]  /*4f80*/  F2FP.BF16.F32.PACK_AB R50, R140, R137 ;  /* 0x000000898c32723e */ /* 0x000fe200000010ff */
[----:B------:R-:W-:Y:S01]  /*4f90*/  FFMA.FTZ R137, R78, R160, R61 ;  /* 0x000000a04e897223 */ /* 0x000fe2000001003d */
[----:B------:R-:W-:Y:S01]  /*4fa0*/  IADD3.X R3, R165, UR11, RZ, P3, !PT ;  /* 0x0000000ba5037c10 */ /* 0x000fe20009ffe4ff */
[----:B------:R-:W-:Y:S01]  /*4fb0*/  FFMA.FTZ R54, R154, R46, R63 ;  /* 0x0000002e9a367223 */ /* 0x000fe2000001003f */
[----:B------:R-:W-:Y:S01]  /*4fc0*/  F2FP.BF16.F32.PACK_AB R51, R150, R141 ;  /* 0x0000008d9633723e */ /* 0x000fe200000010ff */
[----:B------:R-:W-:Y:S01]  /*4fd0*/  FFMA.FTZ R154, R154, R47, R90 ;  /* 0x0000002f9a9a7223 */ /* 0x000fe2000001005a */
[----:B------:R-:W-:Y:S01]  /*4fe0*/  F2FP.BF16.F32.PACK_AB R45, R135, R138 ;  /* 0x0000008a872d723e */ /* 0x000fe200000010ff */
[----:B------:R-:W-:Y:S01]  /*4ff0*/  FFMA.FTZ R138, R134, R162, R125 ;  /* 0x000000a2868a7223 */ /* 0x000fe2000001007d */
[----:B------:R-:W-:Y:S01]  /*5000*/  F2FP.BF16.F32.PACK_AB R44, R55, R44 ;  /* 0x0000002c372c723e */ /* 0x000fe200000010ff */
[----:B------:R-:W-:Y:S01]  /*5010*/  FFMA.FTZ R55, R0, R136, R121 ;  /* 0x0000008800377223 */ /* 0x000fe20000010079 */
[----:B------:R0:W-:Y:S01]  /*5020*/  STG.E.128 desc[UR4][R2.64], R48 ;  /* 0x0000003002007986 */ /* 0x0001e2000c101d04 */
[-C--:B------:R-:W-:Y:S01]  /*5030*/  FFMA.FTZ R135, R77, R53.reuse, R62 ;  /* 0x000000354d877223 */ /* 0x080fe2000001003e */
[-C--:B------:R-:W-:Y:S01]  /*5040*/  FFMA.FTZ R136, R132, R52.reuse, R123 ;  /* 0x0000003484887223 */ /* 0x080fe2000001007b */
[----:B------:R-:W-:Y:S01]  /*5050*/  FFMA.FTZ R53, R96, R53, R91 ;  /* 0x0000003560357223 */ /* 0x000fe2000001005b */
[----:B------:R-:W-:Y:S01]  /*5060*/  FFMA.FTZ R52, R129, R52, R124 ;  /* 0x0000003481347223 */ /* 0x000fe2000001007c */
[----:B------:R-:W-:-:S02]  /*5070*/  F2FP.BF16.F32.PACK_AB R47, R143, R142 ;  /* 0x0000008e8f2f723e */ /* 0x000fc400000010ff */
[----:B------:R-:W-:Y:S02]  /*5080*/  F2FP.BF16.F32.PACK_AB R46, R139, R146 ;  /* 0x000000928b2e723e */ /* 0x000fe400000010ff */
[----:B------:R-:W-:Y:S02]  /*5090*/  F2FP.BF16.F32.PACK_AB R53, R52, R53 ;  /* 0x000000353435723e */ /* 0x000fe400000010ff */
[----:B0-----:R-:W-:Y:S01]  /*50a0*/  F2FP.BF16.F32.PACK_AB R50, R138, R137 ;  /* 0x000000898a32723e */ /* 0x001fe200000010ff */
[----:B------:R-:W-:Y:S01]  /*50b0*/  FFMA.FTZ R3, R131, R162, R126 ;  /* 0x000000a283037223 */ /* 0x000fe2000001007e */
[----:B------:R-:W-:Y:S01]  /*50c0*/  F2FP.BF16.F32.PACK_AB R48, R55, R54 ;  /* 0x000000363730723e */ /* 0x000fe200000010ff */
[----:B------:R-:W-:Y:S01]  /*50d0*/  FFMA.FTZ R54, R41, R160, R92 ;  /* 0x000000a029367223 */ /* 0x000fe2000001005c */
[----:B------:R-:W-:Y:S02]  /*50e0*/  SHF.L.U32 R138, R179, 0x4, RZ ;  /* 0x00000004b38a7819 */ /* 0x000fe400000006ff */
[----:B------:R-:W-:Y:S01]  /*50f0*/  F2FP.BF16.F32.PACK_AB R49, R136, R135 ;  /* 0x000000878831723e */ /* 0x000fe200000010ff */
[----:B------:R-:W-:Y:S01]  /*5100*/  FFMA.FTZ R135, R133, R0, R122 ;  /* 0x0000000085877223 */ /* 0x000fe2000001007a */
[----:B------:R-:W-:-:S02]  /*5110*/  IADD3 R2, P3, R148, UR12, RZ ;  /* 0x0000000c94027c10 */ /* 0x000fc4000ff7e0ff */
[----:B------:R-:W-:Y:S02]  /*5120*/  SHF.R.U32.HI R179, RZ, 0x1c, R179 ;  /* 0x0000001cffb37819 */ /* 0x000fe400000116b3 */
[C---:B------:R-:W-:Y:S02]  /*5130*/  IADD3 R136, P4, R138.reuse, UR10, RZ ;  /* 0x0000000a8a887c10 */ /* 0x040fe4000ff9e0ff */
[----:B------:R-:W-:Y:S02]  /*5140*/  IADD3 R138, P6, R138, UR12, RZ ;  /* 0x0000000c8a8a7c10 */ /* 0x000fe4000ffde0ff */
[----:B------:R-:W-:Y:S02]  /*5150*/  F2FP.BF16.F32.PACK_AB R54, R3, R54 ;  /* 0x000000360336723e */ /* 0x000fe400000010ff */
[----:B------:R-:W-:Y:S02]  /*5160*/  IADD3.X R3, R165, UR13, RZ, P3, !PT ;  /* 0x0000000da5037c10 */ /* 0x000fe40009ffe4ff */
[----:B------:R-:W-:-:S02]  /*5170*/  F2FP.BF16.F32.PACK_AB R51, R147, R144 ;  /* 0x000000909333723e */ /* 0x000fc400000010ff */
[----:B------:R-:W-:Y:S01]  /*5180*/  IADD3.X R137, R179, UR11, RZ, P4, !PT ;  /* 0x0000000bb3897c10 */ /* 0x000fe2000a7fe4ff */
[----:B------:R0:W-:Y:S01]  /*5190*/  STG.E.128 desc[UR4][R2.64], R44 ;  /* 0x0000002c02007986 */ /* 0x0001e2000c101d04 */
[----:B------:R-:W-:Y:S02]  /*51a0*/  F2FP.BF16.F32.PACK_AB R55, R166, R145 ;  /* 0x00000091a637723e */ /* 0x000fe400000010ff */
[----:B------:R-:W-:Y:S01]  /*51b0*/  F2FP.BF16.F32.PACK_AB R52, R135, R154 ;  /* 0x0000009a8734723e */ /* 0x000fe200000010ff */
[----:B------:R0:W-:Y:S01]  /*51c0*/  STG.E.128 desc[UR4][R136.64], R48 ;  /* 0x0000003088007986 */ /* 0x0001e2000c101d04 */
[----:B------:R-:W-:Y:S02]  /*51d0*/  IADD3.X R139, R179, UR13, RZ, P6, !PT ;  /* 0x0000000db38b7c10 */ /* 0x000fe4000b7fe4ff */
[----:B------:R-:W-:Y:S02]  /*51e0*/  ISETP.GE.AND P3, PT, R97, UR15, PT ;  /* 0x0000000f61007c0c */ /* 0x000fe4000bf66270 */
[----:B------:R-:W-:Y:S01]  /*51f0*/  SEL R0, RZ, 0x1, P2 ;  /* 0x00000001ff007807 */ /* 0x000fe20001000000 */
[----:B------:R0:W-:Y:S10]  /*5200*/  STG.E.128 desc[UR4][R138.64], R52 ;  /* 0x000000348a007986 */ /* 0x0001f4000c101d04 */
[----:B------:R-:W-:Y:S05]  /*5210*/  @!P3 BRA `(.L_x_295) ;  /* 0xffffffb80078b947 */ /* 0x000fea000383ffff */
[----:B------:R-:W-:Y:S05]  /*5220*/  EXIT ;  /* 0x000000000000794d */ /* 0x000fea0003800000 */
.L_x_294:
[----:B------:R-:W-:Y:S01]  /*5230*/  HFMA2.MMA R51, -RZ, RZ, 0, 5.9604644775390625e-08 ;  /* 0x00000001ff337435 */ /* 0x000fe200000001ff */
[----:B------:R-:W-:Y:S01]  /*5240*/  MOV R52, R0 ;  /* 0x0000000000347202 */ /* 0x000fe20000000f00 */
[----:B------:R-:W-:Y:S01]  /*5250*/  IMAD.MOV.U32 R54, RZ, RZ, 0x1f ;  /* 0x0000001fff367424 */ /* 0x000fe200078e00ff */
[----:B------:R-:W-:-:S08]  /*5260*/  MOV R49, 0xffffffff ;  /* 0xffffffff00317802 */ /* 0x000fd00000000f00 */
[----:B-----5:R-:W-:Y:S05]  /*5270*/  WARPSYNC.COLLECTIVE R49, `(.L_x_296) ;  /* 0x0000000031087348 */ /* 0x020fea0003c00000 */
[----:B------:R0:W1:Y:S02]  /*5280*/  SHFL.BFLY P4, R50, R52, R51, R54 ;  /* 0x0c00003334327389 */ /* 0x0000640000080036 */
[----:B01---5:R-:W-:Y:S01]  /*5290*/  ENDCOLLECTIVE ;  /* 0x000000000000791b */ /* 0x023fe20003800000 */
.L_x_296:
[----:B------:R-:W-:Y:S01]  /*52a0*/  HFMA2.MMA R51, -RZ, RZ, 0, 1.1920928955078125e-07 ;  /* 0x00000002ff337435 */ /* 0x000fe200000001ff */
[----:B------:R-:W-:-:S05]  /*52b0*/  MOV R3, R50 ;  /* 0x0000003200037202 */ /* 0x000fca0000000f00 */
[----:B------:R-:W-:-:S04]  /*52c0*/  FADD.FTZ R3, R0, R3 ;  /* 0x0000000300037221 */ /* 0x000fc80000010000 */
[----:B------:R-:W-:-:S07]  /*52d0*/  IMAD.MOV.U32 R52, RZ, RZ, R3 ;  /* 0x000000ffff347224 */ /* 0x000fce00078e0003 */
[----:B------:R-:W-:Y:S05]  /*52e0*/  WARPSYNC.COLLECTIVE R49, `(.L_x_297) ;  /* 0x0000000031087348 */ /* 0x000fea0003c00000 */
[----:B------:R0:W1:Y:S02]  /*52f0*/  SHFL.BFLY P4, R50, R52, R51, R54 ;  /* 0x0c00003334327389 */ /* 0x0000640000080036 */
[----:B01----:R-:W-:Y:S01]  /*5300*/  ENDCOLLECTIVE ;  /* 0x000000000000791b */ /* 0x003fe20003800000 */
.L_x_297:
[----:B------:R-:W-:Y:S01]  /*5310*/  HFMA2.MMA R51, -RZ, RZ, 0, 2.384185791015625e-07 ;  /* 0x00000004ff337435 */ /* 0x000fe200000001ff */
[----:B------:R-:W-:-:S05]  /*5320*/  MOV R2, R50 ;  /* 0x0000003200027202 */ /* 0x000fca0000000f00 */
[----:B------:R-:W-:-:S04]  /*5330*/  FADD.FTZ R45, R3, R2 ;  /* 0x00000002032d7221 */ /* 0x000fc80000010000 */
[----:B------:R-:W-:-:S07]  /*5340*/  IMAD.MOV.U32 R52, RZ, RZ, R45 ;  /* 0x000000ffff347224 */ /* 0x000fce00078e002d */
[----:B------:R-:W-:Y:S05]  /*5350*/  WARPSYNC.COLLECTIVE R49, `(.L_x_298) ;  /* 0x0000000031087348 */ /* 0x000fea0003c00000 */
[----:B------:R0:W1:Y:S02]  /*5360*/  SHFL.BFLY P4, R50, R52, R51, R54 ;  /* 0x0c00003334327389 */ /* 0x0000640000080036 */
[----:B01----:R-:W-:Y:S01]  /*5370*/  ENDCOLLECTIVE ;  /* 0x000000000000791b */ /* 0x003fe20003800000 */
.L_x_298:
[----:B------:R-:W-:Y:S01]  /*5380*/  HFMA2.MMA R51, -RZ, RZ, 0, 4.76837158203125e-07 ;  /* 0x00000008ff337435 */ /* 0x000fe200000001ff */
[----:B------:R-:W-:-:S05]  /*5390*/  MOV R2, R50 ;  /* 0x0000003200027202 */ /* 0x000fca0000000f00 */
[----:B------:R-:W-:-:S04]  /*53a0*/  FADD.FTZ R46, R45, R2 ;  /* 0x000000022d2e7221 */ /* 0x000fc80000010000 */
[----:B------:R-:W-:-:S07]  /*53b0*/  IMAD.MOV.U32 R52, RZ, RZ, R46 ;  /* 0x000000ffff347224 */ /* 0x000fce00078e002e */
[----:B------:R-:W-:Y:S05]  /*53c0*/  WARPSYNC.COLLECTIVE R49, `(.L_x_299) ;  /* 0x0000000031087348 */ /* 0x000fea0003c00000 */
[----:B------:R0:W1:Y:S02]  /*53d0*/  SHFL.BFLY P4, R50, R52, R51, R54 ;  /* 0x0c00003334327389 */ /* 0x0000640000080036 */
[----:B01----:R-:W-:Y:S01]  /*53e0*/  ENDCOLLECTIVE ;  /* 0x000000000000791b */ /* 0x003fe20003800000 */
.L_x_299:
[----:B------:R-:W-:Y:S01]  /*53f0*/  HFMA2.MMA R51, -RZ, RZ, 0, 9.5367431640625e-07 ;  /* 0x00000010ff337435 */ /* 0x000fe200000001ff */
[----:B------:R-:W-:-:S05]  /*5400*/  MOV R47, R50 ;  /* 0x00000032002f7202 */ /* 0x000fca0000000f00 */
[----:B------:R-:W-:-:S04]  /*5410*/  FADD.FTZ R47, R46, R47 ;  /* 0x0000002f2e2f7221 */ /* 0x000fc80000010000 */
[----:B------:R-:W-:-:S07]  /*5420*/  IMAD.MOV.U32 R52, RZ, RZ, R47 ;  /* 0x000000ffff347224 */ /* 0x000fce00078e002f */
[----:B------:R-:W-:Y:S05]  /*5430*/  WARPSYNC.COLLECTIVE R49, `(.L_x_300) ;  /* 0x0000000031087348 */ /* 0x000fea0003c00000 */
[----:B------:R0:W1:Y:S02]  /*5440*/  SHFL.BFLY P4, R50, R52, R51, R54 ;  /* 0x0c00003334327389 */ /* 0x0000640000080036 */
[----:B01----:R-:W-:Y:S01]  /*5450*/  ENDCOLLECTIVE ;  /* 0x000000000000791b */ /* 0x003fe20003800000 */
.L_x_300:
[----:B------:R-:W-:Y:S01]  /*5460*/  HFMA2.MMA R51, -RZ, RZ, 0, 5.9604644775390625e-08 ;  /* 0x00000001ff337435 */ /* 0x000fe200000001ff */
[----:B------:R-:W-:-:S05]  /*5470*/  MOV R2, R50 ;  /* 0x0000003200027202 */ /* 0x000fca0000000f00 */
[----:B------:R-:W-:-:S04]  /*5480*/  FADD.FTZ R2, R47, R2 ;  /* 0x000000022f027221 */ /* 0x000fc80000010000 */
        /* <DEDUP_REMOVED lines=64> */
[----:B------:R-:W-:-:S04]  /*5890*/  FFMA.FTZ R0, R3, R3, R0 ;  /* 0x0000000303007223 */ /* 0x000fc80000010000 */
[----:B------:R-:W-:-:S07]  /*58a0*/  IMAD.MOV.U32 R52, RZ, RZ, R0 ;  /* 0x000000ffff347224 */ /* 0x000fce00078e0000 */
[----:B------:R-:W-:Y:S05]  /*58b0*/  WARPSYNC.COLLECTIVE R49, `(.L_x_301) ;  /* 0x0000000031087348 */ /* 0x000fea0003c00000 */
[----:B------:R0:W1:Y:S02]  /*58c0*/  SHFL.BFLY P4, R50, R52, R51, R54 ;  /* 0x0c00003334327389 */ /* 0x0000640000080036 */
[----:B01----:R-:W-:Y:S01]  /*58d0*/  ENDCOLLECTIVE ;  /* 0x000000000000791b */ /* 0x003fe20003800000 */
.L_x_301:
[----:B------:R-:W-:Y:S01]  /*58e0*/  HFMA2.MMA R51, -RZ, RZ, 0, 1.1920928955078125e-07 ;  /* 0x00000002ff337435 */ /* 0x000fe200000001ff */
[----:B------:R-:W-:-:S05]  /*58f0*/  MOV R3, R50 ;  /* 0x0000003200037202 */ /* 0x000fca0000000f00 */
[----:B------:R-:W-:-:S04]  /*5900*/  FADD.FTZ R3, R0, R3 ;  /* 0x0000000300037221 */ /* 0x000fc80000010000 */
[----:B------:R-:W-:-:S07]  /*5910*/  IMAD.MOV.U32 R52, RZ, RZ, R3 ;  /* 0x000000ffff347224 */ /* 0x000fce00078e0003 */
[----:B------:R-:W-:Y:S05]  /*5920*/  WARPSYNC.COLLECTIVE R49, `(.L_x_302) ;  /* 0x0000000031087348 */ /* 0x000fea0003c00000 */
[----:B------:R0:W1:Y:S02]  /*5930*/  SHFL.BFLY P4, R50, R52, R51, R54 ;  /* 0x0c00003334327389 */ /* 0x0000640000080036 */
[----:B01----:R-:W-:Y:S01]  /*5940*/  ENDCOLLECTIVE ;  /* 0x000000000000791b */ /* 0x003fe20003800000 */
.L_x_302:
[----:B------:R-:W-:Y:S01]  /*5950*/  HFMA2.MMA R51, -RZ, RZ, 0, 2.384185791015625e-07 ;  /* 0x00000004ff337435 */ /* 0x000fe200000001ff */
[----:B------:R-:W-:-:S05]  /*5960*/  MOV R46, R50 ;  /* 0x00000032002e7202 */ /* 0x000fca0000000f00 */
[----:B------:R-:W-:-:S04]  /*5970*/  FADD.FTZ R46, R3, R46 ;  /* 0x0000002e032e7221 */ /* 0x000fc80000010000 */
[----:B------:R-:W-:-:S07]  /*5980*/  IMAD.MOV.U32 R52, RZ, RZ, R46 ;  /* 0x000000ffff347224 */ /* 0x000fce00078e002e */
[----:B------:R-:W-:Y:S05]  /*5990*/  WARPSYNC.COLLECTIVE R49, `(.L_x_303) ;  /* 0x0000000031087348 */ /* 0x000fea0003c00000 */
[----:B------:R0:W1:Y:S02]  /*59a0*/  SHFL.BFLY P4, R50, R52, R51, R54 ;  /* 0x0c00003334327389 */ /* 0x0000640000080036 */
[----:B01----:R-:W-:Y:S01]  /*59b0*/  ENDCOLLECTIVE ;  /* 0x000000000000791b */ /* 0x003fe20003800000 */
.L_x_303:
[----:B------:R-:W-:Y:S01]  /*59c0*/  HFMA2.MMA R51, -RZ, RZ, 0, 4.76837158203125e-07 ;  /* 0x00000008ff337435 */ /* 0x000fe200000001ff */
[----:B------:R-:W-:-:S05]  /*59d0*/  MOV R45, R50 ;  /* 0x00000032002d7202 */ /* 0x000fca0000000f00 */
[----:B------:R-:W-:-:S04]  /*59e0*/  FADD.FTZ R45, R46, R45 ;  /* 0x0000002d2e2d7221 */ /* 0x000fc80000010000 */
[----:B------:R-:W-:-:S07]  /*59f0*/  IMAD.MOV.U32 R52, RZ, RZ, R45 ;  /* 0x000000ffff347224 */ /* 0x000fce00078e002d */
[----:B------:R-:W-:Y:S05]  /*5a00*/  WARPSYNC.COLLECTIVE R49, `(.L_x_304) ;  /* 0x0000000031087348 */ /* 0x000fea0003c00000 */
[----:B------:R0:W1:Y:S02]  /*5a10*/  SHFL.BFLY P4, R50, R52, R51, R54 ;  /* 0x0c00003334327389 */ /* 0x0000640000080036 */
[----:B01----:R-:W-:Y:S01]  /*5a20*/  ENDCOLLECTIVE ;  /* 0x000000000000791b */ /* 0x003fe20003800000 */
.L_x_304:
[----:B------:R-:W-:Y:S01]  /*5a30*/  HFMA2.MMA R51, -RZ, RZ, 0, 9.5367431640625e-07 ;  /* 0x00000010ff337435 */ /* 0x000fe200000001ff */
[----:B------:R-:W-:-:S05]  /*5a40*/  MOV R48, R50 ;  /* 0x0000003200307202 */ /* 0x000fca0000000f00 */
[----:B------:R-:W-:-:S04]  /*5a50*/  FADD.FTZ R48, R45, R48 ;  /* 0x000000302d307221 */ /* 0x000fc80000010000 */
[----:B------:R-:W-:-:S07]  /*5a60*/  IMAD.MOV.U32 R52, RZ, RZ, R48 ;  /* 0x000000ffff347224 */ /* 0x000fce00078e0030 */
[----:B------:R-:W-:Y:S05]  /*5a70*/  WARPSYNC.COLLECTIVE R49, `(.L_x_305) ;  /* 0x0000000031087348 */ /* 0x000fea0003c00000 */
[----:B------:R0:W1:Y:S02]  /*5a80*/  SHFL.BFLY P4, R50, R52, R51, R54 ;  /* 0x0c00003334327389 */ /* 0x0000640000080036 */
[----:B01----:R-:W-:Y:S01]  /*5a90*/  ENDCOLLECTIVE ;  /* 0x000000000000791b */ /* 0x003fe20003800000 */
.L_x_305:
[----:B------:R-:W-:Y:S01]  /*5aa0*/  MOV R47, R50 ;  /* 0x00000032002f7202 */ /* 0x000fe20000000f00 */
[----:B------:R-:W-:Y:S06]  /*5ab0*/  BRA `(.L_x_306) ;  /* 0xffffffe000307947 */ /* 0x000fec000383ffff */
.L_x_307:
        /* <DEDUP_REMOVED lines=12> */
.L_x_27021:


//--------------------- .text._ZN10layer_norm31ln_parallel_residual_fwd_kernelINS_13Kernel_traitsI13__nv_bfloat16S2_S2_S2_fjLj8192ELj1ELj1ELj8ELj16ENS_18Kernel_traits_baseILj8192ES2_S2_S2_S2_fjLj256EEEEELb0ELb1ELb0EEEvNS_9FwdParamsE --------------------------
	.section	.text._ZN10layer_norm31ln_parallel_residual_fwd_kernelINS_13Kernel_traitsI13__nv_bfloat16S2_S2_S2_fjLj8192ELj1ELj1ELj8ELj16ENS_18Kernel_traits_baseILj8192ES2_S2_S2_S2_fjLj256EEEEELb0ELb1ELb0EEEvNS_9FwdParamsE,"ax",@progbits
	.align	128
        .global         _ZN10layer_norm31ln_parallel_residual_fwd_kernelINS_13Kernel_traitsI13__nv_bfloat16S2_S2_S2_fjLj8192ELj1ELj1ELj8ELj16ENS_18Kernel_traits_baseILj8192ES2_S2_S2_S2_fjLj256EEEEELb0ELb1ELb0EEEvNS_9FwdParamsE
        .type           _ZN10layer_norm31ln_parallel_residual_fwd_kernelINS_13Kernel_traitsI13__nv_bfloat16S2_S2_S2_fjLj8192ELj1ELj1ELj8ELj16ENS_18Kernel_traits_baseILj8192ES2_S2_S2_S2_fjLj256EEEEELb0ELb1ELb0EEEvNS_9FwdParamsE,@function
        .size           _ZN10layer_norm31ln_parallel_residual_fwd_kernelINS_13Kernel_traitsI13__nv_bfloat16S2_S2_S2_fjLj8192ELj1ELj1ELj8ELj16ENS_18Kernel_traits_baseILj8192ES2_S2_S2_S2_fjLj256EEEEELb0ELb1ELb0EEEvNS_9FwdParamsE,(.L_x_27022 - _ZN10layer_norm31ln_parallel_residual_fwd_kernelINS_13Kernel_traitsI13__nv_bfloat16S2_S2_S2_fjLj8192ELj1ELj1ELj8ELj16ENS_18Kernel_traits_baseILj8192ES2_S2_S2_S2_fjLj256EEEEELb0ELb1ELb0EEEvNS_9FwdParamsE)
        .other          _ZN10layer_norm31ln_parallel_residual_fwd_kernelINS_13Kernel_traitsI13__nv_bfloat16S2_S2_S2_fjLj8192ELj1ELj1ELj8ELj16ENS_18Kernel_traits_baseILj8192ES2_S2_S2_S2_fjLj256EEEEELb0ELb1ELb0EEEvNS_9FwdParamsE,@"STO_CUDA_ENTRY STV_DEFAULT"
_ZN10layer_norm31ln_parallel_residual_fwd_kernelINS_13Kernel_traitsI13__nv_bfloat16S2_S2_S2_fjLj8192ELj1ELj1ELj8ELj16ENS_18Kernel_traits_baseILj8192ES2_S2_S2_S2_fjLj256EEEEELb0ELb1ELb0EEEvNS_9FwdParamsE:
.text._ZN10layer_norm31ln_parallel_residual_fwd_kernelINS_13Kernel_traitsI13__nv_bfloat16S2_S2_S2_fjLj8192ELj1ELj1ELj8ELj16ENS_18Kernel_traits_baseILj8192ES2_S2_S2_S2_fjLj256EEEEELb0ELb1ELb0EEEvNS_9FwdParamsE:
        /* <DEDUP_REMOVED lines=9> */
[----:B------:R-:W-:Y:S02]  /*0090*/  LEA.HI.SX32 R26, R40, R3, 0x1d ;  /* 0x00000003281a7211 */ /* 0x000fe400078feaff */
[----:B------:R-:W-:Y:S02]  /*00a0*/  MOV R21, R25 ;  /* 0x0000001900157202 */ /* 0x000fe40000000f00 */
[----:B------:R-:W-:-:S02]  /*00b0*/  LOP3.LUT P0, RZ, R26, 0xffffff00, RZ, 0xc0, !PT ;  /* 0xffffff001aff7812 */ /* 0x000fc4000780c0ff */
[C---:B------:R-:W-:Y:S02]  /*00c0*/  ISETP.GE.U32.AND P5, PT, R26.reuse, 0x200, PT ;  /* 0x000002001a00780c */ /* 0x040fe40003fa6070 */
[C---:B------:R-:W-:Y:S02]  /*00d0*/  ISETP.GE.U32.AND P4, PT, R26.reuse, 0x300, PT ;  /* 0x000003001a00780c */ /* 0x040fe40003f86070 */
[----:B------:R-:W-:Y:S02]  /*00e0*/  ISETP.GE.U32.AND P3, PT, R26, 0x400, PT ;  /* 0x000004001a00780c */ /* 0x000fe40003f66070 */
[----:B------:R-:W-:Y:S02]  /*00f0*/  P2R R0, PR, RZ, 0x20 ;  /* 0x00000020ff007803 */ /* 0x000fe40000000000 */
[----:B------:R-:W-:Y:S02]  /*0100*/  P2R R0, PR, RZ, 0x10 ;  /* 0x00000010ff007803 */ /* 0x000fe40000000000 */
[----:B------:R-:W-:Y:S01]  /*0110*/  P2R R0, PR, RZ, 0x8 ;  /* 0x00000008ff007803 */ /* 0x000fe20000000000 */
[----:B------:R-:W-:Y:S06]  /*0120*/  @!P0 BRA `(.L_x_309) ;  /* 0x0000000000408947 */ /* 0x000fec0003800000 */
[----:B------:R-:W0:Y:S01]  /*0130*/  LDC.64 R16, c[0x0][0x260] ;  /* 0x00009800ff107b82 */ /* 0x000e220000000a00 */
[----:B------:R-:W-:Y:S02]  /*0140*/  ULDC.64 UR6, c[0x0][0x2c8] ;  /* 0x0000b20000067ab9 */ /* 0x000fe40000000a00 */
[----:B------:R-:W-:-:S04]  /*0150*/  ISETP.NE.U32.AND P1, PT, RZ, UR6, PT ;  /* 0x00000006ff007c0c */ /* 0x000fc8000bf25070 */
[----:B------:R-:W-:-:S13]  /*0160*/  ISETP.NE.AND.EX P1, PT, RZ, UR7, PT, P1 ;  /* 0x00000007ff007c0c */ /* 0x000fda000bf25310 */
[C---:B------:R-:W-:Y:S01]  /*0170*/  @P1 LEA R2, P2, R21.reuse, UR6, 0x4 ;  /* 0x0000000615021c11 */ /* 0x040fe2000f8420ff */
[----:B0-----:R-:W-:-:S03]  /*0180*/  IMAD.WIDE.U32 R16, R21, 0x10, R16 ;  /* 0x0000001015107825 */ /* 0x001fc600078e0010 */
[----:B------:R-:W-:-:S03]  /*0190*/  @P1 LEA.HI.X R3, R21, UR7, RZ, 0x4, P2 ;  /* 0x0000000715031c11 */ /* 0x000fc600090f24ff */
[----:B------:R-:W2:Y:S04]  /*01a0*/  LDG.E.128 R16, desc[UR4][R16.64] ;  /* 0x0000000410107981 */ /* 0x000ea8000c1e1d00 */
[----:B------:R0:W5:Y:S01]  /*01b0*/  @P1 LDG.E.128 R4, desc[UR4][R2.64] ;  /* 0x0000000402041981 */ /* 0x000162000c1e1d00 */
[----:B------:R-:W-:Y:S02]  /*01c0*/  LOP3.LUT R21, R21, 0x100, RZ, 0xfc, !PT ;  /* 0x0000010015157812 */ /* 0x000fe400078efcff */
[----:B--2---:R-:W-:Y:S02]  /*01d0*/  PRMT R84, R16, 0x7632, R84 ;  /* 0x0000763210547816 */ /* 0x004fe40000000054 */
[----:B------:R-:W-:Y:S02]  /*01e0*/  PRMT R83, R17, 0x7632, R83 ;  /* 0x0000763211537816 */ /* 0x000fe40000000053 */
[----:B------:R-:W-:-:S02]  /*01f0*/  PRMT R82, R18, 0x7632, R82 ;  /* 0x0000763212527816 */ /* 0x000fc40000000052 */
[----:B------:R-:W-:Y:S02]  /*0200*/  @!P1 CS2R R4, SRZ ;  /* 0x0000000000049805 */ /* 0x000fe4000001ff00 */
[----:B------:R-:W-:Y:S02]  /*0210*/  PRMT R81, R19, 0x7632, R81 ;  /* 0x0000763213517816 */ /* 0x000fe40000000051 */
[----:B0-----:R-:W-:-:S07]  /*0220*/  @!P1 CS2R R6, SRZ ;  /* 0x0000000000069805 */ /* 0x001fce000001ff00 */
.L_x_309:
[----:B------:R-:W-:Y:S05]  /*0230*/  BSYNC B0 ;  /* 0x0000000000007941 */ /* 0x000fea0003800000 */
.L_x_308:
[----:B------:R-:W-:Y:S04]  /*0240*/  BSSY B0, `(.L_x_310) ;  /* 0x0000012000007945 */ /* 0x000fe80003800000 */
[----:B------:R-:W-:Y:S05]  /*0250*/  @!P5 BRA `(.L_x_311) ;  /* 0x000000000040d947 */ /* 0x000fea0003800000 */
[----:B------:R-:W0:Y:S01]  /*0260*/  LDC.64 R2, c[0x0][0x260] ;  /* 0x00009800ff027b82 */ /* 0x000e220000000a00 */
[----:B------:R-:W-:Y:S02]  /*0270*/  ULDC.64 UR6, c[0x0][0x2c8] ;  /* 0x0000b20000067ab9 */ /* 0x000fe40000000a00 */
[----:B------:R-:W-:-:S04]  /*0280*/  ISETP.NE.U32.AND P1, PT, RZ, UR6, PT ;  /* 0x00000006ff007c0c */ /* 0x000fc8000bf25070 */
[----:B------:R-:W-:Y:S01]  /*0290*/  ISETP.NE.AND.EX P1, PT, RZ, UR7, PT, P1 ;  /* 0x00000007ff007c0c */ /* 0x000fe2000bf25310 */
[----:B0-----:R-:W-:-:S12]  /*02a0*/  IMAD.WIDE.U32 R12, R21, 0x10, R2 ;  /* 0x00000010150c7825 */ /* 0x001fd800078e0002 */
[----:B------:R-:W-:-:S04]  /*02b0*/  @P1 LEA R2, P2, R21, UR6, 0x4 ;  /* 0x0000000615021c11 */ /* 0x000fc8000f8420ff */
[C---:B------:R-:W-:Y:S01]  /*02c0*/  @P1 LEA.HI.X R3, R21.reuse, UR7, RZ, 0x4, P2 ;  /* 0x0000000715031c11 */ /* 0x040fe200090f24ff */
[----:B------:R-:W2:Y:S04]  /*02d0*/  LDG.E.128 R12, desc[UR4][R12.64] ;  /* 0x000000040c0c7981 */ /* 0x000ea8000c1e1d00 */
[----:B------:R0:W5:Y:S01]  /*02e0*/  @P1 LDG.E.128 R36, desc[UR4][R2.64] ;  /* 0x0000000402241981 */ /* 0x000162000c1e1d00 */
[----:B------:R-:W-:Y:S01]  /*02f0*/  VIADD R21, R21, 0x100 ;  /* 0x0000010015157836 */ /* 0x000fe20000000000 */
[----:B--2---:R-:W-:Y:S02]  /*0300*/  PRMT R80, R12, 0x7632, R80 ;  /* 0x000076320c507816 */ /* 0x004fe40000000050 */
[----:B------:R-:W-:Y:S02]  /*0310*/  PRMT R79, R13, 0x7632, R79 ;  /* 0x000076320d4f7816 */ /* 0x000fe4000000004f */
[----:B------:R-:W-:-:S02]  /*0320*/  PRMT R78, R14, 0x7632, R78 ;  /* 0x000076320e4e7816 */ /* 0x000fc4000000004e */
[----:B------:R-:W-:Y:S02]  /*0330*/  @!P1 CS2R R36, SRZ ;  /* 0x0000000000249805 */ /* 0x000fe4000001ff00 */
[----:B------:R-:W-:Y:S02]  /*0340*/  PRMT R77, R15, 0x7632, R77 ;  /* 0x000076320f4d7816 */ /* 0x000fe4000000004d */
[----:B0-----:R-:W-:-:S07]  /*0350*/  @!P1 CS2R R38, SRZ ;  /* 0x0000000000269805 */ /* 0x001fce000001ff00 */
.L_x_311:
[----:B------:R-:W-:Y:S05]  /*0360*/  BSYNC B0 ;  /* 0x0000000000007941 */ /* 0x000fea0003800000 */
.L_x_310:
        /* <DEDUP_REMOVED lines=11> */
[----:B------:R-:W-:Y:S02]  /*0420*/  IADD3 R21, R21, 0x100, RZ ;  /* 0x0000010015157810 */ /* 0x000fe40007ffe0ff */
[----:B--2---:R-:W-:Y:S02]  /*0430*/  PRMT R76, R8, 0x7632, R76 ;  /* 0x00007632084c7816 */ /* 0x004fe4000000004c */
[----:B------:R-:W-:-:S02]  /*0440*/  PRMT R75, R9, 0x7632, R75 ;  /* 0x00007632094b7816 */ /* 0x000fc4000000004b */
[----:B------:R-:W-:Y:S02]  /*0450*/  PRMT R74, R10, 0x7632, R74 ;  /* 0x000076320a4a7816 */ /* 0x000fe4000000004a */
[----:B------:R-:W-:Y:S02]  /*0460*/  @!P1 CS2R R32, SRZ ;  /* 0x0000000000209805 */ /* 0x000fe4000001ff00 */
[----:B------:R-:W-:Y:S02]  /*0470*/  PRMT R73, R11, 0x7632, R73 ;  /* 0x000076320b497816 */ /* 0x000fe40000000049 */
[----:B0-----:R-:W-:-:S07]  /*0480*/  @!P1 CS2R R34, SRZ ;  /* 0x0000000000229805 */ /* 0x001fce000001ff00 */
.L_x_313:
[----:B------:R-:W-:Y:S05]  /*0490*/  BSYNC B0 ;  /* 0x0000000000007941 */ /* 0x000fea0003800000 */
.L_x_312:
[----:B------:R-:W-:Y:S04]  /*04a0*/  BSSY B0, `(.L_x_314) ;  /* 0x000000d000007945 */ /* 0x000fe80003800000 */
[----:B------:R-:W-:Y:S05]  /*04b0*/  @!P3 BRA `(.L_x_315) ;  /* 0x00000000002cb947 */ /* 0x000fea0003800000 */
[----:B------:R-:W-:Y:S01]  /*04c0*/  ULDC.64 UR6, c[0x0][0x2c8] ;  /* 0x0000b20000067ab9 */ /* 0x000fe20000000a00 */
[----:B------:R-:W0:Y:S01]  /*04d0*/  LDC.64 R44, c[0x0][0x260] ;  /* 0x00009800ff2c7b82 */ /* 0x000e220000000a00 */
[----:B------:R-:W-:-:S04]  /*04e0*/  ISETP.NE.U32.AND P1, PT, RZ, UR6, PT ;  /* 0x00000006ff007c0c */ /* 0x000fc8000bf25070 */
[----:B------:R-:W-:-:S13]  /*04f0*/  ISETP.NE.AND.EX P1, PT, RZ, UR7, PT, P1 ;  /* 0x00000007ff007c0c */ /* 0x000fda000bf25310 */
[----:B------:R-:W-:-:S04]  /*0500*/  @P1 LEA R2, P2, R21, UR6, 0x4 ;  /* 0x0000000615021c11 */ /* 0x000fc8000f8420ff */
[C---:B------:R-:W-:Y:S01]  /*0510*/  @P1 LEA.HI.X R3, R21.reuse, UR7, RZ, 0x4, P2 ;  /* 0x0000000715031c11 */ /* 0x040fe200090f24ff */
[----:B0-----:R-:W-:-:S04]  /*0520*/  IMAD.WIDE.U32 R44, R21, 0x10, R44 ;  /* 0x00000010152c7825 */ /* 0x001fc800078e002c */
[----:B------:R0:W5:Y:S04]  /*0530*/  @P1 LDG.E.128 R28, desc[UR4][R2.64] ;  /* 0x00000004021c1981 */ /* 0x000168000c1e1d00 */
[----:B------:R-:W5:Y:S01]  /*0540*/  LDG.E.128 R44, desc[UR4][R44.64] ;  /* 0x000000042c2c7981 */ /* 0x000f62000c1e1d00 */
[----:B------:R-:W-:Y:S02]  /*0550*/  @!P1 CS2R R28, SRZ ;  /* 0x00000000001c9805 */ /* 0x000fe4000001ff00 */
[----:B0-----:R-:W-:-:S07]  /*0560*/  @!P1 CS2R R30, SRZ ;  /* 0x00000000001e9805 */ /* 0x001fce000001ff00 */
.L_x_315:
[----:B------:R-:W-:Y:S05]  /*0570*/  BSYNC B0 ;  /* 0x0000000000007941 */ /* 0x000fea0003800000 */
.L_x_314:
        /* <DEDUP_REMOVED lines=9> */
[----:B------:R-:W-:Y:S01]  /*0610*/  SHF.R.S32.HI R40, RZ, 0x3, R40 ;  /* 0x00000003ff287819 */ /* 0x000fe20000011428 */
[----:B------:R-:W-:Y:S01]  /*0620*/  IMAD.U32 R20, R12, 0x10000, RZ ;  /* 0x000100000c147824 */ /* 0x000fe200078e00ff */
[C---:B-----5:R-:W-:Y:S01]  /*0630*/  PRMT R72, R4.reuse, 0x7632, R72 ;  /* 0x0000763204487816 */ /* 0x060fe20000000048 */
        /* <DEDUP_REMOVED lines=14> */
[----:B------:R-:W-:Y:S01]  /*0720*/  HFMA2.MMA R120, -RZ, RZ, 0, 5.9604644775390625e-08 ;  /* 0x00000001ff787435 */ /* 0x000fe200000001ff */
[----:B------:R-:W-:Y:S01]  /*0730*/  LOP3.LUT R40, R40, 0x1fffffe0, RZ, 0xc0, !PT ;  /* 0x1fffffe028287812 */ /* 0x000fe200078ec0ff */
[----:B------:R-:W-:Y:S01]  /*0740*/  IMAD.U32 R16, R8, 0x10000, RZ ;  /* 0x0001000008107824 */ /* 0x000fe200078e00ff */
[----:B------:R-:W-:Y:S01]  /*0750*/  VIMNMX R33, R33, 0x20, PT ;  /* 0x0000002021217848 */ /* 0x000fe20003fe0100 */
[----:B------:R-:W-:Y:S01]  /*0760*/  IMAD.U32 R10, R6, 0x10000, RZ ;  /* 0x00010000060a7824 */ /* 0x000fe200078e00ff */
[----:B------:R-:W-:Y:S01]  /*0770*/  PRMT R62, R34, 0x7632, R62 ;  /* 0x00007632223e7816 */ /* 0x000fe2000000003e */
[----:B------:R-:W-:Y:S01]  /*0780*/  IMAD.SHL.U32 R34, R27, 0x20, RZ ;  /* 0x000000201b227824 */ /* 0x000fe200078e00ff */
[----:B------:R-:W-:Y:S01]  /*0790*/  IADD3 R33, R33, R40, RZ ;  /* 0x0000002821217210 */ /* 0x000fe20007ffe0ff */
[----:B------:R-:W-:Y:S01]  /*07a0*/  IMAD.U32 R8, R36, 0x10000, RZ ;  /* 0x0001000024087824 */ /* 0x000fe200078e00ff */
[----:B------:R-:W-:Y:S01]  /*07b0*/  PRMT R61, R35, 0x7632, R61 ;  /* 0x00007632233d7816 */ /* 0x000fe2000000003d */
[----:B------:R-:W-:Y:S01]  /*07c0*/  IMAD.U32 R49, R29, 0x10000, RZ ;  /* 0x000100001d317824 */ /* 0x000fe200078e00ff */
[----:B------:R-:W-:Y:S01]  /*07d0*/  SHF.L.U32 R0, R35, 0x10, RZ ;  /* 0x0000001023007819 */ /* 0x000fe200000006ff */
[----:B------:R-:W-:Y:S01]  /*07e0*/  IMAD.SHL.U32 R33, R33, 0x8, RZ ;  /* 0x0000000821217824 */ /* 0x000fe200078e00ff */
[----:B------:R-:W-:Y:S01]  /*07f0*/  LOP3.LUT R35, R34, 0x3e0, RZ, 0xc0, !PT ;  /* 0x000003e022237812 */ /* 0x000fe200078ec0ff */
[----:B------:R-:W-:Y:S01]  /*0800*/  IMAD.U32 R85, R31, 0x10000, RZ ;  /* 0x000100001f557824 */ /* 0x000fe200078e00ff */
[----:B------:R-:W-:Y:S01]  /*0810*/  PRMT R70, R6, 0x7632, R70 ;  /* 0x0000763206467816 */ /* 0x000fe20000000046 */
[----:B------:R-:W-:Y:S01]  /*0820*/  IMAD.U32 R6, R38, 0x10000, RZ ;  /* 0x0001000026067824 */ /* 0x000fe200078e00ff */
[----:B------:R-:W-:Y:S01]  /*0830*/  I2FP.F32.U32 R33, R33 ;  /* 0x0000002100217245 */ /* 0x000fe20000201000 */
[----:B------:R-:W-:Y:S01]  /*0840*/  IMAD.U32 R83, R83, 0x10000, RZ ;  /* 0x0001000053537824 */ /* 0x000fe200078e00ff */
[----:B------:R-:W-:Y:S01]  /*0850*/  VIADDMNMX R35, R32, -R35, RZ, !PT ;  /* 0x8000002320237246 */ /* 0x000fe200078001ff */
[----:B------:R-:W-:Y:S01]  /*0860*/  IMAD.U32 R81, R81, 0x10000, RZ ;  /* 0x0001000051517824 */ /* 0x000fe200078e00ff */
[----:B------:R0:W1:Y:S01]  /*0870*/  MUFU.RCP R90, R33 ;  /* 0x00000021005a7308 */ /* 0x0000620000001000 */
[----:B------:R-:W-:Y:S01]  /*0880*/  PRMT R68, R36, 0x7632, R68 ;  /* 0x0000763224447816 */ /* 0x000fe20000000044 */
[----:B------:R-:W-:Y:S01]  /*0890*/  IMAD.U32 R79, R79, 0x10000, RZ ;  /* 0x000100004f4f7824 */ /* 0x000fe200078e00ff */
[----:B------:R-:W-:Y:S01]  /*08a0*/  VIMNMX R35, R35, 0x20, PT ;  /* 0x0000002023237848 */ /* 0x000fe20003fe0100 */
[----:B------:R-:W-:Y:S01]  /*08b0*/  IMAD.U32 R77, R77, 0x10000, RZ ;  /* 0x000100004d4d7824 */ /* 0x000fe200078e00ff */
[----:B------:R-:W-:Y:S01]  /*08c0*/  PRMT R65, R39, 0x7632, R65 ;  /* 0x0000763227417816 */ /* 0x000fe20000000041 */
[----:B------:R-:W-:Y:S01]  /*08d0*/  IMAD.U32 R75, R75, 0x10000, RZ ;  /* 0x000100004b4b7824 */ /* 0x000fe200078e00ff */
[----:B------:R-:W-:Y:S01]  /*08e0*/  PRMT R59, R28, 0x7632, R59 ;  /* 0x000076321c3b7816 */ /* 0x000fe2000000003b */
[----:B------:R-:W-:Y:S01]  /*08f0*/  IMAD.IADD R35, R40, 0x1, R35 ;  /* 0x0000000128237824 */ /* 0x000fe200078e0223 */
[----:B------:R-:W-:Y:S01]  /*0900*/  PRMT R57, R29, 0x7632, R57 ;  /* 0x000076321d397816 */ /* 0x000fe20000000039 */
[----:B------:R-:W-:Y:S01]  /*0910*/  IMAD.U32 R73, R73, 0x10000, RZ ;  /* 0x0001000049497824 */ /* 0x000fe200078e00ff */
[----:B------:R-:W-:Y:S01]  /*0920*/  PRMT R55, R30, 0x7632, R55 ;  /* 0x000076321e377816 */ /* 0x000fe20000000037 */
[----:B------:R-:W-:Y:S01]  /*0930*/  IMAD.U32 R72, R72, 0x10000, RZ ;  /* 0x0001000048487824 */ /* 0x000fe200078e00ff */
[----:B------:R-:W-:Y:S01]  /*0940*/  PRMT R53, R31, 0x7632, R53 ;  /* 0x000076321f357816 */ /* 0x000fe20000000035 */
        /* <DEDUP_REMOVED lines=22> */
[----:B------:R-:W-:Y:S01]  /*0ab0*/  ULDC.U8 UR6, c[0x0][0x2a0] ;  /* 0x0000a80000067ab9 */ /* 0x000fe20000000000 */
[----:B------:R-:W-:Y:S01]  /*0ac0*/  SHF.L.U32 R17, R15, 0x10, RZ ;  /* 0x000000100f117819 */ /* 0x000fe200000006ff */
[----:B------:R-:W-:Y:S01]  /*0ad0*/  ULDC UR10, c[0x0][0x218] ;  /* 0x00008600000a7ab9 */ /* 0x000fe20000000800 */
[----:B------:R-:W-:Y:S01]  /*0ae0*/  SHF.L.U32 R15, R9, 0x10, RZ ;  /* 0x00000010090f7819 */ /* 0x000fe200000006ff */
[----:B------:R-:W-:Y:S01]  /*0af0*/  ULDC UR7, c[0x0][0x290] ;  /* 0x0000a40000077ab9 */ /* 0x000fe20000000800 */
[----:B------:R-:W-:Y:S01]  /*0b00*/  SHF.L.U32 R13, R11, 0x10, RZ ;  /* 0x000000100b0d7819 */ /* 0x000fe200000006ff */
[----:B------:R-:W-:Y:S01]  /*0b10*/  ULDC.64 UR12, c[0x0][0x228] ;  /* 0x00008a00000c7ab9 */ /* 0x000fe20000000a00 */
[----:B------:R-:W-:Y:S01]  /*0b20*/  SHF.L.U32 R11, R5, 0x10, RZ ;  /* 0x00000010050b7819 */ /* 0x000fe200000006ff */
[----:B------:R-:W-:Y:S01]  /*0b30*/  UISETP.NE.AND UP0, UPT, UR6, URZ, UPT ;  /* 0x0000003f0600728c */ /* 0x000fe2000bf05270 */
        /* <DEDUP_REMOVED lines=25> */
[----:B01----:R-:W-:-:S07]  /*0cd0*/  SHF.L.U32 R89, R35, 0x3, RZ ;  /* 0x0000000323597819 */ /* 0x003fce00000006ff */
.L_x_461:
[----:B0123--:R-:W-:Y:S01]  /*0ce0*/  IMAD R40, R91, UR10, RZ ;  /* 0x0000000a5b287c24 */ /* 0x00ffe2000f8e02ff */
        /* <DEDUP_REMOVED lines=29> */
.L_x_319:
[----:B-----5:R-:W-:-:S04]  /*0ec0*/  IMAD.U32 R93, R28, 0x10000, RZ ;  /* 0x000100001c5d7824 */ /* 0x020fc800078e00ff */
[----:B------:R-:W-:Y:S01]  /*0ed0*/  FADD.FTZ R52, R93, R52 ;  /* 0x000000345d347221 */ /* 0x000fe20000010000 */
[----:B------:R-:W-:Y:S06]  /*0ee0*/  BRA `(.L_x_320) ;  /* 0x0000000000107947 */ /* 0x000fec0003800000 */
.L_x_318:
[----:B-----5:R-:W-:-:S05]  /*0ef0*/  SHF.L.U32 R93, R32, 0x10, RZ ;  /* 0x00000010205d7819 */ /* 0x020fca00000006ff */
[----:B------:R-:W-:Y:S01]  /*0f00*/  FADD.FTZ R52, R93, R52 ;  /* 0x000000345d347221 */ /* 0x000fe20000010000 */
[----:B------:R-:W-:-:S04]  /*0f10*/  @P3 IMAD.U32 R93, R28, 0x10000, RZ ;  /* 0x000100001c5d3824 */ /* 0x000fc800078e00ff */
[----:B------:R-:W-:-:S07]  /*0f20*/  @P3 FADD.FTZ R52, R93, R52 ;  /* 0x000000345d343221 */ /* 0x000fce0000010000 */
.L_x_320:
[----:B------:R-:W-:-:S04]  /*0f30*/  F2FP.BF16.F32.PACK_AB R40, RZ, R52 ;  /* 0x00000034ff28723e */ /* 0x000fc800000010ff */
[----:B------:R-:W-:-:S07]  /*0f40*/  PRMT R36, R40, 0x7610, R36 ;  /* 0x0000761028247816 */ /* 0x000fce0000000024 */
.L_x_321:
[----:B------:R-:W-:Y:S01]  /*0f50*/  SHF.L.U32 R92, R100, 0x10, RZ ;  /* 0x00000010645c7819 */ /* 0x000fe200000006ff */
[----:B------:R-:W-:Y:S06]  /*0f60*/  @P4 BRA `(.L_x_322) ;  /* 0x0000000000244947 */ /* 0x000fec0003800000 */
[----:B------:R-:W-:-:S04]  /*0f70*/  ISETP.NE.U32.AND P2, PT, RZ, UR14, PT ;  /* 0x0000000eff007c0c */ /* 0x000fc8000bf45070 */
[----:B------:R-:W-:-:S13]  /*0f80*/  ISETP.NE.AND.EX P2, PT, RZ, UR15, PT, P2 ;  /* 0x0000000fff007c0c */ /* 0x000fda000bf45320 */
[----:B------:R-:W-:Y:S05]  /*0f90*/  @P2 BRA `(.L_x_323) ;  /* 0x0000000000082947 */ /* 0x000fea0003800000 */
[----:B------:R-:W-:Y:S05]  /*0fa0*/  @P1 BRA `(.L_x_324) ;  /* 0x00000000002c1947 */ /* 0x000fea0003800000 */
[----:B------:R-:W-:Y:S05]  /*0fb0*/  BRA `(.L_x_325) ;  /* 0x0000000000307947 */ /* 0x000fea0003800000 */
.L_x_323:
[----:B-----5:R-:W-:-:S05]  /*0fc0*/  PRMT R40, R28, 0x7632, R40 ;  /* 0x000076321c287816 */ /* 0x020fca0000000028 */
[----:B------:R-:W-:-:S04]  /*0fd0*/  IMAD.U32 R93, R40, 0x10000, RZ ;  /* 0x00010000285d7824 */ /* 0x000fc800078e00ff */
[----:B------:R-:W-:Y:S01]  /*0fe0*/  FADD.FTZ R92, R93, R92 ;  /* 0x0000005c5d5c7221 */ /* 0x000fe20000010000 */
[----:B------:R-:W-:Y:S06]  /*0ff0*/  BRA `(.L_x_324) ;  /* 0x0000000000187947 */ /* 0x000fec0003800000 */
.L_x_322:
[----:B-----5:R-:W-:-:S04]  /*1000*/  PRMT R40, R32, 0x7632, R40 ;  /* 0x0000763220287816 */ /* 0x020fc80000000028 */
[----:B------:R-:W-:Y:S02]  /*1010*/  SHF.L.U32 R93, R40, 0x10, RZ ;  /* 0x00000010285d7819 */ /* 0x000fe400000006ff */
[----:B------:R-:W-:-:S03]  /*1020*/  @P3 PRMT R40, R28, 0x7632, R40 ;  /* 0x000076321c283816 */ /* 0x000fc60000000028 */
[----:B------:R-:W-:Y:S02]  /*1030*/  FADD.FTZ R92, R93, R92 ;  /* 0x0000005c5d5c7221 */ /* 0x000fe40000010000 */
[----:B------:R-:W-:-:S04]  /*1040*/  @P3 IMAD.U32 R93, R40, 0x10000, RZ ;  /* 0x00010000285d3824 */ /* 0x000fc800078e00ff */
[----:B------:R-:W-:-:S07]  /*1050*/  @P3 FADD.FTZ R92, R93, R92 ;  /* 0x0000005c5d5c3221 */ /* 0x000fce0000010000 */
.L_x_324:
[----:B------:R-:W-:-:S04]  /*1060*/  F2FP.BF16.F32.PACK_AB R40, RZ, R92 ;  /* 0x0000005cff28723e */ /* 0x000fc800000010ff */
[----:B------:R-:W-:-:S07]  /*1070*/  PRMT R36, R36, 0x5410, R40 ;  /* 0x0000541024247816 */ /* 0x000fce0000000028 */
.L_x_325:
        /* <DEDUP_REMOVED lines=8> */
.L_x_327:
[----:B-----5:R-:W-:-:S04]  /*1100*/  IMAD.U32 R40, R29, 0x10000, RZ ;  /* 0x000100001d287824 */ /* 0x020fc800078e00ff */
[----:B------:R-:W-:Y:S01]  /*1110*/  FADD.FTZ R93, R40, R93 ;  /* 0x0000005d285d7221 */ /* 0x000fe20000010000 */
[----:B------:R-:W-:Y:S06]  /*1120*/  BRA `(.L_x_328) ;  /* 0x0000000000107947 */ /* 0x000fec0003800000 */
.L_x_326:
[----:B-----5:R-:W-:-:S05]  /*1130*/  SHF.L.U32 R40, R33, 0x10, RZ ;  /* 0x0000001021287819 */ /* 0x020fca00000006ff */
[----:B------:R-:W-:Y:S01]  /*1140*/  FADD.FTZ R93, R40, R93 ;  /* 0x0000005d285d7221 */ /* 0x000fe20000010000 */
[----:B------:R-:W-:-:S04]  /*1150*/  @P3 IMAD.U32 R40, R29, 0x10000, RZ ;  /* 0x000100001d283824 */ /* 0x000fc800078e00ff */
[----:B------:R-:W-:-:S07]  /*1160*/  @P3 FADD.FTZ R93, R40, R93 ;  /* 0x0000005d285d3221 */ /* 0x000fce0000010000 */
.L_x_328:
[----:B------:R-:W-:-:S04]  /*1170*/  F2FP.BF16.F32.PACK_AB R40, RZ, R93 ;  /* 0x0000005dff28723e */ /* 0x000fc800000010ff */
[----:B------:R-:W-:-:S07]  /*1180*/  PRMT R37, R40, 0x7610, R37 ;  /* 0x0000761028257816 */ /* 0x000fce0000000025 */
.L_x_329:
[----:B------:R-:W-:Y:S01]  /*1190*/  SHF.L.U32 R100, R41, 0x10, RZ ;  /* 0x0000001029647819 */ /* 0x000fe200000006ff */
[----:B------:R-:W-:Y:S06]  /*11a0*/  @P4 BRA `(.L_x_330) ;  /* 0x0000000000244947 */ /* 0x000fec0003800000 */
[----:B------:R-:W-:-:S04]  /*11b0*/  ISETP.NE.U32.AND P2, PT, RZ, UR14, PT ;  /* 0x0000000eff007c0c */ /* 0x000fc8000bf45070 */
[----:B------:R-:W-:-:S13]  /*11c0*/  ISETP.NE.AND.EX P2, PT, RZ, UR15, PT, P2 ;  /* 0x0000000fff007c0c */ /* 0x000fda000bf45320 */
[----:B------:R-:W-:Y:S05]  /*11d0*/  @P2 BRA `(.L_x_331) ;  /* 0x0000000000082947 */ /* 0x000fea0003800000 */
[----:B------:R-:W-:Y:S05]  /*11e0*/  @P1 BRA `(.L_x_332) ;  /* 0x00000000002c1947 */ /* 0x000fea0003800000 */
[----:B------:R-:W-:Y:S05]  /*11f0*/  BRA `(.L_x_333) ;  /* 0x0000000000307947 */ /* 0x000fea0003800000 */
.L_x_331:
[----:B-----5:R-:W-:-:S05]  /*1200*/  PRMT R40, R29, 0x7632, R40 ;  /* 0x000076321d287816 */ /* 0x020fca0000000028 */
[----:B------:R-:W-:-:S04]  /*1210*/  IMAD.U32 R41, R40, 0x10000, RZ ;  /* 0x0001000028297824 */ /* 0x000fc800078e00ff */
[----:B------:R-:W-:Y:S01]  /*1220*/  FADD.FTZ R100, R41, R100 ;  /* 0x0000006429647221 */ /* 0x000fe20000010000 */
[----:B------:R-:W-:Y:S06]  /*1230*/  BRA `(.L_x_332) ;  /* 0x0000000000187947 */ /* 0x000fec0003800000 */
.L_x_330:
[----:B-----5:R-:W-:-:S04]  /*1240*/  PRMT R40, R33, 0x7632, R40 ;  /* 0x0000763221287816 */ /* 0x020fc80000000028 */
[----:B------:R-:W-:Y:S02]  /*1250*/  SHF.L.U32 R41, R40, 0x10, RZ ;  /* 0x0000001028297819 */ /* 0x000fe400000006ff */
[----:B------:R-:W-:-:S03]  /*1260*/  @P3 PRMT R40, R29, 0x7632, R40 ;  /* 0x000076321d283816 */ /* 0x000fc60000000028 */
[----:B------:R-:W-:Y:S02]  /*1270*/  FADD.FTZ R100, R41, R100 ;  /* 0x0000006429647221 */ /* 0x000fe40000010000 */
[----:B------:R-:W-:-:S04]  /*1280*/  @P3 IMAD.U32 R41, R40, 0x10000, RZ ;  /* 0x0001000028293824 */ /* 0x000fc800078e00ff */
[----:B------:R-:W-:-:S07]  /*1290*/  @P3 FADD.FTZ R100, R41, R100 ;  /* 0x0000006429643221 */ /* 0x000fce0000010000 */
.L_x_332:
[----:B------:R-:W-:-:S04]  /*12a0*/  F2FP.BF16.F32.PACK_AB R40, RZ, R100 ;  /* 0x00000064ff28723e */ /* 0x000fc800000010ff */
[----:B------:R-:W-:-:S07]  /*12b0*/  PRMT R37, R37, 0x5410, R40 ;  /* 0x0000541025257816 */ /* 0x000fce0000000028 */
.L_x_333:
        /* <DEDUP_REMOVED lines=8> */
.L_x_335:
[----:B-----5:R-:W-:-:S04]  /*1340*/  IMAD.U32 R40, R30, 0x10000, RZ ;  /* 0x000100001e287824 */ /* 0x020fc800078e00ff */
[----:B------:R-:W-:Y:S01]  /*1350*/  FADD.FTZ R101, R40, R101 ;  /* 0x0000006528657221 */ /* 0x000fe20000010000 */
[----:B------:R-:W-:Y:S06]  /*1360*/  BRA `(.L_x_336) ;  /* 0x0000000000107947 */ /* 0x000fec0003800000 */
.L_x_334:
[----:B-----5:R-:W-:-:S05]  /*1370*/  SHF.L.U32 R40, R34, 0x10, RZ ;  /* 0x0000001022287819 */ /* 0x020fca00000006ff */
[----:B------:R-:W-:Y:S01]  /*1380*/  FADD.FTZ R101, R40, R101 ;  /* 0x0000006528657221 */ /* 0x000fe20000010000 */
[----:B------:R-:W-:-:S04]  /*1390*/  @P3 IMAD.U32 R40, R30, 0x10000, RZ ;  /* 0x000100001e283824 */ /* 0x000fc800078e00ff */
[----:B------:R-:W-:-:S07]  /*13a0*/  @P3 FADD.FTZ R101, R40, R101 ;  /* 0x0000006528653221 */ /* 0x000fce0000010000 */
.L_x_336:
[----:B------:R-:W-:-:S04]  /*13b0*/  F2FP.BF16.F32.PACK_AB R40, RZ, R101 ;  /* 0x00000065ff28723e */ /* 0x000fc800000010ff */
[----:B------:R-:W-:-:S07]  /*13c0*/  PRMT R38, R40, 0x7610, R38 ;  /* 0x0000761028267816 */ /* 0x000fce0000000026 */
.L_x_337:
[----:B------:R-:W-:Y:S01]  /*13d0*/  SHF.L.U32 R108, R42, 0x10, RZ ;  /* 0x000000102a6c7819 */ /* 0x000fe200000006ff */
[----:B------:R-:W-:Y:S06]  /*13e0*/  @P4 BRA `(.L_x_338) ;  /* 0x0000000000244947 */ /* 0x000fec0003800000 */
[----:B------:R-:W-:-:S04]  /*13f0*/  ISETP.NE.U32.AND P2, PT, RZ, UR14, PT ;  /* 0x0000000eff007c0c */ /* 0x000fc8000bf45070 */
[----:B------:R-:W-:-:S13]  /*1400*/  ISETP.NE.AND.EX P2, PT, RZ, UR15, PT, P2 ;  /* 0x0000000fff007c0c */ /* 0x000fda000bf45320 */
[----:B------:R-:W-:Y:S05]  /*1410*/  @P2 BRA `(.L_x_339) ;  /* 0x0000000000082947 */ /* 0x000fea0003800000 */
[----:B------:R-:W-:Y:S05]  /*1420*/  @P1 BRA `(.L_x_340) ;  /* 0x00000000002c1947 */ /* 0x000fea0003800000 */
[----:B------:R-:W-:Y:S05]  /*1430*/  BRA `(.L_x_341) ;  /* 0x0000000000307947 */ /* 0x000fea0003800000 */
.L_x_339:
[----:B-----5:R-:W-:-:S05]  /*1440*/  PRMT R40, R30, 0x7632, R40 ;  /* 0x000076321e287816 */ /* 0x020fca0000000028 */
[----:B------:R-:W-:-:S04]  /*1450*/  IMAD.U32 R41, R40, 0x10000, RZ ;  /* 0x0001000028297824 */ /* 0x000fc800078e00ff */
[----:B------:R-:W-:Y:S01]  /*1460*/  FADD.FTZ R108, R41, R108 ;  /* 0x0000006c296c7221 */ /* 0x000fe20000010000 */
[----:B------:R-:W-:Y:S06]  /*1470*/  BRA `(.L_x_340) ;  /* 0x0000000000187947 */ /* 0x000fec0003800000 */
.L_x_338:
[----:B-----5:R-:W-:-:S04]  /*1480*/  PRMT R40, R34, 0x7632, R40 ;  /* 0x0000763222287816 */ /* 0x020fc80000000028 */
[----:B------:R-:W-:Y:S02]  /*1490*/  SHF.L.U32 R41, R40, 0x10, RZ ;  /* 0x0000001028297819 */ /* 0x000fe400000006ff */
[----:B------:R-:W-:-:S03]  /*14a0*/  @P3 PRMT R40, R30, 0x7632, R40 ;  /* 0x000076321e283816 */ /* 0x000fc60000000028 */
[----:B------:R-:W-:Y:S02]  /*14b0*/  FADD.FTZ R108, R41, R108 ;  /* 0x0000006c296c7221 */ /* 0x000fe40000010000 */
[----:B------:R-:W-:-:S04]  /*14c0*/  @P3 IMAD.U32 R41, R40, 0x10000, RZ ;  /* 0x0001000028293824 */ /* 0x000fc800078e00ff */
[----:B------:R-:W-:-:S07]  /*14d0*/  @P3 FADD.FTZ R108, R41, R108 ;  /* 0x0000006c296c3221 */ /* 0x000fce0000010000 */
.L_x_340:
[----:B------:R-:W-:-:S04]  /*14e0*/  F2FP.BF16.F32.PACK_AB R40, RZ, R108 ;  /* 0x0000006cff28723e */ /* 0x000fc800000010ff */
[----:B------:R-:W-:-:S07]  /*14f0*/  PRMT R38, R38, 0x5410, R40 ;  /* 0x0000541026267816 */ /* 0x000fce0000000028 */
.L_x_341:
        /* <DEDUP_REMOVED lines=8> */
.L_x_343:
[----:B-----5:R-:W-:-:S04]  /*1580*/  IMAD.U32 R40, R31, 0x10000, RZ ;  /* 0x000100001f287824 */ /* 0x020fc800078e00ff */
[----:B------:R-:W-:Y:S01]  /*1590*/  FADD.FTZ R109, R40, R109 ;  /* 0x0000006d286d7221 */ /* 0x000fe20000010000 */
[----:B------:R-:W-:Y:S06]  /*15a0*/  BRA `(.L_x_344) ;  /* 0x0000000000107947 */ /* 0x000fec0003800000 */
.L_x_342:
[----:B-----5:R-:W-:-:S05]  /*15b0*/  SHF.L.U32 R40, R35, 0x10, RZ ;  /* 0x0000001023287819 */ /* 0x020fca00000006ff */
[----:B------:R-:W-:Y:S01]  /*15c0*/  FADD.FTZ R109, R40, R109 ;  /* 0x0000006d286d7221 */ /* 0x000fe20000010000 */
[----:B------:R-:W-:-:S04]  /*15d0*/  @P3 IMAD.U32 R40, R31, 0x10000, RZ ;  /* 0x000100001f283824 */ /* 0x000fc800078e00ff */
[----:B------:R-:W-:-:S07]  /*15e0*/  @P3 FADD.FTZ R109, R40, R109 ;  /* 0x0000006d286d3221 */ /* 0x000fce0000010000 */
.L_x_344:
[----:B------:R-:W-:-:S04]  /*15f0*/  F2FP.BF16.F32.PACK_AB R40, RZ, R109 ;  /* 0x0000006dff28723e */ /* 0x000fc800000010ff */
[----:B------:R-:W-:-:S07]  /*1600*/  PRMT R39, R40, 0x7610, R39 ;  /* 0x0000761028277816 */ /* 0x000fce0000000027 */
.L_x_345:
[----:B------:R-:W-:Y:S01]  /*1610*/  SHF.L.U32 R116, R43, 0x10, RZ ;  /* 0x000000102b747819 */ /* 0x000fe200000006ff */
[----:B------:R-:W-:Y:S06]  /*1620*/  @P4 BRA `(.L_x_346) ;  /* 0x0000000000244947 */ /* 0x000fec0003800000 */
[----:B------:R-:W-:-:S04]  /*1630*/  ISETP.NE.U32.AND P2, PT, RZ, UR14, PT ;  /* 0x0000000eff007c0c */ /* 0x000fc8000bf45070 */
[----:B------:R-:W-:-:S13]  /*1640*/  ISETP.NE.AND.EX P2, PT, RZ, UR15, PT, P2 ;  /* 0x0000000fff007c0c */ /* 0x000fda000bf45320 */
[----:B------:R-:W-:Y:S05]  /*1650*/  @P2 BRA `(.L_x_347) ;  /* 0x0000000000082947 */ /* 0x000fea0003800000 */
[----:B------:R-:W-:Y:S05]  /*1660*/  @P1 BRA `(.L_x_348) ;  /* 0x00000000002c1947 */ /* 0x000fea0003800000 */
[----:B------:R-:W-:Y:S05]  /*1670*/  BRA `(.L_x_349) ;  /* 0x0000000000307947 */ /* 0x000fea0003800000 */
.L_x_347:
[----:B-----5:R-:W-:-:S05]  /*1680*/  PRMT R40, R31, 0x7632, R40 ;  /* 0x000076321f287816 */ /* 0x020fca0000000028 */
[----:B------:R-:W-:-:S04]  /*1690*/  IMAD.U32 R41, R40, 0x10000, RZ ;  /* 0x0001000028297824 */ /* 0x000fc800078e00ff */
[----:B------:R-:W-:Y:S01]  /*16a0*/  FADD.FTZ R116, R41, R116 ;  /* 0x0000007429747221 */ /* 0x000fe20000010000 */
[----:B------:R-:W-:Y:S06]  /*16b0*/  BRA `(.L_x_348) ;  /* 0x0000000000187947 */ /* 0x000fec0003800000 */
.L_x_346:
[----:B-----5:R-:W-:-:S04]  /*16c0*/  PRMT R40, R35, 0x7632, R40 ;  /* 0x0000763223287816 */ /* 0x020fc80000000028 */
[----:B------:R-:W-:Y:S02]  /*16d0*/  SHF.L.U32 R41, R40, 0x10, RZ ;  /* 0x0000001028297819 */ /* 0x000fe400000006ff */
[----:B------:R-:W-:-:S03]  /*16e0*/  @P3 PRMT R40, R31, 0x7632, R40 ;  /* 0x000076321f283816 */ /* 0x000fc60000000028 */
[----:B------:R-:W-:Y:S02]  /*16f0*/  FADD.FTZ R116, R41, R116 ;  /* 0x0000007429747221 */ /* 0x000fe40000010000 */
[----:B------:R-:W-:-:S04]  /*1700*/  @P3 IMAD.U32 R41, R40, 0x10000, RZ ;  /* 0x0001000028293824 */ /* 0x000fc800078e00ff */
[----:B------:R-:W-:-:S07]  /*1710*/  @P3 FADD.FTZ R116, R41, R116 ;  /* 0x0000007429743221 */ /* 0x000fce0000010000 */
.L_x_348:
[----:B------:R-:W-:-:S04]  /*1720*/  F2FP.BF16.F32.PACK_AB R40, RZ, R116 ;  /* 0x00000074ff28723e */ /* 0x000fc800000010ff */
[----:B------:R-:W-:-:S07]  /*1730*/  PRMT R39, R39, 0x5410, R40 ;  /* 0x0000541027277816 */ /* 0x000fce0000000028 */
.L_x_349:
[----:B------:R-:W0:Y:S01]  /*1740*/  @P1 LDC.64 R40, c[0x0][0x238] ;  /* 0x00008e00ff281b82 */ /* 0x000e220000000a00 */
[C---:B------:R-:W-:Y:S02]  /*1750*/  IADD3 R121, R88.reuse, 0x100, RZ ;  /* 0x0000010058797810 */ /* 0x040fe40007ffe0ff */
[----:B0-----:R-:W-:-:S04]  /*1760*/  @P1 LEA R40, P2, R88, R40, 0x4 ;  /* 0x0000002858281211 */ /* 0x001fc800078420ff */
[----:B------:R-:W-:-:S05]  /*1770*/  @P1 LEA.HI.X R41, R88, R41, RZ, 0x4, P2 ;  /* 0x0000002958291211 */ /* 0x000fca00010f24ff */
[----:B------:R0:W-:Y:S04]  /*1780*/  @P1 STG.E.128 desc[UR4][R40.64], R36 ;  /* 0x0000002428001986 */ /* 0x0001e8000c101d04 */
.L_x_317:
[----:B------:R-:W-:Y:S05]  /*1790*/  BSYNC B0 ;  /* 0x0000000000007941 */ /* 0x000fea0003800000 */
.L_x_316:
        /* <DEDUP_REMOVED lines=26> */
.L_x_353:
[----:B-----5:R-:W-:-:S05]  /*1940*/  SHF.L.U32 R40, R28, 0x10, RZ ;  /* 0x000000101c287819 */ /* 0x020fca00000006ff */
[----:B------:R-:W-:Y:S01]  /*1950*/  FADD.FTZ R51, R40, R51 ;  /* 0x0000003328337221 */ /* 0x000fe20000010000 */
[----:B------:R-:W-:Y:S06]  /*1960*/  BRA `(.L_x_354) ;  /* 0x0000000000107947 */ /* 0x000fec0003800000 */
.L_x_352:
[----:B-----5:R-:W-:-:S04]  /*1970*/  IMAD.U32 R40, R32, 0x10000, RZ ;  /* 0x0001000020287824 */ /* 0x020fc800078e00ff */
[----:B------:R-:W-:Y:S01]  /*1980*/  FADD.FTZ R51, R40, R51 ;  /* 0x0000003328337221 */ /* 0x000fe20000010000 */
[----:B------:R-:W-:-:S05]  /*1990*/  @P3 SHF.L.U32 R40, R28, 0x10, RZ ;  /* 0x000000101c283819 */ /* 0x000fca00000006ff */
[----:B------:R-:W-:-:S07]  /*19a0*/  @P3 FADD.FTZ R51, R40, R51 ;  /* 0x0000003328333221 */ /* 0x000fce0000010000 */
.L_x_354:
[----:B------:R-:W-:-:S04]  /*19b0*/  F2FP.BF16.F32.PACK_AB R40, RZ, R51 ;  /* 0x00000033ff28723e */ /* 0x000fc800000010ff */
[----:B------:R-:W-:-:S07]  /*19c0*/  PRMT R36, R40, 0x7610, R36 ;  /* 0x0000761028247816 */ /* 0x000fce0000000024 */
.L_x_355:
[----:B------:R-:W-:Y:S01]  /*19d0*/  IMAD.U32 R94, R102, 0x10000, RZ ;  /* 0x00010000665e7824 */ /* 0x000fe200078e00ff */
[----:B------:R-:W-:Y:S06]  /*19e0*/  @P4 BRA `(.L_x_356) ;  /* 0x0000000000244947 */ /* 0x000fec0003800000 */
[----:B------:R-:W-:-:S04]  /*19f0*/  ISETP.NE.U32.AND P2, PT, RZ, UR14, PT ;  /* 0x0000000eff007c0c */ /* 0x000fc8000bf45070 */
[----:B------:R-:W-:-:S13]  /*1a00*/  ISETP.NE.AND.EX P2, PT, RZ, UR15, PT, P2 ;  /* 0x0000000fff007c0c */ /* 0x000fda000bf45320 */
[----:B------:R-:W-:Y:S05]  /*1a10*/  @P2 BRA `(.L_x_357) ;  /* 0x0000000000082947 */ /* 0x000fea0003800000 */
[----:B------:R-:W-:Y:S05]  /*1a20*/  @P1 BRA `(.L_x_358) ;  /* 0x00000000002c1947 */ /* 0x000fea0003800000 */
[----:B------:R-:W-:Y:S05]  /*1a30*/  BRA `(.L_x_359) ;  /* 0x0000000000307947 */ /* 0x000fea0003800000 */
.L_x_357:
[----:B-----5:R-:W-:-:S04]  /*1a40*/  PRMT R40, R28, 0x7632, R40 ;  /* 0x000076321c287816 */ /* 0x020fc80000000028 */
[----:B------:R-:W-:-:S05]  /*1a50*/  SHF.L.U32 R95, R40, 0x10, RZ ;  /* 0x00000010285f7819 */ /* 0x000fca00000006ff */
[----:B------:R-:W-:Y:S01]  /*1a60*/  FADD.FTZ R94, R95, R94 ;  /* 0x0000005e5f5e7221 */ /* 0x000fe20000010000 */
[----:B------:R-:W-:Y:S06]  /*1a70*/  BRA `(.L_x_358) ;  /* 0x0000000000187947 */ /* 0x000fec0003800000 */
.L_x_356:
[----:B-----5:R-:W-:-:S05]  /*1a80*/  PRMT R40, R32, 0x7632, R40 ;  /* 0x0000763220287816 */ /* 0x020fca0000000028 */
[----:B------:R-:W-:Y:S01]  /*1a90*/  IMAD.U32 R95, R40, 0x10000, RZ ;  /* 0x00010000285f7824 */ /* 0x000fe200078e00ff */
[----:B------:R-:W-:-:S03]  /*1aa0*/  @P3 PRMT R40, R28, 0x7632, R40 ;  /* 0x000076321c283816 */ /* 0x000fc60000000028 */
[----:B------:R-:W-:Y:S01]  /*1ab0*/  FADD.FTZ R94, R95, R94 ;  /* 0x0000005e5f5e7221 */ /* 0x000fe20000010000 */
[----:B------:R-:W-:-:S05]  /*1ac0*/  @P3 SHF.L.U32 R95, R40, 0x10, RZ ;  /* 0x00000010285f3819 */ /* 0x000fca00000006ff */
[----:B------:R-:W-:-:S07]  /*1ad0*/  @P3 FADD.FTZ R94, R95, R94 ;  /* 0x0000005e5f5e3221 */ /* 0x000fce0000010000 */
.L_x_358:
[----:B------:R-:W-:-:S04]  /*1ae0*/  F2FP.BF16.F32.PACK_AB R40, RZ, R94 ;  /* 0x0000005eff28723e */ /* 0x000fc800000010ff */
[----:B------:R-:W-:-:S07]  /*1af0*/  PRMT R36, R36, 0x5410, R40 ;  /* 0x0000541024247816 */ /* 0x000fce0000000028 */
.L_x_359:
        /* <DEDUP_REMOVED lines=8> */
.L_x_361:
[----:B-----5:R-:W-:-:S05]  /*1b80*/  SHF.L.U32 R40, R29, 0x10, RZ ;  /* 0x000000101d287819 */ /* 0x020fca00000006ff */
[----:B------:R-:W-:Y:S01]  /*1b90*/  FADD.FTZ R95, R40, R95 ;  /* 0x0000005f285f7221 */ /* 0x000fe20000010000 */
[----:B------:R-:W-:Y:S06]  /*1ba0*/  BRA `(.L_x_362) ;  /* 0x0000000000107947 */ /* 0x000fec0003800000 */
.L_x_360:
[----:B-----5:R-:W-:-:S04]  /*1bb0*/  IMAD.U32 R40, R33, 0x10000, RZ ;  /* 0x0001000021287824 */ /* 0x020fc800078e00ff */
[----:B------:R-:W-:Y:S01]  /*1bc0*/  FADD.FTZ R95, R40, R95 ;  /* 0x0000005f285f7221 */ /* 0x000fe20000010000 */
[----:B------:R-:W-:-:S05]  /*1bd0*/  @P3 SHF.L.U32 R40, R29, 0x10, RZ ;  /* 0x000000101d283819 */ /* 0x000fca00000006ff */
[----:B------:R-:W-:-:S07]  /*1be0*/  @P3 FADD.FTZ R95, R40, R95 ;  /* 0x0000005f285f3221 */ /* 0x000fce0000010000 */
.L_x_362:
[----:B------:R-:W-:-:S04]  /*1bf0*/  F2FP.BF16.F32.PACK_AB R40, RZ, R95 ;  /* 0x0000005fff28723e */ /* 0x000fc800000010ff */
[----:B------:R-:W-:-:S07]  /*1c00*/  PRMT R37, R40, 0x7610, R37 ;  /* 0x0000761028257816 */ /* 0x000fce0000000025 */
.L_x_363:
[----:B------:R-:W-:Y:S01]  /*1c10*/  IMAD.U32 R102, R41, 0x10000, RZ ;  /* 0x0001000029667824 */ /* 0x000fe200078e00ff */
[----:B------:R-:W-:Y:S06]  /*1c20*/  @P4 BRA `(.L_x_364) ;  /* 0x0000000000244947 */ /* 0x000fec0003800000 */
[----:B------:R-:W-:-:S04]  /*1c30*/  ISETP.NE.U32.AND P2, PT, RZ, UR14, PT ;  /* 0x0000000eff007c0c */ /* 0x000fc8000bf45070 */
[----:B------:R-:W-:-:S13]  /*1c40*/  ISETP.NE.AND.EX P2, PT, RZ, UR15, PT, P2 ;  /* 0x0000000fff007c0c */ /* 0x000fda000bf45320 */
[----:B------:R-:W-:Y:S05]  /*1c50*/  @P2 BRA `(.L_x_365) ;  /* 0x0000000000082947 */ /* 0x000fea0003800000 */
[----:B------:R-:W-:Y:S05]  /*1c60*/  @P1 BRA `(.L_x_366) ;  /* 0x00000000002c1947 */ /* 0x000fea0003800000 */
[----:B------:R-:W-:Y:S05]  /*1c70*/  BRA `(.L_x_367) ;  /* 0x0000000000307947 */ /* 0x000fea0003800000 */
.L_x_365:
[----:B-----5:R-:W-:-:S04]  /*1c80*/  PRMT R40, R29, 0x7632, R40 ;  /* 0x000076321d287816 */ /* 0x020fc80000000028 */
[----:B------:R-:W-:-:S05]  /*1c90*/  SHF.L.U32 R41, R40, 0x10, RZ ;  /* 0x0000001028297819 */ /* 0x000fca00000006ff */
[----:B------:R-:W-:Y:S01]  /*1ca0*/  FADD.FTZ R102, R41, R102 ;  /* 0x0000006629667221 */ /* 0x000fe20000010000 */
[----:B------:R-:W-:Y:S06]  /*1cb0*/  BRA `(.L_x_366) ;  /* 0x0000000000187947 */ /* 0x000fec0003800000 */
.L_x_364:
[----:B-----5:R-:W-:-:S05]  /*1cc0*/  PRMT R40, R33, 0x7632, R40 ;  /* 0x0000763221287816 */ /* 0x020fca0000000028 */
[----:B------:R-:W-:Y:S01]  /*1cd0*/  IMAD.U32 R41, R40, 0x10000, RZ ;  /* 0x0001000028297824 */ /* 0x000fe200078e00ff */
[----:B------:R-:W-:-:S03]  /*1ce0*/  @P3 PRMT R40, R29, 0x7632, R40 ;  /* 0x000076321d283816 */ /* 0x000fc60000000028 */
[----:B------:R-:W-:Y:S01]  /*1cf0*/  FADD.FTZ R102, R41, R102 ;  /* 0x0000006629667221 */ /* 0x000fe20000010000 */
[----:B------:R-:W-:-:S05]  /*1d00*/  @P3 SHF.L.U32 R41, R40, 0x10, RZ ;  /* 0x0000001028293819 */ /* 0x000fca00000006ff */
[----:B------:R-:W-:-:S07]  /*1d10*/  @P3 FADD.FTZ R102, R41, R102 ;  /* 0x0000006629663221 */ /* 0x000fce0000010000 */
.L_x_366:
[----:B------:R-:W-:-:S04]  /*1d20*/  F2FP.BF16.F32.PACK_AB R40, RZ, R102 ;  /* 0x00000066ff28723e */ /* 0x000fc800000010ff */
[----:B------:R-:W-:-:S07]  /*1d30*/  PRMT R37, R37, 0x5410, R40 ;  /* 0x0000541025257816 */ /* 0x000fce0000000028 */
.L_x_367:
        /* <DEDUP_REMOVED lines=8> */
.L_x_369:
[----:B-----5:R-:W-:-:S05]  /*1dc0*/  SHF.L.U32 R40, R30, 0x10, RZ ;  /* 0x000000101e287819 */ /* 0x020fca00000006ff */
[----:B------:R-:W-:Y:S01]  /*1dd0*/  FADD.FTZ R103, R40, R103 ;  /* 0x0000006728677221 */ /* 0x000fe20000010000 */
[----:B------:R-:W-:Y:S06]  /*1de0*/  BRA `(.L_x_370) ;  /* 0x0000000000107947 */ /* 0x000fec0003800000 */
.L_x_368:
[----:B-----5:R-:W-:-:S04]  /*1df0*/  IMAD.U32 R40, R34, 0x10000, RZ ;  /* 0x0001000022287824 */ /* 0x020fc800078e00ff */
[----:B------:R-:W-:Y:S01]  /*1e00*/  FADD.FTZ R103, R40, R103 ;  /* 0x0000006728677221 */ /* 0x000fe20000010000 */
[----:B------:R-:W-:-:S05]  /*1e10*/  @P3 SHF.L.U32 R40, R30, 0x10, RZ ;  /* 0x000000101e283819 */ /* 0x000fca00000006ff */
[----:B------:R-:W-:-:S07]  /*1e20*/  @P3 FADD.FTZ R103, R40, R103 ;  /* 0x0000006728673221 */ /* 0x000fce0000010000 */
.L_x_370:
[----:B------:R-:W-:-:S04]  /*1e30*/  F2FP.BF16.F32.PACK_AB R40, RZ, R103 ;  /* 0x00000067ff28723e */ /* 0x000fc800000010ff */
[----:B------:R-:W-:-:S07]  /*1e40*/  PRMT R38, R40, 0x7610, R38 ;  /* 0x0000761028267816 */ /* 0x000fce0000000026 */
.L_x_371:
[----:B------:R-:W-:Y:S01]  /*1e50*/  IMAD.U32 R110, R42, 0x10000, RZ ;  /* 0x000100002a6e7824 */ /* 0x000fe200078e00ff */
[----:B------:R-:W-:Y:S06]  /*1e60*/  @P4 BRA `(.L_x_372) ;  /* 0x0000000000244947 */ /* 0x000fec0003800000 */
[----:B------:R-:W-:-:S04]  /*1e70*/  ISETP.NE.U32.AND P2, PT, RZ, UR14, PT ;  /* 0x0000000eff007c0c */ /* 0x000fc8000bf45070 */
[----:B------:R-:W-:-:S13]  /*1e80*/  ISETP.NE.AND.EX P2, PT, RZ, UR15, PT, P2 ;  /* 0x0000000fff007c0c */ /* 0x000fda000bf45320 */
[----:B------:R-:W-:Y:S05]  /*1e90*/  @P2 BRA `(.L_x_373) ;  /* 0x0000000000082947 */ /* 0x000fea0003800000 */
[----:B------:R-:W-:Y:S05]  /*1ea0*/  @P1 BRA `(.L_x_374) ;  /* 0x00000000002c1947 */ /* 0x000fea0003800000 */
[----:B------:R-:W-:Y:S05]  /*1eb0*/  BRA `(.L_x_375) ;  /* 0x0000000000307947 */ /* 0x000fea0003800000 */
.L_x_373:
[----:B-----5:R-:W-:-:S04]  /*1ec0*/  PRMT R40, R30, 0x7632, R40 ;  /* 0x000076321e287816 */ /* 0x020fc80000000028 */
[----:B------:R-:W-:-:S05]  /*1ed0*/  SHF.L.U32 R41, R40, 0x10, RZ ;  /* 0x0000001028297819 */ /* 0x000fca00000006ff */
[----:B------:R-:W-:Y:S01]  /*1ee0*/  FADD.FTZ R110, R41, R110 ;  /* 0x0000006e296e7221 */ /* 0x000fe20000010000 */
[----:B------:R-:W-:Y:S06]  /*1ef0*/  BRA `(.L_x_374) ;  /* 0x0000000000187947 */ /* 0x000fec0003800000 */
.L_x_372:
[----:B-----5:R-:W-:-:S05]  /*1f00*/  PRMT R40, R34, 0x7632, R40 ;  /* 0x0000763222287816 */ /* 0x020fca0000000028 */
[----:B------:R-:W-:Y:S01]  /*1f10*/  IMAD.U32 R41, R40, 0x10000, RZ ;  /* 0x0001000028297824 */ /* 0x000fe200078e00ff */
[----:B------:R-:W-:-:S03]  /*1f20*/  @P3 PRMT R40, R30, 0x7632, R40 ;  /* 0x000076321e283816 */ /* 0x000fc60000000028 */
[----:B------:R-:W-:Y:S01]  /*1f30*/  FADD.FTZ R110, R41, R110 ;  /* 0x0000006e296e7221 */ /* 0x000fe20000010000 */
[----:B------:R-:W-:-:S05]  /*1f40*/  @P3 SHF.L.U32 R41, R40, 0x10, RZ ;  /* 0x0000001028293819 */ /* 0x000fca00000006ff */
[----:B------:R-:W-:-:S07]  /*1f50*/  @P3 FADD.FTZ R110, R41, R110 ;  /* 0x0000006e296e3221 */ /* 0x000fce0000010000 */
.L_x_374:
[----:B------:R-:W-:-:S04]  /*1f60*/  F2FP.BF16.F32.PACK_AB R40, RZ, R110 ;  /* 0x0000006eff28723e */ /* 0x000fc800000010ff */
[----:B------:R-:W-:-:S07]  /*1f70*/  PRMT R38, R38, 0x5410, R40 ;  /* 0x0000541026267816 */ /* 0x000fce0000000028 */
.L_x_375:
        /* <DEDUP_REMOVED lines=8> */
.L_x_377:
[----:B-----5:R-:W-:-:S05]  /*2000*/  SHF.L.U32 R40, R31, 0x10, RZ ;  /* 0x000000101f287819 */ /* 0x020fca00000006ff */
[----:B------:R-:W-:Y:S01]  /*2010*/  FADD.FTZ R111, R40, R111 ;  /* 0x0000006f286f7221 */ /* 0x000fe20000010000 */
[----:B------:R-:W-:Y:S06]  /*2020*/  BRA `(.L_x_378) ;  /* 0x0000000000107947 */ /* 0x000fec0003800000 */
.L_x_376:
[----:B-----5:R-:W-:-:S04]  /*2030*/  IMAD.U32 R40, R35, 0x10000, RZ ;  /* 0x0001000023287824 */ /* 0x020fc800078e00ff */
[----:B------:R-:W-:Y:S01]  /*2040*/  FADD.FTZ R111, R40, R111 ;  /* 0x0000006f286f7221 */ /* 0x000fe20000010000 */
[----:B------:R-:W-:-:S05]  /*2050*/  @P3 SHF.L.U32 R40, R31, 0x10, RZ ;  /* 0x000000101f283819 */ /* 0x000fca00000006ff */
[----:B------:R-:W-:-:S07]  /*2060*/  @P3 FADD.FTZ R111, R40, R111 ;  /* 0x0000006f286f3221 */ /* 0x000fce0000010000 */
.L_x_378:
[----:B------:R-:W-:-:S04]  /*2070*/  F2FP.BF16.F32.PACK_AB R40, RZ, R111 ;  /* 0x0000006fff28723e */ /* 0x000fc800000010ff */
[----:B------:R-:W-:-:S07]  /*2080*/  PRMT R39, R40, 0x7610, R39 ;  /* 0x0000761028277816 */ /* 0x000fce0000000027 */
.L_x_379:
[----:B------:R-:W-:Y:S01]  /*2090*/  IMAD.U32 R117, R43, 0x10000, RZ ;  /* 0x000100002b757824 */ /* 0x000fe200078e00ff */
[----:B------:R-:W-:Y:S06]  /*20a0*/  @P4 BRA `(.L_x_380) ;  /* 0x0000000000244947 */ /* 0x000fec0003800000 */
[----:B------:R-:W-:-:S04]  /*20b0*/  ISETP.NE.U32.AND P2, PT, RZ, UR14, PT ;  /* 0x0000000eff007c0c */ /* 0x000fc8000bf45070 */
[----:B------:R-:W-:-:S13]  /*20c0*/  ISETP.NE.AND.EX P2, PT, RZ, UR15, PT, P2 ;  /* 0x0000000fff007c0c */ /* 0x000fda000bf45320 */
[----:B------:R-:W-:Y:S05]  /*20d0*/  @P2 BRA `(.L_x_381) ;  /* 0x0000000000082947 */ /* 0x000fea0003800000 */
[----:B------:R-:W-:Y:S05]  /*20e0*/  @P1 BRA `(.L_x_382) ;  /* 0x00000000002c1947 */ /* 0x000fea0003800000 */
[----:B------:R-:W-:Y:S05]  /*20f0*/  BRA `(.L_x_383) ;  /* 0x0000000000307947 */ /* 0x000fea0003800000 */
.L_x_381:
[----:B-----5:R-:W-:-:S04]  /*2100*/  PRMT R40, R31, 0x7632, R40 ;  /* 0x000076321f287816 */ /* 0x020fc80000000028 */
[----:B------:R-:W-:-:S05]  /*2110*/  SHF.L.U32 R40, R40, 0x10, RZ ;  /* 0x0000001028287819 */ /* 0x000fca00000006ff */
[----:B------:R-:W-:Y:S01]  /*2120*/  FADD.FTZ R117, R40, R117 ;  /* 0x0000007528757221 */ /* 0x000fe20000010000 */
[----:B------:R-:W-:Y:S06]  /*2130*/  BRA `(.L_x_382) ;  /* 0x0000000000187947 */ /* 0x000fec0003800000 */
.L_x_380:
[----:B-----5:R-:W-:-:S04]  /*2140*/  PRMT R40, R35, 0x7632, R40 ;  /* 0x0000763223287816 */ /* 0x020fc80000000028 */
[----:B------:R-:W-:-:S05]  /*2150*/  SHF.L.U32 R40, R40, 0x10, RZ ;  /* 0x0000001028287819 */ /* 0x000fca00000006ff */
[----:B------:R-:W-:Y:S01]  /*2160*/  FADD.FTZ R117, R40, R117 ;  /* 0x0000007528757221 */ /* 0x000fe20000010000 */
[----:B------:R-:W-:-:S05]  /*2170*/  @P3 PRMT R40, R31, 0x7632, R40 ;  /* 0x000076321f283816 */ /* 0x000fca0000000028 */
[----:B------:R-:W-:-:S04]  /*2180*/  @P3 IMAD.U32 R40, R40, 0x10000, RZ ;  /* 0x0001000028283824 */ /* 0x000fc800078e00ff */
[----:B------:R-:W-:-:S07]  /*2190*/  @P3 FADD.FTZ R117, R40, R117 ;  /* 0x0000007528753221 */ /* 0x000fce0000010000 */
.L_x_382:
[----:B------:R-:W-:-:S04]  /*21a0*/  F2FP.BF16.F32.PACK_AB R40, RZ, R117 ;  /* 0x00000075ff28723e */ /* 0x000fc800000010ff */
[----:B------:R-:W-:-:S07]  /*21b0*/  PRMT R39, R39, 0x5410, R40 ;  /* 0x0000541027277816 */ /* 0x000fce0000000028 */
.L_x_383:
[----:B------:R-:W0:Y:S02]  /*21c0*/  @P1 LDC.64 R40, c[0x0][0x238] ;  /* 0x00008e00ff281b82 */ /* 0x000e240000000a00 */
[----:B0-----:R-:W-:-:S04]  /*21d0*/  @P1 LEA R40, P2, R121, R40, 0x4 ;  /* 0x0000002879281211 */ /* 0x001fc800078420ff */
[C---:B------:R-:W-:Y:S02]  /*21e0*/  @P1 LEA.HI.X R41, R121.reuse, R41, RZ, 0x4, P2 ;  /* 0x0000002979291211 */ /* 0x040fe400010f24ff */
[----:B------:R-:W-:-:S03]  /*21f0*/  IADD3 R121, R121, 0x100, RZ ;  /* 0x0000010079797810 */ /* 0x000fc60007ffe0ff */
[----:B------:R1:W-:Y:S04]  /*2200*/  @P1 STG.E.128 desc[UR4][R40.64], R36 ;  /* 0x0000002428001986 */ /* 0x0003e8000c101d04 */
.L_x_351:
[----:B------:R-:W-:Y:S05]  /*2210*/  BSYNC B0 ;  /* 0x0000000000007941 */ /* 0x000fea0003800000 */
.L_x_350:
        /* <DEDUP_REMOVED lines=26> */
.L_x_387:
[----:B-----5:R-:W-:-:S04]  /*23c0*/  IMAD.U32 R97, R28, 0x10000, RZ ;  /* 0x000100001c617824 */ /* 0x020fc800078e00ff */
[----:B------:R-:W-:Y:S01]  /*23d0*/  FADD.FTZ R86, R97, R86 ;  /* 0x0000005661567221 */ /* 0x000fe20000010000 */
[----:B------:R-:W-:Y:S06]  /*23e0*/  BRA `(.L_x_388) ;  /* 0x0000000000107947 */ /* 0x000fec0003800000 */
.L_x_386:
[----:B-----5:R-:W-:-:S05]  /*23f0*/  SHF.L.U32 R97, R32, 0x10, RZ ;  /* 0x0000001020617819 */ /* 0x020fca00000006ff */
[----:B------:R-:W-:Y:S01]  /*2400*/  FADD.FTZ R86, R97, R86 ;  /* 0x0000005661567221 */ /* 0x000fe20000010000 */
[----:B------:R-:W-:-:S05]  /*2410*/  @P3 SHF.L.U32 R97, R28, 0x10, RZ ;  /* 0x000000101c613819 */ /* 0x000fca00000006ff */
[----:B------:R-:W-:-:S07]  /*2420*/  @P3 FADD.FTZ R86, R97, R86 ;  /* 0x0000005661563221 */ /* 0x000fce0000010000 */
.L_x_388:
[----:B------:R-:W-:-:S04]  /*2430*/  F2FP.BF16.F32.PACK_AB R40, RZ, R86 ;  /* 0x00000056ff28723e */ /* 0x000fc800000010ff */
[----:B------:R-:W-:-:S07]  /*2440*/  PRMT R36, R40, 0x7610, R36 ;  /* 0x0000761028247816 */ /* 0x000fce0000000024 */
.L_x_389:
[----:B------:R-:W-:Y:S01]  /*2450*/  IMAD.U32 R96, R104, 0x10000, RZ ;  /* 0x0001000068607824 */ /* 0x000fe200078e00ff */
[----:B------:R-:W-:Y:S06]  /*2460*/  @P4 BRA `(.L_x_390) ;  /* 0x0000000000244947 */ /* 0x000fec0003800000 */
[----:B------:R-:W-:-:S04]  /*2470*/  ISETP.NE.U32.AND P2, PT, RZ, UR14, PT ;  /* 0x0000000eff007c0c */ /* 0x000fc8000bf45070 */
[----:B------:R-:W-:-:S13]  /*2480*/  ISETP.NE.AND.EX P2, PT, RZ, UR15, PT, P2 ;  /* 0x0000000fff007c0c */ /* 0x000fda000bf45320 */
[----:B------:R-:W-:Y:S05]  /*2490*/  @P2 BRA `(.L_x_391) ;  /* 0x0000000000082947 */ /* 0x000fea0003800000 */
[----:B------:R-:W-:Y:S05]  /*24a0*/  @P1 BRA `(.L_x_392) ;  /* 0x00000000002c1947 */ /* 0x000fea0003800000 */
[----:B------:R-:W-:Y:S05]  /*24b0*/  BRA `(.L_x_393) ;  /* 0x0000000000307947 */ /* 0x000fea0003800000 */
.L_x_391:
[----:B-----5:R-:W-:-:S04]  /*24c0*/  PRMT R40, R28, 0x7632, R40 ;  /* 0x000076321c287816 */ /* 0x020fc80000000028 */
[----:B------:R-:W-:-:S05]  /*24d0*/  SHF.L.U32 R97, R40, 0x10, RZ ;  /* 0x0000001028617819 */ /* 0x000fca00000006ff */
[----:B------:R-:W-:Y:S01]  /*24e0*/  FADD.FTZ R96, R97, R96 ;  /* 0x0000006061607221 */ /* 0x000fe20000010000 */
[----:B------:R-:W-:Y:S06]  /*24f0*/  BRA `(.L_x_392) ;  /* 0x0000000000187947 */ /* 0x000fec0003800000 */
.L_x_390:
[----:B-----5:R-:W-:-:S04]  /*2500*/  PRMT R40, R32, 0x7632, R40 ;  /* 0x0000763220287816 */ /* 0x020fc80000000028 */
[----:B------:R-:W-:Y:S02]  /*2510*/  SHF.L.U32 R97, R40, 0x10, RZ ;  /* 0x0000001028617819 */ /* 0x000fe400000006ff */
[----:B------:R-:W-:-:S03]  /*2520*/  @P3 PRMT R40, R28, 0x7632, R40 ;  /* 0x000076321c283816 */ /* 0x000fc60000000028 */
[----:B------:R-:W-:Y:S02]  /*2530*/  FADD.FTZ R96, R97, R96 ;  /* 0x0000006061607221 */ /* 0x000fe40000010000 */
[----:B------:R-:W-:-:S04]  /*2540*/  @P3 IMAD.U32 R97, R40, 0x10000, RZ ;  /* 0x0001000028613824 */ /* 0x000fc800078e00ff */
[----:B------:R-:W-:-:S07]  /*2550*/  @P3 FADD.FTZ R96, R97, R96 ;  /* 0x0000006061603221 */ /* 0x000fce0000010000 */
.L_x_392:
[----:B------:R-:W-:-:S04]  /*2560*/  F2FP.BF16.F32.PACK_AB R40, RZ, R96 ;  /* 0x00000060ff28723e */ /* 0x000fc800000010ff */
[----:B------:R-:W-:-:S07]  /*2570*/  PRMT R36, R36, 0x5410, R40 ;  /* 0x0000541024247816 */ /* 0x000fce0000000028 */
.L_x_393:
        /* <DEDUP_REMOVED lines=8> */
.L_x_395:
[----:B-----5:R-:W-:-:S05]  /*2600*/  SHF.L.U32 R40, R29, 0x10, RZ ;  /* 0x000000101d287819 */ /* 0x020fca00000006ff */
[----:B------:R-:W-:Y:S01]  /*2610*/  FADD.FTZ R97, R40, R97 ;  /* 0x0000006128617221 */ /* 0x000fe20000010000 */
[----:B------:R-:W-:Y:S06]  /*2620*/  BRA `(.L_x_396) ;  /* 0x0000000000107947 */ /* 0x000fec0003800000 */
.L_x_394:
[----:B-----5:R-:W-:-:S04]  /*2630*/  IMAD.U32 R40, R33, 0x10000, RZ ;  /* 0x0001000021287824 */ /* 0x020fc800078e00ff */
[----:B------:R-:W-:Y:S01]  /*2640*/  FADD.FTZ R97, R40, R97 ;  /* 0x0000006128617221 */ /* 0x000fe20000010000 */
[----:B------:R-:W-:-:S05]  /*2650*/  @P3 SHF.L.U32 R40, R29, 0x10, RZ ;  /* 0x000000101d283819 */ /* 0x000fca00000006ff */
[----:B------:R-:W-:-:S07]  /*2660*/  @P3 FADD.FTZ R97, R40, R97 ;  /* 0x0000006128613221 */ /* 0x000fce0000010000 */
.L_x_396:
[----:B------:R-:W-:-:S04]  /*2670*/  F2FP.BF16.F32.PACK_AB R40, RZ, R97 ;  /* 0x00000061ff28723e */ /* 0x000fc800000010ff */
[----:B------:R-:W-:-:S07]  /*2680*/  PRMT R37, R40, 0x7610, R37 ;  /* 0x0000761028257816 */ /* 0x000fce0000000025 */
.L_x_397:
[----:B------:R-:W-:Y:S01]  /*2690*/  SHF.L.U32 R104, R41, 0x10, RZ ;  /* 0x0000001029687819 */ /* 0x000fe200000006ff */
[----:B------:R-:W-:Y:S06]  /*26a0*/  @P4 BRA `(.L_x_398) ;  /* 0x0000000000244947 */ /* 0x000fec0003800000 */
[----:B------:R-:W-:-:S04]  /*26b0*/  ISETP.NE.U32.AND P2, PT, RZ, UR14, PT ;  /* 0x0000000eff007c0c */ /* 0x000fc8000bf45070 */
[----:B------:R-:W-:-:S13]  /*26c0*/  ISETP.NE.AND.EX P2, PT, RZ, UR15, PT, P2 ;  /* 0x0000000fff007c0c */ /* 0x000fda000bf45320 */
[----:B------:R-:W-:Y:S05]  /*26d0*/  @P2 BRA `(.L_x_399) ;  /* 0x0000000000082947 */ /* 0x000fea0003800000 */
[----:B------:R-:W-:Y:S05]  /*26e0*/  @P1 BRA `(.L_x_400) ;  /* 0x00000000002c1947 */ /* 0x000fea0003800000 */
[----:B------:R-:W-:Y:S05]  /*26f0*/  BRA `(.L_x_401) ;  /* 0x0000000000307947 */ /* 0x000fea0003800000 */
.L_x_399:
[----:B-----5:R-:W-:-:S05]  /*2700*/  PRMT R40, R29, 0x7632, R40 ;  /* 0x000076321d287816 */ /* 0x020fca0000000028 */
[----:B------:R-:W-:-:S04]  /*2710*/  IMAD.U32 R41, R40, 0x10000, RZ ;  /* 0x0001000028297824 */ /* 0x000fc800078e00ff */
[----:B------:R-:W-:Y:S01]  /*2720*/  FADD.FTZ R104, R41, R104 ;  /* 0x0000006829687221 */ /* 0x000fe20000010000 */
[----:B------:R-:W-:Y:S06]  /*2730*/  BRA `(.L_x_400) ;  /* 0x0000000000187947 */ /* 0x000fec0003800000 */
.L_x_398:
[----:B-----5:R-:W-:-:S04]  /*2740*/  PRMT R40, R33, 0x7632, R40 ;  /* 0x0000763221287816 */ /* 0x020fc80000000028 */
[----:B------:R-:W-:Y:S02]  /*2750*/  SHF.L.U32 R41, R40, 0x10, RZ ;  /* 0x0000001028297819 */ /* 0x000fe400000006ff */
[----:B------:R-:W-:-:S03]  /*2760*/  @P3 PRMT R40, R29, 0x7632, R40 ;  /* 0x000076321d283816 */ /* 0x000fc60000000028 */
[----:B------:R-:W-:Y:S01]  /*2770*/  FADD.FTZ R104, R41, R104 ;  /* 0x0000006829687221 */ /* 0x000fe20000010000 */
[----:B------:R-:W-:-:S05]  /*2780*/  @P3 SHF.L.U32 R41, R40, 0x10, RZ ;  /* 0x0000001028293819 */ /* 0x000fca00000006ff */
[----:B------:R-:W-:-:S07]  /*2790*/  @P3 FADD.FTZ R104, R41, R104 ;  /* 0x0000006829683221 */ /* 0x000fce0000010000 */
.L_x_400:
[----:B------:R-:W-:-:S04]  /*27a0*/  F2FP.BF16.F32.PACK_AB R40, RZ, R104 ;  /* 0x00000068ff28723e */ /* 0x000fc800000010ff */
[----:B------:R-:W-:-:S07]  /*27b0*/  PRMT R37, R37, 0x5410, R40 ;  /* 0x0000541025257816 */ /* 0x000fce0000000028 */
.L_x_401:
        /* <DEDUP_REMOVED lines=8> */
.L_x_403:
[----:B-----5:R-:W-:-:S05]  /*2840*/  SHF.L.U32 R40, R30, 0x10, RZ ;  /* 0x000000101e287819 */ /* 0x020fca00000006ff */
[----:B------:R-:W-:Y:S01]  /*2850*/  FADD.FTZ R105, R40, R105 ;  /* 0x0000006928697221 */ /* 0x000fe20000010000 */
[----:B------:R-:W-:Y:S06]  /*2860*/  BRA `(.L_x_404) ;  /* 0x0000000000107947 */ /* 0x000fec0003800000 */
.L_x_402:
[----:B-----5:R-:W-:-:S05]  /*2870*/  SHF.L.U32 R40, R34, 0x10, RZ ;  /* 0x0000001022287819 */ /* 0x020fca00000006ff */
[----:B------:R-:W-:Y:S01]  /*2880*/  FADD.FTZ R105, R40, R105 ;  /* 0x0000006928697221 */ /* 0x000fe20000010000 */
[----:B------:R-:W-:-:S04]  /*2890*/  @P3 IMAD.U32 R40, R30, 0x10000, RZ ;  /* 0x000100001e283824 */ /* 0x000fc800078e00ff */
[----:B------:R-:W-:-:S07]  /*28a0*/  @P3 FADD.FTZ R105, R40, R105 ;  /* 0x0000006928693221 */ /* 0x000fce0000010000 */
.L_x_404:
[----:B------:R-:W-:-:S04]  /*28b0*/  F2FP.BF16.F32.PACK_AB R40, RZ, R105 ;  /* 0x00000069ff28723e */ /* 0x000fc800000010ff */
[----:B------:R-:W-:-:S07]  /*28c0*/  PRMT R38, R40, 0x7610, R38 ;  /* 0x0000761028267816 */ /* 0x000fce0000000026 */
.L_x_405:
[----:B------:R-:W-:Y:S01]  /*28d0*/  SHF.L.U32 R112, R42, 0x10, RZ ;  /* 0x000000102a707819 */ /* 0x000fe200000006ff */
[----:B------:R-:W-:Y:S06]  /*28e0*/  @P4 BRA `(.L_x_406) ;  /* 0x0000000000244947 */ /* 0x000fec0003800000 */
[----:B------:R-:W-:-:S04]  /*28f0*/  ISETP.NE.U32.AND P2, PT, RZ, UR14, PT ;  /* 0x0000000eff007c0c */ /* 0x000fc8000bf45070 */
[----:B------:R-:W-:-:S13]  /*2900*/  ISETP.NE.AND.EX P2, PT, RZ, UR15, PT, P2 ;  /* 0x0000000fff007c0c */ /* 0x000fda000bf45320 */
[----:B------:R-:W-:Y:S05]  /*2910*/  @P2 BRA `(.L_x_407) ;  /* 0x0000000000082947 */ /* 0x000fea0003800000 */
[----:B------:R-:W-:Y:S05]  /*2920*/  @P1 BRA `(.L_x_408) ;  /* 0x00000000002c1947 */ /* 0x000fea0003800000 */
[----:B------:R-:W-:Y:S05]  /*2930*/  BRA `(.L_x_409) ;  /* 0x0000000000307947 */ /* 0x000fea0003800000 */
.L_x_407:
[----:B-----5:R-:W-:-:S04]  /*2940*/  PRMT R40, R30, 0x7632, R40 ;  /* 0x000076321e287816 */ /* 0x020fc80000000028 */
[----:B------:R-:W-:-:S05]  /*2950*/  SHF.L.U32 R41, R40, 0x10, RZ ;  /* 0x0000001028297819 */ /* 0x000fca00000006ff */
[----:B------:R-:W-:Y:S01]  /*2960*/  FADD.FTZ R112, R41, R112 ;  /* 0x0000007029707221 */ /* 0x000fe20000010000 */
[----:B------:R-:W-:Y:S06]  /*2970*/  BRA `(.L_x_408) ;  /* 0x0000000000187947 */ /* 0x000fec0003800000 */
.L_x_406:
[----:B-----5:R-:W-:-:S05]  /*2980*/  PRMT R40, R34, 0x7632, R40 ;  /* 0x0000763222287816 */ /* 0x020fca0000000028 */
[----:B------:R-:W-:Y:S01]  /*2990*/  IMAD.U32 R41, R40, 0x10000, RZ ;  /* 0x0001000028297824 */ /* 0x000fe200078e00ff */
[----:B------:R-:W-:-:S03]  /*29a0*/  @P3 PRMT R40, R30, 0x7632, R40 ;  /* 0x000076321e283816 */ /* 0x000fc60000000028 */
[----:B------:R-:W-:Y:S01]  /*29b0*/  FADD.FTZ R112, R41, R112 ;  /* 0x0000007029707221 */ /* 0x000fe20000010000 */
[----:B------:R-:W-:-:S05]  /*29c0*/  @P3 SHF.L.U32 R41, R40, 0x10, RZ ;  /* 0x0000001028293819 */ /* 0x000fca00000006ff */
[----:B------:R-:W-:-:S07]  /*29d0*/  @P3 FADD.FTZ R112, R41, R112 ;  /* 0x0000007029703221 */ /* 0x000fce0000010000 */
.L_x_408:
[----:B------:R-:W-:-:S04]  /*29e0*/  F2FP.BF16.F32.PACK_AB R40, RZ, R112 ;  /* 0x00000070ff28723e */ /* 0x000fc800000010ff */
[----:B------:R-:W-:-:S07]  /*29f0*/  PRMT R38, R38, 0x5410, R40 ;  /* 0x0000541026267816 */ /* 0x000fce0000000028 */
.L_x_409:
        /* <DEDUP_REMOVED lines=8> */
.L_x_411:
[----:B-----5:R-:W-:-:S04]  /*2a80*/  IMAD.U32 R40, R31, 0x10000, RZ ;  /* 0x000100001f287824 */ /* 0x020fc800078e00ff */
[----:B------:R-:W-:Y:S01]  /*2a90*/  FADD.FTZ R113, R40, R113 ;  /* 0x0000007128717221 */ /* 0x000fe20000010000 */
[----:B------:R-:W-:Y:S06]  /*2aa0*/  BRA `(.L_x_412) ;  /* 0x0000000000107947 */ /* 0x000fec0003800000 */
.L_x_410:
[----:B-----5:R-:W-:-:S05]  /*2ab0*/  SHF.L.U32 R40, R35, 0x10, RZ ;  /* 0x0000001023287819 */ /* 0x020fca00000006ff */
[----:B------:R-:W-:Y:S01]  /*2ac0*/  FADD.FTZ R113, R40, R113 ;  /* 0x0000007128717221 */ /* 0x000fe20000010000 */
[----:B------:R-:W-:-:S05]  /*2ad0*/  @P3 SHF.L.U32 R40, R31, 0x10, RZ ;  /* 0x000000101f283819 */ /* 0x000fca00000006ff */
[----:B------:R-:W-:-:S07]  /*2ae0*/  @P3 FADD.FTZ R113, R40, R113 ;  /* 0x0000007128713221 */ /* 0x000fce0000010000 */
.L_x_412:
[----:B------:R-:W-:-:S04]  /*2af0*/  F2FP.BF16.F32.PACK_AB R40, RZ, R113 ;  /* 0x00000071ff28723e */ /* 0x000fc800000010ff */
[----:B------:R-:W-:-:S07]  /*2b00*/  PRMT R39, R40, 0x7610, R39 ;  /* 0x0000761028277816 */ /* 0x000fce0000000027 */
.L_x_413:
[----:B------:R-:W-:Y:S01]  /*2b10*/  IMAD.U32 R118, R43, 0x10000, RZ ;  /* 0x000100002b767824 */ /* 0x000fe200078e00ff */
[----:B------:R-:W-:Y:S06]  /*2b20*/  @P4 BRA `(.L_x_414) ;  /* 0x0000000000244947 */ /* 0x000fec0003800000 */
[----:B------:R-:W-:-:S04]  /*2b30*/  ISETP.NE.U32.AND P2, PT, RZ, UR14, PT ;  /* 0x0000000eff007c0c */ /* 0x000fc8000bf45070 */
[----:B------:R-:W-:-:S13]  /*2b40*/  ISETP.NE.AND.EX P2, PT, RZ, UR15, PT, P2 ;  /* 0x0000000fff007c0c */ /* 0x000fda000bf45320 */
[----:B------:R-:W-:Y:S05]  /*2b50*/  @P2 BRA `(.L_x_415) ;  /* 0x0000000000082947 */ /* 0x000fea0003800000 */
[----:B------:R-:W-:Y:S05]  /*2b60*/  @P1 BRA `(.L_x_416) ;  /* 0x00000000002c1947 */ /* 0x000fea0003800000 */
[----:B------:R-:W-:Y:S05]  /*2b70*/  BRA `(.L_x_417) ;  /* 0x0000000000307947 */ /* 0x000fea0003800000 */
.L_x_415:
[----:B-----5:R-:W-:-:S04]  /*2b80*/  PRMT R40, R31, 0x7632, R40 ;  /* 0x000076321f287816 */ /* 0x020fc80000000028 */
[----:B------:R-:W-:-:S05]  /*2b90*/  SHF.L.U32 R41, R40, 0x10, RZ ;  /* 0x0000001028297819 */ /* 0x000fca00000006ff */
[----:B------:R-:W-:Y:S01]  /*2ba0*/  FADD.FTZ R118, R41, R118 ;  /* 0x0000007629767221 */ /* 0x000fe20000010000 */
[----:B------:R-:W-:Y:S06]  /*2bb0*/  BRA `(.L_x_416) ;  /* 0x0000000000187947 */ /* 0x000fec0003800000 */
.L_x_414:
[----:B-----5:R-:W-:-:S04]  /*2bc0*/  PRMT R40, R35, 0x7632, R40 ;  /* 0x0000763223287816 */ /* 0x020fc80000000028 */
[----:B------:R-:W-:Y:S02]  /*2bd0*/  SHF.L.U32 R41, R40, 0x10, RZ ;  /* 0x0000001028297819 */ /* 0x000fe400000006ff */
[----:B------:R-:W-:-:S03]  /*2be0*/  @P3 PRMT R40, R31, 0x7632, R40 ;  /* 0x000076321f283816 */ /* 0x000fc60000000028 */
[----:B------:R-:W-:Y:S02]  /*2bf0*/  FADD.FTZ R118, R41, R118 ;  /* 0x0000007629767221 */ /* 0x000fe40000010000 */
[----:B------:R-:W-:-:S04]  /*2c00*/  @P3 IMAD.U32 R41, R40, 0x10000, RZ ;  /* 0x0001000028293824 */ /* 0x000fc800078e00ff */
[----:B------:R-:W-:-:S07]  /*2c10*/  @P3 FADD.FTZ R118, R41, R118 ;  /* 0x0000007629763221 */ /* 0x000fce0000010000 */
.L_x_416:
[----:B------:R-:W-:-:S04]  /*2c20*/  F2FP.BF16.F32.PACK_AB R40, RZ, R118 ;  /* 0x00000076ff28723e */ /* 0x000fc800000010ff */
[----:B------:R-:W-:-:S07]  /*2c30*/  PRMT R39, R39, 0x5410, R40 ;  /* 0x0000541027277816 */ /* 0x000fce0000000028 */
.L_x_417:
[----:B------:R-:W0:Y:S02]  /*2c40*/  @P1 LDC.64 R40, c[0x0][0x238] ;  /* 0x00008e00ff281b82 */ /* 0x000e240000000a00 */
[----:B0-----:R-:W-:-:S04]  /*2c50*/  @P1 LEA R40, P2, R121, R40, 0x4 ;  /* 0x0000002879281211 */ /* 0x001fc800078420ff */
[C---:B------:R-:W-:Y:S02]  /*2c60*/  @P1 LEA.HI.X R41, R121.reuse, R41, RZ, 0x4, P2 ;  /* 0x0000002979291211 */ /* 0x040fe400010f24ff */
[----:B------:R-:W-:-:S03]  /*2c70*/  IADD3 R121, R121, 0x100, RZ ;  /* 0x0000010079797810 */ /* 0x000fc60007ffe0ff */
[----:B------:R2:W-:Y:S04]  /*2c80*/  @P1 STG.E.128 desc[UR4][R40.64], R36 ;  /* 0x0000002428001986 */ /* 0x0005e8000c101d04 */
.L_x_385:
[----:B------:R-:W-:Y:S05]  /*2c90*/  BSYNC B0 ;  /* 0x0000000000007941 */ /* 0x000fea0003800000 */
.L_x_384:
        /* <DEDUP_REMOVED lines=26> */
.L_x_421:
[----:B-----5:R-:W-:-:S04]  /*2e40*/  IMAD.U32 R40, R28, 0x10000, RZ ;  /* 0x000100001c287824 */ /* 0x020fc800078e00ff */
[----:B------:R-:W-:Y:S01]  /*2e50*/  FADD.FTZ R87, R40, R87 ;  /* 0x0000005728577221 */ /* 0x000fe20000010000 */
[----:B------:R-:W-:Y:S06]  /*2e60*/  BRA `(.L_x_422) ;  /* 0x0000000000107947 */ /* 0x000fec0003800000 */
.L_x_420:
[----:B-----5:R-:W-:-:S05]  /*2e70*/  SHF.L.U32 R40, R32, 0x10, RZ ;  /* 0x0000001020287819 */ /* 0x020fca00000006ff */
[----:B------:R-:W-:Y:S01]  /*2e80*/  FADD.FTZ R87, R40, R87 ;  /* 0x0000005728577221 */ /* 0x000fe20000010000 */
[----:B------:R-:W-:-:S05]  /*2e90*/  @P3 SHF.L.U32 R40, R28, 0x10, RZ ;  /* 0x000000101c283819 */ /* 0x000fca00000006ff */
[----:B------:R-:W-:-:S07]  /*2ea0*/  @P3 FADD.FTZ R87, R40, R87 ;  /* 0x0000005728573221 */ /* 0x000fce0000010000 */
.L_x_422:
[----:B------:R-:W-:-:S04]  /*2eb0*/  F2FP.BF16.F32.PACK_AB R40, RZ, R87 ;  /* 0x00000057ff28723e */ /* 0x000fc800000010ff */
[----:B------:R-:W-:-:S07]  /*2ec0*/  PRMT R36, R40, 0x7610, R36 ;  /* 0x0000761028247816 */ /* 0x000fce0000000024 */
.L_x_423:
[----:B------:R-:W-:Y:S01]  /*2ed0*/  IMAD.U32 R98, R106, 0x10000, RZ ;  /* 0x000100006a627824 */ /* 0x000fe200078e00ff */
[----:B------:R-:W-:Y:S06]  /*2ee0*/  @P4 BRA `(.L_x_424) ;  /* 0x0000000000244947 */ /* 0x000fec0003800000 */
[----:B------:R-:W-:-:S04]  /*2ef0*/  ISETP.NE.U32.AND P2, PT, RZ, UR14, PT ;  /* 0x0000000eff007c0c */ /* 0x000fc8000bf45070 */
[----:B------:R-:W-:-:S13]  /*2f00*/  ISETP.NE.AND.EX P2, PT, RZ, UR15, PT, P2 ;  /* 0x0000000fff007c0c */ /* 0x000fda000bf45320 */
[----:B------:R-:W-:Y:S05]  /*2f10*/  @P2 BRA `(.L_x_425) ;  /* 0x0000000000082947 */ /* 0x000fea0003800000 */
[----:B------:R-:W-:Y:S05]  /*2f20*/  @P1 BRA `(.L_x_426) ;  /* 0x00000000002c1947 */ /* 0x000fea0003800000 */
[----:B------:R-:W-:Y:S05]  /*2f30*/  BRA `(.L_x_427) ;  /* 0x0000000000307947 */ /* 0x000fea0003800000 */
.L_x_425:
[----:B-----5:R-:W-:-:S04]  /*2f40*/  PRMT R40, R28, 0x7632, R40 ;  /* 0x000076321c287816 */ /* 0x020fc80000000028 */
[----:B------:R-:W-:-:S05]  /*2f50*/  SHF.L.U32 R99, R40, 0x10, RZ ;  /* 0x0000001028637819 */ /* 0x000fca00000006ff */
[----:B------:R-:W-:Y:S01]  /*2f60*/  FADD.FTZ R98, R99, R98 ;  /* 0x0000006263627221 */ /* 0x000fe20000010000 */
[----:B------:R-:W-:Y:S06]  /*2f70*/  BRA `(.L_x_426) ;  /* 0x0000000000187947 */ /* 0x000fec0003800000 */
.L_x_424:
[----:B-----5:R-:W-:-:S04]  /*2f80*/  PRMT R40, R32, 0x7632, R40 ;  /* 0x0000763220287816 */ /* 0x020fc80000000028 */
[----:B------:R-:W-:Y:S02]  /*2f90*/  SHF.L.U32 R99, R40, 0x10, RZ ;  /* 0x0000001028637819 */ /* 0x000fe400000006ff */
[----:B------:R-:W-:-:S03]  /*2fa0*/  @P3 PRMT R40, R28, 0x7632, R40 ;  /* 0x000076321c283816 */ /* 0x000fc60000000028 */
[----:B------:R-:W-:Y:S02]  /*2fb0*/  FADD.FTZ R98, R99, R98 ;  /* 0x0000006263627221 */ /* 0x000fe40000010000 */
[----:B------:R-:W-:-:S04]  /*2fc0*/  @P3 IMAD.U32 R99, R40, 0x10000, RZ ;  /* 0x0001000028633824 */ /* 0x000fc800078e00ff */
[----:B------:R-:W-:-:S07]  /*2fd0*/  @P3 FADD.FTZ R98, R99, R98 ;  /* 0x0000006263623221 */ /* 0x000fce0000010000 */
.L_x_426:
[----:B------:R-:W-:-:S04]  /*2fe0*/  F2FP.BF16.F32.PACK_AB R40, RZ, R98 ;  /* 0x00000062ff28723e */ /* 0x000fc800000010ff */
[----:B------:R-:W-:-:S07]  /*2ff0*/  PRMT R36, R36, 0x5410, R40 ;  /* 0x0000541024247816 */ /* 0x000fce0000000028 */
.L_x_427:
        /* <DEDUP_REMOVED lines=8> */
.L_x_429:
[----:B-----5:R-:W-:-:S05]  /*3080*/  SHF.L.U32 R40, R29, 0x10, RZ ;  /* 0x000000101d287819 */ /* 0x020fca00000006ff */
[----:B------:R-:W-:Y:S01]  /*3090*/  FADD.FTZ R99, R40, R99 ;  /* 0x0000006328637221 */ /* 0x000fe20000010000 */
[----:B------:R-:W-:Y:S06]  /*30a0*/  BRA `(.L_x_430) ;  /* 0x0000000000107947 */ /* 0x000fec0003800000 */
.L_x_428:
[----:B-----5:R-:W-:-:S04]  /*30b0*/  IMAD.U32 R40, R33, 0x10000, RZ ;  /* 0x0001000021287824 */ /* 0x020fc800078e00ff */
[----:B------:R-:W-:Y:S01]  /*30c0*/  FADD.FTZ R99, R40, R99 ;  /* 0x0000006328637221 */ /* 0x000fe20000010000 */
[----:B------:R-:W-:-:S05]  /*30d0*/  @P3 SHF.L.U32 R40, R29, 0x10, RZ ;  /* 0x000000101d283819 */ /* 0x000fca00000006ff */
[----:B------:R-:W-:-:S07]  /*30e0*/  @P3 FADD.FTZ R99, R40, R99 ;  /* 0x0000006328633221 */ /* 0x000fce0000010000 */
.L_x_430:
[----:B------:R-:W-:-:S04]  /*30f0*/  F2FP.BF16.F32.PACK_AB R40, RZ, R99 ;  /* 0x00000063ff28723e */ /* 0x000fc800000010ff */
[----:B------:R-:W-:-:S07]  /*3100*/  PRMT R37, R40, 0x7610, R37 ;  /* 0x0000761028257816 */ /* 0x000fce0000000025 */
.L_x_431:
[----:B------:R-:W-:Y:S01]  /*3110*/  SHF.L.U32 R106, R41, 0x10, RZ ;  /* 0x00000010296a7819 */ /* 0x000fe200000006ff */
[----:B------:R-:W-:Y:S06]  /*3120*/  @P4 BRA `(.L_x_432) ;  /* 0x0000000000244947 */ /* 0x000fec0003800000 */
[----:B------:R-:W-:-:S04]  /*3130*/  ISETP.NE.U32.AND P2, PT, RZ, UR14, PT ;  /* 0x0000000eff007c0c */ /* 0x000fc8000bf45070 */
[----:B------:R-:W-:-:S13]  /*3140*/  ISETP.NE.AND.EX P2, PT, RZ, UR15, PT, P2 ;  /* 0x0000000fff007c0c */ /* 0x000fda000bf45320 */
[----:B------:R-:W-:Y:S05]  /*3150*/  @P2 BRA `(.L_x_433) ;  /* 0x0000000000082947 */ /* 0x000fea0003800000 */
[----:B------:R-:W-:Y:S05]  /*3160*/  @P1 BRA `(.L_x_434) ;  /* 0x00000000002c1947 */ /* 0x000fea0003800000 */
[----:B------:R-:W-:Y:S05]  /*3170*/  BRA `(.L_x_435) ;  /* 0x0000000000307947 */ /* 0x000fea0003800000 */
.L_x_433:
[----:B-----5:R-:W-:-:S05]  /*3180*/  PRMT R40, R29, 0x7632, R40 ;  /* 0x000076321d287816 */ /* 0x020fca0000000028 */
[----:B------:R-:W-:-:S04]  /*3190*/  IMAD.U32 R41, R40, 0x10000, RZ ;  /* 0x0001000028297824 */ /* 0x000fc800078e00ff */
[----:B------:R-:W-:Y:S01]  /*31a0*/  FADD.FTZ R106, R41, R106 ;  /* 0x0000006a296a7221 */ /* 0x000fe20000010000 */
[----:B------:R-:W-:Y:S06]  /*31b0*/  BRA `(.L_x_434) ;  /* 0x0000000000187947 */ /* 0x000fec0003800000 */
.L_x_432:
[----:B-----5:R-:W-:-:S04]  /*31c0*/  PRMT R40, R33, 0x7632, R40 ;  /* 0x0000763221287816 */ /* 0x020fc80000000028 */
[----:B------:R-:W-:Y:S02]  /*31d0*/  SHF.L.U32 R41, R40, 0x10, RZ ;  /* 0x0000001028297819 */ /* 0x000fe400000006ff */
[----:B------:R-:W-:-:S03]  /*31e0*/  @P3 PRMT R40, R29, 0x7632, R40 ;  /* 0x000076321d283816 */ /* 0x000fc60000000028 */
[----:B------:R-:W-:Y:S01]  /*31f0*/  FADD.FTZ R106, R41, R106 ;  /* 0x0000006a296a7221 */ /* 0x000fe20000010000 */
[----:B------:R-:W-:-:S05]  /*3200*/  @P3 SHF.L.U32 R41, R40, 0x10, RZ ;  /* 0x0000001028293819 */ /* 0x000fca00000006ff */
[----:B------:R-:W-:-:S07]  /*3210*/  @P3 FADD.FTZ R106, R41, R106 ;  /* 0x0000006a296a3221 */ /* 0x000fce0000010000 */
.L_x_434:
[----:B------:R-:W-:-:S04]  /*3220*/  F2FP.BF16.F32.PACK_AB R40, RZ, R106 ;  /* 0x0000006aff28723e */ /* 0x000fc800000010ff */
[----:B------:R-:W-:-:S07]  /*3230*/  PRMT R37, R37, 0x5410, R40 ;  /* 0x0000541025257816 */ /* 0x000fce0000000028 */
.L_x_435:
        /* <DEDUP_REMOVED lines=8> */
.L_x_437:
[----:B-----5:R-:W-:-:S05]  /*32c0*/  SHF.L.U32 R40, R30, 0x10, RZ ;  /* 0x000000101e287819 */ /* 0x020fca00000006ff */
[----:B------:R-:W-:Y:S01]  /*32d0*/  FADD.FTZ R107, R40, R107 ;  /* 0x0000006b286b7221 */ /* 0x000fe20000010000 */
[----:B------:R-:W-:Y:S06]  /*32e0*/  BRA `(.L_x_438) ;  /* 0x0000000000107947 */ /* 0x000fec0003800000 */
.L_x_436:
[----:B-----5:R-:W-:-:S05]  /*32f0*/  SHF.L.U32 R40, R34, 0x10, RZ ;  /* 0x0000001022287819 */ /* 0x020fca00000006ff */
[----:B------:R-:W-:Y:S01]  /*3300*/  FADD.FTZ R107, R40, R107 ;  /* 0x0000006b286b7221 */ /* 0x000fe20000010000 */
[----:B------:R-:W-:-:S04]  /*3310*/  @P3 IMAD.U32 R40, R30, 0x10000, RZ ;  /* 0x000100001e283824 */ /* 0x000fc800078e00ff */
[----:B------:R-:W-:-:S07]  /*3320*/  @P3 FADD.FTZ R107, R40, R107 ;  /* 0x0000006b286b3221 */ /* 0x000fce0000010000 */
.L_x_438:
[----:B------:R-:W-:-:S04]  /*3330*/  F2FP.BF16.F32.PACK_AB R40, RZ, R107 ;  /* 0x0000006bff28723e */ /* 0x000fc800000010ff */
[----:B------:R-:W-:-:S07]  /*3340*/  PRMT R38, R40, 0x7610, R38 ;  /* 0x0000761028267816 */ /* 0x000fce0000000026 */
.L_x_439:
[----:B------:R-:W-:Y:S01]  /*3350*/  SHF.L.U32 R114, R42, 0x10, RZ ;  /* 0x000000102a727819 */ /* 0x000fe200000006ff */
[----:B------:R-:W-:Y:S06]  /*3360*/  @P4 BRA `(.L_x_440) ;  /* 0x0000000000244947 */ /* 0x000fec0003800000 */
[----:B------:R-:W-:-:S04]  /*3370*/  ISETP.NE.U32.AND P2, PT, RZ, UR14, PT ;  /* 0x0000000eff007c0c */ /* 0x000fc8000bf45070 */
[----:B------:R-:W-:-:S13]  /*3380*/  ISETP.NE.AND.EX P2, PT, RZ, UR15, PT, P2 ;  /* 0x0000000fff007c0c */ /* 0x000fda000bf45320 */
[----:B------:R-:W-:Y:S05]  /*3390*/  @P2 BRA `(.L_x_441) ;  /* 0x0000000000082947 */ /* 0x000fea0003800000 */
[----:B------:R-:W-:Y:S05]  /*33a0*/  @P1 BRA `(.L_x_442) ;  /* 0x00000000002c1947 */ /* 0x000fea0003800000 */
[----:B------:R-:W-:Y:S05]  /*33b0*/  BRA `(.L_x_443) ;  /* 0x0000000000307947 */ /* 0x000fea0003800000 */
.L_x_441:
[----:B-----5:R-:W-:-:S04]  /*33c0*/  PRMT R40, R30, 0x7632, R40 ;  /* 0x000076321e287816 */ /* 0x020fc80000000028 */
[----:B------:R-:W-:-:S05]  /*33d0*/  SHF.L.U32 R41, R40, 0x10, RZ ;  /* 0x0000001028297819 */ /* 0x000fca00000006ff */
[----:B------:R-:W-:Y:S01]  /*33e0*/  FADD.FTZ R114, R41, R114 ;  /* 0x0000007229727221 */ /* 0x000fe20000010000 */
[----:B------:R-:W-:Y:S06]  /*33f0*/  BRA `(.L_x_442) ;  /* 0x0000000000187947 */ /* 0x000fec0003800000 */
.L_x_440:
[----:B-----5:R-:W-:-:S05]  /*3400*/  PRMT R40, R34, 0x7632, R40 ;  /* 0x0000763222287816 */ /* 0x020fca0000000028 */
[----:B------:R-:W-:Y:S01]  /*3410*/  IMAD.U32 R41, R40, 0x10000, RZ ;  /* 0x0001000028297824 */ /* 0x000fe200078e00ff */
[----:B------:R-:W-:-:S03]  /*3420*/  @P3 PRMT R40, R30, 0x7632, R40 ;  /* 0x000076321e283816 */ /* 0x000fc60000000028 */
[----:B------:R-:W-:Y:S01]  /*3430*/  FADD.FTZ R114, R41, R114 ;  /* 0x0000007229727221 */ /* 0x000fe20000010000 */
[----:B------:R-:W-:-:S05]  /*3440*/  @P3 SHF.L.U32 R41, R40, 0x10, RZ ;  /* 0x0000001028293819 */ /* 0x000fca00000006ff */
[----:B------:R-:W-:-:S07]  /*3450*/  @P3 FADD.FTZ R114, R41, R114 ;  /* 0x0000007229723221 */ /* 0x000fce0000010000 */
.L_x_442:
[----:B------:R-:W-:-:S04]  /*3460*/  F2FP.BF16.F32.PACK_AB R40, RZ, R114 ;  /* 0x00000072ff28723e */ /* 0x000fc800000010ff */
[----:B------:R-:W-:-:S07]  /*3470*/  PRMT R38, R38, 0x5410, R40 ;  /* 0x0000541026267816 */ /* 0x000fce0000000028 */
.L_x_443:
        /* <DEDUP_REMOVED lines=8> */
.L_x_445:
[----:B-----5:R-:W-:-:S04]  /*3500*/  IMAD.U32 R40, R31, 0x10000, RZ ;  /* 0x000100001f287824 */ /* 0x020fc800078e00ff */
[----:B------:R-:W-:Y:S01]  /*3510*/  FADD.FTZ R115, R40, R115 ;  /* 0x0000007328737221 */ /* 0x000fe20000010000 */
[----:B------:R-:W-:Y:S06]  /*3520*/  BRA `(.L_x_446) ;  /* 0x0000000000107947 */ /* 0x000fec0003800000 */
.L_x_444:
[----:B-----5:R-:W-:-:S05]  /*3530*/  SHF.L.U32 R40, R35, 0x10, RZ ;  /* 0x0000001023287819 */ /* 0x020fca00000006ff */
[----:B------:R-:W-:Y:S01]  /*3540*/  FADD.FTZ R115, R40, R115 ;  /* 0x0000007328737221 */ /* 0x000fe20000010000 */
[----:B------:R-:W-:-:S05]  /*3550*/  @P3 SHF.L.U32 R40, R31, 0x10, RZ ;  /* 0x000000101f283819 */ /* 0x000fca00000006ff */
[----:B------:R-:W-:-:S07]  /*3560*/  @P3 FADD.FTZ R115, R40, R115 ;  /* 0x0000007328733221 */ /* 0x000fce0000010000 */
.L_x_446:
[----:B------:R-:W-:-:S04]  /*3570*/  F2FP.BF16.F32.PACK_AB R40, RZ, R115 ;  /* 0x00000073ff28723e */ /* 0x000fc800000010ff */
[----:B------:R-:W-:-:S07]  /*3580*/  PRMT R39, R40, 0x7610, R39 ;  /* 0x0000761028277816 */ /* 0x000fce0000000027 */
.L_x_447:
[----:B------:R-:W-:Y:S01]  /*3590*/  IMAD.U32 R119, R43, 0x10000, RZ ;  /* 0x000100002b777824 */ /* 0x000fe200078e00ff */
[----:B------:R-:W-:Y:S06]  /*35a0*/  @P4 BRA `(.L_x_448) ;  /* 0x0000000000244947 */ /* 0x000fec0003800000 */
[----:B------:R-:W-:-:S04]  /*35b0*/  ISETP.NE.U32.AND P2, PT, RZ, UR14, PT ;  /* 0x0000000eff007c0c */ /* 0x000fc8000bf45070 */
[----:B------:R-:W-:-:S13]  /*35c0*/  ISETP.NE.AND.EX P2, PT, RZ, UR15, PT, P2 ;  /* 0x0000000fff007c0c */ /* 0x000fda000bf45320 */
[----:B------:R-:W-:Y:S05]  /*35d0*/  @P2 BRA `(.L_x_449) ;  /* 0x0000000000082947 */ /* 0x000fea0003800000 */
[----:B------:R-:W-:Y:S05]  /*35e0*/  @P1 BRA `(.L_x_450) ;  /* 0x00000000002c1947 */ /* 0x000fea0003800000 */
[----:B------:R-:W-:Y:S05]  /*35f0*/  BRA `(.L_x_451) ;  /* 0x0000000000307947 */ /* 0x000fea0003800000 */
.L_x_449:
[----:B-----5:R-:W-:-:S04]  /*3600*/  PRMT R40, R31, 0x7632, R40 ;  /* 0x000076321f287816 */ /* 0x020fc80000000028 */
[----:B------:R-:W-:-:S05]  /*3610*/  SHF.L.U32 R40, R40, 0x10, RZ ;  /* 0x0000001028287819 */ /* 0x000fca00000006ff */
[----:B------:R-:W-:Y:S01]  /*3620*/  FADD.FTZ R119, R40, R119 ;  /* 0x0000007728777221 */ /* 0x000fe20000010000 */
[----:B------:R-:W-:Y:S06]  /*3630*/  BRA `(.L_x_450) ;  /* 0x0000000000187947 */ /* 0x000fec0003800000 */
.L_x_448:
[----:B-----5:R-:W-:-:S04]  /*3640*/  PRMT R40, R35, 0x7632, R40 ;  /* 0x0000763223287816 */ /* 0x020fc80000000028 */
[----:B------:R-:W-:-:S05]  /*3650*/  SHF.L.U32 R40, R40, 0x10, RZ ;  /* 0x0000001028287819 */ /* 0x000fca00000006ff */
[----:B------:R-:W-:Y:S01]  /*3660*/  FADD.FTZ R119, R40, R119 ;  /* 0x0000007728777221 */ /* 0x000fe20000010000 */
[----:B------:R-:W-:-:S05]  /*3670*/  @P3 PRMT R40, R31, 0x7632, R40 ;  /* 0x000076321f283816 */ /* 0x000fca0000000028 */
[----:B------:R-:W-:-:S04]  /*3680*/  @P3 IMAD.U32 R40, R40, 0x10000, RZ ;  /* 0x0001000028283824 */ /* 0x000fc800078e00ff */
[----:B------:R-:W-:-:S07]  /*3690*/  @P3 FADD.FTZ R119, R40, R119 ;  /* 0x0000007728773221 */ /* 0x000fce0000010000 */
.L_x_450:
[----:B------:R-:W-:-:S04]  /*36a0*/  F2FP.BF16.F32.PACK_AB R40, RZ, R119 ;  /* 0x00000077ff28723e */ /* 0x000fc800000010ff */
[----:B------:R-:W-:-:S07]  /*36b0*/  PRMT R39, R39, 0x5410, R40 ;  /* 0x0000541027277816 */ /* 0x000fce0000000028 */
.L_x_451:
[----:B------:R-:W0:Y:S02]  /*36c0*/  @P1 LDC.64 R40, c[0x0][0x238] ;  /* 0x00008e00ff281b82 */ /* 0x000e240000000a00 */
[----:B0-----:R-:W-:-:S04]  /*36d0*/  @P1 LEA R40, P2, R121, R40, 0x4 ;  /* 0x0000002879281211 */ /* 0x001fc800078420ff */
[----:B------:R-:W-:-:S05]  /*36e0*/  @P1 LEA.HI.X R41, R121, R41, RZ, 0x4, P2 ;  /* 0x0000002979291211 */ /* 0x000fca00010f24ff */
[----:B------:R3:W-:Y:S04]  /*36f0*/  @P1 STG.E.128 desc[UR4][R40.64], R36 ;  /* 0x0000002428001986 */ /* 0x0007e8000c101d04 */
.L_x_419:
[----:B------:R-:W-:Y:S05]  /*3700*/  BSYNC B0 ;  /* 0x0000000000007941 */ /* 0x000fea0003800000 */
.L_x_418:
[----:B0123--:R-:W-:Y:S01]  /*3710*/  FADD.FTZ R41, RZ, R52 ;  /* 0x00000034ff297221 */ /* 0x00ffe20000010000 */
[C---:B------:R-:W-:Y:S01]  /*3720*/  ISETP.GT.U32.AND P2, PT, R26.reuse, 0x1ff, PT ;  /* 0x000001ff1a00780c */ /* 0x040fe20003f44070 */
[----:B------:R-:W-:Y:S01]  /*3730*/  UMOV UR6, 0xffffffff ;  /* 0xffffffff00067882 */ /* 0x000fe20000000000 */
[----:B------:R-:W-:Y:S01]  /*3740*/  ISETP.GT.U32.AND P3, PT, R26, 0x2ff, PT ;  /* 0x000002ff1a00780c */ /* 0x000fe20003f64070 */
        /* <DEDUP_REMOVED lines=10> */
[----:B------:R-:W-:-:S03]  /*37f0*/  @!P5 IADD3 R43, R43, 0x8, RZ ;  /* 0x000000082b2bd810 */ /* 0x000fc60007ffe0ff */
        /* <DEDUP_REMOVED lines=41> */
[----:B------:R-:W-:-:S03]  /*3a90*/  FADD.FTZ R121, R92, -R40 ;  /* 0x800000285c797221 */ /* 0x000fc60000010000 */
[----:B------:R-:W-:Y:S01]  /*3aa0*/  FFMA.FTZ R120, R41, R41, RZ ;  /* 0x0000002929787223 */ /* 0x000fe200000100ff */
[----:B------:R-:W-:-:S03]  /*3ab0*/  FADD.FTZ R41, R101, -R40 ;  /* 0x8000002865297221 */ /* 0x000fc60000010000 */
[----:B------:R-:W-:Y:S01]  /*3ac0*/  FFMA.FTZ R120, R121, R121, R120 ;  /* 0x0000007979787223 */ /* 0x000fe20000010078 */
[----:B------:R-:W-:-:S04]  /*3ad0*/  FADD.FTZ R121, R93, -R40 ;  /* 0x800000285d797221 */ /* 0x000fc80000010000 */
[----:B------:R-:W-:Y:S01]  /*3ae0*/  FFMA.FTZ R120, R121, R121, R120 ;  /* 0x0000007979787223 */ /* 0x000fe20000010078 */
[----:B------:R-:W-:-:S04]  /*3af0*/  FADD.FTZ R121, R100, -R40 ;  /* 0x8000002864797221 */ /* 0x000fc80000010000 */
[----:B------:R-:W-:Y:S01]  /*3b00*/  FFMA.FTZ R120, R121, R121, R120 ;  /* 0x0000007979787223 */ /* 0x000fe20000010078 */
[----:B------:R-:W-:-:S03]  /*3b10*/  FADD.FTZ R121, R94, -R40 ;  /* 0x800000285e797221 */ /* 0x000fc60000010000 */
[----:B------:R-:W-:Y:S01]  /*3b20*/  FFMA.FTZ R120, R41, R41, R120 ;  /* 0x0000002929787223 */ /* 0x000fe20000010078 */
[----:B------:R-:W-:-:S04]  /*3b30*/  FADD.FTZ R41, R108, -R40 ;  /* 0x800000286c297221 */ /* 0x000fc80000010000 */
[----:B------:R-:W-:Y:S01]  /*3b40*/  FFMA.FTZ R120, R41, R41, R120 ;  /* 0x0000002929787223 */ /* 0x000fe20000010078 */
[----:B------:R-:W-:-:S04]  /*3b50*/  FADD.FTZ R41, R109, -R40 ;  /* 0x800000286d297221 */ /* 0x000fc80000010000 */
[----:B------:R-:W-:Y:S01]  /*3b60*/  FFMA.FTZ R120, R41, R41, R120 ;  /* 0x0000002929787223 */ /* 0x000fe20000010078 */
[----:B------:R-:W-:-:S04]  /*3b70*/  FADD.FTZ R41, R116, -R40 ;  /* 0x8000002874297221 */ /* 0x000fc80000010000 */
[----:B------:R-:W-:Y:S01]  /*3b80*/  FFMA.FTZ R41, R41, R41, R120 ;  /* 0x0000002929297223 */ /* 0x000fe20000010078 */
[----:B------:R-:W-:-:S04]  /*3b90*/  FADD.FTZ R120, R51, -R40 ;  /* 0x8000002833787221 */ /* 0x000fc80000010000 */
[----:B------:R-:W-:-:S05]  /*3ba0*/  FSEL R41, R41, RZ, P0 ;  /* 0x000000ff29297208 */ /* 0x000fca0000000000 */
[----:B------:R-:W-:-:S04]  /*3bb0*/  FFMA.FTZ R120, R120, R120, R41 ;  /* 0x0000007878787223 */ /* 0x000fc80000010029 */
        /* <DEDUP_REMOVED lines=12> */
[----:B------:R-:W-:Y:S01]  /*3c80*/  @P2 FFMA.FTZ R41, R121, R121, R120 ;  /* 0x0000007979292223 */ /* 0x000fe20000010078 */
[--C-:B------:R-:W-:Y:S01]  /*3c90*/  FADD.FTZ R120, R86, -R40.reuse ;  /* 0x8000002856787221 */ /* 0x100fe20000010000 */
[----:B------:R-:W-:-:S03]  /*3ca0*/  FADD.FTZ R121, R96, -R40 ;  /* 0x8000002860797221 */ /* 0x000fc60000010000 */
        /* <DEDUP_REMOVED lines=39> */
.L_x_472:
[----:B------:R-:W-:Y:S01]  /*3f20*/  LOP3.LUT P2, RZ, R27, 0x1f, RZ, 0xc0, !PT ;  /* 0x0000001f1bff7812 */ /* 0x000fe2000784c0ff */
[----:B01----:R-:W-:Y:S01]  /*3f30*/  FADD.FTZ R41, R41, R124 ;  /* 0x0000007c29297221 */ /* 0x003fe20000010000 */
[----:B------:R-:W-:Y:S01]  /*3f40*/  LOP3.LUT R42, R42, 0x7, RZ, 0xc0, !PT ;  /* 0x000000072a2a7812 */ /* 0x000fe200078ec0ff */
[----:B------:R-:W-:Y:S05]  /*3f50*/  WARPSYNC.ALL ;  /* 0x0000000000007948 */ /* 0x000fea0003800000 */
[----:B------:R-:W-:-:S05]  /*3f60*/  LOP3.LUT R122, R27, 0x1f, RZ, 0xc0, !PT ;  /* 0x0000001f1b7a7812 */ /* 0x000fca00078ec0ff */
[----:B------:R-:W0:Y:S01]  /*3f70*/  @!P2 S2R R121, SR_CgaCtaId ;  /* 0x000000000079a919 */ /* 0x000e220000008800 */
[----:B------:R-:W-:-:S04]  /*3f80*/  @!P2 MOV R120, 0x400 ;  /* 0x000004000078a802 */ /* 0x000fc80000000f00 */
[----:B0-----:R-:W-:Y:S02]  /*3f90*/  @!P2 LEA R121, R121, R120, 0x18 ;  /* 0x000000787979a211 */ /* 0x001fe400078ec0ff */
[----:B------:R-:W-:-:S05]  /*3fa0*/  @!P2 IADD3 R120, R43, R42, RZ ;  /* 0x0000002a2b78a210 */ /* 0x000fca0007ffe0ff */
[----:B------:R-:W-:-:S05]  /*3fb0*/  @!P2 IMAD R120, R120, 0x8, R121 ;  /* 0x000000087878a824 */ /* 0x000fca00078e0279 */
[----:B------:R0:W-:Y:S01]  /*3fc0*/  @!P2 STS.64 [R120], R40 ;  /* 0x000000287800a388 */ /* 0x0001e20000000a00 */
[----:B------:R-:W-:-:S13]  /*3fd0*/  ISETP.GT.U32.AND P2, PT, R122, 0x7, PT ;  /* 0x000000077a00780c */ /* 0x000fda0003f44070 */
[----:B0-----:R-:W0:Y:S01]  /*3fe0*/  @!P2 S2R R41, SR_CgaCtaId ;  /* 0x000000000029a919 */ /* 0x001e220000008800 */
[----:B------:R-:W-:Y:S01]  /*3ff0*/  @!P2 MOV R40, 0x400 ;  /* 0x000004000028a802 */ /* 0x000fe20000000f00 */
[----:B------:R-:W-:Y:S01]  /*4000*/  IMAD.MOV.U32 R120, RZ, RZ, RZ ;  /* 0x000000ffff787224 */ /* 0x000fe200078e00ff */
[----:B------:R-:W-:Y:S01]  /*4010*/  @!P2 IADD3 R43, R43, R122, RZ ;  /* 0x0000007a2b2ba210 */ /* 0x000fe20007ffe0ff */
[----:B------:R-:W-:Y:S01]  /*4020*/  BAR.SYNC.DEFER_BLOCKING 0x0 ;  /* 0x0000000000007b1d */ /* 0x000fe20000010000 */
[----:B------:R-:W-:Y:S02]  /*4030*/  @!P2 MOV R120, R89 ;  /* 0x000000590078a202 */ /* 0x000fe40000000f00 */
[----:B------:R-:W-:Y:S02]  /*4040*/  PLOP3.LUT P3, PT, PT, PT, UP0, 0x40, 0x0 ;  /* 0x000000000000781c */ /* 0x000fe40003f6e808 */
[----:B------:R-:W-:Y:S01]  /*4050*/  I2FP.F32.S32 R123, R120 ;  /* 0x00000078007b7245 */ /* 0x000fe20000201400 */
[----:B------:R-:W-:Y:S01]  /*4060*/  BSSY B0, `(.L_x_453) ;  /* 0x0000067000007945 */ /* 0x000fe20003800000 */
[----:B------:R-:W1:Y:S01]  /*4070*/  SHFL.DOWN PT, R125, R120, 0x4, 0x1f ;  /* 0x08801f00787d7f89 */ /* 0x000e6200000e0000 */
[----:B0-----:R-:W-:-:S04]  /*4080*/  @!P2 LEA R40, R41, R40, 0x18 ;  /* 0x000000282928a211 */ /* 0x001fc800078ec0ff */
[----:B------:R-:W-:Y:S02]  /*4090*/  @!P2 LEA R43, R43, R40, 0x3 ;  /* 0x000000282b2ba211 */ /* 0x000fe400078e18ff */
[----:B------:R-:W-:Y:S02]  /*40a0*/  CS2R R40, SRZ ;  /* 0x0000000000287805 */ /* 0x000fe4000001ff00 */
[----:B-1----:R-:W-:-:S04]  /*40b0*/  I2FP.F32.S32 R124, R125 ;  /* 0x0000007d007c7245 */ /* 0x002fc80000201400 */
[----:B------:R-:W0:Y:S01]  /*40c0*/  @!P2 LDS.64 R40, [R43] ;  /* 0x000000002b28a984 */ /* 0x000e220000000a00 */
[----:B------:R-:W-:-:S03]  /*40d0*/  LOP3.LUT P2, RZ, R42, 0x1f, R27, 0xf8, !PT ;  /* 0x0000001f2aff7812 */ /* 0x000fc6000784f81b */
[----:B0-----:R-:W0:Y:S02]  /*40e0*/  SHFL.DOWN PT, R121, R40, 0x4, 0x1f ;  /* 0x08801f0028797f89 */ /* 0x001e2400000e0000 */
[----:B0-----:R-:W-:-:S04]  /*40f0*/  FADD.FTZ R42, -R121, R40 ;  /* 0x00000028792a7221 */ /* 0x001fc80000010100 */
[----:B------:R-:W-:Y:S01]  /*4100*/  FMUL.FTZ R122, R42, R42 ;  /* 0x0000002a2a7a7220 */ /* 0x000fe20000410000 */
[----:B------:R-:W-:-:S03]  /*4110*/  IADD3 R42, R125, R120, RZ ;  /* 0x000000787d2a7210 */ /* 0x000fc60007ffe0ff */
[----:B------:R-:W-:Y:S01]  /*4120*/  FMUL.FTZ R43, R122, R123 ;  /* 0x0000007b7a2b7220 */ /* 0x000fe20000410000 */
[----:B------:R-:W-:-:S03]  /*4130*/  I2FP.F32.S32 R120, R42 ;  /* 0x0000002a00787245 */ /* 0x000fc60000201400 */
[-C--:B------:R-:W-:Y:S01]  /*4140*/  FMUL.FTZ R43, R43, R124.reuse ;  /* 0x0000007c2b2b7220 */ /* 0x080fe20000410000 */
[----:B------:R-:W-:Y:S01]  /*4150*/  FMUL.FTZ R124, R121, R124 ;  /* 0x0000007c797c7220 */ /* 0x000fe20000410000 */
[----:B------:R-:W0:Y:S03]  /*4160*/  MUFU.RCP R122, R120 ;  /* 0x00000078007a7308 */ /* 0x000e260000001000 */
[----:B------:R-:W-:Y:S02]  /*4170*/  FFMA.FTZ R121, R123, R40, R124 ;  /* 0x000000287b797223 */ /* 0x000fe4000001007c */
[----:B------:R-:W1:Y:S02]  /*4180*/  SHFL.DOWN PT, R40, R41, 0x4, 0x1f ;  /* 0x08801f0029287f89 */ /* 0x000e6400000e0000 */
[----:B0-----:R-:W-:-:S05]  /*4190*/  FMUL.FTZ R121, R122, R121 ;  /* 0x000000797a797220 */ /* 0x001fca0000410000 */
[----:B------:R-:W0:Y:S01]  /*41a0*/  SHFL.DOWN PT, R124, R121, 0x2, 0x1f ;  /* 0x08401f00797c7f89 */ /* 0x000e2200000e0000 */
[----:B-1----:R-:W-:-:S04]  /*41b0*/  FADD.FTZ R123, R40, R41 ;  /* 0x00000029287b7221 */ /* 0x002fc80000010000 */
[----:B------:R-:W-:Y:S02]  /*41c0*/  FFMA.FTZ R122, R122, R43, R123 ;  /* 0x0000002b7a7a7223 */ /* 0x000fe4000001007b */
[----:B------:R-:W1:Y:S01]  /*41d0*/  SHFL.DOWN PT, R43, R42, 0x2, 0x1f ;  /* 0x08401f002a2b7f89 */ /* 0x000e6200000e0000 */
[----:B0-----:R-:W-:-:S04]  /*41e0*/  FADD.FTZ R40, R121, -R124 ;  /* 0x8000007c79287221 */ /* 0x001fc80000010000 */
[----:B------:R-:W-:Y:S01]  /*41f0*/  FMUL.FTZ R123, R40, R40 ;  /* 0x00000028287b7220 */ /* 0x000fe20000410000 */
[----:B-1----:R-:W-:Y:S01]  /*4200*/  IMAD.IADD R40, R42, 0x1, R43 ;  /* 0x000000012a287824 */ /* 0x002fe200078e022b */
[----:B------:R-:W-:Y:S02]  /*4210*/  I2FP.F32.S32 R41, R43 ;  /* 0x0000002b00297245 */ /* 0x000fe40000201400 */
[----:B------:R-:W-:Y:S02]  /*4220*/  FMUL.FTZ R43, R120, R123 ;  /* 0x0000007b782b7220 */ /* 0x000fe40000410000 */
[----:B------:R-:W-:Y:S02]  /*4230*/  I2FP.F32.S32 R42, R40 ;  /* 0x00000028002a7245 */ /* 0x000fe40000201400 */
[-C--:B------:R-:W-:Y:S01]  /*4240*/  FMUL.FTZ R43, R43, R41.reuse ;  /* 0x000000292b2b7220 */ /* 0x080fe20000410000 */
[----:B------:R-:W-:Y:S01]  /*4250*/  FMUL.FTZ R41, R124, R41 ;  /* 0x000000297c297220 */ /* 0x000fe20000410000 */
[----:B------:R-:W-:Y:S03]  /*4260*/  SHFL.DOWN PT, R123, R40, 0x1, 0x1f ;  /* 0x08201f00287b7f89 */ /* 0x000fe600000e0000 */
[----:B------:R-:W-:-:S02]  /*4270*/  FFMA.FTZ R125, R120, R121, R41 ;  /* 0x00000079787d7223 */ /* 0x000fc40000010029 */
[----:B------:R-:W0:Y:S01]  /*4280*/  SHFL.DOWN PT, R41, R122, 0x2, 0x1f ;  /* 0x08401f007a297f89 */ /* 0x000e2200000e0000 */
[----:B------:R-:W1:Y:S02]  /*4290*/  MUFU.RCP R120, R42 ;  /* 0x0000002a00787308 */ /* 0x000e640000001000 */
[----:B-1----:R-:W-:Y:S01]  /*42a0*/  FMUL.FTZ R121, R120, R125 ;  /* 0x0000007d78797220 */ /* 0x002fe20000410000 */
[----:B0-----:R-:W-:Y:S01]  /*42b0*/  FADD.FTZ R41, R122, R41 ;  /* 0x000000297a297221 */ /* 0x001fe20000010000 */
[----:B------:R-:W-:-:S03]  /*42c0*/  I2FP.F32.S32 R122, R123 ;  /* 0x0000007b007a7245 */ /* 0x000fc60000201400 */
[----:B------:R-:W-:Y:S01]  /*42d0*/  FFMA.FTZ R43, R120, R43, R41 ;  /* 0x0000002b782b7223 */ /* 0x000fe20000010029 */
[----:B------:R-:W-:Y:S01]  /*42e0*/  IADD3 R41, R40, R123, RZ ;  /* 0x0000007b28297210 */ /* 0x000fe20007ffe0ff */
[----:B------:R-:W0:Y:S03]  /*42f0*/  SHFL.DOWN PT, R120, R121, 0x1, 0x1f ;  /* 0x08201f0079787f89 */ /* 0x000e2600000e0000 */
[----:B------:R-:W-:Y:S01]  /*4300*/  I2FP.F32.S32 R41, R41 ;  /* 0x0000002900297245 */ /* 0x000fe20000201400 */
[----:B------:R-:W1:Y:S05]  /*4310*/  SHFL.DOWN PT, R40, R43, 0x1, 0x1f ;  /* 0x08201f002b287f89 */ /* 0x000e6a00000e0000 */
[----:B------:R-:W2:Y:S01]  /*4320*/  MUFU.RCP R41, R41 ;  /* 0x0000002900297308 */ /* 0x000ea20000001000 */
[----:B0-----:R-:W-:-:S04]  /*4330*/  FADD.FTZ R123, R121, -R120 ;  /* 0x80000078797b7221 */ /* 0x001fc80000010000 */
[----:B------:R-:W-:Y:S01]  /*4340*/  FMUL.FTZ R125, R123, R123 ;  /* 0x0000007b7b7d7220 */ /* 0x000fe20000410000 */
[-C--:B------:R-:W-:Y:S01]  /*4350*/  FMUL.FTZ R123, R120, R122.reuse ;  /* 0x0000007a787b7220 */ /* 0x080fe20000410000 */
[----:B-1----:R-:W-:Y:S02]  /*4360*/  FADD.FTZ R40, R43, R40 ;  /* 0x000000282b287221 */ /* 0x002fe40000010000 */
[C---:B------:R-:W-:Y:S01]  /*4370*/  FMUL.FTZ R125, R42.reuse, R125 ;  /* 0x0000007d2a7d7220 */ /* 0x040fe20000410000 */
[----:B------:R-:W-:Y:S02]  /*4380*/  FFMA.FTZ R42, R42, R121, R123 ;  /* 0x000000792a2a7223 */ /* 0x000fe4000001007b */
[----:B------:R-:W0:Y:S01]  /*4390*/  LDC R121, c[0x0][0x2d8] ;  /* 0x0000b600ff797b82 */ /* 0x000e220000000800 */
[----:B------:R-:W-:Y:S01]  /*43a0*/  FMUL.FTZ R125, R125, R122 ;  /* 0x0000007a7d7d7220 */ /* 0x000fe20000410000 */
[----:B--2---:R-:W-:-:S03]  /*43b0*/  FMUL.FTZ R123, R41, R42 ;  /* 0x0000002a297b7220 */ /* 0x004fc60000410000 */
[----:B------:R-:W-:-:S03]  /*43c0*/  FFMA.FTZ R125, R41, R125, R40 ;  /* 0x0000007d297d7223 */ /* 0x000fc60000010028 */
[----:B------:R-:W1:Y:S01]  /*43d0*/  @!P2 LDC.64 R40, c[0x0][0x250] ;  /* 0x00009400ff28ab82 */ /* 0x000e620000000a00 */
[----:B------:R-:W2:Y:S04]  /*43e0*/  SHFL.IDX PT, R123, R123, RZ, 0x1f ;  /* 0x00001fff7b7b7589 */ /* 0x000ea800000e0000 */
[----:B------:R-:W0:Y:S01]  /*43f0*/  SHFL.IDX PT, R122, R125, RZ, 0x1f ;  /* 0x00001fff7d7a7589 */ /* 0x000e2200000e0000 */
[----:B-1----:R-:W-:-:S04]  /*4400*/  @!P2 IMAD.WIDE R40, R91, 0x4, R40 ;  /* 0x000000045b28a825 */ /* 0x002fc800078e0228 */
[----:B--2---:R-:W-:Y:S01]  /*4410*/  FMUL.FTZ R42, R123, R123 ;  /* 0x0000007b7b2a7220 */ /* 0x004fe20000410000 */
[----:B------:R1:W-:Y:S04]  /*4420*/  @!P2 STG.E desc[UR4][R40.64], R123 ;  /* 0x0000007b2800a986 */ /* 0x0003e8000c101904 */
[----:B------:R-:W-:Y:S01]  /*4430*/  FSEL R42, R42, RZ, !P3 ;  /* 0x000000ff2a2a7208 */ /* 0x000fe20005800000 */
[----:B0-----:R-:W-:Y:S01]  /*4440*/  FFMA.FTZ R121, R122, UR7, R121 ;  /* 0x000000077a797c23 */ /* 0x001fe20008010079 */
[----:B------:R-:W-:-:S03]  /*4450*/  PLOP3.LUT P3, PT, PT, PT, UP0, 0x40, 0x0 ;  /* 0x000000000000781c */ /* 0x000fc60003f6e808 */
[----:B------:R-:W-:Y:S01]  /*4460*/  FADD.FTZ R121, R121, R42 ;  /* 0x0000002a79797221 */ /* 0x000fe20000010000 */
[----:B------:R-:W-:Y:S01]  /*4470*/  FSEL R120, R123, RZ, P3 ;  /* 0x000000ff7b787208 */ /* 0x000fe20001800000 */
[----:B-1----:R-:W0:Y:S04]  /*4480*/  @!P2 LDC.64 R40, c[0x0][0x258] ;  /* 0x00009600ff28ab82 */ /* 0x002e280000000a00 */
[----:B------:R-:W1:Y:S01]  /*4490*/  MUFU.RSQ R121, R121 ;  /* 0x0000007900797308 */ /* 0x000e620000001400 */
[----:B0-----:R-:W-:-:S05]  /*44a0*/  @!P2 IMAD.WIDE R40, R91, 0x4, R40 ;  /* 0x000000045b28a825 */ /* 0x001fca00078e0228 */
[----:B-1----:R0:W-:Y:S01]  /*44b0*/  @!P2 STG.E desc[UR4][R40.64], R121 ;  /* 0x000000792800a986 */ /* 0x0021e2000c101904 */
[----:B------:R-:W-:Y:S05]  /*44c0*/  @!P0 BRA `(.L_x_454) ;  /* 0x0000000000808947 */ /* 0x000fea0003800000 */
[--C-:B0-----:R-:W-:Y:S01]  /*44d0*/  FADD.FTZ R40, R52, -R120.reuse ;  /* 0x8000007834287221 */ /* 0x101fe20000010000 */
[--C-:B------:R-:W-:Y:S01]  /*44e0*/  FADD.FTZ R42, R93, -R120.reuse ;  /* 0x800000785d2a7221 */ /* 0x100fe20000010000 */
[--C-:B------:R-:W-:Y:S01]  /*44f0*/  FADD.FTZ R122, R100, -R120.reuse ;  /* 0x80000078647a7221 */ /* 0x100fe20000010000 */
[--C-:B------:R-:W-:Y:S01]  /*4500*/  FADD.FTZ R124, R116, -R120.reuse ;  /* 0x80000078747c7221 */ /* 0x100fe20000010000 */
[C---:B------:R-:W-:Y:S01]  /*4510*/  FMUL.FTZ R41, R121.reuse, R40 ;  /* 0x0000002879297220 */ /* 0x040fe20000410000 */
[----:B------:R-:W-:Y:S01]  /*4520*/  FADD.FTZ R40, R92, -R120 ;  /* 0x800000785c287221 */ /* 0x000fe20000010000 */
        /* <DEDUP_REMOVED lines=8> */
[----:B------:R-:W-:Y:S01]  /*45b0*/  FADD.FTZ R42, R101, -R120 ;  /* 0x80000078652a7221 */ /* 0x000fe20000010000 */
[----:B------:R-:W-:-:S02]  /*45c0*/  FFMA.FTZ R124, R81, R124, R69 ;  /* 0x0000007c517c7223 */ /* 0x000fc40000010045 */
[----:B------:R-:W-:Y:S01]  /*45d0*/  F2FP.BF16.F32.PACK_AB R41, R122, R41 ;  /* 0x000000297a29723e */ /* 0x000fe200000010ff */
[--C-:B------:R-:W-:Y:S01]  /*45e0*/  FADD.FTZ R122, R108, -R120.reuse ;  /* 0x800000786c7a7221 */ /* 0x100fe20000010000 */
[----:B------:R-:W-:Y:S01]  /*45f0*/  F2FP.BF16.F32.PACK_AB R40, R43, R40 ;  /* 0x000000282b28723e */ /* 0x000fe200000010ff */
[C---:B------:R-:W-:Y:S02]  /*4600*/  FMUL.FTZ R43, R121.reuse, R42 ;  /* 0x0000002a792b7220 */ /* 0x040fe40000410000 */
[----:B------:R-:W-:Y:S01]  /*4610*/  FMUL.FTZ R123, R121, R122 ;  /* 0x0000007a797b7220 */ /* 0x000fe20000410000 */
[----:B------:R-:W-:Y:S01]  /*4620*/  FADD.FTZ R122, R109, -R120 ;  /* 0x800000786d7a7221 */ /* 0x000fe20000010000 */
[----:B------:R-:W-:Y:S02]  /*4630*/  FFMA.FTZ R42, R22, R43, R10 ;  /* 0x0000002b162a7223 */ /* 0x000fe4000001000a */
[----:B------:R-:W-:Y:S01]  /*4640*/  FFMA.FTZ R123, R82, R123, R70 ;  /* 0x0000007b527b7223 */ /* 0x000fe20000010046 */
[----:B------:R-:W-:-:S04]  /*4650*/  FMUL.FTZ R122, R121, R122 ;  /* 0x0000007a797a7220 */ /* 0x000fc80000410000 */
[----:B------:R-:W-:Y:S01]  /*4660*/  F2FP.BF16.F32.PACK_AB R42, R123, R42 ;  /* 0x0000002a7b2a723e */ /* 0x000fe200000010ff */
[----:B------:R-:W-:Y:S02]  /*4670*/  FFMA.FTZ R43, R21, R122, R9 ;  /* 0x0000007a152b7223 */ /* 0x000fe40000010009 */
[----:B------:R-:W0:Y:S03]  /*4680*/  LDC.64 R122, c[0x0][0x2b8] ;  /* 0x0000ae00ff7a7b82 */ /* 0x000e260000000a00 */
[----:B------:R-:W-:Y:S01]  /*4690*/  F2FP.BF16.F32.PACK_AB R43, R124, R43 ;  /* 0x0000002b7c2b723e */ /* 0x000fe200000010ff */
[C---:B0-----:R-:W-:Y:S01]  /*46a0*/  IMAD.WIDE.U32 R122, R88.reuse, 0x10, R122 ;  /* 0x00000010587a7825 */ /* 0x041fe200078e007a */
[----:B------:R-:W-:-:S04]  /*46b0*/  IADD3 R88, R88, 0x100, RZ ;  /* 0x0000010058587810 */ /* 0x000fc80007ffe0ff */
[----:B------:R1:W-:Y:S03]  /*46c0*/  STG.E.128 desc[UR4][R122.64], R40 ;  /* 0x000000287a007986 */ /* 0x0003e6000c101d04 */
.L_x_454:
[----:B------:R-:W-:Y:S05]  /*46d0*/  BSYNC B0 ;  /* 0x0000000000007941 */ /* 0x000fea0003800000 */
.L_x_453:
[----:B------:R-:W-:Y:S01]  /*46e0*/  ISETP.GE.U32.AND P2, PT, R26, 0x200, PT ;  /* 0x000002001a00780c */ /* 0x000fe20003f46070 */
[----:B------:R-:W-:-:S12]  /*46f0*/  BSSY B0, `(.L_x_455) ;  /* 0x0000022000007945 */ /* 0x000fd80003800000 */
[----:B------:R-:W-:Y:S05]  /*4700*/  @!P2 BRA `(.L_x_456) ;  /* 0x000000000080a947 */ /* 0x000fea0003800000 */
[--C-:B01----:R-:W-:Y:S01]  /*4710*/  FADD.FTZ R40, R51, -R120.reuse ;  /* 0x8000007833287221 */ /* 0x103fe20000010000 */
        /* <DEDUP_REMOVED lines=28> */
[----:B0-----:R-:W-:-:S04]  /*48e0*/  IMAD.WIDE.U32 R122, R88, 0x10, R122 ;  /* 0x00000010587a7825 */ /* 0x001fc800078e007a */
[----:B------:R-:W-:Y:S01]  /*48f0*/  VIADD R88, R88, 0x100 ;  /* 0x0000010058587836 */ /* 0x000fe20000000000 */
[----:B------:R2:W-:Y:S06]  /*4900*/  STG.E.128 desc[UR4][R122.64], R40 ;  /* 0x000000287a007986 */ /* 0x0005ec000c101d04 */
.L_x_456:
[----:B------:R-:W-:Y:S05]  /*4910*/  BSYNC B0 ;  /* 0x0000000000007941 */ /* 0x000fea0003800000 */
.L_x_455:
[----:B------:R-:W-:Y:S01]  /*4920*/  ISETP.GE.U32.AND P2, PT, R26, 0x300, PT ;  /* 0x000003001a00780c */ /* 0x000fe20003f46070 */
[----:B------:R-:W-:-:S12]  /*4930*/  BSSY B0, `(.L_x_457) ;  /* 0x0000022000007945 */ /* 0x000fd80003800000 */
[----:B------:R-:W-:Y:S05]  /*4940*/  @!P2 BRA `(.L_x_458) ;  /* 0x000000000080a947 */ /* 0x000fea0003800000 */
[--C-:B012---:R-:W-:Y:S01]  /*4950*/  FADD.FTZ R40, R86, -R120.reuse ;  /* 0x8000007856287221 */ /* 0x107fe20000010000 */
        /* <DEDUP_REMOVED lines=31> */
.L_x_458:
[----:B------:R-:W-:Y:S05]  /*4b50*/  BSYNC B0 ;  /* 0x0000000000007941 */ /* 0x000fea0003800000 */
.L_x_457:
[----:B------:R-:W-:Y:S01]  /*4b60*/  ISETP.GE.U32.AND P2, PT, R26, 0x400, PT ;  /* 0x000004001a00780c */ /* 0x000fe20003f46070 */
[----:B------:R-:W-:-:S12]  /*4b70*/  BSSY B0, `(.L_x_459) ;  /* 0x0000021000007945 */ /* 0x000fd80003800000 */
[----:B------:R-:W-:Y:S05]  /*4b80*/  @!P2 BRA `(.L_x_460) ;  /* 0x00000000007ca947 */ /* 0x000fea0003800000 */
[--C-:B------:R-:W-:Y:S01]  /*4b90*/  FADD.FTZ R125, R98, -R120.reuse ;  /* 0x80000078627d7221 */ /* 0x100fe20000010000 */
[--C-:B0123--:R-:W-:Y:S01]  /*4ba0*/  FADD.FTZ R41, R87, -R120.reuse ;  /* 0x8000007857297221 */ /* 0x10ffe20000010000 */
[--C-:B------:R-:W-:Y:S01]  /*4bb0*/  FADD.FTZ R124, R99, -R120.reuse ;  /* 0x80000078637c7221 */ /* 0x100fe20000010000 */
[--C-:B------:R-:W-:Y:S01]  /*4bc0*/  FADD.FTZ R123, R106, -R120.reuse ;  /* 0x800000786a7b7221 */ /* 0x100fe20000010000 */
[--C-:B------:R-:W-:Y:S01]  /*4bd0*/  FADD.FTZ R40, R107, -R120.reuse ;  /* 0x800000786b287221 */ /* 0x100fe20000010000 */
[--C-:B------:R-:W-:Y:S01]  /*4be0*/  FADD.FTZ R42, R114, -R120.reuse ;  /* 0x80000078722a7221 */ /* 0x100fe20000010000 */
[--C-:B------:R-:W-:Y:S01]  /*4bf0*/  FADD.FTZ R122, R115, -R120.reuse ;  /* 0x80000078737a7221 */ /* 0x100fe20000010000 */
[----:B------:R-:W-:Y:S01]  /*4c00*/  FADD.FTZ R43, R119, -R120 ;  /* 0x80000078772b7221 */ /* 0x000fe20000010000 */
[C---:B------:R-:W-:Y:S01]  /*4c10*/  FMUL.FTZ R120, R121.reuse, R125 ;  /* 0x0000007d79787220 */ /* 0x040fe20000410000 */
[C---:B------:R-:W-:Y:S01]  /*4c20*/  FMUL.FTZ R41, R121.reuse, R41 ;  /* 0x0000002979297220 */ /* 0x040fe20000410000 */
[C---:B------:R-:W-:Y:S01]  /*4c30*/  FMUL.FTZ R124, R121.reuse, R124 ;  /* 0x0000007c797c7220 */ /* 0x040fe20000410000 */
        /* <DEDUP_REMOVED lines=9> */
[----:B------:R-:W-:Y:S01]  /*4cd0*/  FFMA.FTZ R121, R60, R120, R59 ;  /* 0x000000783c797223 */ /* 0x000fe2000001003b */
[----:B------:R-:W-:Y:S01]  /*4ce0*/  FFMA.FTZ R122, R58, R123, R57 ;  /* 0x0000007b3a7a7223 */ /* 0x000fe20000010039 */
[----:B------:R-:W-:-:S02]  /*4cf0*/  F2FP.BF16.F32.PACK_AB R42, R42, R125 ;  /* 0x0000007d2a2a723e */ /* 0x000fc400000010ff */
[----:B------:R-:W-:Y:S01]  /*4d00*/  F2FP.BF16.F32.PACK_AB R43, R40, R43 ;  /* 0x0000002b282b723e */ /* 0x000fe200000010ff */
[----:B------:R-:W-:Y:S01]  /*4d10*/  FFMA.FTZ R40, R44, R41, R48 ;  /* 0x000000292c287223 */ /* 0x000fe20000010030 */
[----:B------:R-:W-:-:S04]  /*4d20*/  FFMA.FTZ R41, R45, R124, R49 ;  /* 0x0000007c2d297223 */ /* 0x000fc80000010031 */
[----:B------:R-:W-:Y:S02]  /*4d30*/  F2FP.BF16.F32.PACK_AB R40, R121, R40 ;  /* 0x000000287928723e */ /* 0x000fe400000010ff */
[----:B------:R-:W0:Y:S01]  /*4d40*/  LDC.64 R120, c[0x0][0x2b8] ;  /* 0x0000ae00ff787b82 */ /* 0x000e220000000a00 */
[----:B------:R-:W-:Y:S01]  /*4d50*/  F2FP.BF16.F32.PACK_AB R41, R122, R41 ;  /* 0x000000297a29723e */ /* 0x000fe200000010ff */
[----:B0-----:R-:W-:-:S05]  /*4d60*/  IMAD.WIDE.U32 R120, R88, 0x10, R120 ;  /* 0x0000001058787825 */ /* 0x001fca00078e0078 */
[----:B------:R4:W-:Y:S02]  /*4d70*/  STG.E.128 desc[UR4][R120.64], R40 ;  /* 0x0000002878007986 */ /* 0x0009e4000c101d04 */
.L_x_460:
[----:B------:R-:W-:Y:S05]  /*4d80*/  BSYNC B0 ;  /* 0x0000000000007941 */ /* 0x000fea0003800000 */
.L_x_459:
[----:B------:R-:W-:Y:S02]  /*4d90*/  IADD3 R91, R91, UR8, RZ ;  /* 0x000000085b5b7c10 */ /* 0x000fe4000fffe0ff */
[----:B----4-:R-:W-:Y:S02]  /*4da0*/  SEL R120, RZ, 0x1, P5 ;  /* 0x00000001ff787807 */ /* 0x010fe40002800000 */
[----:B------:R-:W-:-:S13]  /*4db0*/  ISETP.GE.AND P2, PT, R91, UR9, PT ;  /* 0x000000095b007c0c */ /* 0x000fda000bf46270 */
[----:B------:R-:W-:Y:S05]  /*4dc0*/  @!P2 BRA `(.L_x_461) ;  /* 0xffffffbc00c4a947 */ /* 0x000fea000383ffff */
[----:B------:R-:W-:Y:S05]  /*4dd0*/  EXIT ;  /* 0x000000000000794d */ /* 0x000fea0003800000 */
.L_x_452:
[----:B------:R-:W-:Y:S01]  /*4de0*/  HFMA2.MMA R121, -RZ, RZ, 0, 1.847743988037109375e-06 ;  /* 0x0000001fff797435 */ /* 0x000fe200000001ff */
[----:B------:R-:W-:Y:S01]  /*4df0*/  IMAD.MOV.U32 R120, RZ, RZ, 0x1 ;  /* 0x00000001ff787424 */ /* 0x000fe200078e00ff */
[----:B------:R-:W-:-:S09]  /*4e00*/  MOV R123, 0xffffffff ;  /* 0xffffffff007b7802 */ /* 0x000fd20000000f00 */
[----:B-----5:R-:W-:Y:S05]  /*4e10*/  WARPSYNC.COLLECTIVE R123, `(.L_x_462) ;  /* 0x000000007b087348 */ /* 0x020fea0003c00000 */
[----:B------:R0:W1:Y:S02]  /*4e20*/  SHFL.BFLY P6, R124, R122, R120, R121 ;  /* 0x0c0000787a7c7389 */ /* 0x00006400000c0079 */
[----:B01---5:R-:W-:Y:S01]  /*4e30*/  ENDCOLLECTIVE ;  /* 0x000000000000791b */ /* 0x023fe20003800000 */
.L_x_462:
[----:B------:R-:W-:Y:S01]  /*4e40*/  HFMA2.MMA R120, -RZ, RZ, 0, 1.1920928955078125e-07 ;  /* 0x00000002ff787435 */ /* 0x000fe200000001ff */
[----:B------:R-:W-:-:S04]  /*4e50*/  FADD.FTZ R125, R122, R124 ;  /* 0x0000007c7a7d7221 */ /* 0x000fc80000010000 */
[----:B------:R-:W-:-:S07]  /*4e60*/  IMAD.MOV.U32 R122, RZ, RZ, R125 ;  /* 0x000000ffff7a7224 */ /* 0x000fce00078e007d */
[----:B------:R-:W-:Y:S05]  /*4e70*/  WARPSYNC.COLLECTIVE R123, `(.L_x_463) ;  /* 0x000000007b087348 */ /* 0x000fea0003c00000 */
[----:B------:R0:W1:Y:S02]  /*4e80*/  SHFL.BFLY P6, R124, R122, R120, R121 ;  /* 0x0c0000787a7c7389 */ /* 0x00006400000c0079 */
[----:B01----:R-:W-:Y:S01]  /*4e90*/  ENDCOLLECTIVE ;  /* 0x000000000000791b */ /* 0x003fe20003800000 */
.L_x_463:
[----:B------:R-:W-:Y:S02]  /*4ea0*/  IMAD.MOV.U32 R120, RZ, RZ, 0x4 ;  /* 0x00000004ff787424 */ /* 0x000fe400078e00ff */
[----:B------:R-:W-:-:S05]  /*4eb0*/  FADD.FTZ R125, R125, R124 ;  /* 0x0000007c7d7d7221 */ /* 0x000fca0000010000 */
[----:B------:R-:W-:-:S07]  /*4ec0*/  MOV R122, R125 ;  /* 0x0000007d007a7202 */ /* 0x000fce0000000f00 */
[----:B------:R-:W-:Y:S05]  /*4ed0*/  WARPSYNC.COLLECTIVE R123, `(.L_x_464) ;  /* 0x000000007b087348 */ /* 0x000fea0003c00000 */
[----:B------:R0:W1:Y:S02]  /*4ee0*/  SHFL.BFLY P6, R124, R122, R120, R121 ;  /* 0x0c0000787a7c7389 */ /* 0x00006400000c0079 */
[----:B01----:R-:W-:Y:S01]  /*4ef0*/  ENDCOLLECTIVE ;  /* 0x000000000000791b */ /* 0x003fe20003800000 */
.L_x_464:
[----:B------:R-:W-:Y:S01]  /*4f00*/  HFMA2.MMA R120, -RZ, RZ, 0, 4.76837158203125e-07 ;  /* 0x00000008ff787435 */ /* 0x000fe200000001ff */
[----:B------:R-:W-:-:S05]  /*4f10*/  FADD.FTZ R40, R125, R124 ;  /* 0x0000007c7d287221 */ /* 0x000fca0000010000 */
[----:B------:R-:W-:-:S07]  /*4f20*/  MOV R122, R40 ;  /* 0x00000028007a7202 */ /* 0x000fce0000000f00 */
[----:B------:R-:W-:Y:S05]  /*4f30*/  WARPSYNC.COLLECTIVE R123, `(.L_x_465) ;  /* 0x000000007b087348 */ /* 0x000fea0003c00000 */
[----:B------:R0:W1:Y:S02]  /*4f40*/  SHFL.BFLY P6, R124, R122, R120, R121 ;  /* 0x0c0000787a7c7389 */ /* 0x00006400000c0079 */
[----:B01----:R-:W-:Y:S01]  /*4f50*/  ENDCOLLECTIVE ;  /* 0x000000000000791b */ /* 0x003fe20003800000 */
.L_x_465:
[----:B------:R-:W-:Y:S01]  /*4f60*/  MOV R120, 0x10 ;  /* 0x0000001000787802 */ /* 0x000fe20000000f00 */
[----:B------:R-:W-:-:S04]  /*4f70*/  FADD.FTZ R41, R40, R124 ;  /* 0x0000007c28297221 */ /* 0x000fc80000010000 */
[----:B------:R-:W-:-:S07]  /*4f80*/  IMAD.MOV.U32 R122, RZ, RZ, R41 ;  /* 0x000000ffff7a7224 */ /* 0x000fce00078e0029 */
[----:B------:R-:W-:Y:S05]  /*4f90*/  WARPSYNC.COLLECTIVE R123, `(.L_x_466) ;  /* 0x000000007b087348 */ /* 0x000fea0003c00000 */
[----:B------:R0:W1:Y:S02]  /*4fa0*/  SHFL.BFLY P6, R124, R122, R120, R121 ;  /* 0x0c0000787a7c7389 */ /* 0x00006400000c0079 */
[----:B01----:R-:W-:Y:S01]  /*4fb0*/  ENDCOLLECTIVE ;  /* 0x000000000000791b */ /* 0x003fe20003800000 */
.L_x_466:
[----:B------:R-:W-:-:S04]  /*4fc0*/  FADD.FTZ R41, R41, R124 ;  /* 0x0000007c29297221 */ /* 0x000fc80000010000 */
[----:B------:R-:W-:-:S04]  /*4fd0*/  FMUL.FTZ R40, R90, R41 ;  /* 0x000000295a287220 */ /* 0x000fc80000410000 */
[--C-:B------:R-:W-:Y:S01]  /*4fe0*/  FADD.FTZ R41, R52, -R40.reuse ;  /* 0x8000002834297221 */ /* 0x100fe20000010000 */
[--C-:B------:R-:W-:Y:S01]  /*4ff0*/  FADD.FTZ R122, R92, -R40.reuse ;  /* 0x800000285c7a7221 */ /* 0x100fe20000010000 */
[--C-:B------:R-:W-:Y:S01]  /*5000*/  FADD.FTZ R120, R101, -R40.reuse ;  /* 0x8000002865787221 */ /* 0x100fe20000010000 */
[----:B------:R-:W-:Y:S01]  /*5010*/  FADD.FTZ R121, R94, -R40 ;  /* 0x800000285e797221 */ /* 0x000fe20000010000 */
[----:B------:R-:W-:-:S04]  /*5020*/  FFMA.FTZ R41, R41, R41, RZ ;  /* 0x0000002929297223 */ /* 0x000fc800000100ff */
[----:B------:R-:W-:Y:S01]  /*5030*/  FFMA.FTZ R41, R122, R122, R41 ;  /* 0x0000007a7a297223 */ /* 0x000fe20000010029 */
[----:B------:R-:W-:-:S04]  /*5040*/  FADD.FTZ R122, R93, -R40 ;  /* 0x800000285d7a7221 */ /* 0x000fc80000010000 */
[----:B------:R-:W-:Y:S01]  /*5050*/  FFMA.FTZ R41, R122, R122, R41 ;  /* 0x0000007a7a297223 */ /* 0x000fe20000010029 */
[----:B------:R-:W-:-:S04]  /*5060*/  FADD.FTZ R122, R100, -R40 ;  /* 0x80000028647a7221 */ /* 0x000fc80000010000 */
        /* <DEDUP_REMOVED lines=56> */
[----:B------:R-:W-:Y:S01]  /*53f0*/  HFMA2.MMA R121, -RZ, RZ, 0, 1.847743988037109375e-06 ;  /* 0x0000001fff797435 */ /* 0x000fe200000001ff */
[----:B------:R-:W-:-:S03]  /*5400*/  IMAD.MOV.U32 R120, RZ, RZ, 0x1 ;  /* 0x00000001ff787424 */ /* 0x000fc600078e00ff */
[----:B------:R-:W-:-:S07]  /*5410*/  MOV R122, R41 ;  /* 0x00000029007a7202 */ /* 0x000fce0000000f00 */
[----:B------:R-:W-:Y:S05]  /*5420*/  WARPSYNC.COLLECTIVE R123, `(.L_x_467) ;  /* 0x000000007b087348 */ /* 0x000fea0003c00000 */
[----:B------:R0:W1:Y:S02]  /*5430*/  SHFL.BFLY P6, R124, R122, R120, R121 ;  /* 0x0c0000787a7c7389 */ /* 0x00006400000c0079 */
[----:B01----:R-:W-:Y:S01]  /*5440*/  ENDCOLLECTIVE ;  /* 0x000000000000791b */ /* 0x003fe20003800000 */
.L_x_467:
[----:B------:R-:W-:Y:S01]  /*5450*/  MOV R120, 0x2 ;  /* 0x0000000200787802 */ /* 0x000fe20000000f00 */
[----:B------:R-:W-:-:S07]  /*5460*/  FADD.FTZ R122, R41, R124 ;  /* 0x0000007c297a7221 */ /* 0x000fce0000010000 */
[----:B------:R-:W-:Y:S05]  /*5470*/  WARPSYNC.COLLECTIVE R123, `(.L_x_468) ;  /* 0x000000007b087348 */ /* 0x000fea0003c00000 */
[----:B------:R0:W1:Y:S02]  /*5480*/  SHFL.BFLY P6, R124, R122, R120, R121 ;  /* 0x0c0000787a7c7389 */ /* 0x00006400000c0079 */
[----:B01----:R-:W-:Y:S01]  /*5490*/  ENDCOLLECTIVE ;  /* 0x000000000000791b */ /* 0x003fe20003800000 */
.L_x_468:
[----:B------:R-:W-:Y:S01]  /*54a0*/  HFMA2.MMA R120, -RZ, RZ, 0, 2.384185791015625e-07 ;  /* 0x00000004ff787435 */ /* 0x000fe200000001ff */
[----:B------:R-:W-:-:S04]  /*54b0*/  FADD.FTZ R125, R122, R124 ;  /* 0x0000007c7a7d7221 */ /* 0x000fc80000010000 */
[----:B------:R-:W-:-:S07]  /*54c0*/  IMAD.MOV.U32 R122, RZ, RZ, R125 ;  /* 0x000000ffff7a7224 */ /* 0x000fce00078e007d */
[----:B------:R-:W-:Y:S05]  /*54d0*/  WARPSYNC.COLLECTIVE R123, `(.L_x_469) ;  /* 0x000000007b087348 */ /* 0x000fea0003c00000 */
[----:B------:R0:W1:Y:S02]  /*54e0*/  SHFL.BFLY P6, R124, R122, R120, R121 ;  /* 0x0c0000787a7c7389 */ /* 0x00006400000c0079 */
[----:B01----:R-:W-:Y:S01]  /*54f0*/  ENDCOLLECTIVE ;  /* 0x000000000000791b */ /* 0x003fe20003800000 */
.L_x_469:
[----:B------:R-:W-:Y:S02]  /*5500*/  IMAD.MOV.U32 R120, RZ, RZ, 0x8 ;  /* 0x00000008ff787424 */ /* 0x000fe400078e00ff */
[----:B------:R-:W-:-:S05]  /*5510*/  FADD.FTZ R125, R125, R124 ;  /* 0x0000007c7d7d7221 */ /* 0x000fca0000010000 */
[----:B------:R-:W-:-:S07]  /*5520*/  MOV R122, R125 ;  /* 0x0000007d007a7202 */ /* 0x000fce0000000f00 */
[----:B------:R-:W-:Y:S05]  /*5530*/  WARPSYNC.COLLECTIVE R123, `(.L_x_470) ;  /* 0x000000007b087348 */ /* 0x000fea0003c00000 */
[----:B------:R0:W1:Y:S02]  /*5540*/  SHFL.BFLY P6, R124, R122, R120, R121 ;  /* 0x0c0000787a7c7389 */ /* 0x00006400000c0079 */
[----:B01----:R-:W-:Y:S01]  /*5550*/  ENDCOLLECTIVE ;  /* 0x000000000000791b */ /* 0x003fe20003800000 */
.L_x_470:
[----:B------:R-:W-:Y:S01]  /*5560*/  HFMA2.MMA R120, -RZ, RZ, 0, 9.5367431640625e-07 ;  /* 0x00000010ff787435 */ /* 0x000fe200000001ff */
[----:B------:R-:W-:-:S05]  /*5570*/  FADD.FTZ R41, R125, R124 ;  /* 0x0000007c7d297221 */ /* 0x000fca0000010000 */
[----:B------:R-:W-:-:S07]  /*5580*/  MOV R122, R41 ;  /* 0x00000029007a7202 */ /* 0x000fce0000000f00 */
[----:B------:R-:W-:Y:S05]  /*5590*/  WARPSYNC.COLLECTIVE R123, `(.L_x_471) ;  /* 0x000000007b087348 */ /* 0x000fea0003c00000 */
[----:B------:R0:W1:Y:S02]  /*55a0*/  SHFL.BFLY P6, R124, R122, R120, R121 ;  /* 0x0c0000787a7c7389 */ /* 0x00006400000c0079 */
[----:B01----:R-:W-:Y:S01]  /*55b0*/  ENDCOLLECTIVE ;  /* 0x000000000000791b */ /* 0x003fe20003800000 */
.L_x_471:
[----:B------:R-:W-:Y:S05]  /*55c0*/  BRA `(.L_x_472) ;  /* 0xffffffe800547947 */ /* 0x000fea000383ffff */
.L_x_473:
        /* <DEDUP_REMOVED lines=11> */
.L_x_27022:


//--------------------- .text._ZN10layer_norm31ln_parallel_residual_fwd_kernelINS_13Kernel_traitsI13__nv_bfloat16S2_S2_S2_fjLj8192ELj1ELj1ELj8ELj16ENS_18Kernel_traits_baseILj8192ES2_S2_S2_S2_fjLj256EEEEELb0ELb1ELb1EEEvNS_9FwdParamsE --------------------------
	.section	.text._ZN10layer_norm31ln_parallel_residual_fwd_kernelINS_13Kernel_traitsI13__nv_bfloat16S2_S2_S2_fjLj8192ELj1ELj1ELj8ELj16ENS_18Kernel_traits_baseILj8192ES2_S2_S2_S2_fjLj256EEEEELb0ELb1ELb1EEEvNS_9FwdParamsE,"ax",@progbits
	.align	128
        .global         _ZN10layer_norm31ln_parallel_residual_fwd_kernelINS_13Kernel_traitsI13__nv_bfloat16S2_S2_S2_fjLj8192ELj1ELj1ELj8ELj16ENS_18Kernel_traits_baseILj8192ES2_S2_S2_S2_fjLj256EEEEELb0ELb1ELb1EEEvNS_9FwdParamsE
        .type           _ZN10layer_norm31ln_parallel_residual_fwd_kernelINS_13Kernel_traitsI13__nv_bfloat16S2_S2_S2_fjLj8192ELj1ELj1ELj8ELj16ENS_18Kernel_traits_baseILj8192ES2_S2_S2_S2_fjLj256EEEEELb0ELb1ELb1EEEvNS_9FwdParamsE,@function
        .size           _ZN10layer_norm31ln_parallel_residual_fwd_kernelINS_13Kernel_traitsI13__nv_bfloat16S2_S2_S2_fjLj8192ELj1ELj1ELj8ELj16ENS_18Kernel_traits_baseILj8192ES2_S2_S2_S2_fjLj256EEEEELb0ELb1ELb1EEEvNS_9FwdParamsE,(.L_x_27023 - _ZN10layer_norm31ln_parallel_residual_fwd_kernelINS_13Kernel_traitsI13__nv_bfloat16S2_S2_S2_fjLj8192ELj1ELj1ELj8ELj16ENS_18Kernel_traits_baseILj8192ES2_S2_S2_S2_fjLj256EEEEELb0ELb1ELb1EEEvNS_9FwdParamsE)
        .other          _ZN10layer_norm31ln_parallel_residual_fwd_kernelINS_13Kernel_traitsI13__nv_bfloat16S2_S2_S2_fjLj8192ELj1ELj1ELj8ELj16ENS_18Kernel_traits_baseILj8192ES2_S2_S2_S2_fjLj256EEEEELb0ELb1ELb1EEEvNS_9FwdParamsE,@"STO_CUDA_ENTRY STV_DEFAULT"
_ZN10layer_norm31ln_parallel_residual_fwd_kernelINS_13Kernel_traitsI13__nv_bfloat16S2_S2_S2_fjLj8192ELj1ELj1ELj8ELj16ENS_18Kernel_traits_baseILj8192ES2_S2_S2_S2_fjLj256EEEEELb0ELb1ELb1EEEvNS_9FwdParamsE:
.text._ZN10layer_norm31ln_parallel_residual_fwd_kernelINS_13Kernel_traitsI13__nv_bfloat16S2_S2_S2_fjLj8192ELj1ELj1ELj8ELj16ENS_18Kernel_traits_baseILj8192ES2_S2_S2_S2_fjLj256EEEEELb0ELb1ELb1EEEvNS_9FwdParamsE:
[----:B------:R-:W-:Y:S01]  /*0000*/  LDC R1, c[0x0][0x28] ;  /* 0x00000a00ff017b82 */ /* 0x000fe20000000800 */
[----:B------:R-:W0:Y:S01]  /*0010*/  S2R R46, SR_TID.X ;  /* 0x00000000002e7919 */ /* 0x000e220000002100 */
[----:B------:R-:W-:-:S06]  /*0020*/  ULDC.64 UR4, c[0x0][0x2c8] ;  /* 0x0000b20000047ab9 */ /* 0x000fcc0000000a00 */
[----:B------:R-:W1:Y:S01]  /*0030*/  S2UR UR6, SR_CTAID.X ;  /* 0x00000000000679c3 */ /* 0x000e620000002500 */
[----:B------:R-:W-:Y:S01]  /*0040*/  ISETP.NE.U32.AND P1, PT, RZ, UR4, PT ;  /* 0x00000004ff007c0c */ /* 0x000fe2000bf25070 */
[----:B------:R-:W-:-:S03]  /*0050*/  ULDC.64 UR8, c[0x0][0x260] ;  /* 0x0000980000087ab9 */ /* 0x000fc60000000a00 */
[----:B------:R-:W-:-:S03]  /*0060*/  ISETP.NE.AND.EX P1, PT, RZ, UR5, PT, P1 ;  /* 0x00000005ff007c0c */ /* 0x000fc6000bf25310 */
[----:B------:R-:W2:Y:S01]  /*0070*/  LDC.64 R44, c[0x0][0x228] ;  /* 0x00008a00ff2c7b82 */ /* 0x000ea20000000a00 */
[----:B0-----:R-:W-:-:S04]  /*0080*/  SHF.L.U32 R0, R46, 0x4, RZ ;  /* 0x000000042e007819 */ /* 0x001fc800000006ff */
[----:B------:R-:W-:-:S04]  /*0090*/  LOP3.LUT R0, R0, 0xff0, RZ, 0xc0, !PT ;  /* 0x00000ff000007812 */ /* 0x000fc800078ec0ff */
[----:B------:R-:W-:-:S04]  /*00a0*/  IADD3 R2, P0, R0, UR4, RZ ;  /* 0x0000000400027c10 */ /* 0x000fc8000ff1e0ff */
[----:B------:R-:W-:Y:S01]  /*00b0*/  IADD3.X R3, RZ, UR5, RZ, P0, !PT ;  /* 0x00000005ff037c10 */ /* 0x000fe200087fe4ff */
[----:B------:R-:W-:-:S04]  /*00c0*/  ULDC.64 UR4, c[0x0][0x208] ;  /* 0x0000820000047ab9 */ /* 0x000fc80000000a00 */
[----:B------:R0:W5:Y:S04]  /*00d0*/  @P1 LDG.E.128 R8, desc[UR4][R2.64] ;  /* 0x0000000402081981 */ /* 0x000168000c1e1d00 */
[----:B------:R0:W5:Y:S04]  /*00e0*/  @P1 LDG.E.128 R40, desc[UR4][R2.64+0x1000] ;  /* 0x0010000402281981 */ /* 0x000168000c1e1d00 */
[----:B------:R0:W5:Y:S01]  /*00f0*/  @P1 LDG.E.128 R12, desc[UR4][R2.64+0x2000] ;  /* 0x00200004020c1981 */ /* 0x000162000c1e1d00 */
[----:B------:R-:W-:Y:S02]  /*0100*/  SHF.R.U32.HI R36, RZ, 0x8, R46 ;  /* 0x00000008ff247819 */ /* 0x000fe4000001162e */
[----:B------:R-:W-:Y:S01]  /*0110*/  IADD3 R4, P0, R0, UR8, RZ ;  /* 0x0000000800047c10 */ /* 0x000fe2000ff1e0ff */
[----:B------:R0:W5:Y:S02]  /*0120*/  @P1 LDG.E.128 R16, desc[UR4][R2.64+0x3000] ;  /* 0x0030000402101981 */ /* 0x000164000c1e1d00 */
[----:B-1----:R-:W-:Y:S01]  /*0130*/  VIADD R37, R36, UR6 ;  /* 0x0000000624257c36 */ /* 0x002fe20008000000 */
[----:B------:R-:W-:Y:S01]  /*0140*/  ULDC UR6, c[0x0][0x214] ;  /* 0x0000850000067ab9 */ /* 0x000fe20000000800 */
[----:B------:R-:W-:-:S03]  /*0150*/  IADD3.X R5, RZ, UR9, RZ, P0, !PT ;  /* 0x00000009ff057c10 */ /* 0x000fc600087fe4ff */
[----:B------:R-:W-:Y:S01]  /*0160*/  ISETP.GE.AND P2, PT, R37, UR6, PT ;  /* 0x0000000625007c0c */ /* 0x000fe2000bf46270 */
[----:B------:R-:W-:Y:S02]  /*0170*/  ULDC.64 UR6, c[0x0][0x230] ;  /* 0x00008c0000067ab9 */ /* 0x000fe40000000a00 */
[----:B--2---:R-:W-:-:S04]  /*0180*/  LOP3.LUT P0, RZ, R44, UR6, RZ, 0xfc, !PT ;  /* 0x000000062cff7c12 */ /* 0x004fc8000f80fcff */
[----:B------:R-:W-:-:S06]  /*0190*/  LOP3.LUT P0, RZ, R45, UR7, RZ, 0xfc, P0 ;  /* 0x000000072dff7c12 */ /* 0x000fcc000800fcff */
[----:B0-----:R-:W-:Y:S07]  /*01a0*/  @P2 EXIT ;  /* 0x000000000000294d */ /* 0x001fee0003800000 */
[----:B------:R-:W2:Y:S04]  /*01b0*/  LDG.E.128 R32, desc[UR4][R4.64] ;  /* 0x0000000404207981 */ /* 0x000ea8000c1e1d00 */
[----:B------:R-:W3:Y:S04]  /*01c0*/  LDG.E.128 R28, desc[UR4][R4.64+0x1000] ;  /* 0x00100004041c7981 */ /* 0x000ee8000c1e1d00 */
[----:B------:R-:W4:Y:S04]  /*01d0*/  LDG.E.128 R24, desc[UR4][R4.64+0x2000] ;  /* 0x0020000404187981 */ /* 0x000f28000c1e1d00 */
[----:B------:R0:W4:Y:S01]  /*01e0*/  LDG.E.128 R20, desc[UR4][R4.64+0x3000] ;  /* 0x0030000404147981 */ /* 0x000122000c1e1d00 */
        /* <DEDUP_REMOVED lines=8> */
[----:B------:R-:W-:Y:S01]  /*0270*/  ISETP.NE.U32.AND P2, PT, R44, RZ, PT ;  /* 0x000000ff2c00720c */ /* 0x000fe20003f45070 */
[C---:B------:R-:W-:Y:S01]  /*0280*/  IMAD.U32 R2, R9.reuse, 0x10000, RZ ;  /* 0x0001000009027824 */ /* 0x040fe200078e00ff */
[----:B------:R-:W-:Y:S01]  /*0290*/  PRMT R39, R9, 0x7632, R39 ;  /* 0x0000763209277816 */ /* 0x000fe20000000027 */
[----:B------:R-:W-:Y:S01]  /*02a0*/  ULDC.U8 UR6, c[0x0][0x2a0] ;  /* 0x0000a80000067ab9 */ /* 0x000fe20000000000 */
[----:B------:R-:W-:Y:S01]  /*02b0*/  PRMT R44, R10, 0x7632, R44 ;  /* 0x000076320a2c7816 */ /* 0x000fe2000000002c */
[----:B0-----:R-:W-:Y:S01]  /*02c0*/  IMAD.U32 R5, R40, 0x10000, RZ ;  /* 0x0001000028057824 */ /* 0x001fe200078e00ff */
[----:B------:R-:W-:Y:S01]  /*02d0*/  SHF.L.U32 R3, R10, 0x10, RZ ;  /* 0x000000100a037819 */ /* 0x000fe200000006ff */
[----:B------:R-:W-:Y:S01]  /*02e0*/  IMAD.MOV.U32 R83, RZ, RZ, 0x1 ;  /* 0x00000001ff537424 */ /* 0x000fe200078e00ff */
[----:B------:R-:W-:Y:S01]  /*02f0*/  PRMT R54, R41, 0x7632, R54 ;  /* 0x0000763229367816 */ /* 0x000fe20000000036 */
[----:B------:R-:W-:Y:S01]  /*0300*/  ULDC UR7, c[0x0][0x218] ;  /* 0x0000860000077ab9 */ /* 0x000fe20000000800 */
[----:B------:R-:W-:Y:S01]  /*0310*/  PRMT R57, R12, 0x7632, R57 ;  /* 0x000076320c397816 */ /* 0x000fe20000000039 */
[----:B------:R-:W-:Y:S01]  /*0320*/  ULDC UR8, c[0x0][0x290] ;  /* 0x0000a40000087ab9 */ /* 0x000fe20000000800 */
        /* <DEDUP_REMOVED lines=10> */
[----:B------:R-:W-:Y:S01]  /*03d0*/  PRMT R53, R40, 0x7632, R53 ;  /* 0x0000763228357816 */ /* 0x000fe20000000035 */
[----:B------:R-:W-:Y:S01]  /*03e0*/  ULDC.64 UR16, c[0x0][0x230] ;  /* 0x00008c0000107ab9 */ /* 0x000fe20000000a00 */
[----:B------:R-:W-:Y:S01]  /*03f0*/  PRMT R55, R42, 0x7632, R55 ;  /* 0x000076322a377816 */ /* 0x000fe20000000037 */
[----:B------:R-:W-:Y:S01]  /*0400*/  ULDC.64 UR14, c[0x0][0x228] ;  /* 0x00008a00000e7ab9 */ /* 0x000fe20000000a00 */
[----:B------:R-:W-:Y:S01]  /*0410*/  PRMT R56, R43, 0x7632, R56 ;  /* 0x000076322b387816 */ /* 0x000fe20000000038 */
[----:B------:R-:W-:Y:S01]  /*0420*/  ULDC.64 UR10, c[0x0][0x2b8] ;  /* 0x0000ae00000a7ab9 */ /* 0x000fe20000000a00 */
[----:B------:R-:W-:Y:S01]  /*0430*/  SHF.L.U32 R9, R12, 0x10, RZ ;  /* 0x000000100c097819 */ /* 0x000fe200000006ff */
[----:B------:R-:W-:Y:S01]  /*0440*/  ULDC.64 UR12, c[0x0][0x210] ;  /* 0x00008400000c7ab9 */ /* 0x000fe20000000a00 */
[----:B------:R-:W-:-:S02]  /*0450*/  PRMT R58, R13, 0x7632, R58 ;  /* 0x000076320d3a7816 */ /* 0x000fc4000000003a */
[----:B------:R-:W-:Y:S02]  /*0460*/  SHF.L.U32 R10, R13, 0x10, RZ ;  /* 0x000000100d0a7819 */ /* 0x000fe400000006ff */
[----:B------:R-:W-:Y:S01]  /*0470*/  PRMT R59, R14, 0x7632, R59 ;  /* 0x000076320e3b7816 */ /* 0x000fe2000000003b */
[C---:B------:R-:W-:Y:S01]  /*0480*/  IMAD.U32 R14, R17.reuse, 0x10000, RZ ;  /* 0x00010000110e7824 */ /* 0x040fe200078e00ff */
[----:B------:R-:W-:Y:S02]  /*0490*/  PRMT R61, R16, 0x7632, R61 ;  /* 0x00007632103d7816 */ /* 0x000fe4000000003d */
[----:B------:R-:W-:Y:S02]  /*04a0*/  PRMT R62, R17, 0x7632, R62 ;  /* 0x00007632113e7816 */ /* 0x000fe4000000003e */
[----:B------:R-:W-:Y:S02]  /*04b0*/  PRMT R64, R19, 0x7632, R64 ;  /* 0x0000763213407816 */ /* 0x000fe40000000040 */
[----:B------:R-:W-:-:S02]  /*04c0*/  SHF.L.U32 R36, R36, 0x3, RZ ;  /* 0x0000000324247819 */ /* 0x000fc400000006ff */
[----:B------:R-:W-:Y:S02]  /*04d0*/  SHF.R.U32.HI R65, RZ, 0x5, R46 ;  /* 0x00000005ff417819 */ /* 0x000fe4000001162e */
[----:B------:R-:W-:Y:S02]  /*04e0*/  SHF.L.U32 R12, R15, 0x10, RZ ;  /* 0x000000100f0c7819 */ /* 0x000fe400000006ff */
[----:B------:R-:W-:Y:S02]  /*04f0*/  SHF.L.U32 R13, R16, 0x10, RZ ;  /* 0x00000010100d7819 */ /* 0x000fe400000006ff */
[----:B------:R-:W-:Y:S02]  /*0500*/  SHF.L.U32 R15, R18, 0x10, RZ ;  /* 0x00000010120f7819 */ /* 0x000fe400000006ff */
[----:B------:R-:W-:Y:S02]  /*0510*/  SHF.L.U32 R16, R19, 0x10, RZ ;  /* 0x0000001013107819 */ /* 0x000fe400000006ff */
[----:B------:R-:W-:Y:S01]  /*0520*/  SHF.L.U32 R0, R8, 0x10, RZ ;  /* 0x0000001008007819 */ /* 0x000fe200000006ff */
[----:B------:R-:W-:Y:S01]  /*0530*/  IMAD.U32 R8, R43, 0x10000, RZ ;  /* 0x000100002b087824 */ /* 0x000fe200078e00ff */
[----:B------:R-:W-:-:S02]  /*0540*/  SHF.L.U32 R6, R41, 0x10, RZ ;  /* 0x0000001029067819 */ /* 0x000fc400000006ff */
[----:B------:R-:W-:Y:S02]  /*0550*/  SHF.L.U32 R7, R42, 0x10, RZ ;  /* 0x000000102a077819 */ /* 0x000fe400000006ff */
[----:B------:R-:W-:Y:S02]  /*0560*/  ISETP.NE.AND.EX P1, PT, R45, RZ, PT, P2 ;  /* 0x000000ff2d00720c */ /* 0x000fe40003f25320 */
[----:B------:R-:W-:Y:S02]  /*0570*/  ISETP.NE.AND P5, PT, RZ, UR6, PT ;  /* 0x00000006ff007c0c */ /* 0x000fe4000bfa5270 */
        /* <DEDUP_REMOVED lines=9> */
[----:B------:R-:W-:Y:S02]  /*0610*/  LOP3.LUT R65, R65, 0x7, RZ, 0xc0, !PT ;  /* 0x0000000741417812 */ /* 0x000fe400078ec0ff */
[C---:B--2---:R-:W-:Y:S01]  /*0620*/  PRMT R122, R32.reuse, 0x7632, R122 ;  /* 0x00007632207a7816 */ /* 0x044fe2000000007a */
[----:B------:R-:W-:Y:S01]  /*0630*/  IMAD.U32 R124, R32, 0x10000, RZ ;  /* 0x00010000207c7824 */ /* 0x000fe200078e00ff */
[C---:B------:R-:W-:Y:S01]  /*0640*/  PRMT R108, R35.reuse, 0x7632, R108 ;  /* 0x00007632236c7816 */ /* 0x040fe2000000006c */
[----:B------:R-:W-:Y:S01]  /*0650*/  IMAD.U32 R109, R35, 0x10000, RZ ;  /* 0x00010000236d7824 */ /* 0x000fe200078e00ff */
[C---:B---3--:R-:W-:Y:S01]  /*0660*/  PRMT R94, R30.reuse, 0x7632, R94 ;  /* 0x000076321e5e7816 */ /* 0x048fe2000000005e */
[----:B------:R-:W-:Y:S01]  /*0670*/  IMAD.U32 R95, R30, 0x10000, RZ ;  /* 0x000100001e5f7824 */ /* 0x000fe200078e00ff */
[----:B------:R-:W-:Y:S01]  /*0680*/  PRMT R121, R33, 0x7632, R121 ;  /* 0x0000763221797816 */ /* 0x000fe20000000079 */
[----:B------:R-:W-:Y:S01]  /*0690*/  IMAD.U32 R122, R122, 0x10000, RZ ;  /* 0x000100007a7a7824 */ /* 0x000fe200078e00ff */
[C---:B----4-:R-:W-:Y:S01]  /*06a0*/  PRMT R66, R25.reuse, 0x7632, R66 ;  /* 0x0000763219427816 */ /* 0x050fe20000000042 */
[----:B------:R-:W-:Y:S01]  /*06b0*/  IMAD.U32 R17, R25, 0x10000, RZ ;  /* 0x0001000019117824 */ /* 0x000fe200078e00ff */
[----:B------:R-:W-:Y:S01]  /*06c0*/  PRMT R110, R34, 0x7632, R110 ;  /* 0x00007632226e7816 */ /* 0x000fe2000000006e */
[----:B------:R-:W-:Y:S01]  /*06d0*/  IMAD.U32 R108, R108, 0x10000, RZ ;  /* 0x000100006c6c7824 */ /* 0x000fe200078e00ff */
[C---:B------:R-:W-:Y:S01]  /*06e0*/  PRMT R69, R20.reuse, 0x7632, R69 ;  /* 0x0000763214457816 */ /* 0x040fe20000000045 */
[----:B------:R-:W-:Y:S01]  /*06f0*/  IMAD.U32 R20, R20, 0x10000, RZ ;  /* 0x0001000014147824 */ /* 0x000fe200078e00ff */
[C---:B------:R-:W-:Y:S01]  /*0700*/  PRMT R78, R23.reuse, 0x7632, R78 ;  /* 0x00007632174e7816 */ /* 0x040fe2000000004e */
        /* <DEDUP_REMOVED lines=9> */
[----:B------:R-:W-:-:S02]  /*07a0*/  PRMT R67, R26, 0x7632, R67 ;  /* 0x000076321a437816 */ /* 0x000fc40000000043 */
[----:B------:R-:W-:Y:S02]  /*07b0*/  PRMT R68, R27, 0x7632, R68 ;  /* 0x000076321b447816 */ /* 0x000fe40000000044 */
[----:B------:R-:W-:Y:S02]  /*07c0*/  PRMT R70, R21, 0x7632, R70 ;  /* 0x0000763215467816 */ /* 0x000fe40000000046 */
[----:B------:R-:W-:Y:S02]  /*07d0*/  PRMT R71, R22, 0x7632, R71 ;  /* 0x0000763216477816 */ /* 0x000fe40000000047 */
[----:B------:R-:W-:Y:S02]  /*07e0*/  SHF.L.U32 R99, R28, 0x10, RZ ;  /* 0x000000101c637819 */ /* 0x000fe400000006ff */
[----:B------:R-:W-:Y:S02]  /*07f0*/  SHF.L.U32 R82, R24, 0x10, RZ ;  /* 0x0000001018527819 */ /* 0x000fe400000006ff */
[----:B------:R-:W-:-:S02]  /*0800*/  SHF.L.U32 R18, R26, 0x10, RZ ;  /* 0x000000101a127819 */ /* 0x000fc400000006ff */
[----:B------:R-:W-:Y:S01]  /*0810*/  SHF.L.U32 R19, R27, 0x10, RZ ;  /* 0x000000101b137819 */ /* 0x000fe200000006ff */
[----:B------:R-:W-:Y:S01]  /*0820*/  IMAD.U32 R27, R44, 0x10000, RZ ;  /* 0x000100002c1b7824 */ /* 0x000fe200078e00ff */
[----:B------:R-:W-:Y:S02]  /*0830*/  SHF.L.U32 R123, R33, 0x10, RZ ;  /* 0x00000010217b7819 */ /* 0x000fe400000006ff */
[----:B------:R-:W-:Y:S02]  /*0840*/  SHF.L.U32 R111, R34, 0x10, RZ ;  /* 0x00000010226f7819 */ /* 0x000fe400000006ff */
[----:B------:R-:W-:Y:S02]  /*0850*/  SHF.L.U32 R97, R29, 0x10, RZ ;  /* 0x000000101d617819 */ /* 0x000fe400000006ff */
[----:B------:R-:W-:Y:S02]  /*0860*/  SHF.L.U32 R85, R31, 0x10, RZ ;  /* 0x000000101f557819 */ /* 0x000fe400000006ff */
[----:B------:R-:W-:-:S02]  /*0870*/  SHF.L.U32 R21, R21, 0x10, RZ ;  /* 0x0000001015157819 */ /* 0x000fc400000006ff */
[----:B------:R-:W-:Y:S02]  /*0880*/  SHF.L.U32 R22, R22, 0x10, RZ ;  /* 0x0000001016167819 */ /* 0x000fe400000006ff */
[----:B------:R-:W-:Y:S02]  /*0890*/  MOV R24, R37 ;  /* 0x0000002500187202 */ /* 0x000fe40000000f00 */
[----:B------:R-:W-:Y:S02]  /*08a0*/  SHF.L.U32 R25, R38, 0x10, RZ ;  /* 0x0000001026197819 */ /* 0x000fe400000006ff */
[----:B------:R-:W-:Y:S02]  /*08b0*/  SHF.L.U32 R26, R39, 0x10, RZ ;  /* 0x00000010271a7819 */ /* 0x000fe400000006ff */
[----:B------:R-:W-:Y:S02]  /*08c0*/  IADD3 R28, R36, 0x8, RZ ;  /* 0x00000008241c7810 */ /* 0x000fe40007ffe0ff */
        /* <DEDUP_REMOVED lines=9> */
[----:B------:R-:W-:-:S07]  /*0960*/  SHF.L.U32 R71, R71, 0x10, RZ ;  /* 0x0000001047477819 */ /* 0x000fce00000006ff */
.L_x_603:
[----:B0-----:R-:W0:Y:S01]  /*0970*/  S2R R41, SR_TID.X ;  /* 0x0000000000297919 */ /* 0x001e220000002100 */
[----:B------:R-:W1:Y:S01]  /*0980*/  LDC.64 R112, c[0x0][0x220] ;  /* 0x00008800ff707b82 */ /* 0x000e620000000a00 */
[----:B------:R-:W-:Y:S01]  /*0990*/  IMAD R40, R24, UR7, RZ ;  /* 0x0000000718287c24 */ /* 0x000fe2000f8e02ff */
[----:B------:R-:W-:-:S04]  /*09a0*/  ISETP.NE.U32.AND P2, PT, RZ, UR16, PT ;  /* 0x00000010ff007c0c */ /* 0x000fc8000bf45070 */
[----:B------:R-:W-:Y:S02]  /*09b0*/  ISETP.NE.AND.EX P2, PT, RZ, UR17, PT, P2 ;  /* 0x00000011ff007c0c */ /* 0x000fe4000bf45320 */
[----:B0-----:R-:W-:Y:S02]  /*09c0*/  LOP3.LUT R42, R41, 0xff, RZ, 0xc0, !PT ;  /* 0x000000ff292a7812 */ /* 0x001fe400078ec0ff */
[----:B------:R-:W-:-:S04]  /*09d0*/  SHF.R.S32.HI R41, RZ, 0x1f, R40 ;  /* 0x0000001fff297819 */ /* 0x000fc80000011428 */
[----:B------:R-:W-:-:S04]  /*09e0*/  LEA.HI R41, R41, R40, RZ, 0x3 ;  /* 0x0000002829297211 */ /* 0x000fc800078f18ff */
[----:B------:R-:W-:-:S04]  /*09f0*/  LEA.HI.SX32 R44, R41, R42, 0x1d ;  /* 0x0000002a292c7211 */ /* 0x000fc800078feaff */
[C---:B------:R-:W-:Y:S01]  /*0a00*/  @P1 LEA R46, P3, R44.reuse, UR14, 0x4 ;  /* 0x0000000e2c2e1c11 */ /* 0x040fe2000f8620ff */
[C---:B-1----:R-:W-:Y:S01]  /*0a10*/  IMAD.WIDE.U32 R40, R44.reuse, 0x10, R112 ;  /* 0x000000102c287825 */ /* 0x042fe200078e0070 */
[C---:B------:R-:W-:Y:S02]  /*0a20*/  @P2 LEA R48, P4, R44.reuse, UR16, 0x4 ;  /* 0x000000102c302c11 */ /* 0x040fe4000f8820ff */
[C---:B------:R-:W-:Y:S02]  /*0a30*/  @P1 LEA.HI.X R47, R44.reuse, UR15, RZ, 0x4, P3 ;  /* 0x0000000f2c2f1c11 */ /* 0x040fe400098f24ff */
[----:B------:R-:W-:Y:S01]  /*0a40*/  @P2 LEA.HI.X R49, R44, UR17, RZ, 0x4, P4 ;  /* 0x000000112c312c11 */ /* 0x000fe2000a0f24ff */
[----:B------:R-:W2:Y:S04]  /*0a50*/  LDG.E.128 R40, desc[UR4][R40.64] ;  /* 0x0000000428287981 */ /* 0x000ea8000c1e1d00 */
[----:B-----5:R0:W5:Y:S04]  /*0a60*/  @P1 LDG.E.128 R28, desc[UR4][R46.64] ;  /* 0x000000042e1c1981 */ /* 0x020168000c1e1d00 */
        /* <DEDUP_REMOVED lines=11> */
.L_x_475:
[----:B-----5:R-:W-:-:S05]  /*0b20*/  SHF.L.U32 R40, R32, 0x10, RZ ;  /* 0x0000001020287819 */ /* 0x020fca00000006ff */
[----:B------:R-:W-:Y:S01]  /*0b30*/  FADD.FTZ R45, R45, R40 ;  /* 0x000000282d2d7221 */ /* 0x000fe20000010000 */
[----:B------:R-:W-:Y:S06]  /*0b40*/  BRA `(.L_x_476) ;  /* 0x0000000000107947 */ /* 0x000fec0003800000 */
.L_x_474:
[----:B-----5:R-:W-:Y:S01]  /*0b50*/  IMAD.U32 R40, R28, 0x10000, RZ ;  /* 0x000100001c287824 */ /* 0x020fe200078e00ff */
[----:B------:R-:W-:-:S03]  /*0b60*/  @P2 SHF.L.U32 R46, R32, 0x10, RZ ;  /* 0x00000010202e2819 */ /* 0x000fc600000006ff */
[----:B------:R-:W-:-:S04]  /*0b70*/  FADD.FTZ R45, R45, R40 ;  /* 0x000000282d2d7221 */ /* 0x000fc80000010000 */
[----:B------:R-:W-:-:S07]  /*0b80*/  @P2 FADD.FTZ R45, R45, R46 ;  /* 0x0000002e2d2d2221 */ /* 0x000fce0000010000 */
.L_x_476:
[----:B------:R-:W-:-:S04]  /*0b90*/  F2FP.BF16.F32.PACK_AB R40, RZ, R45 ;  /* 0x0000002dff28723e */ /* 0x000fc800000010ff */
[----:B------:R-:W-:-:S07]  /*0ba0*/  PRMT R36, R40, 0x7610, R36 ;  /* 0x0000761028247816 */ /* 0x000fce0000000024 */
.L_x_477:
[----:B------:R-:W-:Y:S01]  /*0bb0*/  SHF.L.U32 R72, R72, 0x10, RZ ;  /* 0x0000001048487819 */ /* 0x000fe200000006ff */
[----:B------:R-:W-:Y:S06]  /*0bc0*/  @P3 BRA `(.L_x_478) ;  /* 0x0000000000243947 */ /* 0x000fec0003800000 */
[----:B------:R-:W-:-:S04]  /*0bd0*/  ISETP.NE.U32.AND P4, PT, RZ, UR16, PT ;  /* 0x00000010ff007c0c */ /* 0x000fc8000bf85070 */
[----:B------:R-:W-:-:S13]  /*0be0*/  ISETP.NE.AND.EX P4, PT, RZ, UR17, PT, P4 ;  /* 0x00000011ff007c0c */ /* 0x000fda000bf85340 */
[----:B------:R-:W-:Y:S05]  /*0bf0*/  @P4 BRA `(.L_x_479) ;  /* 0x0000000000084947 */ /* 0x000fea0003800000 */
[----:B------:R-:W-:Y:S05]  /*0c00*/  @P0 BRA `(.L_x_480) ;  /* 0x00000000002c0947 */ /* 0x000fea0003800000 */
[----:B------:R-:W-:Y:S05]  /*0c10*/  BRA `(.L_x_481) ;  /* 0x0000000000307947 */ /* 0x000fea0003800000 */
.L_x_479:
[----:B-----5:R-:W-:-:S05]  /*0c20*/  PRMT R40, R32, 0x7632, R40 ;  /* 0x0000763220287816 */ /* 0x020fca0000000028 */
[----:B------:R-:W-:-:S04]  /*0c30*/  IMAD.U32 R47, R40, 0x10000, RZ ;  /* 0x00010000282f7824 */ /* 0x000fc800078e00ff */
[----:B------:R-:W-:Y:S01]  /*0c40*/  FADD.FTZ R72, R72, R47 ;  /* 0x0000002f48487221 */ /* 0x000fe20000010000 */
[----:B------:R-:W-:Y:S06]  /*0c50*/  BRA `(.L_x_480) ;  /* 0x0000000000187947 */ /* 0x000fec0003800000 */
.L_x_478:
[----:B-----5:R-:W-:Y:S02]  /*0c60*/  PRMT R40, R28, 0x7632, R40 ;  /* 0x000076321c287816 */ /* 0x020fe40000000028 */
[----:B------:R-:W-:Y:S02]  /*0c70*/  @P2 PRMT R46, R32, 0x7632, R46 ;  /* 0x00007632202e2816 */ /* 0x000fe4000000002e */
[----:B------:R-:W-:Y:S02]  /*0c80*/  SHF.L.U32 R47, R40, 0x10, RZ ;  /* 0x00000010282f7819 */ /* 0x000fe400000006ff */
[----:B------:R-:W-:-:S03]  /*0c90*/  @P2 SHF.L.U32 R49, R46, 0x10, RZ ;  /* 0x000000102e312819 */ /* 0x000fc600000006ff */
[----:B------:R-:W-:-:S04]  /*0ca0*/  FADD.FTZ R72, R72, R47 ;  /* 0x0000002f48487221 */ /* 0x000fc80000010000 */
[----:B------:R-:W-:-:S07]  /*0cb0*/  @P2 FADD.FTZ R72, R72, R49 ;  /* 0x0000003148482221 */ /* 0x000fce0000010000 */
.L_x_480:
[----:B------:R-:W-:-:S04]  /*0cc0*/  F2FP.BF16.F32.PACK_AB R40, RZ, R72 ;  /* 0x00000048ff28723e */ /* 0x000fc800000010ff */
[----:B------:R-:W-:-:S07]  /*0cd0*/  PRMT R36, R36, 0x5410, R40 ;  /* 0x0000541024247816 */ /* 0x000fce0000000028 */
.L_x_481:
        /* <DEDUP_REMOVED lines=8> */
.L_x_483:
[----:B-----5:R-:W-:-:S05]  /*0d60*/  SHF.L.U32 R40, R33, 0x10, RZ ;  /* 0x0000001021287819 */ /* 0x020fca00000006ff */
[----:B------:R-:W-:Y:S01]  /*0d70*/  FADD.FTZ R49, R49, R40 ;  /* 0x0000002831317221 */ /* 0x000fe20000010000 */
[----:B------:R-:W-:Y:S06]  /*0d80*/  BRA `(.L_x_484) ;  /* 0x0000000000107947 */ /* 0x000fec0003800000 */
.L_x_482:
[----:B-----5:R-:W-:Y:S01]  /*0d90*/  SHF.L.U32 R40, R29, 0x10, RZ ;  /* 0x000000101d287819 */ /* 0x020fe200000006ff */
[----:B------:R-:W-:-:S04]  /*0da0*/  @P2 IMAD.U32 R46, R33, 0x10000, RZ ;  /* 0x00010000212e2824 */ /* 0x000fc800078e00ff */
[----:B------:R-:W-:-:S04]  /*0db0*/  FADD.FTZ R49, R49, R40 ;  /* 0x0000002831317221 */ /* 0x000fc80000010000 */
[----:B------:R-:W-:-:S07]  /*0dc0*/  @P2 FADD.FTZ R49, R49, R46 ;  /* 0x0000002e31312221 */ /* 0x000fce0000010000 */
.L_x_484:
[----:B------:R-:W-:-:S04]  /*0dd0*/  F2FP.BF16.F32.PACK_AB R40, RZ, R49 ;  /* 0x00000031ff28723e */ /* 0x000fc800000010ff */
[----:B------:R-:W-:-:S07]  /*0de0*/  PRMT R37, R40, 0x7610, R37 ;  /* 0x0000761028257816 */ /* 0x000fce0000000025 */
.L_x_485:
[----:B------:R-:W-:Y:S01]  /*0df0*/  SHF.L.U32 R74, R41, 0x10, RZ ;  /* 0x00000010294a7819 */ /* 0x000fe200000006ff */
[----:B------:R-:W-:Y:S06]  /*0e00*/  @P3 BRA `(.L_x_486) ;  /* 0x0000000000243947 */ /* 0x000fec0003800000 */
[----:B------:R-:W-:-:S04]  /*0e10*/  ISETP.NE.U32.AND P4, PT, RZ, UR16, PT ;  /* 0x00000010ff007c0c */ /* 0x000fc8000bf85070 */
[----:B------:R-:W-:-:S13]  /*0e20*/  ISETP.NE.AND.EX P4, PT, RZ, UR17, PT, P4 ;  /* 0x00000011ff007c0c */ /* 0x000fda000bf85340 */
[----:B------:R-:W-:Y:S05]  /*0e30*/  @P4 BRA `(.L_x_487) ;  /* 0x0000000000084947 */ /* 0x000fea0003800000 */
[----:B------:R-:W-:Y:S05]  /*0e40*/  @P0 BRA `(.L_x_488) ;  /* 0x00000000002c0947 */ /* 0x000fea0003800000 */
[----:B------:R-:W-:Y:S05]  /*0e50*/  BRA `(.L_x_489) ;  /* 0x0000000000307947 */ /* 0x000fea0003800000 */
.L_x_487:
[----:B-----5:R-:W-:-:S04]  /*0e60*/  PRMT R40, R33, 0x7632, R40 ;  /* 0x0000763221287816 */ /* 0x020fc80000000028 */
[----:B------:R-:W-:-:S05]  /*0e70*/  SHF.L.U32 R41, R40, 0x10, RZ ;  /* 0x0000001028297819 */ /* 0x000fca00000006ff */
[----:B------:R-:W-:Y:S01]  /*0e80*/  FADD.FTZ R74, R74, R41 ;  /* 0x000000294a4a7221 */ /* 0x000fe20000010000 */
[----:B------:R-:W-:Y:S06]  /*0e90*/  BRA `(.L_x_488) ;  /* 0x0000000000187947 */ /* 0x000fec0003800000 */
.L_x_486:
[----:B-----5:R-:W-:Y:S02]  /*0ea0*/  PRMT R40, R29, 0x7632, R40 ;  /* 0x000076321d287816 */ /* 0x020fe40000000028 */
[----:B------:R-:W-:-:S03]  /*0eb0*/  @P2 PRMT R46, R33, 0x7632, R46 ;  /* 0x00007632212e2816 */ /* 0x000fc6000000002e */
[----:B------:R-:W-:Y:S01]  /*0ec0*/  IMAD.U32 R41, R40, 0x10000, RZ ;  /* 0x0001000028297824 */ /* 0x000fe200078e00ff */
[----:B------:R-:W-:-:S03]  /*0ed0*/  @P2 SHF.L.U32 R47, R46, 0x10, RZ ;  /* 0x000000102e2f2819 */ /* 0x000fc600000006ff */
[----:B------:R-:W-:-:S04]  /*0ee0*/  FADD.FTZ R74, R74, R41 ;  /* 0x000000294a4a7221 */ /* 0x000fc80000010000 */
[----:B------:R-:W-:-:S07]  /*0ef0*/  @P2 FADD.FTZ R74, R74, R47 ;  /* 0x0000002f4a4a2221 */ /* 0x000fce0000010000 */
.L_x_488:
[----:B------:R-:W-:-:S04]  /*0f00*/  F2FP.BF16.F32.PACK_AB R40, RZ, R74 ;  /* 0x0000004aff28723e */ /* 0x000fc800000010ff */
[----:B------:R-:W-:-:S07]  /*0f10*/  PRMT R37, R37, 0x5410, R40 ;  /* 0x0000541025257816 */ /* 0x000fce0000000028 */
.L_x_489:
        /* <DEDUP_REMOVED lines=8> */
.L_x_491:
[----:B-----5:R-:W-:-:S04]  /*0fa0*/  IMAD.U32 R40, R34, 0x10000, RZ ;  /* 0x0001000022287824 */ /* 0x020fc800078e00ff */
[----:B------:R-:W-:Y:S01]  /*0fb0*/  FADD.FTZ R73, R73, R40 ;  /* 0x0000002849497221 */ /* 0x000fe20000010000 */
[----:B------:R-:W-:Y:S06]  /*0fc0*/  BRA `(.L_x_492) ;  /* 0x0000000000107947 */ /* 0x000fec0003800000 */
.L_x_490:
[----:B-----5:R-:W-:Y:S02]  /*0fd0*/  SHF.L.U32 R40, R30, 0x10, RZ ;  /* 0x000000101e287819 */ /* 0x020fe400000006ff */
[----:B------:R-:W-:-:S03]  /*0fe0*/  @P2 SHF.L.U32 R46, R34, 0x10, RZ ;  /* 0x00000010222e2819 */ /* 0x000fc600000006ff */
[----:B------:R-:W-:-:S04]  /*0ff0*/  FADD.FTZ R73, R73, R40 ;  /* 0x0000002849497221 */ /* 0x000fc80000010000 */
[----:B------:R-:W-:-:S07]  /*1000*/  @P2 FADD.FTZ R73, R73, R46 ;  /* 0x0000002e49492221 */ /* 0x000fce0000010000 */
.L_x_492:
[----:B------:R-:W-:-:S04]  /*1010*/  F2FP.BF16.F32.PACK_AB R40, RZ, R73 ;  /* 0x00000049ff28723e */ /* 0x000fc800000010ff */
[----:B------:R-:W-:-:S07]  /*1020*/  PRMT R38, R40, 0x7610, R38 ;  /* 0x0000761028267816 */ /* 0x000fce0000000026 */
.L_x_493:
[----:B------:R-:W-:Y:S01]  /*1030*/  IMAD.U32 R77, R42, 0x10000, RZ ;  /* 0x000100002a4d7824 */ /* 0x000fe200078e00ff */
[----:B------:R-:W-:Y:S06]  /*1040*/  @P3 BRA `(.L_x_494) ;  /* 0x0000000000243947 */ /* 0x000fec0003800000 */
[----:B------:R-:W-:-:S04]  /*1050*/  ISETP.NE.U32.AND P4, PT, RZ, UR16, PT ;  /* 0x00000010ff007c0c */ /* 0x000fc8000bf85070 */
[----:B------:R-:W-:-:S13]  /*1060*/  ISETP.NE.AND.EX P4, PT, RZ, UR17, PT, P4 ;  /* 0x00000011ff007c0c */ /* 0x000fda000bf85340 */
[----:B------:R-:W-:Y:S05]  /*1070*/  @P4 BRA `(.L_x_495) ;  /* 0x0000000000084947 */ /* 0x000fea0003800000 */
[----:B------:R-:W-:Y:S05]  /*1080*/  @P0 BRA `(.L_x_496) ;  /* 0x00000000002c0947 */ /* 0x000fea0003800000 */
[----:B------:R-:W-:Y:S05]  /*1090*/  BRA `(.L_x_497) ;  /* 0x0000000000307947 */ /* 0x000fea0003800000 */
.L_x_495:
[----:B-----5:R-:W-:-:S04]  /*10a0*/  PRMT R40, R34, 0x7632, R40 ;  /* 0x0000763222287816 */ /* 0x020fc80000000028 */
[----:B------:R-:W-:-:S05]  /*10b0*/  SHF.L.U32 R40, R40, 0x10, RZ ;  /* 0x0000001028287819 */ /* 0x000fca00000006ff */
[----:B------:R-:W-:Y:S01]  /*10c0*/  FADD.FTZ R77, R77, R40 ;  /* 0x000000284d4d7221 */ /* 0x000fe20000010000 */
[----:B------:R-:W-:Y:S06]  /*10d0*/  BRA `(.L_x_496) ;  /* 0x0000000000187947 */ /* 0x000fec0003800000 */
.L_x_494:
[----:B-----5:R-:W-:Y:S02]  /*10e0*/  PRMT R40, R30, 0x7632, R40 ;  /* 0x000076321e287816 */ /* 0x020fe40000000028 */
[----:B------:R-:W-:Y:S02]  /*10f0*/  @P2 PRMT R41, R34, 0x7632, R41 ;  /* 0x0000763222292816 */ /* 0x000fe40000000029 */
[----:B------:R-:W-:-:S03]  /*1100*/  SHF.L.U32 R40, R40, 0x10, RZ ;  /* 0x0000001028287819 */ /* 0x000fc600000006ff */
[----:B------:R-:W-:Y:S02]  /*1110*/  @P2 IMAD.U32 R42, R41, 0x10000, RZ ;  /* 0x00010000292a2824 */ /* 0x000fe400078e00ff */
[----:B------:R-:W-:-:S04]  /*1120*/  FADD.FTZ R77, R77, R40 ;  /* 0x000000284d4d7221 */ /* 0x000fc80000010000 */
[----:B------:R-:W-:-:S07]  /*1130*/  @P2 FADD.FTZ R77, R77, R42 ;  /* 0x0000002a4d4d2221 */ /* 0x000fce0000010000 */
.L_x_496:
[----:B------:R-:W-:-:S04]  /*1140*/  F2FP.BF16.F32.PACK_AB R40, RZ, R77 ;  /* 0x0000004dff28723e */ /* 0x000fc800000010ff */
[----:B------:R-:W-:-:S07]  /*1150*/  PRMT R38, R38, 0x5410, R40 ;  /* 0x0000541026267816 */ /* 0x000fce0000000028 */
.L_x_497:
        /* <DEDUP_REMOVED lines=8> */
.L_x_499:
[----:B-----5:R-:W-:-:S05]  /*11e0*/  SHF.L.U32 R41, R35, 0x10, RZ ;  /* 0x0000001023297819 */ /* 0x020fca00000006ff */
[----:B------:R-:W-:Y:S01]  /*11f0*/  FADD.FTZ R76, R76, R41 ;  /* 0x000000294c4c7221 */ /* 0x000fe20000010000 */
[----:B------:R-:W-:Y:S06]  /*1200*/  BRA `(.L_x_500) ;  /* 0x0000000000107947 */ /* 0x000fec0003800000 */
.L_x_498:
[----:B-----5:R-:W-:Y:S01]  /*1210*/  IMAD.U32 R41, R31, 0x10000, RZ ;  /* 0x000100001f297824 */ /* 0x020fe200078e00ff */
[----:B------:R-:W-:-:S03]  /*1220*/  @P2 SHF.L.U32 R47, R35, 0x10, RZ ;  /* 0x00000010232f2819 */ /* 0x000fc600000006ff */
[----:B------:R-:W-:-:S04]  /*1230*/  FADD.FTZ R76, R76, R41 ;  /* 0x000000294c4c7221 */ /* 0x000fc80000010000 */
[----:B------:R-:W-:-:S07]  /*1240*/  @P2 FADD.FTZ R76, R76, R47 ;  /* 0x0000002f4c4c2221 */ /* 0x000fce0000010000 */
.L_x_500:
[----:B------:R-:W-:-:S04]  /*1250*/  F2FP.BF16.F32.PACK_AB R40, RZ, R76 ;  /* 0x0000004cff28723e */ /* 0x000fc800000010ff */
[----:B------:R-:W-:-:S07]  /*1260*/  PRMT R39, R40, 0x7610, R39 ;  /* 0x0000761028277816 */ /* 0x000fce0000000027 */
.L_x_501:
[----:B------:R-:W-:Y:S01]  /*1270*/  SHF.L.U32 R79, R43, 0x10, RZ ;  /* 0x000000102b4f7819 */ /* 0x000fe200000006ff */
[----:B------:R-:W-:Y:S06]  /*1280*/  @P3 BRA `(.L_x_502) ;  /* 0x0000000000243947 */ /* 0x000fec0003800000 */
[----:B------:R-:W-:-:S04]  /*1290*/  ISETP.NE.U32.AND P4, PT, RZ, UR16, PT ;  /* 0x00000010ff007c0c */ /* 0x000fc8000bf85070 */
[----:B------:R-:W-:-:S13]  /*12a0*/  ISETP.NE.AND.EX P4, PT, RZ, UR17, PT, P4 ;  /* 0x00000011ff007c0c */ /* 0x000fda000bf85340 */
[----:B------:R-:W-:Y:S05]  /*12b0*/  @P4 BRA `(.L_x_503) ;  /* 0x0000000000084947 */ /* 0x000fea0003800000 */
[----:B------:R-:W-:Y:S05]  /*12c0*/  @P0 BRA `(.L_x_504) ;  /* 0x00000000002c0947 */ /* 0x000fea0003800000 */
[----:B------:R-:W-:Y:S05]  /*12d0*/  BRA `(.L_x_505) ;  /* 0x0000000000307947 */ /* 0x000fea0003800000 */
.L_x_503:
[----:B-----5:R-:W-:-:S05]  /*12e0*/  PRMT R40, R35, 0x7632, R40 ;  /* 0x0000763223287816 */ /* 0x020fca0000000028 */
[----:B------:R-:W-:-:S04]  /*12f0*/  IMAD.U32 R40, R40, 0x10000, RZ ;  /* 0x0001000028287824 */ /* 0x000fc800078e00ff */
[----:B------:R-:W-:Y:S01]  /*1300*/  FADD.FTZ R79, R79, R40 ;  /* 0x000000284f4f7221 */ /* 0x000fe20000010000 */
[----:B------:R-:W-:Y:S06]  /*1310*/  BRA `(.L_x_504) ;  /* 0x0000000000187947 */ /* 0x000fec0003800000 */
.L_x_502:
[----:B-----5:R-:W-:Y:S02]  /*1320*/  PRMT R40, R31, 0x7632, R40 ;  /* 0x000076321f287816 */ /* 0x020fe40000000028 */
[----:B------:R-:W-:Y:S02]  /*1330*/  @P2 PRMT R41, R35, 0x7632, R41 ;  /* 0x0000763223292816 */ /* 0x000fe40000000029 */
[----:B------:R-:W-:Y:S02]  /*1340*/  SHF.L.U32 R40, R40, 0x10, RZ ;  /* 0x0000001028287819 */ /* 0x000fe400000006ff */
[----:B------:R-:W-:-:S03]  /*1350*/  @P2 SHF.L.U32 R42, R41, 0x10, RZ ;  /* 0x00000010292a2819 */ /* 0x000fc600000006ff */
[----:B------:R-:W-:-:S04]  /*1360*/  FADD.FTZ R79, R79, R40 ;  /* 0x000000284f4f7221 */ /* 0x000fc80000010000 */
[----:B------:R-:W-:-:S07]  /*1370*/  @P2 FADD.FTZ R79, R79, R42 ;  /* 0x0000002a4f4f2221 */ /* 0x000fce0000010000 */
.L_x_504:
[----:B------:R-:W-:-:S04]  /*1380*/  F2FP.BF16.F32.PACK_AB R40, RZ, R79 ;  /* 0x0000004fff28723e */ /* 0x000fc800000010ff */
[----:B------:R-:W-:-:S07]  /*1390*/  PRMT R39, R39, 0x5410, R40 ;  /* 0x0000541027277816 */ /* 0x000fce0000000028 */
.L_x_505:
        /* <DEDUP_REMOVED lines=10> */
[----:B-----5:R1:W5:Y:S04]  /*1440*/  @P2 LDG.E.128 R32, desc[UR4][R50.64] ;  /* 0x0000000432202981 */ /* 0x020368000c1e1d00 */
[----:B------:R1:W5:Y:S04]  /*1450*/  @P1 LDG.E.128 R28, desc[UR4][R46.64] ;  /* 0x000000042e1c1981 */ /* 0x000368000c1e1d00 */
[----:B0-----:R-:W2:Y:S02]  /*1460*/  LDG.E.128 R40, desc[UR4][R42.64] ;  /* 0x000000042a287981 */ /* 0x001ea4000c1e1d00 */
[----:B--2---:R-:W-:-:S02]  /*1470*/  SHF.L.U32 R86, R40, 0x10, RZ ;  /* 0x0000001028567819 */ /* 0x004fc400000006ff */
[----:B------:R-:W-:Y:S01]  /*1480*/  PRMT R88, R40, 0x7632, R88 ;  /* 0x0000763228587816 */ /* 0x000fe20000000058 */
[----:B-1----:R-:W-:Y:S06]  /*1490*/  @P3 BRA `(.L_x_506) ;  /* 0x0000000000203947 */ /* 0x002fec0003800000 */
[----:B------:R-:W-:-:S04]  /*14a0*/  ISETP.NE.U32.AND P4, PT, RZ, UR16, PT ;  /* 0x00000010ff007c0c */ /* 0x000fc8000bf85070 */
[----:B------:R-:W-:-:S13]  /*14b0*/  ISETP.NE.AND.EX P4, PT, RZ, UR17, PT, P4 ;  /* 0x00000011ff007c0c */ /* 0x000fda000bf85340 */
[----:B------:R-:W-:Y:S05]  /*14c0*/  @P4 BRA `(.L_x_507) ;  /* 0x0000000000084947 */ /* 0x000fea0003800000 */
[----:B------:R-:W-:Y:S05]  /*14d0*/  @P0 BRA `(.L_x_508) ;  /* 0x0000000000200947 */ /* 0x000fea0003800000 */
[----:B------:R-:W-:Y:S05]  /*14e0*/  BRA `(.L_x_509) ;  /* 0x0000000000247947 */ /* 0x000fea0003800000 */
.L_x_507:
[----:B-----5:R-:W-:-:S05]  /*14f0*/  SHF.L.U32 R47, R32, 0x10, RZ ;  /* 0x00000010202f7819 */ /* 0x020fca00000006ff */
[----:B------:R-:W-:Y:S01]  /*1500*/  FADD.FTZ R86, R47, R86 ;  /* 0x000000562f567221 */ /* 0x000fe20000010000 */
[----:B------:R-:W-:Y:S06]  /*1510*/  BRA `(.L_x_508) ;  /* 0x0000000000107947 */ /* 0x000fec0003800000 */
.L_x_506:
[----:B-----5:R-:W-:Y:S01]  /*1520*/  IMAD.U32 R47, R28, 0x10000, RZ ;  /* 0x000100001c2f7824 */ /* 0x020fe200078e00ff */
[----:B------:R-:W-:-:S03]  /*1530*/  @P2 SHF.L.U32 R51, R32, 0x10, RZ ;  /* 0x0000001020332819 */ /* 0x000fc600000006ff */
[----:B------:R-:W-:-:S04]  /*1540*/  FADD.FTZ R86, R47, R86 ;  /* 0x000000562f567221 */ /* 0x000fc80000010000 */
[----:B------:R-:W-:-:S07]  /*1550*/  @P2 FADD.FTZ R86, R51, R86 ;  /* 0x0000005633562221 */ /* 0x000fce0000010000 */
.L_x_508:
[----:B------:R-:W-:-:S04]  /*1560*/  F2FP.BF16.F32.PACK_AB R40, RZ, R86 ;  /* 0x00000056ff28723e */ /* 0x000fc800000010ff */
[----:B------:R-:W-:-:S07]  /*1570*/  PRMT R36, R40, 0x7610, R36 ;  /* 0x0000761028247816 */ /* 0x000fce0000000024 */
.L_x_509:
[----:B------:R-:W-:Y:S01]  /*1580*/  SHF.L.U32 R88, R88, 0x10, RZ ;  /* 0x0000001058587819 */ /* 0x000fe200000006ff */
[----:B------:R-:W-:Y:S06]  /*1590*/  @P3 BRA `(.L_x_510) ;  /* 0x0000000000243947 */ /* 0x000fec0003800000 */
[----:B------:R-:W-:-:S04]  /*15a0*/  ISETP.NE.U32.AND P4, PT, RZ, UR16, PT ;  /* 0x00000010ff007c0c */ /* 0x000fc8000bf85070 */
[----:B------:R-:W-:-:S13]  /*15b0*/  ISETP.NE.AND.EX P4, PT, RZ, UR17, PT, P4 ;  /* 0x00000011ff007c0c */ /* 0x000fda000bf85340 */
[----:B------:R-:W-:Y:S05]  /*15c0*/  @P4 BRA `(.L_x_511) ;  /* 0x0000000000084947 */ /* 0x000fea0003800000 */
[----:B------:R-:W-:Y:S05]  /*15d0*/  @P0 BRA `(.L_x_512) ;  /* 0x00000000002c0947 */ /* 0x000fea0003800000 */
[----:B------:R-:W-:Y:S05]  /*15e0*/  BRA `(.L_x_513) ;  /* 0x0000000000307947 */ /* 0x000fea0003800000 */
.L_x_511:
[----:B-----5:R-:W-:-:S05]  /*15f0*/  PRMT R40, R32, 0x7632, R40 ;  /* 0x0000763220287816 */ /* 0x020fca0000000028 */
[----:B------:R-:W-:-:S04]  /*1600*/  IMAD.U32 R47, R40, 0x10000, RZ ;  /* 0x00010000282f7824 */ /* 0x000fc800078e00ff */
[----:B------:R-:W-:Y:S01]  /*1610*/  FADD.FTZ R88, R88, R47 ;  /* 0x0000002f58587221 */ /* 0x000fe20000010000 */
[----:B------:R-:W-:Y:S06]  /*1620*/  BRA `(.L_x_512) ;  /* 0x0000000000187947 */ /* 0x000fec0003800000 */
.L_x_510:
[----:B-----5:R-:W-:Y:S02]  /*1630*/  PRMT R40, R28, 0x7632, R40 ;  /* 0x000076321c287816 */ /* 0x020fe40000000028 */
[----:B------:R-:W-:Y:S02]  /*1640*/  @P2 PRMT R46, R32, 0x7632, R46 ;  /* 0x00007632202e2816 */ /* 0x000fe4000000002e */
[----:B------:R-:W-:Y:S02]  /*1650*/  SHF.L.U32 R47, R40, 0x10, RZ ;  /* 0x00000010282f7819 */ /* 0x000fe400000006ff */
[----:B------:R-:W-:-:S03]  /*1660*/  @P2 SHF.L.U32 R51, R46, 0x10, RZ ;  /* 0x000000102e332819 */ /* 0x000fc600000006ff */
[----:B------:R-:W-:-:S04]  /*1670*/  FADD.FTZ R88, R88, R47 ;  /* 0x0000002f58587221 */ /* 0x000fc80000010000 */
[----:B------:R-:W-:-:S07]  /*1680*/  @P2 FADD.FTZ R88, R88, R51 ;  /* 0x0000003358582221 */ /* 0x000fce0000010000 */
.L_x_512:
[----:B------:R-:W-:-:S04]  /*1690*/  F2FP.BF16.F32.PACK_AB R40, RZ, R88 ;  /* 0x00000058ff28723e */ /* 0x000fc800000010ff */
[----:B------:R-:W-:-:S07]  /*16a0*/  PRMT R36, R36, 0x5410, R40 ;  /* 0x0000541024247816 */ /* 0x000fce0000000028 */
.L_x_513:
        /* <DEDUP_REMOVED lines=8> */
.L_x_515:
[----:B-----5:R-:W-:-:S05]  /*1730*/  SHF.L.U32 R40, R33, 0x10, RZ ;  /* 0x0000001021287819 */ /* 0x020fca00000006ff */
[----:B------:R-:W-:Y:S01]  /*1740*/  FADD.FTZ R87, R40, R87 ;  /* 0x0000005728577221 */ /* 0x000fe20000010000 */
[----:B------:R-:W-:Y:S06]  /*1750*/  BRA `(.L_x_516) ;  /* 0x0000000000107947 */ /* 0x000fec0003800000 */
.L_x_514:
[----:B-----5:R-:W-:Y:S01]  /*1760*/  SHF.L.U32 R40, R29, 0x10, RZ ;  /* 0x000000101d287819 */ /* 0x020fe200000006ff */
[----:B------:R-:W-:-:S04]  /*1770*/  @P2 IMAD.U32 R46, R33, 0x10000, RZ ;  /* 0x00010000212e2824 */ /* 0x000fc800078e00ff */
[----:B------:R-:W-:-:S04]  /*1780*/  FADD.FTZ R87, R40, R87 ;  /* 0x0000005728577221 */ /* 0x000fc80000010000 */
[----:B------:R-:W-:-:S07]  /*1790*/  @P2 FADD.FTZ R87, R46, R87 ;  /* 0x000000572e572221 */ /* 0x000fce0000010000 */
.L_x_516:
[----:B------:R-:W-:-:S04]  /*17a0*/  F2FP.BF16.F32.PACK_AB R40, RZ, R87 ;  /* 0x00000057ff28723e */ /* 0x000fc800000010ff */
[----:B------:R-:W-:-:S07]  /*17b0*/  PRMT R37, R40, 0x7610, R37 ;  /* 0x0000761028257816 */ /* 0x000fce0000000025 */
.L_x_517:
[----:B------:R-:W-:Y:S01]  /*17c0*/  SHF.L.U32 R90, R41, 0x10, RZ ;  /* 0x00000010295a7819 */ /* 0x000fe200000006ff */
[----:B------:R-:W-:Y:S06]  /*17d0*/  @P3 BRA `(.L_x_518) ;  /* 0x0000000000243947 */ /* 0x000fec0003800000 */
[----:B------:R-:W-:-:S04]  /*17e0*/  ISETP.NE.U32.AND P4, PT, RZ, UR16, PT ;  /* 0x00000010ff007c0c */ /* 0x000fc8000bf85070 */
[----:B------:R-:W-:-:S13]  /*17f0*/  ISETP.NE.AND.EX P4, PT, RZ, UR17, PT, P4 ;  /* 0x00000011ff007c0c */ /* 0x000fda000bf85340 */
[----:B------:R-:W-:Y:S05]  /*1800*/  @P4 BRA `(.L_x_519) ;  /* 0x0000000000084947 */ /* 0x000fea0003800000 */
[----:B------:R-:W-:Y:S05]  /*1810*/  @P0 BRA `(.L_x_520) ;  /* 0x00000000002c0947 */ /* 0x000fea0003800000 */
[----:B------:R-:W-:Y:S05]  /*1820*/  BRA `(.L_x_521) ;  /* 0x0000000000307947 */ /* 0x000fea0003800000 */
.L_x_519:
[----:B-----5:R-:W-:-:S04]  /*1830*/  PRMT R40, R33, 0x7632, R40 ;  /* 0x0000763221287816 */ /* 0x020fc80000000028 */
[----:B------:R-:W-:-:S05]  /*1840*/  SHF.L.U32 R41, R40, 0x10, RZ ;  /* 0x0000001028297819 */ /* 0x000fca00000006ff */
[----:B------:R-:W-:Y:S01]  /*1850*/  FADD.FTZ R90, R90, R41 ;  /* 0x000000295a5a7221 */ /* 0x000fe20000010000 */
[----:B------:R-:W-:Y:S06]  /*1860*/  BRA `(.L_x_520) ;  /* 0x0000000000187947 */ /* 0x000fec0003800000 */
.L_x_518:
[----:B-----5:R-:W-:Y:S02]  /*1870*/  PRMT R40, R29, 0x7632, R40 ;  /* 0x000076321d287816 */ /* 0x020fe40000000028 */
[----:B------:R-:W-:-:S03]  /*1880*/  @P2 PRMT R46, R33, 0x7632, R46 ;  /* 0x00007632212e2816 */ /* 0x000fc6000000002e */
[----:B------:R-:W-:Y:S01]  /*1890*/  IMAD.U32 R41, R40, 0x10000, RZ ;  /* 0x0001000028297824 */ /* 0x000fe200078e00ff */
[----:B------:R-:W-:-:S03]  /*18a0*/  @P2 SHF.L.U32 R47, R46, 0x10, RZ ;  /* 0x000000102e2f2819 */ /* 0x000fc600000006ff */
[----:B------:R-:W-:-:S04]  /*18b0*/  FADD.FTZ R90, R90, R41 ;  /* 0x000000295a5a7221 */ /* 0x000fc80000010000 */
[----:B------:R-:W-:-:S07]  /*18c0*/  @P2 FADD.FTZ R90, R90, R47 ;  /* 0x0000002f5a5a2221 */ /* 0x000fce0000010000 */
.L_x_520:
[----:B------:R-:W-:-:S04]  /*18d0*/  F2FP.BF16.F32.PACK_AB R40, RZ, R90 ;  /* 0x0000005aff28723e */ /* 0x000fc800000010ff */
[----:B------:R-:W-:-:S07]  /*18e0*/  PRMT R37, R37, 0x5410, R40 ;  /* 0x0000541025257816 */ /* 0x000fce0000000028 */
.L_x_521:
        /* <DEDUP_REMOVED lines=8> */
.L_x_523:
[----:B-----5:R-:W-:-:S04]  /*1970*/  IMAD.U32 R40, R34, 0x10000, RZ ;  /* 0x0001000022287824 */ /* 0x020fc800078e00ff */
[----:B------:R-:W-:Y:S01]  /*1980*/  FADD.FTZ R89, R40, R89 ;  /* 0x0000005928597221 */ /* 0x000fe20000010000 */
[----:B------:R-:W-:Y:S06]  /*1990*/  BRA `(.L_x_524) ;  /* 0x0000000000107947 */ /* 0x000fec0003800000 */
.L_x_522:
[----:B-----5:R-:W-:Y:S02]  /*19a0*/  SHF.L.U32 R40, R30, 0x10, RZ ;  /* 0x000000101e287819 */ /* 0x020fe400000006ff */
[----:B------:R-:W-:-:S03]  /*19b0*/  @P2 SHF.L.U32 R46, R34, 0x10, RZ ;  /* 0x00000010222e2819 */ /* 0x000fc600000006ff */
[----:B------:R-:W-:-:S04]  /*19c0*/  FADD.FTZ R89, R40, R89 ;  /* 0x0000005928597221 */ /* 0x000fc80000010000 */
[----:B------:R-:W-:-:S07]  /*19d0*/  @P2 FADD.FTZ R89, R46, R89 ;  /* 0x000000592e592221 */ /* 0x000fce0000010000 */
.L_x_524:
[----:B------:R-:W-:-:S04]  /*19e0*/  F2FP.BF16.F32.PACK_AB R40, RZ, R89 ;  /* 0x00000059ff28723e */ /* 0x000fc800000010ff */
[----:B------:R-:W-:-:S07]  /*19f0*/  PRMT R38, R40, 0x7610, R38 ;  /* 0x0000761028267816 */ /* 0x000fce0000000026 */
.L_x_525:
[----:B------:R-:W-:Y:S01]  /*1a00*/  IMAD.U32 R92, R42, 0x10000, RZ ;  /* 0x000100002a5c7824 */ /* 0x000fe200078e00ff */
[----:B------:R-:W-:Y:S06]  /*1a10*/  @P3 BRA `(.L_x_526) ;  /* 0x0000000000243947 */ /* 0x000fec0003800000 */
[----:B------:R-:W-:-:S04]  /*1a20*/  ISETP.NE.U32.AND P4, PT, RZ, UR16, PT ;  /* 0x00000010ff007c0c */ /* 0x000fc8000bf85070 */
[----:B------:R-:W-:-:S13]  /*1a30*/  ISETP.NE.AND.EX P4, PT, RZ, UR17, PT, P4 ;  /* 0x00000011ff007c0c */ /* 0x000fda000bf85340 */
[----:B------:R-:W-:Y:S05]  /*1a40*/  @P4 BRA `(.L_x_527) ;  /* 0x0000000000084947 */ /* 0x000fea0003800000 */
[----:B------:R-:W-:Y:S05]  /*1a50*/  @P0 BRA `(.L_x_528) ;  /* 0x00000000002c0947 */ /* 0x000fea0003800000 */
[----:B------:R-:W-:Y:S05]  /*1a60*/  BRA `(.L_x_529) ;  /* 0x0000000000307947 */ /* 0x000fea0003800000 */
.L_x_527:
[----:B-----5:R-:W-:-:S04]  /*1a70*/  PRMT R40, R34, 0x7632, R40 ;  /* 0x0000763222287816 */ /* 0x020fc80000000028 */
[----:B------:R-:W-:-:S05]  /*1a80*/  SHF.L.U32 R41, R40, 0x10, RZ ;  /* 0x0000001028297819 */ /* 0x000fca00000006ff */
[----:B------:R-:W-:Y:S01]  /*1a90*/  FADD.FTZ R92, R92, R41 ;  /* 0x000000295c5c7221 */ /* 0x000fe20000010000 */
[----:B------:R-:W-:Y:S06]  /*1aa0*/  BRA `(.L_x_528) ;  /* 0x0000000000187947 */ /* 0x000fec0003800000 */
.L_x_526:
[----:B-----5:R-:W-:Y:S02]  /*1ab0*/  PRMT R40, R30, 0x7632, R40 ;  /* 0x000076321e287816 */ /* 0x020fe40000000028 */
[----:B------:R-:W-:Y:S02]  /*1ac0*/  @P2 PRMT R42, R34, 0x7632, R42 ;  /* 0x00007632222a2816 */ /* 0x000fe4000000002a */
[----:B------:R-:W-:-:S03]  /*1ad0*/  SHF.L.U32 R41, R40, 0x10, RZ ;  /* 0x0000001028297819 */ /* 0x000fc600000006ff */
[----:B------:R-:W-:Y:S02]  /*1ae0*/  @P2 IMAD.U32 R47, R42, 0x10000, RZ ;  /* 0x000100002a2f2824 */ /* 0x000fe400078e00ff */
[----:B------:R-:W-:-:S04]  /*1af0*/  FADD.FTZ R92, R92, R41 ;  /* 0x000000295c5c7221 */ /* 0x000fc80000010000 */
[----:B------:R-:W-:-:S07]  /*1b00*/  @P2 FADD.FTZ R92, R92, R47 ;  /* 0x0000002f5c5c2221 */ /* 0x000fce0000010000 */
.L_x_528:
[----:B------:R-:W-:-:S04]  /*1b10*/  F2FP.BF16.F32.PACK_AB R40, RZ, R92 ;  /* 0x0000005cff28723e */ /* 0x000fc800000010ff */
[----:B------:R-:W-:-:S07]  /*1b20*/  PRMT R38, R38, 0x5410, R40 ;  /* 0x0000541026267816 */ /* 0x000fce0000000028 */
.L_x_529:
        /* <DEDUP_REMOVED lines=8> */
.L_x_531:
[----:B-----5:R-:W-:-:S05]  /*1bb0*/  SHF.L.U32 R40, R35, 0x10, RZ ;  /* 0x0000001023287819 */ /* 0x020fca00000006ff */
[----:B------:R-:W-:Y:S01]  /*1bc0*/  FADD.FTZ R91, R40, R91 ;  /* 0x0000005b285b7221 */ /* 0x000fe20000010000 */
[----:B------:R-:W-:Y:S06]  /*1bd0*/  BRA `(.L_x_532) ;  /* 0x0000000000107947 */ /* 0x000fec0003800000 */
.L_x_530:
[----:B-----5:R-:W-:Y:S01]  /*1be0*/  IMAD.U32 R40, R31, 0x10000, RZ ;  /* 0x000100001f287824 */ /* 0x020fe200078e00ff */
[----:B------:R-:W-:-:S03]  /*1bf0*/  @P2 SHF.L.U32 R42, R35, 0x10, RZ ;  /* 0x00000010232a2819 */ /* 0x000fc600000006ff */
[----:B------:R-:W-:-:S04]  /*1c00*/  FADD.FTZ R91, R40, R91 ;  /* 0x0000005b285b7221 */ /* 0x000fc80000010000 */
[----:B------:R-:W-:-:S07]  /*1c10*/  @P2 FADD.FTZ R91, R42, R91 ;  /* 0x0000005b2a5b2221 */ /* 0x000fce0000010000 */
.L_x_532:
[----:B------:R-:W-:-:S04]  /*1c20*/  F2FP.BF16.F32.PACK_AB R40, RZ, R91 ;  /* 0x0000005bff28723e */ /* 0x000fc800000010ff */
[----:B------:R-:W-:-:S07]  /*1c30*/  PRMT R39, R40, 0x7610, R39 ;  /* 0x0000761028277816 */ /* 0x000fce0000000027 */
.L_x_533:
[----:B------:R-:W-:Y:S01]  /*1c40*/  SHF.L.U32 R93, R43, 0x10, RZ ;  /* 0x000000102b5d7819 */ /* 0x000fe200000006ff */
[----:B------:R-:W-:Y:S06]  /*1c50*/  @P3 BRA `(.L_x_534) ;  /* 0x0000000000243947 */ /* 0x000fec0003800000 */
[----:B------:R-:W-:-:S04]  /*1c60*/  ISETP.NE.U32.AND P4, PT, RZ, UR16, PT ;  /* 0x00000010ff007c0c */ /* 0x000fc8000bf85070 */
[----:B------:R-:W-:-:S13]  /*1c70*/  ISETP.NE.AND.EX P4, PT, RZ, UR17, PT, P4 ;  /* 0x00000011ff007c0c */ /* 0x000fda000bf85340 */
[----:B------:R-:W-:Y:S05]  /*1c80*/  @P4 BRA `(.L_x_535) ;  /* 0x0000000000084947 */ /* 0x000fea0003800000 */
[----:B------:R-:W-:Y:S05]  /*1c90*/  @P0 BRA `(.L_x_536) ;  /* 0x00000000002c0947 */ /* 0x000fea0003800000 */
[----:B------:R-:W-:Y:S05]  /*1ca0*/  BRA `(.L_x_537) ;  /* 0x0000000000307947 */ /* 0x000fea0003800000 */
.L_x_535:
[----:B-----5:R-:W-:-:S05]  /*1cb0*/  PRMT R40, R35, 0x7632, R40 ;  /* 0x0000763223287816 */ /* 0x020fca0000000028 */
[----:B------:R-:W-:-:S04]  /*1cc0*/  IMAD.U32 R40, R40, 0x10000, RZ ;  /* 0x0001000028287824 */ /* 0x000fc800078e00ff */
[----:B------:R-:W-:Y:S01]  /*1cd0*/  FADD.FTZ R93, R93, R40 ;  /* 0x000000285d5d7221 */ /* 0x000fe20000010000 */
[----:B------:R-:W-:Y:S06]  /*1ce0*/  BRA `(.L_x_536) ;  /* 0x0000000000187947 */ /* 0x000fec0003800000 */
.L_x_534:
[----:B-----5:R-:W-:Y:S02]  /*1cf0*/  PRMT R40, R31, 0x7632, R40 ;  /* 0x000076321f287816 */ /* 0x020fe40000000028 */
[----:B------:R-:W-:Y:S02]  /*1d00*/  @P2 PRMT R41, R35, 0x7632, R41 ;  /* 0x0000763223292816 */ /* 0x000fe40000000029 */
[----:B------:R-:W-:Y:S02]  /*1d10*/  SHF.L.U32 R40, R40, 0x10, RZ ;  /* 0x0000001028287819 */ /* 0x000fe400000006ff */
[----:B------:R-:W-:-:S03]  /*1d20*/  @P2 SHF.L.U32 R42, R41, 0x10, RZ ;  /* 0x00000010292a2819 */ /* 0x000fc600000006ff */
[----:B------:R-:W-:-:S04]  /*1d30*/  FADD.FTZ R93, R93, R40 ;  /* 0x000000285d5d7221 */ /* 0x000fc80000010000 */
[----:B------:R-:W-:-:S07]  /*1d40*/  @P2 FADD.FTZ R93, R93, R42 ;  /* 0x0000002a5d5d2221 */ /* 0x000fce0000010000 */
.L_x_536:
[----:B------:R-:W-:-:S04]  /*1d50*/  F2FP.BF16.F32.PACK_AB R40, RZ, R93 ;  /* 0x0000005dff28723e */ /* 0x000fc800000010ff */
[----:B------:R-:W-:-:S07]  /*1d60*/  PRMT R39, R39, 0x5410, R40 ;  /* 0x0000541027277816 */ /* 0x000fce0000000028 */
.L_x_537:
        /* <DEDUP_REMOVED lines=21> */
.L_x_539:
[----:B-----5:R-:W-:-:S05]  /*1ec0*/  SHF.L.U32 R47, R32, 0x10, RZ ;  /* 0x00000010202f7819 */ /* 0x020fca00000006ff */
[----:B------:R-:W-:Y:S01]  /*1ed0*/  FADD.FTZ R100, R47, R100 ;  /* 0x000000642f647221 */ /* 0x000fe20000010000 */
[----:B------:R-:W-:Y:S06]  /*1ee0*/  BRA `(.L_x_540) ;  /* 0x0000000000107947 */ /* 0x000fec0003800000 */
.L_x_538:
[----:B-----5:R-:W-:Y:S01]  /*1ef0*/  IMAD.U32 R47, R28, 0x10000, RZ ;  /* 0x000100001c2f7824 */ /* 0x020fe200078e00ff */
[----:B------:R-:W-:-:S03]  /*1f00*/  @P2 SHF.L.U32 R51, R32, 0x10, RZ ;  /* 0x0000001020332819 */ /* 0x000fc600000006ff */
[----:B------:R-:W-:-:S04]  /*1f10*/  FADD.FTZ R100, R47, R100 ;  /* 0x000000642f647221 */ /* 0x000fc80000010000 */
[----:B------:R-:W-:-:S07]  /*1f20*/  @P2 FADD.FTZ R100, R51, R100 ;  /* 0x0000006433642221 */ /* 0x000fce0000010000 */
.L_x_540:
[----:B------:R-:W-:-:S04]  /*1f30*/  F2FP.BF16.F32.PACK_AB R40, RZ, R100 ;  /* 0x00000064ff28723e */ /* 0x000fc800000010ff */
[----:B------:R-:W-:-:S07]  /*1f40*/  PRMT R36, R40, 0x7610, R36 ;  /* 0x0000761028247816 */ /* 0x000fce0000000024 */
.L_x_541:
[----:B------:R-:W-:Y:S01]  /*1f50*/  SHF.L.U32 R102, R102, 0x10, RZ ;  /* 0x0000001066667819 */ /* 0x000fe200000006ff */
[----:B------:R-:W-:Y:S06]  /*1f60*/  @P3 BRA `(.L_x_542) ;  /* 0x0000000000243947 */ /* 0x000fec0003800000 */
[----:B------:R-:W-:-:S04]  /*1f70*/  ISETP.NE.U32.AND P4, PT, RZ, UR16, PT ;  /* 0x00000010ff007c0c */ /* 0x000fc8000bf85070 */
[----:B------:R-:W-:-:S13]  /*1f80*/  ISETP.NE.AND.EX P4, PT, RZ, UR17, PT, P4 ;  /* 0x00000011ff007c0c */ /* 0x000fda000bf85340 */
[----:B------:R-:W-:Y:S05]  /*1f90*/  @P4 BRA `(.L_x_543) ;  /* 0x0000000000084947 */ /* 0x000fea0003800000 */
[----:B------:R-:W-:Y:S05]  /*1fa0*/  @P0 BRA `(.L_x_544) ;  /* 0x00000000002c0947 */ /* 0x000fea0003800000 */
[----:B------:R-:W-:Y:S05]  /*1fb0*/  BRA `(.L_x_545) ;  /* 0x0000000000307947 */ /* 0x000fea0003800000 */
.L_x_543:
[----:B-----5:R-:W-:-:S05]  /*1fc0*/  PRMT R40, R32, 0x7632, R40 ;  /* 0x0000763220287816 */ /* 0x020fca0000000028 */
[----:B------:R-:W-:-:S04]  /*1fd0*/  IMAD.U32 R47, R40, 0x10000, RZ ;  /* 0x00010000282f7824 */ /* 0x000fc800078e00ff */
[----:B------:R-:W-:Y:S01]  /*1fe0*/  FADD.FTZ R102, R102, R47 ;  /* 0x0000002f66667221 */ /* 0x000fe20000010000 */
[----:B------:R-:W-:Y:S06]  /*1ff0*/  BRA `(.L_x_544) ;  /* 0x0000000000187947 */ /* 0x000fec0003800000 */
.L_x_542:
[----:B-----5:R-:W-:Y:S02]  /*2000*/  PRMT R40, R28, 0x7632, R40 ;  /* 0x000076321c287816 */ /* 0x020fe40000000028 */
[----:B------:R-:W-:Y:S02]  /*2010*/  @P2 PRMT R46, R32, 0x7632, R46 ;  /* 0x00007632202e2816 */ /* 0x000fe4000000002e */
[----:B------:R-:W-:Y:S02]  /*2020*/  SHF.L.U32 R47, R40, 0x10, RZ ;  /* 0x00000010282f7819 */ /* 0x000fe400000006ff */
[----:B------:R-:W-:-:S03]  /*2030*/  @P2 SHF.L.U32 R51, R46, 0x10, RZ ;  /* 0x000000102e332819 */ /* 0x000fc600000006ff */
[----:B------:R-:W-:-:S04]  /*2040*/  FADD.FTZ R102, R102, R47 ;  /* 0x0000002f66667221 */ /* 0x000fc80000010000 */
[----:B------:R-:W-:-:S07]  /*2050*/  @P2 FADD.FTZ R102, R102, R51 ;  /* 0x0000003366662221 */ /* 0x000fce0000010000 */
.L_x_544:
[----:B------:R-:W-:-:S04]  /*2060*/  F2FP.BF16.F32.PACK_AB R40, RZ, R102 ;  /* 0x00000066ff28723e */ /* 0x000fc800000010ff */
[----:B------:R-:W-:-:S07]  /*2070*/  PRMT R36, R36, 0x5410, R40 ;  /* 0x0000541024247816 */ /* 0x000fce0000000028 */
.L_x_545:
        /* <DEDUP_REMOVED lines=8> */
.L_x_547:
[----:B-----5:R-:W-:-:S05]  /*2100*/  SHF.L.U32 R40, R33, 0x10, RZ ;  /* 0x0000001021287819 */ /* 0x020fca00000006ff */
[----:B------:R-:W-:Y:S01]  /*2110*/  FADD.FTZ R101, R40, R101 ;  /* 0x0000006528657221 */ /* 0x000fe20000010000 */
[----:B------:R-:W-:Y:S06]  /*2120*/  BRA `(.L_x_548) ;  /* 0x0000000000107947 */ /* 0x000fec0003800000 */
.L_x_546:
[----:B-----5:R-:W-:Y:S01]  /*2130*/  SHF.L.U32 R40, R29, 0x10, RZ ;  /* 0x000000101d287819 */ /* 0x020fe200000006ff */
[----:B------:R-:W-:-:S04]  /*2140*/  @P2 IMAD.U32 R46, R33, 0x10000, RZ ;  /* 0x00010000212e2824 */ /* 0x000fc800078e00ff */
[----:B------:R-:W-:-:S04]  /*2150*/  FADD.FTZ R101, R40, R101 ;  /* 0x0000006528657221 */ /* 0x000fc80000010000 */
[----:B------:R-:W-:-:S07]  /*2160*/  @P2 FADD.FTZ R101, R46, R101 ;  /* 0x000000652e652221 */ /* 0x000fce0000010000 */
.L_x_548:
[----:B------:R-:W-:-:S04]  /*2170*/  F2FP.BF16.F32.PACK_AB R40, RZ, R101 ;  /* 0x00000065ff28723e */ /* 0x000fc800000010ff */
[----:B------:R-:W-:-:S07]  /*2180*/  PRMT R37, R40, 0x7610, R37 ;  /* 0x0000761028257816 */ /* 0x000fce0000000025 */
.L_x_549:
[----:B------:R-:W-:Y:S01]  /*2190*/  SHF.L.U32 R104, R41, 0x10, RZ ;  /* 0x0000001029687819 */ /* 0x000fe200000006ff */
[----:B------:R-:W-:Y:S06]  /*21a0*/  @P3 BRA `(.L_x_550) ;  /* 0x0000000000243947 */ /* 0x000fec0003800000 */
[----:B------:R-:W-:-:S04]  /*21b0*/  ISETP.NE.U32.AND P4, PT, RZ, UR16, PT ;  /* 0x00000010ff007c0c */ /* 0x000fc8000bf85070 */
[----:B------:R-:W-:-:S13]  /*21c0*/  ISETP.NE.AND.EX P4, PT, RZ, UR17, PT, P4 ;  /* 0x00000011ff007c0c */ /* 0x000fda000bf85340 */
[----:B------:R-:W-:Y:S05]  /*21d0*/  @P4 BRA `(.L_x_551) ;  /* 0x0000000000084947 */ /* 0x000fea0003800000 */
[----:B------:R-:W-:Y:S05]  /*21e0*/  @P0 BRA `(.L_x_552) ;  /* 0x00000000002c0947 */ /* 0x000fea0003800000 */
[----:B------:R-:W-:Y:S05]  /*21f0*/  BRA `(.L_x_553) ;  /* 0x0000000000307947 */ /* 0x000fea0003800000 */
.L_x_551:
[----:B-----5:R-:W-:-:S04]  /*2200*/  PRMT R40, R33, 0x7632, R40 ;  /* 0x0000763221287816 */ /* 0x020fc80000000028 */
[----:B------:R-:W-:-:S05]  /*2210*/  SHF.L.U32 R41, R40, 0x10, RZ ;  /* 0x0000001028297819 */ /* 0x000fca00000006ff */
[----:B------:R-:W-:Y:S01]  /*2220*/  FADD.FTZ R104, R104, R41 ;  /* 0x0000002968687221 */ /* 0x000fe20000010000 */
[----:B------:R-:W-:Y:S06]  /*2230*/  BRA `(.L_x_552) ;  /* 0x0000000000187947 */ /* 0x000fec0003800000 */
.L_x_550:
[----:B-----5:R-:W-:Y:S02]  /*2240*/  PRMT R40, R29, 0x7632, R40 ;  /* 0x000076321d287816 */ /* 0x020fe40000000028 */
[----:B------:R-:W-:-:S03]  /*2250*/  @P2 PRMT R46, R33, 0x7632, R46 ;  /* 0x00007632212e2816 */ /* 0x000fc6000000002e */
[----:B------:R-:W-:Y:S01]  /*2260*/  IMAD.U32 R41, R40, 0x10000, RZ ;  /* 0x0001000028297824 */ /* 0x000fe200078e00ff */
[----:B------:R-:W-:-:S03]  /*2270*/  @P2 SHF.L.U32 R47, R46, 0x10, RZ ;  /* 0x000000102e2f2819 */ /* 0x000fc600000006ff */
[----:B------:R-:W-:-:S04]  /*2280*/  FADD.FTZ R104, R104, R41 ;  /* 0x0000002968687221 */ /* 0x000fc80000010000 */
[----:B------:R-:W-:-:S07]  /*2290*/  @P2 FADD.FTZ R104, R104, R47 ;  /* 0x0000002f68682221 */ /* 0x000fce0000010000 */
.L_x_552:
[----:B------:R-:W-:-:S04]  /*22a0*/  F2FP.BF16.F32.PACK_AB R40, RZ, R104 ;  /* 0x00000068ff28723e */ /* 0x000fc800000010ff */
[----:B------:R-:W-:-:S07]  /*22b0*/  PRMT R37, R37, 0x5410, R40 ;  /* 0x0000541025257816 */ /* 0x000fce0000000028 */
.L_x_553:
        /* <DEDUP_REMOVED lines=8> */
.L_x_555:
[----:B-----5:R-:W-:-:S04]  /*2340*/  IMAD.U32 R40, R34, 0x10000, RZ ;  /* 0x0001000022287824 */ /* 0x020fc800078e00ff */
[----:B------:R-:W-:Y:S01]  /*2350*/  FADD.FTZ R103, R40, R103 ;  /* 0x0000006728677221 */ /* 0x000fe20000010000 */
[----:B------:R-:W-:Y:S06]  /*2360*/  BRA `(.L_x_556) ;  /* 0x0000000000107947 */ /* 0x000fec0003800000 */
.L_x_554:
[----:B-----5:R-:W-:Y:S02]  /*2370*/  SHF.L.U32 R40, R30, 0x10, RZ ;  /* 0x000000101e287819 */ /* 0x020fe400000006ff */
[----:B------:R-:W-:-:S03]  /*2380*/  @P2 SHF.L.U32 R46, R34, 0x10, RZ ;  /* 0x00000010222e2819 */ /* 0x000fc600000006ff */
[----:B------:R-:W-:-:S04]  /*2390*/  FADD.FTZ R103, R40, R103 ;  /* 0x0000006728677221 */ /* 0x000fc80000010000 */
[----:B------:R-:W-:-:S07]  /*23a0*/  @P2 FADD.FTZ R103, R46, R103 ;  /* 0x000000672e672221 */ /* 0x000fce0000010000 */
.L_x_556:
[----:B------:R-:W-:-:S04]  /*23b0*/  F2FP.BF16.F32.PACK_AB R40, RZ, R103 ;  /* 0x00000067ff28723e */ /* 0x000fc800000010ff */
[----:B------:R-:W-:-:S07]  /*23c0*/  PRMT R38, R40, 0x7610, R38 ;  /* 0x0000761028267816 */ /* 0x000fce0000000026 */
.L_x_557:
[----:B------:R-:W-:Y:S01]  /*23d0*/  IMAD.U32 R106, R42, 0x10000, RZ ;  /* 0x000100002a6a7824 */ /* 0x000fe200078e00ff */
[----:B------:R-:W-:Y:S06]  /*23e0*/  @P3 BRA `(.L_x_558) ;  /* 0x0000000000243947 */ /* 0x000fec0003800000 */
[----:B------:R-:W-:-:S04]  /*23f0*/  ISETP.NE.U32.AND P4, PT, RZ, UR16, PT ;  /* 0x00000010ff007c0c */ /* 0x000fc8000bf85070 */
[----:B------:R-:W-:-:S13]  /*2400*/  ISETP.NE.AND.EX P4, PT, RZ, UR17, PT, P4 ;  /* 0x00000011ff007c0c */ /* 0x000fda000bf85340 */
[----:B------:R-:W-:Y:S05]  /*2410*/  @P4 BRA `(.L_x_559) ;  /* 0x0000000000084947 */ /* 0x000fea0003800000 */
[----:B------:R-:W-:Y:S05]  /*2420*/  @P0 BRA `(.L_x_560) ;  /* 0x00000000002c0947 */ /* 0x000fea0003800000 */
[----:B------:R-:W-:Y:S05]  /*2430*/  BRA `(.L_x_561) ;  /* 0x0000000000307947 */ /* 0x000fea0003800000 */
.L_x_559:
[----:B-----5:R-:W-:-:S04]  /*2440*/  PRMT R40, R34, 0x7632, R40 ;  /* 0x0000763222287816 */ /* 0x020fc80000000028 */
[----:B------:R-:W-:-:S05]  /*2450*/  SHF.L.U32 R41, R40, 0x10, RZ ;  /* 0x0000001028297819 */ /* 0x000fca00000006ff */
[----:B------:R-:W-:Y:S01]  /*2460*/  FADD.FTZ R106, R106, R41 ;  /* 0x000000296a6a7221 */ /* 0x000fe20000010000 */
[----:B------:R-:W-:Y:S06]  /*2470*/  BRA `(.L_x_560) ;  /* 0x0000000000187947 */ /* 0x000fec0003800000 */
.L_x_558:
[----:B-----5:R-:W-:Y:S02]  /*2480*/  PRMT R40, R30, 0x7632, R40 ;  /* 0x000076321e287816 */ /* 0x020fe40000000028 */
[----:B------:R-:W-:Y:S02]  /*2490*/  @P2 PRMT R42, R34, 0x7632, R42 ;  /* 0x00007632222a2816 */ /* 0x000fe4000000002a */
[----:B------:R-:W-:-:S03]  /*24a0*/  SHF.L.U32 R41, R40, 0x10, RZ ;  /* 0x0000001028297819 */ /* 0x000fc600000006ff */
[----:B------:R-:W-:Y:S02]  /*24b0*/  @P2 IMAD.U32 R47, R42, 0x10000, RZ ;  /* 0x000100002a2f2824 */ /* 0x000fe400078e00ff */
[----:B------:R-:W-:-:S04]  /*24c0*/  FADD.FTZ R106, R106, R41 ;  /* 0x000000296a6a7221 */ /* 0x000fc80000010000 */
[----:B------:R-:W-:-:S07]  /*24d0*/  @P2 FADD.FTZ R106, R106, R47 ;  /* 0x0000002f6a6a2221 */ /* 0x000fce0000010000 */
.L_x_560:
[----:B------:R-:W-:-:S04]  /*24e0*/  F2FP.BF16.F32.PACK_AB R40, RZ, R106 ;  /* 0x0000006aff28723e */ /* 0x000fc800000010ff */
[----:B------:R-:W-:-:S07]  /*24f0*/  PRMT R38, R38, 0x5410, R40 ;  /* 0x0000541026267816 */ /* 0x000fce0000000028 */
.L_x_561:
        /* <DEDUP_REMOVED lines=8> */
.L_x_563:
[----:B-----5:R-:W-:-:S05]  /*2580*/  SHF.L.U32 R40, R35, 0x10, RZ ;  /* 0x0000001023287819 */ /* 0x020fca00000006ff */
[----:B------:R-:W-:Y:S01]  /*2590*/  FADD.FTZ R105, R40, R105 ;  /* 0x0000006928697221 */ /* 0x000fe20000010000 */
[----:B------:R-:W-:Y:S06]  /*25a0*/  BRA `(.L_x_564) ;  /* 0x0000000000107947 */ /* 0x000fec0003800000 */
.L_x_562:
[----:B-----5:R-:W-:Y:S01]  /*25b0*/  IMAD.U32 R40, R31, 0x10000, RZ ;  /* 0x000100001f287824 */ /* 0x020fe200078e00ff */
[----:B------:R-:W-:-:S03]  /*25c0*/  @P2 SHF.L.U32 R42, R35, 0x10, RZ ;  /* 0x00000010232a2819 */ /* 0x000fc600000006ff */
[----:B------:R-:W-:-:S04]  /*25d0*/  FADD.FTZ R105, R40, R105 ;  /* 0x0000006928697221 */ /* 0x000fc80000010000 */
[----:B------:R-:W-:-:S07]  /*25e0*/  @P2 FADD.FTZ R105, R42, R105 ;  /* 0x000000692a692221 */ /* 0x000fce0000010000 */
.L_x_564:
[----:B------:R-:W-:-:S04]  /*25f0*/  F2FP.BF16.F32.PACK_AB R40, RZ, R105 ;  /* 0x00000069ff28723e */ /* 0x000fc800000010ff */
[----:B------:R-:W-:-:S07]  /*2600*/  PRMT R39, R40, 0x7610, R39 ;  /* 0x0000761028277816 */ /* 0x000fce0000000027 */
.L_x_565:
[----:B------:R-:W-:Y:S01]  /*2610*/  SHF.L.U32 R107, R43, 0x10, RZ ;  /* 0x000000102b6b7819 */ /* 0x000fe200000006ff */
[----:B------:R-:W-:Y:S06]  /*2620*/  @P3 BRA `(.L_x_566) ;  /* 0x0000000000243947 */ /* 0x000fec0003800000 */
[----:B------:R-:W-:-:S04]  /*2630*/  ISETP.NE.U32.AND P4, PT, RZ, UR16, PT ;  /* 0x00000010ff007c0c */ /* 0x000fc8000bf85070 */
[----:B------:R-:W-:-:S13]  /*2640*/  ISETP.NE.AND.EX P4, PT, RZ, UR17, PT, P4 ;  /* 0x00000011ff007c0c */ /* 0x000fda000bf85340 */
[----:B------:R-:W-:Y:S05]  /*2650*/  @P4 BRA `(.L_x_567) ;  /* 0x0000000000084947 */ /* 0x000fea0003800000 */
[----:B------:R-:W-:Y:S05]  /*2660*/  @P0 BRA `(.L_x_568) ;  /* 0x00000000002c0947 */ /* 0x000fea0003800000 */
[----:B------:R-:W-:Y:S05]  /*2670*/  BRA `(.L_x_569) ;  /* 0x0000000000307947 */ /* 0x000fea0003800000 */
.L_x_567:
[----:B-----5:R-:W-:-:S05]  /*2680*/  PRMT R40, R35, 0x7632, R40 ;  /* 0x0000763223287816 */ /* 0x020fca0000000028 */
[----:B------:R-:W-:-:S04]  /*2690*/  IMAD.U32 R40, R40, 0x10000, RZ ;  /* 0x0001000028287824 */ /* 0x000fc800078e00ff */
[----:B------:R-:W-:Y:S01]  /*26a0*/  FADD.FTZ R107, R107, R40 ;  /* 0x000000286b6b7221 */ /* 0x000fe20000010000 */
[----:B------:R-:W-:Y:S06]  /*26b0*/  BRA `(.L_x_568) ;  /* 0x0000000000187947 */ /* 0x000fec0003800000 */
.L_x_566:
[----:B-----5:R-:W-:Y:S02]  /*26c0*/  PRMT R40, R31, 0x7632, R40 ;  /* 0x000076321f287816 */ /* 0x020fe40000000028 */
[----:B------:R-:W-:Y:S02]  /*26d0*/  @P2 PRMT R41, R35, 0x7632, R41 ;  /* 0x0000763223292816 */ /* 0x000fe40000000029 */
[----:B------:R-:W-:Y:S02]  /*26e0*/  SHF.L.U32 R40, R40, 0x10, RZ ;  /* 0x0000001028287819 */ /* 0x000fe400000006ff */
[----:B------:R-:W-:-:S03]  /*26f0*/  @P2 SHF.L.U32 R42, R41, 0x10, RZ ;  /* 0x00000010292a2819 */ /* 0x000fc600000006ff */
[----:B------:R-:W-:-:S04]  /*2700*/  FADD.FTZ R107, R107, R40 ;  /* 0x000000286b6b7221 */ /* 0x000fc80000010000 */
[----:B------:R-:W-:-:S07]  /*2710*/  @P2 FADD.FTZ R107, R107, R42 ;  /* 0x0000002a6b6b2221 */ /* 0x000fce0000010000 */
.L_x_568:
[----:B------:R-:W-:-:S04]  /*2720*/  F2FP.BF16.F32.PACK_AB R40, RZ, R107 ;  /* 0x0000006bff28723e */ /* 0x000fc800000010ff */
[----:B------:R-:W-:-:S07]  /*2730*/  PRMT R39, R39, 0x5410, R40 ;  /* 0x0000541027277816 */ /* 0x000fce0000000028 */
.L_x_569:
        /* <DEDUP_REMOVED lines=10> */
[----:B-----5:R-:W5:Y:S04]  /*27e0*/  @P2 LDG.E.128 R32, desc[UR4][R50.64] ;  /* 0x0000000432202981 */ /* 0x020f68000c1e1d00 */
[----:B------:R1:W5:Y:S04]  /*27f0*/  @P1 LDG.E.128 R28, desc[UR4][R46.64] ;  /* 0x000000042e1c1981 */ /* 0x000368000c1e1d00 */
[----:B0-----:R-:W1:Y:S02]  /*2800*/  LDG.E.128 R40, desc[UR4][R42.64] ;  /* 0x000000042a287981 */ /* 0x001e64000c1e1d00 */
[----:B-1----:R-:W-:-:S02]  /*2810*/  SHF.L.U32 R46, R40, 0x10, RZ ;  /* 0x00000010282e7819 */ /* 0x002fc400000006ff */
[----:B------:R-:W-:Y:S01]  /*2820*/  PRMT R112, R40, 0x7632, R112 ;  /* 0x0000763228707816 */ /* 0x000fe20000000070 */
[----:B------:R-:W-:Y:S06]  /*2830*/  @P3 BRA `(.L_x_570) ;  /* 0x0000000000203947 */ /* 0x000fec0003800000 */
[----:B------:R-:W-:-:S04]  /*2840*/  ISETP.NE.U32.AND P4, PT, RZ, UR16, PT ;  /* 0x00000010ff007c0c */ /* 0x000fc8000bf85070 */
[----:B------:R-:W-:-:S13]  /*2850*/  ISETP.NE.AND.EX P4, PT, RZ, UR17, PT, P4 ;  /* 0x00000011ff007c0c */ /* 0x000fda000bf85340 */
[----:B------:R-:W-:Y:S05]  /*2860*/  @P4 BRA `(.L_x_571) ;  /* 0x0000000000084947 */ /* 0x000fea0003800000 */
[----:B------:R-:W-:Y:S05]  /*2870*/  @P0 BRA `(.L_x_572) ;  /* 0x0000000000200947 */ /* 0x000fea0003800000 */
[----:B------:R-:W-:Y:S05]  /*2880*/  BRA `(.L_x_573) ;  /* 0x0000000000247947 */ /* 0x000fea0003800000 */
.L_x_571:
[----:B-----5:R-:W-:-:S05]  /*2890*/  SHF.L.U32 R47, R32, 0x10, RZ ;  /* 0x00000010202f7819 */ /* 0x020fca00000006ff */
[----:B------:R-:W-:Y:S01]  /*28a0*/  FADD.FTZ R46, R47, R46 ;  /* 0x0000002e2f2e7221 */ /* 0x000fe20000010000 */
[----:B------:R-:W-:Y:S06]  /*28b0*/  BRA `(.L_x_572) ;  /* 0x0000000000107947 */ /* 0x000fec0003800000 */
.L_x_570:
[----:B-----5:R-:W-:Y:S01]  /*28c0*/  IMAD.U32 R47, R28, 0x10000, RZ ;  /* 0x000100001c2f7824 */ /* 0x020fe200078e00ff */
[----:B------:R-:W-:-:S03]  /*28d0*/  @P2 SHF.L.U32 R51, R32, 0x10, RZ ;  /* 0x0000001020332819 */ /* 0x000fc600000006ff */
[----:B------:R-:W-:-:S04]  /*28e0*/  FADD.FTZ R46, R47, R46 ;  /* 0x0000002e2f2e7221 */ /* 0x000fc80000010000 */
[----:B------:R-:W-:-:S07]  /*28f0*/  @P2 FADD.FTZ R46, R51, R46 ;  /* 0x0000002e332e2221 */ /* 0x000fce0000010000 */
.L_x_572:
[----:B------:R-:W-:-:S04]  /*2900*/  F2FP.BF16.F32.PACK_AB R40, RZ, R46 ;  /* 0x0000002eff28723e */ /* 0x000fc800000010ff */
[----:B------:R-:W-:-:S07]  /*2910*/  PRMT R36, R40, 0x7610, R36 ;  /* 0x0000761028247816 */ /* 0x000fce0000000024 */
.L_x_573:
[----:B------:R-:W-:Y:S01]  /*2920*/  SHF.L.U32 R50, R112, 0x10, RZ ;  /* 0x0000001070327819 */ /* 0x000fe200000006ff */
[----:B------:R-:W-:Y:S06]  /*2930*/  @P3 BRA `(.L_x_574) ;  /* 0x0000000000243947 */ /* 0x000fec0003800000 */
[----:B------:R-:W-:-:S04]  /*2940*/  ISETP.NE.U32.AND P4, PT, RZ, UR16, PT ;  /* 0x00000010ff007c0c */ /* 0x000fc8000bf85070 */
[----:B------:R-:W-:-:S13]  /*2950*/  ISETP.NE.AND.EX P4, PT, RZ, UR17, PT, P4 ;  /* 0x00000011ff007c0c */ /* 0x000fda000bf85340 */
[----:B------:R-:W-:Y:S05]  /*2960*/  @P4 BRA `(.L_x_575) ;  /* 0x0000000000084947 */ /* 0x000fea0003800000 */
[----:B------:R-:W-:Y:S05]  /*2970*/  @P0 BRA `(.L_x_576) ;  /* 0x00000000002c0947 */ /* 0x000fea0003800000 */
[----:B------:R-:W-:Y:S05]  /*2980*/  BRA `(.L_x_577) ;  /* 0x0000000000307947 */ /* 0x000fea0003800000 */
.L_x_575:
[----:B-----5:R-:W-:-:S05]  /*2990*/  PRMT R40, R32, 0x7632, R40 ;  /* 0x0000763220287816 */ /* 0x020fca0000000028 */
[----:B------:R-:W-:-:S04]  /*29a0*/  IMAD.U32 R47, R40, 0x10000, RZ ;  /* 0x00010000282f7824 */ /* 0x000fc800078e00ff */
[----:B------:R-:W-:Y:S01]  /*29b0*/  FADD.FTZ R50, R50, R47 ;  /* 0x0000002f32327221 */ /* 0x000fe20000010000 */
[----:B------:R-:W-:Y:S06]  /*29c0*/  BRA `(.L_x_576) ;  /* 0x0000000000187947 */ /* 0x000fec0003800000 */
.L_x_574:
[----:B-----5:R-:W-:Y:S02]  /*29d0*/  PRMT R40, R28, 0x7632, R40 ;  /* 0x000076321c287816 */ /* 0x020fe40000000028 */
[----:B------:R-:W-:Y:S02]  /*29e0*/  @P2 PRMT R51, R32, 0x7632, R51 ;  /* 0x0000763220332816 */ /* 0x000fe40000000033 */
[----:B------:R-:W-:Y:S02]  /*29f0*/  SHF.L.U32 R47, R40, 0x10, RZ ;  /* 0x00000010282f7819 */ /* 0x000fe400000006ff */
[----:B------:R-:W-:-:S03]  /*2a00*/  @P2 SHF.L.U32 R51, R51, 0x10, RZ ;  /* 0x0000001033332819 */ /* 0x000fc600000006ff */
[----:B------:R-:W-:-:S04]  /*2a10*/  FADD.FTZ R50, R50, R47 ;  /* 0x0000002f32327221 */ /* 0x000fc80000010000 */
[----:B------:R-:W-:-:S07]  /*2a20*/  @P2 FADD.FTZ R50, R50, R51 ;  /* 0x0000003332322221 */ /* 0x000fce0000010000 */
.L_x_576:
[----:B------:R-:W-:-:S04]  /*2a30*/  F2FP.BF16.F32.PACK_AB R40, RZ, R50 ;  /* 0x00000032ff28723e */ /* 0x000fc800000010ff */
[----:B------:R-:W-:-:S07]  /*2a40*/  PRMT R36, R36, 0x5410, R40 ;  /* 0x0000541024247816 */ /* 0x000fce0000000028 */
.L_x_577:
        /* <DEDUP_REMOVED lines=8> */
.L_x_579:
[----:B-----5:R-:W-:-:S05]  /*2ad0*/  SHF.L.U32 R40, R33, 0x10, RZ ;  /* 0x0000001021287819 */ /* 0x020fca00000006ff */
[----:B------:R-:W-:Y:S01]  /*2ae0*/  FADD.FTZ R47, R40, R47 ;  /* 0x0000002f282f7221 */ /* 0x000fe20000010000 */
[----:B------:R-:W-:Y:S06]  /*2af0*/  BRA `(.L_x_580) ;  /* 0x0000000000107947 */ /* 0x000fec0003800000 */
.L_x_578:
[----:B-----5:R-:W-:Y:S01]  /*2b00*/  SHF.L.U32 R40, R29, 0x10, RZ ;  /* 0x000000101d287819 */ /* 0x020fe200000006ff */
[----:B------:R-:W-:-:S04]  /*2b10*/  @P2 IMAD.U32 R112, R33, 0x10000, RZ ;  /* 0x0001000021702824 */ /* 0x000fc800078e00ff */
[----:B------:R-:W-:-:S04]  /*2b20*/  FADD.FTZ R47, R40, R47 ;  /* 0x0000002f282f7221 */ /* 0x000fc80000010000 */
[----:B------:R-:W-:-:S07]  /*2b30*/  @P2 FADD.FTZ R47, R112, R47 ;  /* 0x0000002f702f2221 */ /* 0x000fce0000010000 */
.L_x_580:
[----:B------:R-:W-:-:S04]  /*2b40*/  F2FP.BF16.F32.PACK_AB R40, RZ, R47 ;  /* 0x0000002fff28723e */ /* 0x000fc800000010ff */
[----:B------:R-:W-:-:S07]  /*2b50*/  PRMT R37, R40, 0x7610, R37 ;  /* 0x0000761028257816 */ /* 0x000fce0000000025 */
.L_x_581:
[----:B------:R-:W-:Y:S01]  /*2b60*/  SHF.L.U32 R112, R41, 0x10, RZ ;  /* 0x0000001029707819 */ /* 0x000fe200000006ff */
[----:B------:R-:W-:Y:S06]  /*2b70*/  @P3 BRA `(.L_x_582) ;  /* 0x0000000000243947 */ /* 0x000fec0003800000 */
[----:B------:R-:W-:-:S04]  /*2b80*/  ISETP.NE.U32.AND P4, PT, RZ, UR16, PT ;  /* 0x00000010ff007c0c */ /* 0x000fc8000bf85070 */
[----:B------:R-:W-:-:S13]  /*2b90*/  ISETP.NE.AND.EX P4, PT, RZ, UR17, PT, P4 ;  /* 0x00000011ff007c0c */ /* 0x000fda000bf85340 */
[----:B------:R-:W-:Y:S05]  /*2ba0*/  @P4 BRA `(.L_x_583) ;  /* 0x0000000000084947 */ /* 0x000fea0003800000 */
[----:B------:R-:W-:Y:S05]  /*2bb0*/  @P0 BRA `(.L_x_584) ;  /* 0x00000000002c0947 */ /* 0x000fea0003800000 */
[----:B------:R-:W-:Y:S05]  /*2bc0*/  BRA `(.L_x_585) ;  /* 0x0000000000307947 */ /* 0x000fea0003800000 */
.L_x_583:
[----:B-----5:R-:W-:-:S04]  /*2bd0*/  PRMT R40, R33, 0x7632, R40 ;  /* 0x0000763221287816 */ /* 0x020fc80000000028 */
[----:B------:R-:W-:-:S05]  /*2be0*/  SHF.L.U32 R41, R40, 0x10, RZ ;  /* 0x0000001028297819 */ /* 0x000fca00000006ff */
[----:B------:R-:W-:Y:S01]  /*2bf0*/  FADD.FTZ R112, R112, R41 ;  /* 0x0000002970707221 */ /* 0x000fe20000010000 */
[----:B------:R-:W-:Y:S06]  /*2c00*/  BRA `(.L_x_584) ;  /* 0x0000000000187947 */ /* 0x000fec0003800000 */
.L_x_582:
[----:B-----5:R-:W-:Y:S02]  /*2c10*/  PRMT R40, R29, 0x7632, R40 ;  /* 0x000076321d287816 */ /* 0x020fe40000000028 */
[----:B------:R-:W-:-:S03]  /*2c20*/  @P2 PRMT R51, R33, 0x7632, R51 ;  /* 0x0000763221332816 */ /* 0x000fc60000000033 */
[----:B------:R-:W-:Y:S01]  /*2c30*/  IMAD.U32 R41, R40, 0x10000, RZ ;  /* 0x0001000028297824 */ /* 0x000fe200078e00ff */
[----:B------:R-:W-:-:S03]  /*2c40*/  @P2 SHF.L.U32 R51, R51, 0x10, RZ ;  /* 0x0000001033332819 */ /* 0x000fc600000006ff */
[----:B------:R-:W-:-:S04]  /*2c50*/  FADD.FTZ R112, R112, R41 ;  /* 0x0000002970707221 */ /* 0x000fc80000010000 */
[----:B------:R-:W-:-:S07]  /*2c60*/  @P2 FADD.FTZ R112, R112, R51 ;  /* 0x0000003370702221 */ /* 0x000fce0000010000 */
.L_x_584:
[----:B------:R-:W-:-:S04]  /*2c70*/  F2FP.BF16.F32.PACK_AB R40, RZ, R112 ;  /* 0x00000070ff28723e */ /* 0x000fc800000010ff */
[----:B------:R-:W-:-:S07]  /*2c80*/  PRMT R37, R37, 0x5410, R40 ;  /* 0x0000541025257816 */ /* 0x000fce0000000028 */
.L_x_585:
        /* <DEDUP_REMOVED lines=8> */
.L_x_587:
[----:B-----5:R-:W-:-:S04]  /*2d10*/  IMAD.U32 R40, R34, 0x10000, RZ ;  /* 0x0001000022287824 */ /* 0x020fc800078e00ff */
[----:B------:R-:W-:Y:S01]  /*2d20*/  FADD.FTZ R51, R40, R51 ;  /* 0x0000003328337221 */ /* 0x000fe20000010000 */
[----:B------:R-:W-:Y:S06]  /*2d30*/  BRA `(.L_x_588) ;  /* 0x0000000000107947 */ /* 0x000fec0003800000 */
.L_x_586:
[----:B-----5:R-:W-:Y:S02]  /*2d40*/  SHF.L.U32 R40, R30, 0x10, RZ ;  /* 0x000000101e287819 */ /* 0x020fe400000006ff */
[----:B------:R-:W-:-:S03]  /*2d50*/  @P2 SHF.L.U32 R114, R34, 0x10, RZ ;  /* 0x0000001022722819 */ /* 0x000fc600000006ff */
[----:B------:R-:W-:-:S04]  /*2d60*/  FADD.FTZ R51, R40, R51 ;  /* 0x0000003328337221 */ /* 0x000fc80000010000 */
[----:B------:R-:W-:-:S07]  /*2d70*/  @P2 FADD.FTZ R51, R114, R51 ;  /* 0x0000003372332221 */ /* 0x000fce0000010000 */
.L_x_588:
[----:B------:R-:W-:-:S04]  /*2d80*/  F2FP.BF16.F32.PACK_AB R40, RZ, R51 ;  /* 0x00000033ff28723e */ /* 0x000fc800000010ff */
[----:B------:R-:W-:-:S07]  /*2d90*/  PRMT R38, R40, 0x7610, R38 ;  /* 0x0000761028267816 */ /* 0x000fce0000000026 */
.L_x_589:
[----:B------:R-:W-:Y:S01]  /*2da0*/  IMAD.U32 R113, R42, 0x10000, RZ ;  /* 0x000100002a717824 */ /* 0x000fe200078e00ff */
[----:B------:R-:W-:Y:S06]  /*2db0*/  @P3 BRA `(.L_x_590) ;  /* 0x0000000000243947 */ /* 0x000fec0003800000 */
[----:B------:R-:W-:-:S04]  /*2dc0*/  ISETP.NE.U32.AND P4, PT, RZ, UR16, PT ;  /* 0x00000010ff007c0c */ /* 0x000fc8000bf85070 */
[----:B------:R-:W-:-:S13]  /*2dd0*/  ISETP.NE.AND.EX P4, PT, RZ, UR17, PT, P4 ;  /* 0x00000011ff007c0c */ /* 0x000fda000bf85340 */
[----:B------:R-:W-:Y:S05]  /*2de0*/  @P4 BRA `(.L_x_591) ;  /* 0x0000000000084947 */ /* 0x000fea0003800000 */
[----:B------:R-:W-:Y:S05]  /*2df0*/  @P0 BRA `(.L_x_592) ;  /* 0x00000000002c0947 */ /* 0x000fea0003800000 */
[----:B------:R-:W-:Y:S05]  /*2e00*/  BRA `(.L_x_593) ;  /* 0x0000000000307947 */ /* 0x000fea0003800000 */
.L_x_591:
[----:B-----5:R-:W-:-:S04]  /*2e10*/  PRMT R40, R34, 0x7632, R40 ;  /* 0x0000763222287816 */ /* 0x020fc80000000028 */
[----:B------:R-:W-:-:S05]  /*2e20*/  SHF.L.U32 R40, R40, 0x10, RZ ;  /* 0x0000001028287819 */ /* 0x000fca00000006ff */
[----:B------:R-:W-:Y:S01]  /*2e30*/  FADD.FTZ R113, R113, R40 ;  /* 0x0000002871717221 */ /* 0x000fe20000010000 */
[----:B------:R-:W-:Y:S06]  /*2e40*/  BRA `(.L_x_592) ;  /* 0x0000000000187947 */ /* 0x000fec0003800000 */
.L_x_590:
[----:B-----5:R-:W-:Y:S02]  /*2e50*/  PRMT R40, R30, 0x7632, R40 ;  /* 0x000076321e287816 */ /* 0x020fe40000000028 */
[----:B------:R-:W-:Y:S02]  /*2e60*/  @P2 PRMT R41, R34, 0x7632, R41 ;  /* 0x0000763222292816 */ /* 0x000fe40000000029 */
[----:B------:R-:W-:-:S03]  /*2e70*/  SHF.L.U32 R40, R40, 0x10, RZ ;  /* 0x0000001028287819 */ /* 0x000fc600000006ff */
[----:B------:R-:W-:Y:S02]  /*2e80*/  @P2 IMAD.U32 R42, R41, 0x10000, RZ ;  /* 0x00010000292a2824 */ /* 0x000fe400078e00ff */
[----:B------:R-:W-:-:S04]  /*2e90*/  FADD.FTZ R113, R113, R40 ;  /* 0x0000002871717221 */ /* 0x000fc80000010000 */
[----:B------:R-:W-:-:S07]  /*2ea0*/  @P2 FADD.FTZ R113, R113, R42 ;  /* 0x0000002a71712221 */ /* 0x000fce0000010000 */
.L_x_592:
[----:B------:R-:W-:-:S04]  /*2eb0*/  F2FP.BF16.F32.PACK_AB R40, RZ, R113 ;  /* 0x00000071ff28723e */ /* 0x000fc800000010ff */
[----:B------:R-:W-:-:S07]  /*2ec0*/  PRMT R38, R38, 0x5410, R40 ;  /* 0x0000541026267816 */ /* 0x000fce0000000028 */
.L_x_593:
        /* <DEDUP_REMOVED lines=8> */
.L_x_595:
[----:B-----5:R-:W-:-:S05]  /*2f50*/  SHF.L.U32 R41, R35, 0x10, RZ ;  /* 0x0000001023297819 */ /* 0x020fca00000006ff */
[----:B------:R-:W-:Y:S01]  /*2f60*/  FADD.FTZ R42, R41, R42 ;  /* 0x0000002a292a7221 */ /* 0x000fe20000010000 */
[----:B------:R-:W-:Y:S06]  /*2f70*/  BRA `(.L_x_596) ;  /* 0x0000000000107947 */ /* 0x000fec0003800000 */
.L_x_594:
[----:B-----5:R-:W-:Y:S01]  /*2f80*/  IMAD.U32 R41, R31, 0x10000, RZ ;  /* 0x000100001f297824 */ /* 0x020fe200078e00ff */
[----:B------:R-:W-:-:S03]  /*2f90*/  @P2 SHF.L.U32 R115, R35, 0x10, RZ ;  /* 0x0000001023732819 */ /* 0x000fc600000006ff */
[----:B------:R-:W-:-:S04]  /*2fa0*/  FADD.FTZ R42, R41, R42 ;  /* 0x0000002a292a7221 */ /* 0x000fc80000010000 */
[----:B------:R-:W-:-:S07]  /*2fb0*/  @P2 FADD.FTZ R42, R115, R42 ;  /* 0x0000002a732a2221 */ /* 0x000fce0000010000 */
.L_x_596:
[----:B------:R-:W-:-:S04]  /*2fc0*/  F2FP.BF16.F32.PACK_AB R40, RZ, R42 ;  /* 0x0000002aff28723e */ /* 0x000fc800000010ff */
[----:B------:R-:W-:-:S07]  /*2fd0*/  PRMT R39, R40, 0x7610, R39 ;  /* 0x0000761028277816 */ /* 0x000fce0000000027 */
.L_x_597:
[----:B------:R-:W-:Y:S01]  /*2fe0*/  SHF.L.U32 R43, R43, 0x10, RZ ;  /* 0x000000102b2b7819 */ /* 0x000fe200000006ff */
[----:B------:R-:W-:Y:S06]  /*2ff0*/  @P3 BRA `(.L_x_598) ;  /* 0x0000000000243947 */ /* 0x000fec0003800000 */
[----:B------:R-:W-:-:S04]  /*3000*/  ISETP.NE.U32.AND P2, PT, RZ, UR16, PT ;  /* 0x00000010ff007c0c */ /* 0x000fc8000bf45070 */
[----:B------:R-:W-:-:S13]  /*3010*/  ISETP.NE.AND.EX P2, PT, RZ, UR17, PT, P2 ;  /* 0x00000011ff007c0c */ /* 0x000fda000bf45320 */
[----:B------:R-:W-:Y:S05]  /*3020*/  @P2 BRA `(.L_x_599) ;  /* 0x0000000000082947 */ /* 0x000fea0003800000 */
[----:B------:R-:W-:Y:S05]  /*3030*/  @P0 BRA `(.L_x_600) ;  /* 0x00000000002c0947 */ /* 0x000fea0003800000 */
[----:B------:R-:W-:Y:S05]  /*3040*/  BRA `(.L_x_601) ;  /* 0x0000000000307947 */ /* 0x000fea0003800000 */
.L_x_599:
[----:B-----5:R-:W-:-:S05]  /*3050*/  PRMT R40, R35, 0x7632, R40 ;  /* 0x0000763223287816 */ /* 0x020fca0000000028 */
[----:B------:R-:W-:-:S04]  /*3060*/  IMAD.U32 R40, R40, 0x10000, RZ ;  /* 0x0001000028287824 */ /* 0x000fc800078e00ff */
[----:B------:R-:W-:Y:S01]  /*3070*/  FADD.FTZ R43, R43, R40 ;  /* 0x000000282b2b7221 */ /* 0x000fe20000010000 */
[----:B------:R-:W-:Y:S06]  /*3080*/  BRA `(.L_x_600) ;  /* 0x0000000000187947 */ /* 0x000fec0003800000 */
.L_x_598:
[----:B-----5:R-:W-:Y:S02]  /*3090*/  PRMT R40, R31, 0x7632, R40 ;  /* 0x000076321f287816 */ /* 0x020fe40000000028 */
[----:B------:R-:W-:Y:S02]  /*30a0*/  @P2 PRMT R41, R35, 0x7632, R41 ;  /* 0x0000763223292816 */ /* 0x000fe40000000029 */
[----:B------:R-:W-:Y:S02]  /*30b0*/  SHF.L.U32 R40, R40, 0x10, RZ ;  /* 0x0000001028287819 */ /* 0x000fe400000006ff */
[----:B------:R-:W-:-:S03]  /*30c0*/  @P2 SHF.L.U32 R114, R41, 0x10, RZ ;  /* 0x0000001029722819 */ /* 0x000fc600000006ff */
[----:B------:R-:W-:-:S04]  /*30d0*/  FADD.FTZ R43, R43, R40 ;  /* 0x000000282b2b7221 */ /* 0x000fc80000010000 */
[----:B------:R-:W-:-:S07]  /*30e0*/  @P2 FADD.FTZ R43, R43, R114 ;  /* 0x000000722b2b2221 */ /* 0x000fce0000010000 */
.L_x_600:
[----:B------:R-:W-:-:S04]  /*30f0*/  F2FP.BF16.F32.PACK_AB R40, RZ, R43 ;  /* 0x0000002bff28723e */ /* 0x000fc800000010ff */
[----:B------:R-:W-:-:S07]  /*3100*/  PRMT R39, R39, 0x5410, R40 ;  /* 0x0000541027277816 */ /* 0x000fce0000000028 */
.L_x_601:
[----:B------:R-:W-:Y:S01]  /*3110*/  FADD.FTZ R41, RZ, R45 ;  /* 0x0000002dff297221 */ /* 0x000fe20000010000 */
[----:B------:R-:W0:Y:S01]  /*3120*/  S2R R116, SR_TID.X ;  /* 0x0000000000747919 */ /* 0x000e220000002100 */
[----:B------:R-:W-:Y:S02]  /*3130*/  UMOV UR6, 0xffffffff ;  /* 0xffffffff00067882 */ /* 0x000fe40000000000 */
        /* <DEDUP_REMOVED lines=8> */
[----:B0-----:R-:W-:Y:S02]  /*31c0*/  SHF.R.U32.HI R118, RZ, 0x8, R116 ;  /* 0x00000008ff767819 */ /* 0x001fe40000011674 */
[----:B------:R-:W-:Y:S01]  /*31d0*/  LOP3.LUT R116, R116, 0x1f, RZ, 0xc0, !PT ;  /* 0x0000001f74747812 */ /* 0x000fe200078ec0ff */
[----:B------:R-:W-:Y:S02]  /*31e0*/  FADD.FTZ R40, R41, R88 ;  /* 0x0000005829287221 */ /* 0x000fe40000010000 */
[----:B------:R-:W-:Y:S01]  /*31f0*/  IMAD.SHL.U32 R118, R118, 0x8, RZ ;  /* 0x0000000876767824 */ /* 0x000fe200078e00ff */
[----:B------:R-:W-:Y:S01]  /*3200*/  ISETP.NE.AND P3, PT, R116, RZ, PT ;  /* 0x000000ff7400720c */ /* 0x000fe20003f65270 */
[----:B------:R-:W-:-:S03]  /*3210*/  FADD.FTZ R41, R40, R87 ;  /* 0x0000005728297221 */ /* 0x000fc60000010000 */
[----:B------:R-:W-:Y:S01]  /*3220*/  IADD3 R117, R118, 0x8, RZ ;  /* 0x0000000876757810 */ /* 0x000fe20007ffe0ff */
[----:B------:R-:W-:-:S04]  /*3230*/  FADD.FTZ R40, R41, R90 ;  /* 0x0000005a29287221 */ /* 0x000fc80000010000 */
[----:B------:R-:W-:-:S04]  /*3240*/  FADD.FTZ R41, R40, R89 ;  /* 0x0000005928297221 */ /* 0x000fc80000010000 */
[----:B------:R-:W-:-:S04]  /*3250*/  FADD.FTZ R40, R41, R92 ;  /* 0x0000005c29287221 */ /* 0x000fc80000010000 */
[----:B------:R-:W-:-:S04]  /*3260*/  FADD.FTZ R40, R40, R91 ;  /* 0x0000005b28287221 */ /* 0x000fc80000010000 */
[----:B------:R-:W-:-:S04]  /*3270*/  FADD.FTZ R41, R40, R93 ;  /* 0x0000005d28297221 */ /* 0x000fc80000010000 */
[----:B------:R-:W-:-:S04]  /*3280*/  FADD.FTZ R41, R41, R100 ;  /* 0x0000006429297221 */ /* 0x000fc80000010000 */
[----:B------:R-:W-:-:S04]  /*3290*/  FADD.FTZ R40, R41, R102 ;  /* 0x0000006629287221 */ /* 0x000fc80000010000 */
[----:B------:R-:W-:Y:S02]  /*32a0*/  FADD.FTZ R115, R40, R101 ;  /* 0x0000006528737221 */ /* 0x000fe40000010000 */
[----:B------:R-:W0:Y:S02]  /*32b0*/  @P0 LDC.64 R40, c[0x0][0x238] ;  /* 0x00008e00ff280b82 */ /* 0x000e240000000a00 */
        /* <DEDUP_REMOVED lines=8> */
[----:B------:R-:W-:-:S03]  /*3340*/  @P0 LEA.HI.X R41, R81, R41, RZ, 0x4, P2 ;  /* 0x0000002951290211 */ /* 0x000fc600010f24ff */
[----:B------:R-:W-:Y:S01]  /*3350*/  FADD.FTZ R115, R114, R47 ;  /* 0x0000002f72737221 */ /* 0x000fe20000010000 */
[----:B------:R-:W-:Y:S01]  /*3360*/  LOP3.LUT P2, RZ, R83, 0xff, RZ, 0xc0, !PT ;  /* 0x000000ff53ff7812 */ /* 0x000fe2000784c0ff */
[----:B------:R0:W-:Y:S02]  /*3370*/  @P0 STG.E.128 desc[UR4][R40.64], R36 ;  /* 0x0000002428000986 */ /* 0x0001e4000c101d04 */
[----:B------:R-:W-:Y:S01]  /*3380*/  FADD.FTZ R114, R115, R112 ;  /* 0x0000007073727221 */ /* 0x000fe20000010000 */
[----:B------:R-:W-:-:S03]  /*3390*/  SEL R83, R117, R118, !P2 ;  /* 0x0000007675537207 */ /* 0x000fc60005000000 */
[----:B------:R-:W-:-:S04]  /*33a0*/  FADD.FTZ R114, R114, R51 ;  /* 0x0000003372727221 */ /* 0x000fc80000010000 */
[----:B------:R-:W-:-:S04]  /*33b0*/  FADD.FTZ R115, R114, R113 ;  /* 0x0000007172737221 */ /* 0x000fc80000010000 */
[----:B------:R-:W-:-:S04]  /*33c0*/  FADD.FTZ R116, R115, R42 ;  /* 0x0000002a73747221 */ /* 0x000fc80000010000 */
[----:B------:R-:W-:Y:S01]  /*33d0*/  FADD.FTZ R116, R116, R43 ;  /* 0x0000002b74747221 */ /* 0x000fe20000010000 */
[----:B0-----:R-:W-:Y:S06]  /*33e0*/  BRA.DIV UR6, `(.L_x_602) ;  /* 0x0000001206b07947 */ /* 0x001fec000b800000 */
        /* <DEDUP_REMOVED lines=13> */
[----:B------:R-:W-:Y:S01]  /*34c0*/  FFMA.FTZ R114, R41, R41, RZ ;  /* 0x0000002929727223 */ /* 0x000fe200000100ff */
[----:B------:R-:W-:-:S03]  /*34d0*/  FADD.FTZ R41, -R40, R49 ;  /* 0x0000003128297221 */ /* 0x000fc60000010100 */
[----:B------:R-:W-:Y:S01]  /*34e0*/  FFMA.FTZ R116, R115, R115, R114 ;  /* 0x0000007373747223 */ /* 0x000fe20000010072 */
        /* <DEDUP_REMOVED lines=54> */
[C---:B------:R-:W-:Y:S01]  /*3850*/  FADD.FTZ R41, -R40.reuse, R42 ;  /* 0x0000002a28297221 */ /* 0x040fe20000010100 */
[----:B------:R-:W-:Y:S02]  /*3860*/  FADD.FTZ R116, -R40, R43 ;  /* 0x0000002b28747221 */ /* 0x000fe40000010100 */
[----:B------:R-:W-:-:S04]  /*3870*/  FFMA.FTZ R114, R114, R114, R115 ;  /* 0x0000007272727223 */ /* 0x000fc80000010073 */
[----:B------:R-:W-:-:S04]  /*3880*/  FFMA.FTZ R41, R41, R41, R114 ;  /* 0x0000002929297223 */ /* 0x000fc80000010072 */
        /* <DEDUP_REMOVED lines=10> */
.L_x_614:
[----:B------:R-:W2:Y:S01]  /*3930*/  S2R R114, SR_TID.X ;  /* 0x0000000000727919 */ /* 0x000ea20000002100 */
[----:B------:R-:W-:Y:S01]  /*3940*/  @!P3 MOV R118, 0x400 ;  /* 0x000004000076b802 */ /* 0x000fe20000000f00 */
[----:B-1----:R-:W-:Y:S01]  /*3950*/  FADD.FTZ R41, R116, R41 ;  /* 0x0000002974297221 */ /* 0x002fe20000010000 */
[----:B------:R-:W-:Y:S01]  /*3960*/  @!P3 IADD3 R117, R65, R83, RZ ;  /* 0x000000534175b210 */ /* 0x000fe20007ffe0ff */
[----:B------:R-:W1:Y:S01]  /*3970*/  @!P3 S2R R115, SR_CgaCtaId ;  /* 0x000000000073b919 */ /* 0x000e620000008800 */
[----:B------:R-:W-:Y:S05]  /*3980*/  WARPSYNC.ALL ;  /* 0x0000000000007948 */ /* 0x000fea0003800000 */
[----:B--2---:R-:W-:-:S04]  /*3990*/  LOP3.LUT R119, R114, 0x1f, RZ, 0xc0, !PT ;  /* 0x0000001f72777812 */ /* 0x004fc800078ec0ff */
[----:B------:R-:W-:Y:S02]  /*39a0*/  ISETP.GT.U32.AND P4, PT, R119, 0x7, PT ;  /* 0x000000077700780c */ /* 0x000fe40003f84070 */
[----:B-1----:R-:W-:-:S05]  /*39b0*/  @!P3 LEA R118, R115, R118, 0x18 ;  /* 0x000000767376b211 */ /* 0x002fca00078ec0ff */
[----:B------:R-:W-:-:S05]  /*39c0*/  @!P3 IMAD R117, R117, 0x8, R118 ;  /* 0x000000087575b824 */ /* 0x000fca00078e0276 */
[----:B------:R1:W-:Y:S01]  /*39d0*/  @!P3 STS.64 [R117], R40 ;  /* 0x000000287500b388 */ /* 0x0003e20000000a00 */
[----:B------:R-:W-:Y:S02]  /*39e0*/  @!P4 MOV R115, 0x400 ;  /* 0x000004000073c802 */ /* 0x000fe40000000f00 */
[----:B------:R-:W-:Y:S01]  /*39f0*/  @!P4 IADD3 R83, R119, R83, RZ ;  /* 0x000000537753c210 */ /* 0x000fe20007ffe0ff */
[----:B------:R-:W2:Y:S01]  /*3a00*/  @!P4 S2R R114, SR_CgaCtaId ;  /* 0x000000000072c919 */ /* 0x000ea20000008800 */
[----:B------:R-:W-:Y:S01]  /*3a10*/  IMAD.MOV.U32 R119, RZ, RZ, RZ ;  /* 0x000000ffff777224 */ /* 0x000fe200078e00ff */
[----:B------:R-:W-:Y:S02]  /*3a20*/  @!P4 MOV R119, 0x400 ;  /* 0x000004000077c802 */ /* 0x000fe40000000f00 */
[----:B-1----:R-:W-:Y:S02]  /*3a30*/  CS2R R40, SRZ ;  /* 0x0000000000287805 */ /* 0x002fe4000001ff00 */
[----:B--2---:R-:W-:-:S02]  /*3a40*/  @!P4 LEA R114, R114, R115, 0x18 ;  /* 0x000000737272c211 */ /* 0x004fc400078ec0ff */
[----:B------:R-:W1:Y:S02]  /*3a50*/  SHFL.DOWN PT, R115, R119, 0x4, 0x1f ;  /* 0x08801f0077737f89 */ /* 0x000e6400000e0000 */
[----:B------:R-:W-:Y:S01]  /*3a60*/  @!P4 LEA R125, R83, R114, 0x3 ;  /* 0x00000072537dc211 */ /* 0x000fe200078e18ff */
[----:B------:R-:W-:Y:S01]  /*3a70*/  BAR.SYNC.DEFER_BLOCKING 0x0 ;  /* 0x0000000000007b1d */ /* 0x000fe20000010000 */
[----:B-1----:R-:W-:Y:S02]  /*3a80*/  IADD3 R117, R115, R119, RZ ;  /* 0x0000007773757210 */ /* 0x002fe40007ffe0ff */
[----:B------:R-:W-:-:S03]  /*3a90*/  I2FP.F32.S32 R115, R115 ;  /* 0x0000007300737245 */ /* 0x000fc60000201400 */
[----:B------:R-:W-:Y:S01]  /*3aa0*/  @!P4 LDS.64 R40, [R125] ;  /* 0x000000007d28c984 */ /* 0x000fe20000000a00 */
[----:B------:R-:W-:Y:S02]  /*3ab0*/  I2FP.F32.S32 R83, R117 ;  /* 0x0000007500537245 */ /* 0x000fe40000201400 */
[----:B------:R-:W-:Y:S01]  /*3ac0*/  I2FP.F32.S32 R119, R119 ;  /* 0x0000007700777245 */ /* 0x000fe20000201400 */
[----:B------:R-:W1:Y:S01]  /*3ad0*/  SHFL.DOWN PT, R114, R117, 0x2, 0x1f ;  /* 0x08401f0075727f89 */ /* 0x000e6200000e0000 */
[----:B0-----:R-:W0:Y:S01]  /*3ae0*/  MUFU.RCP R116, R83 ;  /* 0x0000005300747308 */ /* 0x001e220000001000 */
[----:B-1----:R-:W-:Y:S02]  /*3af0*/  IMAD.IADD R117, R117, 0x1, R114 ;  /* 0x0000000175757824 */ /* 0x002fe400078e0272 */
[----:B------:R-:W1:Y:S04]  /*3b00*/  SHFL.DOWN PT, R120, R40, 0x4, 0x1f ;  /* 0x08801f0028787f89 */ /* 0x000e6800000e0000 */
[----:B------:R-:W2:Y:S01]  /*3b10*/  SHFL.DOWN PT, R118, R41, 0x4, 0x1f ;  /* 0x08801f0029767f89 */ /* 0x000ea200000e0000 */
[----:B-1----:R-:W-:-:S04]  /*3b20*/  FMUL.FTZ R125, R120, R115 ;  /* 0x00000073787d7220 */ /* 0x002fc80000410000 */
[----:B------:R-:W-:Y:S01]  /*3b30*/  FFMA.FTZ R125, R119, R40, R125 ;  /* 0x00000028777d7223 */ /* 0x000fe2000001007d */
[----:B------:R-:W-:Y:S01]  /*3b40*/  FADD.FTZ R40, -R120, R40 ;  /* 0x0000002878287221 */ /* 0x000fe20000010100 */
[----:B--2---:R-:W-:Y:S01]  /*3b50*/  FADD.FTZ R118, R118, R41 ;  /* 0x0000002976767221 */ /* 0x004fe20000010000 */
[----:B------:R-:W-:Y:S01]  /*3b60*/  I2FP.F32.S32 R41, R117 ;  /* 0x0000007500297245 */ /* 0x000fe20000201400 */
[----:B0-----:R-:W-:Y:S01]  /*3b70*/  FMUL.FTZ R125, R116, R125 ;  /* 0x0000007d747d7220 */ /* 0x001fe20000410000 */
[----:B------:R-:W-:-:S04]  /*3b80*/  FMUL.FTZ R120, R40, R40 ;  /* 0x0000002828787220 */ /* 0x000fc80000410000 */
[----:B------:R-:W0:Y:S01]  /*3b90*/  SHFL.DOWN PT, R40, R125, 0x2, 0x1f ;  /* 0x08401f007d287f89 */ /* 0x000e2200000e0000 */
[----:B------:R-:W-:Y:S01]  /*3ba0*/  FMUL.FTZ R120, R120, R119 ;  /* 0x0000007778787220 */ /* 0x000fe20000410000 */
[----:B------:R-:W-:Y:S02]  /*3bb0*/  I2FP.F32.S32 R119, R114 ;  /* 0x0000007200777245 */ /* 0x000fe40000201400 */
[----:B------:R-:W1:Y:S01]  /*3bc0*/  SHFL.DOWN PT, R114, R117, 0x1, 0x1f ;  /* 0x08201f0075727f89 */ /* 0x000e6200000e0000 */
[----:B------:R-:W-:-:S04]  /*3bd0*/  FMUL.FTZ R120, R120, R115 ;  /* 0x0000007378787220 */ /* 0x000fc80000410000 */
[----:B------:R-:W-:Y:S02]  /*3be0*/  FFMA.FTZ R118, R116, R120, R118 ;  /* 0x0000007874767223 */ /* 0x000fe40000010076 */
[----:B------:R-:W2:Y:S03]  /*3bf0*/  MUFU.RCP R116, R41 ;  /* 0x0000002900747308 */ /* 0x000ea60000001000 */
[----:B------:R-:W3:Y:S01]  /*3c00*/  SHFL.DOWN PT, R115, R118, 0x2, 0x1f ;  /* 0x08401f0076737f89 */ /* 0x000ee200000e0000 */
[----:B0-----:R-:W-:Y:S01]  /*3c10*/  FMUL.FTZ R120, R40, R119 ;  /* 0x0000007728787220 */ /* 0x001fe20000410000 */
[----:B------:R-:W-:-:S03]  /*3c20*/  FADD.FTZ R40, R125, -R40 ;  /* 0x800000287d287221 */ /* 0x000fc60000010000 */
[----:B------:R-:W-:Y:S01]  /*3c30*/  FFMA.FTZ R120, R83, R125, R120 ;  /* 0x0000007d53787223 */ /* 0x000fe20000010078 */
[----:B------:R-:W-:Y:S01]  /*3c40*/  FMUL.FTZ R40, R40, R40 ;  /* 0x0000002828287220 */ /* 0x000fe20000410000 */
[----:B-1----:R-:W-:Y:S01]  /*3c50*/  IADD3 R117, R117, R114, RZ ;  /* 0x0000007275757210 */ /* 0x002fe20007ffe0ff */
[----:B------:R-:W0:Y:S01]  /*3c60*/  S2R R125, SR_TID.X ;  /* 0x00000000007d7919 */ /* 0x000e220000002100 */
[----:B--2---:R-:W-:Y:S01]  /*3c70*/  FMUL.FTZ R120, R116, R120 ;  /* 0x0000007874787220 */ /* 0x004fe20000410000 */
[----:B------:R-:W-:Y:S01]  /*3c80*/  FMUL.FTZ R40, R83, R40 ;  /* 0x0000002853287220 */ /* 0x000fe20000410000 */
[----:B------:R-:W-:-:S03]  /*3c90*/  I2FP.F32.S32 R114, R114 ;  /* 0x0000007200727245 */ /* 0x000fc60000201400 */
[----:B------:R-:W1:Y:S01]  /*3ca0*/  SHFL.DOWN PT, R83, R120, 0x1, 0x1f ;  /* 0x08201f0078537f89 */ /* 0x000e6200000e0000 */
[----:B---3--:R-:W-:Y:S01]  /*3cb0*/  FADD.FTZ R115, R118, R115 ;  /* 0x0000007376737221 */ /* 0x008fe20000010000 */
[----:B------:R-:W-:-:S04]  /*3cc0*/  FMUL.FTZ R40, R40, R119 ;  /* 0x0000007728287220 */ /* 0x000fc80000410000 */
[----:B------:R-:W-:Y:S01]  /*3cd0*/  FFMA.FTZ R115, R116, R40, R115 ;  /* 0x0000002874737223 */ /* 0x000fe20000010073 */
[----:B------:R-:W-:-:S04]  /*3ce0*/  I2FP.F32.S32 R40, R117 ;  /* 0x0000007500287245 */ /* 0x000fc80000201400 */
[----:B------:R-:W2:Y:S02]  /*3cf0*/  SHFL.DOWN PT, R116, R115, 0x1, 0x1f ;  /* 0x08201f0073747f89 */ /* 0x000ea400000e0000 */
[----:B------:R-:W3:Y:S01]  /*3d00*/  MUFU.RCP R40, R40 ;  /* 0x0000002800287308 */ /* 0x000ee20000001000 */
[----:B-1----:R-:W-:Y:S01]  /*3d10*/  FADD.FTZ R117, R120, -R83 ;  /* 0x8000005378757221 */ /* 0x002fe20000010000 */
[----:B------:R-:W-:Y:S01]  /*3d20*/  FMUL.FTZ R83, R83, R114 ;  /* 0x0000007253537220 */ /* 0x000fe20000410000 */
[----:B0-----:R-:W-:Y:S02]  /*3d30*/  LOP3.LUT P3, RZ, R65, 0x1f, R125, 0xf8, !PT ;  /* 0x0000001f41ff7812 */ /* 0x001fe4000786f87d */
[----:B------:R-:W-:Y:S01]  /*3d40*/  FMUL.FTZ R117, R117, R117 ;  /* 0x0000007575757220 */ /* 0x000fe20000410000 */
[----:B------:R-:W-:-:S03]  /*3d50*/  FFMA.FTZ R83, R41, R120, R83 ;  /* 0x0000007829537223 */ /* 0x000fc60000010053 */
[----:B------:R-:W-:Y:S01]  /*3d60*/  FMUL.FTZ R117, R41, R117 ;  /* 0x0000007529757220 */ /* 0x000fe20000410000 */
[C---:B---3--:R-:W-:Y:S01]  /*3d70*/  FMUL.FTZ R83, R40.reuse, R83 ;  /* 0x0000005328537220 */ /* 0x048fe20000410000 */
[----:B--2---:R-:W-:Y:S02]  /*3d80*/  FADD.FTZ R115, R115, R116 ;  /* 0x0000007473737221 */ /* 0x004fe40000010000 */
[----:B------:R-:W-:Y:S01]  /*3d90*/  FMUL.FTZ R117, R117, R114 ;  /* 0x0000007275757220 */ /* 0x000fe20000410000 */
[----:B------:R-:W0:Y:S02]  /*3da0*/  LDC R116, c[0x0][0x2d8] ;  /* 0x0000b600ff747b82 */ /* 0x000e240000000800 */
[----:B------:R-:W1:Y:S01]  /*3db0*/  SHFL.IDX PT, R83, R83, RZ, 0x1f ;  /* 0x00001fff53537589 */ /* 0x000e6200000e0000 */
[----:B------:R-:W-:-:S05]  /*3dc0*/  FFMA.FTZ R117, R40, R117, R115 ;  /* 0x0000007528757223 */ /* 0x000fca0000010073 */
[----:B------:R-:W2:Y:S01]  /*3dd0*/  @!P3 LDC.64 R40, c[0x0][0x250] ;  /* 0x00009400ff28bb82 */ /* 0x000ea20000000a00 */
[----:B------:R-:W0:Y:S01]  /*3de0*/  SHFL.IDX PT, R117, R117, RZ, 0x1f ;  /* 0x00001fff75757589 */ /* 0x000e2200000e0000 */
[C---:B-1----:R-:W-:Y:S01]  /*3df0*/  FMUL.FTZ R115, R83.reuse, R83 ;  /* 0x0000005353737220 */ /* 0x042fe20000410000 */
[----:B------:R-:W-:-:S04]  /*3e00*/  FSEL R114, R83, RZ, !P5 ;  /* 0x000000ff53727208 */ /* 0x000fc80006800000 */
[----:B------:R-:W-:Y:S01]  /*3e10*/  FSEL R115, R115, RZ, P5 ;  /* 0x000000ff73737208 */ /* 0x000fe20002800000 */
[----:B------:R-:W-:Y:S01]  /*3e20*/  FADD.FTZ R118, -R114, R47 ;  /* 0x0000002f72767221 */ /* 0x000fe20000010100 */
[----:B0-----:R-:W-:Y:S01]  /*3e30*/  FFMA.FTZ R116, R117, UR8, R116 ;  /* 0x0000000875747c23 */ /* 0x001fe20008010074 */
[----:B--2---:R-:W-:-:S04]  /*3e40*/  @!P3 IMAD.WIDE R40, R24, 0x4, R40 ;  /* 0x000000041828b825 */ /* 0x004fc800078e0228 */
[C---:B------:R-:W-:Y:S01]  /*3e50*/  FADD.FTZ R45, -R114.reuse, R45 ;  /* 0x0000002d722d7221 */ /* 0x040fe20000010100 */
[----:B------:R-:W-:Y:S01]  /*3e60*/  FADD.FTZ R72, -R114, R72 ;  /* 0x0000004872487221 */ /* 0x000fe20000010100 */
[----:B------:R-:W-:Y:S01]  /*3e70*/  FADD.FTZ R115, R116, R115 ;  /* 0x0000007374737221 */ /* 0x000fe20000010000 */
[C---:B------:R-:W-:Y:S01]  /*3e80*/  FADD.FTZ R116, -R114.reuse, R46 ;  /* 0x0000002e72747221 */ /* 0x040fe20000010100 */
[C---:B------:R-:W-:Y:S01]  /*3e90*/  FADD.FTZ R49, -R114.reuse, R49 ;  /* 0x0000003172317221 */ /* 0x040fe20000010100 */
[----:B------:R-:W0:Y:S01]  /*3ea0*/  @!P3 LDC.64 R46, c[0x0][0x258] ;  /* 0x00009600ff2ebb82 */ /* 0x000e220000000a00 */
[C---:B------:R-:W-:Y:S01]  /*3eb0*/  FADD.FTZ R74, -R114.reuse, R74 ;  /* 0x0000004a724a7221 */ /* 0x040fe20000010100 */
[C---:B------:R-:W-:Y:S01]  /*3ec0*/  FADD.FTZ R73, -R114.reuse, R73 ;  /* 0x0000004972497221 */ /* 0x040fe20000010100 */
[----:B------:R-:W1:Y:S01]  /*3ed0*/  MUFU.RSQ R115, R115 ;  /* 0x0000007300737308 */ /* 0x000e620000001400 */
[C---:B------:R-:W-:Y:S01]  /*3ee0*/  FADD.FTZ R77, -R114.reuse, R77 ;  /* 0x0000004d724d7221 */ /* 0x040fe20000010100 */
        /* <DEDUP_REMOVED lines=23> */
[----:B------:R2:W-:Y:S01]  /*4060*/  @!P3 STG.E desc[UR4][R40.64], R83 ;  /* 0x000000532800b986 */ /* 0x0005e2000c101904 */
[----:B------:R-:W-:Y:S01]  /*4070*/  FADD.FTZ R114, -R114, R43 ;  /* 0x0000002b72727221 */ /* 0x000fe20000010100 */
[C---:B-1----:R-:W-:Y:S01]  /*4080*/  FMUL.FTZ R72, R115.reuse, R72 ;  /* 0x0000004873487220 */ /* 0x042fe20000410000 */
        /* <DEDUP_REMOVED lines=9> */
[C---:B--2---:R-:W-:Y:S01]  /*4120*/  FMUL.FTZ R40, R115.reuse, R45 ;  /* 0x0000002d73287220 */ /* 0x044fe20000410000 */
[----:B------:R-:W-:Y:S01]  /*4130*/  FMUL.FTZ R45, R115, R79 ;  /* 0x0000004f732d7220 */ /* 0x000fe20000410000 */
[----:B------:R-:W-:Y:S01]  /*4140*/  FFMA.FTZ R41, R123, R49, R2 ;  /* 0x000000317b297223 */ /* 0x000fe20000010002 */
[----:B------:R-:W-:Y:S01]  /*4150*/  FFMA.FTZ R72, R122, R72, R25 ;  /* 0x000000487a487223 */ /* 0x000fe20000010019 */
[----:B------:R-:W-:Y:S01]  /*4160*/  FFMA.FTZ R40, R124, R40, R0 ;  /* 0x000000287c287223 */ /* 0x000fe20000010000 */
[----:B------:R-:W-:Y:S01]  /*4170*/  FFMA.FTZ R45, R108, R45, R52 ;  /* 0x0000002d6c2d7223 */ /* 0x000fe20000010034 */
[----:B------:R-:W-:Y:S01]  /*4180*/  LEA R50, P4, R44, UR10, 0x4 ;  /* 0x0000000a2c327c11 */ /* 0x000fe2000f8820ff */
[C---:B------:R-:W-:Y:S01]  /*4190*/  FMUL.FTZ R86, R115.reuse, R86 ;  /* 0x0000005673567220 */ /* 0x040fe20000410000 */
[----:B------:R-:W-:Y:S01]  /*41a0*/  FMUL.FTZ R88, R115, R88 ;  /* 0x0000005873587220 */ /* 0x000fe20000410000 */
[----:B0-----:R-:W-:Y:S01]  /*41b0*/  @!P3 IMAD.WIDE R46, R24, 0x4, R46 ;  /* 0x00000004182eb825 */ /* 0x001fe200078e022e */
[----:B------:R-:W-:-:S03]  /*41c0*/  F2FP.BF16.F32.PACK_AB R43, R45, R43 ;  /* 0x0000002b2d2b723e */ /* 0x000fc600000010ff */
[----:B------:R-:W-:Y:S01]  /*41d0*/  FMUL.FTZ R105, R115, R105 ;  /* 0x0000006973697220 */ /* 0x000fe20000410000 */
[----:B------:R-:W-:Y:S01]  /*41e0*/  F2FP.BF16.F32.PACK_AB R42, R77, R42 ;  /* 0x0000002a4d2a723e */ /* 0x000fe200000010ff */
[----:B------:R-:W-:Y:S01]  /*41f0*/  FMUL.FTZ R107, R115, R107 ;  /* 0x0000006b736b7220 */ /* 0x000fe20000410000 */
[----:B------:R-:W-:Y:S01]  /*4200*/  F2FP.BF16.F32.PACK_AB R41, R74, R41 ;  /* 0x000000294a29723e */ /* 0x000fe200000010ff */
[----:B------:R-:W-:Y:S01]  /*4210*/  FFMA.FTZ R86, R99, R86, R5 ;  /* 0x0000005663567223 */ /* 0x000fe20000010005 */
[----:B------:R-:W-:Y:S01]  /*4220*/  F2FP.BF16.F32.PACK_AB R40, R72, R40 ;  /* 0x000000284828723e */ /* 0x000fe200000010ff */
[----:B------:R-:W-:Y:S01]  /*4230*/  FFMA.FTZ R49, R98, R88, R53 ;  /* 0x0000005862317223 */ /* 0x000fe20000010035 */
[----:B------:R-:W-:Y:S01]  /*4240*/  LEA.HI.X R51, R44, UR11, RZ, 0x4, P4 ;  /* 0x0000000b2c337c11 */ /* 0x000fe2000a0f24ff */
[C---:B------:R-:W-:Y:S01]  /*4250*/  FMUL.FTZ R91, R115.reuse, R91 ;  /* 0x0000005b735b7220 */ /* 0x040fe20000410000 */
[C---:B------:R-:W-:Y:S01]  /*4260*/  FMUL.FTZ R93, R115.reuse, R93 ;  /* 0x0000005d735d7220 */ /* 0x040fe20000410000 */
[C---:B------:R-:W-:Y:S01]  /*4270*/  FMUL.FTZ R100, R115.reuse, R100 ;  /* 0x0000006473647220 */ /* 0x040fe20000410000 */
[----:B------:R-:W-:Y:S01]  /*4280*/  FMUL.FTZ R102, R115, R102 ;  /* 0x0000006673667220 */ /* 0x000fe20000410000 */
[----:B------:R0:W-:Y:S01]  /*4290*/  @!P3 STG.E desc[UR4][R46.64], R115 ;  /* 0x000000732e00b986 */ /* 0x0001e2000c101904 */
[----:B------:R-:W-:Y:S01]  /*42a0*/  FFMA.FTZ R105, R19, R105, R12 ;  /* 0x0000006913697223 */ /* 0x000fe2000001000c */
[C---:B------:R-:W-:Y:S01]  /*42b0*/  FMUL.FTZ R119, R115.reuse, R119 ;  /* 0x0000007773777220 */ /* 0x040fe20000410000 */
[----:B------:R-:W-:Y:S01]  /*42c0*/  FMUL.FTZ R44, R115, R113 ;  /* 0x00000071732c7220 */ /* 0x000fe20000410000 */
[----:B------:R1:W-:Y:S01]  /*42d0*/  STG.E.128 desc[UR4][R50.64], R40 ;  /* 0x0000002832007986 */ /* 0x0003e2000c101d04 */
[----:B------:R-:W-:Y:S01]  /*42e0*/  FFMA.FTZ R91, R85, R91, R8 ;  /* 0x0000005b555b7223 */ /* 0x000fe20000010008 */
[----:B------:R-:W-:Y:S01]  /*42f0*/  FFMA.FTZ R72, R84, R93, R56 ;  /* 0x0000005d54487223 */ /* 0x000fe20000010038 */
[C---:B------:R-:W-:Y:S01]  /*4300*/  FMUL.FTZ R87, R115.reuse, R87 ;  /* 0x0000005773577220 */ /* 0x040fe20000410000 */
[C---:B------:R-:W-:Y:S01]  /*4310*/  FMUL.FTZ R90, R115.reuse, R90 ;  /* 0x0000005a735a7220 */ /* 0x040fe20000410000 */
[C---:B------:R-:W-:Y:S01]  /*4320*/  FMUL.FTZ R89, R115.reuse, R89 ;  /* 0x0000005973597220 */ /* 0x040fe20000410000 */
[C---:B------:R-:W-:Y:S01]  /*4330*/  FMUL.FTZ R92, R115.reuse, R92 ;  /* 0x0000005c735c7220 */ /* 0x040fe20000410000 */
[C---:B------:R-:W-:Y:S01]  /*4340*/  FMUL.FTZ R103, R115.reuse, R103 ;  /* 0x0000006773677220 */ /* 0x040fe20000410000 */
[----:B0-----:R-:W-:Y:S01]  /*4350*/  FFMA.FTZ R46, R68, R107, R60 ;  /* 0x0000006b442e7223 */ /* 0x001fe2000001003c */
[C---:B------:R-:W-:Y:S01]  /*4360*/  FMUL.FTZ R106, R115.reuse, R106 ;  /* 0x0000006a736a7220 */ /* 0x040fe20000410000 */
[----:B------:R-:W-:Y:S01]  /*4370*/  FFMA.FTZ R100, R82, R100, R9 ;  /* 0x0000006452647223 */ /* 0x000fe20000010009 */
[C---:B------:R-:W-:Y:S01]  /*4380*/  FMUL.FTZ R101, R115.reuse, R101 ;  /* 0x0000006573657220 */ /* 0x040fe20000410000 */
[C---:B------:R-:W-:Y:S01]  /*4390*/  FMUL.FTZ R104, R115.reuse, R104 ;  /* 0x0000006873687220 */ /* 0x040fe20000410000 */
[C---:B------:R-:W-:Y:S01]  /*43a0*/  FMUL.FTZ R120, R115.reuse, R120 ;  /* 0x0000007873787220 */ /* 0x040fe20000410000 */
[C---:B------:R-:W-:Y:S01]  /*43b0*/  FMUL.FTZ R45, R115.reuse, R114 ;  /* 0x00000072732d7220 */ /* 0x040fe20000410000 */
[C---:B------:R-:W-:Y:S01]  /*43c0*/  FMUL.FTZ R116, R115.reuse, R116 ;  /* 0x0000007473747220 */ /* 0x040fe20000410000 */
[C---:B------:R-:W-:Y:S01]  /*43d0*/  FMUL.FTZ R117, R115.reuse, R117 ;  /* 0x0000007573757220 */ /* 0x040fe20000410000 */
[----:B------:R-:W-:Y:S01]  /*43e0*/  FMUL.FTZ R118, R115, R118 ;  /* 0x0000007673767220 */ /* 0x000fe20000410000 */
[----:B-1----:R-:W-:Y:S01]  /*43f0*/  F2FP.BF16.F32.PACK_AB R40, R49, R86 ;  /* 0x000000563128723e */ /* 0x002fe200000010ff */
[----:B------:R-:W-:Y:S01]  /*4400*/  FFMA.FTZ R49, R80, R102, R57 ;  /* 0x0000006650317223 */ /* 0x000fe20000010039 */
[----:B------:R-:W-:Y:S01]  /*4410*/  FMUL.FTZ R112, R115, R112 ;  /* 0x0000007073707220 */ /* 0x000fe20000410000 */
[----:B------:R-:W-:Y:S01]  /*4420*/  F2FP.BF16.F32.PACK_AB R47, R46, R105 ;  /* 0x000000692e2f723e */ /* 0x000fe200000010ff */
[----:B------:R-:W-:Y:S01]  /*4430*/  FFMA.FTZ R50, R22, R119, R15 ;  /* 0x0000007716327223 */ /* 0x000fe2000001000f */
[----:B------:R-:W-:Y:S01]  /*4440*/  FFMA.FTZ R73, R71, R44, R63 ;  /* 0x0000002c47497223 */ /* 0x000fe2000001003f */
[----:B------:R-:W-:Y:S01]  /*4450*/  FFMA.FTZ R87, R97, R87, R6 ;  /* 0x0000005761577223 */ /* 0x000fe20000010006 */
[----:B------:R-:W-:Y:S01]  /*4460*/  FFMA.FTZ R89, R95, R89, R7 ;  /* 0x000000595f597223 */ /* 0x000fe20000010007 */
[----:B------:R-:W-:Y:S01]  /*4470*/  FFMA.FTZ R92, R94, R92, R55 ;  /* 0x0000005c5e5c7223 */ /* 0x000fe20000010037 */
        /* <DEDUP_REMOVED lines=10> */
[----:B------:R-:W-:Y:S01]  /*4520*/  LEA R72, P3, R48, UR10, 0x4 ;  /* 0x0000000a30487c11 */ /* 0x000fe2000f8620ff */
[----:B------:R-:W-:Y:S01]  /*4530*/  FFMA.FTZ R112, R70, R112, R62 ;  /* 0x0000007046707223 */ /* 0x000fe2000001003e */
[----:B------:R-:W-:Y:S01]  /*4540*/  LEA R74, P4, R75, UR10, 0x4 ;  /* 0x0000000a4b4a7c11 */ /* 0x000fe2000f8820ff */
[----:B------:R-:W-:Y:S01]  /*4550*/  FFMA.FTZ R116, R20, R116, R13 ;  /* 0x0000007414747223 */ /* 0x000fe2000001000d */
[----:B------:R-:W-:Y:S01]  /*4560*/  FFMA.FTZ R117, R69, R117, R61 ;  /* 0x0000007545757223 */ /* 0x000fe2000001003d */
[----:B------:R-:W-:-:S02]  /*4570*/  LEA R76, P6, R81, UR10, 0x4 ;  /* 0x0000000a514c7c11 */ /* 0x000fc4000f8c20ff */
[----:B------:R-:W-:Y:S02]  /*4580*/  F2FP.BF16.F32.PACK_AB R50, R73, R50 ;  /* 0x000000324932723e */ /* 0x000fe400000010ff */
[----:B------:R-:W-:Y:S02]  /*4590*/  F2FP.BF16.F32.PACK_AB R42, R92, R89 ;  /* 0x000000595c2a723e */ /* 0x000fe400000010ff */
[----:B------:R-:W-:Y:S02]  /*45a0*/  F2FP.BF16.F32.PACK_AB R41, R90, R87 ;  /* 0x000000575a29723e */ /* 0x000fe400000010ff */
[----:B------:R-:W-:Y:S02]  /*45b0*/  F2FP.BF16.F32.PACK_AB R46, R51, R46 ;  /* 0x0000002e332e723e */ /* 0x000fe400000010ff */
[----:B------:R-:W-:Y:S02]  /*45c0*/  LEA.HI.X R73, R48, UR11, RZ, 0x4, P3 ;  /* 0x0000000b30497c11 */ /* 0x000fe400098f24ff */
[----:B------:R-:W-:-:S02]  /*45d0*/  F2FP.BF16.F32.PACK_AB R45, R104, R101 ;  /* 0x00000065682d723e */ /* 0x000fc400000010ff */
[----:B------:R-:W-:Y:S01]  /*45e0*/  F2FP.BF16.F32.PACK_AB R51, R77, R120 ;  /* 0x000000784d33723e */ /* 0x000fe200000010ff */
[----:B------:R0:W-:Y:S01]  /*45f0*/  STG.E.128 desc[UR4][R72.64], R40 ;  /* 0x0000002848007986 */ /* 0x0001e2000c101d04 */
[----:B------:R-:W-:Y:S02]  /*4600*/  LEA.HI.X R75, R75, UR11, RZ, 0x4, P4 ;  /* 0x0000000b4b4b7c11 */ /* 0x000fe4000a0f24ff */
[----:B------:R-:W-:Y:S02]  /*4610*/  F2FP.BF16.F32.PACK_AB R49, R112, R49 ;  /* 0x000000317031723e */ /* 0x000fe400000010ff */
[----:B------:R-:W-:Y:S01]  /*4620*/  F2FP.BF16.F32.PACK_AB R48, R117, R116 ;  /* 0x000000747530723e */ /* 0x000fe200000010ff */
[----:B------:R0:W-:Y:S01]  /*4630*/  STG.E.128 desc[UR4][R74.64], R44 ;  /* 0x0000002c4a007986 */ /* 0x0001e2000c101d04 */
[----:B------:R-:W-:Y:S02]  /*4640*/  LEA.HI.X R77, R81, UR11, RZ, 0x4, P6 ;  /* 0x0000000b514d7c11 */ /* 0x000fe4000b0f24ff */
[----:B------:R-:W-:-:S02]  /*4650*/  IADD3 R24, R24, UR12, RZ ;  /* 0x0000000c18187c10 */ /* 0x000fc4000fffe0ff */
[----:B------:R-:W-:Y:S01]  /*4660*/  SEL R83, RZ, 0x1, P2 ;  /* 0x00000001ff537807 */ /* 0x000fe20001000000 */
[----:B------:R0:W-:Y:S01]  /*4670*/  STG.E.128 desc[UR4][R76.64], R48 ;  /* 0x000000304c007986 */ /* 0x0001e2000c101d04 */
[----:B------:R-:W-:-:S13]  /*4680*/  ISETP.GE.AND P3, PT, R24, UR13, PT ;  /* 0x0000000d18007c0c */ /* 0x000fda000bf66270 */
[----:B------:R-:W-:Y:S05]  /*4690*/  @!P3 BRA `(.L_x_603) ;  /* 0xffffffc000b4b947 */ /* 0x000fea000383ffff */
[----:B------:R-:W-:Y:S05]  /*46a0*/  EXIT ;  /* 0x000000000000794d */ /* 0x000fea0003800000 */
.L_x_602:
[----:B------:R-:W-:Y:S01]  /*46b0*/  HFMA2.MMA R117, -RZ, RZ, 0, 5.9604644775390625e-08 ;  /* 0x00000001ff757435 */ /* 0x000fe200000001ff */
[----:B------:R-:W-:Y:S01]  /*46c0*/  IMAD.MOV.U32 R120, RZ, RZ, R116 ;  /* 0x000000ffff787224 */ /* 0x000fe200078e0074 */
[----:B------:R-:W-:Y:S02]  /*46d0*/  MOV R115, 0x1f ;  /* 0x0000001f00737802 */ /* 0x000fe40000000f00 */
[----:B------:R-:W-:-:S07]  /*46e0*/  MOV R114, 0xffffffff ;  /* 0xffffffff00727802 */ /* 0x000fce0000000f00 */
[----:B-----5:R-:W-:Y:S05]  /*46f0*/  WARPSYNC.COLLECTIVE R114, `(.L_x_604) ;  /* 0x0000000072087348 */ /* 0x020fea0003c00000 */
[----:B------:R0:W1:Y:S02]  /*4700*/  SHFL.BFLY P4, R118, R120, R117, R115 ;  /* 0x0c00007578767389 */ /* 0x0000640000080073 */
[----:B01---5:R-:W-:Y:S01]  /*4710*/  ENDCOLLECTIVE ;  /* 0x000000000000791b */ /* 0x023fe20003800000 */
.L_x_604:
[----:B------:R-:W-:Y:S01]  /*4720*/  HFMA2.MMA R117, -RZ, RZ, 0, 1.1920928955078125e-07 ;  /* 0x00000002ff757435 */ /* 0x000fe200000001ff */
[----:B------:R-:W-:-:S04]  /*4730*/  FADD.FTZ R119, R116, R118 ;  /* 0x0000007674777221 */ /* 0x000fc80000010000 */
[----:B------:R-:W-:-:S07]  /*4740*/  IMAD.MOV.U32 R120, RZ, RZ, R119 ;  /* 0x000000ffff787224 */ /* 0x000fce00078e0077 */
[----:B------:R-:W-:Y:S05]  /*4750*/  WARPSYNC.COLLECTIVE R114, `(.L_x_605) ;  /* 0x0000000072087348 */ /* 0x000fea0003c00000 */
[----:B------:R0:W1:Y:S02]  /*4760*/  SHFL.BFLY P4, R118, R120, R117, R115 ;  /* 0x0c00007578767389 */ /* 0x0000640000080073 */
[----:B01----:R-:W-:Y:S01]  /*4770*/  ENDCOLLECTIVE ;  /* 0x000000000000791b */ /* 0x003fe20003800000 */
.L_x_605:
[----:B------:R-:W-:Y:S01]  /*4780*/  MOV R117, 0x4 ;  /* 0x0000000400757802 */ /* 0x000fe20000000f00 */
[----:B------:R-:W-:-:S07]  /*4790*/  FADD.FTZ R120, R119, R118 ;  /* 0x0000007677787221 */ /* 0x000fce0000010000 */
[----:B------:R-:W-:Y:S05]  /*47a0*/  WARPSYNC.COLLECTIVE R114, `(.L_x_606) ;  /* 0x0000000072087348 */ /* 0x000fea0003c00000 */
[----:B------:R0:W1:Y:S02]  /*47b0*/  SHFL.BFLY P4, R118, R120, R117, R115 ;  /* 0x0c00007578767389 */ /* 0x0000640000080073 */
[----:B01----:R-:W-:Y:S01]  /*47c0*/  ENDCOLLECTIVE ;  /* 0x000000000000791b */ /* 0x003fe20003800000 */
.L_x_606:
[----:B------:R-:W-:Y:S02]  /*47d0*/  IMAD.MOV.U32 R117, RZ, RZ, 0x8 ;  /* 0x00000008ff757424 */ /* 0x000fe400078e00ff */
[----:B------:R-:W-:-:S05]  /*47e0*/  FADD.FTZ R125, R120, R118 ;  /* 0x00000076787d7221 */ /* 0x000fca0000010000 */
[----:B------:R-:W-:-:S07]  /*47f0*/  MOV R120, R125 ;  /* 0x0000007d00787202 */ /* 0x000fce0000000f00 */
[----:B------:R-:W-:Y:S05]  /*4800*/  WARPSYNC.COLLECTIVE R114, `(.L_x_607) ;  /* 0x0000000072087348 */ /* 0x000fea0003c00000 */
[----:B------:R0:W1:Y:S02]  /*4810*/  SHFL.BFLY P4, R118, R120, R117, R115 ;  /* 0x0c00007578767389 */ /* 0x0000640000080073 */
[----:B01----:R-:W-:Y:S01]  /*4820*/  ENDCOLLECTIVE ;  /* 0x000000000000791b */ /* 0x003fe20003800000 */
.L_x_607:
[----:B------:R-:W-:Y:S01]  /*4830*/  HFMA2.MMA R117, -RZ, RZ, 0, 9.5367431640625e-07 ;  /* 0x00000010ff757435 */ /* 0x000fe200000001ff */
[----:B------:R-:W-:-:S05]  /*4840*/  FADD.FTZ R125, R125, R118 ;  /* 0x000000767d7d7221 */ /* 0x000fca0000010000 */
[----:B------:R-:W-:-:S07]  /*4850*/  MOV R120, R125 ;  /* 0x0000007d00787202 */ /* 0x000fce0000000f00 */
[----:B------:R-:W-:Y:S05]  /*4860*/  WARPSYNC.COLLECTIVE R114, `(.L_x_608) ;  /* 0x0000000072087348 */ /* 0x000fea0003c00000 */
[----:B------:R0:W1:Y:S02]  /*4870*/  SHFL.BFLY P4, R118, R120, R117, R115 ;  /* 0x0c00007578767389 */ /* 0x0000640000080073 */
[----:B01----:R-:W-:Y:S01]  /*4880*/  ENDCOLLECTIVE ;  /* 0x000000000000791b */ /* 0x003fe20003800000 */
.L_x_608:
[----:B------:R-:W-:Y:S02]  /*4890*/  IMAD.MOV.U32 R117, RZ, RZ, 0x1 ;  /* 0x00000001ff757424 */ /* 0x000fe400078e00ff */
[----:B------:R-:W-:-:S04]  /*48a0*/  FADD.FTZ R40, R125, R118 ;  /* 0x000000767d287221 */ /* 0x000fc80000010000 */
[----:B------:R-:W-:-:S04]  /*48b0*/  FMUL.FTZ R40, R40, 0.0009765625 ;  /* 0x3a80000028287820 */ /* 0x000fc80000410000 */
[C---:B------:R-:W-:Y:S01]  /*48c0*/  FADD.FTZ R41, -R40.reuse, R45 ;  /* 0x0000002d28297221 */ /* 0x040fe20000010100 */
[C---:B------:R-:W-:Y:S01]  /*48d0*/  FADD.FTZ R119, -R40.reuse, R72 ;  /* 0x0000004828777221 */ /* 0x040fe20000010100 */
[C---:B------:R-:W-:Y:S02]  /*48e0*/  FADD.FTZ R114, -R40.reuse, R77 ;  /* 0x0000004d28727221 */ /* 0x040fe40000010100 */
[----:B------:R-:W-:Y:S01]  /*48f0*/  FFMA.FTZ R116, R41, R41, RZ ;  /* 0x0000002929747223 */ /* 0x000fe200000100ff */
[----:B------:R-:W-:-:S03]  /*4900*/  FADD.FTZ R41, -R40, R49 ;  /* 0x0000003128297221 */ /* 0x000fc60000010100 */
[----:B------:R-:W-:Y:S01]  /*4910*/  FFMA.FTZ R118, R119, R119, R116 ;  /* 0x0000007777767223 */ /* 0x000fe20000010074 */
[----:B------:R-:W-:-:S03]  /*4920*/  FADD.FTZ R116, -R40, R74 ;  /* 0x0000004a28747221 */ /* 0x000fc60000010100 */
[----:B------:R-:W-:Y:S01]  /*4930*/  FFMA.FTZ R119, R41, R41, R118 ;  /* 0x0000002929777223 */ /* 0x000fe20000010076 */
[----:B------:R-:W-:-:S03]  /*4940*/  FADD.FTZ R41, -R40, R73 ;  /* 0x0000004928297221 */ /* 0x000fc60000010100 */
[----:B------:R-:W-:-:S04]  /*4950*/  FFMA.FTZ R116, R116, R116, R119 ;  /* 0x0000007474747223 */ /* 0x000fc80000010077 */
        /* <DEDUP_REMOVED lines=51> */
[----:B------:R-:W-:Y:S01]  /*4c90*/  FFMA.FTZ R114, R114, R114, R115 ;  /* 0x0000007272727223 */ /* 0x000fe20000010073 */
[----:B------:R-:W-:-:S03]  /*4ca0*/  HFMA2.MMA R115, -RZ, RZ, 0, 1.847743988037109375e-06 ;  /* 0x0000001fff737435 */ /* 0x000fc600000001ff */
[----:B------:R-:W-:Y:S01]  /*4cb0*/  FFMA.FTZ R41, R41, R41, R114 ;  /* 0x0000002929297223 */ /* 0x000fe20000010072 */
[----:B------:R-:W-:-:S03]  /*4cc0*/  MOV R114, 0xffffffff ;  /* 0xffffffff00727802 */ /* 0x000fc60000000f00 */
[----:B------:R-:W-:-:S05]  /*4cd0*/  FFMA.FTZ R41, R116, R116, R41 ;  /* 0x0000007474297223 */ /* 0x000fca0000010029 */
[----:B------:R-:W-:-:S07]  /*4ce0*/  MOV R120, R41 ;  /* 0x0000002900787202 */ /* 0x000fce0000000f00 */
[----:B------:R-:W-:Y:S05]  /*4cf0*/  WARPSYNC.COLLECTIVE R114, `(.L_x_609) ;  /* 0x0000000072087348 */ /* 0x000fea0003c00000 */
[----:B------:R0:W1:Y:S02]  /*4d00*/  SHFL.BFLY P4, R118, R120, R117, R115 ;  /* 0x0c00007578767389 */ /* 0x0000640000080073 */
[----:B01----:R-:W-:Y:S01]  /*4d10*/  ENDCOLLECTIVE ;  /* 0x000000000000791b */ /* 0x003fe20003800000 */
.L_x_609:
[----:B------:R-:W-:Y:S02]  /*4d20*/  IMAD.MOV.U32 R117, RZ, RZ, 0x2 ;  /* 0x00000002ff757424 */ /* 0x000fe400078e00ff */
[----:B------:R-:W-:-:S05]  /*4d30*/  FADD.FTZ R41, R41, R118 ;  /* 0x0000007629297221 */ /* 0x000fca0000010000 */
[----:B------:R-:W-:-:S07]  /*4d40*/  MOV R120, R41 ;  /* 0x0000002900787202 */ /* 0x000fce0000000f00 */
[----:B------:R-:W-:Y:S05]  /*4d50*/  WARPSYNC.COLLECTIVE R114, `(.L_x_610) ;  /* 0x0000000072087348 */ /* 0x000fea0003c00000 */
[----:B------:R0:W1:Y:S02]  /*4d60*/  SHFL.BFLY P4, R118, R120, R117, R115 ;  /* 0x0c00007578767389 */ /* 0x0000640000080073 */
[----:B01----:R-:W-:Y:S01]  /*4d70*/  ENDCOLLECTIVE ;  /* 0x000000000000791b */ /* 0x003fe20003800000 */
.L_x_610:
[----:B------:R-:W-:Y:S01]  /*4d80*/  HFMA2.MMA R117, -RZ, RZ, 0, 2.384185791015625e-07 ;  /* 0x00000004ff757435 */ /* 0x000fe200000001ff */
[----:B------:R-:W-:-:S05]  /*4d90*/  FADD.FTZ R41, R41, R118 ;  /* 0x0000007629297221 */ /* 0x000fca0000010000 */
[----:B------:R-:W-:-:S07]  /*4da0*/  MOV R120, R41 ;  /* 0x0000002900787202 */ /* 0x000fce0000000f00 */
[----:B------:R-:W-:Y:S05]  /*4db0*/  WARPSYNC.COLLECTIVE R114, `(.L_x_611) ;  /* 0x0000000072087348 */ /* 0x000fea0003c00000 */
[----:B------:R0:W1:Y:S02]  /*4dc0*/  SHFL.BFLY P4, R118, R120, R117, R115 ;  /* 0x0c00007578767389 */ /* 0x0000640000080073 */
[----:B01----:R-:W-:Y:S01]  /*4dd0*/  ENDCOLLECTIVE ;  /* 0x000000000000791b */ /* 0x003fe20003800000 */
.L_x_611:
[----:B------:R-:W-:Y:S02]  /*4de0*/  IMAD.MOV.U32 R117, RZ, RZ, 0x8 ;  /* 0x00000008ff757424 */ /* 0x000fe400078e00ff */
[----:B------:R-:W-:-:S05]  /*4df0*/  FADD.FTZ R41, R41, R118 ;  /* 0x0000007629297221 */ /* 0x000fca0000010000 */
[----:B------:R-:W-:-:S07]  /*4e00*/  MOV R120, R41 ;  /* 0x0000002900787202 */ /* 0x000fce0000000f00 */
[----:B------:R-:W-:Y:S05]  /*4e10*/  WARPSYNC.COLLECTIVE R114, `(.L_x_612) ;  /* 0x0000000072087348 */ /* 0x000fea0003c00000 */
[----:B------:R0:W1:Y:S02]  /*4e20*/  SHFL.BFLY P4, R118, R120, R117, R115 ;  /* 0x0c00007578767389 */ /* 0x0000640000080073 */
[----:B01----:R-:W-:Y:S01]  /*4e30*/  ENDCOLLECTIVE ;  /* 0x000000000000791b */ /* 0x003fe20003800000 */
.L_x_612:
[----:B------:R-:W-:Y:S01]  /*4e40*/  HFMA2.MMA R117, -RZ, RZ, 0, 9.5367431640625e-07 ;  /* 0x00000010ff757435 */ /* 0x000fe200000001ff */
[----:B------:R-:W-:-:S05]  /*4e50*/  FADD.FTZ R116, R41, R118 ;  /* 0x0000007629747221 */ /* 0x000fca0000010000 */
[----:B------:R-:W-:-:S07]  /*4e60*/  MOV R120, R116 ;  /* 0x0000007400787202 */ /* 0x000fce0000000f00 */
[----:B------:R-:W-:Y:S05]  /*4e70*/  WARPSYNC.COLLECTIVE R114, `(.L_x_613) ;  /* 0x0000000072087348 */ /* 0x000fea0003c00000 */
[----:B------:R0:W1:Y:S02]  /*4e80*/  SHFL.BFLY P4, R118, R120, R117, R115 ;  /* 0x0c00007578767389 */ /* 0x0000640000080073 */
[----:B01----:R-:W-:Y:S01]  /*4e90*/  ENDCOLLECTIVE ;  /* 0x000000000000791b */ /* 0x003fe20003800000 */
.L_x_613:
[----:B------:R-:W-:Y:S01]  /*4ea0*/  MOV R41, R118 ;  /* 0x0000007600297202 */ /* 0x000fe20000000f00 */
[----:B------:R-:W-:Y:S06]  /*4eb0*/  BRA `(.L_x_614) ;  /* 0xffffffe8009c7947 */ /* 0x000fec000383ffff */
.L_x_615:
        /* <DEDUP_REMOVED lines=12> */
.L_x_27023:


//--------------------- .text._ZN10layer_norm31ln_parallel_residual_fwd_kernelINS_13Kernel_traitsI13__nv_bfloat16S2_S2_S2_fjLj8192ELj1ELj1ELj8ELj16ENS_18Kernel_traits_baseILj8192ES2_S2_S2_S2_fjLj256EEEEELb1ELb0ELb0EEEvNS_9FwdParamsE --------------------------
	.section	.text._ZN10layer_norm31ln_parallel_residual_fwd_kernelINS_13Kernel_traitsI13__nv_bfloat16S2_S2_S2_fjLj8192ELj1ELj1ELj8ELj16ENS_18Kernel_traits_baseILj8192ES2_S2_S2_S2_fjLj256EEEEELb1ELb0ELb0EEEvNS_9FwdParamsE,"ax",@progbits
	.align	128
        .global         _ZN10layer_norm31ln_parallel_residual_fwd_kernelINS_13Kernel_traitsI13__nv_bfloat16S2_S2_S2_fjLj8192ELj1ELj1ELj8ELj16ENS_18Kernel_traits_baseILj8192ES2_S2_S2_S2_fjLj256EEEEELb1ELb0ELb0EEEvNS_9FwdParamsE
        .type           _ZN10layer_norm31ln_parallel_residual_fwd_kernelINS_13Kernel_traitsI13__nv_bfloat16S2_S2_S2_fjLj8192ELj1ELj1ELj8ELj16ENS_18Kernel_traits_baseILj8192ES2_S2_S2_S2_fjLj256EEEEELb1ELb0ELb0EEEvNS_9FwdParamsE,@function
        .size           _ZN10layer_norm31ln_parallel_residual_fwd_kernelINS_13Kernel_traitsI13__nv_bfloat16S2_S2_S2_fjLj8192ELj1ELj1ELj8ELj16ENS_18Kernel_traits_baseILj8192ES2_S2_S2_S2_fjLj256EEEEELb1ELb0ELb0EEEvNS_9FwdParamsE,(.L_x_27024 - _ZN10layer_norm31ln_parallel_residual_fwd_kernelINS_13Kernel_traitsI13__nv_bfloat16S2_S2_S2_fjLj8192ELj1ELj1ELj8ELj16ENS_18Kernel_traits_baseILj8192ES2_S2_S2_S2_fjLj256EEEEELb1ELb0ELb0EEEvNS_9FwdParamsE)
        .other          _ZN10layer_norm31ln_parallel_residual_fwd_kernelINS_13Kernel_traitsI13__nv_bfloat16S2_S2_S2_fjLj8192ELj1ELj1ELj8ELj16ENS_18Kernel_traits_baseILj8192ES2_S2_S2_S2_fjLj256EEEEELb1ELb0ELb0EEEvNS_9FwdParamsE,@"STO_CUDA_ENTRY STV_DEFAULT"
_ZN10layer_norm31ln_parallel_residual_fwd_kernelINS_13Kernel_traitsI13__nv_bfloat16S2_S2_S2_fjLj8192ELj1ELj1ELj8ELj16ENS_18Kernel_traits_baseILj8192ES2_S2_S2_S2_fjLj256EEEEELb1ELb0ELb0EEEvNS_9FwdParamsE:
.text._ZN10layer_norm31ln_parallel_residual_fwd_kernelINS_13Kernel_traitsI13__nv_bfloat16S2_S2_S2_fjLj8192ELj1ELj1ELj8ELj16ENS_18Kernel_traits_baseILj8192ES2_S2_S2_S2_fjLj256EEEEELb1ELb0ELb0EEEvNS_9FwdParamsE:
[----:B------:R-:W-:Y:S08]  /*0000*/  LDC R1, c[0x0][0x28] ;  /* 0x00000a00ff017b82 */ /* 0x000ff00000000800 */
[----:B------:R-:W0:Y:S01]  /*0010*/  LDC R90, c[0x0][0x2e8] ;  /* 0x0000ba00ff5a7b82 */ /* 0x000e220000000800 */
[----:B------:R-:W-:Y:S01]  /*0020*/  ULDC.U8 UR4, c[0x0][0x2f4] ;  /* 0x0000bd0000047ab9 */ /* 0x000fe20000000000 */
[----:B------:R-:W-:Y:S01]  /*0030*/  ULDC.64 UR6, c[0x0][0x208] ;  /* 0x0000820000067ab9 */ /* 0x000fe20000000a00 */
[----:B------:R-:W-:Y:S01]  /*0040*/  ISETP.NE.AND P0, PT, RZ, UR4, PT ;  /* 0x00000004ff007c0c */ /* 0x000fe2000bf05270 */
[----:B------:R-:W-:-:S02]  /*0050*/  ULDC.64 UR4, c[0x0][0x2e0] ;  /* 0x0000b80000047ab9 */ /* 0x000fc40000000a00 */
[----:B------:R-:W-:Y:S02]  /*0060*/  IMAD.U32 R2, RZ, RZ, UR4 ;  /* 0x00000004ff027e24 */ /* 0x000fe4000f8e00ff */
[----:B------:R-:W1:Y:S01]  /*0070*/  LDC R91, c[0x0][0x2ec] ;  /* 0x0000bb00ff5b7b82 */ /* 0x000e620000000800 */
[----:B------:R-:W-:-:S07]  /*0080*/  IMAD.U32 R3, RZ, RZ, UR5 ;  /* 0x00000005ff037e24 */ /* 0x000fce000f8e00ff */
[----:B------:R-:W2:Y:S01]  /*0090*/  @P0 LDG.E.64 R2, desc[UR6][R2.64] ;  /* 0x0000000602020981 */ /* 0x000ea2000c1e1b00 */
[----:B------:R-:W3:Y:S01]  /*00a0*/  @P0 LDC R7, c[0x0][0x2f0] ;  /* 0x0000bc00ff070b82 */ /* 0x000ee20000000800 */
[----:B0-----:R-:W-:Y:S01]  /*00b0*/  @P0 IMAD.MOV.U32 R4, RZ, RZ, R90 ;  /* 0x000000ffff040224 */ /* 0x001fe200078e005a */
[----:B------:R-:W0:Y:S06]  /*00c0*/  S2R R56, SR_TID.X ;  /* 0x0000000000387919 */ /* 0x000e2c0000002100 */
[----:B------:R-:W0:Y:S01]  /*00d0*/  S2UR UR26, SR_CTAID.X ;  /* 0x00000000001a79c3 */ /* 0x000e220000002500 */
[----:B-1----:R-:W-:-:S07]  /*00e0*/  @P0 MOV R5, R91 ;  /* 0x0000005b00050202 */ /* 0x002fce0000000f00 */
[----:B------:R-:W0:Y:S01]  /*00f0*/  LDC R55, c[0x0][RZ] ;  /* 0x00000000ff377b82 */ /* 0x000e220000000800 */
[----:B------:R-:W3:Y:S07]  /*0100*/  @P0 LDG.E.64 R4, desc[UR6][R4.64] ;  /* 0x0000000604040981 */ /* 0x000eee000c1e1b00 */
[----:B------:R-:W1:Y:S01]  /*0110*/  LDC R11, c[0x0][0x218] ;  /* 0x00008600ff0b7b82 */ /* 0x000e620000000800 */
[----:B0-----:R-:W-:Y:S01]  /*0120*/  IMAD R55, R55, UR26, R56 ;  /* 0x0000001a37377c24 */ /* 0x001fe2000f8e0238 */
[----:B------:R-:W-:-:S05]  /*0130*/  LOP3.LUT R52, R56, 0xff, RZ, 0xc0, !PT ;  /* 0x000000ff38347812 */ /* 0x000fca00078ec0ff */
[----:B------:R-:W-:Y:S01]  /*0140*/  IMAD.MOV.U32 R23, RZ, RZ, R52 ;  /* 0x000000ffff177224 */ /* 0x000fe200078e0034 */
[----:B-1----:R-:W-:-:S04]  /*0150*/  SHF.R.S32.HI R88, RZ, 0x1f, R11 ;  /* 0x0000001fff587819 */ /* 0x002fc8000001140b */
[----:B------:R-:W-:Y:S02]  /*0160*/  LOP3.LUT R51, R23, 0xff, RZ, 0x3c, !PT ;  /* 0x000000ff17337812 */ /* 0x000fe400078e3cff */
[----:B------:R-:W-:-:S04]  /*0170*/  LEA.HI R88, R88, R11, RZ, 0x3 ;  /* 0x0000000b58587211 */ /* 0x000fc800078f18ff */
[----:B------:R-:W-:-:S04]  /*0180*/  LEA.HI.SX32 R51, R88, R51, 0x1d ;  /* 0x0000003358337211 */ /* 0x000fc800078feaff */
[C---:B------:R-:W-:Y:S02]  /*0190*/  LOP3.LUT P2, RZ, R51.reuse, 0xffffff00, RZ, 0xc0, !PT ;  /* 0xffffff0033ff7812 */ /* 0x040fe4000784c0ff */
[C---:B------:R-:W-:Y:S02]  /*01a0*/  ISETP.GE.U32.AND P5, PT, R51.reuse, 0x200, PT ;  /* 0x000002003300780c */ /* 0x040fe40003fa6070 */
[----:B------:R-:W-:Y:S02]  /*01b0*/  LOP3.LUT R0, R0, 0xffffffdf, RZ, 0xc0, !PT ;  /* 0xffffffdf00007812 */ /* 0x000fe400078ec0ff */
[----:B------:R-:W-:-:S07]  /*01c0*/  ISETP.GE.U32.AND P4, PT, R51, 0x300, PT ;  /* 0x000003003300780c */ /* 0x000fce0003f86070 */
[----:B------:R-:W-:-:S04]  /*01d0*/  @P2 LOP3.LUT R0, R0, 0x20, RZ, 0xfc, !PT ;  /* 0x0000002000002812 */ /* 0x000fc800078efcff */
[----:B------:R-:W-:-:S04]  /*01e0*/  LOP3.LUT R0, R0, 0xfffffeff, RZ, 0xc0, !PT ;  /* 0xfffffeff00007812 */ /* 0x000fc800078ec0ff */
[----:B------:R-:W-:Y:S02]  /*01f0*/  @P5 LOP3.LUT R0, R0, 0x100, RZ, 0xfc, !PT ;  /* 0x0000010000005812 */ /* 0x000fe400078efcff */
[----:B------:R-:W-:Y:S02]  /*0200*/  ISETP.GE.U32.AND P3, PT, R51, 0x400, PT ;  /* 0x000004003300780c */ /* 0x000fe40003f66070 */
[----:B------:R-:W-:-:S04]  /*0210*/  LOP3.LUT R0, R0, 0xffffff7f, RZ, 0xc0, !PT ;  /* 0xffffff7f00007812 */ /* 0x000fc800078ec0ff */
[----:B------:R-:W-:Y:S01]  /*0220*/  @P4 LOP3.LUT R0, R0, 0x80, RZ, 0xfc, !PT ;  /* 0x0000008000004812 */ /* 0x000fe200078efcff */
[----:B------:R-:W-:Y:S01]  /*0230*/  BSSY B0, `(.L_x_616) ;  /* 0x0000062000007945 */ /* 0x000fe20003800000 */
[----:B------:R-:W-:Y:S02]  /*0240*/  LEA.HI R50, R56, UR26, RZ, 0x18 ;  /* 0x0000001a38327c11 */ /* 0x000fe4000f8fc0ff */
[----:B------:R-:W-:-:S04]  /*0250*/  LOP3.LUT R0, R0, 0xffffffbf, RZ, 0xc0, !PT ;  /* 0xffffffbf00007812 */ /* 0x000fc800078ec0ff */
[----:B------:R-:W-:Y:S02]  /*0260*/  @P3 LOP3.LUT R0, R0, 0x40, RZ, 0xfc, !PT ;  /* 0x0000004000003812 */ /* 0x000fe400078efcff */
[----:B--2---:R-:W-:Y:S02]  /*0270*/  @P0 R2UR UR4, R2 ;  /* 0x00000000020402ca */ /* 0x004fe400000e0000 */
[----:B------:R-:W-:Y:S02]  /*0280*/  @P0 R2UR UR5, R3 ;  /* 0x00000000030502ca */ /* 0x000fe400000e0000 */
[----:B---3--:R-:W-:-:S05]  /*0290*/  @P0 IADD3 R90, P1, R4, R7, RZ ;  /* 0x00000007045a0210 */ /* 0x008fca0007f3e0ff */
[----:B------:R-:W-:Y:S02]  /*02a0*/  @P0 IMAD.X R91, RZ, RZ, R5, P1 ;  /* 0x000000ffff5b0224 */ /* 0x000fe400008e0605 */
[----:B------:R-:W-:-:S03]  /*02b0*/  IMAD.WIDE.U32 R4, R55, -0x326172a9, RZ ;  /* 0xcd9e8d5737047825 */ /* 0x000fc600078e00ff */
[--C-:B------:R-:W-:Y:S02]  /*02c0*/  SHF.R.U64 R54, R90, 0x2, R91.reuse ;  /* 0x000000025a367819 */ /* 0x100fe4000000125b */
[----:B------:R-:W-:-:S03]  /*02d0*/  SHF.R.U32.HI R53, RZ, 0x2, R91 ;  /* 0x00000002ff357819 */ /* 0x000fc6000001165b */
[----:B------:R-:W-:Y:S01]  /*02e0*/  IMAD.WIDE.U32 R2, R54, -0x2daee0ad, RZ ;  /* 0xd2511f5336027825 */ /* 0x000fe200078e00ff */
[----:B------:R-:W-:Y:S01]  /*02f0*/  LOP3.LUT R6, R5, UR4, R53, 0x96, !PT ;  /* 0x0000000405067c12 */ /* 0x000fe2000f8e9635 */
[----:B------:R-:W-:-:S03]  /*0300*/  UIADD3 UR9, UR5, -0x4498517b, URZ ;  /* 0xbb67ae8505097890 */ /* 0x000fc6000fffe03f */
[----:B------:R-:W-:Y:S01]  /*0310*/  LOP3.LUT R8, R3, UR5, RZ, 0x3c, !PT ;  /* 0x0000000503087c12 */ /* 0x000fe2000f8e3cff */
[----:B------:R-:W-:Y:S01]  /*0320*/  IMAD.WIDE.U32 R6, R6, -0x2daee0ad, RZ ;  /* 0xd2511f5306067825 */ /* 0x000fe200078e00ff */
[----:B------:R-:W-:-:S03]  /*0330*/  UIADD3 UR8, UR4, -0x61c88647, URZ ;  /* 0x9e3779b904087890 */ /* 0x000fc6000fffe03f */
[----:B------:R-:W-:Y:S01]  /*0340*/  IMAD.WIDE.U32 R8, R8, -0x326172a9, RZ ;  /* 0xcd9e8d5708087825 */ /* 0x000fe200078e00ff */
[----:B------:R-:W-:Y:S01]  /*0350*/  LOP3.LUT R5, R7, UR9, R2, 0x96, !PT ;  /* 0x0000000907057c12 */ /* 0x000fe2000f8e9602 */
[----:B------:R-:W-:-:S03]  /*0360*/  UIADD3 UR10, UR4, 0x3c6ef372, URZ ;  /* 0x3c6ef372040a7890 */ /* 0x000fc6000fffe03f */
[----:B------:R-:W-:Y:S01]  /*0370*/  LOP3.LUT R2, R9, UR8, R4, 0x96, !PT ;  /* 0x0000000809027c12 */ /* 0x000fe2000f8e9604 */
[----:B------:R-:W-:Y:S01]  /*0380*/  IMAD.WIDE.U32 R4, R5, -0x326172a9, RZ ;  /* 0xcd9e8d5705047825 */ /* 0x000fe200078e00ff */
[----:B------:R-:W-:-:S03]  /*0390*/  UIADD3 UR11, UR5, 0x76cf5d0a, URZ ;  /* 0x76cf5d0a050b7890 */ /* 0x000fc6000fffe03f */
[----:B------:R-:W-:Y:S01]  /*03a0*/  IMAD.WIDE.U32 R2, R2, -0x2daee0ad, RZ ;  /* 0xd2511f5302027825 */ /* 0x000fe200078e00ff */
[----:B------:R-:W-:Y:S01]  /*03b0*/  LOP3.LUT R7, R5, UR10, R8, 0x96, !PT ;  /* 0x0000000a05077c12 */ /* 0x000fe2000f8e9608 */
[----:B------:R-:W-:-:S03]  /*03c0*/  UIADD3 UR13, UR5, 0x32370b8f, URZ ;  /* 0x32370b8f050d7890 */ /* 0x000fc6000fffe03f */
[----:B------:R-:W-:Y:S01]  /*03d0*/  LOP3.LUT R8, R3, UR11, R6, 0x96, !PT ;  /* 0x0000000b03087c12 */ /* 0x000fe2000f8e9606 */
[----:B------:R-:W-:Y:S01]  /*03e0*/  IMAD.WIDE.U32 R6, R7, -0x2daee0ad, RZ ;  /* 0xd2511f5307067825 */ /* 0x000fe200078e00ff */
[----:B------:R-:W-:-:S03]  /*03f0*/  UIADD3 UR12, UR4, -0x255992d5, URZ ;  /* 0xdaa66d2b040c7890 */ /* 0x000fc6000fffe03f */
        /* <DEDUP_REMOVED lines=8> */
[----:B------:R-:W-:-:S03]  /*0480*/  UIADD3 UR17, UR5, -0x56f99767, URZ ;  /* 0xa906689905117890 */ /* 0x000fc6000fffe03f */
[----:B------:R-:W-:Y:S01]  /*0490*/  LOP3.LUT R8, R3, UR15, R6, 0x96, !PT ;  /* 0x0000000f03087c12 */ /* 0x000fe2000f8e9606 */
[----:B------:R-:W-:Y:S01]  /*04a0*/  IMAD.WIDE.U32 R6, R7, -0x2daee0ad, RZ ;  /* 0xd2511f5307067825 */ /* 0x000fe200078e00ff */
[----:B------:R-:W-:-:S03]  /*04b0*/  UIADD3 UR16, UR4, 0x1715609d, URZ ;  /* 0x1715609d04107890 */ /* 0x000fc6000fffe03f */
        /* <DEDUP_REMOVED lines=14> */
[----:B------:R-:W-:-:S03]  /*05a0*/  UIADD3 UR22, UR4, -0xe443238, URZ ;  /* 0xf1bbcdc804167890 */ /* 0x000fc6000fffe03f */
[----:B------:R-:W-:Y:S01]  /*05b0*/  LOP3.LUT R89, R141, UR21, R4, 0x96, !PT ;  /* 0x000000158d597c12 */ /* 0x000fe2000f8e9604 */
[----:B------:R-:W-:Y:S01]  /*05c0*/  IMAD.HI.U32 R3, R87, -0x326172a9, RZ ;  /* 0xcd9e8d5757037827 */ /* 0x000fe200078e00ff */
[----:B------:R-:W-:Y:S02]  /*05d0*/  UIADD3 UR23, UR5, -0x24c28bd8, URZ ;  /* 0xdb3d742805177890 */ /* 0x000fe4000fffe03f */
[----:B------:R-:W-:Y:S02]  /*05e0*/  UIADD3 UR24, UR4, -0x700cb87f, URZ ;  /* 0x8ff3478104187890 */ /* 0x000fe4000fffe03f */
[----:B------:R-:W-:Y:S01]  /*05f0*/  UIADD3 UR25, UR5, -0x695add53, URZ ;  /* 0x96a522ad05197890 */ /* 0x000fe2000fffe03f */
[----:B------:R-:W-:Y:S01]  /*0600*/  LOP3.LUT R140, R3, UR22, R140, 0x96, !PT ;  /* 0x00000016038c7c12 */ /* 0x000fe2000f8e968c */
[----:B------:R-:W-:Y:S01]  /*0610*/  IMAD.HI.U32 R49, R89, -0x2daee0ad, RZ ;  /* 0xd2511f5359317827 */ /* 0x000fe200078e00ff */
[----:B------:R-:W-:Y:S09]  /*0620*/  @!P2 BRA `(.L_x_617) ;  /* 0x000000000088a947 */ /* 0x000ff20003800000 */
        /* <DEDUP_REMOVED lines=34> */
.L_x_617:
[----:B------:R-:W-:Y:S05]  /*0850*/  BSYNC B0 ;  /* 0x0000000000007941 */ /* 0x000fea0003800000 */
.L_x_616:
        /* <DEDUP_REMOVED lines=17> */
[C---:B------:R-:W-:Y:S02]  /*0970*/  IADD3.X R33, R5.reuse, UR27, RZ, P2, !PT ;  /* 0x0000001b05217c10 */ /* 0x040fe400097fe4ff */
        /* <DEDUP_REMOVED lines=18> */
.L_x_619:
[----:B------:R-:W-:Y:S05]  /*0aa0*/  BSYNC B0 ;  /* 0x0000000000007941 */ /* 0x000fea0003800000 */
.L_x_618:
        /* <DEDUP_REMOVED lines=36> */
.L_x_621:
[----:B------:R-:W-:Y:S05]  /*0cf0*/  BSYNC B0 ;  /* 0x0000000000007941 */ /* 0x000fea0003800000 */
.L_x_620:
[----:B------:R-:W-:Y:S04]  /*0d00*/  BSSY B0, `(.L_x_622) ;  /* 0x000001b000007945 */ /* 0x000fe80003800000 */
[----:B------:R-:W-:Y:S05]  /*0d10*/  @!P3 BRA `(.L_x_623) ;  /* 0x000000000064b947 */ /* 0x000fea0003800000 */
[----:B------:R-:W-:Y:S01]  /*0d20*/  ULDC.64 UR26, c[0x0][0x2c8] ;  /* 0x0000b200001a7ab9 */ /* 0x000fe20000000a00 */
[----:B------:R-:W-:Y:S01]  /*0d30*/  ULDC.64 UR28, c[0x0][0x2d0] ;  /* 0x0000b400001c7ab9 */ /* 0x000fe20000000a00 */
[----:B------:R-:W-:Y:S01]  /*0d40*/  ISETP.NE.U32.AND P0, PT, RZ, UR26, PT ;  /* 0x0000001aff007c0c */ /* 0x000fe2000bf05070 */
[----:B------:R-:W0:Y:S01]  /*0d50*/  LDC.64 R64, c[0x0][0x260] ;  /* 0x00009800ff407b82 */ /* 0x000e220000000a00 */
[----:B------:R-:W-:Y:S02]  /*0d60*/  ISETP.NE.U32.AND P1, PT, RZ, UR28, PT ;  /* 0x0000001cff007c0c */ /* 0x000fe4000bf25070 */
[----:B------:R-:W-:Y:S02]  /*0d70*/  ISETP.NE.AND.EX P0, PT, RZ, UR27, PT, P0 ;  /* 0x0000001bff007c0c */ /* 0x000fe4000bf05300 */
[----:B------:R-:W-:Y:S02]  /*0d80*/  ISETP.NE.AND.EX P1, PT, RZ, UR29, PT, P1 ;  /* 0x0000001dff007c0c */ /* 0x000fe4000bf25310 */
[----:B------:R-:W-:-:S02]  /*0d90*/  SHF.L.U32 R60, R23, 0x4, RZ ;  /* 0x00000004173c7819 */ /* 0x000fc400000006ff */
[----:B------:R-:W-:-:S07]  /*0da0*/  SHF.R.U32.HI R22, RZ, 0x1c, R23 ;  /* 0x0000001cff167819 */ /* 0x000fce0000011617 */
        /* <DEDUP_REMOVED lines=16> */
.L_x_623:
[----:B------:R-:W-:Y:S05]  /*0eb0*/  BSYNC B0 ;  /* 0x0000000000007941 */ /* 0x000fea0003800000 */
.L_x_622:
[----:B------:R-:W-:Y:S01]  /*0ec0*/  ULDC UR26, c[0x0][0x214] ;  /* 0x00008500001a7ab9 */ /* 0x000fe20000000800 */
[----:B------:R-:W-:Y:S02]  /*0ed0*/  LOP3.LUT R142, R49, UR23, R20, 0x96, !PT ;  /* 0x00000017318e7c12 */ /* 0x000fe4000f8e9614 */
[----:B------:R-:W-:-:S13]  /*0ee0*/  ISETP.GE.AND P0, PT, R50, UR26, PT ;  /* 0x0000001a32007c0c */ /* 0x000fda000bf06270 */
[----:B------:R-:W-:Y:S05]  /*0ef0*/  @P0 EXIT ;  /* 0x000000000000094d */ /* 0x000fea0003800000 */
[----:B------:R-:W-:Y:S01]  /*0f00*/  IMAD.U32 R48, R44, 0x10000, RZ ;  /* 0x000100002c307824 */ /* 0x000fe200078e00ff */
[----:B-----5:R-:W-:Y:S01]  /*0f10*/  PRMT R135, R17, 0x7632, R135 ;  /* 0x0000763211877816 */ /* 0x020fe20000000087 */
        /* <DEDUP_REMOVED lines=25> */
[----:B------:R-:W-:Y:S01]  /*10b0*/  SHF.R.S32.HI R60, RZ, 0x3, R88 ;  /* 0x00000003ff3c7819 */ /* 0x000fe20000011458 */
        /* <DEDUP_REMOVED lines=8> */
[----:B------:R-:W-:Y:S01]  /*1140*/  IMAD.U32 R41, R37, 0x10000, RZ ;  /* 0x0001000025297824 */ /* 0x000fe200078e00ff */
[----:B------:R-:W-:Y:S01]  /*1150*/  SHF.L.U32 R84, R63, 0x10, RZ ;  /* 0x000000103f547819 */ /* 0x000fe200000006ff */
[----:B------:R-:W-:Y:S01]  /*1160*/  IMAD.SHL.U32 R63, R56, 0x20, RZ ;  /* 0x00000020383f7824 */ /* 0x000fe200078e00ff */
        /* <DEDUP_REMOVED lines=8> */
[----:B------:R-:W-:Y:S01]  /*11f0*/  PRMT R102, R62, 0x7632, R102 ;  /* 0x000076323e667816 */ /* 0x000fe20000000066 */
[----:B------:R-:W-:Y:S01]  /*1200*/  IMAD.U32 R86, R68, 0x10000, RZ ;  /* 0x0001000044567824 */ /* 0x000fe200078e00ff */
[----:B------:R-:W-:Y:S01]  /*1210*/  LOP3.LUT R62, R56, 0xe0, RZ, 0xc0, !PT ;  /* 0x000000e0383e7812 */ /* 0x000fe200078ec0ff */
[----:B------:R-:W-:Y:S01]  /*1220*/  IMAD.U32 R33, R29, 0x10000, RZ ;  /* 0x000100001d217824 */ /* 0x000fe200078e00ff */
[----:B------:R-:W-:Y:S01]  /*1230*/  LOP3.LUT R61, R60, 0xff, RZ, 0xc0, !PT ;  /* 0x000000ff3c3d7812 */ /* 0x000fe200078ec0ff */
[----:B------:R-:W-:Y:S01]  /*1240*/  IMAD R89, R89, -0x2daee0ad, RZ ;  /* 0xd2511f5359597824 */ /* 0x000fe200078e02ff */
[----:B------:R-:W-:Y:S01]  /*1250*/  PRMT R113, R64, 0x7632, R113 ;  /* 0x0000763240717816 */ /* 0x000fe20000000071 */
[----:B------:R-:W-:Y:S01]  /*1260*/  IMAD R87, R87, -0x326172a9, RZ ;  /* 0xcd9e8d5757577824 */ /* 0x000fe200078e02ff */
[----:B------:R-:W-:Y:S01]  /*1270*/  LOP3.LUT R64, R63, 0x3e0, RZ, 0xc0, !PT ;  /* 0x000003e03f407812 */ /* 0x000fe200078ec0ff */
[----:B------:R-:W-:Y:S01]  /*1280*/  IMAD.U32 R29, R25, 0x10000, RZ ;  /* 0x00010000191d7824 */ /* 0x000fe200078e00ff */
[C---:B------:R-:W-:Y:S01]  /*1290*/  VIADDMNMX R62, R61.reuse, -R62, RZ, !PT ;  /* 0x8000003e3d3e7246 */ /* 0x040fe200078001ff */
[----:B------:R-:W-:Y:S01]  /*12a0*/  IMAD.U32 R25, R16, 0x10000, RZ ;  /* 0x0001000010197824 */ /* 0x000fe200078e00ff */
[----:B------:R-:W-:Y:S01]  /*12b0*/  SHF.R.U32.HI R60, RZ, 0x3, R60 ;  /* 0x00000003ff3c7819 */ /* 0x000fe2000001163c */
[----:B------:R-:W-:Y:S01]  /*12c0*/  IMAD.U32 R21, R12, 0x10000, RZ ;  /* 0x000100000c157824 */ /* 0x000fe200078e00ff */
[----:B------:R-:W-:Y:S01]  /*12d0*/  VIADDMNMX R64, R61, -R64, RZ, !PT ;  /* 0x800000403d407246 */ /* 0x000fe200078001ff */
[----:B------:R-:W-:Y:S01]  /*12e0*/  IMAD.U32 R20, R13, 0x10000, RZ ;  /* 0x000100000d147824 */ /* 0x000fe200078e00ff */
[----:B------:R-:W-:Y:S01]  /*12f0*/  LOP3.LUT R61, R60, 0x1fffffe0, RZ, 0xc0, !PT ;  /* 0x1fffffe03c3d7812 */ /* 0x000fe200078ec0ff */
[----:B------:R-:W-:Y:S01]  /*1300*/  HFMA2.MMA R170, -RZ, RZ, 0, 5.9604644775390625e-08 ;  /* 0x00000001ffaa7435 */ /* 0x000fe200000001ff */
[----:B------:R-:W-:Y:S01]  /*1310*/  VIMNMX R62, R62, 0x20, PT ;  /* 0x000000203e3e7848 */ /* 0x000fe20003fe0100 */
[----:B------:R-:W-:Y:S01]  /*1320*/  IMAD.U32 R3, R78, 0x10000, RZ ;  /* 0x000100004e037824 */ /* 0x000fe200078e00ff */
[----:B------:R-:W-:Y:S01]  /*1330*/  VIMNMX R64, R64, 0x20, PT ;  /* 0x0000002040407848 */ /* 0x000fe20003fe0100 */
[----:B------:R-:W-:Y:S01]  /*1340*/  IMAD.U32 R46, R46, 0x10000, RZ ;  /* 0x000100002e2e7824 */ /* 0x000fe200078e00ff */
[----:B------:R-:W-:Y:S01]  /*1350*/  PRMT R104, R66, 0x7632, R104 ;  /* 0x0000763242687816 */ /* 0x000fe20000000068 */
[----:B------:R-:W-:Y:S01]  /*1360*/  IMAD.IADD R62, R62, 0x1, R61 ;  /* 0x000000013e3e7824 */ /* 0x000fe200078e023d */
[----:B------:R-:W-:Y:S01]  /*1370*/  PRMT R110, R68, 0x7632, R110 ;  /* 0x00007632446e7816 */ /* 0x000fe2000000006e */
[----:B------:R-:W-:Y:S01]  /*1380*/  IMAD.HI.U32 R68, R142, -0x326172a9, RZ ;  /* 0xcd9e8d578e447827 */ /* 0x000fe200078e00ff */
[----:B------:R-:W-:Y:S01]  /*1390*/  PRMT R137, R16, 0x7632, R137 ;  /* 0x0000763210897816 */ /* 0x000fe20000000089 */
[----:B------:R-:W-:Y:S01]  /*13a0*/  ULDC.U8 UR32, c[0x0][0x2a0] ;  /* 0x0000a80000207ab9 */ /* 0x000fe20000000000 */
[----:B------:R-:W-:Y:S01]  /*13b0*/  SHF.L.U32 R62, R62, 0x3, RZ ;  /* 0x000000033e3e7819 */ /* 0x000fe200000006ff */
[----:B------:R-:W-:Y:S01]  /*13c0*/  IMAD.HI.U32 R66, R140, -0x2daee0ad, RZ ;  /* 0xd2511f538c427827 */ /* 0x000fe200078e00ff */
[----:B------:R-:W-:Y:S01]  /*13d0*/  PRMT R136, R12, 0x7632, R136 ;  /* 0x000076320c887816 */ /* 0x000fe20000000088 */
[----:B------:R-:W-:Y:S01]  /*13e0*/  ULDC UR38, c[0x0][0x218] ;  /* 0x0000860000267ab9 */ /* 0x000fe20000000800 */
[----:B------:R-:W-:Y:S01]  /*13f0*/  I2FP.F32.U32 R62, R62 ;  /* 0x0000003e003e7245 */ /* 0x000fe20000201000 */
[----:B------:R-:W-:Y:S01]  /*1400*/  IMAD.IADD R64, R61, 0x1, R64 ;  /* 0x000000013d407824 */ /* 0x000fe200078e0240 */
[----:B------:R-:W-:Y:S01]  /*1410*/  PRMT R134, R13, 0x7632, R134 ;  /* 0x000076320d867816 */ /* 0x000fe20000000086 */
[----:B------:R-:W-:Y:S01]  /*1420*/  IMAD.U32 R16, R9, 0x10000, RZ ;  /* 0x0001000009107824 */ /* 0x000fe200078e00ff */
[----:B------:R0:W1:Y:S01]  /*1430*/  MUFU.RCP R105, R62 ;  /* 0x0000003e00697308 */ /* 0x0000620000001000 */
[C---:B------:R-:W-:Y:S01]  /*1440*/  PRMT R128, R4.reuse, 0x7632, R128 ;  /* 0x0000763204807816 */ /* 0x040fe20000000080 */
[----:B------:R-:W-:Y:S01]  /*1450*/  IMAD.U32 R13, R4, 0x10000, RZ ;  /* 0x00010000040d7824 */ /* 0x000fe200078e00ff */
[C---:B------:R-:W-:Y:S01]  /*1460*/  PRMT R126, R5.reuse, 0x7632, R126 ;  /* 0x00007632057e7816 */ /* 0x040fe2000000007e */
[----:B------:R-:W-:Y:S01]  /*1470*/  IMAD.U32 R12, R5, 0x10000, RZ ;  /* 0x00010000050c7824 */ /* 0x000fe200078e00ff */
[----:B------:R-:W-:Y:S01]  /*1480*/  PRMT R121, R80, 0x7632, R121 ;  /* 0x0000763250797816 */ /* 0x000fe20000000079 */
[C---:B------:R-:W-:Y:S01]  /*1490*/  IMAD.U32 R5, R76.reuse, 0x10000, RZ ;  /* 0x000100004c057824 */ /* 0x040fe200078e00ff */
[----:B------:R-:W-:Y:S01]  /*14a0*/  PRMT R120, R76, 0x7632, R120 ;  /* 0x000076324c787816 */ /* 0x000fe20000000078 */
[C---:B------:R-:W-:Y:S01]  /*14b0*/  IMAD.U32 R4, R77.reuse, 0x10000, RZ ;  /* 0x000100004d047824 */ /* 0x040fe200078e00ff */
        /* <DEDUP_REMOVED lines=21> */
[C---:B------:R-:W-:Y:S01]  /*1610*/  IMAD.U32 R80, R74.reuse, 0x10000, RZ ;  /* 0x000100004a507824 */ /* 0x040fe200078e00ff */
        /* <DEDUP_REMOVED lines=24> */
[----:B------:R-:W-:Y:S01]  /*17a0*/  LOP3.LUT R167, R68, UR24, R87, 0x96, !PT ;  /* 0x0000001844a77c12 */ /* 0x000fe2000f8e9657 */
[----:B------:R-:W-:Y:S01]  /*17b0*/  IMAD.U32 R147, R147, 0x10000, RZ ;  /* 0x0001000093937824 */ /* 0x000fe200078e00ff */
[----:B------:R-:W-:Y:S01]  /*17c0*/  LOP3.LUT R165, R66, UR25, R89, 0x96, !PT ;  /* 0x0000001942a57c12 */ /* 0x000fe2000f8e9659 */
[----:B------:R-:W-:Y:S01]  /*17d0*/  IMAD.U32 R145, R145, 0x10000, RZ ;  /* 0x0001000091917824 */ /* 0x000fe200078e00ff */
[----:B------:R-:W-:Y:S01]  /*17e0*/  LOP3.LUT R163, R90, 0x3, RZ, 0xc0, !PT ;  /* 0x000000035aa37812 */ /* 0x000fe200078ec0ff */
        /* <DEDUP_REMOVED lines=10> */
[----:B------:R-:W-:Y:S01]  /*1890*/  IMAD R142, R142, -0x326172a9, RZ ;  /* 0xcd9e8d578e8e7824 */ /* 0x000fe200078e02ff */
[----:B------:R-:W-:Y:S01]  /*18a0*/  SHF.L.U32 R146, R146, 0x10, RZ ;  /* 0x0000001092927819 */ /* 0x000fe200000006ff */
[----:B------:R-:W-:Y:S01]  /*18b0*/  IMAD R140, R140, -0x2daee0ad, RZ ;  /* 0xd2511f538c8c7824 */ /* 0x000fe200078e02ff */
[----:B------:R-:W-:Y:S01]  /*18c0*/  SHF.L.U32 R135, R135, 0x10, RZ ;  /* 0x0000001087877819 */ /* 0x000fe200000006ff */
[----:B------:R-:W-:Y:S01]  /*18d0*/  IMAD.MOV.U32 R138, RZ, RZ, RZ ;  /* 0x000000ffff8a7224 */ /* 0x000fe200078e00ff */
        /* <DEDUP_REMOVED lines=16> */
[----:B------:R-:W-:Y:S01]  /*19e0*/  ULDC UR33, c[0x0][0x290] ;  /* 0x0000a40000217ab9 */ /* 0x000fe20000000800 */
[----:B------:R-:W-:Y:S01]  /*19f0*/  IMAD.U32 R126, R126, 0x10000, RZ ;  /* 0x000100007e7e7824 */ /* 0x000fe200078e00ff */
[----:B------:R-:W-:Y:S01]  /*1a00*/  ULDC.64 UR26, c[0x0][0x230] ;  /* 0x00008c00001a7ab9 */ /* 0x000fe20000000a00 */
[----:B------:R-:W-:Y:S01]  /*1a10*/  IMAD.U32 R125, R125, 0x10000, RZ ;  /* 0x000100007d7d7824 */ /* 0x000fe200078e00ff */
[----:B------:R-:W-:Y:S01]  /*1a20*/  ULDC.64 UR28, c[0x0][0x238] ;  /* 0x00008e00001c7ab9 */ /* 0x000fe20000000a00 */
[----:B------:R-:W-:Y:S01]  /*1a30*/  IMAD.U32 R124, R124, 0x10000, RZ ;  /* 0x000100007c7c7824 */ /* 0x000fe200078e00ff */
[----:B------:R-:W-:Y:S01]  /*1a40*/  ULDC.64 UR30, c[0x0][0x240] ;  /* 0x00009000001e7ab9 */ /* 0x000fe20000000a00 */
[----:B------:R-:W-:Y:S01]  /*1a50*/  IMAD.U32 R122, R122, 0x10000, RZ ;  /* 0x000100007a7a7824 */ /* 0x000fe200078e00ff */
[----:B------:R-:W-:Y:S01]  /*1a60*/  UISETP.NE.AND UP0, UPT, UR32, URZ, UPT ;  /* 0x0000003f2000728c */ /* 0x000fe2000bf05270 */
[----:B------:R-:W-:Y:S01]  /*1a70*/  IMAD.U32 R121, R121, 0x10000, RZ ;  /* 0x0001000079797824 */ /* 0x000fe200078e00ff */
[----:B------:R-:W-:Y:S01]  /*1a80*/  ULDC.64 UR34, c[0x0][0x248] ;  /* 0x0000920000227ab9 */ /* 0x000fe20000000a00 */
[----:B------:R-:W-:Y:S01]  /*1a90*/  IMAD.U32 R120, R120, 0x10000, RZ ;  /* 0x0001000078787824 */ /* 0x000fe200078e00ff */
[----:B------:R-:W-:Y:S01]  /*1aa0*/  ULDC.64 UR36, c[0x0][0x210] ;  /* 0x0000840000247ab9 */ /* 0x000fe20000000a00 */
[----:B------:R-:W-:-:S02]  /*1ab0*/  IMAD.U32 R118, R118, 0x10000, RZ ;  /* 0x0001000076767824 */ /* 0x000fc400078e00ff */
[----:B------:R-:W-:Y:S02]  /*1ac0*/  IMAD.U32 R117, R117, 0x10000, RZ ;  /* 0x0001000075757824 */ /* 0x000fe400078e00ff */
[----:B------:R-:W-:Y:S02]  /*1ad0*/  IMAD.U32 R116, R116, 0x10000, RZ ;  /* 0x0001000074747824 */ /* 0x000fe400078e00ff */
[----:B------:R-:W-:Y:S02]  /*1ae0*/  IMAD.U32 R114, R114, 0x10000, RZ ;  /* 0x0001000072727824 */ /* 0x000fe400078e00ff */
[----:B------:R-:W-:Y:S02]  /*1af0*/  IMAD.U32 R113, R113, 0x10000, RZ ;  /* 0x0001000071717824 */ /* 0x000fe400078e00ff */
[----:B------:R-:W-:Y:S02]  /*1b00*/  IMAD.U32 R112, R112, 0x10000, RZ ;  /* 0x0001000070707824 */ /* 0x000fe400078e00ff */
        /* <DEDUP_REMOVED lines=11> */
[----:B01----:R-:W-:-:S07]  /*1bc0*/  IMAD.SHL.U32 R96, R64, 0x8, RZ ;  /* 0x0000000840607824 */ /* 0x003fce00078e00ff */
.L_x_1156:
[----:B-1234-:R-:W-:Y:S01]  /*1bd0*/  IMAD R68, R50, UR38, RZ ;  /* 0x0000002632447c24 */ /* 0x01efe2000f8e02ff */
[----:B------:R-:W-:Y:S01]  /*1be0*/  LOP3.LUT P0, RZ, R0, 0x20, RZ, 0xc0, !PT ;  /* 0x0000002000ff7812 */ /* 0x000fe2000780c0ff */
[----:B------:R-:W-:Y:S03]  /*1bf0*/  BSSY B0, `(.L_x_624) ;  /* 0x00005e2000007945 */ /* 0x000fe60003800000 */
[----:B------:R-:W-:-:S04]  /*1c00*/  SHF.R.S32.HI R69, RZ, 0x1f, R68 ;  /* 0x0000001fff457819 */ /* 0x000fc80000011444 */
[----:B------:R-:W-:-:S04]  /*1c10*/  LEA.HI R69, R69, R68, RZ, 0x3 ;  /* 0x0000004445457211 */ /* 0x000fc800078f18ff */
[----:B------:R-:W-:-:S04]  /*1c20*/  LEA.HI.SX32 R168, R69, R52, 0x1d ;  /* 0x0000003445a87211 */ /* 0x000fc800078feaff */
[----:B------:R-:W-:Y:S01]  /*1c30*/  MOV R172, R168 ;  /* 0x000000a800ac7202 */ /* 0x000fe20000000f00 */
[----:B------:R-:W-:Y:S06]  /*1c40*/  @!P0 BRA `(.L_x_625) ;  /* 0x0000005c00708947 */ /* 0x000fec0003800000 */
[----:B------:R-:W0:Y:S01]  /*1c50*/  LDC.64 R72, c[0x0][0x228] ;  /* 0x00008a00ff487b82 */ /* 0x000e220000000a00 */
[----:B------:R-:W-:-:S04]  /*1c60*/  ISETP.NE.U32.AND P1, PT, RZ, UR26, PT ;  /* 0x0000001aff007c0c */ /* 0x000fc8000bf25070 */
[----:B------:R-:W-:-:S03]  /*1c70*/  ISETP.NE.AND.EX P1, PT, RZ, UR27, PT, P1 ;  /* 0x0000001bff007c0c */ /* 0x000fc6000bf25310 */
[----:B------:R-:W1:Y:S01]  /*1c80*/  LDC.64 R68, c[0x0][0x220] ;  /* 0x00008800ff447b82 */ /* 0x000e620000000a00 */
[----:B0-----:R-:W-:-:S04]  /*1c90*/  ISETP.NE.U32.AND P0, PT, R72, RZ, PT ;  /* 0x000000ff4800720c */ /* 0x001fc80003f05070 */
[----:B------:R-:W-:Y:S01]  /*1ca0*/  ISETP.NE.AND.EX P0, PT, R73, RZ, PT, P0 ;  /* 0x000000ff4900720c */ /* 0x000fe20003f05300 */
[----:B-1----:R-:W-:-:S06]  /*1cb0*/  IMAD.WIDE.U32 R68, R168, 0x10, R68 ;  /* 0x00000010a8447825 */ /* 0x002fcc00078e0044 */
[----:B------:R-:W5:Y:S06]  /*1cc0*/  LDG.E.128 R68, desc[UR6][R68.64] ;  /* 0x0000000644447981 */ /* 0x000f6c000c1e1d00 */
[----:B------:R-:W-:-:S04]  /*1cd0*/  @P0 LEA R172, P2, R168, R72, 0x4 ;  /* 0x00000048a8ac0211 */ /* 0x000fc800078420ff */
[C---:B------:R-:W-:Y:S02]  /*1ce0*/  @P0 LEA.HI.X R173, R168.reuse, R73, RZ, 0x4, P2 ;  /* 0x00000049a8ad0211 */ /* 0x040fe400010f24ff */
[----:B------:R-:W-:-:S03]  /*1cf0*/  @P1 LEA R74, P2, R168, UR26, 0x4 ;  /* 0x0000001aa84a1c11 */ /* 0x000fc6000f8420ff */
[----:B------:R0:W5:Y:S01]  /*1d00*/  @P0 LDG.E.128 R64, desc[UR6][R172.64] ;  /* 0x00000006ac400981 */ /* 0x000162000c1e1d00 */
[----:B------:R-:W-:-:S05]  /*1d10*/  @P1 LEA.HI.X R75, R168, UR27, RZ, 0x4, P2 ;  /* 0x0000001ba84b1c11 */ /* 0x000fca00090f24ff */
[----:B------:R0:W5:Y:S01]  /*1d20*/  @P1 LDG.E.128 R60, desc[UR6][R74.64] ;  /* 0x000000064a3c1981 */ /* 0x000162000c1e1d00 */
[C---:B------:R-:W-:Y:S01]  /*1d30*/  ISETP.NE.AND P2, PT, R163.reuse, 0x1, PT ;  /* 0x00000001a300780c */ /* 0x040fe20003f45270 */
[----:B------:R-:W-:Y:S01]  /*1d40*/  BSSY B1, `(.L_x_626) ;  /* 0x000000c000017945 */ /* 0x000fe20003800000 */
[----:B------:R-:W-:-:S11]  /*1d50*/  VIADD R178, R163, 0x1 ;  /* 0x00000001a3b27836 */ /* 0x000fd60000000000 */
[----:B0-----:R-:W-:Y:S05]  /*1d60*/  @!P2 BRA `(.L_x_627) ;  /* 0x000000000020a947 */ /* 0x001fea0003800000 */
[----:B------:R-:W-:Y:S01]  /*1d70*/  ISETP.NE.AND P2, PT, R163, 0x2, PT ;  /* 0x00000002a300780c */ /* 0x000fe20003f45270 */
[----:B------:R-:W-:-:S12]  /*1d80*/  IMAD.MOV.U32 R171, RZ, RZ, R165 ;  /* 0x000000ffffab7224 */ /* 0x000fd800078e00a5 */
[----:B------:R-:W-:Y:S05]  /*1d90*/  @!P2 BRA `(.L_x_628) ;  /* 0x000000000018a947 */ /* 0x000fea0003800000 */
[----:B------:R-:W-:Y:S02]  /*1da0*/  ISETP.NE.AND P2, PT, R163, 0x3, PT ;  /* 0x00000003a300780c */ /* 0x000fe40003f45270 */
[----:B------:R-:W-:-:S11]  /*1db0*/  MOV R171, R167 ;  /* 0x000000a700ab7202 */ /* 0x000fd60000000f00 */
[----:B------:R-:W-:Y:S05]  /*1dc0*/  @P2 BRA `(.L_x_628) ;  /* 0x00000000000c2947 */ /* 0x000fea0003800000 */
[----:B------:R-:W-:Y:S01]  /*1dd0*/  IMAD.MOV.U32 R171, RZ, RZ, R140 ;  /* 0x000000ffffab7224 */ /* 0x000fe200078e008c */
[----:B------:R-:W-:Y:S06]  /*1de0*/  BRA `(.L_x_628) ;  /* 0x0000000000047947 */ /* 0x000fec0003800000 */
.L_x_627:
[----:B------:R-:W-:-:S07]  /*1df0*/  IMAD.MOV.U32 R171, RZ, RZ, R142 ;  /* 0x000000ffffab7224 */ /* 0x000fce00078e008e */
.L_x_628:
[----:B------:R-:W-:Y:S05]  /*1e00*/  BSYNC B1 ;  /* 0x0000000000017941 */ /* 0x000fea0003800000 */
.L_x_626:
[----:B------:R-:W-:Y:S01]  /*1e10*/  ISETP.NE.AND P2, PT, R178, 0x4, PT ;  /* 0x00000004b200780c */ /* 0x000fe20003f45270 */
[----:B------:R-:W-:-:S12]  /*1e20*/  BSSY B1, `(.L_x_629) ;  /* 0x000003c000017945 */ /* 0x000fd80003800000 */
[----:B------:R-:W-:Y:S05]  /*1e30*/  @P2 BRA `(.L_x_630) ;  /* 0x0000000000e82947 */ /* 0x000fea0003800000 */
[----:B------:R-:W-:Y:S01]  /*1e40*/  IADD3 R54, R54, 0x1, RZ ;  /* 0x0000000136367810 */ /* 0x000fe20007ffe0ff */
[----:B------:R-:W-:Y:S03]  /*1e50*/  BSSY B2, `(.L_x_631) ;  /* 0x000000c000027945 */ /* 0x000fe60003800000 */
[C---:B------:R-:W-:Y:S01]  /*1e60*/  ISETP.NE.AND P2, PT, R54.reuse, RZ, PT ;  /* 0x000000ff3600720c */ /* 0x040fe20003f45270 */
[----:B------:R-:W-:-:S12]  /*1e70*/  IMAD.HI.U32 R75, R54, -0x2daee0ad, RZ ;  /* 0xd2511f53364b7827 */ /* 0x000fd800078e00ff */
[----:B------:R-:W-:Y:S05]  /*1e80*/  @P2 BRA `(.L_x_632) ;  /* 0x0000000000202947 */ /* 0x000fea0003800000 */
[----:B------:R-:W-:-:S05]  /*1e90*/  VIADD R53, R53, 0x1 ;  /* 0x0000000135357836 */ /* 0x000fca0000000000 */
[----:B------:R-:W-:-:S13]  /*1ea0*/  ISETP.NE.AND P2, PT, R53, RZ, PT ;  /* 0x000000ff3500720c */ /* 0x000fda0003f45270 */
[----:B------:R-:W-:Y:S01]  /*1eb0*/  @!P2 VIADD R55, R55, 0x1 ;  /* 0x000000013737a836 */ /* 0x000fe20000000000 */
[----:B------:R-:W-:Y:S02]  /*1ec0*/  @!P2 IADD3 R74, R138, 0x1, RZ ;  /* 0x000000018a4aa810 */ /* 0x000fe40007ffe0ff */
[----:B------:R-:W-:Y:S02]  /*1ed0*/  @!P2 MOV R53, RZ ;  /* 0x000000ff0035a202 */ /* 0x000fe40000000f00 */
[----:B------:R-:W-:-:S13]  /*1ee0*/  ISETP.NE.AND P3, PT, R55, RZ, !P2 ;  /* 0x000000ff3700720c */ /* 0x000fda0005765270 */
[----:B------:R-:W-:-:S04]  /*1ef0*/  @P3 IMAD.MOV R74, RZ, RZ, R138 ;  /* 0x000000ffff4a3224 */ /* 0x000fc800078e028a */
[----:B------:R-:W-:-:S07]  /*1f00*/  @!P2 IMAD.MOV.U32 R138, RZ, RZ, R74 ;  /* 0x000000ffff8aa224 */ /* 0x000fce00078e004a */
.L_x_632:
[----:B------:R-:W-:Y:S05]  /*1f10*/  BSYNC B2 ;  /* 0x0000000000027941 */ /* 0x000fea0003800000 */
.L_x_631:
[----:B------:R-:W-:Y:S01]  /*1f20*/  IMAD.HI.U32 R74, R55, -0x326172a9, RZ ;  /* 0xcd9e8d57374a7827 */ /* 0x000fe200078e00ff */
[----:B------:R-:W-:Y:S01]  /*1f30*/  LOP3.LUT R75, R75, UR5, R138, 0x96, !PT ;  /* 0x000000054b4b7c12 */ /* 0x000fe2000f8e968a */
[----:B------:R-:W-:Y:S02]  /*1f40*/  HFMA2.MMA R178, -RZ, RZ, 0, 0 ;  /* 0x00000000ffb27435 */ /* 0x000fe400000001ff */
[----:B------:R-:W-:Y:S01]  /*1f50*/  IMAD R163, R55, -0x326172a9, RZ ;  /* 0xcd9e8d5737a37824 */ /* 0x000fe200078e02ff */
[----:B------:R-:W-:Y:S01]  /*1f60*/  LOP3.LUT R186, R74, UR4, R53, 0x96, !PT ;  /* 0x000000044aba7c12 */ /* 0x000fe2000f8e9635 */
[----:B------:R-:W-:-:S04]  /*1f70*/  IMAD.WIDE.U32 R74, R75, -0x326172a9, RZ ;  /* 0xcd9e8d574b4a7825 */ /* 0x000fc800078e00ff */
[----:B------:R-:W-:Y:S01]  /*1f80*/  IMAD R165, R54, -0x2daee0ad, RZ ;  /* 0xd2511f5336a57824 */ /* 0x000fe200078e02ff */
[----:B------:R-:W-:Y:S01]  /*1f90*/  LOP3.LUT R163, R75, UR8, R163, 0x96, !PT ;  /* 0x000000084ba37c12 */ /* 0x000fe2000f8e96a3 */
[----:B------:R-:W-:-:S04]  /*1fa0*/  IMAD.WIDE.U32 R186, R186, -0x2daee0ad, RZ ;  /* 0xd2511f53baba7825 */ /* 0x000fc800078e00ff */
[----:B------:R-:W-:Y:S01]  /*1fb0*/  IMAD.WIDE.U32 R188, R163, -0x2daee0ad, RZ ;  /* 0xd2511f53a3bc7825 */ /* 0x000fe200078e00ff */
[----:B------:R-:W-:-:S04]  /*1fc0*/  LOP3.LUT R165, R187, UR9, R165, 0x96, !PT ;  /* 0x00000009bba57c12 */ /* 0x000fc8000f8e96a5 */
[----:B------:R-:W-:Y:S01]  /*1fd0*/  LOP3.LUT R75, R189, UR11, R186, 0x96, !PT ;  /* 0x0000000bbd4b7c12 */ /* 0x000fe2000f8e96ba */
[----:B------:R-:W-:-:S05]  /*1fe0*/  IMAD.WIDE.U32 R172, R165, -0x326172a9, RZ ;  /* 0xcd9e8d57a5ac7825 */ /* 0x000fca00078e00ff */
[----:B------:R-:W-:Y:S01]  /*1ff0*/  LOP3.LUT R186, R173, UR10, R74, 0x96, !PT ;  /* 0x0000000aadba7c12 */ /* 0x000fe2000f8e964a */
[----:B------:R-:W-:-:S04]  /*2000*/  IMAD.WIDE.U32 R74, R75, -0x326172a9, RZ ;  /* 0xcd9e8d574b4a7825 */ /* 0x000fc800078e00ff */
[----:B------:R-:W-:Y:S01]  /*2010*/  IMAD.WIDE.U32 R186, R186, -0x2daee0ad, RZ ;  /* 0xd2511f53baba7825 */ /* 0x000fe200078e00ff */
[----:B------:R-:W-:-:S04]  /*2020*/  LOP3.LUT R189, R75, UR12, R172, 0x96, !PT ;  /* 0x0000000c4bbd7c12 */ /* 0x000fc8000f8e96ac */
        /* <DEDUP_REMOVED lines=23> */
[----:B------:R-:W-:-:S03]  /*21a0*/  LOP3.LUT R167, R187, UR24, R188, 0x96, !PT ;  /* 0x00000018bba77c12 */ /* 0x000fc6000f8e96bc */
[----:B------:R-:W-:Y:S01]  /*21b0*/  IMAD.MOV.U32 R142, RZ, RZ, R186 ;  /* 0x000000ffff8e7224 */ /* 0x000fe200078e00ba */
[----:B------:R-:W-:Y:S01]  /*21c0*/  LOP3.LUT R165, R75, UR25, R172, 0x96, !PT ;  /* 0x000000194ba57c12 */ /* 0x000fe2000f8e96ac */
[----:B------:R-:W-:-:S07]  /*21d0*/  IMAD.MOV.U32 R140, RZ, RZ, R74 ;  /* 0x000000ffff8c7224 */ /* 0x000fce00078e004a */
.L_x_630:
[----:B------:R-:W-:Y:S05]  /*21e0*/  BSYNC B1 ;  /* 0x0000000000017941 */ /* 0x000fea0003800000 */
.L_x_629:
[----:B------:R-:W0:Y:S01]  /*21f0*/  LDC R174, c[0x0][0x294] ;  /* 0x0000a500ffae7b82 */ /* 0x000e220000000800 */
[----:B------:R-:W-:Y:S01]  /*2200*/  I2FP.F32.U32 R75, R171 ;  /* 0x000000ab004b7245 */ /* 0x000fe20000201000 */
[----:B------:R-:W-:Y:S01]  /*2210*/  IMAD.MOV.U32 R176, RZ, RZ, 0x2f800000 ;  /* 0x2f800000ffb07424 */ /* 0x000fe200078e00ff */
[----:B------:R-:W-:Y:S01]  /*2220*/  ISETP.NE.U32.AND P2, PT, R72, RZ, PT ;  /* 0x000000ff4800720c */ /* 0x000fe20003f45070 */
[----:B-----5:R-:W-:Y:S01]  /*2230*/  IMAD.U32 R163, R68, 0x10000, RZ ;  /* 0x0001000044a37824 */ /* 0x020fe200078e00ff */
[----:B------:R-:W-:Y:S01]  /*2240*/  LOP3.LUT R0, R0, 0xffffffef, RZ, 0xc0, !PT ;  /* 0xffffffef00007812 */ /* 0x000fe200078ec0ff */
[----:B------:R-:W-:Y:S01]  /*2250*/  FFMA.FTZ R75, R75, R176, 1.1641532182693481445e-10 ;  /* 0x2f0000004b4b7423 */ /* 0x000fe200000100b0 */
[----:B------:R-:W-:Y:S01]  /*2260*/  ISETP.NE.AND.EX P2, PT, R73, RZ, PT, P2 ;  /* 0x000000ff4900720c */ /* 0x000fe20003f45320 */
[----:B------:R-:W1:Y:S01]  /*2270*/  LDC R172, c[0x0][0x298] ;  /* 0x0000a600ffac7b82 */ /* 0x000e620000000800 */
[----:B------:R-:W-:Y:S02]  /*2280*/  PRMT R68, R68, 0x7632, R68 ;  /* 0x0000763244447816 */ /* 0x000fe40000000044 */
[----:B0-----:R-:W-:Y:S01]  /*2290*/  FSETP.GTU.FTZ.AND P3, PT, R75, R174, PT ;  /* 0x000000ae4b00720b */ /* 0x001fe20003f7c000 */
[----:B-1----:R-:W-:-:S12]  /*22a0*/  FMUL.FTZ R163, R163, R172 ;  /* 0x000000aca3a37220 */ /* 0x002fd80000410000 */
[----:B------:R-:W-:Y:S02]  /*22b0*/  @P3 LOP3.LUT R0, R0, 0x10, RZ, 0xfc, !PT ;  /* 0x0000001000003812 */ /* 0x000fe400078efcff */
[----:B------:R-:W-:Y:S01]  /*22c0*/  FSEL R173, R163, RZ, !P3 ;  /* 0x000000ffa3ad7208 */ /* 0x000fe20005800000 */
[----:B------:R-:W-:Y:S06]  /*22d0*/  @P2 BRA `(.L_x_633) ;  /* 0x0000000000182947 */ /* 0x000fec0003800000 */
[----:B------:R-:W-:Y:S01]  /*22e0*/  MOV R72, R178 ;  /* 0x000000b200487202 */ /* 0x000fe20000000f00 */
[----:B------:R-:W-:Y:S06]  /*22f0*/  @!P1 BRA `(.L_x_634) ;  /* 0x0000000400689947 */ /* 0x000fec0003800000 */
[----:B------:R-:W-:Y:S02]  /*2300*/  IMAD.U32 R74, R60, 0x10000, RZ ;  /* 0x000100003c4a7824 */ /* 0x000fe400078e00ff */
[----:B------:R-:W-:Y:S02]  /*2310*/  IMAD.MOV.U32 R72, RZ, RZ, R178 ;  /* 0x000000ffff487224 */ /* 0x000fe400078e00b2 */
[----:B------:R-:W-:Y:S01]  /*2320*/  FADD.FTZ R173, R74, R173 ;  /* 0x000000ad4aad7221 */ /* 0x000fe20000010000 */
[----:B------:R-:W-:Y:S06]  /*2330*/  BRA `(.L_x_634) ;  /* 0x0000000400587947 */ /* 0x000fec0003800000 */
.L_x_633:
[C---:B------:R-:W-:Y:S01]  /*2340*/  ISETP.NE.AND P3, PT, R178.reuse, 0x1, PT ;  /* 0x00000001b200780c */ /* 0x040fe20003f65270 */
[----:B------:R-:W-:Y:S01]  /*2350*/  BSSY B1, `(.L_x_635) ;  /* 0x000000c000017945 */ /* 0x000fe20003800000 */
[----:B------:R-:W-:-:S11]  /*2360*/  IADD3 R72, R178, 0x1, RZ ;  /* 0x00000001b2487810 */ /* 0x000fd60007ffe0ff */
[----:B------:R-:W-:Y:S05]  /*2370*/  @!P3 BRA `(.L_x_636) ;  /* 0x000000000020b947 */ /* 0x000fea0003800000 */
[----:B------:R-:W-:Y:S01]  /*2380*/  ISETP.NE.AND P3, PT, R178, 0x2, PT ;  /* 0x00000002b200780c */ /* 0x000fe20003f65270 */
[----:B------:R-:W-:-:S12]  /*2390*/  IMAD.MOV.U32 R95, RZ, RZ, R165 ;  /* 0x000000ffff5f7224 */ /* 0x000fd800078e00a5 */
[----:B------:R-:W-:Y:S05]  /*23a0*/  @!P3 BRA `(.L_x_637) ;  /* 0x000000000018b947 */ /* 0x000fea0003800000 */
[----:B------:R-:W-:Y:S01]  /*23b0*/  ISETP.NE.AND P3, PT, R178, 0x3, PT ;  /* 0x00000003b200780c */ /* 0x000fe20003f65270 */
[----:B------:R-:W-:-:S12]  /*23c0*/  IMAD.MOV.U32 R95, RZ, RZ, R167 ;  /* 0x000000ffff5f7224 */ /* 0x000fd800078e00a7 */
[----:B------:R-:W-:Y:S05]  /*23d0*/  @P3 BRA `(.L_x_637) ;  /* 0x00000000000c3947 */ /* 0x000fea0003800000 */
[----:B------:R-:W-:Y:S01]  /*23e0*/  MOV R95, R140 ;  /* 0x0000008c005f7202 */ /* 0x000fe20000000f00 */
[----:B------:R-:W-:Y:S06]  /*23f0*/  BRA `(.L_x_637) ;  /* 0x0000000000047947 */ /* 0x000fec0003800000 */
.L_x_636:
[----:B------:R-:W-:-:S07]  /*2400*/  IMAD.MOV.U32 R95, RZ, RZ, R142 ;  /* 0x000000ffff5f7224 */ /* 0x000fce00078e008e */
.L_x_637:
[----:B------:R-:W-:Y:S05]  /*2410*/  BSYNC B1 ;  /* 0x0000000000017941 */ /* 0x000fea0003800000 */
.L_x_635:
[----:B------:R-:W-:Y:S01]  /*2420*/  ISETP.NE.AND P3, PT, R72, 0x4, PT ;  /* 0x000000044800780c */ /* 0x000fe20003f65270 */
[----:B------:R-:W-:-:S12]  /*2430*/  BSSY B1, `(.L_x_638) ;  /* 0x000003c000017945 */ /* 0x000fd80003800000 */
[----:B------:R-:W-:Y:S05]  /*2440*/  @P3 BRA `(.L_x_639) ;  /* 0x0000000000e83947 */ /* 0x000fea0003800000 */
[----:B------:R-:W-:Y:S01]  /*2450*/  VIADD R54, R54, 0x1 ;  /* 0x0000000136367836 */ /* 0x000fe20000000000 */
[----:B------:R-:W-:Y:S03]  /*2460*/  BSSY B2, `(.L_x_640) ;  /* 0x000000c000027945 */ /* 0x000fe60003800000 */
[C---:B------:R-:W-:Y:S01]  /*2470*/  IMAD.HI.U32 R73, R54.reuse, -0x2daee0ad, RZ ;  /* 0xd2511f5336497827 */ /* 0x040fe200078e00ff */
[----:B------:R-:W-:-:S13]  /*2480*/  ISETP.NE.AND P3, PT, R54, RZ, PT ;  /* 0x000000ff3600720c */ /* 0x000fda0003f65270 */
[----:B------:R-:W-:Y:S05]  /*2490*/  @P3 BRA `(.L_x_641) ;  /* 0x0000000000203947 */ /* 0x000fea0003800000 */
[----:B------:R-:W-:-:S04]  /*24a0*/  IADD3 R53, R53, 0x1, RZ ;  /* 0x0000000135357810 */ /* 0x000fc80007ffe0ff */
[----:B------:R-:W-:-:S13]  /*24b0*/  ISETP.NE.AND P3, PT, R53, RZ, PT ;  /* 0x000000ff3500720c */ /* 0x000fda0003f65270 */
[----:B------:R-:W-:Y:S02]  /*24c0*/  @!P3 VIADD R55, R55, 0x1 ;  /* 0x000000013737b836 */ /* 0x000fe40000000000 */
[----:B------:R-:W-:Y:S02]  /*24d0*/  @!P3 VIADD R72, R138, 0x1 ;  /* 0x000000018a48b836 */ /* 0x000fe40000000000 */
[----:B------:R-:W-:Y:S01]  /*24e0*/  @!P3 IMAD.MOV.U32 R53, RZ, RZ, RZ ;  /* 0x000000ffff35b224 */ /* 0x000fe200078e00ff */
[----:B------:R-:W-:-:S13]  /*24f0*/  ISETP.NE.AND P4, PT, R55, RZ, !P3 ;  /* 0x000000ff3700720c */ /* 0x000fda0005f85270 */
[----:B------:R-:W-:-:S05]  /*2500*/  @P4 IADD3 R72, R138, RZ, RZ ;  /* 0x000000ff8a484210 */ /* 0x000fca0007ffe0ff */
[----:B------:R-:W-:-:S07]  /*2510*/  @!P3 IMAD.MOV.U32 R138, RZ, RZ, R72 ;  /* 0x000000ffff8ab224 */ /* 0x000fce00078e0048 */
.L_x_641:
[----:B------:R-:W-:Y:S05]  /*2520*/  BSYNC B2 ;  /* 0x0000000000027941 */ /* 0x000fea0003800000 */
.L_x_640:
[----:B------:R-:W-:Y:S01]  /*2530*/  IMAD.HI.U32 R72, R55, -0x326172a9, RZ ;  /* 0xcd9e8d5737487827 */ /* 0x000fe200078e00ff */
[----:B------:R-:W-:-:S03]  /*2540*/  LOP3.LUT R73, R73, UR5, R138, 0x96, !PT ;  /* 0x0000000549497c12 */ /* 0x000fc6000f8e968a */
        /* <DEDUP_REMOVED lines=37> */
[----:B------:R-:W-:Y:S02]  /*27a0*/  LOP3.LUT R167, R187, UR24, R188, 0x96, !PT ;  /* 0x00000018bba77c12 */ /* 0x000fe4000f8e96bc */
[----:B------:R-:W-:Y:S01]  /*27b0*/  MOV R142, R186 ;  /* 0x000000ba008e7202 */ /* 0x000fe20000000f00 */
[----:B------:R-:W-:Y:S01]  /*27c0*/  IMAD.MOV.U32 R140, RZ, RZ, R72 ;  /* 0x000000ffff8c7224 */ /* 0x000fe200078e0048 */
[----:B------:R-:W-:Y:S01]  /*27d0*/  LOP3.LUT R165, R73, UR25, R74, 0x96, !PT ;  /* 0x0000001949a57c12 */ /* 0x000fe2000f8e964a */
[----:B------:R-:W-:-:S07]  /*27e0*/  IMAD.MOV.U32 R72, RZ, RZ, RZ ;  /* 0x000000ffff487224 */ /* 0x000fce00078e00ff */
.L_x_639:
[----:B------:R-:W-:Y:S05]  /*27f0*/  BSYNC B1 ;  /* 0x0000000000017941 */ /* 0x000fea0003800000 */
.L_x_638:
[----:B------:R-:W-:Y:S01]  /*2800*/  I2FP.F32.U32 R73, R95 ;  /* 0x0000005f00497245 */ /* 0x000fe20000201000 */
[----:B------:R-:W-:Y:S01]  /*2810*/  @P1 IMAD.U32 R178, R60, 0x10000, RZ ;  /* 0x000100003cb21824 */ /* 0x000fe200078e00ff */
[----:B------:R-:W-:-:S03]  /*2820*/  SHF.L.U32 R75, R64, 0x10, RZ ;  /* 0x00000010404b7819 */ /* 0x000fc600000006ff */
[----:B------:R-:W-:Y:S02]  /*2830*/  FFMA.FTZ R73, R73, R176, 1.1641532182693481445e-10 ;  /* 0x2f00000049497423 */ /* 0x000fe400000100b0 */
[----:B------:R-:W-:-:S03]  /*2840*/  FMUL.FTZ R75, R75, R172 ;  /* 0x000000ac4b4b7220 */ /* 0x000fc60000410000 */
[----:B------:R-:W-:-:S04]  /*2850*/  FSETP.GTU.FTZ.AND P3, PT, R73, R174, PT ;  /* 0x000000ae4900720b */ /* 0x000fc80003f7c000 */
[----:B------:R-:W-:Y:S02]  /*2860*/  FSEL R74, R75, RZ, !P3 ;  /* 0x000000ff4b4a7208 */ /* 0x000fe40005800000 */
[----:B------:R-:W-:-:S03]  /*2870*/  SEL R95, RZ, 0x1, P3 ;  /* 0x00000001ff5f7807 */ /* 0x000fc60001800000 */
[----:B------:R-:W-:-:S04]  /*2880*/  FADD.FTZ R173, R74, R173 ;  /* 0x000000ad4aad7221 */ /* 0x000fc80000010000 */
[----:B------:R-:W-:-:S07]  /*2890*/  @P1 FADD.FTZ R173, R178, R173 ;  /* 0x000000adb2ad1221 */ /* 0x000fce0000010000 */
.L_x_634:
[C---:B------:R-:W-:Y:S01]  /*28a0*/  ISETP.NE.AND P3, PT, R72.reuse, 0x1, PT ;  /* 0x000000014800780c */ /* 0x040fe20003f65270 */
[----:B------:R-:W-:Y:S01]  /*28b0*/  BSSY B1, `(.L_x_642) ;  /* 0x000000c000017945 */ /* 0x000fe20003800000 */
[----:B------:R-:W-:-:S11]  /*28c0*/  VIADD R73, R72, 0x1 ;  /* 0x0000000148497836 */ /* 0x000fd60000000000 */
[----:B------:R-:W-:Y:S05]  /*28d0*/  @!P3 BRA `(.L_x_643) ;  /* 0x000000000020b947 */ /* 0x000fea0003800000 */
[----:B------:R-:W-:Y:S02]  /*28e0*/  ISETP.NE.AND P3, PT, R72, 0x2, PT ;  /* 0x000000024800780c */ /* 0x000fe40003f65270 */
[----:B------:R-:W-:-:S11]  /*28f0*/  MOV R163, R165 ;  /* 0x000000a500a37202 */ /* 0x000fd60000000f00 */
[----:B------:R-:W-:Y:S05]  /*2900*/  @!P3 BRA `(.L_x_644) ;  /* 0x000000000018b947 */ /* 0x000fea0003800000 */
[----:B------:R-:W-:Y:S01]  /*2910*/  ISETP.NE.AND P3, PT, R72, 0x3, PT ;  /* 0x000000034800780c */ /* 0x000fe20003f65270 */
[----:B------:R-:W-:-:S12]  /*2920*/  IMAD.MOV.U32 R163, RZ, RZ, R167 ;  /* 0x000000ffffa37224 */ /* 0x000fd800078e00a7 */
[----:B------:R-:W-:Y:S05]  /*2930*/  @P3 BRA `(.L_x_644) ;  /* 0x00000000000c3947 */ /* 0x000fea0003800000 */
[----:B------:R-:W-:Y:S01]  /*2940*/  IMAD.MOV.U32 R163, RZ, RZ, R140 ;  /* 0x000000ffffa37224 */ /* 0x000fe200078e008c */
[----:B------:R-:W-:Y:S06]  /*2950*/  BRA `(.L_x_644) ;  /* 0x0000000000047947 */ /* 0x000fec0003800000 */
.L_x_643:
[----:B------:R-:W-:-:S07]  /*2960*/  MOV R163, R142 ;  /* 0x0000008e00a37202 */ /* 0x000fce0000000f00 */
.L_x_644:
[----:B------:R-:W-:Y:S05]  /*2970*/  BSYNC B1 ;  /* 0x0000000000017941 */ /* 0x000fea0003800000 */
.L_x_642:
        /* <DEDUP_REMOVED lines=8> */
[----:B------:R-:W-:-:S05]  /*2a00*/  VIADD R53, R53, 0x1 ;  /* 0x0000000135357836 */ /* 0x000fca0000000000 */
[----:B------:R-:W-:-:S13]  /*2a10*/  ISETP.NE.AND P3, PT, R53, RZ, PT ;  /* 0x000000ff3500720c */ /* 0x000fda0003f65270 */
[----:B------:R-:W-:Y:S01]  /*2a20*/  @!P3 IADD3 R55, R55, 0x1, RZ ;  /* 0x000000013737b810 */ /* 0x000fe20007ffe0ff */
[----:B------:R-:W-:Y:S01]  /*2a30*/  @!P3 VIADD R72, R138, 0x1 ;  /* 0x000000018a48b836 */ /* 0x000fe20000000000 */
[----:B------:R-:W-:Y:S02]  /*2a40*/  @!P3 MOV R53, RZ ;  /* 0x000000ff0035b202 */ /* 0x000fe40000000f00 */
[----:B------:R-:W-:-:S13]  /*2a50*/  ISETP.NE.AND P4, PT, R55, RZ, !P3 ;  /* 0x000000ff3700720c */ /* 0x000fda0005f85270 */
[----:B------:R-:W-:-:S04]  /*2a60*/  @P4 IMAD.MOV R72, RZ, RZ, R138 ;  /* 0x000000ffff484224 */ /* 0x000fc800078e028a */
[----:B------:R-:W-:-:S07]  /*2a70*/  @!P3 IMAD.MOV.U32 R138, RZ, RZ, R72 ;  /* 0x000000ffff8ab224 */ /* 0x000fce00078e0048 */
.L_x_648:
[----:B------:R-:W-:Y:S05]  /*2a80*/  BSYNC B2 ;  /* 0x0000000000027941 */ /* 0x000fea0003800000 */
.L_x_647:
        /* <DEDUP_REMOVED lines=42> */
[----:B------:R-:W-:Y:S01]  /*2d30*/  IMAD.MOV.U32 R73, RZ, RZ, RZ ;  /* 0x000000ffff497224 */ /* 0x000fe200078e00ff */
[----:B------:R-:W-:-:S07]  /*2d40*/  MOV R140, R72 ;  /* 0x00000048008c7202 */ /* 0x000fce0000000f00 */
.L_x_646:
[----:B------:R-:W-:Y:S05]  /*2d50*/  BSYNC B1 ;  /* 0x0000000000017941 */ /* 0x000fea0003800000 */
.L_x_645:
[----:B------:R-:W-:Y:S01]  /*2d60*/  I2FP.F32.U32 R75, R163 ;  /* 0x000000a3004b7245 */ /* 0x000fe20000201000 */
[----:B------:R-:W-:Y:S01]  /*2d70*/  IMAD.U32 R163, R68, 0x10000, RZ ;  /* 0x0001000044a37824 */ /* 0x000fe200078e00ff */
[----:B------:R-:W-:-:S03]  /*2d80*/  LOP3.LUT R0, R0, 0xfffffff7, RZ, 0xc0, !PT ;  /* 0xfffffff700007812 */ /* 0x000fc600078ec0ff */
[----:B------:R-:W-:Y:S01]  /*2d90*/  FFMA.FTZ R75, R75, R176, 1.1641532182693481445e-10 ;  /* 0x2f0000004b4b7423 */ /* 0x000fe200000100b0 */
[----:B------:R-:W-:-:S04]  /*2da0*/  FMUL.FTZ R163, R163, R172 ;  /* 0x000000aca3a37220 */ /* 0x000fc80000410000 */
[----:B------:R-:W-:-:S04]  /*2db0*/  FSETP.GTU.FTZ.AND P3, PT, R75, R174, PT ;  /* 0x000000ae4b00720b */ /* 0x000fc80003f7c000 */
[----:B------:R-:W-:-:S09]  /*2dc0*/  FSEL R171, R163, RZ, !P3 ;  /* 0x000000ffa3ab7208 */ /* 0x000fd20005800000 */
[----:B------:R-:W-:Y:S01]  /*2dd0*/  @P3 LOP3.LUT R0, R0, 0x8, RZ, 0xfc, !PT ;  /* 0x0000000800003812 */ /* 0x000fe200078efcff */
[----:B------:R-:W-:Y:S06]  /*2de0*/  @P2 BRA `(.L_x_649) ;  /* 0x00000000001c2947 */ /* 0x000fec0003800000 */
[----:B------:R-:W-:Y:S01]  /*2df0*/  MOV R72, R73 ;  /* 0x0000004900487202 */ /* 0x000fe20000000f00 */
[----:B------:R-:W-:Y:S06]  /*2e00*/  @!P1 BRA `(.L_x_650) ;  /* 0x0000000400749947 */ /* 0x000fec0003800000 */
[----:B------:R-:W-:Y:S01]  /*2e10*/  PRMT R68, R60, 0x7632, R68 ;  /* 0x000076323c447816 */ /* 0x000fe20000000044 */
[----:B------:R-:W-:-:S04]  /*2e20*/  IMAD.MOV.U32 R72, RZ, RZ, R73 ;  /* 0x000000ffff487224 */ /* 0x000fc800078e0049 */
[----:B------:R-:W-:-:S04]  /*2e30*/  IMAD.U32 R68, R68, 0x10000, RZ ;  /* 0x0001000044447824 */ /* 0x000fc800078e00ff */
[----:B------:R-:W-:Y:S01]  /*2e40*/  FADD.FTZ R171, R68, R171 ;  /* 0x000000ab44ab7221 */ /* 0x000fe20000010000 */
[----:B------:R-:W-:Y:S06]  /*2e50*/  BRA `(.L_x_650) ;  /* 0x0000000400607947 */ /* 0x000fec0003800000 */
.L_x_649:
        /* <DEDUP_REMOVED lines=12> */
.L_x_652:
[----:B------:R-:W-:-:S07]  /*2f20*/  IMAD.MOV.U32 R68, RZ, RZ, R142 ;  /* 0x000000ffff447224 */ /* 0x000fce00078e008e */
.L_x_653:
[----:B------:R-:W-:Y:S05]  /*2f30*/  BSYNC B1 ;  /* 0x0000000000017941 */ /* 0x000fea0003800000 */
.L_x_651:
        /* <DEDUP_REMOVED lines=16> */
.L_x_657:
[----:B------:R-:W-:Y:S05]  /*3040*/  BSYNC B2 ;  /* 0x0000000000027941 */ /* 0x000fea0003800000 */
.L_x_656:
        /* <DEDUP_REMOVED lines=44> */
.L_x_655:
[----:B------:R-:W-:Y:S05]  /*3310*/  BSYNC B1 ;  /* 0x0000000000017941 */ /* 0x000fea0003800000 */
.L_x_654:
[----:B------:R-:W-:Y:S02]  /*3320*/  I2FP.F32.U32 R73, R68 ;  /* 0x0000004400497245 */ /* 0x000fe40000201000 */
[----:B------:R-:W-:-:S03]  /*3330*/  PRMT R68, R64, 0x7632, R68 ;  /* 0x0000763240447816 */ /* 0x000fc60000000044 */
[----:B------:R-:W-:Y:S01]  /*3340*/  FFMA.FTZ R73, R73, R176, 1.1641532182693481445e-10 ;  /* 0x2f00000049497423 */ /* 0x000fe200000100b0 */
[----:B------:R-:W-:-:S04]  /*3350*/  SHF.L.U32 R75, R68, 0x10, RZ ;  /* 0x00000010444b7819 */ /* 0x000fc800000006ff */
[----:B------:R-:W-:Y:S01]  /*3360*/  FSETP.GTU.FTZ.AND P3, PT, R73, R174, PT ;  /* 0x000000ae4900720b */ /* 0x000fe20003f7c000 */
[----:B------:R-:W-:Y:S01]  /*3370*/  FMUL.FTZ R75, R75, R172 ;  /* 0x000000ac4b4b7220 */ /* 0x000fe20000410000 */
[----:B------:R-:W-:Y:S02]  /*3380*/  @P1 PRMT R73, R60, 0x7632, R73 ;  /* 0x000076323c491816 */ /* 0x000fe40000000049 */
[----:B------:R-:W-:Y:S02]  /*3390*/  SEL R94, RZ, 0x1, P3 ;  /* 0x00000001ff5e7807 */ /* 0x000fe40001800000 */
[----:B------:R-:W-:Y:S01]  /*33a0*/  FSEL R68, R75, RZ, !P3 ;  /* 0x000000ff4b447208 */ /* 0x000fe20005800000 */
[----:B------:R-:W-:-:S04]  /*33b0*/  @P1 IMAD.U32 R74, R73, 0x10000, RZ ;  /* 0x00010000494a1824 */ /* 0x000fc800078e00ff */
[----:B------:R-:W-:-:S04]  /*33c0*/  FADD.FTZ R171, R68, R171 ;  /* 0x000000ab44ab7221 */ /* 0x000fc80000010000 */
[----:B------:R-:W-:-:S07]  /*33d0*/  @P1 FADD.FTZ R171, R74, R171 ;  /* 0x000000ab4aab1221 */ /* 0x000fce0000010000 */
.L_x_650:
        /* <DEDUP_REMOVED lines=12> */
.L_x_659:
[----:B------:R-:W-:-:S07]  /*34a0*/  MOV R68, R142 ;  /* 0x0000008e00447202 */ /* 0x000fce0000000f00 */
.L_x_660:
[----:B------:R-:W-:Y:S05]  /*34b0*/  BSYNC B1 ;  /* 0x0000000000017941 */ /* 0x000fea0003800000 */
.L_x_658:
        /* <DEDUP_REMOVED lines=16> */
.L_x_664:
[----:B------:R-:W-:Y:S05]  /*35c0*/  BSYNC B2 ;  /* 0x0000000000027941 */ /* 0x000fea0003800000 */
.L_x_663:
        /* <DEDUP_REMOVED lines=44> */
.L_x_662:
[----:B------:R-:W-:Y:S05]  /*3890*/  BSYNC B1 ;  /* 0x0000000000017941 */ /* 0x000fea0003800000 */
.L_x_661:
[----:B------:R-:W-:Y:S01]  /*38a0*/  I2FP.F32.U32 R75, R68 ;  /* 0x00000044004b7245 */ /* 0x000fe20000201000 */
[C---:B------:R-:W-:Y:S01]  /*38b0*/  IMAD.U32 R187, R69.reuse, 0x10000, RZ ;  /* 0x0001000045bb7824 */ /* 0x040fe200078e00ff */
[----:B------:R-:W-:Y:S02]  /*38c0*/  LOP3.LUT R0, R0, 0xfffffffb, RZ, 0xc0, !PT ;  /* 0xfffffffb00007812 */ /* 0x000fe400078ec0ff */
[----:B------:R-:W-:Y:S01]  /*38d0*/  PRMT R163, R69, 0x7632, R163 ;  /* 0x0000763245a37816 */ /* 0x000fe200000000a3 */
        /* <DEDUP_REMOVED lines=8> */
[----:B------:R-:W-:Y:S02]  /*3960*/  IMAD.U32 R72, R61, 0x10000, RZ ;  /* 0x000100003d487824 */ /* 0x000fe400078e00ff */
[----:B------:R-:W-:Y:S02]  /*3970*/  IMAD.MOV.U32 R68, RZ, RZ, R73 ;  /* 0x000000ffff447224 */ /* 0x000fe400078e0049 */
[----:B------:R-:W-:Y:S01]  /*3980*/  FADD.FTZ R189, R72, R189 ;  /* 0x000000bd48bd7221 */ /* 0x000fe20000010000 */
[----:B------:R-:W-:Y:S06]  /*3990*/  BRA `(.L_x_666) ;  /* 0x0000000400587947 */ /* 0x000fec0003800000 */
.L_x_665:
        /* <DEDUP_REMOVED lines=12> */
.L_x_668:
[----:B------:R-:W-:-:S07]  /*3a60*/  IMAD.MOV.U32 R93, RZ, RZ, R142 ;  /* 0x000000ffff5d7224 */ /* 0x000fce00078e008e */
.L_x_669:
[----:B------:R-:W-:Y:S05]  /*3a70*/  BSYNC B1 ;  /* 0x0000000000017941 */ /* 0x000fea0003800000 */
.L_x_667:
        /* <DEDUP_REMOVED lines=16> */
.L_x_673:
[----:B------:R-:W-:Y:S05]  /*3b80*/  BSYNC B2 ;  /* 0x0000000000027941 */ /* 0x000fea0003800000 */
.L_x_672:
        /* <DEDUP_REMOVED lines=44> */
.L_x_671:
[----:B------:R-:W-:Y:S05]  /*3e50*/  BSYNC B1 ;  /* 0x0000000000017941 */ /* 0x000fea0003800000 */
.L_x_670:
        /* <DEDUP_REMOVED lines=10> */
.L_x_666:
        /* <DEDUP_REMOVED lines=12> */
.L_x_675:
[----:B------:R-:W-:-:S07]  /*3fc0*/  MOV R178, R142 ;  /* 0x0000008e00b27202 */ /* 0x000fce0000000f00 */
.L_x_676:
[----:B------:R-:W-:Y:S05]  /*3fd0*/  BSYNC B1 ;  /* 0x0000000000017941 */ /* 0x000fea0003800000 */
.L_x_674:
        /* <DEDUP_REMOVED lines=16> */
.L_x_680:
[----:B------:R-:W-:Y:S05]  /*40e0*/  BSYNC B2 ;  /* 0x0000000000027941 */ /* 0x000fea0003800000 */
.L_x_679:
        /* <DEDUP_REMOVED lines=44> */
.L_x_678:
[----:B------:R-:W-:Y:S05]  /*43b0*/  BSYNC B1 ;  /* 0x0000000000017941 */ /* 0x000fea0003800000 */
.L_x_677:
        /* <DEDUP_REMOVED lines=11> */
[----:B------:R-:W-:-:S05]  /*4470*/  PRMT R68, R61, 0x7632, R68 ;  /* 0x000076323d447816 */ /* 0x000fca0000000044 */
[----:B------:R-:W-:Y:S02]  /*4480*/  IMAD.U32 R72, R68, 0x10000, RZ ;  /* 0x0001000044487824 */ /* 0x000fe400078e00ff */
[----:B------:R-:W-:Y:S02]  /*4490*/  IMAD.MOV.U32 R68, RZ, RZ, R69 ;  /* 0x000000ffff447224 */ /* 0x000fe400078e0045 */
[----:B------:R-:W-:Y:S01]  /*44a0*/  FADD.FTZ R187, R72, R187 ;  /* 0x000000bb48bb7221 */ /* 0x000fe20000010000 */
[----:B------:R-:W-:Y:S06]  /*44b0*/  BRA `(.L_x_682) ;  /* 0x0000000400607947 */ /* 0x000fec0003800000 */
.L_x_681:
        /* <DEDUP_REMOVED lines=12> */
.L_x_684:
[----:B------:R-:W-:-:S07]  /*4580*/  IMAD.MOV.U32 R92, RZ, RZ, R142 ;  /* 0x000000ffff5c7224 */ /* 0x000fce00078e008e */
.L_x_685:
[----:B------:R-:W-:Y:S05]  /*4590*/  BSYNC B1 ;  /* 0x0000000000017941 */ /* 0x000fea0003800000 */
.L_x_683:
        /* <DEDUP_REMOVED lines=16> */
.L_x_689:
[----:B------:R-:W-:Y:S05]  /*46a0*/  BSYNC B2 ;  /* 0x0000000000027941 */ /* 0x000fea0003800000 */
.L_x_688:
        /* <DEDUP_REMOVED lines=44> */
.L_x_687:
[----:B------:R-:W-:Y:S05]  /*4970*/  BSYNC B1 ;  /* 0x0000000000017941 */ /* 0x000fea0003800000 */
.L_x_686:
        /* <DEDUP_REMOVED lines=12> */
.L_x_682:
        /* <DEDUP_REMOVED lines=12> */
.L_x_691:
[----:B------:R-:W-:-:S07]  /*4b00*/  MOV R163, R142 ;  /* 0x0000008e00a37202 */ /* 0x000fce0000000f00 */
.L_x_692:
[----:B------:R-:W-:Y:S05]  /*4b10*/  BSYNC B1 ;  /* 0x0000000000017941 */ /* 0x000fea0003800000 */
.L_x_690:
        /* <DEDUP_REMOVED lines=16> */
.L_x_696:
[----:B------:R-:W-:Y:S05]  /*4c20*/  BSYNC B2 ;  /* 0x0000000000027941 */ /* 0x000fea0003800000 */
.L_x_695:
        /* <DEDUP_REMOVED lines=44> */
.L_x_694:
[----:B------:R-:W-:Y:S05]  /*4ef0*/  BSYNC B1 ;  /* 0x0000000000017941 */ /* 0x000fea0003800000 */
.L_x_693:
[----:B------:R-:W-:Y:S01]  /*4f00*/  I2FP.F32.U32 R73, R163 ;  /* 0x000000a300497245 */ /* 0x000fe20000201000 */
[----:B------:R-:W-:Y:S01]  /*4f10*/  IMAD.U32 R75, R70, 0x10000, RZ ;  /* 0x00010000464b7824 */ /* 0x000fe200078e00ff */
        /* <DEDUP_REMOVED lines=14> */
.L_x_697:
        /* <DEDUP_REMOVED lines=12> */
.L_x_700:
[----:B------:R-:W-:-:S07]  /*50c0*/  IMAD.MOV.U32 R91, RZ, RZ, R142 ;  /* 0x000000ffff5b7224 */ /* 0x000fce00078e008e */
.L_x_701:
[----:B------:R-:W-:Y:S05]  /*50d0*/  BSYNC B1 ;  /* 0x0000000000017941 */ /* 0x000fea0003800000 */
.L_x_699:
        /* <DEDUP_REMOVED lines=16> */
.L_x_705:
[----:B------:R-:W-:Y:S05]  /*51e0*/  BSYNC B2 ;  /* 0x0000000000027941 */ /* 0x000fea0003800000 */
.L_x_704:
        /* <DEDUP_REMOVED lines=44> */
.L_x_703:
[----:B------:R-:W-:Y:S05]  /*54b0*/  BSYNC B1 ;  /* 0x0000000000017941 */ /* 0x000fea0003800000 */
.L_x_702:
        /* <DEDUP_REMOVED lines=10> */
.L_x_698:
        /* <DEDUP_REMOVED lines=12> */
.L_x_707:
[----:B------:R-:W-:-:S07]  /*5620*/  MOV R163, R142 ;  /* 0x0000008e00a37202 */ /* 0x000fce0000000f00 */
.L_x_708:
[----:B------:R-:W-:Y:S05]  /*5630*/  BSYNC B1 ;  /* 0x0000000000017941 */ /* 0x000fea0003800000 */
.L_x_706:
        /* <DEDUP_REMOVED lines=16> */
.L_x_712:
[----:B------:R-:W-:Y:S05]  /*5740*/  BSYNC B2 ;  /* 0x0000000000027941 */ /* 0x000fea0003800000 */
.L_x_711:
        /* <DEDUP_REMOVED lines=44> */
.L_x_710:
[----:B------:R-:W-:Y:S05]  /*5a10*/  BSYNC B1 ;  /* 0x0000000000017941 */ /* 0x000fea0003800000 */
.L_x_709:
[----:B------:R-:W-:Y:S01]  /*5a20*/  I2FP.F32.U32 R73, R163 ;  /* 0x000000a300497245 */ /* 0x000fe20000201000 */
[----:B------:R-:W-:-:S04]  /*5a30*/  IMAD.U32 R75, R70, 0x10000, RZ ;  /* 0x00010000464b7824 */ /* 0x000fc800078e00ff */
[----:B------:R-:W-:Y:S01]  /*5a40*/  FFMA.FTZ R73, R73, R176, 1.1641532182693481445e-10 ;  /* 0x2f00000049497423 */ /* 0x000fe200000100b0 */
[----:B------:R-:W-:-:S04]  /*5a50*/  FMUL.FTZ R75, R75, R172 ;  /* 0x000000ac4b4b7220 */ /* 0x000fc80000410000 */
[----:B------:R-:W-:-:S04]  /*5a60*/  FSETP.GTU.FTZ.AND P3, PT, R73, R174, PT ;  /* 0x000000ae4900720b */ /* 0x000fc80003f7c000 */
[----:B------:R-:W-:Y:S01]  /*5a70*/  FSEL R209, R75, RZ, !P3 ;  /* 0x000000ff4bd17208 */ /* 0x000fe20005800000 */
[----:B------:R-:W-:Y:S08]  /*5a80*/  @P2 BRA `(.L_x_713) ;  /* 0x00000000001c2947 */ /* 0x000ff00003800000 */
[----:B------:R-:W-:Y:S01]  /*5a90*/  MOV R68, R69 ;  /* 0x0000004500447202 */ /* 0x000fe20000000f00 */
[----:B------:R-:W-:Y:S06]  /*5aa0*/  @!P1 BRA `(.L_x_714) ;  /* 0x0000000400749947 */ /* 0x000fec0003800000 */
[----:B------:R-:W-:-:S05]  /*5ab0*/  PRMT R68, R62, 0x7632, R68 ;  /* 0x000076323e447816 */ /* 0x000fca0000000044 */
[----:B------:R-:W-:Y:S02]  /*5ac0*/  IMAD.U32 R70, R68, 0x10000, RZ ;  /* 0x0001000044467824 */ /* 0x000fe400078e00ff */
[----:B------:R-:W-:Y:S02]  /*5ad0*/  IMAD.MOV.U32 R68, RZ, RZ, R69 ;  /* 0x000000ffff447224 */ /* 0x000fe400078e0045 */
[----:B------:R-:W-:Y:S01]  /*5ae0*/  FADD.FTZ R209, R70, R209 ;  /* 0x000000d146d17221 */ /* 0x000fe20000010000 */
[----:B------:R-:W-:Y:S06]  /*5af0*/  BRA `(.L_x_714) ;  /* 0x0000000400607947 */ /* 0x000fec0003800000 */
.L_x_713:
        /* <DEDUP_REMOVED lines=12> */
.L_x_716:
[----:B------:R-:W-:-:S07]  /*5bc0*/  IMAD.MOV.U32 R70, RZ, RZ, R142 ;  /* 0x000000ffff467224 */ /* 0x000fce00078e008e */
.L_x_717:
[----:B------:R-:W-:Y:S05]  /*5bd0*/  BSYNC B1 ;  /* 0x0000000000017941 */ /* 0x000fea0003800000 */
.L_x_715:
        /* <DEDUP_REMOVED lines=16> */
.L_x_721:
[----:B------:R-:W-:Y:S05]  /*5ce0*/  BSYNC B2 ;  /* 0x0000000000027941 */ /* 0x000fea0003800000 */
.L_x_720:
        /* <DEDUP_REMOVED lines=44> */
.L_x_719:
[----:B------:R-:W-:Y:S05]  /*5fb0*/  BSYNC B1 ;  /* 0x0000000000017941 */ /* 0x000fea0003800000 */
.L_x_718:
        /* <DEDUP_REMOVED lines=12> */
.L_x_714:
        /* <DEDUP_REMOVED lines=12> */
.L_x_723:
[----:B------:R-:W-:-:S07]  /*6140*/  MOV R70, R142 ;  /* 0x0000008e00467202 */ /* 0x000fce0000000f00 */
.L_x_724:
[----:B------:R-:W-:Y:S05]  /*6150*/  BSYNC B1 ;  /* 0x0000000000017941 */ /* 0x000fea0003800000 */
.L_x_722:
        /* <DEDUP_REMOVED lines=16> */
.L_x_728:
[----:B------:R-:W-:Y:S05]  /*6260*/  BSYNC B2 ;  /* 0x0000000000027941 */ /* 0x000fea0003800000 */
.L_x_727:
        /* <DEDUP_REMOVED lines=44> */
.L_x_726:
[----:B------:R-:W-:Y:S05]  /*6530*/  BSYNC B1 ;  /* 0x0000000000017941 */ /* 0x000fea0003800000 */
.L_x_725:
[----:B------:R-:W-:Y:S01]  /*6540*/  I2FP.F32.U32 R73, R70 ;  /* 0x0000004600497245 */ /* 0x000fe20000201000 */
[C---:B------:R-:W-:Y:S01]  /*6550*/  IMAD.U32 R75, R71.reuse, 0x10000, RZ ;  /* 0x00010000474b7824 */ /* 0x040fe200078e00ff */
[----:B------:R-:W-:-:S03]  /*6560*/  PRMT R163, R71, 0x7632, R163 ;  /* 0x0000763247a37816 */ /* 0x000fc600000000a3 */
[----:B------:R-:W-:Y:S01]  /*6570*/  FFMA.FTZ R73, R73, R176, 1.1641532182693481445e-10 ;  /* 0x2f00000049497423 */ /* 0x000fe200000100b0 */
[----:B------:R-:W-:-:S04]  /*6580*/  FMUL.FTZ R75, R75, R172 ;  /* 0x000000ac4b4b7220 */ /* 0x000fc80000410000 */
[----:B------:R-:W-:-:S04]  /*6590*/  FSETP.GTU.FTZ.AND P4, PT, R73, R174, PT ;  /* 0x000000ae4900720b */ /* 0x000fc80003f9c000 */
[----:B------:R-:W-:Y:S01]  /*65a0*/  FSEL R219, R75, RZ, !P4 ;  /* 0x000000ff4bdb7208 */ /* 0x000fe20006000000 */
[----:B------:R-:W-:Y:S08]  /*65b0*/  @P2 BRA `(.L_x_729) ;  /* 0x0000000000182947 */ /* 0x000ff00003800000 */
[----:B------:R-:W-:Y:S01]  /*65c0*/  MOV R68, R69 ;  /* 0x0000004500447202 */ /* 0x000fe20000000f00 */
[----:B------:R-:W-:Y:S06]  /*65d0*/  @!P1 BRA `(.L_x_730) ;  /* 0x0000000400689947 */ /* 0x000fec0003800000 */
[----:B------:R-:W-:Y:S02]  /*65e0*/  IMAD.U32 R70, R63, 0x10000, RZ ;  /* 0x000100003f467824 */ /* 0x000fe400078e00ff */
[----:B------:R-:W-:Y:S02]  /*65f0*/  IMAD.MOV.U32 R68, RZ, RZ, R69 ;  /* 0x000000ffff447224 */ /* 0x000fe400078e0045 */
[----:B------:R-:W-:Y:S01]  /*6600*/  FADD.FTZ R219, R70, R219 ;  /* 0x000000db46db7221 */ /* 0x000fe20000010000 */
[----:B------:R-:W-:Y:S06]  /*6610*/  BRA `(.L_x_730) ;  /* 0x0000000400587947 */ /* 0x000fec0003800000 */
.L_x_729:
        /* <DEDUP_REMOVED lines=12> */
.L_x_732:
[----:B------:R-:W-:-:S07]  /*66e0*/  IMAD.MOV.U32 R89, RZ, RZ, R142 ;  /* 0x000000ffff597224 */ /* 0x000fce00078e008e */
.L_x_733:
[----:B------:R-:W-:Y:S05]  /*66f0*/  BSYNC B1 ;  /* 0x0000000000017941 */ /* 0x000fea0003800000 */
.L_x_731:
        /* <DEDUP_REMOVED lines=16> */
.L_x_737:
[----:B------:R-:W-:Y:S05]  /*6800*/  BSYNC B2 ;  /* 0x0000000000027941 */ /* 0x000fea0003800000 */
.L_x_736:
[----:B------:R-:W-:Y:S01]  /*6810*/  IMAD.HI.U32 R68, R55, -0x326172a9, RZ ;  /* 0xcd9e8d5737447827 */ /* 0x000fe200078e00ff */
[----:B------:R-:W-:-:S03]  /*6820*/  LOP3.LUT R69, R69, UR5, R138, 0x96, !PT ;  /* 0x0000000545457c12 */ /* 0x000fc6000f8e968a */
[----:B------:R-:W-:Y:S01]  /*6830*/  IMAD R71, R55, -0x326172a9, RZ ;  /* 0xcd9e8d5737477824 */ /* 0x000fe200078e02ff */
[----:B------:R-:W-:Y:S01]  /*6840*/  LOP3.LUT R72, R68, UR4, R53, 0x96, !PT ;  /* 0x0000000444487c12 */ /* 0x000fe2000f8e9635 */
[----:B------:R-:W-:-:S04]  /*6850*/  IMAD.WIDE.U32 R68, R69, -0x326172a9, RZ ;  /* 0xcd9e8d5745447825 */ /* 0x000fc800078e00ff */
[----:B------:R-:W-:Y:S01]  /*6860*/  IMAD R75, R54, -0x2daee0ad, RZ ;  /* 0xd2511f53364b7824 */ /* 0x000fe200078e02ff */
        /* <DEDUP_REMOVED lines=38> */
.L_x_735:
[----:B------:R-:W-:Y:S05]  /*6ad0*/  BSYNC B1 ;  /* 0x0000000000017941 */ /* 0x000fea0003800000 */
.L_x_734:
        /* <DEDUP_REMOVED lines=10> */
.L_x_730:
        /* <DEDUP_REMOVED lines=12> */
.L_x_739:
[----:B------:R-:W-:-:S07]  /*6c40*/  MOV R178, R142 ;  /* 0x0000008e00b27202 */ /* 0x000fce0000000f00 */
.L_x_740:
[----:B------:R-:W-:Y:S05]  /*6c50*/  BSYNC B1 ;  /* 0x0000000000017941 */ /* 0x000fea0003800000 */
.L_x_738:
        /* <DEDUP_REMOVED lines=16> */
.L_x_744:
[----:B------:R-:W-:Y:S05]  /*6d60*/  BSYNC B2 ;  /* 0x0000000000027941 */ /* 0x000fea0003800000 */
.L_x_743:
        /* <DEDUP_REMOVED lines=44> */
.L_x_742:
[----:B------:R-:W-:Y:S05]  /*7030*/  BSYNC B1 ;  /* 0x0000000000017941 */ /* 0x000fea0003800000 */
.L_x_741:
        /* <DEDUP_REMOVED lines=9> */
[----:B------:R-:W-:Y:S01]  /*70d0*/  PRMT R68, R63, 0x7632, R68 ;  /* 0x000076323f447816 */ /* 0x000fe20000000044 */
[----:B------:R-:W-:-:S04]  /*70e0*/  IMAD.MOV.U32 R163, RZ, RZ, R69 ;  /* 0x000000ffffa37224 */ /* 0x000fc800078e0045 */
[----:B------:R-:W-:-:S04]  /*70f0*/  IMAD.U32 R68, R68, 0x10000, RZ ;  /* 0x0001000044447824 */ /* 0x000fc800078e00ff */
[----:B------:R-:W-:Y:S01]  /*7100*/  FADD.FTZ R221, R68, R221 ;  /* 0x000000dd44dd7221 */ /* 0x000fe20000010000 */
[----:B------:R-:W-:Y:S06]  /*7110*/  BRA `(.L_x_746) ;  /* 0x0000000400607947 */ /* 0x000fec0003800000 */
.L_x_745:
        /* <DEDUP_REMOVED lines=12> */
.L_x_748:
[----:B------:R-:W-:-:S07]  /*71e0*/  IMAD.MOV.U32 R87, RZ, RZ, R142 ;  /* 0x000000ffff577224 */ /* 0x000fce00078e008e */
.L_x_749:
[----:B------:R-:W-:Y:S05]  /*71f0*/  BSYNC B1 ;  /* 0x0000000000017941 */ /* 0x000fea0003800000 */
.L_x_747:
        /* <DEDUP_REMOVED lines=16> */
.L_x_753:
[----:B------:R-:W-:Y:S05]  /*7300*/  BSYNC B2 ;  /* 0x0000000000027941 */ /* 0x000fea0003800000 */
.L_x_752:
        /* <DEDUP_REMOVED lines=8> */
[----:B------:R-:W-:Y:S01]  /*7390*/  IMAD.MOV.U32 R163, RZ, RZ, RZ ;  /* 0x000000ffffa37224 */ /* 0x000fe200078e00ff */
        /* <DEDUP_REMOVED lines=34> */
[----:B------:R-:W-:-:S07]  /*75c0*/  LOP3.LUT R165, R69, UR25, R70, 0x96, !PT ;  /* 0x0000001945a57c12 */ /* 0x000fce000f8e9646 */
.L_x_751:
[----:B------:R-:W-:Y:S05]  /*75d0*/  BSYNC B1 ;  /* 0x0000000000017941 */ /* 0x000fea0003800000 */
.L_x_750:
        /* <DEDUP_REMOVED lines=12> */
.L_x_746:
[----:B------:R-:W-:Y:S01]  /*76a0*/  SEL R69, RZ, 0x10000, P4 ;  /* 0x00010000ff457807 */ /* 0x000fe20002000000 */
[----:B------:R-:W-:Y:S01]  /*76b0*/  IMAD.SHL.U32 R172, R168, 0x8, RZ ;  /* 0x00000008a8ac7824 */ /* 0x000fe200078e00ff */
[C---:B------:R-:W-:Y:S02]  /*76c0*/  LOP3.LUT P4, RZ, R0.reuse, 0x2, RZ, 0xc0, !PT ;  /* 0x0000000200ff7812 */ /* 0x040fe4000788c0ff */
[C---:B------:R-:W-:Y:S02]  /*76d0*/  LOP3.LUT P6, RZ, R0.reuse, 0x4, RZ, 0xc0, !PT ;  /* 0x0000000400ff7812 */ /* 0x040fe400078cc0ff */
[----:B------:R-:W-:Y:S02]  /*76e0*/  LOP3.LUT P1, RZ, R0, 0x8, RZ, 0xc0, !PT ;  /* 0x0000000800ff7812 */ /* 0x000fe4000782c0ff */
[----:B------:R-:W-:Y:S02]  /*76f0*/  SEL R70, RZ, 0x1, P4 ;  /* 0x00000001ff467807 */ /* 0x000fe40002000000 */
[----:B------:R-:W-:-:S02]  /*7700*/  SEL R75, RZ, 0x1000000, P5 ;  /* 0x01000000ff4b7807 */ /* 0x000fc40002800000 */
[----:B------:R-:W-:Y:S01]  /*7710*/  LOP3.LUT P5, RZ, R0, 0x1, RZ, 0xc0, !PT ;  /* 0x0000000100ff7812 */ /* 0x000fe200078ac0ff */
[----:B------:R-:W-:Y:S01]  /*7720*/  IMAD.WIDE.U32 R70, R70, 0x1000000, RZ ;  /* 0x0100000046467825 */ /* 0x000fe200078e00ff */
[----:B------:R-:W-:Y:S02]  /*7730*/  SEL R72, RZ, 0x100, P3 ;  /* 0x00000100ff487807 */ /* 0x000fe40001800000 */
[----:B------:R-:W-:Y:S02]  /*7740*/  SEL R68, RZ, 0x1, P6 ;  /* 0x00000001ff447807 */ /* 0x000fe40003000000 */
[----:B------:R-:W-:Y:S02]  /*7750*/  SEL R74, RZ, 0x1, P1 ;  /* 0x00000001ff4a7807 */ /* 0x000fe40000800000 */
[----:B------:R-:W-:Y:S02]  /*7760*/  SEL R73, RZ, 0x1, P5 ;  /* 0x00000001ff497807 */ /* 0x000fe40002800000 */
[----:B------:R-:W-:Y:S01]  /*7770*/  LOP3.LUT R72, R72, R75, R69, 0xfe, !PT ;  /* 0x0000004b48487212 */ /* 0x000fe200078efe45 */
[----:B------:R-:W-:Y:S01]  /*7780*/  IMAD.WIDE.U32 R68, R68, 0x10000, RZ ;  /* 0x0001000044447825 */ /* 0x000fe200078e00ff */
[----:B------:R-:W-:-:S02]  /*7790*/  LEA R234, P1, R168, UR28, 0x4 ;  /* 0x0000001ca8ea7c11 */ /* 0x000fc4000f8220ff */
[----:B------:R-:W-:Y:S01]  /*77a0*/  LOP3.LUT P2, RZ, R0, 0x10, RZ, 0xc0, !PT ;  /* 0x0000001000ff7812 */ /* 0x000fe2000784c0ff */
[----:B------:R-:W-:Y:S01]  /*77b0*/  IMAD.WIDE.U32 R74, R74, 0x100, RZ ;  /* 0x000001004a4a7825 */ /* 0x000fe200078e00ff */
[----:B------:R-:W-:Y:S02]  /*77c0*/  LOP3.LUT R71, R71, R72, R73, 0xfe, !PT ;  /* 0x0000004847477212 */ /* 0x000fe400078efe49 */
[----:B------:R-:W-:Y:S02]  /*77d0*/  LEA.HI.X R235, R168, UR29, RZ, 0x4, P1 ;  /* 0x0000001da8eb7c11 */ /* 0x000fe400088f24ff */
[----:B------:R-:W-:Y:S02]  /*77e0*/  LOP3.LUT R74, R74, R70, R68, 0xfe, !PT ;  /* 0x000000464a4a7212 */ /* 0x000fe400078efe44 */
[----:B------:R-:W-:Y:S02]  /*77f0*/  SEL R237, RZ, 0x1, P2 ;  /* 0x00000001ffed7807 */ /* 0x000fe40001000000 */
[----:B------:R-:W-:-:S02]  /*7800*/  SHF.L.U64.HI R174, R168, 0x3, RZ ;  /* 0x00000003a8ae7819 */ /* 0x000fc400000102ff */
[----:B------:R-:W-:Y:S02]  /*7810*/  IADD3 R72, P1, R172, UR30, RZ ;  /* 0x0000001eac487c10 */ /* 0x000fe4000ff3e0ff */
[----:B------:R-:W-:Y:S02]  /*7820*/  LOP3.LUT R75, R75, R71, R69, 0xfe, !PT ;  /* 0x000000474b4b7212 */ /* 0x000fe400078efe45 */
[----:B------:R-:W-:Y:S02]  /*7830*/  F2FP.BF16.F32.PACK_AB R71, R221, R219 ;  /* 0x000000dbdd47723e */ /* 0x000fe400000010ff */
[----:B------:R-:W-:Y:S02]  /*7840*/  F2FP.BF16.F32.PACK_AB R70, R209, R211 ;  /* 0x000000d3d146723e */ /* 0x000fe400000010ff */
[----:B------:R-:W-:Y:S02]  /*7850*/  F2FP.BF16.F32.PACK_AB R69, R187, R189 ;  /* 0x000000bdbb45723e */ /* 0x000fe400000010ff */
[----:B------:R-:W-:-:S02]  /*7860*/  F2FP.BF16.F32.PACK_AB R68, R171, R173 ;  /* 0x000000adab44723e */ /* 0x000fc400000010ff */
[----:B------:R-:W-:Y:S02]  /*7870*/  IADD3.X R73, R174, UR31, RZ, P1, !PT ;  /* 0x0000001fae497c10 */ /* 0x000fe40008ffe4ff */
[----:B------:R-:W-:Y:S01]  /*7880*/  LOP3.LUT R74, R74, R237, RZ, 0xfc, !PT ;  /* 0x000000ed4a4a7212 */ /* 0x000fe200078efcff */
[----:B------:R0:W-:Y:S04]  /*7890*/  STG.E.128 desc[UR6][R234.64], R68 ;  /* 0x00000044ea007986 */ /* 0x0001e8000c101d06 */
[----:B------:R0:W-:Y:S01]  /*78a0*/  STG.E.64 desc[UR6][R72.64], R74 ;  /* 0x0000004a48007986 */ /* 0x0001e2000c101b06 */
[----:B------:R-:W-:Y:S05]  /*78b0*/  @!P0 BRA `(.L_x_754) ;  /* 0x0000000000508947 */ /* 0x000fea0003800000 */
[----:B0-----:R-:W-:Y:S02]  /*78c0*/  SHF.L.U32 R69, R89, 0x10, RZ ;  /* 0x0000001059457819 */ /* 0x001fe400000006ff */
[----:B------:R-:W-:Y:S02]  /*78d0*/  LOP3.LUT R68, R87, 0xffff, RZ, 0xc0, !PT ;  /* 0x0000ffff57447812 */ /* 0x000fe400078ec0ff */
[----:B------:R-:W-:Y:S02]  /*78e0*/  LOP3.LUT R71, R69, 0xff0000, RZ, 0xc0, !PT ;  /* 0x00ff000045477812 */ /* 0x000fe400078ec0ff */
[----:B------:R-:W-:Y:S02]  /*78f0*/  PRMT R69, R90, 0x7104, RZ ;  /* 0x000071045a457816 */ /* 0x000fe400000000ff */
[----:B------:R-:W-:Y:S02]  /*7900*/  PRMT R68, R71, 0x4210, R68 ;  /* 0x0000421047447816 */ /* 0x000fe40000000044 */
[----:B------:R-:W-:-:S02]  /*7910*/  LOP3.LUT R74, R92, 0xff, RZ, 0xc0, !PT ;  /* 0x000000ff5c4a7812 */ /* 0x000fc400078ec0ff */
[----:B------:R-:W-:Y:S02]  /*7920*/  LOP3.LUT R72, R93, 0xff, RZ, 0xc0, !PT ;  /* 0x000000ff5d487812 */ /* 0x000fe400078ec0ff */
[----:B------:R-:W-:Y:S01]  /*7930*/  LOP3.LUT R70, R94, 0xff, RZ, 0xc0, !PT ;  /* 0x000000ff5e467812 */ /* 0x000fe200078ec0ff */
[----:B------:R-:W-:Y:S01]  /*7940*/  IMAD.WIDE.U32 R74, R74, 0x1000000, RZ ;  /* 0x010000004a4a7825 */ /* 0x000fe200078e00ff */
[----:B------:R-:W-:-:S03]  /*7950*/  LOP3.LUT R68, R68, 0xff00, R69, 0xf8, !PT ;  /* 0x0000ff0044447812 */ /* 0x000fc600078ef845 */
[----:B------:R-:W-:Y:S01]  /*7960*/  IMAD.WIDE.U32 R72, R72, 0x10000, RZ ;  /* 0x0001000048487825 */ /* 0x000fe200078e00ff */
[----:B------:R-:W-:Y:S02]  /*7970*/  LOP3.LUT R69, R68, 0xff, R91, 0xf8, !PT ;  /* 0x000000ff44457812 */ /* 0x000fe400078ef85b */
[----:B------:R-:W-:Y:S01]  /*7980*/  IADD3 R68, P0, R172, UR34, RZ ;  /* 0x00000022ac447c10 */ /* 0x000fe2000ff1e0ff */
[----:B------:R-:W-:Y:S01]  /*7990*/  IMAD.WIDE.U32 R70, R70, 0x100, RZ ;  /* 0x0000010046467825 */ /* 0x000fe200078e00ff */
[----:B------:R-:W-:Y:S02]  /*79a0*/  LOP3.LUT R73, R73, R69, R75, 0xfe, !PT ;  /* 0x0000004549497212 */ /* 0x000fe400078efe4b */
[----:B------:R-:W-:Y:S02]  /*79b0*/  IADD3.X R69, R174, UR35, RZ, P0, !PT ;  /* 0x00000023ae457c10 */ /* 0x000fe400087fe4ff */
[----:B------:R-:W-:Y:S02]  /*79c0*/  LOP3.LUT R70, R70, R74, R72, 0xfe, !PT ;  /* 0x0000004a46467212 */ /* 0x000fe400078efe48 */
[----:B------:R-:W-:-:S02]  /*79d0*/  LOP3.LUT R71, R73, R71, RZ, 0xfc, !PT ;  /* 0x0000004749477212 */ /* 0x000fc400078efcff */
[----:B------:R-:W-:-:S05]  /*79e0*/  LOP3.LUT R70, R70, 0xff, R95, 0xf8, !PT ;  /* 0x000000ff46467812 */ /* 0x000fca00078ef85f */
[----:B------:R1:W-:Y:S02]  /*79f0*/  STG.E.64 desc[UR6][R68.64], R70 ;  /* 0x0000004644007986 */ /* 0x0003e4000c101b06 */
.L_x_754:
[----:B------:R-:W-:-:S07]  /*7a00*/  VIADD R172, R168, 0x100 ;  /* 0x00000100a8ac7836 */ /* 0x000fce0000000000 */
.L_x_625:
[----:B------:R-:W-:Y:S05]  /*7a10*/  BSYNC B0 ;  /* 0x0000000000007941 */ /* 0x000fea0003800000 */
.L_x_624:
[----:B------:R-:W-:Y:S01]  /*7a20*/  LOP3.LUT P0, RZ, R0, 0x100, RZ, 0xc0, !PT ;  /* 0x0000010000ff7812 */ /* 0x000fe2000780c0ff */
[----:B------:R-:W-:-:S12]  /*7a30*/  BSSY B0, `(.L_x_755) ;  /* 0x00005de000007945 */ /* 0x000fd80003800000 */
[----:B------:R-:W-:Y:S05]  /*7a40*/  @!P0 BRA `(.L_x_756) ;  /* 0x0000005c00708947 */ /* 0x000fea0003800000 */
[----:B0-----:R-:W0:Y:S01]  /*7a50*/  LDC.64 R72, c[0x0][0x228] ;  /* 0x00008a00ff487b82 */ /* 0x001e220000000a00 */
[----:B------:R-:W-:-:S04]  /*7a60*/  ISETP.NE.U32.AND P1, PT, RZ, UR26, PT ;  /* 0x0000001aff007c0c */ /* 0x000fc8000bf25070 */
[----:B------:R-:W-:-:S03]  /*7a70*/  ISETP.NE.AND.EX P1, PT, RZ, UR27, PT, P1 ;  /* 0x0000001bff007c0c */ /* 0x000fc6000bf25310 */
[----:B-1----:R-:W1:Y:S01]  /*7a80*/  LDC.64 R68, c[0x0][0x220] ;  /* 0x00008800ff447b82 */ /* 0x002e620000000a00 */
        /* <DEDUP_REMOVED lines=22> */
.L_x_758:
[----:B------:R-:W-:-:S07]  /*7bf0*/  MOV R178, R142 ;  /* 0x0000008e00b27202 */ /* 0x000fce0000000f00 */
.L_x_759:
[----:B------:R-:W-:Y:S05]  /*7c00*/  BSYNC B1 ;  /* 0x0000000000017941 */ /* 0x000fea0003800000 */
.L_x_757:
        /* <DEDUP_REMOVED lines=11> */
[----:B------:R-:W-:Y:S02]  /*7cc0*/  @!P2 VIADD R74, R138, 0x1 ;  /* 0x000000018a4aa836 */ /* 0x000fe40000000000 */
[----:B------:R-:W-:Y:S01]  /*7cd0*/  @!P2 IMAD.MOV.U32 R53, RZ, RZ, RZ ;  /* 0x000000ffff35a224 */ /* 0x000fe200078e00ff */
[----:B------:R-:W-:-:S13]  /*7ce0*/  ISETP.NE.AND P3, PT, R55, RZ, !P2 ;  /* 0x000000ff3700720c */ /* 0x000fda0005765270 */
[----:B------:R-:W-:-:S05]  /*7cf0*/  @P3 IMAD.MOV R74, RZ, RZ, R138 ;  /* 0x000000ffff4a3224 */ /* 0x000fca00078e028a */
[----:B------:R-:W-:-:S07]  /*7d00*/  @!P2 MOV R138, R74 ;  /* 0x0000004a008aa202 */ /* 0x000fce0000000f00 */
.L_x_763:
[----:B------:R-:W-:Y:S05]  /*7d10*/  BSYNC B2 ;  /* 0x0000000000027941 */ /* 0x000fea0003800000 */
.L_x_762:
        /* <DEDUP_REMOVED lines=44> */
.L_x_761:
[----:B------:R-:W-:Y:S05]  /*7fe0*/  BSYNC B1 ;  /* 0x0000000000017941 */ /* 0x000fea0003800000 */
.L_x_760:
[----:B------:R-:W0:Y:S01]  /*7ff0*/  LDC R176, c[0x0][0x294] ;  /* 0x0000a500ffb07b82 */ /* 0x000e220000000800 */
[----:B------:R-:W-:Y:S01]  /*8000*/  I2FP.F32.U32 R75, R178 ;  /* 0x000000b2004b7245 */ /* 0x000fe20000201000 */
[----:B------:R-:W-:Y:S01]  /*8010*/  IMAD.MOV.U32 R178, RZ, RZ, 0x2f800000 ;  /* 0x2f800000ffb27424 */ /* 0x000fe200078e00ff */
[----:B------:R-:W-:Y:S02]  /*8020*/  ISETP.NE.U32.AND P2, PT, R72, RZ, PT ;  /* 0x000000ff4800720c */ /* 0x000fe40003f45070 */
[----:B-----5:R-:W-:Y:S01]  /*8030*/  SHF.L.U32 R163, R68, 0x10, RZ ;  /* 0x0000001044a37819 */ /* 0x020fe200000006ff */
[----:B------:R-:W-:Y:S01]  /*8040*/  FFMA.FTZ R75, R75, R178, 1.1641532182693481445e-10 ;  /* 0x2f0000004b4b7423 */ /* 0x000fe200000100b2 */
[----:B------:R-:W-:Y:S01]  /*8050*/  ISETP.NE.AND.EX P2, PT, R73, RZ, PT, P2 ;  /* 0x000000ff4900720c */ /* 0x000fe20003f45320 */
[----:B------:R-:W1:Y:S01]  /*8060*/  LDC R174, c[0x0][0x298] ;  /* 0x0000a600ffae7b82 */ /* 0x000e620000000800 */
[----:B------:R-:W-:Y:S02]  /*8070*/  LOP3.LUT R0, R0, 0xffffffef, RZ, 0xc0, !PT ;  /* 0xffffffef00007812 */ /* 0x000fe400078ec0ff */
[----:B------:R-:W-:-:S02]  /*8080*/  PRMT R68, R68, 0x7632, R68 ;  /* 0x0000763244447816 */ /* 0x000fc40000000044 */
[----:B0-----:R-:W-:Y:S01]  /*8090*/  FSETP.GTU.FTZ.AND P3, PT, R75, R176, PT ;  /* 0x000000b04b00720b */ /* 0x001fe20003f7c000 */
[----:B-1----:R-:W-:-:S12]  /*80a0*/  FMUL.FTZ R163, R163, R174 ;  /* 0x000000aea3a37220 */ /* 0x002fd80000410000 */
[----:B------:R-:W-:Y:S02]  /*80b0*/  @P3 LOP3.LUT R0, R0, 0x10, RZ, 0xfc, !PT ;  /* 0x0000001000003812 */ /* 0x000fe400078efcff */
[----:B------:R-:W-:Y:S01]  /*80c0*/  FSEL R175, R163, RZ, !P3 ;  /* 0x000000ffa3af7208 */ /* 0x000fe20005800000 */
[----:B------:R-:W-:Y:S06]  /*80d0*/  @P2 BRA `(.L_x_764) ;  /* 0x0000000000182947 */ /* 0x000fec0003800000 */
[----:B------:R-:W-:Y:S01]  /*80e0*/  IMAD.MOV.U32 R72, RZ, RZ, R177 ;  /* 0x000000ffff487224 */ /* 0x000fe200078e00b1 */
[----:B------:R-:W-:Y:S06]  /*80f0*/  @!P1 BRA `(.L_x_765) ;  /* 0x0000000400689947 */ /* 0x000fec0003800000 */
[----:B------:R-:W-:Y:S01]  /*8100*/  IMAD.U32 R74, R60, 0x10000, RZ ;  /* 0x000100003c4a7824 */ /* 0x000fe200078e00ff */
[----:B------:R-:W-:-:S03]  /*8110*/  MOV R72, R177 ;  /* 0x000000b100487202 */ /* 0x000fc60000000f00 */
[----:B------:R-:W-:Y:S01]  /*8120*/  FADD.FTZ R175, R74, R175 ;  /* 0x000000af4aaf7221 */ /* 0x000fe20000010000 */
[----:B------:R-:W-:Y:S06]  /*8130*/  BRA `(.L_x_765) ;  /* 0x0000000400587947 */ /* 0x000fec0003800000 */
.L_x_764:
[C---:B------:R-:W-:Y:S01]  /*8140*/  ISETP.NE.AND P3, PT, R177.reuse, 0x1, PT ;  /* 0x00000001b100780c */ /* 0x040fe20003f65270 */
[----:B------:R-:W-:Y:S01]  /*8150*/  BSSY B1, `(.L_x_766) ;  /* 0x000000c000017945 */ /* 0x000fe20003800000 */
[----:B------:R-:W-:-:S11]  /*8160*/  VIADD R72, R177, 0x1 ;  /* 0x00000001b1487836 */ /* 0x000fd60000000000 */
[----:B------:R-:W-:Y:S05]  /*8170*/  @!P3 BRA `(.L_x_767) ;  /* 0x000000000020b947 */ /* 0x000fea0003800000 */
        /* <DEDUP_REMOVED lines=8> */
.L_x_767:
[----:B------:R-:W-:-:S07]  /*8200*/  IMAD.MOV.U32 R95, RZ, RZ, R142 ;  /* 0x000000ffff5f7224 */ /* 0x000fce00078e008e */
.L_x_768:
[----:B------:R-:W-:Y:S05]  /*8210*/  BSYNC B1 ;  /* 0x0000000000017941 */ /* 0x000fea0003800000 */
.L_x_766:
        /* <DEDUP_REMOVED lines=11> */
[----:B------:R-:W-:Y:S01]  /*82d0*/  @!P3 IADD3 R72, R138, 0x1, RZ ;  /* 0x000000018a48b810 */ /* 0x000fe20007ffe0ff */
[----:B------:R-:W-:-:S03]  /*82e0*/  @!P3 IMAD.MOV.U32 R53, RZ, RZ, RZ ;  /* 0x000000ffff35b224 */ /* 0x000fc600078e00ff */
[----:B------:R-:W-:-:S13]  /*82f0*/  ISETP.NE.AND P4, PT, R55, RZ, !P3 ;  /* 0x000000ff3700720c */ /* 0x000fda0005f85270 */
[----:B------:R-:W-:-:S05]  /*8300*/  @P4 IMAD.MOV R72, RZ, RZ, R138 ;  /* 0x000000ffff484224 */ /* 0x000fca00078e028a */
[----:B------:R-:W-:-:S07]  /*8310*/  @!P3 MOV R138, R72 ;  /* 0x00000048008ab202 */ /* 0x000fce0000000f00 */
.L_x_772:
[----:B------:R-:W-:Y:S05]  /*8320*/  BSYNC B2 ;  /* 0x0000000000027941 */ /* 0x000fea0003800000 */
.L_x_771:
        /* <DEDUP_REMOVED lines=41> */
[----:B------:R-:W-:Y:S01]  /*85c0*/  HFMA2.MMA R72, -RZ, RZ, 0, 0 ;  /* 0x00000000ff487435 */ /* 0x000fe200000001ff */
[----:B------:R-:W-:Y:S01]  /*85d0*/  IMAD.MOV.U32 R142, RZ, RZ, R190 ;  /* 0x000000ffff8e7224 */ /* 0x000fe200078e00be */
[----:B------:R-:W-:-:S09]  /*85e0*/  LOP3.LUT R165, R73, UR25, R74, 0x96, !PT ;  /* 0x0000001949a57c12 */ /* 0x000fd2000f8e964a */
.L_x_770:
[----:B------:R-:W-:Y:S05]  /*85f0*/  BSYNC B1 ;  /* 0x0000000000017941 */ /* 0x000fea0003800000 */
.L_x_769:
[----:B------:R-:W-:Y:S01]  /*8600*/  I2FP.F32.U32 R73, R95 ;  /* 0x0000005f00497245 */ /* 0x000fe20000201000 */
[----:B------:R-:W-:Y:S02]  /*8610*/  IMAD.U32 R75, R64, 0x10000, RZ ;  /* 0x00010000404b7824 */ /* 0x000fe400078e00ff */
[----:B------:R-:W-:Y:S02]  /*8620*/  @P1 IMAD.U32 R180, R60, 0x10000, RZ ;  /* 0x000100003cb41824 */ /* 0x000fe400078e00ff */
[----:B------:R-:W-:Y:S01]  /*8630*/  FFMA.FTZ R73, R73, R178, 1.1641532182693481445e-10 ;  /* 0x2f00000049497423 */ /* 0x000fe200000100b2 */
[----:B------:R-:W-:-:S04]  /*8640*/  FMUL.FTZ R74, R75, R174 ;  /* 0x000000ae4b4a7220 */ /* 0x000fc80000410000 */
[----:B------:R-:W-:-:S04]  /*8650*/  FSETP.GTU.FTZ.AND P3, PT, R73, R176, PT ;  /* 0x000000b04900720b */ /* 0x000fc80003f7c000 */
[----:B------:R-:W-:Y:S02]  /*8660*/  FSEL R74, R74, RZ, !P3 ;  /* 0x000000ff4a4a7208 */ /* 0x000fe40005800000 */
[----:B------:R-:W-:-:S03]  /*8670*/  SEL R95, RZ, 0x1, P3 ;  /* 0x00000001ff5f7807 */ /* 0x000fc60001800000 */
[----:B------:R-:W-:-:S04]  /*8680*/  FADD.FTZ R175, R74, R175 ;  /* 0x000000af4aaf7221 */ /* 0x000fc80000010000 */
[----:B------:R-:W-:-:S07]  /*8690*/  @P1 FADD.FTZ R175, R180, R175 ;  /* 0x000000afb4af1221 */ /* 0x000fce0000010000 */
.L_x_765:
        /* <DEDUP_REMOVED lines=12> */
.L_x_774:
[----:B------:R-:W-:-:S07]  /*8760*/  IMAD.MOV.U32 R163, RZ, RZ, R142 ;  /* 0x000000ffffa37224 */ /* 0x000fce00078e008e */
.L_x_775:
[----:B------:R-:W-:Y:S05]  /*8770*/  BSYNC B1 ;  /* 0x0000000000017941 */ /* 0x000fea0003800000 */
.L_x_773:
        /* <DEDUP_REMOVED lines=16> */
.L_x_779:
[----:B------:R-:W-:Y:S05]  /*8880*/  BSYNC B2 ;  /* 0x0000000000027941 */ /* 0x000fea0003800000 */
.L_x_778:
        /* <DEDUP_REMOVED lines=44> */
.L_x_777:
[----:B------:R-:W-:Y:S05]  /*8b50*/  BSYNC B1 ;  /* 0x0000000000017941 */ /* 0x000fea0003800000 */
.L_x_776:
[----:B------:R-:W-:Y:S02]  /*8b60*/  I2FP.F32.U32 R75, R163 ;  /* 0x000000a3004b7245 */ /* 0x000fe40000201000 */
[----:B------:R-:W-:Y:S02]  /*8b70*/  SHF.L.U32 R163, R68, 0x10, RZ ;  /* 0x0000001044a37819 */ /* 0x000fe400000006ff */
[----:B------:R-:W-:Y:S01]  /*8b80*/  LOP3.LUT R0, R0, 0xfffffff7, RZ, 0xc0, !PT ;  /* 0xfffffff700007812 */ /* 0x000fe200078ec0ff */
[----:B------:R-:W-:Y:S02]  /*8b90*/  FFMA.FTZ R75, R75, R178, 1.1641532182693481445e-10 ;  /* 0x2f0000004b4b7423 */ /* 0x000fe400000100b2 */
[----:B------:R-:W-:-:S03]  /*8ba0*/  FMUL.FTZ R163, R163, R174 ;  /* 0x000000aea3a37220 */ /* 0x000fc60000410000 */
[----:B------:R-:W-:-:S04]  /*8bb0*/  FSETP.GTU.FTZ.AND P3, PT, R75, R176, PT ;  /* 0x000000b04b00720b */ /* 0x000fc80003f7c000 */
[----:B------:R-:W-:-:S09]  /*8bc0*/  FSEL R177, R163, RZ, !P3 ;  /* 0x000000ffa3b17208 */ /* 0x000fd20005800000 */
[----:B------:R-:W-:Y:S01]  /*8bd0*/  @P3 LOP3.LUT R0, R0, 0x8, RZ, 0xfc, !PT ;  /* 0x0000000800003812 */ /* 0x000fe200078efcff */
[----:B------:R-:W-:Y:S06]  /*8be0*/  @P2 BRA `(.L_x_780) ;  /* 0x00000000001c2947 */ /* 0x000fec0003800000 */
[----:B------:R-:W-:Y:S01]  /*8bf0*/  IMAD.MOV.U32 R72, RZ, RZ, R73 ;  /* 0x000000ffff487224 */ /* 0x000fe200078e0049 */
[----:B------:R-:W-:Y:S06]  /*8c00*/  @!P1 BRA `(.L_x_781) ;  /* 0x0000000400749947 */ /* 0x000fec0003800000 */
[----:B------:R-:W-:Y:S02]  /*8c10*/  PRMT R68, R60, 0x7632, R68 ;  /* 0x000076323c447816 */ /* 0x000fe40000000044 */
[----:B------:R-:W-:-:S03]  /*8c20*/  MOV R72, R73 ;  /* 0x0000004900487202 */ /* 0x000fc60000000f00 */
[----:B------:R-:W-:-:S04]  /*8c30*/  IMAD.U32 R68, R68, 0x10000, RZ ;  /* 0x0001000044447824 */ /* 0x000fc800078e00ff */
[----:B------:R-:W-:Y:S01]  /*8c40*/  FADD.FTZ R177, R68, R177 ;  /* 0x000000b144b17221 */ /* 0x000fe20000010000 */
[----:B------:R-:W-:Y:S06]  /*8c50*/  BRA `(.L_x_781) ;  /* 0x0000000400607947 */ /* 0x000fec0003800000 */
.L_x_780:
        /* <DEDUP_REMOVED lines=12> */
.L_x_783:
[----:B------:R-:W-:-:S07]  /*8d20*/  IMAD.MOV.U32 R68, RZ, RZ, R142 ;  /* 0x000000ffff447224 */ /* 0x000fce00078e008e */
.L_x_784:
[----:B------:R-:W-:Y:S05]  /*8d30*/  BSYNC B1 ;  /* 0x0000000000017941 */ /* 0x000fea0003800000 */
.L_x_782:
        /* <DEDUP_REMOVED lines=16> */
.L_x_788:
[----:B------:R-:W-:Y:S05]  /*8e40*/  BSYNC B2 ;  /* 0x0000000000027941 */ /* 0x000fea0003800000 */
.L_x_787:
        /* <DEDUP_REMOVED lines=44> */
.L_x_786:
[----:B------:R-:W-:Y:S05]  /*9110*/  BSYNC B1 ;  /* 0x0000000000017941 */ /* 0x000fea0003800000 */
.L_x_785:
[----:B------:R-:W-:Y:S02]  /*9120*/  I2FP.F32.U32 R73, R68 ;  /* 0x0000004400497245 */ /* 0x000fe40000201000 */
[----:B------:R-:W-:-:S03]  /*9130*/  PRMT R68, R64, 0x7632, R68 ;  /* 0x0000763240447816 */ /* 0x000fc60000000044 */
[----:B------:R-:W-:Y:S02]  /*9140*/  FFMA.FTZ R73, R73, R178, 1.1641532182693481445e-10 ;  /* 0x2f00000049497423 */ /* 0x000fe400000100b2 */
[----:B------:R-:W-:-:S03]  /*9150*/  IMAD.U32 R75, R68, 0x10000, RZ ;  /* 0x00010000444b7824 */ /* 0x000fc600078e00ff */
        /* <DEDUP_REMOVED lines=8> */
.L_x_781:
        /* <DEDUP_REMOVED lines=12> */
.L_x_790:
[----:B------:R-:W-:-:S07]  /*92a0*/  IMAD.MOV.U32 R68, RZ, RZ, R142 ;  /* 0x000000ffff447224 */ /* 0x000fce00078e008e */
.L_x_791:
[----:B------:R-:W-:Y:S05]  /*92b0*/  BSYNC B1 ;  /* 0x0000000000017941 */ /* 0x000fea0003800000 */
.L_x_789:
        /* <DEDUP_REMOVED lines=16> */
.L_x_795:
[----:B------:R-:W-:Y:S05]  /*93c0*/  BSYNC B2 ;  /* 0x0000000000027941 */ /* 0x000fea0003800000 */
.L_x_794:
        /* <DEDUP_REMOVED lines=44> */
.L_x_793:
[----:B------:R-:W-:Y:S05]  /*9690*/  BSYNC B1 ;  /* 0x0000000000017941 */ /* 0x000fea0003800000 */
.L_x_792:
[----:B------:R-:W-:Y:S02]  /*96a0*/  I2FP.F32.U32 R75, R68 ;  /* 0x00000044004b7245 */ /* 0x000fe40000201000 */
[----:B------:R-:W-:Y:S02]  /*96b0*/  SHF.L.U32 R191, R69, 0x10, RZ ;  /* 0x0000001045bf7819 */ /* 0x000fe400000006ff */
[----:B------:R-:W-:Y:S01]  /*96c0*/  LOP3.LUT R0, R0, 0xfffffffb, RZ, 0xc0, !PT ;  /* 0xfffffffb00007812 */ /* 0x000fe200078ec0ff */
[----:B------:R-:W-:Y:S01]  /*96d0*/  FFMA.FTZ R75, R75, R178, 1.1641532182693481445e-10 ;  /* 0x2f0000004b4b7423 */ /* 0x000fe200000100b2 */
[----:B------:R-:W-:Y:S01]  /*96e0*/  PRMT R163, R69, 0x7632, R163 ;  /* 0x0000763245a37816 */ /* 0x000fe200000000a3 */
[----:B------:R-:W-:-:S03]  /*96f0*/  FMUL.FTZ R191, R191, R174 ;  /* 0x000000aebfbf7220 */ /* 0x000fc60000410000 */
[----:B------:R-:W-:-:S04]  /*9700*/  FSETP.GTU.FTZ.AND P3, PT, R75, R176, PT ;  /* 0x000000b04b00720b */ /* 0x000fc80003f7c000 */
[----:B------:R-:W-:-:S09]  /*9710*/  FSEL R191, R191, RZ, !P3 ;  /* 0x000000ffbfbf7208 */ /* 0x000fd20005800000 */
[----:B------:R-:W-:Y:S01]  /*9720*/  @P3 LOP3.LUT R0, R0, 0x4, RZ, 0xfc, !PT ;  /* 0x0000000400003812 */ /* 0x000fe200078efcff */
[----:B------:R-:W-:Y:S06]  /*9730*/  @P2 BRA `(.L_x_796) ;  /* 0x0000000000182947 */ /* 0x000fec0003800000 */
[----:B------:R-:W-:Y:S01]  /*9740*/  IMAD.MOV.U32 R68, RZ, RZ, R73 ;  /* 0x000000ffff447224 */ /* 0x000fe200078e0049 */
[----:B------:R-:W-:Y:S06]  /*9750*/  @!P1 BRA `(.L_x_797) ;  /* 0x0000000400689947 */ /* 0x000fec0003800000 */
[----:B------:R-:W-:Y:S01]  /*9760*/  IMAD.U32 R72, R61, 0x10000, RZ ;  /* 0x000100003d487824 */ /* 0x000fe200078e00ff */
[----:B------:R-:W-:-:S03]  /*9770*/  MOV R68, R73 ;  /* 0x0000004900447202 */ /* 0x000fc60000000f00 */
[----:B------:R-:W-:Y:S01]  /*9780*/  FADD.FTZ R191, R72, R191 ;  /* 0x000000bf48bf7221 */ /* 0x000fe20000010000 */
[----:B------:R-:W-:Y:S06]  /*9790*/  BRA `(.L_x_797) ;  /* 0x0000000400587947 */ /* 0x000fec0003800000 */
.L_x_796:
        /* <DEDUP_REMOVED lines=12> */
.L_x_799:
[----:B------:R-:W-:-:S07]  /*9860*/  IMAD.MOV.U32 R93, RZ, RZ, R142 ;  /* 0x000000ffff5d7224 */ /* 0x000fce00078e008e */
.L_x_800:
[----:B------:R-:W-:Y:S05]  /*9870*/  BSYNC B1 ;  /* 0x0000000000017941 */ /* 0x000fea0003800000 */
.L_x_798:
        /* <DEDUP_REMOVED lines=16> */
.L_x_804:
[----:B------:R-:W-:Y:S05]  /*9980*/  BSYNC B2 ;  /* 0x0000000000027941 */ /* 0x000fea0003800000 */
.L_x_803:
        /* <DEDUP_REMOVED lines=44> */
.L_x_802:
[----:B------:R-:W-:Y:S05]  /*9c50*/  BSYNC B1 ;  /* 0x0000000000017941 */ /* 0x000fea0003800000 */
.L_x_801:
        /* <DEDUP_REMOVED lines=10> */
.L_x_797:
        /* <DEDUP_REMOVED lines=12> */
.L_x_806:
[----:B------:R-:W-:-:S07]  /*9dc0*/  IMAD.MOV.U32 R180, RZ, RZ, R142 ;  /* 0x000000ffffb47224 */ /* 0x000fce00078e008e */
.L_x_807:
[----:B------:R-:W-:Y:S05]  /*9dd0*/  BSYNC B1 ;  /* 0x0000000000017941 */ /* 0x000fea0003800000 */
.L_x_805:
        /* <DEDUP_REMOVED lines=16> */
.L_x_811:
[----:B------:R-:W-:Y:S05]  /*9ee0*/  BSYNC B2 ;  /* 0x0000000000027941 */ /* 0x000fea0003800000 */
.L_x_810:
        /* <DEDUP_REMOVED lines=44> */
.L_x_809:
[----:B------:R-:W-:Y:S05]  /*a1b0*/  BSYNC B1 ;  /* 0x0000000000017941 */ /* 0x000fea0003800000 */
.L_x_808:
        /* <DEDUP_REMOVED lines=11> */
[----:B------:R-:W-:-:S05]  /*a270*/  PRMT R68, R61, 0x7632, R68 ;  /* 0x000076323d447816 */ /* 0x000fca0000000044 */
[----:B------:R-:W-:Y:S01]  /*a280*/  IMAD.U32 R72, R68, 0x10000, RZ ;  /* 0x0001000044487824 */ /* 0x000fe200078e00ff */
[----:B------:R-:W-:-:S03]  /*a290*/  MOV R68, R69 ;  /* 0x0000004500447202 */ /* 0x000fc60000000f00 */
[----:B------:R-:W-:Y:S01]  /*a2a0*/  FADD.FTZ R193, R72, R193 ;  /* 0x000000c148c17221 */ /* 0x000fe20000010000 */
[----:B------:R-:W-:Y:S06]  /*a2b0*/  BRA `(.L_x_813) ;  /* 0x0000000400607947 */ /* 0x000fec0003800000 */
.L_x_812:
        /* <DEDUP_REMOVED lines=12> */
.L_x_815:
[----:B------:R-:W-:-:S07]  /*a380*/  IMAD.MOV.U32 R92, RZ, RZ, R142 ;  /* 0x000000ffff5c7224 */ /* 0x000fce00078e008e */
.L_x_816:
[----:B------:R-:W-:Y:S05]  /*a390*/  BSYNC B1 ;  /* 0x0000000000017941 */ /* 0x000fea0003800000 */
.L_x_814:
        /* <DEDUP_REMOVED lines=16> */
.L_x_820:
[----:B------:R-:W-:Y:S05]  /*a4a0*/  BSYNC B2 ;  /* 0x0000000000027941 */ /* 0x000fea0003800000 */
.L_x_819:
        /* <DEDUP_REMOVED lines=44> */
.L_x_818:
[----:B------:R-:W-:Y:S05]  /*a770*/  BSYNC B1 ;  /* 0x0000000000017941 */ /* 0x000fea0003800000 */
.L_x_817:
        /* <DEDUP_REMOVED lines=12> */
.L_x_813:
        /* <DEDUP_REMOVED lines=12> */
.L_x_822:
[----:B------:R-:W-:-:S07]  /*a900*/  IMAD.MOV.U32 R163, RZ, RZ, R142 ;  /* 0x000000ffffa37224 */ /* 0x000fce00078e008e */
.L_x_823:
[----:B------:R-:W-:Y:S05]  /*a910*/  BSYNC B1 ;  /* 0x0000000000017941 */ /* 0x000fea0003800000 */
.L_x_821:
        /* <DEDUP_REMOVED lines=16> */
.L_x_827:
[----:B------:R-:W-:Y:S05]  /*aa20*/  BSYNC B2 ;  /* 0x0000000000027941 */ /* 0x000fea0003800000 */
.L_x_826:
        /* <DEDUP_REMOVED lines=44> */
.L_x_825:
[----:B------:R-:W-:Y:S05]  /*acf0*/  BSYNC B1 ;  /* 0x0000000000017941 */ /* 0x000fea0003800000 */
.L_x_824:
        /* <DEDUP_REMOVED lines=16> */
.L_x_828:
        /* <DEDUP_REMOVED lines=12> */
.L_x_831:
[----:B------:R-:W-:-:S07]  /*aec0*/  IMAD.MOV.U32 R91, RZ, RZ, R142 ;  /* 0x000000ffff5b7224 */ /* 0x000fce00078e008e */
.L_x_832:
[----:B------:R-:W-:Y:S05]  /*aed0*/  BSYNC B1 ;  /* 0x0000000000017941 */ /* 0x000fea0003800000 */
.L_x_830:
        /* <DEDUP_REMOVED lines=16> */
.L_x_836:
[----:B------:R-:W-:Y:S05]  /*afe0*/  BSYNC B2 ;  /* 0x0000000000027941 */ /* 0x000fea0003800000 */
.L_x_835:
        /* <DEDUP_REMOVED lines=44> */
.L_x_834:
[----:B------:R-:W-:Y:S05]  /*b2b0*/  BSYNC B1 ;  /* 0x0000000000017941 */ /* 0x000fea0003800000 */
.L_x_833:
        /* <DEDUP_REMOVED lines=10> */
.L_x_829:
        /* <DEDUP_REMOVED lines=12> */
.L_x_838:
[----:B------:R-:W-:-:S07]  /*b420*/  IMAD.MOV.U32 R163, RZ, RZ, R142 ;  /* 0x000000ffffa37224 */ /* 0x000fce00078e008e */
.L_x_839:
[----:B------:R-:W-:Y:S05]  /*b430*/  BSYNC B1 ;  /* 0x0000000000017941 */ /* 0x000fea0003800000 */
.L_x_837:
        /* <DEDUP_REMOVED lines=16> */
.L_x_843:
[----:B------:R-:W-:Y:S05]  /*b540*/  BSYNC B2 ;  /* 0x0000000000027941 */ /* 0x000fea0003800000 */
.L_x_842:
        /* <DEDUP_REMOVED lines=44> */
.L_x_841:
[----:B------:R-:W-:Y:S05]  /*b810*/  BSYNC B1 ;  /* 0x0000000000017941 */ /* 0x000fea0003800000 */
.L_x_840:
[----:B------:R-:W-:Y:S02]  /*b820*/  I2FP.F32.U32 R73, R163 ;  /* 0x000000a300497245 */ /* 0x000fe40000201000 */
[----:B------:R-:W-:-:S03]  /*b830*/  SHF.L.U32 R75, R70, 0x10, RZ ;  /* 0x00000010464b7819 */ /* 0x000fc600000006ff */
[----:B------:R-:W-:Y:S02]  /*b840*/  FFMA.FTZ R73, R73, R178, 1.1641532182693481445e-10 ;  /* 0x2f00000049497423 */ /* 0x000fe400000100b2 */
[----:B------:R-:W-:-:S03]  /*b850*/  FMUL.FTZ R75, R75, R174 ;  /* 0x000000ae4b4b7220 */ /* 0x000fc60000410000 */
[----:B------:R-:W-:-:S04]  /*b860*/  FSETP.GTU.FTZ.AND P3, PT, R73, R176, PT ;  /* 0x000000b04900720b */ /* 0x000fc80003f7c000 */
[----:B------:R-:W-:Y:S01]  /*b870*/  FSEL R205, R75, RZ, !P3 ;  /* 0x000000ff4bcd7208 */ /* 0x000fe20005800000 */
[----:B------:R-:W-:Y:S08]  /*b880*/  @P2 BRA `(.L_x_844) ;  /* 0x00000000001c2947 */ /* 0x000ff00003800000 */
[----:B------:R-:W-:Y:S01]  /*b890*/  IMAD.MOV.U32 R68, RZ, RZ, R69 ;  /* 0x000000ffff447224 */ /* 0x000fe200078e0045 */
[----:B------:R-:W-:Y:S06]  /*b8a0*/  @!P1 BRA `(.L_x_845) ;  /* 0x0000000400749947 */ /* 0x000fec0003800000 */
[----:B------:R-:W-:-:S05]  /*b8b0*/  PRMT R68, R62, 0x7632, R68 ;  /* 0x000076323e447816 */ /* 0x000fca0000000044 */
[----:B------:R-:W-:Y:S01]  /*b8c0*/  IMAD.U32 R70, R68, 0x10000, RZ ;  /* 0x0001000044467824 */ /* 0x000fe200078e00ff */
[----:B------:R-:W-:-:S03]  /*b8d0*/  MOV R68, R69 ;  /* 0x0000004500447202 */ /* 0x000fc60000000f00 */
[----:B------:R-:W-:Y:S01]  /*b8e0*/  FADD.FTZ R205, R70, R205 ;  /* 0x000000cd46cd7221 */ /* 0x000fe20000010000 */
[----:B------:R-:W-:Y:S06]  /*b8f0*/  BRA `(.L_x_845) ;  /* 0x0000000400607947 */ /* 0x000fec0003800000 */
.L_x_844:
        /* <DEDUP_REMOVED lines=12> */
.L_x_847:
[----:B------:R-:W-:-:S07]  /*b9c0*/  IMAD.MOV.U32 R70, RZ, RZ, R142 ;  /* 0x000000ffff467224 */ /* 0x000fce00078e008e */
.L_x_848:
[----:B------:R-:W-:Y:S05]  /*b9d0*/  BSYNC B1 ;  /* 0x0000000000017941 */ /* 0x000fea0003800000 */
.L_x_846:
        /* <DEDUP_REMOVED lines=16> */
.L_x_852:
[----:B------:R-:W-:Y:S05]  /*bae0*/  BSYNC B2 ;  /* 0x0000000000027941 */ /* 0x000fea0003800000 */
.L_x_851:
        /* <DEDUP_REMOVED lines=44> */
.L_x_850:
[----:B------:R-:W-:Y:S05]  /*bdb0*/  BSYNC B1 ;  /* 0x0000000000017941 */ /* 0x000fea0003800000 */
.L_x_849:
        /* <DEDUP_REMOVED lines=12> */
.L_x_845:
        /* <DEDUP_REMOVED lines=12> */
.L_x_854:
[----:B------:R-:W-:-:S07]  /*bf40*/  IMAD.MOV.U32 R70, RZ, RZ, R142 ;  /* 0x000000ffff467224 */ /* 0x000fce00078e008e */
.L_x_855:
[----:B------:R-:W-:Y:S05]  /*bf50*/  BSYNC B1 ;  /* 0x0000000000017941 */ /* 0x000fea0003800000 */
.L_x_853:
        /* <DEDUP_REMOVED lines=16> */
.L_x_859:
[----:B------:R-:W-:Y:S05]  /*c060*/  BSYNC B2 ;  /* 0x0000000000027941 */ /* 0x000fea0003800000 */
.L_x_858:
        /* <DEDUP_REMOVED lines=44> */
.L_x_857:
[----:B------:R-:W-:Y:S05]  /*c330*/  BSYNC B1 ;  /* 0x0000000000017941 */ /* 0x000fea0003800000 */
.L_x_856:
[----:B------:R-:W-:Y:S02]  /*c340*/  I2FP.F32.U32 R73, R70 ;  /* 0x0000004600497245 */ /* 0x000fe40000201000 */
[C---:B------:R-:W-:Y:S02]  /*c350*/  SHF.L.U32 R75, R71.reuse, 0x10, RZ ;  /* 0x00000010474b7819 */ /* 0x040fe400000006ff */
[----:B------:R-:W-:Y:S01]  /*c360*/  PRMT R163, R71, 0x7632, R163 ;  /* 0x0000763247a37816 */ /* 0x000fe200000000a3 */
[----:B------:R-:W-:Y:S02]  /*c370*/  FFMA.FTZ R73, R73, R178, 1.1641532182693481445e-10 ;  /* 0x2f00000049497423 */ /* 0x000fe400000100b2 */
[----:B------:R-:W-:-:S03]  /*c380*/  FMUL.FTZ R75, R75, R174 ;  /* 0x000000ae4b4b7220 */ /* 0x000fc60000410000 */
[----:B------:R-:W-:-:S04]  /*c390*/  FSETP.GTU.FTZ.AND P4, PT, R73, R176, PT ;  /* 0x000000b04900720b */ /* 0x000fc80003f9c000 */
[----:B------:R-:W-:Y:S01]  /*c3a0*/  FSEL R223, R75, RZ, !P4 ;  /* 0x000000ff4bdf7208 */ /* 0x000fe20006000000 */
[----:B------:R-:W-:Y:S08]  /*c3b0*/  @P2 BRA `(.L_x_860) ;  /* 0x0000000000182947 */ /* 0x000ff00003800000 */
[----:B------:R-:W-:Y:S01]  /*c3c0*/  IMAD.MOV.U32 R68, RZ, RZ, R69 ;  /* 0x000000ffff447224 */ /* 0x000fe200078e0045 */
[----:B------:R-:W-:Y:S06]  /*c3d0*/  @!P1 BRA `(.L_x_861) ;  /* 0x0000000400689947 */ /* 0x000fec0003800000 */
[----:B------:R-:W-:Y:S01]  /*c3e0*/  IMAD.U32 R70, R63, 0x10000, RZ ;  /* 0x000100003f467824 */ /* 0x000fe200078e00ff */
[----:B------:R-:W-:-:S03]  /*c3f0*/  MOV R68, R69 ;  /* 0x0000004500447202 */ /* 0x000fc60000000f00 */
[----:B------:R-:W-:Y:S01]  /*c400*/  FADD.FTZ R223, R70, R223 ;  /* 0x000000df46df7221 */ /* 0x000fe20000010000 */
[----:B------:R-:W-:Y:S06]  /*c410*/  BRA `(.L_x_861) ;  /* 0x0000000400587947 */ /* 0x000fec0003800000 */
.L_x_860:
        /* <DEDUP_REMOVED lines=12> */
.L_x_863:
[----:B------:R-:W-:-:S07]  /*c4e0*/  IMAD.MOV.U32 R89, RZ, RZ, R142 ;  /* 0x000000ffff597224 */ /* 0x000fce00078e008e */
.L_x_864:
[----:B------:R-:W-:Y:S05]  /*c4f0*/  BSYNC B1 ;  /* 0x0000000000017941 */ /* 0x000fea0003800000 */
.L_x_862:
        /* <DEDUP_REMOVED lines=16> */
.L_x_868:
[----:B------:R-:W-:Y:S05]  /*c600*/  BSYNC B2 ;  /* 0x0000000000027941 */ /* 0x000fea0003800000 */
.L_x_867:
        /* <DEDUP_REMOVED lines=44> */
.L_x_866:
[----:B------:R-:W-:Y:S05]  /*c8d0*/  BSYNC B1 ;  /* 0x0000000000017941 */ /* 0x000fea0003800000 */
.L_x_865:
        /* <DEDUP_REMOVED lines=10> */
.L_x_861:
        /* <DEDUP_REMOVED lines=12> */
.L_x_870:
[----:B------:R-:W-:-:S07]  /*ca40*/  IMAD.MOV.U32 R180, RZ, RZ, R142 ;  /* 0x000000ffffb47224 */ /* 0x000fce00078e008e */
.L_x_871:
[----:B------:R-:W-:Y:S05]  /*ca50*/  BSYNC B1 ;  /* 0x0000000000017941 */ /* 0x000fea0003800000 */
.L_x_869:
        /* <DEDUP_REMOVED lines=16> */
.L_x_875:
[----:B------:R-:W-:Y:S05]  /*cb60*/  BSYNC B2 ;  /* 0x0000000000027941 */ /* 0x000fea0003800000 */
.L_x_874:
        /* <DEDUP_REMOVED lines=44> */
.L_x_873:
[----:B------:R-:W-:Y:S05]  /*ce30*/  BSYNC B1 ;  /* 0x0000000000017941 */ /* 0x000fea0003800000 */
.L_x_872:
        /* <DEDUP_REMOVED lines=9> */
[----:B------:R-:W-:Y:S02]  /*ced0*/  PRMT R68, R63, 0x7632, R68 ;  /* 0x000076323f447816 */ /* 0x000fe40000000044 */
[----:B------:R-:W-:-:S03]  /*cee0*/  MOV R163, R69 ;  /* 0x0000004500a37202 */ /* 0x000fc60000000f00 */
[----:B------:R-:W-:-:S04]  /*cef0*/  IMAD.U32 R68, R68, 0x10000, RZ ;  /* 0x0001000044447824 */ /* 0x000fc800078e00ff */
[----:B------:R-:W-:Y:S01]  /*cf00*/  FADD.FTZ R225, R68, R225 ;  /* 0x000000e144e17221 */ /* 0x000fe20000010000 */
[----:B------:R-:W-:Y:S06]  /*cf10*/  BRA `(.L_x_877) ;  /* 0x0000000400607947 */ /* 0x000fec0003800000 */
.L_x_876:
        /* <DEDUP_REMOVED lines=12> */
.L_x_879:
[----:B------:R-:W-:-:S07]  /*cfe0*/  IMAD.MOV.U32 R87, RZ, RZ, R142 ;  /* 0x000000ffff577224 */ /* 0x000fce00078e008e */
.L_x_880:
[----:B------:R-:W-:Y:S05]  /*cff0*/  BSYNC B1 ;  /* 0x0000000000017941 */ /* 0x000fea0003800000 */
.L_x_878:
        /* <DEDUP_REMOVED lines=16> */
.L_x_884:
[----:B------:R-:W-:Y:S05]  /*d100*/  BSYNC B2 ;  /* 0x0000000000027941 */ /* 0x000fea0003800000 */
.L_x_883:
        /* <DEDUP_REMOVED lines=44> */
.L_x_882:
[----:B------:R-:W-:Y:S05]  /*d3d0*/  BSYNC B1 ;  /* 0x0000000000017941 */ /* 0x000fea0003800000 */
.L_x_881:
        /* <DEDUP_REMOVED lines=12> */
.L_x_877:
[----:B------:R-:W-:Y:S02]  /*d4a0*/  SEL R69, RZ, 0x10000, P4 ;  /* 0x00010000ff457807 */ /* 0x000fe40002000000 */
        /* <DEDUP_REMOVED lines=16> */
[C---:B------:R-:W-:Y:S02]  /*d5b0*/  SHF.L.U32 R174, R172.reuse, 0x3, RZ ;  /* 0x00000003acae7819 */ /* 0x040fe400000006ff */
[----:B------:R-:W-:Y:S02]  /*d5c0*/  LOP3.LUT R71, R71, R72, R73, 0xfe, !PT ;  /* 0x0000004847477212 */ /* 0x000fe400078efe49 */
[----:B------:R-:W-:Y:S02]  /*d5d0*/  LEA.HI.X R235, R172, UR29, RZ, 0x4, P1 ;  /* 0x0000001daceb7c11 */ /* 0x000fe400088f24ff */
[----:B------:R-:W-:Y:S02]  /*d5e0*/  LOP3.LUT R74, R74, R70, R68, 0xfe, !PT ;  /* 0x000000464a4a7212 */ /* 0x000fe400078efe44 */
[----:B------:R-:W-:-:S02]  /*d5f0*/  SEL R237, RZ, 0x1, P2 ;  /* 0x00000001ffed7807 */ /* 0x000fc40001000000 */
[----:B------:R-:W-:Y:S02]  /*d600*/  SHF.L.U64.HI R176, R172, 0x3, RZ ;  /* 0x00000003acb07819 */ /* 0x000fe400000102ff */
[----:B------:R-:W-:Y:S02]  /*d610*/  IADD3 R72, P1, R174, UR30, RZ ;  /* 0x0000001eae487c10 */ /* 0x000fe4000ff3e0ff */
[----:B------:R-:W-:Y:S02]  /*d620*/  LOP3.LUT R75, R75, R71, R69, 0xfe, !PT ;  /* 0x000000474b4b7212 */ /* 0x000fe400078efe45 */
[----:B------:R-:W-:Y:S02]  /*d630*/  F2FP.BF16.F32.PACK_AB R71, R225, R223 ;  /* 0x000000dfe147723e */ /* 0x000fe400000010ff */
[----:B------:R-:W-:Y:S02]  /*d640*/  F2FP.BF16.F32.PACK_AB R70, R205, R207 ;  /* 0x000000cfcd46723e */ /* 0x000fe400000010ff */
[----:B------:R-:W-:-:S02]  /*d650*/  F2FP.BF16.F32.PACK_AB R69, R193, R191 ;  /* 0x000000bfc145723e */ /* 0x000fc400000010ff */
[----:B------:R-:W-:Y:S02]  /*d660*/  F2FP.BF16.F32.PACK_AB R68, R177, R175 ;  /* 0x000000afb144723e */ /* 0x000fe400000010ff */
[----:B------:R-:W-:Y:S02]  /*d670*/  IADD3.X R73, R176, UR31, RZ, P1, !PT ;  /* 0x0000001fb0497c10 */ /* 0x000fe40008ffe4ff */
[----:B------:R-:W-:Y:S01]  /*d680*/  LOP3.LUT R74, R74, R237, RZ, 0xfc, !PT ;  /* 0x000000ed4a4a7212 */ /* 0x000fe200078efcff */
[----:B------:R0:W-:Y:S04]  /*d690*/  STG.E.128 desc[UR6][R234.64], R68 ;  /* 0x00000044ea007986 */ /* 0x0001e8000c101d06 */
[----:B------:R0:W-:Y:S01]  /*d6a0*/  STG.E.64 desc[UR6][R72.64], R74 ;  /* 0x0000004a48007986 */ /* 0x0001e2000c101b06 */
[----:B------:R-:W-:Y:S05]  /*d6b0*/  @!P0 BRA `(.L_x_885) ;  /* 0x0000000000508947 */ /* 0x000fea0003800000 */
[----:B0-----:R-:W-:Y:S01]  /*d6c0*/  IMAD.U32 R69, R89, 0x10000, RZ ;  /* 0x0001000059457824 */ /* 0x001fe200078e00ff */
[----:B------:R-:W-:Y:S02]  /*d6d0*/  LOP3.LUT R68, R87, 0xffff, RZ, 0xc0, !PT ;  /* 0x0000ffff57447812 */ /* 0x000fe400078ec0ff */
[----:B------:R-:W-:Y:S02]  /*d6e0*/  PRMT R71, R90, 0x7104, RZ ;  /* 0x000071045a477816 */ /* 0x000fe400000000ff */
[----:B------:R-:W-:Y:S02]  /*d6f0*/  LOP3.LUT R69, R69, 0xff0000, RZ, 0xc0, !PT ;  /* 0x00ff000045457812 */ /* 0x000fe400078ec0ff */
[----:B------:R-:W-:Y:S02]  /*d700*/  LOP3.LUT R72, R92, 0xff, RZ, 0xc0, !PT ;  /* 0x000000ff5c487812 */ /* 0x000fe400078ec0ff */
[----:B------:R-:W-:Y:S02]  /*d710*/  PRMT R68, R69, 0x4210, R68 ;  /* 0x0000421045447816 */ /* 0x000fe40000000044 */
[----:B------:R-:W-:Y:S01]  /*d720*/  LOP3.LUT R70, R93, 0xff, RZ, 0xc0, !PT ;  /* 0x000000ff5d467812 */ /* 0x000fe200078ec0ff */
[----:B------:R-:W-:Y:S01]  /*d730*/  IMAD.WIDE.U32 R72, R72, 0x1000000, RZ ;  /* 0x0100000048487825 */ /* 0x000fe200078e00ff */
[----:B------:R-:W-:-:S02]  /*d740*/  LOP3.LUT R69, R94, 0xff, RZ, 0xc0, !PT ;  /* 0x000000ff5e457812 */ /* 0x000fc400078ec0ff */
[----:B------:R-:W-:Y:S01]  /*d750*/  LOP3.LUT R74, R68, 0xff00, R71, 0xf8, !PT ;  /* 0x0000ff00444a7812 */ /* 0x000fe200078ef847 */
[----:B------:R-:W-:-:S03]  /*d760*/  IMAD.WIDE.U32 R70, R70, 0x10000, RZ ;  /* 0x0001000046467825 */ /* 0x000fc600078e00ff */
[----:B------:R-:W-:Y:S01]  /*d770*/  LOP3.LUT R75, R74, 0xff, R91, 0xf8, !PT ;  /* 0x000000ff4a4b7812 */ /* 0x000fe200078ef85b */
[----:B------:R-:W-:Y:S01]  /*d780*/  IMAD.WIDE.U32 R68, R69, 0x100, RZ ;  /* 0x0000010045447825 */ /* 0x000fe200078e00ff */
[----:B------:R-:W-:Y:S02]  /*d790*/  IADD3 R74, P0, R174, UR34, RZ ;  /* 0x00000022ae4a7c10 */ /* 0x000fe4000ff1e0ff */
[----:B------:R-:W-:Y:S02]  /*d7a0*/  LOP3.LUT R71, R71, R75, R73, 0xfe, !PT ;  /* 0x0000004b47477212 */ /* 0x000fe400078efe49 */
[----:B------:R-:W-:Y:S02]  /*d7b0*/  LOP3.LUT R68, R68, R72, R70, 0xfe, !PT ;  /* 0x0000004844447212 */ /* 0x000fe400078efe46 */
[----:B------:R-:W-:Y:S02]  /*d7c0*/  IADD3.X R75, R176, UR35, RZ, P0, !PT ;  /* 0x00000023b04b7c10 */ /* 0x000fe400087fe4ff */
[----:B------:R-:W-:-:S02]  /*d7d0*/  LOP3.LUT R68, R68, 0xff, R95, 0xf8, !PT ;  /* 0x000000ff44447812 */ /* 0x000fc400078ef85f */
[----:B------:R-:W-:-:S05]  /*d7e0*/  LOP3.LUT R69, R71, R69, RZ, 0xfc, !PT ;  /* 0x0000004547457212 */ /* 0x000fca00078efcff */
[----:B------:R1:W-:Y:S02]  /*d7f0*/  STG.E.64 desc[UR6][R74.64], R68 ;  /* 0x000000444a007986 */ /* 0x0003e4000c101b06 */
.L_x_885:
[----:B------:R-:W-:-:S07]  /*d800*/  VIADD R172, R172, 0x100 ;  /* 0x00000100acac7836 */ /* 0x000fce0000000000 */
.L_x_756:
[----:B------:R-:W-:Y:S05]  /*d810*/  BSYNC B0 ;  /* 0x0000000000007941 */ /* 0x000fea0003800000 */
.L_x_755:
        /* <DEDUP_REMOVED lines=19> */
[----:B------:R-:W-:-:S11]  /*d950*/  IADD3 R180, R163, 0x1, RZ ;  /* 0x00000001a3b47810 */ /* 0x000fd60007ffe0ff */
[----:B0-----:R-:W-:Y:S05]  /*d960*/  @!P2 BRA `(.L_x_889) ;  /* 0x000000000020a947 */ /* 0x001fea0003800000 */
        /* <DEDUP_REMOVED lines=8> */
.L_x_889:
[----:B------:R-:W-:-:S07]  /*d9f0*/  IMAD.MOV.U32 R182, RZ, RZ, R142 ;  /* 0x000000ffffb67224 */ /* 0x000fce00078e008e */
.L_x_890:
[----:B------:R-:W-:Y:S05]  /*da00*/  BSYNC B1 ;  /* 0x0000000000017941 */ /* 0x000fea0003800000 */
.L_x_888:
        /* <DEDUP_REMOVED lines=16> */
.L_x_894:
[----:B------:R-:W-:Y:S05]  /*db10*/  BSYNC B2 ;  /* 0x0000000000027941 */ /* 0x000fea0003800000 */
.L_x_893:
        /* <DEDUP_REMOVED lines=39> */
[----:B------:R-:W-:Y:S02]  /*dd90*/  MOV R142, R180 ;  /* 0x000000b4008e7202 */ /* 0x000fe40000000f00 */
[----:B------:R-:W-:Y:S01]  /*dda0*/  LOP3.LUT R167, R181, UR24, R194, 0x96, !PT ;  /* 0x00000018b5a77c12 */ /* 0x000fe2000f8e96c2 */
[----:B------:R-:W-:Y:S01]  /*ddb0*/  IMAD.MOV.U32 R140, RZ, RZ, R74 ;  /* 0x000000ffff8c7224 */ /* 0x000fe200078e004a */
[----:B------:R-:W-:Y:S01]  /*ddc0*/  LOP3.LUT R165, R75, UR25, R178, 0x96, !PT ;  /* 0x000000194ba57c12 */ /* 0x000fe2000f8e96b2 */
[----:B------:R-:W-:-:S07]  /*ddd0*/  IMAD.MOV.U32 R180, RZ, RZ, RZ ;  /* 0x000000ffffb47224 */ /* 0x000fce00078e00ff */
.L_x_892:
[----:B------:R-:W-:Y:S05]  /*dde0*/  BSYNC B1 ;  /* 0x0000000000017941 */ /* 0x000fea0003800000 */
.L_x_891:
[----:B------:R-:W0:Y:S01]  /*ddf0*/  LDC R176, c[0x0][0x294] ;  /* 0x0000a500ffb07b82 */ /* 0x000e220000000800 */
[----:B------:R-:W-:Y:S01]  /*de00*/  HFMA2.MMA R178, -RZ, RZ, 0.1171875, 0 ;  /* 0x2f800000ffb27435 */ /* 0x000fe200000001ff */
[----:B------:R-:W-:Y:S01]  /*de10*/  I2FP.F32.U32 R75, R182 ;  /* 0x000000b6004b7245 */ /* 0x000fe20000201000 */
[----:B-----5:R-:W-:Y:S01]  /*de20*/  IMAD.U32 R163, R68, 0x10000, RZ ;  /* 0x0001000044a37824 */ /* 0x020fe200078e00ff */
[----:B------:R-:W-:Y:S02]  /*de30*/  ISETP.NE.U32.AND P2, PT, R72, RZ, PT ;  /* 0x000000ff4800720c */ /* 0x000fe40003f45070 */
[----:B------:R-:W-:Y:S02]  /*de40*/  LOP3.LUT R0, R0, 0xffffffef, RZ, 0xc0, !PT ;  /* 0xffffffef00007812 */ /* 0x000fe400078ec0ff */
[----:B------:R-:W1:Y:S01]  /*de50*/  LDC R174, c[0x0][0x298] ;  /* 0x0000a600ffae7b82 */ /* 0x000e620000000800 */
[----:B------:R-:W-:Y:S02]  /*de60*/  ISETP.NE.AND.EX P2, PT, R73, RZ, PT, P2 ;  /* 0x000000ff4900720c */ /* 0x000fe40003f45320 */
[----:B------:R-:W-:Y:S01]  /*de70*/  FFMA.FTZ R75, R75, R178, 1.1641532182693481445e-10 ;  /* 0x2f0000004b4b7423 */ /* 0x000fe200000100b2 */
[----:B------:R-:W-:-:S04]  /*de80*/  PRMT R68, R68, 0x7632, R68 ;  /* 0x0000763244447816 */ /* 0x000fc80000000044 */
[----:B0-----:R-:W-:Y:S01]  /*de90*/  FSETP.GTU.FTZ.AND P3, PT, R75, R176, PT ;  /* 0x000000b04b00720b */ /* 0x001fe20003f7c000 */
[----:B-1----:R-:W-:-:S12]  /*dea0*/  FMUL.FTZ R163, R163, R174 ;  /* 0x000000aea3a37220 */ /* 0x002fd80000410000 */
[----:B------:R-:W-:Y:S02]  /*deb0*/  @P3 LOP3.LUT R0, R0, 0x10, RZ, 0xfc, !PT ;  /* 0x0000001000003812 */ /* 0x000fe400078efcff */
[----:B------:R-:W-:Y:S01]  /*dec0*/  FSEL R179, R163, RZ, !P3 ;  /* 0x000000ffa3b37208 */ /* 0x000fe20005800000 */
[----:B------:R-:W-:Y:S06]  /*ded0*/  @P2 BRA `(.L_x_895) ;  /* 0x0000000000182947 */ /* 0x000fec0003800000 */
[----:B------:R-:W-:Y:S01]  /*dee0*/  IMAD.MOV.U32 R72, RZ, RZ, R180 ;  /* 0x000000ffff487224 */ /* 0x000fe200078e00b4 */
[----:B------:R-:W-:Y:S06]  /*def0*/  @!P1 BRA `(.L_x_896) ;  /* 0x0000000400689947 */ /* 0x000fec0003800000 */
[----:B------:R-:W-:Y:S01]  /*df00*/  SHF.L.U32 R74, R60, 0x10, RZ ;  /* 0x000000103c4a7819 */ /* 0x000fe200000006ff */
[----:B------:R-:W-:-:S04]  /*df10*/  IMAD.MOV.U32 R72, RZ, RZ, R180 ;  /* 0x000000ffff487224 */ /* 0x000fc800078e00b4 */
[----:B------:R-:W-:Y:S01]  /*df20*/  FADD.FTZ R179, R74, R179 ;  /* 0x000000b34ab37221 */ /* 0x000fe20000010000 */
[----:B------:R-:W-:Y:S06]  /*df30*/  BRA `(.L_x_896) ;  /* 0x0000000400587947 */ /* 0x000fec0003800000 */
.L_x_895:
        /* <DEDUP_REMOVED lines=12> */
.L_x_898:
[----:B------:R-:W-:-:S07]  /*e000*/  MOV R95, R142 ;  /* 0x0000008e005f7202 */ /* 0x000fce0000000f00 */
.L_x_899:
[----:B------:R-:W-:Y:S05]  /*e010*/  BSYNC B1 ;  /* 0x0000000000017941 */ /* 0x000fea0003800000 */
.L_x_897:
        /* <DEDUP_REMOVED lines=16> */
.L_x_903:
[----:B------:R-:W-:Y:S05]  /*e120*/  BSYNC B2 ;  /* 0x0000000000027941 */ /* 0x000fea0003800000 */
.L_x_902:
        /* <DEDUP_REMOVED lines=41> */
[----:B------:R-:W-:Y:S01]  /*e3c0*/  MOV R140, R72 ;  /* 0x00000048008c7202 */ /* 0x000fe20000000f00 */
[----:B------:R-:W-:Y:S01]  /*e3d0*/  IMAD.MOV.U32 R72, RZ, RZ, RZ ;  /* 0x000000ffff487224 */ /* 0x000fe200078e00ff */
[----:B------:R-:W-:-:S07]  /*e3e0*/  LOP3.LUT R165, R73, UR25, R74, 0x96, !PT ;  /* 0x0000001949a57c12 */ /* 0x000fce000f8e964a */
.L_x_901:
[----:B------:R-:W-:Y:S05]  /*e3f0*/  BSYNC B1 ;  /* 0x0000000000017941 */ /* 0x000fea0003800000 */
.L_x_900:
[----:B------:R-:W-:Y:S01]  /*e400*/  I2FP.F32.U32 R73, R95 ;  /* 0x0000005f00497245 */ /* 0x000fe20000201000 */
[----:B------:R-:W-:Y:S01]  /*e410*/  IMAD.U32 R75, R64, 0x10000, RZ ;  /* 0x00010000404b7824 */ /* 0x000fe200078e00ff */
[----:B------:R-:W-:-:S03]  /*e420*/  @P1 SHF.L.U32 R180, R60, 0x10, RZ ;  /* 0x000000103cb41819 */ /* 0x000fc600000006ff */
[----:B------:R-:W-:Y:S01]  /*e430*/  FFMA.FTZ R73, R73, R178, 1.1641532182693481445e-10 ;  /* 0x2f00000049497423 */ /* 0x000fe200000100b2 */
[----:B------:R-:W-:-:S04]  /*e440*/  FMUL.FTZ R74, R75, R174 ;  /* 0x000000ae4b4a7220 */ /* 0x000fc80000410000 */
[----:B------:R-:W-:-:S04]  /*e450*/  FSETP.GTU.FTZ.AND P3, PT, R73, R176, PT ;  /* 0x000000b04900720b */ /* 0x000fc80003f7c000 */
[----:B------:R-:W-:Y:S02]  /*e460*/  FSEL R74, R74, RZ, !P3 ;  /* 0x000000ff4a4a7208 */ /* 0x000fe40005800000 */
[----:B------:R-:W-:-:S03]  /*e470*/  SEL R95, RZ, 0x1, P3 ;  /* 0x00000001ff5f7807 */ /* 0x000fc60001800000 */
[----:B------:R-:W-:-:S04]  /*e480*/  FADD.FTZ R179, R74, R179 ;  /* 0x000000b34ab37221 */ /* 0x000fc80000010000 */
[----:B------:R-:W-:-:S07]  /*e490*/  @P1 FADD.FTZ R179, R180, R179 ;  /* 0x000000b3b4b31221 */ /* 0x000fce0000010000 */
.L_x_896:
        /* <DEDUP_REMOVED lines=12> */
.L_x_905:
[----:B------:R-:W-:-:S07]  /*e560*/  IMAD.MOV.U32 R163, RZ, RZ, R142 ;  /* 0x000000ffffa37224 */ /* 0x000fce00078e008e */
.L_x_906:
[----:B------:R-:W-:Y:S05]  /*e570*/  BSYNC B1 ;  /* 0x0000000000017941 */ /* 0x000fea0003800000 */
.L_x_904:
        /* <DEDUP_REMOVED lines=16> */
.L_x_910:
[----:B------:R-:W-:Y:S05]  /*e680*/  BSYNC B2 ;  /* 0x0000000000027941 */ /* 0x000fea0003800000 */
.L_x_909:
        /* <DEDUP_REMOVED lines=42> */
[----:B------:R-:W-:Y:S01]  /*e930*/  HFMA2.MMA R73, -RZ, RZ, 0, 0 ;  /* 0x00000000ff497435 */ /* 0x000fe200000001ff */
[----:B------:R-:W-:-:S10]  /*e940*/  IMAD.MOV.U32 R140, RZ, RZ, R72 ;  /* 0x000000ffff8c7224 */ /* 0x000fd400078e0048 */
.L_x_908:
[----:B------:R-:W-:Y:S05]  /*e950*/  BSYNC B1 ;  /* 0x0000000000017941 */ /* 0x000fea0003800000 */
.L_x_907:
        /* <DEDUP_REMOVED lines=9> */
[----:B------:R-:W-:Y:S01]  /*e9f0*/  IMAD.MOV.U32 R72, RZ, RZ, R73 ;  /* 0x000000ffff487224 */ /* 0x000fe200078e0049 */
[----:B------:R-:W-:Y:S06]  /*ea00*/  @!P1 BRA `(.L_x_912) ;  /* 0x0000000400749947 */ /* 0x000fec0003800000 */
[----:B------:R-:W-:Y:S01]  /*ea10*/  PRMT R68, R60, 0x7632, R68 ;  /* 0x000076323c447816 */ /* 0x000fe20000000044 */
[----:B------:R-:W-:-:S03]  /*ea20*/  IMAD.MOV.U32 R72, RZ, RZ, R73 ;  /* 0x000000ffff487224 */ /* 0x000fc600078e0049 */
[----:B------:R-:W-:-:S05]  /*ea30*/  SHF.L.U32 R68, R68, 0x10, RZ ;  /* 0x0000001044447819 */ /* 0x000fca00000006ff */
[----:B------:R-:W-:Y:S01]  /*ea40*/  FADD.FTZ R181, R68, R181 ;  /* 0x000000b544b57221 */ /* 0x000fe20000010000 */
[----:B------:R-:W-:Y:S06]  /*ea50*/  BRA `(.L_x_912) ;  /* 0x0000000400607947 */ /* 0x000fec0003800000 */
.L_x_911:
        /* <DEDUP_REMOVED lines=12> */
.L_x_914:
[----:B------:R-:W-:-:S07]  /*eb20*/  MOV R68, R142 ;  /* 0x0000008e00447202 */ /* 0x000fce0000000f00 */
.L_x_915:
[----:B------:R-:W-:Y:S05]  /*eb30*/  BSYNC B1 ;  /* 0x0000000000017941 */ /* 0x000fea0003800000 */
.L_x_913:
        /* <DEDUP_REMOVED lines=16> */
.L_x_919:
[----:B------:R-:W-:Y:S05]  /*ec40*/  BSYNC B2 ;  /* 0x0000000000027941 */ /* 0x000fea0003800000 */
.L_x_918:
        /* <DEDUP_REMOVED lines=44> */
.L_x_917:
[----:B------:R-:W-:Y:S05]  /*ef10*/  BSYNC B1 ;  /* 0x0000000000017941 */ /* 0x000fea0003800000 */
.L_x_916:
        /* <DEDUP_REMOVED lines=8> */
[----:B------:R-:W-:Y:S02]  /*efa0*/  FSEL R68, R75, RZ, !P3 ;  /* 0x000000ff4b447208 */ /* 0x000fe40005800000 */
[----:B------:R-:W-:-:S03]  /*efb0*/  @P1 SHF.L.U32 R74, R73, 0x10, RZ ;  /* 0x00000010494a1819 */ /* 0x000fc600000006ff */
[----:B------:R-:W-:-:S04]  /*efc0*/  FADD.FTZ R181, R68, R181 ;  /* 0x000000b544b57221 */ /* 0x000fc80000010000 */
[----:B------:R-:W-:-:S07]  /*efd0*/  @P1 FADD.FTZ R181, R74, R181 ;  /* 0x000000b54ab51221 */ /* 0x000fce0000010000 */
.L_x_912:
        /* <DEDUP_REMOVED lines=12> */
.L_x_921:
[----:B------:R-:W-:-:S07]  /*f0a0*/  IMAD.MOV.U32 R68, RZ, RZ, R142 ;  /* 0x000000ffff447224 */ /* 0x000fce00078e008e */
.L_x_922:
[----:B------:R-:W-:Y:S05]  /*f0b0*/  BSYNC B1 ;  /* 0x0000000000017941 */ /* 0x000fea0003800000 */
.L_x_920:
        /* <DEDUP_REMOVED lines=16> */
.L_x_926:
[----:B------:R-:W-:Y:S05]  /*f1c0*/  BSYNC B2 ;  /* 0x0000000000027941 */ /* 0x000fea0003800000 */
.L_x_925:
        /* <DEDUP_REMOVED lines=44> */
.L_x_924:
[----:B------:R-:W-:Y:S05]  /*f490*/  BSYNC B1 ;  /* 0x0000000000017941 */ /* 0x000fea0003800000 */
.L_x_923:
        /* <DEDUP_REMOVED lines=12> */
[----:B------:R-:W-:Y:S01]  /*f560*/  SHF.L.U32 R72, R61, 0x10, RZ ;  /* 0x000000103d487819 */ /* 0x000fe200000006ff */
[----:B------:R-:W-:-:S04]  /*f570*/  IMAD.MOV.U32 R68, RZ, RZ, R73 ;  /* 0x000000ffff447224 */ /* 0x000fc800078e0049 */
[----:B------:R-:W-:Y:S01]  /*f580*/  FADD.FTZ R195, R72, R195 ;  /* 0x000000c348c37221 */ /* 0x000fe20000010000 */
[----:B------:R-:W-:Y:S06]  /*f590*/  BRA `(.L_x_928) ;  /* 0x0000000400587947 */ /* 0x000fec0003800000 */
.L_x_927:
        /* <DEDUP_REMOVED lines=12> */
.L_x_930:
[----:B------:R-:W-:-:S07]  /*f660*/  MOV R93, R142 ;  /* 0x0000008e005d7202 */ /* 0x000fce0000000f00 */
.L_x_931:
[----:B------:R-:W-:Y:S05]  /*f670*/  BSYNC B1 ;  /* 0x0000000000017941 */ /* 0x000fea0003800000 */
.L_x_929:
        /* <DEDUP_REMOVED lines=16> */
.L_x_935:
[----:B------:R-:W-:Y:S05]  /*f780*/  BSYNC B2 ;  /* 0x0000000000027941 */ /* 0x000fea0003800000 */
.L_x_934:
        /* <DEDUP_REMOVED lines=44> */
.L_x_933:
[----:B------:R-:W-:Y:S05]  /*fa50*/  BSYNC B1 ;  /* 0x0000000000017941 */ /* 0x000fea0003800000 */
.L_x_932:
        /* <DEDUP_REMOVED lines=10> */
.L_x_928:
        /* <DEDUP_REMOVED lines=12> */
.L_x_937:
[----:B------:R-:W-:-:S07]  /*fbc0*/  IMAD.MOV.U32 R180, RZ, RZ, R142 ;  /* 0x000000ffffb47224 */ /* 0x000fce00078e008e */
.L_x_938:
[----:B------:R-:W-:Y:S05]  /*fbd0*/  BSYNC B1 ;  /* 0x0000000000017941 */ /* 0x000fea0003800000 */
.L_x_936:
        /* <DEDUP_REMOVED lines=16> */
.L_x_942:
[----:B------:R-:W-:Y:S05]  /*fce0*/  BSYNC B2 ;  /* 0x0000000000027941 */ /* 0x000fea0003800000 */
.L_x_941:
        /* <DEDUP_REMOVED lines=44> */
.L_x_940:
[----:B------:R-:W-:Y:S05]  /*ffb0*/  BSYNC B1 ;  /* 0x0000000000017941 */ /* 0x000fea0003800000 */
.L_x_939:
        /* <DEDUP_REMOVED lines=11> */
[----:B------:R-:W-:-:S04]  /*10070*/  PRMT R68, R61, 0x7632, R68 ;  /* 0x000076323d447816 */ /* 0x000fc80000000044 */
[----:B------:R-:W-:Y:S01]  /*10080*/  SHF.L.U32 R72, R68, 0x10, RZ ;  /* 0x0000001044487819 */ /* 0x000fe200000006ff */
[----:B------:R-:W-:-:S04]  /*10090*/  IMAD.MOV.U32 R68, RZ, RZ, R69 ;  /* 0x000000ffff447224 */ /* 0x000fc800078e0045 */
[----:B------:R-:W-:Y:S01]  /*100a0*/  FADD.FTZ R197, R72, R197 ;  /* 0x000000c548c57221 */ /* 0x000fe20000010000 */
[----:B------:R-:W-:Y:S06]  /*100b0*/  BRA `(.L_x_944) ;  /* 0x0000000400607947 */ /* 0x000fec0003800000 */
.L_x_943:
        /* <DEDUP_REMOVED lines=12> */
.L_x_946:
[----:B------:R-:W-:-:S07]  /*10180*/  MOV R92, R142 ;  /* 0x0000008e005c7202 */ /* 0x000fce0000000f00 */
.L_x_947:
[----:B------:R-:W-:Y:S05]  /*10190*/  BSYNC B1 ;  /* 0x0000000000017941 */ /* 0x000fea0003800000 */
.L_x_945:
        /* <DEDUP_REMOVED lines=16> */
.L_x_951:
[----:B------:R-:W-:Y:S05]  /*102a0*/  BSYNC B2 ;  /* 0x0000000000027941 */ /* 0x000fea0003800000 */
.L_x_950:
        /* <DEDUP_REMOVED lines=44> */
.L_x_949:
[----:B------:R-:W-:Y:S05]  /*10570*/  BSYNC B1 ;  /* 0x0000000000017941 */ /* 0x000fea0003800000 */
.L_x_948:
        /* <DEDUP_REMOVED lines=12> */
.L_x_944:
        /* <DEDUP_REMOVED lines=12> */
.L_x_953:
[----:B------:R-:W-:-:S07]  /*10700*/  IMAD.MOV.U32 R163, RZ, RZ, R142 ;  /* 0x000000ffffa37224 */ /* 0x000fce00078e008e */
.L_x_954:
[----:B------:R-:W-:Y:S05]  /*10710*/  BSYNC B1 ;  /* 0x0000000000017941 */ /* 0x000fea0003800000 */
.L_x_952:
        /* <DEDUP_REMOVED lines=16> */
.L_x_958:
[----:B------:R-:W-:Y:S05]  /*10820*/  BSYNC B2 ;  /* 0x0000000000027941 */ /* 0x000fea0003800000 */
.L_x_957:
        /* <DEDUP_REMOVED lines=44> */
.L_x_956:
[----:B------:R-:W-:Y:S05]  /*10af0*/  BSYNC B1 ;  /* 0x0000000000017941 */ /* 0x000fea0003800000 */
.L_x_955:
        /* <DEDUP_REMOVED lines=16> */
.L_x_959:
        /* <DEDUP_REMOVED lines=12> */
.L_x_962:
[----:B------:R-:W-:-:S07]  /*10cc0*/  MOV R91, R142 ;  /* 0x0000008e005b7202 */ /* 0x000fce0000000f00 */
.L_x_963:
[----:B------:R-:W-:Y:S05]  /*10cd0*/  BSYNC B1 ;  /* 0x0000000000017941 */ /* 0x000fea0003800000 */
.L_x_961:
        /* <DEDUP_REMOVED lines=16> */
.L_x_967:
[----:B------:R-:W-:Y:S05]  /*10de0*/  BSYNC B2 ;  /* 0x0000000000027941 */ /* 0x000fea0003800000 */
.L_x_966:
        /* <DEDUP_REMOVED lines=44> */
.L_x_965:
[----:B------:R-:W-:Y:S05]  /*110b0*/  BSYNC B1 ;  /* 0x0000000000017941 */ /* 0x000fea0003800000 */
.L_x_964:
        /* <DEDUP_REMOVED lines=10> */
.L_x_960:
        /* <DEDUP_REMOVED lines=12> */
.L_x_969:
[----:B------:R-:W-:-:S07]  /*11220*/  IMAD.MOV.U32 R163, RZ, RZ, R142 ;  /* 0x000000ffffa37224 */ /* 0x000fce00078e008e */
.L_x_970:
[----:B------:R-:W-:Y:S05]  /*11230*/  BSYNC B1 ;  /* 0x0000000000017941 */ /* 0x000fea0003800000 */
.L_x_968:
        /* <DEDUP_REMOVED lines=16> */
.L_x_974:
[----:B------:R-:W-:Y:S05]  /*11340*/  BSYNC B2 ;  /* 0x0000000000027941 */ /* 0x000fea0003800000 */
.L_x_973:
        /* <DEDUP_REMOVED lines=44> */
.L_x_972:
[----:B------:R-:W-:Y:S05]  /*11610*/  BSYNC B1 ;  /* 0x0000000000017941 */ /* 0x000fea0003800000 */
.L_x_971:
[----:B------:R-:W-:Y:S01]  /*11620*/  I2FP.F32.U32 R73, R163 ;  /* 0x000000a300497245 */ /* 0x000fe20000201000 */
[----:B------:R-:W-:-:S04]  /*11630*/  IMAD.U32 R75, R70, 0x10000, RZ ;  /* 0x00010000464b7824 */ /* 0x000fc800078e00ff */
[----:B------:R-:W-:Y:S01]  /*11640*/  FFMA.FTZ R73, R73, R178, 1.1641532182693481445e-10 ;  /* 0x2f00000049497423 */ /* 0x000fe200000100b2 */
[----:B------:R-:W-:-:S04]  /*11650*/  FMUL.FTZ R75, R75, R174 ;  /* 0x000000ae4b4b7220 */ /* 0x000fc80000410000 */
[----:B------:R-:W-:-:S04]  /*11660*/  FSETP.GTU.FTZ.AND P3, PT, R73, R176, PT ;  /* 0x000000b04900720b */ /* 0x000fc80003f7c000 */
[----:B------:R-:W-:Y:S01]  /*11670*/  FSEL R213, R75, RZ, !P3 ;  /* 0x000000ff4bd57208 */ /* 0x000fe20005800000 */
[----:B------:R-:W-:Y:S08]  /*11680*/  @P2 BRA `(.L_x_975) ;  /* 0x00000000001c2947 */ /* 0x000ff00003800000 */
[----:B------:R-:W-:Y:S01]  /*11690*/  IMAD.MOV.U32 R68, RZ, RZ, R69 ;  /* 0x000000ffff447224 */ /* 0x000fe200078e0045 */
[----:B------:R-:W-:Y:S06]  /*116a0*/  @!P1 BRA `(.L_x_976) ;  /* 0x0000000400749947 */ /* 0x000fec0003800000 */
[----:B------:R-:W-:-:S04]  /*116b0*/  PRMT R68, R62, 0x7632, R68 ;  /* 0x000076323e447816 */ /* 0x000fc80000000044 */
[----:B------:R-:W-:Y:S01]  /*116c0*/  SHF.L.U32 R70, R68, 0x10, RZ ;  /* 0x0000001044467819 */ /* 0x000fe200000006ff */
[----:B------:R-:W-:-:S04]  /*116d0*/  IMAD.MOV.U32 R68, RZ, RZ, R69 ;  /* 0x000000ffff447224 */ /* 0x000fc800078e0045 */
[----:B------:R-:W-:Y:S01]  /*116e0*/  FADD.FTZ R213, R70, R213 ;  /* 0x000000d546d57221 */ /* 0x000fe20000010000 */
[----:B------:R-:W-:Y:S06]  /*116f0*/  BRA `(.L_x_976) ;  /* 0x0000000400607947 */ /* 0x000fec0003800000 */
.L_x_975:
        /* <DEDUP_REMOVED lines=12> */
.L_x_978:
[----:B------:R-:W-:-:S07]  /*117c0*/  MOV R70, R142 ;  /* 0x0000008e00467202 */ /* 0x000fce0000000f00 */
.L_x_979:
[----:B------:R-:W-:Y:S05]  /*117d0*/  BSYNC B1 ;  /* 0x0000000000017941 */ /* 0x000fea0003800000 */
.L_x_977:
        /* <DEDUP_REMOVED lines=16> */
.L_x_983:
[----:B------:R-:W-:Y:S05]  /*118e0*/  BSYNC B2 ;  /* 0x0000000000027941 */ /* 0x000fea0003800000 */
.L_x_982:
        /* <DEDUP_REMOVED lines=44> */
.L_x_981:
[----:B------:R-:W-:Y:S05]  /*11bb0*/  BSYNC B1 ;  /* 0x0000000000017941 */ /* 0x000fea0003800000 */
.L_x_980:
        /* <DEDUP_REMOVED lines=12> */
.L_x_976:
        /* <DEDUP_REMOVED lines=12> */
.L_x_985:
[----:B------:R-:W-:-:S07]  /*11d40*/  IMAD.MOV.U32 R70, RZ, RZ, R142 ;  /* 0x000000ffff467224 */ /* 0x000fce00078e008e */
.L_x_986:
[----:B------:R-:W-:Y:S05]  /*11d50*/  BSYNC B1 ;  /* 0x0000000000017941 */ /* 0x000fea0003800000 */
.L_x_984:
        /* <DEDUP_REMOVED lines=16> */
.L_x_990:
[----:B------:R-:W-:Y:S05]  /*11e60*/  BSYNC B2 ;  /* 0x0000000000027941 */ /* 0x000fea0003800000 */
.L_x_989:
        /* <DEDUP_REMOVED lines=44> */
.L_x_988:
[----:B------:R-:W-:Y:S05]  /*12130*/  BSYNC B1 ;  /* 0x0000000000017941 */ /* 0x000fea0003800000 */
.L_x_987:
        /* <DEDUP_REMOVED lines=8> */
[----:B------:R-:W-:Y:S01]  /*121c0*/  IMAD.MOV.U32 R68, RZ, RZ, R69 ;  /* 0x000000ffff447224 */ /* 0x000fe200078e0045 */
[----:B------:R-:W-:Y:S06]  /*121d0*/  @!P1 BRA `(.L_x_992) ;  /* 0x0000000400689947 */ /* 0x000fec0003800000 */
[----:B------:R-:W-:Y:S01]  /*121e0*/  SHF.L.U32 R70, R63, 0x10, RZ ;  /* 0x000000103f467819 */ /* 0x000fe200000006ff */
[----:B------:R-:W-:-:S04]  /*121f0*/  IMAD.MOV.U32 R68, RZ, RZ, R69 ;  /* 0x000000ffff447224 */ /* 0x000fc800078e0045 */
[----:B------:R-:W-:Y:S01]  /*12200*/  FADD.FTZ R227, R70, R227 ;  /* 0x000000e346e37221 */ /* 0x000fe20000010000 */
[----:B------:R-:W-:Y:S06]  /*12210*/  BRA `(.L_x_992) ;  /* 0x0000000400587947 */ /* 0x000fec0003800000 */
.L_x_991:
        /* <DEDUP_REMOVED lines=12> */
.L_x_994:
[----:B------:R-:W-:-:S07]  /*122e0*/  MOV R89, R142 ;  /* 0x0000008e00597202 */ /* 0x000fce0000000f00 */
.L_x_995:
[----:B------:R-:W-:Y:S05]  /*122f0*/  BSYNC B1 ;  /* 0x0000000000017941 */ /* 0x000fea0003800000 */
.L_x_993:
        /* <DEDUP_REMOVED lines=16> */
.L_x_999:
[----:B------:R-:W-:Y:S05]  /*12400*/  BSYNC B2 ;  /* 0x0000000000027941 */ /* 0x000fea0003800000 */
.L_x_998:
        /* <DEDUP_REMOVED lines=44> */
.L_x_997:
[----:B------:R-:W-:Y:S05]  /*126d0*/  BSYNC B1 ;  /* 0x0000000000017941 */ /* 0x000fea0003800000 */
.L_x_996:
        /* <DEDUP_REMOVED lines=10> */
.L_x_992:
        /* <DEDUP_REMOVED lines=12> */
.L_x_1001:
[----:B------:R-:W-:-:S07]  /*12840*/  IMAD.MOV.U32 R180, RZ, RZ, R142 ;  /* 0x000000ffffb47224 */ /* 0x000fce00078e008e */
.L_x_1002:
[----:B------:R-:W-:Y:S05]  /*12850*/  BSYNC B1 ;  /* 0x0000000000017941 */ /* 0x000fea0003800000 */
.L_x_1000:
        /* <DEDUP_REMOVED lines=16> */
.L_x_1006:
[----:B------:R-:W-:Y:S05]  /*12960*/  BSYNC B2 ;  /* 0x0000000000027941 */ /* 0x000fea0003800000 */
.L_x_1005:
        /* <DEDUP_REMOVED lines=44> */
.L_x_1004:
[----:B------:R-:W-:Y:S05]  /*12c30*/  BSYNC B1 ;  /* 0x0000000000017941 */ /* 0x000fea0003800000 */
.L_x_1003:
        /* <DEDUP_REMOVED lines=9> */
[----:B------:R-:W-:Y:S01]  /*12cd0*/  PRMT R68, R63, 0x7632, R68 ;  /* 0x000076323f447816 */ /* 0x000fe20000000044 */
[----:B------:R-:W-:-:S03]  /*12ce0*/  IMAD.MOV.U32 R163, RZ, RZ, R69 ;  /* 0x000000ffffa37224 */ /* 0x000fc600078e0045 */
[----:B------:R-:W-:-:S05]  /*12cf0*/  SHF.L.U32 R68, R68, 0x10, RZ ;  /* 0x0000001044447819 */ /* 0x000fca00000006ff */
[----:B------:R-:W-:Y:S01]  /*12d00*/  FADD.FTZ R229, R68, R229 ;  /* 0x000000e544e57221 */ /* 0x000fe20000010000 */
[----:B------:R-:W-:Y:S06]  /*12d10*/  BRA `(.L_x_1008) ;  /* 0x0000000400607947 */ /* 0x000fec0003800000 */
.L_x_1007:
        /* <DEDUP_REMOVED lines=12> */
.L_x_1010:
[----:B------:R-:W-:-:S07]  /*12de0*/  MOV R87, R142 ;  /* 0x0000008e00577202 */ /* 0x000fce0000000f00 */
.L_x_1011:
[----:B------:R-:W-:Y:S05]  /*12df0*/  BSYNC B1 ;  /* 0x0000000000017941 */ /* 0x000fea0003800000 */
.L_x_1009:
        /* <DEDUP_REMOVED lines=16> */
.L_x_1015:
[----:B------:R-:W-:Y:S05]  /*12f00*/  BSYNC B2 ;  /* 0x0000000000027941 */ /* 0x000fea0003800000 */
.L_x_1014:
        /* <DEDUP_REMOVED lines=42> */
[----:B------:R-:W-:Y:S02]  /*131b0*/  LOP3.LUT R165, R69, UR25, R70, 0x96, !PT ;  /* 0x0000001945a57c12 */ /* 0x000fe4000f8e9646 */
[----:B------:R-:W-:-:S07]  /*131c0*/  MOV R140, R68 ;  /* 0x00000044008c7202 */ /* 0x000fce0000000f00 */
.L_x_1013:
[----:B------:R-:W-:Y:S05]  /*131d0*/  BSYNC B1 ;  /* 0x0000000000017941 */ /* 0x000fea0003800000 */
.L_x_1012:
        /* <DEDUP_REMOVED lines=12> */
.L_x_1008:
        /* <DEDUP_REMOVED lines=54> */
.L_x_1016:
[----:B------:R-:W-:-:S07]  /*13600*/  IADD3 R172, R172, 0x100, RZ ;  /* 0x00000100acac7810 */ /* 0x000fce0007ffe0ff */
.L_x_887:
[----:B------:R-:W-:Y:S05]  /*13610*/  BSYNC B0 ;  /* 0x0000000000007941 */ /* 0x000fea0003800000 */
.L_x_886:
        /* <DEDUP_REMOVED lines=29> */
.L_x_1020:
[----:B------:R-:W-:-:S07]  /*137f0*/  IMAD.MOV.U32 R178, RZ, RZ, R142 ;  /* 0x000000ffffb27224 */ /* 0x000fce00078e008e */
.L_x_1021:
[----:B------:R-:W-:Y:S05]  /*13800*/  BSYNC B1 ;  /* 0x0000000000017941 */ /* 0x000fea0003800000 */
.L_x_1019:
        /* <DEDUP_REMOVED lines=16> */
.L_x_1025:
[----:B------:R-:W-:Y:S05]  /*13910*/  BSYNC B2 ;  /* 0x0000000000027941 */ /* 0x000fea0003800000 */
.L_x_1024:
        /* <DEDUP_REMOVED lines=44> */
.L_x_1023:
[----:B------:R-:W-:Y:S05]  /*13be0*/  BSYNC B1 ;  /* 0x0000000000017941 */ /* 0x000fea0003800000 */
.L_x_1022:
        /* <DEDUP_REMOVED lines=21> */
.L_x_1026:
        /* <DEDUP_REMOVED lines=12> */
.L_x_1029:
[----:B------:R-:W-:-:S07]  /*13e00*/  IMAD.MOV.U32 R95, RZ, RZ, R142 ;  /* 0x000000ffff5f7224 */ /* 0x000fce00078e008e */
.L_x_1030:
[----:B------:R-:W-:Y:S05]  /*13e10*/  BSYNC B1 ;  /* 0x0000000000017941 */ /* 0x000fea0003800000 */
.L_x_1028:
        /* <DEDUP_REMOVED lines=16> */
.L_x_1034:
[----:B------:R-:W-:Y:S05]  /*13f20*/  BSYNC B2 ;  /* 0x0000000000027941 */ /* 0x000fea0003800000 */
.L_x_1033:
        /* <DEDUP_REMOVED lines=44> */
.L_x_1032:
[----:B------:R-:W-:Y:S05]  /*141f0*/  BSYNC B1 ;  /* 0x0000000000017941 */ /* 0x000fea0003800000 */
.L_x_1031:
        /* <DEDUP_REMOVED lines=10> */
.L_x_1027:
        /* <DEDUP_REMOVED lines=12> */
.L_x_1036:
[----:B------:R-:W-:-:S07]  /*14360*/  MOV R163, R142 ;  /* 0x0000008e00a37202 */ /* 0x000fce0000000f00 */
.L_x_1037:
[----:B------:R-:W-:Y:S05]  /*14370*/  BSYNC B1 ;  /* 0x0000000000017941 */ /* 0x000fea0003800000 */
.L_x_1035:
        /* <DEDUP_REMOVED lines=16> */
.L_x_1041:
[----:B------:R-:W-:Y:S05]  /*14480*/  BSYNC B2 ;  /* 0x0000000000027941 */ /* 0x000fea0003800000 */
.L_x_1040:
        /* <DEDUP_REMOVED lines=44> */
.L_x_1039:
[----:B------:R-:W-:Y:S05]  /*14750*/  BSYNC B1 ;  /* 0x0000000000017941 */ /* 0x000fea0003800000 */
.L_x_1038:
        /* <DEDUP_REMOVED lines=16> */
.L_x_1042:
        /* <DEDUP_REMOVED lines=12> */
.L_x_1045:
[----:B------:R-:W-:-:S07]  /*14920*/  IMAD.MOV.U32 R68, RZ, RZ, R142 ;  /* 0x000000ffff447224 */ /* 0x000fce00078e008e */
.L_x_1046:
[----:B------:R-:W-:Y:S05]  /*14930*/  BSYNC B1 ;  /* 0x0000000000017941 */ /* 0x000fea0003800000 */
.L_x_1044:
        /* <DEDUP_REMOVED lines=16> */
.L_x_1050:
[----:B------:R-:W-:Y:S05]  /*14a40*/  BSYNC B2 ;  /* 0x0000000000027941 */ /* 0x000fea0003800000 */
.L_x_1049:
        /* <DEDUP_REMOVED lines=44> */
.L_x_1048:
[----:B------:R-:W-:Y:S05]  /*14d10*/  BSYNC B1 ;  /* 0x0000000000017941 */ /* 0x000fea0003800000 */
.L_x_1047:
        /* <DEDUP_REMOVED lines=12> */
.L_x_1043:
        /* <DEDUP_REMOVED lines=12> */
.L_x_1052:
[----:B------:R-:W-:-:S07]  /*14ea0*/  MOV R68, R142 ;  /* 0x0000008e00447202 */ /* 0x000fce0000000f00 */
.L_x_1053:
[----:B------:R-:W-:Y:S05]  /*14eb0*/  BSYNC B1 ;  /* 0x0000000000017941 */ /* 0x000fea0003800000 */
.L_x_1051:
        /* <DEDUP_REMOVED lines=16> */
.L_x_1057:
[----:B------:R-:W-:Y:S05]  /*14fc0*/  BSYNC B2 ;  /* 0x0000000000027941 */ /* 0x000fea0003800000 */
.L_x_1056:
        /* <DEDUP_REMOVED lines=44> */
.L_x_1055:
[----:B------:R-:W-:Y:S05]  /*15290*/  BSYNC B1 ;  /* 0x0000000000017941 */ /* 0x000fea0003800000 */
.L_x_1054:
        /* <DEDUP_REMOVED lines=16> */
.L_x_1058:
        /* <DEDUP_REMOVED lines=12> */
.L_x_1061:
[----:B------:R-:W-:-:S07]  /*15460*/  IMAD.MOV.U32 R93, RZ, RZ, R142 ;  /* 0x000000ffff5d7224 */ /* 0x000fce00078e008e */
.L_x_1062:
[----:B------:R-:W-:Y:S05]  /*15470*/  BSYNC B1 ;  /* 0x0000000000017941 */ /* 0x000fea0003800000 */
.L_x_1060:
        /* <DEDUP_REMOVED lines=16> */
.L_x_1066:
[----:B------:R-:W-:Y:S05]  /*15580*/  BSYNC B2 ;  /* 0x0000000000027941 */ /* 0x000fea0003800000 */
.L_x_1065:
        /* <DEDUP_REMOVED lines=44> */
.L_x_1064:
[----:B------:R-:W-:Y:S05]  /*15850*/  BSYNC B1 ;  /* 0x0000000000017941 */ /* 0x000fea0003800000 */
.L_x_1063:
        /* <DEDUP_REMOVED lines=10> */
.L_x_1059:
        /* <DEDUP_REMOVED lines=12> */
.L_x_1068:
[----:B------:R-:W-:-:S07]  /*159c0*/  MOV R180, R142 ;  /* 0x0000008e00b47202 */ /* 0x000fce0000000f00 */
.L_x_1069:
[----:B------:R-:W-:Y:S05]  /*159d0*/  BSYNC B1 ;  /* 0x0000000000017941 */ /* 0x000fea0003800000 */
.L_x_1067:
        /* <DEDUP_REMOVED lines=16> */
.L_x_1073:
[----:B------:R-:W-:Y:S05]  /*15ae0*/  BSYNC B2 ;  /* 0x0000000000027941 */ /* 0x000fea0003800000 */
.L_x_1072:
        /* <DEDUP_REMOVED lines=44> */
.L_x_1071:
[----:B------:R-:W-:Y:S05]  /*15db0*/  BSYNC B1 ;  /* 0x0000000000017941 */ /* 0x000fea0003800000 */
.L_x_1070:
        /* <DEDUP_REMOVED lines=16> */
.L_x_1074:
        /* <DEDUP_REMOVED lines=12> */
.L_x_1077:
[----:B------:R-:W-:-:S07]  /*15f80*/  IMAD.MOV.U32 R92, RZ, RZ, R142 ;  /* 0x000000ffff5c7224 */ /* 0x000fce00078e008e */
.L_x_1078:
[----:B------:R-:W-:Y:S05]  /*15f90*/  BSYNC B1 ;  /* 0x0000000000017941 */ /* 0x000fea0003800000 */
.L_x_1076:
        /* <DEDUP_REMOVED lines=16> */
.L_x_1082:
[----:B------:R-:W-:Y:S05]  /*160a0*/  BSYNC B2 ;  /* 0x0000000000027941 */ /* 0x000fea0003800000 */
.L_x_1081:
        /* <DEDUP_REMOVED lines=44> */
.L_x_1080:
[----:B------:R-:W-:Y:S05]  /*16370*/  BSYNC B1 ;  /* 0x0000000000017941 */ /* 0x000fea0003800000 */
.L_x_1079:
        /* <DEDUP_REMOVED lines=12> */
.L_x_1075:
        /* <DEDUP_REMOVED lines=12> */
.L_x_1084:
[----:B------:R-:W-:-:S07]  /*16500*/  MOV R163, R142 ;  /* 0x0000008e00a37202 */ /* 0x000fce0000000f00 */
.L_x_1085:
[----:B------:R-:W-:Y:S05]  /*16510*/  BSYNC B1 ;  /* 0x0000000000017941 */ /* 0x000fea0003800000 */
.L_x_1083:
        /* <DEDUP_REMOVED lines=16> */
.L_x_1089:
[----:B------:R-:W-:Y:S05]  /*16620*/  BSYNC B2 ;  /* 0x0000000000027941 */ /* 0x000fea0003800000 */
.L_x_1088:
        /* <DEDUP_REMOVED lines=44> */
.L_x_1087:
[----:B------:R-:W-:Y:S05]  /*168f0*/  BSYNC B1 ;  /* 0x0000000000017941 */ /* 0x000fea0003800000 */
.L_x_1086:
        /* <DEDUP_REMOVED lines=16> */
.L_x_1090:
        /* <DEDUP_REMOVED lines=12> */
.L_x_1093:
[----:B------:R-:W-:-:S07]  /*16ac0*/  IMAD.MOV.U32 R91, RZ, RZ, R142 ;  /* 0x000000ffff5b7224 */ /* 0x000fce00078e008e */
.L_x_1094:
[----:B------:R-:W-:Y:S05]  /*16ad0*/  BSYNC B1 ;  /* 0x0000000000017941 */ /* 0x000fea0003800000 */
.L_x_1092:
        /* <DEDUP_REMOVED lines=16> */
.L_x_1098:
[----:B------:R-:W-:Y:S05]  /*16be0*/  BSYNC B2 ;  /* 0x0000000000027941 */ /* 0x000fea0003800000 */
.L_x_1097:
        /* <DEDUP_REMOVED lines=44> */
.L_x_1096:
[----:B------:R-:W-:Y:S05]  /*16eb0*/  BSYNC B1 ;  /* 0x0000000000017941 */ /* 0x000fea0003800000 */
.L_x_1095:
        /* <DEDUP_REMOVED lines=10> */
.L_x_1091:
        /* <DEDUP_REMOVED lines=12> */
.L_x_1100:
[----:B------:R-:W-:-:S07]  /*17020*/  MOV R163, R142 ;  /* 0x0000008e00a37202 */ /* 0x000fce0000000f00 */
.L_x_1101:
[----:B------:R-:W-:Y:S05]  /*17030*/  BSYNC B1 ;  /* 0x0000000000017941 */ /* 0x000fea0003800000 */
.L_x_1099:
        /* <DEDUP_REMOVED lines=16> */
.L_x_1105:
[----:B------:R-:W-:Y:S05]  /*17140*/  BSYNC B2 ;  /* 0x0000000000027941 */ /* 0x000fea0003800000 */
.L_x_1104:
        /* <DEDUP_REMOVED lines=44> */
.L_x_1103:
[----:B------:R-:W-:Y:S05]  /*17410*/  BSYNC B1 ;  /* 0x0000000000017941 */ /* 0x000fea0003800000 */
.L_x_1102:
        /* <DEDUP_REMOVED lines=14> */
.L_x_1106:
        /* <DEDUP_REMOVED lines=12> */
.L_x_1109:
[----:B------:R-:W-:-:S07]  /*175c0*/  IMAD.MOV.U32 R70, RZ, RZ, R142 ;  /* 0x000000ffff467224 */ /* 0x000fce00078e008e */
.L_x_1110:
[----:B------:R-:W-:Y:S05]  /*175d0*/  BSYNC B1 ;  /* 0x0000000000017941 */ /* 0x000fea0003800000 */
.L_x_1108:
        /* <DEDUP_REMOVED lines=16> */
.L_x_1114:
[----:B------:R-:W-:Y:S05]  /*176e0*/  BSYNC B2 ;  /* 0x0000000000027941 */ /* 0x000fea0003800000 */
.L_x_1113:
        /* <DEDUP_REMOVED lines=44> */
.L_x_1112:
[----:B------:R-:W-:Y:S05]  /*179b0*/  BSYNC B1 ;  /* 0x0000000000017941 */ /* 0x000fea0003800000 */
.L_x_1111:
        /* <DEDUP_REMOVED lines=12> */
.L_x_1107:
        /* <DEDUP_REMOVED lines=12> */
.L_x_1116:
[----:B------:R-:W-:-:S07]  /*17b40*/  MOV R70, R142 ;  /* 0x0000008e00467202 */ /* 0x000fce0000000f00 */
.L_x_1117:
[----:B------:R-:W-:Y:S05]  /*17b50*/  BSYNC B1 ;  /* 0x0000000000017941 */ /* 0x000fea0003800000 */
.L_x_1115:
        /* <DEDUP_REMOVED lines=16> */
.L_x_1121:
[----:B------:R-:W-:Y:S05]  /*17c60*/  BSYNC B2 ;  /* 0x0000000000027941 */ /* 0x000fea0003800000 */
.L_x_1120:
        /* <DEDUP_REMOVED lines=44> */
.L_x_1119:
[----:B------:R-:W-:Y:S05]  /*17f30*/  BSYNC B1 ;  /* 0x0000000000017941 */ /* 0x000fea0003800000 */
.L_x_1118:
        /* <DEDUP_REMOVED lines=14> */
.L_x_1122:
        /* <DEDUP_REMOVED lines=12> */
.L_x_1125:
[----:B------:R-:W-:-:S07]  /*180e0*/  IMAD.MOV.U32 R89, RZ, RZ, R142 ;  /* 0x000000ffff597224 */ /* 0x000fce00078e008e */
.L_x_1126:
[----:B------:R-:W-:Y:S05]  /*180f0*/  BSYNC B1 ;  /* 0x0000000000017941 */ /* 0x000fea0003800000 */
.L_x_1124:
        /* <DEDUP_REMOVED lines=16> */
.L_x_1130:
[----:B------:R-:W-:Y:S05]  /*18200*/  BSYNC B2 ;  /* 0x0000000000027941 */ /* 0x000fea0003800000 */
.L_x_1129:
        /* <DEDUP_REMOVED lines=44> */
.L_x_1128:
[----:B------:R-:W-:Y:S05]  /*184d0*/  BSYNC B1 ;  /* 0x0000000000017941 */ /* 0x000fea0003800000 */
.L_x_1127:
        /* <DEDUP_REMOVED lines=10> */
.L_x_1123:
        /* <DEDUP_REMOVED lines=12> */
.L_x_1132:
[----:B------:R-:W-:-:S07]  /*18640*/  MOV R180, R142 ;  /* 0x0000008e00b47202 */ /* 0x000fce0000000f00 */
.L_x_1133:
[----:B------:R-:W-:Y:S05]  /*18650*/  BSYNC B1 ;  /* 0x0000000000017941 */ /* 0x000fea0003800000 */
.L_x_1131:
        /* <DEDUP_REMOVED lines=16> */
.L_x_1137:
[----:B------:R-:W-:Y:S05]  /*18760*/  BSYNC B2 ;  /* 0x0000000000027941 */ /* 0x000fea0003800000 */
.L_x_1136:
        /* <DEDUP_REMOVED lines=44> */
.L_x_1135:
[----:B------:R-:W-:Y:S05]  /*18a30*/  BSYNC B1 ;  /* 0x0000000000017941 */ /* 0x000fea0003800000 */
.L_x_1134:
        /* <DEDUP_REMOVED lines=14> */
.L_x_1138:
        /* <DEDUP_REMOVED lines=12> */
.L_x_1141:
[----:B------:R-:W-:-:S07]  /*18be0*/  IMAD.MOV.U32 R87, RZ, RZ, R142 ;  /* 0x000000ffff577224 */ /* 0x000fce00078e008e */
.L_x_1142:
[----:B------:R-:W-:Y:S05]  /*18bf0*/  BSYNC B1 ;  /* 0x0000000000017941 */ /* 0x000fea0003800000 */
.L_x_1140:
        /* <DEDUP_REMOVED lines=16> */
.L_x_1146:
[----:B------:R-:W-:Y:S05]  /*18d00*/  BSYNC B2 ;  /* 0x0000000000027941 */ /* 0x000fea0003800000 */
.L_x_1145:
        /* <DEDUP_REMOVED lines=44> */
.L_x_1144:
[----:B------:R-:W-:Y:S05]  /*18fd0*/  BSYNC B1 ;  /* 0x0000000000017941 */ /* 0x000fea0003800000 */
.L_x_1143:
        /* <DEDUP_REMOVED lines=12> */
.L_x_1139:
        /* <DEDUP_REMOVED lines=22> */
[----:B------:R-:W-:-:S02]  /*19200*/  SHF.R.U32.HI R176, RZ, 0x1d, R172 ;  /* 0x0000001dffb07819 */ /* 0x000fc400000116ac */
        /* <DEDUP_REMOVED lines=11> */
[----:B--2---:R-:W-:Y:S02]  /*192c0*/  SHF.L.U32 R69, R89, 0x10, RZ ;  /* 0x0000001059457819 */ /* 0x004fe400000006ff */
        /* <DEDUP_REMOVED lines=19> */
.L_x_1018:
[----:B------:R-:W-:Y:S05]  /*19400*/  BSYNC B0 ;  /* 0x0000000000007941 */ /* 0x000fea0003800000 */
.L_x_1017:
[----:B0123--:R-:W-:Y:S01]  /*19410*/  FADD.FTZ R68, RZ, R173 ;  /* 0x000000adff447221 */ /* 0x00ffe20000010000 */
[----:B------:R-:W-:Y:S01]  /*19420*/  LOP3.LUT P6, RZ, R0, 0x20, RZ, 0xc0, !PT ;  /* 0x0000002000ff7812 */ /* 0x000fe200078cc0ff */
[----:B------:R-:W-:Y:S01]  /*19430*/  UMOV UR32, 0xffffffff ;  /* 0xffffffff00207882 */ /* 0x000fe20000000000 */
[----:B------:R-:W-:Y:S01]  /*19440*/  ISETP.GT.U32.AND P0, PT, R51, 0x1ff, PT ;  /* 0x000001ff3300780c */ /* 0x000fe20003f04070 */
[----:B------:R-:W-:Y:S01]  /*19450*/  FADD.FTZ R68, R171, R68 ;  /* 0x00000044ab447221 */ /* 0x000fe20000010000 */
[----:B------:R-:W-:Y:S02]  /*19460*/  ISETP.GT.U32.AND P1, PT, R51, 0x2ff, PT ;  /* 0x000002ff3300780c */ /* 0x000fe40003f24070 */
[----:B------:R-:W-:Y:S01]  /*19470*/  LOP3.LUT P2, RZ, R170, 0xff, RZ, 0xc0, !PT ;  /* 0x000000ffaaff7812 */ /* 0x000fe2000784c0ff */
[----:B------:R-:W-:Y:S01]  /*19480*/  FADD.FTZ R68, R189, R68 ;  /* 0x00000044bd447221 */ /* 0x000fe20000010000 */
[----:B------:R-:W-:Y:S02]  /*19490*/  ISETP.GT.U32.AND P3, PT, R51, 0x3ff, PT ;  /* 0x000003ff3300780c */ /* 0x000fe40003f64070 */
[----:B------:R-:W-:Y:S01]  /*194a0*/  SHF.R.U32.HI R71, RZ, 0x5, R56 ;  /* 0x00000005ff477819 */ /* 0x000fe20000011638 */
[----:B------:R-:W-:Y:S01]  /*194b0*/  FADD.FTZ R68, R187, R68 ;  /* 0x00000044bb447221 */ /* 0x000fe20000010000 */
[----:B------:R-:W-:-:S02]  /*194c0*/  LOP3.LUT P4, RZ, R56, 0x1f, RZ, 0xc0, !PT ;  /* 0x0000001f38ff7812 */ /* 0x000fc4000788c0ff */
[----:B------:R-:W-:Y:S01]  /*194d0*/  LOP3.LUT R70, R71, 0x7fffff8, RZ, 0xc0, !PT ;  /* 0x07fffff847467812 */ /* 0x000fe200078ec0ff */
        /* <DEDUP_REMOVED lines=116> */
.L_x_1167:
[----:B------:R-:W2:Y:S01]  /*19c20*/  @!P4 S2R R72, SR_CgaCtaId ;  /* 0x000000000048c919 */ /* 0x000ea20000008800 */
[----:B------:R-:W-:Y:S01]  /*19c30*/  @!P4 MOV R69, 0x400 ;  /* 0x000004000045c802 */ /* 0x000fe20000000f00 */
[----:B------:R-:W-:Y:S05]  /*19c40*/  WARPSYNC.ALL ;  /* 0x0000000000007948 */ /* 0x000fea0003800000 */
[----:B------:R-:W-:Y:S02]  /*19c50*/  LOP3.LUT R71, R71, 0x7, RZ, 0xc0, !PT ;  /* 0x0000000747477812 */ /* 0x000fe400078ec0ff */
[----:B--2---:R-:W-:-:S03]  /*19c60*/  @!P4 LEA R73, R72, R69, 0x18 ;  /* 0x000000454849c211 */ /* 0x004fc600078ec0ff */
[----:B------:R-:W-:Y:S02]  /*19c70*/  @!P4 IMAD.IADD R72, R70, 0x1, R71 ;  /* 0x000000014648c824 */ /* 0x000fe400078e0247 */
[----:B-1----:R-:W-:-:S03]  /*19c80*/  FADD.FTZ R69, R75, R170 ;  /* 0x000000aa4b457221 */ /* 0x002fc60000010000 */
[----:B------:R-:W-:Y:S02]  /*19c90*/  @!P4 LEA R72, R72, R73, 0x3 ;  /* 0x000000494848c211 */ /* 0x000fe400078e18ff */
[----:B------:R-:W-:-:S03]  /*19ca0*/  LOP3.LUT R73, R56, 0x1f, RZ, 0xc0, !PT ;  /* 0x0000001f38497812 */ /* 0x000fc600078ec0ff */
[----:B------:R1:W-:Y:S01]  /*19cb0*/  @!P4 STS.64 [R72], R68 ;  /* 0x000000444800c388 */ /* 0x0003e20000000a00 */
[----:B------:R-:W-:-:S13]  /*19cc0*/  ISETP.GT.U32.AND P0, PT, R73, 0x7, PT ;  /* 0x000000074900780c */ /* 0x000fda0003f04070 */
[----:B-1----:R-:W1:Y:S01]  /*19cd0*/  @!P0 S2R R69, SR_CgaCtaId ;  /* 0x0000000000458919 */ /* 0x002e620000008800 */
[----:B------:R-:W-:Y:S01]  /*19ce0*/  @!P0 MOV R68, 0x400 ;  /* 0x0000040000448802 */ /* 0x000fe20000000f00 */
[----:B------:R-:W-:Y:S01]  /*19cf0*/  @!P0 IMAD.IADD R70, R70, 0x1, R73 ;  /* 0x0000000146468824 */ /* 0x000fe200078e0249 */
[----:B------:R-:W-:Y:S01]  /*19d00*/  BAR.SYNC.DEFER_BLOCKING 0x0 ;  /* 0x0000000000007b1d */ /* 0x000fe20000010000 */
[----:B------:R-:W-:-:S05]  /*19d10*/  PLOP3.LUT P1, PT, PT, PT, UP0, 0x40, 0x0 ;  /* 0x000000000000781c */ /* 0x000fca0003f2e808 */
[----:B------:R-:W-:Y:S01]  /*19d20*/  BSSY B0, `(.L_x_1148) ;  /* 0x0000079000007945 */ /* 0x000fe20003800000 */
[----:B-1----:R-:W-:Y:S02]  /*19d30*/  @!P0 LEA R73, R69, R68, 0x18 ;  /* 0x0000004445498211 */ /* 0x002fe400078ec0ff */
[----:B------:R-:W-:-:S03]  /*19d40*/  CS2R R68, SRZ ;  /* 0x0000000000447805 */ /* 0x000fc6000001ff00 */
[----:B------:R-:W-:Y:S01]  /*19d50*/  @!P0 IMAD R72, R70, 0x8, R73 ;  /* 0x0000000846488824 */ /* 0x000fe200078e0249 */
[----:B------:R-:W-:-:S04]  /*19d60*/  HFMA2.MMA R70, -RZ, RZ, 0, 0 ;  /* 0x00000000ff467435 */ /* 0x000fc800000001ff */
[----:B------:R1:W-:Y:S02]  /*19d70*/  @!P0 LDS.64 R68, [R72] ;  /* 0x0000000048448984 */ /* 0x0003e40000000a00 */
[----:B------:R-:W-:Y:S01]  /*19d80*/  @!P0 IMAD.MOV.U32 R70, RZ, RZ, R96 ;  /* 0x000000ffff468224 */ /* 0x000fe200078e0060 */
[----:B------:R-:W-:-:S04]  /*19d90*/  LOP3.LUT P0, RZ, R71, 0x1f, R56, 0xf8, !PT ;  /* 0x0000001f47ff7812 */ /* 0x000fc8000780f838 */
[----:B------:R-:W2:Y:S01]  /*19da0*/  SHFL.DOWN PT, R73, R70, 0x4, 0x1f ;  /* 0x08801f0046497f89 */ /* 0x000ea200000e0000 */
[----:B-1----:R-:W-:Y:S01]  /*19db0*/  I2FP.F32.S32 R72, R70 ;  /* 0x0000004600487245 */ /* 0x002fe20000201400 */
[----:B--2---:R-:W-:Y:S01]  /*19dc0*/  IMAD.IADD R170, R73, 0x1, R70 ;  /* 0x0000000149aa7824 */ /* 0x004fe200078e0246 */
[----:B------:R-:W-:-:S04]  /*19dd0*/  I2FP.F32.S32 R176, R73 ;  /* 0x0000004900b07245 */ /* 0x000fc80000201400 */
[----:B------:R-:W-:Y:S01]  /*19de0*/  I2FP.F32.S32 R172, R170 ;  /* 0x000000aa00ac7245 */ /* 0x000fe20000201400 */
[----:B------:R-:W1:Y:S03]  /*19df0*/  SHFL.DOWN PT, R235, R170, 0x2, 0x1f ;  /* 0x08401f00aaeb7f89 */ /* 0x000e6600000e0000 */
[----:B------:R-:W2:Y:S01]  /*19e00*/  MUFU.RCP R174, R172 ;  /* 0x000000ac00ae7308 */ /* 0x000ea20000001000 */
[----:B0-----:R-:W0:Y:S04]  /*19e10*/  SHFL.DOWN PT, R75, R68, 0x4, 0x1f ;  /* 0x08801f00444b7f89 */ /* 0x001e2800000e0000 */
[----:B------:R-:W3:Y:S01]  /*19e20*/  SHFL.DOWN PT, R74, R69, 0x4, 0x1f ;  /* 0x08801f00454a7f89 */ /* 0x000ee200000e0000 */
[----:B-1----:R-:W-:-:S02]  /*19e30*/  IADD3 R170, R170, R235, RZ ;  /* 0x000000ebaaaa7210 */ /* 0x002fc40007ffe0ff */
[----:B------:R-:W-:Y:S01]  /*19e40*/  I2FP.F32.S32 R235, R235 ;  /* 0x000000eb00eb7245 */ /* 0x000fe20000201400 */
[C---:B0-----:R-:W-:Y:S01]  /*19e50*/  FMUL.FTZ R73, R75.reuse, R176 ;  /* 0x000000b04b497220 */ /* 0x041fe20000410000 */
[----:B------:R-:W-:Y:S01]  /*19e60*/  FADD.FTZ R75, -R75, R68 ;  /* 0x000000444b4b7221 */ /* 0x000fe20000010100 */
[----:B------:R-:W0:Y:S02]  /*19e70*/  SHFL.DOWN PT, R237, R170, 0x1, 0x1f ;  /* 0x08201f00aaed7f89 */ /* 0x000e2400000e0000 */
[----:B------:R-:W-:Y:S01]  /*19e80*/  FFMA.FTZ R73, R72, R68, R73 ;  /* 0x0000004448497223 */ /* 0x000fe20000010049 */
[----:B------:R-:W-:Y:S01]  /*19e90*/  FMUL.FTZ R75, R75, R75 ;  /* 0x0000004b4b4b7220 */ /* 0x000fe20000410000 */
[----:B---3--:R-:W-:Y:S02]  /*19ea0*/  FADD.FTZ R69, R74, R69 ;  /* 0x000000454a457221 */ /* 0x008fe40000010000 */
[----:B--2---:R-:W-:Y:S01]  /*19eb0*/  FMUL.FTZ R73, R174, R73 ;  /* 0x00000049ae497220 */ /* 0x004fe20000410000 */
[----:B------:R-:W-:Y:S01]  /*19ec0*/  FMUL.FTZ R75, R75, R72 ;  /* 0x000000484b4b7220 */ /* 0x000fe20000410000 */
[----:B------:R-:W-:-:S03]  /*19ed0*/  I2FP.F32.S32 R72, R170 ;  /* 0x000000aa00487245 */ /* 0x000fc60000201400 */
[----:B------:R-:W1:Y:S01]  /*19ee0*/  SHFL.DOWN PT, R68, R73, 0x2, 0x1f ;  /* 0x08401f0049447f89 */ /* 0x000e6200000e0000 */
[----:B------:R-:W-:Y:S01]  /*19ef0*/  FMUL.FTZ R75, R75, R176 ;  /* 0x000000b04b4b7220 */ /* 0x000fe20000410000 */
[----:B------:R-:W2:Y:S03]  /*19f00*/  MUFU.RCP R74, R72 ;  /* 0x00000048004a7308 */ /* 0x000ea60000001000 */
[----:B------:R-:W-:-:S05]  /*19f10*/  FFMA.FTZ R69, R174, R75, R69 ;  /* 0x0000004bae457223 */ /* 0x000fca0000010045 */
[----:B------:R-:W3:Y:S01]  /*19f20*/  SHFL.DOWN PT, R70, R69, 0x2, 0x1f ;  /* 0x08401f0045467f89 */ /* 0x000ee200000e0000 */
[----:B0-----:R-:W-:Y:S01]  /*19f30*/  IMAD.IADD R170, R170, 0x1, R237 ;  /* 0x00000001aaaa7824 */ /* 0x001fe200078e02ed */
[----:B------:R-:W-:-:S04]  /*19f40*/  I2FP.F32.S32 R237, R237 ;  /* 0x000000ed00ed7245 */ /* 0x000fc80000201400 */
[----:B------:R-:W-:Y:S01]  /*19f50*/  I2FP.F32.S32 R170, R170 ;  /* 0x000000aa00aa7245 */ /* 0x000fe20000201400 */
[----:B-1----:R-:W-:Y:S01]  /*19f60*/  FMUL.FTZ R75, R68, R235 ;  /* 0x000000eb444b7220 */ /* 0x002fe20000410000 */
[----:B------:R-:W-:-:S04]  /*19f70*/  FADD.FTZ R68, R73, -R68 ;  /* 0x8000004449447221 */ /* 0x000fc80000010000 */
[----:B------:R-:W0:Y:S01]  /*19f80*/  MUFU.RCP R170, R170 ;  /* 0x000000aa00aa7308 */ /* 0x000e220000001000 */
[----:B------:R-:W-:Y:S01]  /*19f90*/  FFMA.FTZ R75, R172, R73, R75 ;  /* 0x00000049ac4b7223 */ /* 0x000fe2000001004b */
[----:B------:R-:W-:-:S03]  /*19fa0*/  FMUL.FTZ R73, R68, R68 ;  /* 0x0000004444497220 */ /* 0x000fc60000410000 */
[----:B--2---:R-:W-:Y:S01]  /*19fb0*/  FMUL.FTZ R75, R74, R75 ;  /* 0x0000004b4a4b7220 */ /* 0x004fe20000410000 */
[----:B------:R-:W-:Y:S01]  /*19fc0*/  FMUL.FTZ R73, R172, R73 ;  /* 0x00000049ac497220 */ /* 0x000fe20000410000 */
[----:B---3--:R-:W-:-:S03]  /*19fd0*/  FADD.FTZ R69, R69, R70 ;  /* 0x0000004645457221 */ /* 0x008fc60000010000 */
[----:B------:R-:W1:Y:S01]  /*19fe0*/  SHFL.DOWN PT, R68, R75, 0x1, 0x1f ;  /* 0x08201f004b447f89 */ /* 0x000e6200000e0000 */
[----:B------:R-:W-:-:S04]  /*19ff0*/  FMUL.FTZ R73, R73, R235 ;  /* 0x000000eb49497220 */ /* 0x000fc80000410000 */
[----:B------:R-:W-:-:S05]  /*1a000*/  FFMA.FTZ R69, R74, R73, R69 ;  /* 0x000000494a457223 */ /* 0x000fca0000010045 */
[----:B------:R-:W2:Y:S01]  /*1a010*/  SHFL.DOWN PT, R70, R69, 0x1, 0x1f ;  /* 0x08201f0045467f89 */ /* 0x000ea200000e0000 */
[----:B-1----:R-:W-:Y:S01]  /*1a020*/  FADD.FTZ R73, R75, -R68 ;  /* 0x800000444b497221 */ /* 0x002fe20000010000 */
[----:B------:R-:W-:-:S03]  /*1a030*/  FMUL.FTZ R235, R68, R237 ;  /* 0x000000ed44eb7220 */ /* 0x000fc60000410000 */
[----:B------:R-:W-:Y:S01]  /*1a040*/  FMUL.FTZ R73, R73, R73 ;  /* 0x0000004949497220 */ /* 0x000fe20000410000 */
[C---:B------:R-:W-:Y:S02]  /*1a050*/  FFMA.FTZ R235, R72.reuse, R75, R235 ;  /* 0x0000004b48eb7223 */ /* 0x040fe400000100eb */
[----:B------:R-:W1:Y:S01]  /*1a060*/  LDC R75, c[0x0][0x2d8] ;  /* 0x0000b600ff4b7b82 */ /* 0x000e620000000800 */
[----:B------:R-:W-:Y:S01]  /*1a070*/  FMUL.FTZ R72, R72, R73 ;  /* 0x0000004948487220 */ /* 0x000fe20000410000 */
[----:B0-----:R-:W-:Y:S01]  /*1a080*/  FMUL.FTZ R235, R170, R235 ;  /* 0x000000ebaaeb7220 */ /* 0x001fe20000410000 */
[----:B--2---:R-:W-:Y:S02]  /*1a090*/  FADD.FTZ R73, R69, R70 ;  /* 0x0000004645497221 */ /* 0x004fe40000010000 */
[----:B------:R-:W-:-:S03]  /*1a0a0*/  FMUL.FTZ R72, R72, R237 ;  /* 0x000000ed48487220 */ /* 0x000fc60000410000 */
[----:B------:R-:W0:Y:S01]  /*1a0b0*/  SHFL.IDX PT, R235, R235, RZ, 0x1f ;  /* 0x00001fffebeb7589 */ /* 0x000e2200000e0000 */
[----:B------:R-:W-:Y:S01]  /*1a0c0*/  FFMA.FTZ R72, R170, R72, R73 ;  /* 0x00000048aa487223 */ /* 0x000fe20000010049 */
[----:B------:R-:W2:Y:S05]  /*1a0d0*/  @!P0 LDC.64 R70, c[0x0][0x250] ;  /* 0x00009400ff468b82 */ /* 0x000eaa0000000a00 */
[----:B------:R-:W1:Y:S03]  /*1a0e0*/  SHFL.IDX PT, R72, R72, RZ, 0x1f ;  /* 0x00001fff48487589 */ /* 0x000e6600000e0000 */
[----:B------:R-:W3:Y:S01]  /*1a0f0*/  @!P0 LDC.64 R68, c[0x0][0x258] ;  /* 0x00009600ff448b82 */ /* 0x000ee20000000a00 */
[----:B0-----:R-:W-:Y:S01]  /*1a100*/  FMUL.FTZ R73, R235, R235 ;  /* 0x000000ebeb497220 */ /* 0x001fe20000410000 */
[----:B--2---:R-:W-:-:S04]  /*1a110*/  @!P0 IMAD.WIDE R70, R50, 0x4, R70 ;  /* 0x0000000432468825 */ /* 0x004fc800078e0246 */
[----:B------:R-:W-:Y:S01]  /*1a120*/  FSEL R74, R73, RZ, !P1 ;  /* 0x000000ff494a7208 */ /* 0x000fe20004800000 */
[----:B-1----:R-:W-:Y:S01]  /*1a130*/  FFMA.FTZ R73, R72, UR33, R75 ;  /* 0x0000002148497c23 */ /* 0x002fe2000801004b */
[----:B------:R0:W-:Y:S01]  /*1a140*/  @!P0 STG.E desc[UR6][R70.64], R235 ;  /* 0x000000eb46008986 */ /* 0x0001e2000c101906 */
[----:B------:R-:W-:Y:S01]  /*1a150*/  PLOP3.LUT P1, PT, PT, PT, UP0, 0x40, 0x0 ;  /* 0x000000000000781c */ /* 0x000fe20003f2e808 */
[----:B---3--:R-:W-:-:S04]  /*1a160*/  @!P0 IMAD.WIDE R68, R50, 0x4, R68 ;  /* 0x0000000432448825 */ /* 0x008fc800078e0244 */
[----:B------:R-:W-:Y:S01]  /*1a170*/  FADD.FTZ R73, R73, R74 ;  /* 0x0000004a49497221 */ /* 0x000fe20000010000 */
[----:B------:R-:W-:-:S03]  /*1a180*/  FSEL R172, R235, RZ, P1 ;  /* 0x000000ffebac7208 */ /* 0x000fc60000800000 */
        /* <DEDUP_REMOVED lines=44> */
[C---:B0-----:R-:W-:Y:S01]  /*1a450*/  IMAD.WIDE.U32 R234, R168.reuse, 0x10, R234 ;  /* 0x00000010a8ea7825 */ /* 0x041fe200078e00ea */
[----:B------:R-:W-:Y:S01]  /*1a460*/  F2FP.BF16.F32.PACK_AB R73, R241, R174 ;  /* 0x000000aef149723e */ /* 0x000fe200000010ff */
[----:B------:R1:W-:Y:S01]  /*1a470*/  STG.E.128 desc[UR6][R236.64], R68 ;  /* 0x00000044ec007986 */ /* 0x0003e2000c101d06 */
[----:B------:R-:W-:Y:S01]  /*1a480*/  F2FP.BF16.F32.PACK_AB R72, R239, R72 ;  /* 0x00000048ef48723e */ /* 0x000fe200000010ff */
[----:B------:R-:W-:-:S04]  /*1a490*/  VIADD R168, R168, 0x100 ;  /* 0x00000100a8a87836 */ /* 0x000fc80000000000 */
[----:B------:R1:W-:Y:S03]  /*1a4a0*/  STG.E.128 desc[UR6][R234.64], R72 ;  /* 0x00000048ea007986 */ /* 0x0003e6000c101d06 */
.L_x_1149:
[----:B------:R-:W-:Y:S05]  /*1a4b0*/  BSYNC B0 ;  /* 0x0000000000007941 */ /* 0x000fea0003800000 */
.L_x_1148:
[----:B------:R-:W-:Y:S01]  /*1a4c0*/  LOP3.LUT P0, RZ, R0, 0x100, RZ, 0xc0, !PT ;  /* 0x0000010000ff7812 */ /* 0x000fe2000780c0ff */
        /* <DEDUP_REMOVED lines=46> */
[----:B------:R-:W-:Y:S02]  /*1a7b0*/  F2FP.BF16.F32.PACK_AB R72, R239, R72 ;  /* 0x00000048ef48723e */ /* 0x000fe400000010ff */
[----:B------:R-:W-:-:S03]  /*1a7c0*/  IADD3 R168, R168, 0x100, RZ ;  /* 0x00000100a8a87810 */ /* 0x000fc60007ffe0ff */
[----:B------:R2:W-:Y:S04]  /*1a7d0*/  STG.E.128 desc[UR6][R234.64], R72 ;  /* 0x00000048ea007986 */ /* 0x0005e8000c101d06 */
.L_x_1151:
[----:B------:R-:W-:Y:S05]  /*1a7e0*/  BSYNC B0 ;  /* 0x0000000000007941 */ /* 0x000fea0003800000 */
.L_x_1150:
[----:B------:R-:W-:Y:S01]  /*1a7f0*/  LOP3.LUT P0, RZ, R0, 0x80, RZ, 0xc0, !PT ;  /* 0x0000008000ff7812 */ /* 0x000fe2000780c0ff */
        /* <DEDUP_REMOVED lines=49> */
.L_x_1153:
[----:B------:R-:W-:Y:S05]  /*1ab10*/  BSYNC B0 ;  /* 0x0000000000007941 */ /* 0x000fea0003800000 */
.L_x_1152:
[----:B------:R-:W-:Y:S01]  /*1ab20*/  LOP3.LUT P0, RZ, R0, 0x40, RZ, 0xc0, !PT ;  /* 0x0000004000ff7812 */ /* 0x000fe2000780c0ff */
[----:B------:R-:W-:-:S12]  /*1ab30*/  BSSY B0, `(.L_x_1154) ;  /* 0x0000030000007945 */ /* 0x000fd80003800000 */
[----:B------:R-:W-:Y:S05]  /*1ab40*/  @!P0 BRA `(.L_x_1155) ;  /* 0x0000000000b88947 */ /* 0x000fea0003800000 */
[----:B0123--:R-:W0:Y:S01]  /*1ab50*/  LDC.64 R234, c[0x0][0x2b8] ;  /* 0x0000ae00ffea7b82 */ /* 0x00fe220000000a00 */
[--C-:B------:R-:W-:Y:S01]  /*1ab60*/  FADD.FTZ R69, R183, -R172.reuse ;  /* 0x800000acb7457221 */ /* 0x100fe20000010000 */
[--C-:B------:R-:W-:Y:S01]  /*1ab70*/  FADD.FTZ R73, R185, -R172.reuse ;  /* 0x800000acb9497221 */ /* 0x100fe20000010000 */
[--C-:B------:R-:W-:Y:S01]  /*1ab80*/  FADD.FTZ R75, R199, -R172.reuse ;  /* 0x800000acc74b7221 */ /* 0x100fe20000010000 */
[--C-:B------:R-:W-:Y:S01]  /*1ab90*/  FADD.FTZ R239, R201, -R172.reuse ;  /* 0x800000acc9ef7221 */ /* 0x100fe20000010000 */
[--C-:B------:R-:W-:Y:S01]  /*1aba0*/  FADD.FTZ R241, R215, -R172.reuse ;  /* 0x800000acd7f17221 */ /* 0x100fe20000010000 */
[--C-:B------:R-:W-:Y:S01]  /*1abb0*/  FADD.FTZ R243, R217, -R172.reuse ;  /* 0x800000acd9f37221 */ /* 0x100fe20000010000 */
[C---:B------:R-:W-:Y:S01]  /*1abc0*/  FMUL.FTZ R71, R170.reuse, R69 ;  /* 0x00000045aa477220 */ /* 0x040fe20000410000 */
[----:B------:R-:W1:Y:S01]  /*1abd0*/  LDC.64 R236, c[0x0][0x2c0] ;  /* 0x0000b000ffec7b82 */ /* 0x000e620000000a00 */
[C---:B------:R-:W-:Y:S01]  /*1abe0*/  FMUL.FTZ R73, R170.reuse, R73 ;  /* 0x00000049aa497220 */ /* 0x040fe20000410000 */
[--C-:B------:R-:W-:Y:S01]  /*1abf0*/  FADD.FTZ R245, R231, -R172.reuse ;  /* 0x800000ace7f57221 */ /* 0x100fe20000010000 */
[C---:B------:R-:W-:Y:S01]  /*1ac00*/  FMUL.FTZ R75, R170.reuse, R75 ;  /* 0x0000004baa4b7220 */ /* 0x040fe20000410000 */
[C---:B------:R-:W-:Y:S01]  /*1ac10*/  FMUL.FTZ R239, R170.reuse, R239 ;  /* 0x000000efaaef7220 */ /* 0x040fe20000410000 */
[C---:B------:R-:W-:Y:S01]  /*1ac20*/  FMUL.FTZ R74, R170.reuse, R241 ;  /* 0x000000f1aa4a7220 */ /* 0x040fe20000410000 */
[C---:B------:R-:W-:Y:S01]  /*1ac30*/  FMUL.FTZ R243, R170.reuse, R243 ;  /* 0x000000f3aaf37220 */ /* 0x040fe20000410000 */
[----:B------:R-:W-:Y:S01]  /*1ac40*/  FADD.FTZ R247, R233, -R172 ;  /* 0x800000ace9f77221 */ /* 0x000fe20000010000 */
[----:B------:R-:W-:Y:S01]  /*1ac50*/  FFMA.FTZ R68, R57, R71, R78 ;  /* 0x0000004739447223 */ /* 0x000fe2000001004e */
[----:B------:R-:W-:Y:S01]  /*1ac60*/  FFMA.FTZ R69, R113, R73, R112 ;  /* 0x0000004971457223 */ /* 0x000fe20000010070 */
[----:B------:R-:W-:Y:S01]  /*1ac70*/  FMUL.FTZ R172, R170, R245 ;  /* 0x000000f5aaac7220 */ /* 0x000fe20000410000 */
[----:B------:R-:W-:Y:S01]  /*1ac80*/  FFMA.FTZ R70, R58, R75, R77 ;  /* 0x0000004b3a467223 */ /* 0x000fe2000001004d */
[----:B------:R-:W-:Y:S01]  /*1ac90*/  FFMA.FTZ R241, R109, R239, R108 ;  /* 0x000000ef6df17223 */ /* 0x000fe2000001006c */
[----:B------:R-:W-:Y:S01]  /*1aca0*/  FFMA.FTZ R72, R59, R74, R80 ;  /* 0x0000004a3b487223 */ /* 0x000fe20000010050 */
[----:B------:R-:W-:Y:S01]  /*1acb0*/  FFMA.FTZ R245, R104, R243, R103 ;  /* 0x000000f368f57223 */ /* 0x000fe20000010067 */
[----:B------:R-:W-:Y:S01]  /*1acc0*/  FMUL.FTZ R247, R170, R247 ;  /* 0x000000f7aaf77220 */ /* 0x000fe20000410000 */
[----:B------:R-:W-:Y:S01]  /*1acd0*/  F2FP.BF16.F32.PACK_AB R68, R69, R68 ;  /* 0x000000444544723e */ /* 0x000fe200000010ff */
[----:B0-----:R-:W-:Y:S01]  /*1ace0*/  IMAD.WIDE.U32 R234, R168, 0x10, R234 ;  /* 0x00000010a8ea7825 */ /* 0x001fe200078e00ea */
[----:B------:R-:W-:-:S03]  /*1acf0*/  F2FP.BF16.F32.PACK_AB R69, R241, R70 ;  /* 0x00000046f145723e */ /* 0x000fc600000010ff */
[----:B------:R-:W-:Y:S01]  /*1ad00*/  FFMA.FTZ R170, R100, R247, R99 ;  /* 0x000000f764aa7223 */ /* 0x000fe20000010063 */
[----:B------:R-:W-:Y:S01]  /*1ad10*/  F2FP.BF16.F32.PACK_AB R70, R245, R72 ;  /* 0x00000048f546723e */ /* 0x000fe200000010ff */
[----:B------:R-:W-:Y:S01]  /*1ad20*/  FFMA.FTZ R72, R81, R71, R86 ;  /* 0x0000004751487223 */ /* 0x000fe20000010056 */
[----:B------:R-:W-:Y:S01]  /*1ad30*/  FFMA.FTZ R71, R76, R172, R79 ;  /* 0x000000ac4c477223 */ /* 0x000fe2000001004f */
[----:B------:R-:W-:Y:S01]  /*1ad40*/  FFMA.FTZ R241, R107, R239, R106 ;  /* 0x000000ef6bf17223 */ /* 0x000fe2000001006a */
[----:B-1----:R-:W-:-:S04]  /*1ad50*/  IMAD.WIDE.U32 R236, R168, 0x10, R236 ;  /* 0x00000010a8ec7825 */ /* 0x002fc800078e00ec */
[----:B------:R-:W-:Y:S01]  /*1ad60*/  FFMA.FTZ R168, R82, R75, R85 ;  /* 0x0000004b52a87223 */ /* 0x000fe20000010055 */
[----:B------:R-:W-:Y:S01]  /*1ad70*/  FFMA.FTZ R75, R84, R172, R169 ;  /* 0x000000ac544b7223 */ /* 0x000fe200000100a9 */
        /* <DEDUP_REMOVED lines=11> */
.L_x_1155:
[----:B------:R-:W-:Y:S05]  /*1ae30*/  BSYNC B0 ;  /* 0x0000000000007941 */ /* 0x000fea0003800000 */
.L_x_1154:
[----:B------:R-:W-:Y:S01]  /*1ae40*/  VIADD R50, R50, UR36 ;  /* 0x0000002432327c36 */ /* 0x000fe20008000000 */
[----:B0-----:R-:W-:-:S04]  /*1ae50*/  SEL R170, RZ, 0x1, P2 ;  /* 0x00000001ffaa7807 */ /* 0x001fc80001000000 */
[----:B------:R-:W-:-:S13]  /*1ae60*/  ISETP.GE.AND P0, PT, R50, UR37, PT ;  /* 0x0000002532007c0c */ /* 0x000fda000bf06270 */
[----:B------:R-:W-:Y:S05]  /*1ae70*/  @!P0 BRA `(.L_x_1156) ;  /* 0xfffffe6c00548947 */ /* 0x000fea000383ffff */
[----:B------:R-:W-:Y:S05]  /*1ae80*/  EXIT ;  /* 0x000000000000794d */ /* 0x000fea0003800000 */
.L_x_1147:
[----:B------:R-:W-:Y:S01]  /*1ae90*/  MOV R235, R72 ;  /* 0x0000004800eb7202 */ /* 0x000fe20000000f00 */
[----:B------:R-:W-:Y:S01]  /*1aea0*/  IMAD.MOV.U32 R176, RZ, RZ, 0x1 ;  /* 0x00000001ffb07424 */ /* 0x000fe200078e00ff */
[----:B------:R-:W-:Y:S01]  /*1aeb0*/  MOV R172, 0xffffffff ;  /* 0xffffffff00ac7802 */ /* 0x000fe20000000f00 */
[----:B------:R-:W-:-:S07]  /*1aec0*/  IMAD.MOV.U32 R237, RZ, RZ, 0x1f ;  /* 0x0000001fffed7424 */ /* 0x000fce00078e00ff */
[----:B------:R-:W-:Y:S05]  /*1aed0*/  WARPSYNC.COLLECTIVE R172, `(.L_x_1157) ;  /* 0x00000000ac087348 */ /* 0x000fea0003c00000 */
[----:B------:R0:W1:Y:S02]  /*1aee0*/  SHFL.BFLY P5, R174, R235, R176, R237 ;  /* 0x0c0000b0ebae7389 */ /* 0x00006400000a00ed */
[----:B01----:R-:W-:Y:S01]  /*1aef0*/  ENDCOLLECTIVE ;  /* 0x000000000000791b */ /* 0x003fe20003800000 */
.L_x_1157:
[----:B------:R-:W-:Y:S01]  /*1af00*/  HFMA2.MMA R176, -RZ, RZ, 0, 1.1920928955078125e-07 ;  /* 0x00000002ffb07435 */ /* 0x000fe200000001ff */
[----:B------:R-:W-:-:S04]  /*1af10*/  IMAD.MOV.U32 R69, RZ, RZ, R174 ;  /* 0x000000ffff457224 */ /* 0x000fc800078e00ae */
[----:B------:R-:W-:-:S04]  /*1af20*/  FADD.FTZ R73, R72, R69 ;  /* 0x0000004548497221 */ /* 0x000fc80000010000 */
[----:B------:R-:W-:-:S07]  /*1af30*/  IMAD.MOV.U32 R235, RZ, RZ, R73 ;  /* 0x000000ffffeb7224 */ /* 0x000fce00078e0049 */
[----:B------:R-:W-:Y:S05]  /*1af40*/  WARPSYNC.COLLECTIVE R172, `(.L_x_1158) ;  /* 0x00000000ac087348 */ /* 0x000fea0003c00000 */
[----:B------:R0:W1:Y:S02]  /*1af50*/  SHFL.BFLY P5, R174, R235, R176, R237 ;  /* 0x0c0000b0ebae7389 */ /* 0x00006400000a00ed */
[----:B01----:R-:W-:Y:S01]  /*1af60*/  ENDCOLLECTIVE ;  /* 0x000000000000791b */ /* 0x003fe20003800000 */
.L_x_1158:
[----:B------:R-:W-:Y:S01]  /*1af70*/  MOV R176, 0x4 ;  /* 0x0000000400b07802 */ /* 0x000fe20000000f00 */
[----:B------:R-:W-:-:S04]  /*1af80*/  IMAD.MOV.U32 R68, RZ, RZ, R174 ;  /* 0x000000ffff447224 */ /* 0x000fc800078e00ae */
[----:B------:R-:W-:-:S04]  /*1af90*/  FADD.FTZ R74, R73, R68 ;  /* 0x00000044494a7221 */ /* 0x000fc80000010000 */
[----:B------:R-:W-:-:S07]  /*1afa0*/  IMAD.MOV.U32 R235, RZ, RZ, R74 ;  /* 0x000000ffffeb7224 */ /* 0x000fce00078e004a */
[----:B------:R-:W-:Y:S05]  /*1afb0*/  WARPSYNC.COLLECTIVE R172, `(.L_x_1159) ;  /* 0x00000000ac087348 */ /* 0x000fea0003c00000 */
[----:B------:R0:W1:Y:S02]  /*1afc0*/  SHFL.BFLY P5, R174, R235, R176, R237 ;  /* 0x0c0000b0ebae7389 */ /* 0x00006400000a00ed */
[----:B01----:R-:W-:Y:S01]  /*1afd0*/  ENDCOLLECTIVE ;  /* 0x000000000000791b */ /* 0x003fe20003800000 */
.L_x_1159:
[----:B------:R-:W-:Y:S01]  /*1afe0*/  HFMA2.MMA R176, -RZ, RZ, 0, 4.76837158203125e-07 ;  /* 0x00000008ffb07435 */ /* 0x000fe200000001ff */
[----:B------:R-:W-:-:S04]  /*1aff0*/  IMAD.MOV.U32 R69, RZ, RZ, R174 ;  /* 0x000000ffff457224 */ /* 0x000fc800078e00ae */
[----:B------:R-:W-:-:S04]  /*1b000*/  FADD.FTZ R75, R74, R69 ;  /* 0x000000454a4b7221 */ /* 0x000fc80000010000 */
[----:B------:R-:W-:-:S07]  /*1b010*/  IMAD.MOV.U32 R235, RZ, RZ, R75 ;  /* 0x000000ffffeb7224 */ /* 0x000fce00078e004b */
[----:B------:R-:W-:Y:S05]  /*1b020*/  WARPSYNC.COLLECTIVE R172, `(.L_x_1160) ;  /* 0x00000000ac087348 */ /* 0x000fea0003c00000 */
[----:B------:R0:W1:Y:S02]  /*1b030*/  SHFL.BFLY P5, R174, R235, R176, R237 ;  /* 0x0c0000b0ebae7389 */ /* 0x00006400000a00ed */
[----:B01----:R-:W-:Y:S01]  /*1b040*/  ENDCOLLECTIVE ;  /* 0x000000000000791b */ /* 0x003fe20003800000 */
.L_x_1160:
[----:B------:R-:W-:Y:S01]  /*1b050*/  MOV R176, 0x10 ;  /* 0x0000001000b07802 */ /* 0x000fe20000000f00 */
[----:B------:R-:W-:-:S04]  /*1b060*/  IMAD.MOV.U32 R68, RZ, RZ, R174 ;  /* 0x000000ffff447224 */ /* 0x000fc800078e00ae */
[----:B------:R-:W-:-:S04]  /*1b070*/  FADD.FTZ R170, R75, R68 ;  /* 0x000000444baa7221 */ /* 0x000fc80000010000 */
[----:B------:R-:W-:-:S07]  /*1b080*/  IMAD.MOV.U32 R235, RZ, RZ, R170 ;  /* 0x000000ffffeb7224 */ /* 0x000fce00078e00aa */
[----:B------:R-:W-:Y:S05]  /*1b090*/  WARPSYNC.COLLECTIVE R172, `(.L_x_1161) ;  /* 0x00000000ac087348 */ /* 0x000fea0003c00000 */
[----:B------:R0:W1:Y:S02]  /*1b0a0*/  SHFL.BFLY P5, R174, R235, R176, R237 ;  /* 0x0c0000b0ebae7389 */ /* 0x00006400000a00ed */
[----:B01----:R-:W-:Y:S01]  /*1b0b0*/  ENDCOLLECTIVE ;  /* 0x000000000000791b */ /* 0x003fe20003800000 */
.L_x_1161:
[----:B------:R-:W-:Y:S01]  /*1b0c0*/  HFMA2.MMA R176, -RZ, RZ, 0, 5.9604644775390625e-08 ;  /* 0x00000001ffb07435 */ /* 0x000fe200000001ff */
[----:B------:R-:W-:-:S04]  /*1b0d0*/  IMAD.MOV.U32 R69, RZ, RZ, R174 ;  /* 0x000000ffff457224 */ /* 0x000fc800078e00ae */
        /* <DEDUP_REMOVED lines=66> */
[----:B------:R-:W-:-:S04]  /*1b500*/  @P3 FFMA.FTZ R69, R73, R73, R72 ;  /* 0x0000004949453223 */ /* 0x000fc80000010048 */
[----:B------:R-:W-:-:S07]  /*1b510*/  IMAD.MOV.U32 R235, RZ, RZ, R69 ;  /* 0x000000ffffeb7224 */ /* 0x000fce00078e0045 */
[----:B------:R-:W-:Y:S05]  /*1b520*/  WARPSYNC.COLLECTIVE R172, `(.L_x_1162) ;  /* 0x00000000ac087348 */ /* 0x000fea0003c00000 */
[----:B------:R0:W1:Y:S02]  /*1b530*/  SHFL.BFLY P5, R174, R235, R176, R237 ;  /* 0x0c0000b0ebae7389 */ /* 0x00006400000a00ed */
[----:B01----:R-:W-:Y:S01]  /*1b540*/  ENDCOLLECTIVE ;  /* 0x000000000000791b */ /* 0x003fe20003800000 */
.L_x_1162:
[----:B------:R-:W-:Y:S01]  /*1b550*/  MOV R176, 0x2 ;  /* 0x0000000200b07802 */ /* 0x000fe20000000f00 */
[----:B------:R-:W-:-:S04]  /*1b560*/  IMAD.MOV.U32 R72, RZ, RZ, R174 ;  /* 0x000000ffff487224 */ /* 0x000fc800078e00ae */
[----:B------:R-:W-:-:S04]  /*1b570*/  FADD.FTZ R72, R69, R72 ;  /* 0x0000004845487221 */ /* 0x000fc80000010000 */
[----:B------:R-:W-:-:S07]  /*1b580*/  IMAD.MOV.U32 R235, RZ, RZ, R72 ;  /* 0x000000ffffeb7224 */ /* 0x000fce00078e0048 */
[----:B------:R-:W-:Y:S05]  /*1b590*/  WARPSYNC.COLLECTIVE R172, `(.L_x_1163) ;  /* 0x00000000ac087348 */ /* 0x000fea0003c00000 */
[----:B------:R0:W1:Y:S02]  /*1b5a0*/  SHFL.BFLY P5, R174, R235, R176, R237 ;  /* 0x0c0000b0ebae7389 */ /* 0x00006400000a00ed */
[----:B01----:R-:W-:Y:S01]  /*1b5b0*/  ENDCOLLECTIVE ;  /* 0x000000000000791b */ /* 0x003fe20003800000 */
.L_x_1163:
[----:B------:R-:W-:Y:S01]  /*1b5c0*/  HFMA2.MMA R176, -RZ, RZ, 0, 2.384185791015625e-07 ;  /* 0x00000004ffb07435 */ /* 0x000fe200000001ff */
[----:B------:R-:W-:-:S04]  /*1b5d0*/  IMAD.MOV.U32 R73, RZ, RZ, R174 ;  /* 0x000000ffff497224 */ /* 0x000fc800078e00ae */
[----:B------:R-:W-:-:S04]  /*1b5e0*/  FADD.FTZ R73, R72, R73 ;  /* 0x0000004948497221 */ /* 0x000fc80000010000 */
[----:B------:R-:W-:-:S07]  /*1b5f0*/  IMAD.MOV.U32 R235, RZ, RZ, R73 ;  /* 0x000000ffffeb7224 */ /* 0x000fce00078e0049 */
[----:B------:R-:W-:Y:S05]  /*1b600*/  WARPSYNC.COLLECTIVE R172, `(.L_x_1164) ;  /* 0x00000000ac087348 */ /* 0x000fea0003c00000 */
[----:B------:R0:W1:Y:S02]  /*1b610*/  SHFL.BFLY P5, R174, R235, R176, R237 ;  /* 0x0c0000b0ebae7389 */ /* 0x00006400000a00ed */
[----:B01----:R-:W-:Y:S01]  /*1b620*/  ENDCOLLECTIVE ;  /* 0x000000000000791b */ /* 0x003fe20003800000 */
.L_x_1164:
[----:B------:R-:W-:Y:S01]  /*1b630*/  MOV R176, 0x8 ;  /* 0x0000000800b07802 */ /* 0x000fe20000000f00 */
[----:B------:R-:W-:-:S04]  /*1b640*/  IMAD.MOV.U32 R74, RZ, RZ, R174 ;  /* 0x000000ffff4a7224 */ /* 0x000fc800078e00ae */
[----:B------:R-:W-:-:S04]  /*1b650*/  FADD.FTZ R74, R73, R74 ;  /* 0x0000004a494a7221 */ /* 0x000fc80000010000 */
[----:B------:R-:W-:-:S07]  /*1b660*/  IMAD.MOV.U32 R235, RZ, RZ, R74 ;  /* 0x000000ffffeb7224 */ /* 0x000fce00078e004a */
[----:B------:R-:W-:Y:S05]  /*1b670*/  WARPSYNC.COLLECTIVE R172, `(.L_x_1165) ;  /* 0x00000000ac087348 */ /* 0x000fea0003c00000 */
[----:B------:R0:W1:Y:S02]  /*1b680*/  SHFL.BFLY P5, R174, R235, R176, R237 ;  /* 0x0c0000b0ebae7389 */ /* 0x00006400000a00ed */
[----:B01----:R-:W-:Y:S01]  /*1b690*/  ENDCOLLECTIVE ;  /* 0x000000000000791b */ /* 0x003fe20003800000 */
.L_x_1165:
[----:B------:R-:W-:Y:S01]  /*1b6a0*/  HFMA2.MMA R176, -RZ, RZ, 0, 9.5367431640625e-07 ;  /* 0x00000010ffb07435 */ /* 0x000fe200000001ff */
[----:B------:R-:W-:-:S04]  /*1b6b0*/  IMAD.MOV.U32 R75, RZ, RZ, R174 ;  /* 0x000000ffff4b7224 */ /* 0x000fc800078e00ae */
[----:B------:R-:W-:-:S04]  /*1b6c0*/  FADD.FTZ R75, R74, R75 ;  /* 0x0000004b4a4b7221 */ /* 0x000fc80000010000 */
[----:B------:R-:W-:-:S07]  /*1b6d0*/  IMAD.MOV.U32 R235, RZ, RZ, R75 ;  /* 0x000000ffffeb7224 */ /* 0x000fce00078e004b */
[----:B------:R-:W-:Y:S05]  /*1b6e0*/  WARPSYNC.COLLECTIVE R172, `(.L_x_1166) ;  /* 0x00000000ac087348 */ /* 0x000fea0003c00000 */
[----:B------:R0:W1:Y:S02]  /*1b6f0*/  SHFL.BFLY P5, R174, R235, R176, R237 ;  /* 0x0c0000b0ebae7389 */ /* 0x00006400000a00ed */
[----:B01----:R-:W-:Y:S01]  /*1b700*/  ENDCOLLECTIVE ;  /* 0x000000000000791b */ /* 0x003fe20003800000 */
.L_x_1166:
[----:B------:R-:W-:Y:S01]  /*1b710*/  IMAD.MOV.U32 R170, RZ, RZ, R174 ;  /* 0x000000ffffaa7224 */ /* 0x000fe200078e00ae */
[----:B------:R-:W-:Y:S06]  /*1b720*/  BRA `(.L_x_1167) ;  /* 0xffffffe4003c7947 */ /* 0x000fec000383ffff */
.L_x_1168:
        /* <DEDUP_REMOVED lines=13> */
.L_x_27024:


//--------------------- .text._ZN10layer_norm31ln_parallel_residual_fwd_kernelINS_13Kernel_traitsI13__nv_bfloat16S2_S2_S2_fjLj8192ELj1ELj1ELj8ELj16ENS_18Kernel_traits_baseILj8192ES2_S2_S2_S2_fjLj256EEEEELb1ELb0ELb1EEEvNS_9FwdParamsE --------------------------
	.section	.text._ZN10layer_norm31ln_parallel_residual_fwd_kernelINS_13Kernel_traitsI13__nv_bfloat16S2_S2_S2_fjLj8192ELj1ELj1ELj8ELj16ENS_18Kernel_traits_baseILj8192ES2_S2_S2_S2_fjLj256EEEEELb1ELb0ELb1EEEvNS_9FwdParamsE,"ax",@progbits
	.align	128
        .global         _ZN10layer_norm31ln_parallel_residual_fwd_kernelINS_13Kernel_traitsI13__nv_bfloat16S2_S2_S2_fjLj8192ELj1ELj1ELj8ELj16ENS_18Kernel_traits_baseILj8192ES2_S2_S2_S2_fjLj256EEEEELb1ELb0ELb1EEEvNS_9FwdParamsE
        .type           _ZN10layer_norm31ln_parallel_residual_fwd_kernelINS_13Kernel_traitsI13__nv_bfloat16S2_S2_S2_fjLj8192ELj1ELj1ELj8ELj16ENS_18Kernel_traits_baseILj8192ES2_S2_S2_S2_fjLj256EEEEELb1ELb0ELb1EEEvNS_9FwdParamsE,@function
        .size           _ZN10layer_norm31ln_parallel_residual_fwd_kernelINS_13Kernel_traitsI13__nv_bfloat16S2_S2_S2_fjLj8192ELj1ELj1ELj8ELj16ENS_18Kernel_traits_baseILj8192ES2_S2_S2_S2_fjLj256EEEEELb1ELb0ELb1EEEvNS_9FwdParamsE,(.L_x_27025 - _ZN10layer_norm31ln_parallel_residual_fwd_kernelINS_13Kernel_traitsI13__nv_bfloat16S2_S2_S2_fjLj8192ELj1ELj1ELj8ELj16ENS_18Kernel_traits_baseILj8192ES2_S2_S2_S2_fjLj256EEEEELb1ELb0ELb1EEEvNS_9FwdParamsE)
        .other          _ZN10layer_norm31ln_parallel_residual_fwd_kernelINS_13Kernel_traitsI13__nv_bfloat16S2_S2_S2_fjLj8192ELj1ELj1ELj8ELj16ENS_18Kernel_traits_baseILj8192ES2_S2_S2_S2_fjLj256EEEEELb1ELb0ELb1EEEvNS_9FwdParamsE,@"STO_CUDA_ENTRY STV_DEFAULT"
_ZN10layer_norm31ln_parallel_residual_fwd_kernelINS_13Kernel_traitsI13__nv_bfloat16S2_S2_S2_fjLj8192ELj1ELj1ELj8ELj16ENS_18Kernel_traits_baseILj8192ES2_S2_S2_S2_fjLj256EEEEELb1ELb0ELb1EEEvNS_9FwdParamsE:
.text._ZN10layer_norm31ln_parallel_residual_fwd_kernelINS_13Kernel_traitsI13__nv_bfloat16S2_S2_S2_fjLj8192ELj1ELj1ELj8ELj16ENS_18Kernel_traits_baseILj8192ES2_S2_S2_S2_fjLj256EEEEELb1ELb0ELb1EEEvNS_9FwdParamsE:
[----:B------:R-:W-:Y:S01]  /*0000*/  LDC R1, c[0x0][0x28] ;  /* 0x00000a00ff017b82 */ /* 0x000fe20000000800 */
[----:B------:R-:W-:Y:S01]  /*0010*/  ULDC.64 UR6, c[0x0][0x2e0] ;  /* 0x0000b80000067ab9 */ /* 0x000fe20000000a00 */
[----:B------:R-:W0:Y:S01]  /*0020*/  S2R R116, SR_TID.X ;  /* 0x0000000000747919 */ /* 0x000e220000002100 */
[----:B------:R-:W-:Y:S01]  /*0030*/  MOV R138, UR6 ;  /* 0x00000006008a7c02 */ /* 0x000fe20008000f00 */
[----:B------:R-:W-:Y:S01]  /*0040*/  IMAD.U32 R139, RZ, RZ, UR7 ;  /* 0x00000007ff8b7e24 */ /* 0x000fe2000f8e00ff */
[----:B------:R-:W-:-:S03]  /*0050*/  ULDC.64 UR6, c[0x0][0x2c8] ;  /* 0x0000b20000067ab9 */ /* 0x000fc60000000a00 */
[----:B------:R-:W1:Y:S01]  /*0060*/  LDC R178, c[0x0][0x2e8] ;  /* 0x0000ba00ffb27b82 */ /* 0x000e620000000800 */
[----:B------:R-:W-:Y:S01]  /*0070*/  ISETP.NE.U32.AND P0, PT, RZ, UR6, PT ;  /* 0x00000006ff007c0c */ /* 0x000fe2000bf05070 */
[----:B------:R-:W-:Y:S02]  /*0080*/  ULDC.U8 UR4, c[0x0][0x2f4] ;  /* 0x0000bd0000047ab9 */ /* 0x000fe40000000000 */
[----:B------:R-:W-:Y:S01]  /*0090*/  ISETP.NE.AND P2, PT, RZ, UR4, PT ;  /* 0x00000004ff007c0c */ /* 0x000fe2000bf45270 */
[----:B------:R-:W-:Y:S01]  /*00a0*/  ULDC.64 UR4, c[0x0][0x208] ;  /* 0x0000820000047ab9 */ /* 0x000fe20000000a00 */
[----:B------:R-:W-:Y:S01]  /*00b0*/  ISETP.NE.AND.EX P0, PT, RZ, UR7, PT, P0 ;  /* 0x00000007ff007c0c */ /* 0x000fe2000bf05300 */
[----:B------:R-:W-:Y:S01]  /*00c0*/  ULDC.64 UR6, c[0x0][0x2d0] ;  /* 0x0000b40000067ab9 */ /* 0x000fe20000000a00 */
[----:B------:R-:W2:Y:S01]  /*00d0*/  LDC R179, c[0x0][0x2ec] ;  /* 0x0000bb00ffb37b82 */ /* 0x000ea20000000800 */
[----:B------:R-:W-:-:S04]  /*00e0*/  ISETP.NE.U32.AND P1, PT, RZ, UR6, PT ;  /* 0x00000006ff007c0c */ /* 0x000fc8000bf25070 */
[----:B------:R-:W-:-:S03]  /*00f0*/  ISETP.NE.AND.EX P1, PT, RZ, UR7, PT, P1 ;  /* 0x00000007ff007c0c */ /* 0x000fc6000bf25310 */
[----:B------:R-:W3:Y:S01]  /*0100*/  LDC.64 R4, c[0x0][0x2c8] ;  /* 0x0000b200ff047b82 */ /* 0x000ee20000000a00 */
[----:B------:R-:W5:Y:S01]  /*0110*/  @P2 LDG.E.64 R138, desc[UR4][R138.64] ;  /* 0x000000048a8a2981 */ /* 0x000f62000c1e1b00 */
[----:B-1----:R-:W-:-:S08]  /*0120*/  @P2 IMAD.MOV.U32 R2, RZ, RZ, R178 ;  /* 0x000000ffff022224 */ /* 0x002fd000078e00b2 */
[----:B------:R-:W1:Y:S01]  /*0130*/  @P1 LDC.64 R48, c[0x0][0x2d0] ;  /* 0x0000b400ff301b82 */ /* 0x000e620000000a00 */
[----:B0-----:R-:W-:Y:S01]  /*0140*/  LOP3.LUT R0, R116, 0xff, RZ, 0xc0, !PT ;  /* 0x000000ff74007812 */ /* 0x001fe200078ec0ff */
[----:B--2---:R-:W-:-:S04]  /*0150*/  @P2 IMAD.MOV.U32 R3, RZ, RZ, R179 ;  /* 0x000000ffff032224 */ /* 0x004fc800078e00b3 */
[----:B------:R-:W-:Y:S02]  /*0160*/  IMAD.SHL.U32 R6, R0, 0x10, RZ ;  /* 0x0000001000067824 */ /* 0x000fe400078e00ff */
[----:B------:R-:W5:Y:S03]  /*0170*/  @P2 LDG.E.64 R2, desc[UR4][R2.64] ;  /* 0x0000000402022981 */ /* 0x000f66000c1e1b00 */
[----:B------:R-:W-:Y:S01]  /*0180*/  IADD3 R8, P3, R6, UR6, RZ ;  /* 0x0000000606087c10 */ /* 0x000fe2000ff7e0ff */
[C---:B---3--:R-:W-:Y:S01]  /*0190*/  IMAD.WIDE.U32 R4, R0.reuse, 0x10, R4 ;  /* 0x0000001000047825 */ /* 0x048fe200078e0004 */
[----:B------:R-:W-:Y:S02]  /*01a0*/  ULDC UR6, c[0x0][0x214] ;  /* 0x0000850000067ab9 */ /* 0x000fe40000000800 */
[----:B------:R-:W-:Y:S02]  /*01b0*/  IADD3.X R9, RZ, UR7, RZ, P3, !PT ;  /* 0x00000007ff097c10 */ /* 0x000fe40009ffe4ff */
[----:B------:R0:W5:Y:S04]  /*01c0*/  @P0 LDG.E.128 R20, desc[UR4][R4.64] ;  /* 0x0000000404140981 */ /* 0x000168000c1e1d00 */
[----:B------:R0:W5:Y:S01]  /*01d0*/  @P0 LDG.E.128 R24, desc[UR4][R4.64+0x1000] ;  /* 0x0010000404180981 */ /* 0x000162000c1e1d00 */
[----:B-1----:R-:W-:-:S03]  /*01e0*/  @P1 IMAD.WIDE.U32 R48, R0, 0x10, R48 ;  /* 0x0000001000301825 */ /* 0x002fc600078e0030 */
[----:B------:R0:W5:Y:S04]  /*01f0*/  @P0 LDG.E.128 R28, desc[UR4][R4.64+0x2000] ;  /* 0x00200004041c0981 */ /* 0x000168000c1e1d00 */
[----:B------:R0:W5:Y:S04]  /*0200*/  @P0 LDG.E.128 R32, desc[UR4][R4.64+0x3000] ;  /* 0x0030000404200981 */ /* 0x000168000c1e1d00 */
[----:B------:R0:W5:Y:S04]  /*0210*/  @P1 LDG.E.128 R36, desc[UR4][R8.64] ;  /* 0x0000000408241981 */ /* 0x000168000c1e1d00 */
[----:B------:R0:W5:Y:S04]  /*0220*/  @P1 LDG.E.128 R40, desc[UR4][R8.64+0x1000] ;  /* 0x0010000408281981 */ /* 0x000168000c1e1d00 */
[----:B------:R0:W5:Y:S04]  /*0230*/  @P1 LDG.E.128 R44, desc[UR4][R8.64+0x2000] ;  /* 0x00200004082c1981 */ /* 0x000168000c1e1d00 */
[----:B------:R-:W5:Y:S01]  /*0240*/  @P1 LDG.E.128 R48, desc[UR4][R48.64+0x3000] ;  /* 0x0030000430301981 */ /* 0x000f62000c1e1d00 */
[----:B------:R-:W1:Y:S02]  /*0250*/  S2R R7, SR_CTAID.X ;  /* 0x0000000000077919 */ /* 0x000e640000002500 */
[----:B-1----:R-:W-:-:S04]  /*0260*/  LEA.HI R119, R116, R7, RZ, 0x18 ;  /* 0x0000000774777211 */ /* 0x002fc800078fc0ff */
[----:B------:R-:W-:Y:S01]  /*0270*/  ISETP.GE.AND P3, PT, R119, UR6, PT ;  /* 0x0000000677007c0c */ /* 0x000fe2000bf66270 */
[----:B------:R-:W-:Y:S02]  /*0280*/  ULDC.64 UR6, c[0x0][0x268] ;  /* 0x00009a0000067ab9 */ /* 0x000fe40000000a00 */
[----:B------:R-:W-:Y:S01]  /*0290*/  IADD3 R6, P4, R6, UR6, RZ ;  /* 0x0000000606067c10 */ /* 0x000fe2000ff9e0ff */
[----:B------:R-:W-:Y:S02]  /*02a0*/  ULDC UR6, c[0x0][0x0] ;  /* 0x0000000000067ab9 */ /* 0x000fe40000000800 */
[----:B------:R-:W-:Y:S02]  /*02b0*/  IMAD R116, R7, UR6, R116 ;  /* 0x0000000607747c24 */ /* 0x000fe4000f8e0274 */
[----:B------:R-:W-:-:S05]  /*02c0*/  IMAD.X R7, RZ, RZ, UR7, P4 ;  /* 0x00000007ff077e24 */ /* 0x000fca000a0e06ff */
[----:B0-----:R-:W-:Y:S05]  /*02d0*/  @P3 EXIT ;  /* 0x000000000000394d */ /* 0x001fea0003800000 */
[----:B------:R-:W0:Y:S01]  /*02e0*/  @P2 LDC R9, c[0x0][0x2f0] ;  /* 0x0000bc00ff092b82 */ /* 0x000e220000000800 */
[----:B------:R-:W5:Y:S04]  /*02f0*/  LDG.E.128 R80, desc[UR4][R6.64] ;  /* 0x0000000406507981 */ /* 0x000f68000c1e1d00 */
[----:B------:R-:W5:Y:S03]  /*0300*/  LDG.E.128 R76, desc[UR4][R6.64+0x1000] ;  /* 0x00100004064c7981 */ /* 0x000f66000c1e1d00 */
[----:B------:R-:W1:Y:S01]  /*0310*/  LDC.64 R4, c[0x0][0x260] ;  /* 0x00009800ff047b82 */ /* 0x000e620000000a00 */
[----:B------:R-:W5:Y:S04]  /*0320*/  LDG.E.128 R72, desc[UR4][R6.64+0x2000] ;  /* 0x0020000406487981 */ /* 0x000f68000c1e1d00 */
[----:B------:R2:W5:Y:S02]  /*0330*/  LDG.E.128 R68, desc[UR4][R6.64+0x3000] ;  /* 0x0030000406447981 */ /* 0x000564000c1e1d00 */
        /* <DEDUP_REMOVED lines=10> */
[----:B0-----:R-:W-:Y:S02]  /*03e0*/  @P2 IADD3 R178, P3, R2, R9, RZ ;  /* 0x0000000902b22210 */ /* 0x001fe40007f7e0ff */
[----:B------:R-:W-:Y:S02]  /*03f0*/  @!P1 CS2R R40, SRZ ;  /* 0x0000000000289805 */ /* 0x000fe4000001ff00 */
[----:B------:R-:W-:-:S02]  /*0400*/  @!P1 CS2R R42, SRZ ;  /* 0x00000000002a9805 */ /* 0x000fc4000001ff00 */
[----:B------:R-:W-:Y:S02]  /*0410*/  @!P1 CS2R R44, SRZ ;  /* 0x00000000002c9805 */ /* 0x000fe4000001ff00 */
[----:B------:R-:W-:Y:S01]  /*0420*/  @!P1 CS2R R46, SRZ ;  /* 0x00000000002e9805 */ /* 0x000fe2000001ff00 */
[----:B------:R-:W-:Y:S01]  /*0430*/  @P2 IMAD.X R179, RZ, RZ, R3, P3 ;  /* 0x000000ffffb32224 */ /* 0x000fe200018e0603 */
[----:B------:R-:W-:Y:S02]  /*0440*/  @!P1 CS2R R48, SRZ ;  /* 0x0000000000309805 */ /* 0x000fe4000001ff00 */
[----:B------:R-:W-:Y:S01]  /*0450*/  @!P1 CS2R R50, SRZ ;  /* 0x0000000000329805 */ /* 0x000fe2000001ff00 */
[----:B-1----:R-:W-:Y:S01]  /*0460*/  IMAD.WIDE.U32 R4, R0, 0x10, R4 ;  /* 0x0000001000047825 */ /* 0x002fe200078e0004 */
[----:B------:R-:W-:Y:S01]  /*0470*/  ULDC.64 UR6, c[0x0][0x228] ;  /* 0x00008a0000067ab9 */ /* 0x000fe20000000a00 */
[--C-:B------:R-:W-:Y:S01]  /*0480*/  SHF.R.U64 R117, R178, 0x2, R179.reuse ;  /* 0x00000002b2757819 */ /* 0x100fe200000012b3 */
[----:B------:R-:W-:Y:S01]  /*0490*/  HFMA2.MMA R120, -RZ, RZ, 0, 0 ;  /* 0x00000000ff787435 */ /* 0x000fe200000001ff */
[----:B------:R-:W-:Y:S01]  /*04a0*/  IMAD.WIDE.U32 R8, R116, -0x326172a9, RZ ;  /* 0xcd9e8d5774087825 */ /* 0x000fe200078e00ff */
[----:B------:R-:W-:Y:S01]  /*04b0*/  SHF.R.U32.HI R118, RZ, 0x2, R179 ;  /* 0x00000002ff767819 */ /* 0x000fe200000116b3 */
[----:B------:R-:W5:Y:S01]  /*04c0*/  LDG.E.128 R64, desc[UR4][R4.64] ;  /* 0x0000000404407981 */ /* 0x000f62000c1e1d00 */
[----:B------:R-:W-:Y:S01]  /*04d0*/  ULDC UR10, c[0x0][0x290] ;  /* 0x0000a400000a7ab9 */ /* 0x000fe20000000800 */
[----:B--2---:R-:W-:Y:S01]  /*04e0*/  IMAD.WIDE.U32 R6, R117, -0x2daee0ad, RZ ;  /* 0xd2511f5375067825 */ /* 0x004fe200078e00ff */
[----:B------:R-:W-:Y:S01]  /*04f0*/  LOP3.LUT R10, R9, R118, R138, 0x96, !PT ;  /* 0x00000076090a7212 */ /* 0x000fe200078e968a */
[----:B------:R-:W5:Y:S01]  /*0500*/  LDG.E.128 R60, desc[UR4][R4.64+0x1000] ;  /* 0x00100004043c7981 */ /* 0x000f62000c1e1d00 */
[----:B------:R-:W-:Y:S01]  /*0510*/  ULDC.64 UR18, c[0x0][0x228] ;  /* 0x00008a0000127ab9 */ /* 0x000fe20000000a00 */
[----:B------:R-:W-:Y:S01]  /*0520*/  IMAD.MOV.U32 R168, RZ, RZ, 0x1 ;  /* 0x00000001ffa87424 */ /* 0x000fe200078e00ff */
[----:B------:R-:W-:Y:S01]  /*0530*/  LOP3.LUT R12, R7, R139, RZ, 0x3c, !PT ;  /* 0x0000008b070c7212 */ /* 0x000fe200078e3cff */
[----:B------:R-:W-:Y:S01]  /*0540*/  IMAD.WIDE.U32 R10, R10, -0x2daee0ad, RZ ;  /* 0xd2511f530a0a7825 */ /* 0x000fe200078e00ff */
[----:B------:R-:W-:Y:S01]  /*0550*/  IADD3 R2, R139, -0x4498517b, RZ ;  /* 0xbb67ae858b027810 */ /* 0x000fe20007ffe0ff */
[----:B------:R-:W5:Y:S01]  /*0560*/  LDG.E.128 R56, desc[UR4][R4.64+0x2000] ;  /* 0x0020000404387981 */ /* 0x000f62000c1e1d00 */
[----:B------:R-:W-:Y:S01]  /*0570*/  ULDC.64 UR8, c[0x0][0x230] ;  /* 0x00008c0000087ab9 */ /* 0x000fe20000000a00 */
[----:B------:R-:W-:Y:S01]  /*0580*/  IMAD.WIDE.U32 R12, R12, -0x326172a9, RZ ;  /* 0xcd9e8d570c0c7825 */ /* 0x000fe200078e00ff */
[----:B------:R-:W-:Y:S01]  /*0590*/  ULDC.64 UR12, c[0x0][0x2b8] ;  /* 0x0000ae00000c7ab9 */ /* 0x000fe20000000a00 */
[----:B------:R-:W-:Y:S01]  /*05a0*/  ULDC.64 UR14, c[0x0][0x2c0] ;  /* 0x0000b000000e7ab9 */ /* 0x000fe20000000a00 */
[----:B------:R-:W-:Y:S01]  /*05b0*/  ULDC.64 UR16, c[0x0][0x210] ;  /* 0x0000840000107ab9 */ /* 0x000fe20000000a00 */
[----:B------:R-:W-:Y:S01]  /*05c0*/  VIADD R3, R138, 0x9e3779b9 ;  /* 0x9e3779b98a037836 */ /* 0x000fe20000000000 */
[----:B------:R-:W-:Y:S01]  /*05d0*/  LOP3.LUT R14, R11, R6, R2, 0x96, !PT ;  /* 0x000000060b0e7212 */ /* 0x000fe200078e9602 */
[----:B------:R0:W5:Y:S03]  /*05e0*/  LDG.E.128 R52, desc[UR4][R4.64+0x3000] ;  /* 0x0030000404347981 */ /* 0x000166000c1e1d00 */
[----:B------:R-:W-:Y:S01]  /*05f0*/  LOP3.LUT R8, R13, R3, R8, 0x96, !PT ;  /* 0x000000030d087212 */ /* 0x000fe200078e9608 */
[----:B------:R-:W-:-:S04]  /*0600*/  IMAD.WIDE.U32 R14, R14, -0x326172a9, RZ ;  /* 0xcd9e8d570e0e7825 */ /* 0x000fc800078e00ff */
[----:B------:R-:W-:Y:S01]  /*0610*/  IMAD.WIDE.U32 R8, R8, -0x2daee0ad, RZ ;  /* 0xd2511f5308087825 */ /* 0x000fe200078e00ff */
[----:B0-----:R-:W-:-:S03]  /*0620*/  IADD3 R5, R139, 0x76cf5d0a, RZ ;  /* 0x76cf5d0a8b057810 */ /* 0x001fc60007ffe0ff */
[----:B------:R-:W-:-:S05]  /*0630*/  VIADD R4, R138, 0x3c6ef372 ;  /* 0x3c6ef3728a047836 */ /* 0x000fca0000000000 */
[----:B------:R-:W-:Y:S02]  /*0640*/  LOP3.LUT R11, R15, R12, R4, 0x96, !PT ;  /* 0x0000000c0f0b7212 */ /* 0x000fe400078e9604 */
[----:B------:R-:W-:Y:S01]  /*0650*/  LOP3.LUT R12, R9, R10, R5, 0x96, !PT ;  /* 0x0000000a090c7212 */ /* 0x000fe200078e9605 */
[----:B------:R-:W-:Y:S02]  /*0660*/  VIADD R6, R139, 0x32370b8f ;  /* 0x32370b8f8b067836 */ /* 0x000fe40000000000 */
[----:B------:R-:W-:-:S04]  /*0670*/  IMAD.WIDE.U32 R10, R11, -0x2daee0ad, RZ ;  /* 0xd2511f530b0a7825 */ /* 0x000fc800078e00ff */
[----:B------:R-:W-:-:S04]  /*0680*/  IMAD.WIDE.U32 R12, R12, -0x326172a9, RZ ;  /* 0xcd9e8d570c0c7825 */ /* 0x000fc800078e00ff */
[----:B------:R-:W-:Y:S01]  /*0690*/  VIADD R7, R138, 0xdaa66d2b ;  /* 0xdaa66d2b8a077836 */ /* 0x000fe20000000000 */
[----:B------:R-:W-:-:S04]  /*06a0*/  LOP3.LUT R16, R11, R8, R6, 0x96, !PT ;  /* 0x000000080b107212 */ /* 0x000fc800078e9606 */
[----:B------:R-:W-:Y:S01]  /*06b0*/  LOP3.LUT R14, R13, R14, R7, 0x96, !PT ;  /* 0x0000000e0d0e7212 */ /* 0x000fe200078e9607 */
[----:B------:R-:W-:Y:S01]  /*06c0*/  IMAD.WIDE.U32 R16, R16, -0x326172a9, RZ ;  /* 0xcd9e8d5710107825 */ /* 0x000fe200078e00ff */
[----:B------:R-:W-:-:S03]  /*06d0*/  IADD3 R8, R138, 0x78dde6e4, RZ ;  /* 0x78dde6e48a087810 */ /* 0x000fc60007ffe0ff */
[----:B------:R-:W-:-:S04]  /*06e0*/  IMAD.WIDE.U32 R14, R14, -0x2daee0ad, RZ ;  /* 0xd2511f530e0e7825 */ /* 0x000fc800078e00ff */
[----:B------:R-:W-:Y:S01]  /*06f0*/  VIADD R9, R139, 0xed9eba14 ;  /* 0xed9eba148b097836 */ /* 0x000fe20000000000 */
[----:B------:R-:W-:-:S04]  /*0700*/  LOP3.LUT R18, R17, R12, R8, 0x96, !PT ;  /* 0x0000000c11127212 */ /* 0x000fc800078e9608 */
[----:B------:R-:W-:Y:S01]  /*0710*/  LOP3.LUT R84, R15, R10, R9, 0x96, !PT ;  /* 0x0000000a0f547212 */ /* 0x000fe200078e9609 */
[----:B------:R-:W-:Y:S02]  /*0720*/  VIADD R10, R139, 0xa9066899 ;  /* 0xa90668998b0a7836 */ /* 0x000fe40000000000 */
[----:B------:R-:W-:Y:S01]  /*0730*/  IMAD.WIDE.U32 R18, R18, -0x2daee0ad, RZ ;  /* 0xd2511f5312127825 */ /* 0x000fe200078e00ff */
[----:B------:R-:W-:-:S03]  /*0740*/  IADD3 R11, R138, 0x1715609d, RZ ;  /* 0x1715609d8a0b7810 */ /* 0x000fc60007ffe0ff */
[----:B------:R-:W-:Y:S01]  /*0750*/  IMAD.WIDE.U32 R84, R84, -0x326172a9, RZ ;  /* 0xcd9e8d5754547825 */ /* 0x000fe200078e00ff */
[----:B------:R-:W-:-:S04]  /*0760*/  LOP3.LUT R86, R19, R14, R10, 0x96, !PT ;  /* 0x0000000e13567212 */ /* 0x000fc800078e960a */
[----:B------:R-:W-:Y:S01]  /*0770*/  LOP3.LUT R16, R85, R16, R11, 0x96, !PT ;  /* 0x0000001055107212 */ /* 0x000fe200078e960b */
[----:B------:R-:W-:Y:S02]  /*0780*/  VIADD R12, R138, 0xb54cda56 ;  /* 0xb54cda568a0c7836 */ /* 0x000fe40000000000 */
[----:B------:R-:W-:-:S04]  /*0790*/  IMAD.WIDE.U32 R86, R86, -0x326172a9, RZ ;  /* 0xcd9e8d5756567825 */ /* 0x000fc800078e00ff */
[----:B------:R-:W-:-:S04]  /*07a0*/  IMAD.WIDE.U32 R16, R16, -0x2daee0ad, RZ ;  /* 0xd2511f5310107825 */ /* 0x000fc800078e00ff */
[----:B------:R-:W-:Y:S01]  /*07b0*/  VIADD R13, R139, 0x646e171e ;  /* 0x646e171e8b0d7836 */ /* 0x000fe20000000000 */
[----:B------:R-:W-:-:S04]  /*07c0*/  LOP3.LUT R19, R87, R84, R12, 0x96, !PT ;  /* 0x0000005457137212 */ /* 0x000fc800078e960c */
[----:B------:R-:W-:Y:S01]  /*07d0*/  LOP3.LUT R84, R17, R18, R13, 0x96, !PT ;  /* 0x0000001211547212 */ /* 0x000fe200078e960d */
[----:B------:R-:W-:-:S04]  /*07e0*/  VIADD R15, R138, 0x5384540f ;  /* 0x5384540f8a0f7836 */ /* 0x000fc80000000000 */
[----:B------:R-:W-:Y:S01]  /*07f0*/  IMAD.WIDE.U32 R84, R84, -0x326172a9, RZ ;  /* 0xcd9e8d5754547825 */ /* 0x000fe200078e00ff */
[----:B------:R-:W-:-:S03]  /*0800*/  IADD3 R14, R139, 0x1fd5c5a3, RZ ;  /* 0x1fd5c5a38b0e7810 */ /* 0x000fc60007ffe0ff */
[----:B------:R-:W-:Y:S01]  /*0810*/  IMAD.WIDE.U32 R18, R19, -0x2daee0ad, RZ ;  /* 0xd2511f5313127825 */ /* 0x000fe200078e00ff */
[----:B------:R-:W-:Y:S02]  /*0820*/  LOP3.LUT R86, R85, R86, R15, 0x96, !PT ;  /* 0x0000005655567212 */ /* 0x000fe400078e960f */
[----:B------:R-:W-:Y:S02]  /*0830*/  IADD3 R17, R139, -0x24c28bd8, RZ ;  /* 0xdb3d74288b117810 */ /* 0x000fe40007ffe0ff */
[----:B------:R-:W-:Y:S01]  /*0840*/  LOP3.LUT R164, R19, R16, R14, 0x96, !PT ;  /* 0x0000001013a47212 */ /* 0x000fe200078e960e */
[----:B------:R-:W-:Y:S01]  /*0850*/  IMAD.HI.U32 R19, R86, -0x2daee0ad, RZ ;  /* 0xd2511f5356137827 */ /* 0x000fe200078e00ff */
[C---:B------:R-:W-:Y:S02]  /*0860*/  PRMT R121, R20.reuse, 0x7632, R121 ;  /* 0x0000763214797816 */ /* 0x040fe40000000079 */
[----:B------:R-:W-:Y:S02]  /*0870*/  PRMT R123, R21, 0x7632, R123 ;  /* 0x00007632157b7816 */ /* 0x000fe4000000007b */
[----:B------:R-:W-:Y:S01]  /*0880*/  LOP3.LUT R166, R19, R18, R17, 0x96, !PT ;  /* 0x0000001213a67212 */ /* 0x000fe200078e9611 */
[----:B------:R-:W-:Y:S01]  /*0890*/  IMAD.U32 R18, R20, 0x10000, RZ ;  /* 0x0001000014127824 */ /* 0x000fe200078e00ff */
[C---:B------:R-:W-:Y:S01]  /*08a0*/  PRMT R125, R22.reuse, 0x7632, R125 ;  /* 0x00007632167d7816 */ /* 0x040fe2000000007d */
[----:B------:R-:W-:Y:S01]  /*08b0*/  IMAD.U32 R19, R21, 0x10000, RZ ;  /* 0x0001000015137824 */ /* 0x000fe200078e00ff */
[----:B------:R-:W-:Y:S01]  /*08c0*/  SHF.L.U32 R20, R22, 0x10, RZ ;  /* 0x0000001016147819 */ /* 0x000fe200000006ff */
[C---:B------:R-:W-:Y:S01]  /*08d0*/  IMAD.U32 R21, R23.reuse, 0x10000, RZ ;  /* 0x0001000017157824 */ /* 0x040fe200078e00ff */
[----:B------:R-:W-:Y:S01]  /*08e0*/  PRMT R127, R23, 0x7632, R127 ;  /* 0x00007632177f7816 */ /* 0x000fe2000000007f */
[C---:B------:R-:W-:Y:S01]  /*08f0*/  IMAD.U32 R22, R24.reuse, 0x10000, RZ ;  /* 0x0001000018167824 */ /* 0x040fe200078e00ff */
[----:B------:R-:W-:Y:S01]  /*0900*/  PRMT R129, R24, 0x7632, R129 ;  /* 0x0000763218817816 */ /* 0x000fe20000000081 */
[----:B------:R-:W-:Y:S01]  /*0910*/  IMAD.U32 R24, R26, 0x10000, RZ ;  /* 0x000100001a187824 */ /* 0x000fe200078e00ff */
[----:B------:R-:W-:-:S02]  /*0920*/  PRMT R131, R25, 0x7632, R131 ;  /* 0x0000763219837816 */ /* 0x000fc40000000083 */
[----:B------:R-:W-:Y:S01]  /*0930*/  SHF.L.U32 R23, R25, 0x10, RZ ;  /* 0x0000001019177819 */ /* 0x000fe200000006ff */
[C---:B------:R-:W-:Y:S01]  /*0940*/  IMAD.U32 R25, R27.reuse, 0x10000, RZ ;  /* 0x000100001b197824 */ /* 0x040fe200078e00ff */
[----:B------:R-:W-:Y:S02]  /*0950*/  PRMT R133, R26, 0x7632, R133 ;  /* 0x000076321a857816 */ /* 0x000fe40000000085 */
[----:B------:R-:W-:Y:S01]  /*0960*/  PRMT R135, R27, 0x7632, R135 ;  /* 0x000076321b877816 */ /* 0x000fe20000000087 */
[C---:B------:R-:W-:Y:S01]  /*0970*/  IMAD.U32 R27, R29.reuse, 0x10000, RZ ;  /* 0x000100001d1b7824 */ /* 0x040fe200078e00ff */
[----:B------:R-:W-:Y:S01]  /*0980*/  PRMT R137, R28, 0x7632, R137 ;  /* 0x000076321c897816 */ /* 0x000fe20000000089 */
[----:B------:R-:W-:Y:S01]  /*0990*/  VIADD R16, R138, 0xf1bbcdc8 ;  /* 0xf1bbcdc88a107836 */ /* 0x000fe20000000000 */
[----:B------:R-:W-:Y:S01]  /*09a0*/  SHF.L.U32 R26, R28, 0x10, RZ ;  /* 0x000000101c1a7819 */ /* 0x000fe200000006ff */
[----:B------:R-:W-:Y:S01]  /*09b0*/  IMAD.HI.U32 R85, R164, -0x326172a9, RZ ;  /* 0xcd9e8d57a4557827 */ /* 0x000fe200078e00ff */
[----:B------:R-:W-:-:S02]  /*09c0*/  PRMT R141, R29, 0x7632, R141 ;  /* 0x000076321d8d7816 */ /* 0x000fc4000000008d */
[C---:B------:R-:W-:Y:S01]  /*09d0*/  PRMT R143, R30.reuse, 0x7632, R143 ;  /* 0x000076321e8f7816 */ /* 0x040fe2000000008f */
[----:B------:R-:W-:Y:S01]  /*09e0*/  IMAD.U32 R28, R30, 0x10000, RZ ;  /* 0x000100001e1c7824 */ /* 0x000fe200078e00ff */
[C---:B------:R-:W-:Y:S01]  /*09f0*/  PRMT R145, R31.reuse, 0x7632, R145 ;  /* 0x000076321f917816 */ /* 0x040fe20000000091 */
[C---:B------:R-:W-:Y:S01]  /*0a00*/  IMAD.U32 R30, R32.reuse, 0x10000, RZ ;  /* 0x00010000201e7824 */ /* 0x040fe200078e00ff */
[----:B------:R-:W-:Y:S01]  /*0a10*/  SHF.L.U32 R29, R31, 0x10, RZ ;  /* 0x000000101f1d7819 */ /* 0x000fe200000006ff */
[C---:B------:R-:W-:Y:S01]  /*0a20*/  IMAD.U32 R31, R33.reuse, 0x10000, RZ ;  /* 0x00010000211f7824 */ /* 0x040fe200078e00ff */
[----:B------:R-:W-:Y:S02]  /*0a30*/  PRMT R147, R32, 0x7632, R147 ;  /* 0x0000763220937816 */ /* 0x000fe40000000093 */
        /* <DEDUP_REMOVED lines=8> */
[C---:B------:R-:W-:Y:S02]  /*0ac0*/  PRMT R124, R37.reuse, 0x7632, R124 ;  /* 0x00007632257c7816 */ /* 0x040fe4000000007c */
[----:B------:R-:W-:Y:S01]  /*0ad0*/  SHF.L.U32 R35, R37, 0x10, RZ ;  /* 0x0000001025237819 */ /* 0x000fe200000006ff */
[----:B------:R-:W-:Y:S01]  /*0ae0*/  IMAD.U32 R37, R39, 0x10000, RZ ;  /* 0x0001000027257824 */ /* 0x000fe200078e00ff */
[----:B------:R-:W-:-:S02]  /*0af0*/  PRMT R126, R38, 0x7632, R126 ;  /* 0x00007632267e7816 */ /* 0x000fc4000000007e */
[----:B------:R-:W-:Y:S01]  /*0b00*/  PRMT R128, R39, 0x7632, R128 ;  /* 0x0000763227807816 */ /* 0x000fe20000000080 */
[----:B------:R-:W-:Y:S01]  /*0b10*/  IMAD.U32 R39, R41, 0x10000, RZ ;  /* 0x0001000029277824 */ /* 0x000fe200078e00ff */
[----:B------:R-:W-:Y:S02]  /*0b20*/  LOP3.LUT R176, R85, R84, R16, 0x96, !PT ;  /* 0x0000005455b07212 */ /* 0x000fe400078e9610 */
[C---:B------:R-:W-:Y:S02]  /*0b30*/  PRMT R130, R40.reuse, 0x7632, R130 ;  /* 0x0000763228827816 */ /* 0x040fe40000000082 */
        /* <DEDUP_REMOVED lines=14> */
[----:B------:R-:W-:Y:S01]  /*0c20*/  PRMT R146, R47, 0x7632, R146 ;  /* 0x000076322f927816 */ /* 0x000fe20000000092 */
[----:B------:R-:W-:Y:S01]  /*0c30*/  IMAD R164, R164, -0x326172a9, RZ ;  /* 0xcd9e8d57a4a47824 */ /* 0x000fe200078e02ff */
[----:B------:R-:W-:Y:S01]  /*0c40*/  PRMT R148, R48, 0x7632, R148 ;  /* 0x0000763230947816 */ /* 0x000fe20000000094 */
[----:B------:R-:W-:Y:S01]  /*0c50*/  IMAD.U32 R48, R50, 0x10000, RZ ;  /* 0x0001000032307824 */ /* 0x000fe200078e00ff */
[C---:B------:R-:W-:Y:S01]  /*0c60*/  PRMT R150, R49.reuse, 0x7632, R150 ;  /* 0x0000763231967816 */ /* 0x040fe20000000096 */
[----:B------:R-:W-:Y:S01]  /*0c70*/  IMAD R85, R86, -0x2daee0ad, RZ ;  /* 0xd2511f5356557824 */ /* 0x000fe200078e02ff */
[----:B------:R-:W-:Y:S01]  /*0c80*/  SHF.L.U32 R47, R49, 0x10, RZ ;  /* 0x00000010312f7819 */ /* 0x000fe200000006ff */
[----:B------:R-:W-:Y:S01]  /*0c90*/  VIADD R49, R138, 0x8ff34781 ;  /* 0x8ff347818a317836 */ /* 0x000fe20000000000 */
[----:B------:R-:W-:Y:S01]  /*0ca0*/  PRMT R152, R50, 0x7632, R152 ;  /* 0x0000763232987816 */ /* 0x000fe20000000098 */
[----:B------:R-:W-:Y:S01]  /*0cb0*/  IMAD.HI.U32 R170, R176, -0x2daee0ad, RZ ;  /* 0xd2511f53b0aa7827 */ /* 0x000fe200078e00ff */
[----:B------:R-:W-:-:S02]  /*0cc0*/  PRMT R154, R51, 0x7632, R154 ;  /* 0x00007632339a7816 */ /* 0x000fc4000000009a */
[----:B------:R-:W-:Y:S01]  /*0cd0*/  IADD3 R50, R139, -0x695add53, RZ ;  /* 0x96a522ad8b327810 */ /* 0x000fe20007ffe0ff */
[----:B------:R-:W-:Y:S01]  /*0ce0*/  IMAD.HI.U32 R84, R166, -0x326172a9, RZ ;  /* 0xcd9e8d57a6547827 */ /* 0x000fe200078e00ff */
[----:B------:R-:W-:Y:S01]  /*0cf0*/  ISETP.NE.U32.AND P0, PT, RZ, UR6, PT ;  /* 0x00000006ff007c0c */ /* 0x000fe2000bf05070 */
[----:B------:R-:W-:Y:S01]  /*0d00*/  ULDC UR6, c[0x0][0x218] ;  /* 0x0000860000067ab9 */ /* 0x000fe20000000800 */
[----:B------:R-:W-:Y:S01]  /*0d10*/  LOP3.LUT R170, R170, R85, R50, 0x96, !PT ;  /* 0x00000055aaaa7212 */ /* 0x000fe200078e9632 */
[----:B------:R-:W-:Y:S01]  /*0d20*/  IMAD.U32 R51, R51, 0x10000, RZ ;  /* 0x0001000033337824 */ /* 0x000fe200078e00ff */
[----:B------:R-:W-:Y:S01]  /*0d30*/  LOP3.LUT R164, R84, R164, R49, 0x96, !PT ;  /* 0x000000a454a47212 */ /* 0x000fe200078e9631 */
        /* <DEDUP_REMOVED lines=33> */
[----:B------:R-:W-:Y:S02]  /*0f50*/  IMAD R176, R176, -0x2daee0ad, RZ ;  /* 0xd2511f53b0b07824 */ /* 0x000fe400078e02ff */
[----:B------:R-:W-:Y:S01]  /*0f60*/  IMAD R166, R166, -0x326172a9, RZ ;  /* 0xcd9e8d57a6a67824 */ /* 0x000fe200078e02ff */
[----:B------:R-:W-:Y:S01]  /*0f70*/  ISETP.NE.AND.EX P0, PT, RZ, UR7, PT, P0 ;  /* 0x00000007ff007c0c */ /* 0x000fe2000bf05300 */
[----:B------:R-:W-:-:S12]  /*0f80*/  ULDC.U8 UR7, c[0x0][0x2a0] ;  /* 0x0000a80000077ab9 */ /* 0x000fd80000000000 */
.L_x_1686:
[----:B------:R-:W-:Y:S01]  /*0f90*/  ISETP.NE.U32.AND P1, PT, RZ, UR8, PT ;  /* 0x00000008ff007c0c */ /* 0x000fe2000bf25070 */
[----:B-1----:R-:W0:Y:S01]  /*0fa0*/  LDC.64 R98, c[0x0][0x220] ;  /* 0x00008800ff627b82 */ /* 0x002e220000000a00 */
[----:B------:R-:W-:Y:S02]  /*0fb0*/  IMAD R92, R119, UR6, RZ ;  /* 0x00000006775c7c24 */ /* 0x000fe4000f8e02ff */
[----:B------:R-:W-:-:S03]  /*0fc0*/  ISETP.NE.AND.EX P1, PT, RZ, UR9, PT, P1 ;  /* 0x00000009ff007c0c */ /* 0x000fc6000bf25310 */
[----:B------:R-:W-:Y:S02]  /*0fd0*/  SHF.R.S32.HI R93, RZ, 0x1f, R92 ;  /* 0x0000001fff5d7819 */ /* 0x000fe4000001145c */
[----:B------:R-:W1:Y:S02]  /*0fe0*/  @P0 LDC.64 R100, c[0x0][0x228] ;  /* 0x00008a00ff640b82 */ /* 0x000e640000000a00 */
[----:B------:R-:W-:-:S04]  /*0ff0*/  LEA.HI R93, R93, R92, RZ, 0x3 ;  /* 0x0000005c5d5d7211 */ /* 0x000fc800078f18ff */
[----:B------:R-:W-:Y:S02]  /*1000*/  LEA.HI.SX32 R169, R93, R0, 0x1d ;  /* 0x000000005da97211 */ /* 0x000fe400078feaff */
[----:B------:R-:W2:Y:S03]  /*1010*/  @P1 LDC.64 R96, c[0x0][0x230] ;  /* 0x00008c00ff601b82 */ /* 0x000ea60000000a00 */
[----:B0-----:R-:W-:-:S06]  /*1020*/  IMAD.WIDE.U32 R92, R169, 0x10, R98 ;  /* 0x00000010a95c7825 */ /* 0x001fcc00078e0062 */
[----:B-----5:R-:W5:Y:S01]  /*1030*/  LDG.E.128 R92, desc[UR4][R92.64] ;  /* 0x000000045c5c7981 */ /* 0x020f62000c1e1d00 */
[----:B-1----:R-:W-:-:S05]  /*1040*/  @P0 IMAD.WIDE.U32 R100, R169, 0x10, R100 ;  /* 0x00000010a9640825 */ /* 0x002fca00078e0064 */
[----:B------:R0:W5:Y:S01]  /*1050*/  @P0 LDG.E.128 R84, desc[UR4][R100.64] ;  /* 0x0000000464540981 */ /* 0x000162000c1e1d00 */
[----:B--2---:R-:W-:-:S05]  /*1060*/  @P1 IMAD.WIDE.U32 R96, R169, 0x10, R96 ;  /* 0x00000010a9601825 */ /* 0x004fca00078e0060 */
        /* <DEDUP_REMOVED lines=13> */
.L_x_1170:
[----:B------:R-:W-:-:S07]  /*1140*/  IMAD.MOV.U32 R106, RZ, RZ, R166 ;  /* 0x000000ffff6a7224 */ /* 0x000fce00078e00a6 */
.L_x_1171:
[----:B------:R-:W-:Y:S05]  /*1150*/  BSYNC B0 ;  /* 0x0000000000007941 */ /* 0x000fea0003800000 */
.L_x_1169:
        /* <DEDUP_REMOVED lines=16> */
.L_x_1175:
[----:B------:R-:W-:Y:S05]  /*1260*/  BSYNC B1 ;  /* 0x0000000000017941 */ /* 0x000fea0003800000 */
.L_x_1174:
[----:B------:R-:W-:Y:S01]  /*1270*/  IMAD.HI.U32 R97, R116, -0x326172a9, RZ ;  /* 0xcd9e8d5774617827 */ /* 0x000fe200078e00ff */
[----:B------:R-:W-:-:S03]  /*1280*/  LOP3.LUT R96, R101, R120, R139, 0x96, !PT ;  /* 0x0000007865607212 */ /* 0x000fc600078e968b */
[----:B------:R-:W-:Y:S01]  /*1290*/  IMAD R102, R116, -0x326172a9, RZ ;  /* 0xcd9e8d5774667824 */ /* 0x000fe200078e02ff */
[----:B------:R-:W-:Y:S01]  /*12a0*/  LOP3.LUT R100, R97, R118, R138, 0x96, !PT ;  /* 0x0000007661647212 */ /* 0x000fe200078e968a */
[----:B------:R-:W-:-:S04]  /*12b0*/  IMAD.WIDE.U32 R96, R96, -0x326172a9, RZ ;  /* 0xcd9e8d5760607825 */ /* 0x000fc800078e00ff */
[----:B------:R-:W-:Y:S01]  /*12c0*/  IMAD R103, R117, -0x2daee0ad, RZ ;  /* 0xd2511f5375677824 */ /* 0x000fe200078e02ff */
[----:B------:R-:W-:Y:S01]  /*12d0*/  LOP3.LUT R102, R97, R102, R3, 0x96, !PT ;  /* 0x0000006661667212 */ /* 0x000fe200078e9603 */
[----:B------:R-:W-:-:S04]  /*12e0*/  IMAD.WIDE.U32 R100, R100, -0x2daee0ad, RZ ;  /* 0xd2511f5364647825 */ /* 0x000fc800078e00ff */
[----:B------:R-:W-:Y:S01]  /*12f0*/  IMAD.WIDE.U32 R104, R102, -0x2daee0ad, RZ ;  /* 0xd2511f5366687825 */ /* 0x000fe200078e00ff */
[----:B------:R-:W-:-:S04]  /*1300*/  LOP3.LUT R103, R101, R103, R2, 0x96, !PT ;  /* 0x0000006765677212 */ /* 0x000fc800078e9602 */
[----:B------:R-:W-:Y:S01]  /*1310*/  LOP3.LUT R97, R105, R100, R5, 0x96, !PT ;  /* 0x0000006469617212 */ /* 0x000fe200078e9605 */
[----:B------:R-:W-:-:S05]  /*1320*/  IMAD.WIDE.U32 R102, R103, -0x326172a9, RZ ;  /* 0xcd9e8d5767667825 */ /* 0x000fca00078e00ff */
[----:B------:R-:W-:Y:S01]  /*1330*/  LOP3.LUT R100, R103, R96, R4, 0x96, !PT ;  /* 0x0000006067647212 */ /* 0x000fe200078e9604 */
[----:B------:R-:W-:-:S04]  /*1340*/  IMAD.WIDE.U32 R96, R97, -0x326172a9, RZ ;  /* 0xcd9e8d5761607825 */ /* 0x000fc800078e00ff */
[----:B------:R-:W-:Y:S01]  /*1350*/  IMAD.WIDE.U32 R100, R100, -0x2daee0ad, RZ ;  /* 0xd2511f5364647825 */ /* 0x000fe200078e00ff */
[----:B------:R-:W-:-:S04]  /*1360*/  LOP3.LUT R105, R97, R102, R7, 0x96, !PT ;  /* 0x0000006661697212 */ /* 0x000fc800078e9607 */
        /* <DEDUP_REMOVED lines=15> */
[----:B------:R-:W-:Y:S01]  /*1460*/  LOP3.LUT R170, R97, R102, R15, 0x96, !PT ;  /* 0x0000006661aa7212 */ /* 0x000fe200078e960f */
[----:B------:R-:W-:-:S03]  /*1470*/  HFMA2.MMA R102, -RZ, RZ, 0, 0 ;  /* 0x00000000ff667435 */ /* 0x000fc600000001ff */
        /* <DEDUP_REMOVED lines=8> */
[----:B------:R-:W-:-:S07]  /*1500*/  LOP3.LUT R170, R177, R170, R50, 0x96, !PT ;  /* 0x000000aab1aa7212 */ /* 0x000fce00078e9632 */
.L_x_1173:
[----:B------:R-:W-:Y:S05]  /*1510*/  BSYNC B0 ;  /* 0x0000000000007941 */ /* 0x000fea0003800000 */
.L_x_1172:
[----:B------:R-:W0:Y:S01]  /*1520*/  LDC R174, c[0x0][0x294] ;  /* 0x0000a500ffae7b82 */ /* 0x000e220000000800 */
[----:B------:R-:W-:Y:S01]  /*1530*/  I2FP.F32.U32 R97, R106 ;  /* 0x0000006a00617245 */ /* 0x000fe20000201000 */
[----:B------:R-:W-:Y:S01]  /*1540*/  IMAD.MOV.U32 R114, RZ, RZ, 0x2f800000 ;  /* 0x2f800000ff727424 */ /* 0x000fe200078e00ff */
[----:B------:R-:W-:Y:S01]  /*1550*/  ISETP.NE.U32.AND P2, PT, RZ, UR18, PT ;  /* 0x00000012ff007c0c */ /* 0x000fe2000bf45070 */
[----:B-----5:R-:W-:Y:S01]  /*1560*/  IMAD.U32 R101, R92, 0x10000, RZ ;  /* 0x000100005c657824 */ /* 0x020fe200078e00ff */
[----:B------:R-:W-:Y:S01]  /*1570*/  LOP3.LUT R156, R156, 0xffffffdf, RZ, 0xc0, !PT ;  /* 0xffffffdf9c9c7812 */ /* 0x000fe200078ec0ff */
[----:B------:R-:W-:Y:S01]  /*1580*/  FFMA.FTZ R97, R97, R114, 1.1641532182693481445e-10 ;  /* 0x2f00000061617423 */ /* 0x000fe20000010072 */
[----:B------:R-:W-:Y:S01]  /*1590*/  ISETP.NE.AND.EX P2, PT, RZ, UR19, PT, P2 ;  /* 0x00000013ff007c0c */ /* 0x000fe2000bf45320 */
        /* <DEDUP_REMOVED lines=13> */
.L_x_1176:
        /* <DEDUP_REMOVED lines=12> */
.L_x_1179:
[----:B------:R-:W-:-:S07]  /*1730*/  IMAD.MOV.U32 R106, RZ, RZ, R166 ;  /* 0x000000ffff6a7224 */ /* 0x000fce00078e00a6 */
.L_x_1180:
[----:B------:R-:W-:Y:S05]  /*1740*/  BSYNC B0 ;  /* 0x0000000000007941 */ /* 0x000fea0003800000 */
.L_x_1178:
        /* <DEDUP_REMOVED lines=16> */
.L_x_1184:
[----:B------:R-:W-:Y:S05]  /*1850*/  BSYNC B1 ;  /* 0x0000000000017941 */ /* 0x000fea0003800000 */
.L_x_1183:
[----:B------:R-:W-:Y:S01]  /*1860*/  IMAD.HI.U32 R97, R116, -0x326172a9, RZ ;  /* 0xcd9e8d5774617827 */ /* 0x000fe200078e00ff */
[----:B------:R-:W-:-:S03]  /*1870*/  LOP3.LUT R101, R101, R120, R139, 0x96, !PT ;  /* 0x0000007865657212 */ /* 0x000fc600078e968b */
[----:B------:R-:W-:Y:S01]  /*1880*/  IMAD R96, R116, -0x326172a9, RZ ;  /* 0xcd9e8d5774607824 */ /* 0x000fe200078e02ff */
[----:B------:R-:W-:Y:S01]  /*1890*/  LOP3.LUT R97, R97, R118, R138, 0x96, !PT ;  /* 0x0000007661617212 */ /* 0x000fe200078e968a */
[----:B------:R-:W-:-:S04]  /*18a0*/  IMAD.WIDE.U32 R100, R101, -0x326172a9, RZ ;  /* 0xcd9e8d5765647825 */ /* 0x000fc800078e00ff */
[----:B------:R-:W-:Y:S01]  /*18b0*/  IMAD R105, R117, -0x2daee0ad, RZ ;  /* 0xd2511f5375697824 */ /* 0x000fe200078e02ff */
        /* <DEDUP_REMOVED lines=35> */
[----:B------:R-:W-:-:S11]  /*1af0*/  HFMA2.MMA R96, -RZ, RZ, 0, 0 ;  /* 0x00000000ff607435 */ /* 0x000fd600000001ff */
.L_x_1182:
[----:B------:R-:W-:Y:S05]  /*1b00*/  BSYNC B0 ;  /* 0x0000000000007941 */ /* 0x000fea0003800000 */
.L_x_1181:
        /* <DEDUP_REMOVED lines=10> */
.L_x_1177:
        /* <DEDUP_REMOVED lines=12> */
.L_x_1186:
[----:B------:R-:W-:-:S07]  /*1c70*/  IMAD.MOV.U32 R106, RZ, RZ, R166 ;  /* 0x000000ffff6a7224 */ /* 0x000fce00078e00a6 */
.L_x_1187:
[----:B------:R-:W-:Y:S05]  /*1c80*/  BSYNC B0 ;  /* 0x0000000000007941 */ /* 0x000fea0003800000 */
.L_x_1185:
        /* <DEDUP_REMOVED lines=16> */
.L_x_1191:
[----:B------:R-:W-:Y:S05]  /*1d90*/  BSYNC B1 ;  /* 0x0000000000017941 */ /* 0x000fea0003800000 */
.L_x_1190:
        /* <DEDUP_REMOVED lines=41> */
[----:B------:R-:W-:-:S07]  /*2030*/  LOP3.LUT R170, R177, R96, R50, 0x96, !PT ;  /* 0x00000060b1aa7212 */ /* 0x000fce00078e9632 */
.L_x_1189:
[----:B------:R-:W-:Y:S05]  /*2040*/  BSYNC B0 ;  /* 0x0000000000007941 */ /* 0x000fea0003800000 */
.L_x_1188:
        /* <DEDUP_REMOVED lines=16> */
.L_x_1192:
        /* <DEDUP_REMOVED lines=12> */
.L_x_1195:
[----:B------:R-:W-:-:S07]  /*2210*/  MOV R106, R166 ;  /* 0x000000a6006a7202 */ /* 0x000fce0000000f00 */
.L_x_1196:
[----:B------:R-:W-:Y:S05]  /*2220*/  BSYNC B0 ;  /* 0x0000000000007941 */ /* 0x000fea0003800000 */
.L_x_1194:
        /* <DEDUP_REMOVED lines=16> */
.L_x_1200:
[----:B------:R-:W-:Y:S05]  /*2330*/  BSYNC B1 ;  /* 0x0000000000017941 */ /* 0x000fea0003800000 */
.L_x_1199:
        /* <DEDUP_REMOVED lines=11> */
[----:B------:R-:W-:-:S03]  /*23f0*/  LOP3.LUT R101, R105, R102, R5, 0x96, !PT ;  /* 0x0000006669657212 */ /* 0x000fc600078e9605 */
[----:B------:R-:W-:Y:S01]  /*2400*/  IMAD.MOV.U32 R92, RZ, RZ, RZ ;  /* 0x000000ffff5c7224 */ /* 0x000fe200078e00ff */
        /* <DEDUP_REMOVED lines=29> */
.L_x_1198:
[----:B------:R-:W-:Y:S05]  /*25e0*/  BSYNC B0 ;  /* 0x0000000000007941 */ /* 0x000fea0003800000 */
.L_x_1197:
        /* <DEDUP_REMOVED lines=12> */
.L_x_1193:
        /* <DEDUP_REMOVED lines=12> */
.L_x_1202:
[----:B------:R-:W-:-:S07]  /*2770*/  MOV R106, R166 ;  /* 0x000000a6006a7202 */ /* 0x000fce0000000f00 */
.L_x_1203:
[----:B------:R-:W-:Y:S05]  /*2780*/  BSYNC B0 ;  /* 0x0000000000007941 */ /* 0x000fea0003800000 */
.L_x_1201:
        /* <DEDUP_REMOVED lines=16> */
.L_x_1207:
[----:B------:R-:W-:Y:S05]  /*2890*/  BSYNC B1 ;  /* 0x0000000000017941 */ /* 0x000fea0003800000 */
.L_x_1206:
        /* <DEDUP_REMOVED lines=41> */
[----:B------:R-:W-:-:S07]  /*2b30*/  IMAD.MOV.U32 R96, RZ, RZ, RZ ;  /* 0x000000ffff607224 */ /* 0x000fce00078e00ff */
.L_x_1205:
[----:B------:R-:W-:Y:S05]  /*2b40*/  BSYNC B0 ;  /* 0x0000000000007941 */ /* 0x000fea0003800000 */
.L_x_1204:
[----:B------:R-:W-:Y:S02]  /*2b50*/  I2FP.F32.U32 R97, R106 ;  /* 0x0000006a00617245 */ /* 0x000fe40000201000 */
[C---:B------:R-:W-:Y:S02]  /*2b60*/  SHF.L.U32 R101, R93.reuse, 0x10, RZ ;  /* 0x000000105d657819 */ /* 0x040fe400000006ff */
[----:B------:R-:W-:Y:S01]  /*2b70*/  PRMT R104, R93, 0x7632, R104 ;  /* 0x000076325d687816 */ /* 0x000fe20000000068 */
[----:B------:R-:W-:Y:S02]  /*2b80*/  FFMA.FTZ R97, R97, R114, 1.1641532182693481445e-10 ;  /* 0x2f00000061617423 */ /* 0x000fe40000010072 */
[----:B------:R-:W-:-:S03]  /*2b90*/  FMUL.FTZ R101, R101, R172 ;  /* 0x000000ac65657220 */ /* 0x000fc60000410000 */
[----:B------:R-:W-:-:S04]  /*2ba0*/  FSETP.GTU.FTZ.AND P3, PT, R97, R174, PT ;  /* 0x000000ae6100720b */ /* 0x000fc80003f7c000 */
[----:B------:R-:W-:Y:S02]  /*2bb0*/  P2R R105, PR, RZ, 0x8 ;  /* 0x00000008ff697803 */ /* 0x000fe40000000000 */
        /* <DEDUP_REMOVED lines=8> */
.L_x_1208:
        /* <DEDUP_REMOVED lines=12> */
.L_x_1211:
[----:B------:R-:W-:-:S07]  /*2d00*/  IMAD.MOV.U32 R106, RZ, RZ, R166 ;  /* 0x000000ffff6a7224 */ /* 0x000fce00078e00a6 */
.L_x_1212:
[----:B------:R-:W-:Y:S05]  /*2d10*/  BSYNC B0 ;  /* 0x0000000000007941 */ /* 0x000fea0003800000 */
.L_x_1210:
        /* <DEDUP_REMOVED lines=16> */
.L_x_1216:
[----:B------:R-:W-:Y:S05]  /*2e20*/  BSYNC B1 ;  /* 0x0000000000017941 */ /* 0x000fea0003800000 */
.L_x_1215:
        /* <DEDUP_REMOVED lines=39> */
[----:B------:R-:W-:-:S03]  /*30a0*/  LOP3.LUT R164, R167, R164, R49, 0x96, !PT ;  /* 0x000000a4a7a47212 */ /* 0x000fc600078e9631 */
[----:B------:R-:W-:Y:S01]  /*30b0*/  IMAD.MOV.U32 R176, RZ, RZ, R92 ;  /* 0x000000ffffb07224 */ /* 0x000fe200078e005c */
[----:B------:R-:W-:Y:S01]  /*30c0*/  LOP3.LUT R170, R93, R96, R50, 0x96, !PT ;  /* 0x000000605daa7212 */ /* 0x000fe200078e9632 */
[----:B------:R-:W-:-:S07]  /*30d0*/  IMAD.MOV.U32 R92, RZ, RZ, RZ ;  /* 0x000000ffff5c7224 */ /* 0x000fce00078e00ff */
.L_x_1214:
[----:B------:R-:W-:Y:S05]  /*30e0*/  BSYNC B0 ;  /* 0x0000000000007941 */ /* 0x000fea0003800000 */
.L_x_1213:
        /* <DEDUP_REMOVED lines=10> */
.L_x_1209:
        /* <DEDUP_REMOVED lines=12> */
.L_x_1218:
[----:B------:R-:W-:-:S07]  /*3250*/  MOV R106, R166 ;  /* 0x000000a6006a7202 */ /* 0x000fce0000000f00 */
.L_x_1219:
[----:B------:R-:W-:Y:S05]  /*3260*/  BSYNC B0 ;  /* 0x0000000000007941 */ /* 0x000fea0003800000 */
.L_x_1217:
        /* <DEDUP_REMOVED lines=16> */
.L_x_1223:
[----:B------:R-:W-:Y:S05]  /*3370*/  BSYNC B1 ;  /* 0x0000000000017941 */ /* 0x000fea0003800000 */
.L_x_1222:
        /* <DEDUP_REMOVED lines=42> */
[----:B------:R-:W-:-:S11]  /*3620*/  HFMA2.MMA R93, -RZ, RZ, 0, 0 ;  /* 0x00000000ff5d7435 */ /* 0x000fd600000001ff */
.L_x_1221:
[----:B------:R-:W-:Y:S05]  /*3630*/  BSYNC B0 ;  /* 0x0000000000007941 */ /* 0x000fea0003800000 */
.L_x_1220:
[----:B------:R-:W-:Y:S01]  /*3640*/  I2FP.F32.U32 R97, R106 ;  /* 0x0000006a00617245 */ /* 0x000fe20000201000 */
[----:B------:R-:W-:-:S04]  /*3650*/  IMAD.U32 R101, R104, 0x10000, RZ ;  /* 0x0001000068657824 */ /* 0x000fc800078e00ff */
[----:B------:R-:W-:Y:S01]  /*3660*/  FFMA.FTZ R97, R97, R114, 1.1641532182693481445e-10 ;  /* 0x2f00000061617423 */ /* 0x000fe20000010072 */
[----:B------:R-:W-:-:S04]  /*3670*/  FMUL.FTZ R101, R101, R172 ;  /* 0x000000ac65657220 */ /* 0x000fc80000410000 */
[----:B------:R-:W-:-:S04]  /*3680*/  FSETP.GTU.FTZ.AND P3, PT, R97, R174, PT ;  /* 0x000000ae6100720b */ /* 0x000fc80003f7c000 */
[----:B------:R-:W-:Y:S02]  /*3690*/  P2R R104, PR, RZ, 0x8 ;  /* 0x00000008ff687803 */ /* 0x000fe40000000000 */
[----:B------:R-:W-:Y:S01]  /*36a0*/  FSEL R175, R101, RZ, !P3 ;  /* 0x000000ff65af7208 */ /* 0x000fe20005800000 */
        /* <DEDUP_REMOVED lines=8> */
.L_x_1224:
        /* <DEDUP_REMOVED lines=12> */
.L_x_1227:
[----:B------:R-:W-:-:S07]  /*37f0*/  MOV R106, R166 ;  /* 0x000000a6006a7202 */ /* 0x000fce0000000f00 */
.L_x_1228:
[----:B------:R-:W-:Y:S05]  /*3800*/  BSYNC B0 ;  /* 0x0000000000007941 */ /* 0x000fea0003800000 */
.L_x_1226:
        /* <DEDUP_REMOVED lines=16> */
.L_x_1232:
[----:B------:R-:W-:Y:S05]  /*3910*/  BSYNC B1 ;  /* 0x0000000000017941 */ /* 0x000fea0003800000 */
.L_x_1231:
        /* <DEDUP_REMOVED lines=41> */
[----:B------:R-:W-:Y:S01]  /*3bb0*/  HFMA2.MMA R92, -RZ, RZ, 0, 0 ;  /* 0x00000000ff5c7435 */ /* 0x000fe200000001ff */
[----:B------:R-:W-:-:S10]  /*3bc0*/  LOP3.LUT R170, R93, R96, R50, 0x96, !PT ;  /* 0x000000605daa7212 */ /* 0x000fd400078e9632 */
.L_x_1230:
[----:B------:R-:W-:Y:S05]  /*3bd0*/  BSYNC B0 ;  /* 0x0000000000007941 */ /* 0x000fea0003800000 */
.L_x_1229:
        /* <DEDUP_REMOVED lines=12> */
.L_x_1225:
        /* <DEDUP_REMOVED lines=12> */
.L_x_1234:
[----:B------:R-:W-:-:S07]  /*3d60*/  IMAD.MOV.U32 R106, RZ, RZ, R166 ;  /* 0x000000ffff6a7224 */ /* 0x000fce00078e00a6 */
.L_x_1235:
[----:B------:R-:W-:Y:S05]  /*3d70*/  BSYNC B0 ;  /* 0x0000000000007941 */ /* 0x000fea0003800000 */
.L_x_1233:
        /* <DEDUP_REMOVED lines=16> */
.L_x_1239:
[----:B------:R-:W-:Y:S05]  /*3e80*/  BSYNC B1 ;  /* 0x0000000000017941 */ /* 0x000fea0003800000 */
.L_x_1238:
        /* <DEDUP_REMOVED lines=41> */
[----:B------:R-:W-:Y:S01]  /*4120*/  IMAD.MOV.U32 R93, RZ, RZ, RZ ;  /* 0x000000ffff5d7224 */ /* 0x000fe200078e00ff */
[----:B------:R-:W-:-:S07]  /*4130*/  MOV R176, R92 ;  /* 0x0000005c00b07202 */ /* 0x000fce0000000f00 */
.L_x_1237:
[----:B------:R-:W-:Y:S05]  /*4140*/  BSYNC B0 ;  /* 0x0000000000007941 */ /* 0x000fea0003800000 */
.L_x_1236:
        /* <DEDUP_REMOVED lines=16> */
.L_x_1240:
        /* <DEDUP_REMOVED lines=12> */
.L_x_1243:
[----:B------:R-:W-:-:S07]  /*4310*/  IMAD.MOV.U32 R106, RZ, RZ, R166 ;  /* 0x000000ffff6a7224 */ /* 0x000fce00078e00a6 */
.L_x_1244:
[----:B------:R-:W-:Y:S05]  /*4320*/  BSYNC B0 ;  /* 0x0000000000007941 */ /* 0x000fea0003800000 */
.L_x_1242:
        /* <DEDUP_REMOVED lines=16> */
.L_x_1248:
[----:B------:R-:W-:Y:S05]  /*4430*/  BSYNC B1 ;  /* 0x0000000000017941 */ /* 0x000fea0003800000 */
.L_x_1247:
        /* <DEDUP_REMOVED lines=39> */
[----:B------:R-:W-:Y:S02]  /*46b0*/  LOP3.LUT R164, R167, R164, R49, 0x96, !PT ;  /* 0x000000a4a7a47212 */ /* 0x000fe400078e9631 */
[----:B------:R-:W-:Y:S01]  /*46c0*/  MOV R176, R92 ;  /* 0x0000005c00b07202 */ /* 0x000fe20000000f00 */
[----:B------:R-:W-:Y:S01]  /*46d0*/  IMAD.MOV.U32 R92, RZ, RZ, RZ ;  /* 0x000000ffff5c7224 */ /* 0x000fe200078e00ff */
[----:B------:R-:W-:-:S07]  /*46e0*/  LOP3.LUT R170, R93, R96, R50, 0x96, !PT ;  /* 0x000000605daa7212 */ /* 0x000fce00078e9632 */
.L_x_1246:
[----:B------:R-:W-:Y:S05]  /*46f0*/  BSYNC B0 ;  /* 0x0000000000007941 */ /* 0x000fea0003800000 */
.L_x_1245:
        /* <DEDUP_REMOVED lines=10> */
.L_x_1241:
        /* <DEDUP_REMOVED lines=12> */
.L_x_1250:
[----:B------:R-:W-:-:S07]  /*4860*/  IMAD.MOV.U32 R106, RZ, RZ, R166 ;  /* 0x000000ffff6a7224 */ /* 0x000fce00078e00a6 */
.L_x_1251:
[----:B------:R-:W-:Y:S05]  /*4870*/  BSYNC B0 ;  /* 0x0000000000007941 */ /* 0x000fea0003800000 */
.L_x_1249:
        /* <DEDUP_REMOVED lines=16> */
.L_x_1255:
[----:B------:R-:W-:Y:S05]  /*4980*/  BSYNC B1 ;  /* 0x0000000000017941 */ /* 0x000fea0003800000 */
.L_x_1254:
        /* <DEDUP_REMOVED lines=43> */
.L_x_1253:
[----:B------:R-:W-:Y:S05]  /*4c40*/  BSYNC B0 ;  /* 0x0000000000007941 */ /* 0x000fea0003800000 */
.L_x_1252:
        /* <DEDUP_REMOVED lines=14> */
.L_x_1256:
        /* <DEDUP_REMOVED lines=12> */
.L_x_1259:
[----:B------:R-:W-:-:S07]  /*4df0*/  IMAD.MOV.U32 R94, RZ, RZ, R166 ;  /* 0x000000ffff5e7224 */ /* 0x000fce00078e00a6 */
.L_x_1260:
[----:B------:R-:W-:Y:S05]  /*4e00*/  BSYNC B0 ;  /* 0x0000000000007941 */ /* 0x000fea0003800000 */
.L_x_1258:
        /* <DEDUP_REMOVED lines=16> */
.L_x_1264:
[----:B------:R-:W-:Y:S05]  /*4f10*/  BSYNC B1 ;  /* 0x0000000000017941 */ /* 0x000fea0003800000 */
.L_x_1263:
        /* <DEDUP_REMOVED lines=43> */
.L_x_1262:
[----:B------:R-:W-:Y:S05]  /*51d0*/  BSYNC B0 ;  /* 0x0000000000007941 */ /* 0x000fea0003800000 */
.L_x_1261:
        /* <DEDUP_REMOVED lines=12> */
.L_x_1257:
        /* <DEDUP_REMOVED lines=12> */
.L_x_1266:
[----:B------:R-:W-:-:S07]  /*5360*/  MOV R94, R166 ;  /* 0x000000a6005e7202 */ /* 0x000fce0000000f00 */
.L_x_1267:
[----:B------:R-:W-:Y:S05]  /*5370*/  BSYNC B0 ;  /* 0x0000000000007941 */ /* 0x000fea0003800000 */
.L_x_1265:
        /* <DEDUP_REMOVED lines=16> */
.L_x_1271:
[----:B------:R-:W-:Y:S05]  /*5480*/  BSYNC B1 ;  /* 0x0000000000017941 */ /* 0x000fea0003800000 */
.L_x_1270:
        /* <DEDUP_REMOVED lines=43> */
.L_x_1269:
[----:B------:R-:W-:Y:S05]  /*5740*/  BSYNC B0 ;  /* 0x0000000000007941 */ /* 0x000fea0003800000 */
.L_x_1268:
        /* <DEDUP_REMOVED lines=14> */
.L_x_1272:
        /* <DEDUP_REMOVED lines=12> */
.L_x_1275:
[----:B------:R-:W-:-:S07]  /*58f0*/  MOV R103, R166 ;  /* 0x000000a600677202 */ /* 0x000fce0000000f00 */
.L_x_1276:
[----:B------:R-:W-:Y:S05]  /*5900*/  BSYNC B0 ;  /* 0x0000000000007941 */ /* 0x000fea0003800000 */
.L_x_1274:
        /* <DEDUP_REMOVED lines=16> */
.L_x_1280:
[----:B------:R-:W-:Y:S05]  /*5a10*/  BSYNC B1 ;  /* 0x0000000000017941 */ /* 0x000fea0003800000 */
.L_x_1279:
        /* <DEDUP_REMOVED lines=43> */
.L_x_1278:
[----:B------:R-:W-:Y:S05]  /*5cd0*/  BSYNC B0 ;  /* 0x0000000000007941 */ /* 0x000fea0003800000 */
.L_x_1277:
        /* <DEDUP_REMOVED lines=10> */
.L_x_1273:
        /* <DEDUP_REMOVED lines=12> */
.L_x_1282:
[----:B------:R-:W-:-:S07]  /*5e40*/  IMAD.MOV.U32 R103, RZ, RZ, R166 ;  /* 0x000000ffff677224 */ /* 0x000fce00078e00a6 */
.L_x_1283:
[----:B------:R-:W-:Y:S05]  /*5e50*/  BSYNC B0 ;  /* 0x0000000000007941 */ /* 0x000fea0003800000 */
.L_x_1281:
        /* <DEDUP_REMOVED lines=16> */
.L_x_1287:
[----:B------:R-:W-:Y:S05]  /*5f60*/  BSYNC B1 ;  /* 0x0000000000017941 */ /* 0x000fea0003800000 */
.L_x_1286:
        /* <DEDUP_REMOVED lines=43> */
.L_x_1285:
[----:B------:R-:W-:Y:S05]  /*6220*/  BSYNC B0 ;  /* 0x0000000000007941 */ /* 0x000fea0003800000 */
.L_x_1284:
        /* <DEDUP_REMOVED lines=14> */
.L_x_1288:
        /* <DEDUP_REMOVED lines=12> */
.L_x_1291:
[----:B------:R-:W-:-:S07]  /*63d0*/  IMAD.MOV.U32 R102, RZ, RZ, R166 ;  /* 0x000000ffff667224 */ /* 0x000fce00078e00a6 */
.L_x_1292:
[----:B------:R-:W-:Y:S05]  /*63e0*/  BSYNC B0 ;  /* 0x0000000000007941 */ /* 0x000fea0003800000 */
.L_x_1290:
        /* <DEDUP_REMOVED lines=8> */
[----:B------:R-:W-:Y:S02]  /*6470*/  IADD3 R118, R118, 0x1, RZ ;  /* 0x0000000176767810 */ /* 0x000fe40007ffe0ff */
[----:B------:R-:W-:Y:S02]  /*6480*/  P2R R92, PR, RZ, 0x1 ;  /* 0x00000001ff5c7803 */ /* 0x000fe40000000000 */
[----:B------:R-:W-:-:S13]  /*6490*/  ISETP.NE.AND P6, PT, R118, RZ, PT ;  /* 0x000000ff7600720c */ /* 0x000fda0003fc5270 */
[----:B------:R-:W-:Y:S02]  /*64a0*/  @!P6 VIADD R116, R116, 0x1 ;  /* 0x000000017474e836 */ /* 0x000fe40000000000 */
[----:B------:R-:W-:Y:S02]  /*64b0*/  @!P6 VIADD R93, R120, 0x1 ;  /* 0x00000001785de836 */ /* 0x000fe40000000000 */
[----:B------:R-:W-:Y:S01]  /*64c0*/  @!P6 IMAD.MOV.U32 R118, RZ, RZ, RZ ;  /* 0x000000ffff76e224 */ /* 0x000fe200078e00ff */
[----:B------:R-:W-:-:S13]  /*64d0*/  ISETP.NE.AND P0, PT, R116, RZ, !P6 ;  /* 0x000000ff7400720c */ /* 0x000fda0007705270 */
[----:B------:R-:W-:Y:S02]  /*64e0*/  @P0 IADD3 R93, R120, RZ, RZ ;  /* 0x000000ff785d0210 */ /* 0x000fe40007ffe0ff */
[----:B------:R-:W-:-:S03]  /*64f0*/  ISETP.NE.AND P0, PT, R92, RZ, PT ;  /* 0x000000ff5c00720c */ /* 0x000fc60003f05270 */
[----:B------:R-:W-:-:S10]  /*6500*/  @!P6 IMAD.MOV.U32 R120, RZ, RZ, R93 ;  /* 0x000000ffff78e224 */ /* 0x000fd400078e005d */
.L_x_1296:
[----:B------:R-:W-:Y:S05]  /*6510*/  BSYNC B1 ;  /* 0x0000000000017941 */ /* 0x000fea0003800000 */
.L_x_1295:
        /* <DEDUP_REMOVED lines=40> */
[----:B------:R-:W-:Y:S01]  /*67a0*/  IMAD.MOV.U32 R165, RZ, RZ, RZ ;  /* 0x000000ffffa57224 */ /* 0x000fe200078e00ff */
[----:B------:R-:W-:Y:S02]  /*67b0*/  LOP3.LUT R170, R93, R94, R50, 0x96, !PT ;  /* 0x0000005e5daa7212 */ /* 0x000fe400078e9632 */
[----:B------:R-:W-:-:S07]  /*67c0*/  MOV R176, R92 ;  /* 0x0000005c00b07202 */ /* 0x000fce0000000f00 */
.L_x_1294:
[----:B------:R-:W-:Y:S05]  /*67d0*/  BSYNC B0 ;  /* 0x0000000000007941 */ /* 0x000fea0003800000 */
.L_x_1293:
        /* <DEDUP_REMOVED lines=12> */
.L_x_1289:
[----:B------:R-:W-:Y:S01]  /*68a0*/  P2R R96, PR, RZ, 0x4 ;  /* 0x00000004ff607803 */ /* 0x000fe20000000000 */
[----:B------:R-:W0:Y:S01]  /*68b0*/  LDC.64 R100, c[0x0][0x238] ;  /* 0x00008e00ff647b82 */ /* 0x000e220000000a00 */
[----:B------:R-:W-:Y:S01]  /*68c0*/  ISETP.NE.AND P2, PT, R104, RZ, PT ;  /* 0x000000ff6800720c */ /* 0x000fe20003f45270 */
[----:B------:R-:W-:Y:S01]  /*68d0*/  VIADD R115, R169, 0x100 ;  /* 0x00000100a9737836 */ /* 0x000fe20000000000 */
[----:B------:R-:W-:Y:S02]  /*68e0*/  SEL R93, RZ, 0x10000, P4 ;  /* 0x00010000ff5d7807 */ /* 0x000fe40002000000 */
[----:B------:R-:W-:Y:S02]  /*68f0*/  SEL R92, RZ, 0x1, P2 ;  /* 0x00000001ff5c7807 */ /* 0x000fe40001000000 */
[----:B------:R-:W-:Y:S01]  /*6900*/  ISETP.NE.AND P2, PT, R96, RZ, PT ;  /* 0x000000ff6000720c */ /* 0x000fe20003f45270 */
[----:B------:R-:W1:Y:S01]  /*6910*/  @P1 LDC.64 R102, c[0x0][0x230] ;  /* 0x00008c00ff661b82 */ /* 0x000e620000000a00 */
[----:B------:R-:W-:-:S02]  /*6920*/  SEL R94, RZ, 0x100, P3 ;  /* 0x00000100ff5e7807 */ /* 0x000fc40001800000 */
[C---:B------:R-:W-:Y:S02]  /*6930*/  LOP3.LUT P4, RZ, R156.reuse, 0x10, RZ, 0xc0, !PT ;  /* 0x000000109cff7812 */ /* 0x040fe4000788c0ff */
[----:B------:R-:W-:Y:S02]  /*6940*/  ISETP.NE.AND P3, PT, R105, RZ, PT ;  /* 0x000000ff6900720c */ /* 0x000fe40003f65270 */
[----:B------:R-:W-:Y:S01]  /*6950*/  SEL R95, RZ, 0x1000000, P5 ;  /* 0x01000000ff5f7807 */ /* 0x000fe20002800000 */
[----:B------:R-:W2:Y:S01]  /*6960*/  LDC.64 R96, c[0x0][0x240] ;  /* 0x00009000ff607b82 */ /* 0x000ea20000000a00 */
[----:B------:R-:W-:Y:S02]  /*6970*/  SEL R106, RZ, 0x1, P3 ;  /* 0x00000001ff6a7807 */ /* 0x000fe40001800000 */
[----:B------:R-:W-:Y:S02]  /*6980*/  SEL R108, RZ, 0x1, P4 ;  /* 0x00000001ff6c7807 */ /* 0x000fe40002000000 */
[----:B------:R-:W-:Y:S01]  /*6990*/  LOP3.LUT P5, RZ, R156, 0x2, RZ, 0xc0, !PT ;  /* 0x000000029cff7812 */ /* 0x000fe200078ac0ff */
[----:B------:R-:W-:Y:S01]  /*69a0*/  IMAD.WIDE.U32 R106, R106, 0x10000, RZ ;  /* 0x000100006a6a7825 */ /* 0x000fe200078e00ff */
[----:B------:R-:W-:Y:S01]  /*69b0*/  LOP3.LUT R94, R94, R95, R93, 0xfe, !PT ;  /* 0x0000005f5e5e7212 */ /* 0x000fe200078efe5d */
[----:B------:R-:W3:Y:S01]  /*69c0*/  @P0 LDC.64 R104, c[0x0][0x228] ;  /* 0x00008a00ff680b82 */ /* 0x000ee20000000a00 */
[----:B------:R-:W-:Y:S01]  /*69d0*/  LOP3.LUT P6, RZ, R156, 0x20, RZ, 0xc0, !PT ;  /* 0x000000209cff7812 */ /* 0x000fe200078cc0ff */
[----:B------:R-:W-:Y:S01]  /*69e0*/  IMAD.WIDE.U32 R92, R92, 0x1000000, RZ ;  /* 0x010000005c5c7825 */ /* 0x000fe200078e00ff */
[----:B------:R-:W-:-:S02]  /*69f0*/  SEL R167, RZ, 0x1, P5 ;  /* 0x00000001ffa77807 */ /* 0x000fc40002800000 */
[----:B------:R-:W-:Y:S01]  /*6a00*/  SEL R111, RZ, 0x1, P6 ;  /* 0x00000001ff6f7807 */ /* 0x000fe20003000000 */
[----:B------:R-:W-:Y:S01]  /*6a10*/  IMAD.WIDE.U32 R108, R108, 0x100, RZ ;  /* 0x000001006c6c7825 */ /* 0x000fe200078e00ff */
[----:B------:R-:W-:Y:S02]  /*6a20*/  LOP3.LUT R167, R93, R94, R167, 0xfe, !PT ;  /* 0x0000005e5da77212 */ /* 0x000fe400078efea7 */
[----:B------:R-:W-:Y:S01]  /*6a30*/  F2FP.BF16.F32.PACK_AB R95, R183, R185 ;  /* 0x000000b9b75f723e */ /* 0x000fe200000010ff */
[----:B0-----:R-:W-:Y:S01]  /*6a40*/  IMAD.WIDE.U32 R112, R169, 0x10, R100 ;  /* 0x00000010a9707825 */ /* 0x001fe200078e0064 */
[----:B------:R-:W-:Y:S02]  /*6a50*/  LOP3.LUT R106, R108, R92, R106, 0xfe, !PT ;  /* 0x0000005c6c6a7212 */ /* 0x000fe400078efe6a */
[----:B------:R-:W-:Y:S01]  /*6a60*/  F2FP.BF16.F32.PACK_AB R94, R179, R181 ;  /* 0x000000b5b35e723e */ /* 0x000fe200000010ff */
[----:B-1----:R-:W-:Y:S01]  /*6a70*/  @P1 IMAD.WIDE.U32 R102, R115, 0x10, R102 ;  /* 0x0000001073661825 */ /* 0x002fe200078e0066 */
[----:B------:R-:W-:-:S02]  /*6a80*/  F2FP.BF16.F32.PACK_AB R93, R175, R177 ;  /* 0x000000b1af5d723e */ /* 0x000fc400000010ff */
[----:B------:R-:W-:Y:S02]  /*6a90*/  F2FP.BF16.F32.PACK_AB R92, R173, R171 ;  /* 0x000000abad5c723e */ /* 0x000fe400000010ff */
[----:B------:R-:W-:Y:S01]  /*6aa0*/  LOP3.LUT R108, R106, R111, RZ, 0xfc, !PT ;  /* 0x0000006f6a6c7212 */ /* 0x000fe200078efcff */
[----:B--2---:R-:W-:Y:S01]  /*6ab0*/  IMAD.WIDE.U32 R110, R169, 0x8, R96 ;  /* 0x00000008a96e7825 */ /* 0x004fe200078e0060 */
[----:B------:R-:W-:Y:S01]  /*6ac0*/  LOP3.LUT R109, R109, R167, R107, 0xfe, !PT ;  /* 0x000000a76d6d7212 */ /* 0x000fe200078efe6b */
[----:B------:R0:W-:Y:S02]  /*6ad0*/  STG.E.128 desc[UR4][R112.64], R92 ;  /* 0x0000005c70007986 */ /* 0x0001e4000c101d04 */
[C---:B------:R-:W-:Y:S02]  /*6ae0*/  IMAD.WIDE.U32 R106, R115.reuse, 0x10, R98 ;  /* 0x00000010736a7825 */ /* 0x040fe400078e0062 */
[----:B------:R0:W-:Y:S02]  /*6af0*/  STG.E.64 desc[UR4][R110.64], R108 ;  /* 0x0000006c6e007986 */ /* 0x0001e4000c101b04 */
[----:B---3--:R-:W-:Y:S01]  /*6b00*/  @P0 IMAD.WIDE.U32 R104, R115, 0x10, R104 ;  /* 0x0000001073680825 */ /* 0x008fe200078e0068 */
[----:B------:R-:W-:Y:S06]  /*6b10*/  @!P0 BRA `(.L_x_1297) ;  /* 0x0000000000508947 */ /* 0x000fec0003800000 */
[----:B0-----:R-:W-:Y:S01]  /*6b20*/  IMAD.U32 R95, R162, 0x10000, RZ ;  /* 0x00010000a25f7824 */ /* 0x001fe200078e00ff */
[----:B------:R-:W0:Y:S01]  /*6b30*/  LDC.64 R92, c[0x0][0x248] ;  /* 0x00009200ff5c7b82 */ /* 0x000e220000000a00 */
[----:B------:R-:W-:Y:S02]  /*6b40*/  LOP3.LUT R94, R163, 0xffff, RZ, 0xc0, !PT ;  /* 0x0000ffffa35e7812 */ /* 0x000fe400078ec0ff */
[----:B------:R-:W-:Y:S02]  /*6b50*/  LOP3.LUT R110, R159, 0xff, RZ, 0xc0, !PT ;  /* 0x000000ff9f6e7812 */ /* 0x000fe400078ec0ff */
[----:B------:R-:W-:Y:S02]  /*6b60*/  LOP3.LUT R109, R95, 0xff0000, RZ, 0xc0, !PT ;  /* 0x00ff00005f6d7812 */ /* 0x000fe400078ec0ff */
[----:B------:R-:W-:Y:S01]  /*6b70*/  PRMT R95, R161, 0x7104, RZ ;  /* 0x00007104a15f7816 */ /* 0x000fe200000000ff */
[----:B------:R-:W-:Y:S01]  /*6b80*/  IMAD.WIDE.U32 R110, R110, 0x1000000, RZ ;  /* 0x010000006e6e7825 */ /* 0x000fe200078e00ff */
[----:B------:R-:W-:-:S02]  /*6b90*/  PRMT R112, R109, 0x4210, R94 ;  /* 0x000042106d707816 */ /* 0x000fc4000000005e */
[----:B------:R-:W-:Y:S02]  /*6ba0*/  LOP3.LUT R108, R158, 0xff, RZ, 0xc0, !PT ;  /* 0x000000ff9e6c7812 */ /* 0x000fe400078ec0ff */
[----:B------:R-:W-:Y:S02]  /*6bb0*/  LOP3.LUT R94, R157, 0xff, RZ, 0xc0, !PT ;  /* 0x000000ff9d5e7812 */ /* 0x000fe400078ec0ff */
[----:B------:R-:W-:Y:S01]  /*6bc0*/  LOP3.LUT R113, R112, 0xff00, R95, 0xf8, !PT ;  /* 0x0000ff0070717812 */ /* 0x000fe200078ef85f */
[----:B------:R-:W-:-:S03]  /*6bd0*/  IMAD.WIDE.U32 R108, R108, 0x10000, RZ ;  /* 0x000100006c6c7825 */ /* 0x000fc600078e00ff */
[----:B------:R-:W-:Y:S01]  /*6be0*/  LOP3.LUT R113, R113, 0xff, R160, 0xf8, !PT ;  /* 0x000000ff71717812 */ /* 0x000fe200078ef8a0 */
[----:B------:R-:W-:-:S03]  /*6bf0*/  IMAD.WIDE.U32 R94, R94, 0x100, RZ ;  /* 0x000001005e5e7825 */ /* 0x000fc600078e00ff */
[----:B------:R-:W-:Y:S01]  /*6c00*/  LOP3.LUT R109, R109, R113, R111, 0xfe, !PT ;  /* 0x000000716d6d7212 */ /* 0x000fe200078efe6f */
[----:B0-----:R-:W-:Y:S01]  /*6c10*/  IMAD.WIDE.U32 R92, R169, 0x8, R92 ;  /* 0x00000008a95c7825 */ /* 0x001fe200078e005c */
[----:B------:R-:W-:Y:S02]  /*6c20*/  LOP3.LUT R94, R94, R110, R108, 0xfe, !PT ;  /* 0x0000006e5e5e7212 */ /* 0x000fe400078efe6c */
[----:B------:R-:W-:Y:S02]  /*6c30*/  LOP3.LUT R95, R109, R95, RZ, 0xfc, !PT ;  /* 0x0000005f6d5f7212 */ /* 0x000fe400078efcff */
[----:B------:R-:W-:-:S05]  /*6c40*/  LOP3.LUT R94, R94, 0xff, R155, 0xf8, !PT ;  /* 0x000000ff5e5e7812 */ /* 0x000fca00078ef89b */
[----:B------:R1:W-:Y:S02]  /*6c50*/  STG.E.64 desc[UR4][R92.64], R94 ;  /* 0x0000005e5c007986 */ /* 0x0003e4000c101b04 */
.L_x_1297:
[----:B------:R2:W5:Y:S04]  /*6c60*/  @P0 LDG.E.128 R84, desc[UR4][R104.64] ;  /* 0x0000000468540981 */ /* 0x000568000c1e1d00 */
[----:B------:R2:W5:Y:S04]  /*6c70*/  @P1 LDG.E.128 R88, desc[UR4][R102.64] ;  /* 0x0000000466581981 */ /* 0x000568000c1e1d00 */
[----:B01----:R2:W5:Y:S01]  /*6c80*/  LDG.E.128 R92, desc[UR4][R106.64] ;  /* 0x000000046a5c7981 */ /* 0x003562000c1e1d00 */
[C---:B------:R-:W-:Y:S01]  /*6c90*/  ISETP.NE.AND P3, PT, R165.reuse, 0x1, PT ;  /* 0x00000001a500780c */ /* 0x040fe20003f65270 */
[----:B------:R-:W-:Y:S01]  /*6ca0*/  BSSY B0, `(.L_x_1298) ;  /* 0x000000c000007945 */ /* 0x000fe20003800000 */
[----:B------:R-:W-:-:S11]  /*6cb0*/  IADD3 R108, R165, 0x1, RZ ;  /* 0x00000001a56c7810 */ /* 0x000fd60007ffe0ff */
[----:B--2---:R-:W-:Y:S05]  /*6cc0*/  @!P3 BRA `(.L_x_1299) ;  /* 0x000000000020b947 */ /* 0x004fea0003800000 */
        /* <DEDUP_REMOVED lines=8> */
.L_x_1299:
[----:B------:R-:W-:-:S07]  /*6d50*/  IMAD.MOV.U32 R110, RZ, RZ, R166 ;  /* 0x000000ffff6e7224 */ /* 0x000fce00078e00a6 */
.L_x_1300:
[----:B------:R-:W-:Y:S05]  /*6d60*/  BSYNC B0 ;  /* 0x0000000000007941 */ /* 0x000fea0003800000 */
.L_x_1298:
        /* <DEDUP_REMOVED lines=16> */
.L_x_1304:
[----:B------:R-:W-:Y:S05]  /*6e70*/  BSYNC B1 ;  /* 0x0000000000017941 */ /* 0x000fea0003800000 */
.L_x_1303:
        /* <DEDUP_REMOVED lines=41> */
[----:B------:R-:W-:Y:S02]  /*7110*/  LOP3.LUT R170, R103, R104, R50, 0x96, !PT ;  /* 0x0000006867aa7212 */ /* 0x000fe400078e9632 */
[----:B------:R-:W-:-:S07]  /*7120*/  MOV R176, R102 ;  /* 0x0000006600b07202 */ /* 0x000fce0000000f00 */
.L_x_1302:
[----:B------:R-:W-:Y:S05]  /*7130*/  BSYNC B0 ;  /* 0x0000000000007941 */ /* 0x000fea0003800000 */
.L_x_1301:
[----:B------:R-:W-:Y:S01]  /*7140*/  I2FP.F32.U32 R103, R110 ;  /* 0x0000006e00677245 */ /* 0x000fe20000201000 */
[----:B-----5:R-:W-:Y:S01]  /*7150*/  IMAD.U32 R105, R92, 0x10000, RZ ;  /* 0x000100005c697824 */ /* 0x020fe200078e00ff */
        /* <DEDUP_REMOVED lines=14> */
.L_x_1305:
        /* <DEDUP_REMOVED lines=12> */
.L_x_1308:
[----:B------:R-:W-:-:S07]  /*7300*/  IMAD.MOV.U32 R110, RZ, RZ, R166 ;  /* 0x000000ffff6e7224 */ /* 0x000fce00078e00a6 */
.L_x_1309:
[----:B------:R-:W-:Y:S05]  /*7310*/  BSYNC B0 ;  /* 0x0000000000007941 */ /* 0x000fea0003800000 */
.L_x_1307:
        /* <DEDUP_REMOVED lines=16> */
.L_x_1313:
[----:B------:R-:W-:Y:S05]  /*7420*/  BSYNC B1 ;  /* 0x0000000000017941 */ /* 0x000fea0003800000 */
.L_x_1312:
        /* <DEDUP_REMOVED lines=43> */
.L_x_1311:
[----:B------:R-:W-:Y:S05]  /*76e0*/  BSYNC B0 ;  /* 0x0000000000007941 */ /* 0x000fea0003800000 */
.L_x_1310:
        /* <DEDUP_REMOVED lines=10> */
.L_x_1306:
        /* <DEDUP_REMOVED lines=12> */
.L_x_1315:
[----:B------:R-:W-:-:S07]  /*7850*/  IMAD.MOV.U32 R110, RZ, RZ, R166 ;  /* 0x000000ffff6e7224 */ /* 0x000fce00078e00a6 */
.L_x_1316:
[----:B------:R-:W-:Y:S05]  /*7860*/  BSYNC B0 ;  /* 0x0000000000007941 */ /* 0x000fea0003800000 */
.L_x_1314:
        /* <DEDUP_REMOVED lines=16> */
.L_x_1320:
[----:B------:R-:W-:Y:S05]  /*7970*/  BSYNC B1 ;  /* 0x0000000000017941 */ /* 0x000fea0003800000 */
.L_x_1319:
        /* <DEDUP_REMOVED lines=43> */
.L_x_1318:
[----:B------:R-:W-:Y:S05]  /*7c30*/  BSYNC B0 ;  /* 0x0000000000007941 */ /* 0x000fea0003800000 */
.L_x_1317:
        /* <DEDUP_REMOVED lines=16> */
.L_x_1321:
        /* <DEDUP_REMOVED lines=12> */
.L_x_1324:
[----:B------:R-:W-:-:S07]  /*7e00*/  IMAD.MOV.U32 R110, RZ, RZ, R166 ;  /* 0x000000ffff6e7224 */ /* 0x000fce00078e00a6 */
.L_x_1325:
[----:B------:R-:W-:Y:S05]  /*7e10*/  BSYNC B0 ;  /* 0x0000000000007941 */ /* 0x000fea0003800000 */
.L_x_1323:
        /* <DEDUP_REMOVED lines=16> */
.L_x_1329:
[----:B------:R-:W-:Y:S05]  /*7f20*/  BSYNC B1 ;  /* 0x0000000000017941 */ /* 0x000fea0003800000 */
.L_x_1328:
        /* <DEDUP_REMOVED lines=9> */
[----:B------:R-:W-:-:S03]  /*7fc0*/  LOP3.LUT R105, R107, R105, R2, 0x96, !PT ;  /* 0x000000696b697212 */ /* 0x000fc600078e9602 */
[----:B------:R-:W-:Y:S01]  /*7fd0*/  IMAD.MOV.U32 R92, RZ, RZ, RZ ;  /* 0x000000ffff5c7224 */ /* 0x000fe200078e00ff */
        /* <DEDUP_REMOVED lines=31> */
[----:B------:R-:W-:-:S07]  /*81d0*/  LOP3.LUT R170, R103, R104, R50, 0x96, !PT ;  /* 0x0000006867aa7212 */ /* 0x000fce00078e9632 */
.L_x_1327:
[----:B------:R-:W-:Y:S05]  /*81e0*/  BSYNC B0 ;  /* 0x0000000000007941 */ /* 0x000fea0003800000 */
.L_x_1326:
        /* <DEDUP_REMOVED lines=12> */
.L_x_1322:
        /* <DEDUP_REMOVED lines=12> */
.L_x_1331:
[----:B------:R-:W-:-:S07]  /*8370*/  MOV R110, R166 ;  /* 0x000000a6006e7202 */ /* 0x000fce0000000f00 */
.L_x_1332:
[----:B------:R-:W-:Y:S05]  /*8380*/  BSYNC B0 ;  /* 0x0000000000007941 */ /* 0x000fea0003800000 */
.L_x_1330:
        /* <DEDUP_REMOVED lines=16> */
.L_x_1336:
[----:B------:R-:W-:Y:S05]  /*8490*/  BSYNC B1 ;  /* 0x0000000000017941 */ /* 0x000fea0003800000 */
.L_x_1335:
        /* <DEDUP_REMOVED lines=43> */
.L_x_1334:
[----:B------:R-:W-:Y:S05]  /*8750*/  BSYNC B0 ;  /* 0x0000000000007941 */ /* 0x000fea0003800000 */
.L_x_1333:
        /* <DEDUP_REMOVED lines=16> */
.L_x_1337:
        /* <DEDUP_REMOVED lines=12> */
.L_x_1340:
[----:B------:R-:W-:-:S07]  /*8920*/  MOV R109, R166 ;  /* 0x000000a6006d7202 */ /* 0x000fce0000000f00 */
.L_x_1341:
[----:B------:R-:W-:Y:S05]  /*8930*/  BSYNC B0 ;  /* 0x0000000000007941 */ /* 0x000fea0003800000 */
.L_x_1339:
        /* <DEDUP_REMOVED lines=16> */
.L_x_1345:
[----:B------:R-:W-:Y:S05]  /*8a40*/  BSYNC B1 ;  /* 0x0000000000017941 */ /* 0x000fea0003800000 */
.L_x_1344:
        /* <DEDUP_REMOVED lines=43> */
.L_x_1343:
[----:B------:R-:W-:Y:S05]  /*8d00*/  BSYNC B0 ;  /* 0x0000000000007941 */ /* 0x000fea0003800000 */
.L_x_1342:
        /* <DEDUP_REMOVED lines=10> */
.L_x_1338:
        /* <DEDUP_REMOVED lines=12> */
.L_x_1347:
[----:B------:R-:W-:-:S07]  /*8e70*/  IMAD.MOV.U32 R109, RZ, RZ, R166 ;  /* 0x000000ffff6d7224 */ /* 0x000fce00078e00a6 */
.L_x_1348:
[----:B------:R-:W-:Y:S05]  /*8e80*/  BSYNC B0 ;  /* 0x0000000000007941 */ /* 0x000fea0003800000 */
.L_x_1346:
        /* <DEDUP_REMOVED lines=16> */
.L_x_1352:
[----:B------:R-:W-:Y:S05]  /*8f90*/  BSYNC B1 ;  /* 0x0000000000017941 */ /* 0x000fea0003800000 */
.L_x_1351:
        /* <DEDUP_REMOVED lines=43> */
.L_x_1350:
[----:B------:R-:W-:Y:S05]  /*9250*/  BSYNC B0 ;  /* 0x0000000000007941 */ /* 0x000fea0003800000 */
.L_x_1349:
        /* <DEDUP_REMOVED lines=16> */
.L_x_1353:
        /* <DEDUP_REMOVED lines=12> */
.L_x_1356:
[----:B------:R-:W-:-:S07]  /*9420*/  IMAD.MOV.U32 R108, RZ, RZ, R166 ;  /* 0x000000ffff6c7224 */ /* 0x000fce00078e00a6 */
.L_x_1357:
[----:B------:R-:W-:Y:S05]  /*9430*/  BSYNC B0 ;  /* 0x0000000000007941 */ /* 0x000fea0003800000 */
.L_x_1355:
        /* <DEDUP_REMOVED lines=16> */
.L_x_1361:
[----:B------:R-:W-:Y:S05]  /*9540*/  BSYNC B1 ;  /* 0x0000000000017941 */ /* 0x000fea0003800000 */
.L_x_1360:
        /* <DEDUP_REMOVED lines=43> */
.L_x_1359:
[----:B------:R-:W-:Y:S05]  /*9800*/  BSYNC B0 ;  /* 0x0000000000007941 */ /* 0x000fea0003800000 */
.L_x_1358:
        /* <DEDUP_REMOVED lines=12> */
.L_x_1354:
        /* <DEDUP_REMOVED lines=12> */
.L_x_1363:
[----:B------:R-:W-:-:S07]  /*9990*/  IMAD.MOV.U32 R108, RZ, RZ, R166 ;  /* 0x000000ffff6c7224 */ /* 0x000fce00078e00a6 */
.L_x_1364:
[----:B------:R-:W-:Y:S05]  /*99a0*/  BSYNC B0 ;  /* 0x0000000000007941 */ /* 0x000fea0003800000 */
.L_x_1362:
        /* <DEDUP_REMOVED lines=16> */
.L_x_1368:
[----:B------:R-:W-:Y:S05]  /*9ab0*/  BSYNC B1 ;  /* 0x0000000000017941 */ /* 0x000fea0003800000 */
.L_x_1367:
        /* <DEDUP_REMOVED lines=43> */
.L_x_1366:
[----:B------:R-:W-:Y:S05]  /*9d70*/  BSYNC B0 ;  /* 0x0000000000007941 */ /* 0x000fea0003800000 */
.L_x_1365:
        /* <DEDUP_REMOVED lines=16> */
.L_x_1369:
        /* <DEDUP_REMOVED lines=12> */
.L_x_1372:
[----:B------:R-:W-:-:S07]  /*9f40*/  IMAD.MOV.U32 R108, RZ, RZ, R166 ;  /* 0x000000ffff6c7224 */ /* 0x000fce00078e00a6 */
.L_x_1373:
[----:B------:R-:W-:Y:S05]  /*9f50*/  BSYNC B0 ;  /* 0x0000000000007941 */ /* 0x000fea0003800000 */
.L_x_1371:
        /* <DEDUP_REMOVED lines=16> */
.L_x_1377:
[----:B------:R-:W-:Y:S05]  /*a060*/  BSYNC B1 ;  /* 0x0000000000017941 */ /* 0x000fea0003800000 */
.L_x_1376:
        /* <DEDUP_REMOVED lines=43> */
.L_x_1375:
[----:B------:R-:W-:Y:S05]  /*a320*/  BSYNC B0 ;  /* 0x0000000000007941 */ /* 0x000fea0003800000 */
.L_x_1374:
        /* <DEDUP_REMOVED lines=10> */
.L_x_1370:
        /* <DEDUP_REMOVED lines=12> */
.L_x_1379:
[----:B------:R-:W-:-:S07]  /*a490*/  MOV R108, R166 ;  /* 0x000000a6006c7202 */ /* 0x000fce0000000f00 */
.L_x_1380:
[----:B------:R-:W-:Y:S05]  /*a4a0*/  BSYNC B0 ;  /* 0x0000000000007941 */ /* 0x000fea0003800000 */
.L_x_1378:
        /* <DEDUP_REMOVED lines=16> */
.L_x_1384:
[----:B------:R-:W-:Y:S05]  /*a5b0*/  BSYNC B1 ;  /* 0x0000000000017941 */ /* 0x000fea0003800000 */
.L_x_1383:
        /* <DEDUP_REMOVED lines=43> */
.L_x_1382:
[----:B------:R-:W-:Y:S05]  /*a870*/  BSYNC B0 ;  /* 0x0000000000007941 */ /* 0x000fea0003800000 */
.L_x_1381:
        /* <DEDUP_REMOVED lines=14> */
.L_x_1385:
        /* <DEDUP_REMOVED lines=12> */
.L_x_1388:
[----:B------:R-:W-:-:S07]  /*aa20*/  MOV R94, R166 ;  /* 0x000000a6005e7202 */ /* 0x000fce0000000f00 */
.L_x_1389:
[----:B------:R-:W-:Y:S05]  /*aa30*/  BSYNC B0 ;  /* 0x0000000000007941 */ /* 0x000fea0003800000 */
.L_x_1387:
        /* <DEDUP_REMOVED lines=16> */
.L_x_1393:
[----:B------:R-:W-:Y:S05]  /*ab40*/  BSYNC B1 ;  /* 0x0000000000017941 */ /* 0x000fea0003800000 */
.L_x_1392:
        /* <DEDUP_REMOVED lines=43> */
.L_x_1391:
[----:B------:R-:W-:Y:S05]  /*ae00*/  BSYNC B0 ;  /* 0x0000000000007941 */ /* 0x000fea0003800000 */
.L_x_1390:
        /* <DEDUP_REMOVED lines=12> */
.L_x_1386:
        /* <DEDUP_REMOVED lines=12> */
.L_x_1395:
[----:B------:R-:W-:-:S07]  /*af90*/  IMAD.MOV.U32 R94, RZ, RZ, R166 ;  /* 0x000000ffff5e7224 */ /* 0x000fce00078e00a6 */
.L_x_1396:
[----:B------:R-:W-:Y:S05]  /*afa0*/  BSYNC B0 ;  /* 0x0000000000007941 */ /* 0x000fea0003800000 */
.L_x_1394:
        /* <DEDUP_REMOVED lines=16> */
.L_x_1400:
[----:B------:R-:W-:Y:S05]  /*b0b0*/  BSYNC B1 ;  /* 0x0000000000017941 */ /* 0x000fea0003800000 */
.L_x_1399:
        /* <DEDUP_REMOVED lines=43> */
.L_x_1398:
[----:B------:R-:W-:Y:S05]  /*b370*/  BSYNC B0 ;  /* 0x0000000000007941 */ /* 0x000fea0003800000 */
.L_x_1397:
        /* <DEDUP_REMOVED lines=14> */
.L_x_1401:
        /* <DEDUP_REMOVED lines=12> */
.L_x_1404:
[----:B------:R-:W-:-:S07]  /*b520*/  IMAD.MOV.U32 R107, RZ, RZ, R166 ;  /* 0x000000ffff6b7224 */ /* 0x000fce00078e00a6 */
.L_x_1405:
[----:B------:R-:W-:Y:S05]  /*b530*/  BSYNC B0 ;  /* 0x0000000000007941 */ /* 0x000fea0003800000 */
.L_x_1403:
        /* <DEDUP_REMOVED lines=16> */
.L_x_1409:
[----:B------:R-:W-:Y:S05]  /*b640*/  BSYNC B1 ;  /* 0x0000000000017941 */ /* 0x000fea0003800000 */
.L_x_1408:
        /* <DEDUP_REMOVED lines=43> */
.L_x_1407:
[----:B------:R-:W-:Y:S05]  /*b900*/  BSYNC B0 ;  /* 0x0000000000007941 */ /* 0x000fea0003800000 */
.L_x_1406:
        /* <DEDUP_REMOVED lines=10> */
.L_x_1402:
        /* <DEDUP_REMOVED lines=12> */
.L_x_1411:
[----:B------:R-:W-:-:S07]  /*ba70*/  IMAD.MOV.U32 R107, RZ, RZ, R166 ;  /* 0x000000ffff6b7224 */ /* 0x000fce00078e00a6 */
.L_x_1412:
[----:B------:R-:W-:Y:S05]  /*ba80*/  BSYNC B0 ;  /* 0x0000000000007941 */ /* 0x000fea0003800000 */
.L_x_1410:
        /* <DEDUP_REMOVED lines=16> */
.L_x_1416:
[----:B------:R-:W-:Y:S05]  /*bb90*/  BSYNC B1 ;  /* 0x0000000000017941 */ /* 0x000fea0003800000 */
.L_x_1415:
        /* <DEDUP_REMOVED lines=43> */
.L_x_1414:
[----:B------:R-:W-:Y:S05]  /*be50*/  BSYNC B0 ;  /* 0x0000000000007941 */ /* 0x000fea0003800000 */
.L_x_1413:
        /* <DEDUP_REMOVED lines=14> */
.L_x_1417:
        /* <DEDUP_REMOVED lines=12> */
.L_x_1420:
[----:B------:R-:W-:-:S07]  /*c000*/  IMAD.MOV.U32 R106, RZ, RZ, R166 ;  /* 0x000000ffff6a7224 */ /* 0x000fce00078e00a6 */
.L_x_1421:
[----:B------:R-:W-:Y:S05]  /*c010*/  BSYNC B0 ;  /* 0x0000000000007941 */ /* 0x000fea0003800000 */
.L_x_1419:
        /* <DEDUP_REMOVED lines=8> */
[----:B------:R-:W-:Y:S01]  /*c0a0*/  VIADD R118, R118, 0x1 ;  /* 0x0000000176767836 */ /* 0x000fe20000000000 */
[----:B------:R-:W-:-:S04]  /*c0b0*/  P2R R92, PR, RZ, 0x1 ;  /* 0x00000001ff5c7803 */ /* 0x000fc80000000000 */
[----:B------:R-:W-:-:S13]  /*c0c0*/  ISETP.NE.AND P6, PT, R118, RZ, PT ;  /* 0x000000ff7600720c */ /* 0x000fda0003fc5270 */
[----:B------:R-:W-:Y:S01]  /*c0d0*/  @!P6 VIADD R116, R116, 0x1 ;  /* 0x000000017474e836 */ /* 0x000fe20000000000 */
[----:B------:R-:W-:Y:S01]  /*c0e0*/  @!P6 IADD3 R93, R120, 0x1, RZ ;  /* 0x00000001785de810 */ /* 0x000fe20007ffe0ff */
[----:B------:R-:W-:-:S03]  /*c0f0*/  @!P6 IMAD.MOV.U32 R118, RZ, RZ, RZ ;  /* 0x000000ffff76e224 */ /* 0x000fc600078e00ff */
[----:B------:R-:W-:-:S13]  /*c100*/  ISETP.NE.AND P0, PT, R116, RZ, !P6 ;  /* 0x000000ff7400720c */ /* 0x000fda0007705270 */
[----:B------:R-:W-:Y:S01]  /*c110*/  @P0 IMAD.MOV R93, RZ, RZ, R120 ;  /* 0x000000ffff5d0224 */ /* 0x000fe200078e0278 */
[----:B------:R-:W-:-:S04]  /*c120*/  ISETP.NE.AND P0, PT, R92, RZ, PT ;  /* 0x000000ff5c00720c */ /* 0x000fc80003f05270 */
[----:B------:R-:W-:-:S09]  /*c130*/  @!P6 MOV R120, R93 ;  /* 0x0000005d0078e202 */ /* 0x000fd20000000f00 */
.L_x_1425:
[----:B------:R-:W-:Y:S05]  /*c140*/  BSYNC B1 ;  /* 0x0000000000017941 */ /* 0x000fea0003800000 */
.L_x_1424:
        /* <DEDUP_REMOVED lines=43> */
.L_x_1423:
[----:B------:R-:W-:Y:S05]  /*c400*/  BSYNC B0 ;  /* 0x0000000000007941 */ /* 0x000fea0003800000 */
.L_x_1422:
        /* <DEDUP_REMOVED lines=12> */
.L_x_1418:
[----:B------:R-:W-:Y:S01]  /*c4d0*/  SEL R165, RZ, 0x100, P3 ;  /* 0x00000100ffa57807 */ /* 0x000fe20001800000 */
[----:B------:R-:W-:Y:S01]  /*c4e0*/  IMAD.WIDE.U32 R112, R115, 0x10, R100 ;  /* 0x0000001073707825 */ /* 0x000fe200078e0064 */
[----:B------:R-:W-:Y:S01]  /*c4f0*/  SEL R93, RZ, 0x1000000, P5 ;  /* 0x01000000ff5d7807 */ /* 0x000fe20002800000 */
[----:B------:R-:W0:Y:S01]  /*c500*/  @P0 LDC.64 R108, c[0x0][0x228] ;  /* 0x00008a00ff6c0b82 */ /* 0x000e220000000a00 */
[----:B------:R-:W-:Y:S02]  /*c510*/  SEL R92, RZ, 0x10000, P4 ;  /* 0x00010000ff5c7807 */ /* 0x000fe40002000000 */
[C---:B------:R-:W-:Y:S02]  /*c520*/  LOP3.LUT P3, RZ, R156.reuse, 0x4, RZ, 0xc0, !PT ;  /* 0x000000049cff7812 */ /* 0x040fe4000786c0ff */
[C---:B------:R-:W-:Y:S02]  /*c530*/  LOP3.LUT P5, RZ, R156.reuse, 0x10, RZ, 0xc0, !PT ;  /* 0x000000109cff7812 */ /* 0x040fe400078ac0ff */
[----:B------:R-:W-:Y:S01]  /*c540*/  LOP3.LUT P4, RZ, R156, 0x8, RZ, 0xc0, !PT ;  /* 0x000000089cff7812 */ /* 0x000fe2000788c0ff */
[----:B------:R-:W1:Y:S01]  /*c550*/  @P1 LDC.64 R106, c[0x0][0x230] ;  /* 0x00008c00ff6a1b82 */ /* 0x000e620000000a00 */
[----:B------:R-:W-:-:S02]  /*c560*/  SEL R110, RZ, 0x1, P3 ;  /* 0x00000001ff6e7807 */ /* 0x000fc40001800000 */
[----:B------:R-:W-:Y:S02]  /*c570*/  P2R R94, PR, RZ, 0x4 ;  /* 0x00000004ff5e7803 */ /* 0x000fe40000000000 */
[----:B------:R-:W-:Y:S01]  /*c580*/  SEL R104, RZ, 0x1, P4 ;  /* 0x00000001ff687807 */ /* 0x000fe20002000000 */
[----:B------:R-:W-:Y:S01]  /*c590*/  IMAD.WIDE.U32 R110, R110, 0x1000000, RZ ;  /* 0x010000006e6e7825 */ /* 0x000fe200078e00ff */
[----:B------:R-:W-:Y:S02]  /*c5a0*/  SEL R102, RZ, 0x1, P5 ;  /* 0x00000001ff667807 */ /* 0x000fe40002800000 */
[----:B------:R-:W-:Y:S01]  /*c5b0*/  LOP3.LUT P2, RZ, R156, 0x2, RZ, 0xc0, !PT ;  /* 0x000000029cff7812 */ /* 0x000fe2000784c0ff */
[----:B------:R-:W-:Y:S01]  /*c5c0*/  IMAD.WIDE.U32 R104, R104, 0x10000, RZ ;  /* 0x0001000068687825 */ /* 0x000fe200078e00ff */
[----:B------:R-:W-:Y:S02]  /*c5d0*/  LOP3.LUT R165, R165, R93, R92, 0xfe, !PT ;  /* 0x0000005da5a57212 */ /* 0x000fe400078efe5c */
[----:B------:R-:W-:Y:S01]  /*c5e0*/  SEL R203, RZ, 0x1, P2 ;  /* 0x00000001ffcb7807 */ /* 0x000fe20001000000 */
[----:B------:R-:W-:Y:S01]  /*c5f0*/  IMAD.WIDE.U32 R102, R102, 0x100, RZ ;  /* 0x0000010066667825 */ /* 0x000fe200078e00ff */
[----:B------:R-:W-:-:S02]  /*c600*/  LOP3.LUT P6, RZ, R156, 0x20, RZ, 0xc0, !PT ;  /* 0x000000209cff7812 */ /* 0x000fc400078cc0ff */
[----:B------:R-:W-:Y:S01]  /*c610*/  LOP3.LUT R203, R111, R165, R203, 0xfe, !PT ;  /* 0x000000a56fcb7212 */ /* 0x000fe200078efecb */
[----:B------:R-:W-:Y:S01]  /*c620*/  VIADD R165, R169, 0x200 ;  /* 0x00000200a9a57836 */ /* 0x000fe20000000000 */
[----:B------:R-:W-:Y:S02]  /*c630*/  LOP3.LUT R110, R102, R110, R104, 0xfe, !PT ;  /* 0x0000006e666e7212 */ /* 0x000fe400078efe68 */
[----:B------:R-:W-:Y:S01]  /*c640*/  SEL R111, RZ, 0x1, P6 ;  /* 0x00000001ff6f7807 */ /* 0x000fe20003000000 */
[----:B0-----:R-:W-:Y:S01]  /*c650*/  @P0 IMAD.WIDE.U32 R108, R165, 0x10, R108 ;  /* 0x00000010a56c0825 */ /* 0x001fe200078e006c */
[----:B------:R-:W-:Y:S02]  /*c660*/  ISETP.NE.AND P2, PT, R94, RZ, PT ;  /* 0x000000ff5e00720c */ /* 0x000fe40003f45270 */
[----:B------:R-:W-:Y:S01]  /*c670*/  F2FP.BF16.F32.PACK_AB R95, R199, R201 ;  /* 0x000000c9c75f723e */ /* 0x000fe200000010ff */
[----:B-1----:R-:W-:Y:S01]  /*c680*/  @P1 IMAD.WIDE.U32 R106, R165, 0x10, R106 ;  /* 0x00000010a56a1825 */ /* 0x002fe200078e006a */
[----:B------:R-:W-:-:S02]  /*c690*/  F2FP.BF16.F32.PACK_AB R94, R195, R197 ;  /* 0x000000c5c35e723e */ /* 0x000fc400000010ff */
[----:B------:R-:W-:Y:S02]  /*c6a0*/  F2FP.BF16.F32.PACK_AB R93, R191, R193 ;  /* 0x000000c1bf5d723e */ /* 0x000fe400000010ff */
[----:B------:R-:W-:Y:S02]  /*c6b0*/  F2FP.BF16.F32.PACK_AB R92, R187, R189 ;  /* 0x000000bdbb5c723e */ /* 0x000fe400000010ff */
[----:B------:R-:W-:Y:S01]  /*c6c0*/  LOP3.LUT R103, R103, R203, R105, 0xfe, !PT ;  /* 0x000000cb67677212 */ /* 0x000fe200078efe69 */
[----:B------:R-:W-:Y:S01]  /*c6d0*/  IMAD.WIDE.U32 R104, R115, 0x8, R96 ;  /* 0x0000000873687825 */ /* 0x000fe200078e0060 */
[----:B------:R-:W-:Y:S01]  /*c6e0*/  LOP3.LUT R102, R110, R111, RZ, 0xfc, !PT ;  /* 0x0000006f6e667212 */ /* 0x000fe200078efcff */
[----:B------:R0:W-:Y:S02]  /*c6f0*/  STG.E.128 desc[UR4][R112.64], R92 ;  /* 0x0000005c70007986 */ /* 0x0001e4000c101d04 */
[----:B------:R-:W-:Y:S02]  /*c700*/  IMAD.WIDE.U32 R110, R165, 0x10, R98 ;  /* 0x00000010a56e7825 */ /* 0x000fe400078e0062 */
[----:B------:R0:W-:Y:S01]  /*c710*/  STG.E.64 desc[UR4][R104.64], R102 ;  /* 0x0000006668007986 */ /* 0x0001e2000c101b04 */
[----:B------:R-:W-:Y:S05]  /*c720*/  @!P0 BRA `(.L_x_1426) ;  /* 0x0000000000508947 */ /* 0x000fea0003800000 */
[----:B0-----:R-:W-:Y:S01]  /*c730*/  SHF.L.U32 R95, R162, 0x10, RZ ;  /* 0x00000010a25f7819 */ /* 0x001fe200000006ff */
[----:B------:R-:W0:Y:S01]  /*c740*/  LDC.64 R92, c[0x0][0x248] ;  /* 0x00009200ff5c7b82 */ /* 0x000e220000000a00 */
        /* <DEDUP_REMOVED lines=10> */
[----:B------:R-:W-:-:S03]  /*c7f0*/  LOP3.LUT R113, R113, 0xff, R160, 0xf8, !PT ;  /* 0x000000ff71717812 */ /* 0x000fc600078ef8a0 */
[----:B------:R-:W-:Y:S01]  /*c800*/  IMAD.WIDE.U32 R94, R95, 0x100, RZ ;  /* 0x000001005f5e7825 */ /* 0x000fe200078e00ff */
[----:B------:R-:W-:-:S03]  /*c810*/  LOP3.LUT R113, R103, R113, R105, 0xfe, !PT ;  /* 0x0000007167717212 */ /* 0x000fc600078efe69 */
[----:B0-----:R-:W-:Y:S01]  /*c820*/  IMAD.WIDE.U32 R92, R115, 0x8, R92 ;  /* 0x00000008735c7825 */ /* 0x001fe200078e005c */
[----:B------:R-:W-:Y:S02]  /*c830*/  LOP3.LUT R94, R94, R104, R102, 0xfe, !PT ;  /* 0x000000685e5e7212 */ /* 0x000fe400078efe66 */
[----:B------:R-:W-:Y:S02]  /*c840*/  LOP3.LUT R95, R113, R95, RZ, 0xfc, !PT ;  /* 0x0000005f715f7212 */ /* 0x000fe400078efcff */
[----:B------:R-:W-:-:S05]  /*c850*/  LOP3.LUT R94, R94, 0xff, R155, 0xf8, !PT ;  /* 0x000000ff5e5e7812 */ /* 0x000fca00078ef89b */
[----:B------:R1:W-:Y:S02]  /*c860*/  STG.E.64 desc[UR4][R92.64], R94 ;  /* 0x0000005e5c007986 */ /* 0x0003e4000c101b04 */
.L_x_1426:
[----:B------:R2:W5:Y:S04]  /*c870*/  @P0 LDG.E.128 R84, desc[UR4][R108.64] ;  /* 0x000000046c540981 */ /* 0x000568000c1e1d00 */
[----:B------:R2:W5:Y:S04]  /*c880*/  @P1 LDG.E.128 R88, desc[UR4][R106.64] ;  /* 0x000000046a581981 */ /* 0x000568000c1e1d00 */
[----:B01----:R2:W5:Y:S01]  /*c890*/  LDG.E.128 R92, desc[UR4][R110.64] ;  /* 0x000000046e5c7981 */ /* 0x003562000c1e1d00 */
[C---:B------:R-:W-:Y:S01]  /*c8a0*/  ISETP.NE.AND P3, PT, R167.reuse, 0x1, PT ;  /* 0x00000001a700780c */ /* 0x040fe20003f65270 */
[----:B------:R-:W-:Y:S01]  /*c8b0*/  BSSY B0, `(.L_x_1427) ;  /* 0x000000c000007945 */ /* 0x000fe20003800000 */
[----:B------:R-:W-:-:S11]  /*c8c0*/  VIADD R102, R167, 0x1 ;  /* 0x00000001a7667836 */ /* 0x000fd60000000000 */
[----:B--2---:R-:W-:Y:S05]  /*c8d0*/  @!P3 BRA `(.L_x_1428) ;  /* 0x000000000020b947 */ /* 0x004fea0003800000 */
        /* <DEDUP_REMOVED lines=8> */
.L_x_1428:
[----:B------:R-:W-:-:S07]  /*c960*/  IMAD.MOV.U32 R110, RZ, RZ, R166 ;  /* 0x000000ffff6e7224 */ /* 0x000fce00078e00a6 */
.L_x_1429:
[----:B------:R-:W-:Y:S05]  /*c970*/  BSYNC B0 ;  /* 0x0000000000007941 */ /* 0x000fea0003800000 */
.L_x_1427:
        /* <DEDUP_REMOVED lines=16> */
.L_x_1433:
[----:B------:R-:W-:Y:S05]  /*ca80*/  BSYNC B1 ;  /* 0x0000000000017941 */ /* 0x000fea0003800000 */
.L_x_1432:
        /* <DEDUP_REMOVED lines=43> */
.L_x_1431:
[----:B------:R-:W-:Y:S05]  /*cd40*/  BSYNC B0 ;  /* 0x0000000000007941 */ /* 0x000fea0003800000 */
.L_x_1430:
[----:B------:R-:W-:Y:S02]  /*cd50*/  I2FP.F32.U32 R103, R110 ;  /* 0x0000006e00677245 */ /* 0x000fe40000201000 */
[----:B-----5:R-:W-:Y:S02]  /*cd60*/  SHF.L.U32 R105, R92, 0x10, RZ ;  /* 0x000000105c697819 */ /* 0x020fe400000006ff */
        /* <DEDUP_REMOVED lines=14> */
.L_x_1434:
        /* <DEDUP_REMOVED lines=12> */
.L_x_1437:
[----:B------:R-:W-:-:S07]  /*cf10*/  IMAD.MOV.U32 R110, RZ, RZ, R166 ;  /* 0x000000ffff6e7224 */ /* 0x000fce00078e00a6 */
.L_x_1438:
[----:B------:R-:W-:Y:S05]  /*cf20*/  BSYNC B0 ;  /* 0x0000000000007941 */ /* 0x000fea0003800000 */
.L_x_1436:
        /* <DEDUP_REMOVED lines=16> */
.L_x_1442:
[----:B------:R-:W-:Y:S05]  /*d030*/  BSYNC B1 ;  /* 0x0000000000017941 */ /* 0x000fea0003800000 */
.L_x_1441:
        /* <DEDUP_REMOVED lines=43> */
.L_x_1440:
[----:B------:R-:W-:Y:S05]  /*d2f0*/  BSYNC B0 ;  /* 0x0000000000007941 */ /* 0x000fea0003800000 */
.L_x_1439:
        /* <DEDUP_REMOVED lines=10> */
.L_x_1435:
        /* <DEDUP_REMOVED lines=12> */
.L_x_1444:
[----:B------:R-:W-:-:S07]  /*d460*/  MOV R110, R166 ;  /* 0x000000a6006e7202 */ /* 0x000fce0000000f00 */
.L_x_1445:
[----:B------:R-:W-:Y:S05]  /*d470*/  BSYNC B0 ;  /* 0x0000000000007941 */ /* 0x000fea0003800000 */
.L_x_1443:
        /* <DEDUP_REMOVED lines=16> */
.L_x_1449:
[----:B------:R-:W-:Y:S05]  /*d580*/  BSYNC B1 ;  /* 0x0000000000017941 */ /* 0x000fea0003800000 */
.L_x_1448:
        /* <DEDUP_REMOVED lines=43> */
.L_x_1447:
[----:B------:R-:W-:Y:S05]  /*d840*/  BSYNC B0 ;  /* 0x0000000000007941 */ /* 0x000fea0003800000 */
.L_x_1446:
        /* <DEDUP_REMOVED lines=16> */
.L_x_1450:
        /* <DEDUP_REMOVED lines=12> */
.L_x_1453:
[----:B------:R-:W-:-:S07]  /*da10*/  MOV R110, R166 ;  /* 0x000000a6006e7202 */ /* 0x000fce0000000f00 */
.L_x_1454:
[----:B------:R-:W-:Y:S05]  /*da20*/  BSYNC B0 ;  /* 0x0000000000007941 */ /* 0x000fea0003800000 */
.L_x_1452:
        /* <DEDUP_REMOVED lines=16> */
.L_x_1458:
[----:B------:R-:W-:Y:S05]  /*db30*/  BSYNC B1 ;  /* 0x0000000000017941 */ /* 0x000fea0003800000 */
.L_x_1457:
        /* <DEDUP_REMOVED lines=9> */
[----:B------:R-:W-:Y:S01]  /*dbd0*/  LOP3.LUT R105, R109, R105, R2, 0x96, !PT ;  /* 0x000000696d697212 */ /* 0x000fe200078e9602 */
[----:B------:R-:W-:-:S03]  /*dbe0*/  HFMA2.MMA R92, -RZ, RZ, 0, 0 ;  /* 0x00000000ff5c7435 */ /* 0x000fc600000001ff */
        /* <DEDUP_REMOVED lines=32> */
.L_x_1456:
[----:B------:R-:W-:Y:S05]  /*ddf0*/  BSYNC B0 ;  /* 0x0000000000007941 */ /* 0x000fea0003800000 */
.L_x_1455:
        /* <DEDUP_REMOVED lines=12> */
.L_x_1451:
        /* <DEDUP_REMOVED lines=12> */
.L_x_1460:
[----:B------:R-:W-:-:S07]  /*df80*/  IMAD.MOV.U32 R110, RZ, RZ, R166 ;  /* 0x000000ffff6e7224 */ /* 0x000fce00078e00a6 */
.L_x_1461:
[----:B------:R-:W-:Y:S05]  /*df90*/  BSYNC B0 ;  /* 0x0000000000007941 */ /* 0x000fea0003800000 */
.L_x_1459:
        /* <DEDUP_REMOVED lines=16> */
.L_x_1465:
[----:B------:R-:W-:Y:S05]  /*e0a0*/  BSYNC B1 ;  /* 0x0000000000017941 */ /* 0x000fea0003800000 */
.L_x_1464:
        /* <DEDUP_REMOVED lines=43> */
.L_x_1463:
[----:B------:R-:W-:Y:S05]  /*e360*/  BSYNC B0 ;  /* 0x0000000000007941 */ /* 0x000fea0003800000 */
.L_x_1462:
        /* <DEDUP_REMOVED lines=16> */
.L_x_1466:
        /* <DEDUP_REMOVED lines=12> */
.L_x_1469:
[----:B------:R-:W-:-:S07]  /*e530*/  IMAD.MOV.U32 R109, RZ, RZ, R166 ;  /* 0x000000ffff6d7224 */ /* 0x000fce00078e00a6 */
.L_x_1470:
[----:B------:R-:W-:Y:S05]  /*e540*/  BSYNC B0 ;  /* 0x0000000000007941 */ /* 0x000fea0003800000 */
.L_x_1468:
        /* <DEDUP_REMOVED lines=16> */
.L_x_1474:
[----:B------:R-:W-:Y:S05]  /*e650*/  BSYNC B1 ;  /* 0x0000000000017941 */ /* 0x000fea0003800000 */
.L_x_1473:
        /* <DEDUP_REMOVED lines=43> */
.L_x_1472:
[----:B------:R-:W-:Y:S05]  /*e910*/  BSYNC B0 ;  /* 0x0000000000007941 */ /* 0x000fea0003800000 */
.L_x_1471:
        /* <DEDUP_REMOVED lines=10> */
.L_x_1467:
        /* <DEDUP_REMOVED lines=12> */
.L_x_1476:
[----:B------:R-:W-:-:S07]  /*ea80*/  IMAD.MOV.U32 R109, RZ, RZ, R166 ;  /* 0x000000ffff6d7224 */ /* 0x000fce00078e00a6 */
.L_x_1477:
[----:B------:R-:W-:Y:S05]  /*ea90*/  BSYNC B0 ;  /* 0x0000000000007941 */ /* 0x000fea0003800000 */
.L_x_1475:
        /* <DEDUP_REMOVED lines=16> */
.L_x_1481:
[----:B------:R-:W-:Y:S05]  /*eba0*/  BSYNC B1 ;  /* 0x0000000000017941 */ /* 0x000fea0003800000 */
.L_x_1480:
        /* <DEDUP_REMOVED lines=43> */
.L_x_1479:
[----:B------:R-:W-:Y:S05]  /*ee60*/  BSYNC B0 ;  /* 0x0000000000007941 */ /* 0x000fea0003800000 */
.L_x_1478:
        /* <DEDUP_REMOVED lines=16> */
.L_x_1482:
        /* <DEDUP_REMOVED lines=12> */
.L_x_1485:
[----:B------:R-:W-:-:S07]  /*f030*/  IMAD.MOV.U32 R108, RZ, RZ, R166 ;  /* 0x000000ffff6c7224 */ /* 0x000fce00078e00a6 */
.L_x_1486:
[----:B------:R-:W-:Y:S05]  /*f040*/  BSYNC B0 ;  /* 0x0000000000007941 */ /* 0x000fea0003800000 */
.L_x_1484:
        /* <DEDUP_REMOVED lines=16> */
.L_x_1490:
[----:B------:R-:W-:Y:S05]  /*f150*/  BSYNC B1 ;  /* 0x0000000000017941 */ /* 0x000fea0003800000 */
.L_x_1489:
        /* <DEDUP_REMOVED lines=43> */
.L_x_1488:
[----:B------:R-:W-:Y:S05]  /*f410*/  BSYNC B0 ;  /* 0x0000000000007941 */ /* 0x000fea0003800000 */
.L_x_1487:
        /* <DEDUP_REMOVED lines=12> */
.L_x_1483:
        /* <DEDUP_REMOVED lines=12> */
.L_x_1492:
[----:B------:R-:W-:-:S07]  /*f5a0*/  MOV R108, R166 ;  /* 0x000000a6006c7202 */ /* 0x000fce0000000f00 */
.L_x_1493:
[----:B------:R-:W-:Y:S05]  /*f5b0*/  BSYNC B0 ;  /* 0x0000000000007941 */ /* 0x000fea0003800000 */
.L_x_1491:
        /* <DEDUP_REMOVED lines=16> */
.L_x_1497:
[----:B------:R-:W-:Y:S05]  /*f6c0*/  BSYNC B1 ;  /* 0x0000000000017941 */ /* 0x000fea0003800000 */
.L_x_1496:
        /* <DEDUP_REMOVED lines=43> */
.L_x_1495:
[----:B------:R-:W-:Y:S05]  /*f980*/  BSYNC B0 ;  /* 0x0000000000007941 */ /* 0x000fea0003800000 */
.L_x_1494:
        /* <DEDUP_REMOVED lines=16> */
.L_x_1498:
        /* <DEDUP_REMOVED lines=12> */
.L_x_1501:
[----:B------:R-:W-:-:S07]  /*fb50*/  MOV R108, R166 ;  /* 0x000000a6006c7202 */ /* 0x000fce0000000f00 */
.L_x_1502:
[----:B------:R-:W-:Y:S05]  /*fb60*/  BSYNC B0 ;  /* 0x0000000000007941 */ /* 0x000fea0003800000 */
.L_x_1500:
        /* <DEDUP_REMOVED lines=16> */
.L_x_1506:
[----:B------:R-:W-:Y:S05]  /*fc70*/  BSYNC B1 ;  /* 0x0000000000017941 */ /* 0x000fea0003800000 */
.L_x_1505:
        /* <DEDUP_REMOVED lines=43> */
.L_x_1504:
[----:B------:R-:W-:Y:S05]  /*ff30*/  BSYNC B0 ;  /* 0x0000000000007941 */ /* 0x000fea0003800000 */
.L_x_1503:
        /* <DEDUP_REMOVED lines=10> */
.L_x_1499:
        /* <DEDUP_REMOVED lines=12> */
.L_x_1508:
[----:B------:R-:W-:-:S07]  /*100a0*/  IMAD.MOV.U32 R108, RZ, RZ, R166 ;  /* 0x000000ffff6c7224 */ /* 0x000fce00078e00a6 */
.L_x_1509:
[----:B------:R-:W-:Y:S05]  /*100b0*/  BSYNC B0 ;  /* 0x0000000000007941 */ /* 0x000fea0003800000 */
.L_x_1507:
        /* <DEDUP_REMOVED lines=16> */
.L_x_1513:
[----:B------:R-:W-:Y:S05]  /*101c0*/  BSYNC B1 ;  /* 0x0000000000017941 */ /* 0x000fea0003800000 */
.L_x_1512:
        /* <DEDUP_REMOVED lines=43> */
.L_x_1511:
[----:B------:R-:W-:Y:S05]  /*10480*/  BSYNC B0 ;  /* 0x0000000000007941 */ /* 0x000fea0003800000 */
.L_x_1510:
        /* <DEDUP_REMOVED lines=14> */
.L_x_1514:
        /* <DEDUP_REMOVED lines=12> */
.L_x_1517:
[----:B------:R-:W-:-:S07]  /*10630*/  IMAD.MOV.U32 R94, RZ, RZ, R166 ;  /* 0x000000ffff5e7224 */ /* 0x000fce00078e00a6 */
.L_x_1518:
[----:B------:R-:W-:Y:S05]  /*10640*/  BSYNC B0 ;  /* 0x0000000000007941 */ /* 0x000fea0003800000 */
.L_x_1516:
        /* <DEDUP_REMOVED lines=16> */
.L_x_1522:
[----:B------:R-:W-:Y:S05]  /*10750*/  BSYNC B1 ;  /* 0x0000000000017941 */ /* 0x000fea0003800000 */
.L_x_1521:
        /* <DEDUP_REMOVED lines=43> */
.L_x_1520:
[----:B------:R-:W-:Y:S05]  /*10a10*/  BSYNC B0 ;  /* 0x0000000000007941 */ /* 0x000fea0003800000 */
.L_x_1519:
        /* <DEDUP_REMOVED lines=12> */
.L_x_1515:
        /* <DEDUP_REMOVED lines=12> */
.L_x_1524:
[----:B------:R-:W-:-:S07]  /*10ba0*/  IMAD.MOV.U32 R94, RZ, RZ, R166 ;  /* 0x000000ffff5e7224 */ /* 0x000fce00078e00a6 */
.L_x_1525:
[----:B------:R-:W-:Y:S05]  /*10bb0*/  BSYNC B0 ;  /* 0x0000000000007941 */ /* 0x000fea0003800000 */
.L_x_1523:
        /* <DEDUP_REMOVED lines=16> */
.L_x_1529:
[----:B------:R-:W-:Y:S05]  /*10cc0*/  BSYNC B1 ;  /* 0x0000000000017941 */ /* 0x000fea0003800000 */
.L_x_1528:
        /* <DEDUP_REMOVED lines=43> */
.L_x_1527:
[----:B------:R-:W-:Y:S05]  /*10f80*/  BSYNC B0 ;  /* 0x0000000000007941 */ /* 0x000fea0003800000 */
.L_x_1526:
        /* <DEDUP_REMOVED lines=14> */
.L_x_1530:
        /* <DEDUP_REMOVED lines=12> */
.L_x_1533:
[----:B------:R-:W-:-:S07]  /*11130*/  IMAD.MOV.U32 R107, RZ, RZ, R166 ;  /* 0x000000ffff6b7224 */ /* 0x000fce00078e00a6 */
.L_x_1534:
[----:B------:R-:W-:Y:S05]  /*11140*/  BSYNC B0 ;  /* 0x0000000000007941 */ /* 0x000fea0003800000 */
.L_x_1532:
        /* <DEDUP_REMOVED lines=16> */
.L_x_1538:
[----:B------:R-:W-:Y:S05]  /*11250*/  BSYNC B1 ;  /* 0x0000000000017941 */ /* 0x000fea0003800000 */
.L_x_1537:
        /* <DEDUP_REMOVED lines=43> */
.L_x_1536:
[----:B------:R-:W-:Y:S05]  /*11510*/  BSYNC B0 ;  /* 0x0000000000007941 */ /* 0x000fea0003800000 */
.L_x_1535:
        /* <DEDUP_REMOVED lines=10> */
.L_x_1531:
        /* <DEDUP_REMOVED lines=12> */
.L_x_1540:
[----:B------:R-:W-:-:S07]  /*11680*/  MOV R107, R166 ;  /* 0x000000a6006b7202 */ /* 0x000fce0000000f00 */
.L_x_1541:
[----:B------:R-:W-:Y:S05]  /*11690*/  BSYNC B0 ;  /* 0x0000000000007941 */ /* 0x000fea0003800000 */
.L_x_1539:
        /* <DEDUP_REMOVED lines=16> */
.L_x_1545:
[----:B------:R-:W-:Y:S05]  /*117a0*/  BSYNC B1 ;  /* 0x0000000000017941 */ /* 0x000fea0003800000 */
.L_x_1544:
        /* <DEDUP_REMOVED lines=43> */
.L_x_1543:
[----:B------:R-:W-:Y:S05]  /*11a60*/  BSYNC B0 ;  /* 0x0000000000007941 */ /* 0x000fea0003800000 */
.L_x_1542:
        /* <DEDUP_REMOVED lines=14> */
.L_x_1546:
        /* <DEDUP_REMOVED lines=12> */
.L_x_1549:
[----:B------:R-:W-:-:S07]  /*11c10*/  MOV R106, R166 ;  /* 0x000000a6006a7202 */ /* 0x000fce0000000f00 */
.L_x_1550:
[----:B------:R-:W-:Y:S05]  /*11c20*/  BSYNC B0 ;  /* 0x0000000000007941 */ /* 0x000fea0003800000 */
.L_x_1548:
        /* <DEDUP_REMOVED lines=8> */
[----:B------:R-:W-:Y:S01]  /*11cb0*/  VIADD R118, R118, 0x1 ;  /* 0x0000000176767836 */ /* 0x000fe20000000000 */
[----:B------:R-:W-:-:S04]  /*11cc0*/  P2R R92, PR, RZ, 0x1 ;  /* 0x00000001ff5c7803 */ /* 0x000fc80000000000 */
[----:B------:R-:W-:-:S13]  /*11cd0*/  ISETP.NE.AND P6, PT, R118, RZ, PT ;  /* 0x000000ff7600720c */ /* 0x000fda0003fc5270 */
[----:B------:R-:W-:Y:S01]  /*11ce0*/  @!P6 IADD3 R116, R116, 0x1, RZ ;  /* 0x000000017474e810 */ /* 0x000fe20007ffe0ff */
[----:B------:R-:W-:Y:S01]  /*11cf0*/  @!P6 VIADD R93, R120, 0x1 ;  /* 0x00000001785de836 */ /* 0x000fe20000000000 */
[----:B------:R-:W-:Y:S02]  /*11d00*/  @!P6 MOV R118, RZ ;  /* 0x000000ff0076e202 */ /* 0x000fe40000000f00 */
[----:B------:R-:W-:-:S13]  /*11d10*/  ISETP.NE.AND P0, PT, R116, RZ, !P6 ;  /* 0x000000ff7400720c */ /* 0x000fda0007705270 */
[----:B------:R-:W-:Y:S01]  /*11d20*/  @P0 IMAD.MOV R93, RZ, RZ, R120 ;  /* 0x000000ffff5d0224 */ /* 0x000fe200078e0278 */
[----:B------:R-:W-:-:S03]  /*11d30*/  ISETP.NE.AND P0, PT, R92, RZ, PT ;  /* 0x000000ff5c00720c */ /* 0x000fc60003f05270 */
[----:B------:R-:W-:-:S10]  /*11d40*/  @!P6 IMAD.MOV.U32 R120, RZ, RZ, R93 ;  /* 0x000000ffff78e224 */ /* 0x000fd400078e005d */
.L_x_1554:
[----:B------:R-:W-:Y:S05]  /*11d50*/  BSYNC B1 ;  /* 0x0000000000017941 */ /* 0x000fea0003800000 */
.L_x_1553:
[C---:B------:R-:W-:Y:S01]  /*11d60*/  IMAD.HI.U32 R93, R116.reuse, -0x326172a9, RZ ;  /* 0xcd9e8d57745d7827 */ /* 0x040fe200078e00ff */
[----:B------:R-:W-:Y:S01]  /*11d70*/  LOP3.LUT R92, R95, R120, R139, 0x96, !PT ;  /* 0x000000785f5c7212 */ /* 0x000fe200078e968b */
[----:B------:R-:W-:Y:S02]  /*11d80*/  HFMA2.MMA R178, -RZ, RZ, 0, 0 ;  /* 0x00000000ffb27435 */ /* 0x000fe400000001ff */
        /* <DEDUP_REMOVED lines=40> */
.L_x_1552:
[----:B------:R-:W-:Y:S05]  /*12010*/  BSYNC B0 ;  /* 0x0000000000007941 */ /* 0x000fea0003800000 */
.L_x_1551:
        /* <DEDUP_REMOVED lines=12> */
.L_x_1547:
        /* <DEDUP_REMOVED lines=20> */
[----:B------:R-:W-:Y:S02]  /*12220*/  LOP3.LUT R219, R109, R167, R219, 0xfe, !PT ;  /* 0x000000a76ddb7212 */ /* 0x000fe400078efedb */
[----:B------:R-:W-:Y:S02]  /*12230*/  LOP3.LUT R108, R112, R108, R110, 0xfe, !PT ;  /* 0x0000006c706c7212 */ /* 0x000fe400078efe6e */
[----:B------:R-:W-:Y:S02]  /*12240*/  SEL R109, RZ, 0x1, P6 ;  /* 0x00000001ff6d7807 */ /* 0x000fe40003000000 */
[----:B------:R-:W-:Y:S02]  /*12250*/  ISETP.NE.AND P2, PT, R94, RZ, PT ;  /* 0x000000ff5e00720c */ /* 0x000fe40003f45270 */
[----:B------:R-:W-:Y:S02]  /*12260*/  F2FP.BF16.F32.PACK_AB R95, R217, R215 ;  /* 0x000000d7d95f723e */ /* 0x000fe400000010ff */
[----:B------:R-:W-:-:S02]  /*12270*/  F2FP.BF16.F32.PACK_AB R94, R213, R211 ;  /* 0x000000d3d55e723e */ /* 0x000fc400000010ff */
[----:B------:R-:W-:Y:S02]  /*12280*/  F2FP.BF16.F32.PACK_AB R93, R207, R209 ;  /* 0x000000d1cf5d723e */ /* 0x000fe400000010ff */
[----:B------:R-:W-:Y:S02]  /*12290*/  F2FP.BF16.F32.PACK_AB R92, R203, R205 ;  /* 0x000000cdcb5c723e */ /* 0x000fe400000010ff */
[----:B------:R-:W-:Y:S01]  /*122a0*/  LOP3.LUT R110, R108, R109, RZ, 0xfc, !PT ;  /* 0x0000006d6c6e7212 */ /* 0x000fe200078efcff */
[----:B------:R-:W-:Y:S01]  /*122b0*/  IMAD.WIDE.U32 R108, R165, 0x8, R96 ;  /* 0x00000008a56c7825 */ /* 0x000fe200078e0060 */
[----:B------:R-:W-:Y:S01]  /*122c0*/  LOP3.LUT R111, R113, R219, R111, 0xfe, !PT ;  /* 0x000000db716f7212 */ /* 0x000fe200078efe6f */
[----:B------:R2:W-:Y:S01]  /*122d0*/  STG.E.128 desc[UR4][R106.64], R92 ;  /* 0x0000005c6a007986 */ /* 0x0005e2000c101d04 */
[----:B------:R-:W-:-:S03]  /*122e0*/  IADD3 R167, R169, 0x300, RZ ;  /* 0x00000300a9a77810 */ /* 0x000fc60007ffe0ff */
[----:B------:R2:W-:Y:S02]  /*122f0*/  STG.E.64 desc[UR4][R108.64], R110 ;  /* 0x0000006e6c007986 */ /* 0x0005e4000c101b04 */
[----:B------:R-:W-:-:S04]  /*12300*/  IMAD.WIDE.U32 R98, R167, 0x10, R98 ;  /* 0x00000010a7627825 */ /* 0x000fc800078e0062 */
[----:B0-----:R-:W-:-:S04]  /*12310*/  @P0 IMAD.WIDE.U32 R102, R167, 0x10, R102 ;  /* 0x00000010a7660825 */ /* 0x001fc800078e0066 */
[----:B-1----:R-:W-:Y:S01]  /*12320*/  @P1 IMAD.WIDE.U32 R104, R167, 0x10, R104 ;  /* 0x00000010a7681825 */ /* 0x002fe200078e0068 */
[----:B------:R-:W-:Y:S06]  /*12330*/  @!P0 BRA `(.L_x_1555) ;  /* 0x0000000000508947 */ /* 0x000fec0003800000 */
[----:B--2---:R-:W-:Y:S01]  /*12340*/  IMAD.U32 R95, R162, 0x10000, RZ ;  /* 0x00010000a25f7824 */ /* 0x004fe200078e00ff */
[----:B------:R-:W0:Y:S01]  /*12350*/  LDC.64 R92, c[0x0][0x248] ;  /* 0x00009200ff5c7b82 */ /* 0x000e220000000a00 */
[----:B------:R-:W-:Y:S02]  /*12360*/  LOP3.LUT R94, R163, 0xffff, RZ, 0xc0, !PT ;  /* 0x0000ffffa35e7812 */ /* 0x000fe400078ec0ff */
[----:B------:R-:W-:Y:S02]  /*12370*/  PRMT R107, R161, 0x7104, RZ ;  /* 0x00007104a16b7816 */ /* 0x000fe400000000ff */
[----:B------:R-:W-:Y:S02]  /*12380*/  LOP3.LUT R95, R95, 0xff0000, RZ, 0xc0, !PT ;  /* 0x00ff00005f5f7812 */ /* 0x000fe400078ec0ff */
[----:B------:R-:W-:Y:S02]  /*12390*/  LOP3.LUT R108, R159, 0xff, RZ, 0xc0, !PT ;  /* 0x000000ff9f6c7812 */ /* 0x000fe400078ec0ff */
[----:B------:R-:W-:-:S02]  /*123a0*/  PRMT R94, R95, 0x4210, R94 ;  /* 0x000042105f5e7816 */ /* 0x000fc4000000005e */
[----:B------:R-:W-:Y:S01]  /*123b0*/  LOP3.LUT R106, R158, 0xff, RZ, 0xc0, !PT ;  /* 0x000000ff9e6a7812 */ /* 0x000fe200078ec0ff */
[----:B------:R-:W-:Y:S01]  /*123c0*/  IMAD.WIDE.U32 R108, R108, 0x1000000, RZ ;  /* 0x010000006c6c7825 */ /* 0x000fe200078e00ff */
        /* <DEDUP_REMOVED lines=11> */
.L_x_1555:
[----:B------:R1:W5:Y:S04]  /*12480*/  @P0 LDG.E.128 R84, desc[UR4][R102.64] ;  /* 0x0000000466540981 */ /* 0x000368000c1e1d00 */
[----:B------:R1:W5:Y:S04]  /*12490*/  @P1 LDG.E.128 R88, desc[UR4][R104.64] ;  /* 0x0000000468581981 */ /* 0x000368000c1e1d00 */
[----:B0-2---:R1:W5:Y:S01]  /*124a0*/  LDG.E.128 R92, desc[UR4][R98.64] ;  /* 0x00000004625c7981 */ /* 0x005362000c1e1d00 */
[C---:B------:R-:W-:Y:S01]  /*124b0*/  ISETP.NE.AND P3, PT, R178.reuse, 0x1, PT ;  /* 0x00000001b200780c */ /* 0x040fe20003f65270 */
[----:B------:R-:W-:Y:S01]  /*124c0*/  BSSY B0, `(.L_x_1556) ;  /* 0x000000c000007945 */ /* 0x000fe20003800000 */
[----:B------:R-:W-:-:S11]  /*124d0*/  VIADD R106, R178, 0x1 ;  /* 0x00000001b26a7836 */ /* 0x000fd60000000000 */
[----:B-1----:R-:W-:Y:S05]  /*124e0*/  @!P3 BRA `(.L_x_1557) ;  /* 0x000000000020b947 */ /* 0x002fea0003800000 */
        /* <DEDUP_REMOVED lines=8> */
.L_x_1557:
[----:B------:R-:W-:-:S07]  /*12570*/  MOV R108, R166 ;  /* 0x000000a6006c7202 */ /* 0x000fce0000000f00 */
.L_x_1558:
[----:B------:R-:W-:Y:S05]  /*12580*/  BSYNC B0 ;  /* 0x0000000000007941 */ /* 0x000fea0003800000 */
.L_x_1556:
        /* <DEDUP_REMOVED lines=16> */
.L_x_1562:
[----:B------:R-:W-:Y:S05]  /*12690*/  BSYNC B1 ;  /* 0x0000000000017941 */ /* 0x000fea0003800000 */
.L_x_1561:
        /* <DEDUP_REMOVED lines=42> */
[----:B------:R-:W-:Y:S01]  /*12940*/  IMAD.MOV.U32 R106, RZ, RZ, RZ ;  /* 0x000000ffff6a7224 */ /* 0x000fe200078e00ff */
[----:B------:R-:W-:-:S07]  /*12950*/  MOV R176, R98 ;  /* 0x0000006200b07202 */ /* 0x000fce0000000f00 */
.L_x_1560:
[----:B------:R-:W-:Y:S05]  /*12960*/  BSYNC B0 ;  /* 0x0000000000007941 */ /* 0x000fea0003800000 */
.L_x_1559:
        /* <DEDUP_REMOVED lines=16> */
.L_x_1563:
        /* <DEDUP_REMOVED lines=12> */
.L_x_1566:
[----:B------:R-:W-:-:S07]  /*12b30*/  IMAD.MOV.U32 R110, RZ, RZ, R166 ;  /* 0x000000ffff6e7224 */ /* 0x000fce00078e00a6 */
.L_x_1567:
[----:B------:R-:W-:Y:S05]  /*12b40*/  BSYNC B0 ;  /* 0x0000000000007941 */ /* 0x000fea0003800000 */
.L_x_1565:
        /* <DEDUP_REMOVED lines=16> */
.L_x_1571:
[----:B------:R-:W-:Y:S05]  /*12c50*/  BSYNC B1 ;  /* 0x0000000000017941 */ /* 0x000fea0003800000 */
.L_x_1570:
        /* <DEDUP_REMOVED lines=41> */
[----:B------:R-:W-:Y:S01]  /*12ef0*/  IMAD.MOV.U32 R176, RZ, RZ, R98 ;  /* 0x000000ffffb07224 */ /* 0x000fe200078e0062 */
[----:B------:R-:W-:Y:S01]  /*12f00*/  LOP3.LUT R170, R99, R102, R50, 0x96, !PT ;  /* 0x0000006663aa7212 */ /* 0x000fe200078e9632 */
[----:B------:R-:W-:-:S07]  /*12f10*/  IMAD.MOV.U32 R98, RZ, RZ, RZ ;  /* 0x000000ffff627224 */ /* 0x000fce00078e00ff */
.L_x_1569:
[----:B------:R-:W-:Y:S05]  /*12f20*/  BSYNC B0 ;  /* 0x0000000000007941 */ /* 0x000fea0003800000 */
.L_x_1568:
        /* <DEDUP_REMOVED lines=10> */
.L_x_1564:
        /* <DEDUP_REMOVED lines=12> */
.L_x_1573:
[----:B------:R-:W-:-:S07]  /*13090*/  MOV R106, R166 ;  /* 0x000000a6006a7202 */ /* 0x000fce0000000f00 */
.L_x_1574:
[----:B------:R-:W-:Y:S05]  /*130a0*/  BSYNC B0 ;  /* 0x0000000000007941 */ /* 0x000fea0003800000 */
.L_x_1572:
        /* <DEDUP_REMOVED lines=16> */
.L_x_1578:
[----:B------:R-:W-:Y:S05]  /*131b0*/  BSYNC B1 ;  /* 0x0000000000017941 */ /* 0x000fea0003800000 */
.L_x_1577:
        /* <DEDUP_REMOVED lines=44> */
.L_x_1576:
[----:B------:R-:W-:Y:S05]  /*13480*/  BSYNC B0 ;  /* 0x0000000000007941 */ /* 0x000fea0003800000 */
.L_x_1575:
        /* <DEDUP_REMOVED lines=16> */
.L_x_1579:
        /* <DEDUP_REMOVED lines=12> */
.L_x_1582:
[----:B------:R-:W-:-:S07]  /*13650*/  IMAD.MOV.U32 R104, RZ, RZ, R166 ;  /* 0x000000ffff687224 */ /* 0x000fce00078e00a6 */
.L_x_1583:
[----:B------:R-:W-:Y:S05]  /*13660*/  BSYNC B0 ;  /* 0x0000000000007941 */ /* 0x000fea0003800000 */
.L_x_1581:
        /* <DEDUP_REMOVED lines=16> */
.L_x_1587:
[----:B------:R-:W-:Y:S05]  /*13770*/  BSYNC B1 ;  /* 0x0000000000017941 */ /* 0x000fea0003800000 */
.L_x_1586:
        /* <DEDUP_REMOVED lines=43> */
[----:B------:R-:W-:-:S07]  /*13a30*/  LOP3.LUT R170, R99, R102, R50, 0x96, !PT ;  /* 0x0000006663aa7212 */ /* 0x000fce00078e9632 */
.L_x_1585:
[----:B------:R-:W-:Y:S05]  /*13a40*/  BSYNC B0 ;  /* 0x0000000000007941 */ /* 0x000fea0003800000 */
.L_x_1584:
        /* <DEDUP_REMOVED lines=12> */
.L_x_1580:
        /* <DEDUP_REMOVED lines=12> */
.L_x_1589:
[----:B------:R-:W-:-:S07]  /*13bd0*/  MOV R104, R166 ;  /* 0x000000a600687202 */ /* 0x000fce0000000f00 */
.L_x_1590:
[----:B------:R-:W-:Y:S05]  /*13be0*/  BSYNC B0 ;  /* 0x0000000000007941 */ /* 0x000fea0003800000 */
.L_x_1588:
        /* <DEDUP_REMOVED lines=16> */
.L_x_1594:
[----:B------:R-:W-:Y:S05]  /*13cf0*/  BSYNC B1 ;  /* 0x0000000000017941 */ /* 0x000fea0003800000 */
.L_x_1593:
        /* <DEDUP_REMOVED lines=41> */
[----:B------:R-:W-:Y:S01]  /*13f90*/  MOV R176, R98 ;  /* 0x0000006200b07202 */ /* 0x000fe20000000f00 */
[----:B------:R-:W-:Y:S01]  /*13fa0*/  IMAD.MOV.U32 R98, RZ, RZ, RZ ;  /* 0x000000ffff627224 */ /* 0x000fe200078e00ff */
[----:B------:R-:W-:-:S07]  /*13fb0*/  LOP3.LUT R170, R99, R102, R50, 0x96, !PT ;  /* 0x0000006663aa7212 */ /* 0x000fce00078e9632 */
.L_x_1592:
[----:B------:R-:W-:Y:S05]  /*13fc0*/  BSYNC B0 ;  /* 0x0000000000007941 */ /* 0x000fea0003800000 */
.L_x_1591:
        /* <DEDUP_REMOVED lines=16> */
.L_x_1595:
        /* <DEDUP_REMOVED lines=12> */
.L_x_1598:
[----:B------:R-:W-:-:S07]  /*14190*/  IMAD.MOV.U32 R106, RZ, RZ, R166 ;  /* 0x000000ffff6a7224 */ /* 0x000fce00078e00a6 */
.L_x_1599:
[----:B------:R-:W-:Y:S05]  /*141a0*/  BSYNC B0 ;  /* 0x0000000000007941 */ /* 0x000fea0003800000 */
.L_x_1597:
        /* <DEDUP_REMOVED lines=16> */
.L_x_1603:
[----:B------:R-:W-:Y:S05]  /*142b0*/  BSYNC B1 ;  /* 0x0000000000017941 */ /* 0x000fea0003800000 */
.L_x_1602:
        /* <DEDUP_REMOVED lines=44> */
.L_x_1601:
[----:B------:R-:W-:Y:S05]  /*14580*/  BSYNC B0 ;  /* 0x0000000000007941 */ /* 0x000fea0003800000 */
.L_x_1600:
        /* <DEDUP_REMOVED lines=10> */
.L_x_1596:
        /* <DEDUP_REMOVED lines=10> */
[----:B------:R-:W-:Y:S01]  /*146d0*/  MOV R106, R176 ;  /* 0x000000b0006a7202 */ /* 0x000fe20000000f00 */
[----:B------:R-:W-:Y:S06]  /*146e0*/  BRA `(.L_x_1606) ;  /* 0x0000000000047947 */ /* 0x000fec0003800000 */
.L_x_1605:
[----:B------:R-:W-:-:S07]  /*146f0*/  IMAD.MOV.U32 R106, RZ, RZ, R166 ;  /* 0x000000ffff6a7224 */ /* 0x000fce00078e00a6 */
.L_x_1606:
[----:B------:R-:W-:Y:S05]  /*14700*/  BSYNC B0 ;  /* 0x0000000000007941 */ /* 0x000fea0003800000 */
.L_x_1604:
        /* <DEDUP_REMOVED lines=10> */
[----:B------:R-:W-:Y:S01]  /*147b0*/  @!P3 IADD3 R116, R116, 0x1, RZ ;  /* 0x000000017474b810 */ /* 0x000fe20007ffe0ff */
[----:B------:R-:W-:Y:S01]  /*147c0*/  @!P3 VIADD R92, R120, 0x1 ;  /* 0x00000001785cb836 */ /* 0x000fe20000000000 */
[----:B------:R-:W-:Y:S02]  /*147d0*/  @!P3 MOV R118, RZ ;  /* 0x000000ff0076b202 */ /* 0x000fe40000000f00 */
[----:B------:R-:W-:-:S13]  /*147e0*/  ISETP.NE.AND P4, PT, R116, RZ, !P3 ;  /* 0x000000ff7400720c */ /* 0x000fda0005f85270 */
[----:B------:R-:W-:-:S05]  /*147f0*/  @P4 IADD3 R92, R120, RZ, RZ ;  /* 0x000000ff785c4210 */ /* 0x000fca0007ffe0ff */
[----:B------:R-:W-:-:S07]  /*14800*/  @!P3 IMAD.MOV.U32 R120, RZ, RZ, R92 ;  /* 0x000000ffff78b224 */ /* 0x000fce00078e005c */
.L_x_1610:
[----:B------:R-:W-:Y:S05]  /*14810*/  BSYNC B1 ;  /* 0x0000000000017941 */ /* 0x000fea0003800000 */
.L_x_1609:
        /* <DEDUP_REMOVED lines=44> */
.L_x_1608:
[----:B------:R-:W-:Y:S05]  /*14ae0*/  BSYNC B0 ;  /* 0x0000000000007941 */ /* 0x000fea0003800000 */
.L_x_1607:
        /* <DEDUP_REMOVED lines=16> */
.L_x_1611:
[C---:B------:R-:W-:Y:S01]  /*14bf0*/  ISETP.NE.AND P3, PT, R93.reuse, 0x1, PT ;  /* 0x000000015d00780c */ /* 0x040fe20003f65270 */
[----:B------:R-:W-:Y:S01]  /*14c00*/  BSSY B0, `(.L_x_1613) ;  /* 0x000000c000007945 */ /* 0x000fe20003800000 */
[----:B------:R-:W-:-:S11]  /*14c10*/  IADD3 R92, R93, 0x1, RZ ;  /* 0x000000015d5c7810 */ /* 0x000fd60007ffe0ff */
        /* <DEDUP_REMOVED lines=9> */
.L_x_1614:
[----:B------:R-:W-:-:S07]  /*14cb0*/  MOV R104, R166 ;  /* 0x000000a600687202 */ /* 0x000fce0000000f00 */
.L_x_1615:
[----:B------:R-:W-:Y:S05]  /*14cc0*/  BSYNC B0 ;  /* 0x0000000000007941 */ /* 0x000fea0003800000 */
.L_x_1613:
        /* <DEDUP_REMOVED lines=10> */
[----:B------:R-:W-:Y:S01]  /*14d70*/  @!P3 VIADD R116, R116, 0x1 ;  /* 0x000000017474b836 */ /* 0x000fe20000000000 */
[----:B------:R-:W-:Y:S02]  /*14d80*/  @!P3 IADD3 R92, R120, 0x1, RZ ;  /* 0x00000001785cb810 */ /* 0x000fe40007ffe0ff */
[----:B------:R-:W-:Y:S02]  /*14d90*/  @!P3 MOV R118, RZ ;  /* 0x000000ff0076b202 */ /* 0x000fe40000000f00 */
[----:B------:R-:W-:-:S13]  /*14da0*/  ISETP.NE.AND P4, PT, R116, RZ, !P3 ;  /* 0x000000ff7400720c */ /* 0x000fda0005f85270 */
[----:B------:R-:W-:-:S04]  /*14db0*/  @P4 IMAD.MOV R92, RZ, RZ, R120 ;  /* 0x000000ffff5c4224 */ /* 0x000fc800078e0278 */
[----:B------:R-:W-:-:S07]  /*14dc0*/  @!P3 IMAD.MOV.U32 R120, RZ, RZ, R92 ;  /* 0x000000ffff78b224 */ /* 0x000fce00078e005c */
.L_x_1619:
[----:B------:R-:W-:Y:S05]  /*14dd0*/  BSYNC B1 ;  /* 0x0000000000017941 */ /* 0x000fea0003800000 */
.L_x_1618:
        /* <DEDUP_REMOVED lines=42> */
[----:B------:R-:W-:Y:S01]  /*15080*/  HFMA2.MMA R92, -RZ, RZ, 0, 0 ;  /* 0x00000000ff5c7435 */ /* 0x000fe200000001ff */
[----:B------:R-:W-:-:S10]  /*15090*/  LOP3.LUT R170, R93, R98, R50, 0x96, !PT ;  /* 0x000000625daa7212 */ /* 0x000fd400078e9632 */
.L_x_1617:
[----:B------:R-:W-:Y:S05]  /*150a0*/  BSYNC B0 ;  /* 0x0000000000007941 */ /* 0x000fea0003800000 */
.L_x_1616:
        /* <DEDUP_REMOVED lines=12> */
.L_x_1612:
        /* <DEDUP_REMOVED lines=12> */
.L_x_1621:
[----:B------:R-:W-:-:S07]  /*15230*/  IMAD.MOV.U32 R104, RZ, RZ, R166 ;  /* 0x000000ffff687224 */ /* 0x000fce00078e00a6 */
.L_x_1622:
[----:B------:R-:W-:Y:S05]  /*15240*/  BSYNC B0 ;  /* 0x0000000000007941 */ /* 0x000fea0003800000 */
.L_x_1620:
        /* <DEDUP_REMOVED lines=11> */
[----:B------:R-:W-:Y:S02]  /*15300*/  @!P3 VIADD R92, R120, 0x1 ;  /* 0x00000001785cb836 */ /* 0x000fe40000000000 */
[----:B------:R-:W-:Y:S01]  /*15310*/  @!P3 IMAD.MOV.U32 R118, RZ, RZ, RZ ;  /* 0x000000ffff76b224 */ /* 0x000fe200078e00ff */
[----:B------:R-:W-:-:S13]  /*15320*/  ISETP.NE.AND P4, PT, R116, RZ, !P3 ;  /* 0x000000ff7400720c */ /* 0x000fda0005f85270 */
[----:B------:R-:W-:-:S04]  /*15330*/  @P4 IADD3 R92, R120, RZ, RZ ;  /* 0x000000ff785c4210 */ /* 0x000fc80007ffe0ff */
[----:B------:R-:W-:-:S07]  /*15340*/  @!P3 MOV R120, R92 ;  /* 0x0000005c0078b202 */ /* 0x000fce0000000f00 */
.L_x_1626:
[----:B------:R-:W-:Y:S05]  /*15350*/  BSYNC B1 ;  /* 0x0000000000017941 */ /* 0x000fea0003800000 */
.L_x_1625:
        /* <DEDUP_REMOVED lines=44> */
.L_x_1624:
[----:B------:R-:W-:Y:S05]  /*15620*/  BSYNC B0 ;  /* 0x0000000000007941 */ /* 0x000fea0003800000 */
.L_x_1623:
        /* <DEDUP_REMOVED lines=16> */
.L_x_1627:
        /* <DEDUP_REMOVED lines=12> */
.L_x_1630:
[----:B------:R-:W-:-:S07]  /*157f0*/  MOV R104, R166 ;  /* 0x000000a600687202 */ /* 0x000fce0000000f00 */
.L_x_1631:
[----:B------:R-:W-:Y:S05]  /*15800*/  BSYNC B0 ;  /* 0x0000000000007941 */ /* 0x000fea0003800000 */
.L_x_1629:
        /* <DEDUP_REMOVED lines=16> */
.L_x_1635:
[----:B------:R-:W-:Y:S05]  /*15910*/  BSYNC B1 ;  /* 0x0000000000017941 */ /* 0x000fea0003800000 */
.L_x_1634:
        /* <DEDUP_REMOVED lines=44> */
.L_x_1633:
[----:B------:R-:W-:Y:S05]  /*15be0*/  BSYNC B0 ;  /* 0x0000000000007941 */ /* 0x000fea0003800000 */
.L_x_1632:
        /* <DEDUP_REMOVED lines=10> */
.L_x_1628:
        /* <DEDUP_REMOVED lines=12> */
.L_x_1637:
[----:B------:R-:W-:-:S07]  /*15d50*/  IMAD.MOV.U32 R104, RZ, RZ, R166 ;  /* 0x000000ffff687224 */ /* 0x000fce00078e00a6 */
.L_x_1638:
[----:B------:R-:W-:Y:S05]  /*15d60*/  BSYNC B0 ;  /* 0x0000000000007941 */ /* 0x000fea0003800000 */
.L_x_1636:
        /* <DEDUP_REMOVED lines=16> */
.L_x_1642:
[----:B------:R-:W-:Y:S05]  /*15e70*/  BSYNC B1 ;  /* 0x0000000000017941 */ /* 0x000fea0003800000 */
.L_x_1641:
        /* <DEDUP_REMOVED lines=44> */
.L_x_1640:
[----:B------:R-:W-:Y:S05]  /*16140*/  BSYNC B0 ;  /* 0x0000000000007941 */ /* 0x000fea0003800000 */
.L_x_1639:
        /* <DEDUP_REMOVED lines=14> */
.L_x_1643:
        /* <DEDUP_REMOVED lines=12> */
.L_x_1646:
[----:B------:R-:W-:-:S07]  /*162f0*/  MOV R94, R166 ;  /* 0x000000a6005e7202 */ /* 0x000fce0000000f00 */
.L_x_1647:
[----:B------:R-:W-:Y:S05]  /*16300*/  BSYNC B0 ;  /* 0x0000000000007941 */ /* 0x000fea0003800000 */
.L_x_1645:
        /* <DEDUP_REMOVED lines=16> */
.L_x_1651:
[----:B------:R-:W-:Y:S05]  /*16410*/  BSYNC B1 ;  /* 0x0000000000017941 */ /* 0x000fea0003800000 */
.L_x_1650:
        /* <DEDUP_REMOVED lines=44> */
.L_x_1649:
[----:B------:R-:W-:Y:S05]  /*166e0*/  BSYNC B0 ;  /* 0x0000000000007941 */ /* 0x000fea0003800000 */
.L_x_1648:
        /* <DEDUP_REMOVED lines=12> */
.L_x_1644:
        /* <DEDUP_REMOVED lines=12> */
.L_x_1653:
[----:B------:R-:W-:-:S07]  /*16870*/  IMAD.MOV.U32 R94, RZ, RZ, R166 ;  /* 0x000000ffff5e7224 */ /* 0x000fce00078e00a6 */
.L_x_1654:
[----:B------:R-:W-:Y:S05]  /*16880*/  BSYNC B0 ;  /* 0x0000000000007941 */ /* 0x000fea0003800000 */
.L_x_1652:
        /* <DEDUP_REMOVED lines=16> */
.L_x_1658:
[----:B------:R-:W-:Y:S05]  /*16990*/  BSYNC B1 ;  /* 0x0000000000017941 */ /* 0x000fea0003800000 */
.L_x_1657:
        /* <DEDUP_REMOVED lines=44> */
.L_x_1656:
[----:B------:R-:W-:Y:S05]  /*16c60*/  BSYNC B0 ;  /* 0x0000000000007941 */ /* 0x000fea0003800000 */
.L_x_1655:
        /* <DEDUP_REMOVED lines=14> */
.L_x_1659:
        /* <DEDUP_REMOVED lines=12> */
.L_x_1662:
[----:B------:R-:W-:-:S07]  /*16e10*/  MOV R106, R166 ;  /* 0x000000a6006a7202 */ /* 0x000fce0000000f00 */
.L_x_1663:
[----:B------:R-:W-:Y:S05]  /*16e20*/  BSYNC B0 ;  /* 0x0000000000007941 */ /* 0x000fea0003800000 */
.L_x_1661:
        /* <DEDUP_REMOVED lines=16> */
.L_x_1667:
[----:B------:R-:W-:Y:S05]  /*16f30*/  BSYNC B1 ;  /* 0x0000000000017941 */ /* 0x000fea0003800000 */
.L_x_1666:
        /* <DEDUP_REMOVED lines=43> */
[----:B------:R-:W-:-:S11]  /*171f0*/  HFMA2.MMA R92, -RZ, RZ, 0, 0 ;  /* 0x00000000ff5c7435 */ /* 0x000fd600000001ff */
.L_x_1665:
[----:B------:R-:W-:Y:S05]  /*17200*/  BSYNC B0 ;  /* 0x0000000000007941 */ /* 0x000fea0003800000 */
.L_x_1664:
        /* <DEDUP_REMOVED lines=10> */
.L_x_1660:
        /* <DEDUP_REMOVED lines=12> */
.L_x_1669:
[----:B------:R-:W-:-:S07]  /*17370*/  IMAD.MOV.U32 R106, RZ, RZ, R166 ;  /* 0x000000ffff6a7224 */ /* 0x000fce00078e00a6 */
.L_x_1670:
[----:B------:R-:W-:Y:S05]  /*17380*/  BSYNC B0 ;  /* 0x0000000000007941 */ /* 0x000fea0003800000 */
.L_x_1668:
        /* <DEDUP_REMOVED lines=16> */
.L_x_1674:
[----:B------:R-:W-:Y:S05]  /*17490*/  BSYNC B1 ;  /* 0x0000000000017941 */ /* 0x000fea0003800000 */
.L_x_1673:
        /* <DEDUP_REMOVED lines=44> */
.L_x_1672:
[----:B------:R-:W-:Y:S05]  /*17760*/  BSYNC B0 ;  /* 0x0000000000007941 */ /* 0x000fea0003800000 */
.L_x_1671:
        /* <DEDUP_REMOVED lines=14> */
.L_x_1675:
        /* <DEDUP_REMOVED lines=12> */
.L_x_1678:
[----:B------:R-:W-:-:S07]  /*17910*/  MOV R104, R166 ;  /* 0x000000a600687202 */ /* 0x000fce0000000f00 */
.L_x_1679:
[----:B------:R-:W-:Y:S05]  /*17920*/  BSYNC B0 ;  /* 0x0000000000007941 */ /* 0x000fea0003800000 */
.L_x_1677:
        /* <DEDUP_REMOVED lines=16> */
.L_x_1683:
[----:B------:R-:W-:Y:S05]  /*17a30*/  BSYNC B1 ;  /* 0x0000000000017941 */ /* 0x000fea0003800000 */
.L_x_1682:
        /* <DEDUP_REMOVED lines=44> */
.L_x_1681:
[----:B------:R-:W-:Y:S05]  /*17d00*/  BSYNC B0 ;  /* 0x0000000000007941 */ /* 0x000fea0003800000 */
.L_x_1680:
        /* <DEDUP_REMOVED lines=12> */
.L_x_1676:
[----:B------:R-:W-:Y:S01]  /*17dd0*/  FADD.FTZ R92, RZ, R171 ;  /* 0x000000abff5c7221 */ /* 0x000fe20000010000 */
[----:B------:R-:W-:Y:S01]  /*17de0*/  SEL R93, RZ, 0x10000, P4 ;  /* 0x00010000ff5d7807 */ /* 0x000fe20002000000 */
[----:B------:R-:W0:Y:S01]  /*17df0*/  S2R R102, SR_TID.X ;  /* 0x0000000000667919 */ /* 0x000e220000002100 */
[----:B------:R-:W-:Y:S01]  /*17e00*/  LOP3.LUT P4, RZ, R156, 0x2, RZ, 0xc0, !PT ;  /* 0x000000029cff7812 */ /* 0x000fe2000788c0ff */
[----:B------:R-:W-:Y:S01]  /*17e10*/  FADD.FTZ R92, R92, R173 ;  /* 0x000000ad5c5c7221 */ /* 0x000fe20000010000 */
[----:B------:R-:W-:Y:S01]  /*17e20*/  SEL R95, RZ, 0x1000000, P5 ;  /* 0x01000000ff5f7807 */ /* 0x000fe20002800000 */
[----:B------:R-:W-:Y:S01]  /*17e30*/  IMAD.WIDE.U32 R100, R167, 0x10, R100 ;  /* 0x00000010a7647825 */ /* 0x000fe200078e0064 */
[----:B------:R-:W-:-:S03]  /*17e40*/  LOP3.LUT P6, RZ, R156, 0x8, RZ, 0xc0, !PT ;  /* 0x000000089cff7812 */ /* 0x000fc600078cc0ff */
[----:B------:R-:W-:Y:S01]  /*17e50*/  FADD.FTZ R92, R92, R177 ;  /* 0x000000b15c5c7221 */ /* 0x000fe20000010000 */
[----:B------:R-:W-:Y:S01]  /*17e60*/  LOP3.LUT P5, RZ, R156, 0x4, RZ, 0xc0, !PT ;  /* 0x000000049cff7812 */ /* 0x000fe200078ac0ff */
[----:B------:R-:W-:Y:S01]  /*17e70*/  IMAD.WIDE.U32 R96, R167, 0x8, R96 ;  /* 0x00000008a7607825 */ /* 0x000fe200078e0060 */
[----:B------:R-:W-:-:S03]  /*17e80*/  SEL R106, RZ, 0x100, P3 ;  /* 0x00000100ff6a7807 */ /* 0x000fc60001800000 */
[----:B------:R-:W-:Y:S01]  /*17e90*/  FADD.FTZ R92, R92, R175 ;  /* 0x000000af5c5c7221 */ /* 0x000fe20000010000 */
[----:B------:R-:W-:Y:S02]  /*17ea0*/  SEL R94, RZ, 0x1, P4 ;  /* 0x00000001ff5e7807 */ /* 0x000fe40002000000 */
[----:B------:R-:W-:Y:S01]  /*17eb0*/  LOP3.LUT P2, RZ, R156, 0x1, RZ, 0xc0, !PT ;  /* 0x000000019cff7812 */ /* 0x000fe2000784c0ff */
[----:B------:R-:W-:Y:S01]  /*17ec0*/  FADD.FTZ R92, R92, R181 ;  /* 0x000000b55c5c7221 */ /* 0x000fe20000010000 */
[----:B------:R-:W-:Y:S02]  /*17ed0*/  SEL R98, RZ, 0x1, P6 ;  /* 0x00000001ff627807 */ /* 0x000fe40003000000 */
[----:B------:R-:W-:Y:S01]  /*17ee0*/  LOP3.LUT R106, R106, R95, R93, 0xfe, !PT ;  /* 0x0000005f6a6a7212 */ /* 0x000fe200078efe5d */
[----:B------:R-:W-:Y:S01]  /*17ef0*/  FADD.FTZ R92, R92, R179 ;  /* 0x000000b35c5c7221 */ /* 0x000fe20000010000 */
[----:B------:R-:W-:Y:S01]  /*17f00*/  IMAD.WIDE.U32 R94, R94, 0x1000000, RZ ;  /* 0x010000005e5e7825 */ /* 0x000fe200078e00ff */
[----:B------:R-:W-:-:S03]  /*17f10*/  SEL R103, RZ, 0x1, P2 ;  /* 0x00000001ff677807 */ /* 0x000fc60001000000 */
[----:B------:R-:W-:Y:S01]  /*17f20*/  FADD.FTZ R92, R92, R185 ;  /* 0x000000b95c5c7221 */ /* 0x000fe20000010000 */
[----:B------:R-:W-:Y:S01]  /*17f30*/  IMAD.WIDE.U32 R98, R98, 0x100, RZ ;  /* 0x0000010062627825 */ /* 0x000fe200078e00ff */
[----:B------:R-:W-:-:S03]  /*17f40*/  LOP3.LUT P1, RZ, R156, 0x10, RZ, 0xc0, !PT ;  /* 0x000000109cff7812 */ /* 0x000fc6000782c0ff */
[----:B------:R-:W-:Y:S01]  /*17f50*/  FADD.FTZ R92, R92, R183 ;  /* 0x000000b75c5c7221 */ /* 0x000fe20000010000 */
[----:B------:R-:W-:Y:S02]  /*17f60*/  LOP3.LUT R95, R95, R106, R103, 0xfe, !PT ;  /* 0x0000006a5f5f7212 */ /* 0x000fe400078efe67 */
[----:B------:R-:W-:Y:S01]  /*17f70*/  SEL R103, RZ, 0x1, P1 ;  /* 0x00000001ff677807 */ /* 0x000fe20000800000 */
[----:B------:R-:W-:Y:S01]  /*17f80*/  FADD.FTZ R92, R92, R189 ;  /* 0x000000bd5c5c7221 */ /* 0x000fe20000010000 */
[----:B------:R-:W-:Y:S02]  /*17f90*/  LOP3.LUT P1, RZ, R168, 0xff, RZ, 0xc0, !PT ;  /* 0x000000ffa8ff7812 */ /* 0x000fe4000782c0ff */
[----:B0-----:R-:W-:Y:S01]  /*17fa0*/  LOP3.LUT P2, RZ, R102, 0x1f, RZ, 0xc0, !PT ;  /* 0x0000001f66ff7812 */ /* 0x001fe2000784c0ff */
[----:B------:R-:W-:-:S04]  /*17fb0*/  FADD.FTZ R92, R92, R187 ;  /* 0x000000bb5c5c7221 */ /* 0x000fc80000010000 */
        /* <DEDUP_REMOVED lines=11> */
[----:B------:R-:W-:-:S03]  /*18070*/  SEL R92, RZ, 0x1, P5 ;  /* 0x00000001ff5c7807 */ /* 0x000fc60002800000 */
[----:B------:R-:W-:Y:S02]  /*18080*/  FADD.FTZ R104, R104, R213 ;  /* 0x000000d568687221 */ /* 0x000fe40000010000 */
[----:B------:R-:W-:-:S04]  /*18090*/  IMAD.WIDE.U32 R92, R92, 0x10000, RZ ;  /* 0x000100005c5c7825 */ /* 0x000fc800078e00ff */
[----:B------:R-:W-:Y:S01]  /*180a0*/  FADD.FTZ R104, R104, R215 ;  /* 0x000000d768687221 */ /* 0x000fe20000010000 */
[----:B------:R-:W-:-:S03]  /*180b0*/  LOP3.LUT R98, R98, R94, R92, 0xfe, !PT ;  /* 0x0000005e62627212 */ /* 0x000fc600078efe5c */
[----:B------:R-:W-:Y:S01]  /*180c0*/  FADD.FTZ R104, R104, R217 ;  /* 0x000000d968687221 */ /* 0x000fe20000010000 */
[----:B------:R-:W-:Y:S02]  /*180d0*/  LOP3.LUT R99, R99, R95, R93, 0xfe, !PT ;  /* 0x0000005f63637212 */ /* 0x000fe400078efe5d */
[----:B------:R-:W-:Y:S01]  /*180e0*/  F2FP.BF16.F32.PACK_AB R95, R223, R221 ;  /* 0x000000dddf5f723e */ /* 0x000fe200000010ff */
[----:B------:R-:W-:Y:S01]  /*180f0*/  FADD.FTZ R104, R104, R107 ;  /* 0x0000006b68687221 */ /* 0x000fe20000010000 */
[----:B------:R-:W-:Y:S02]  /*18100*/  F2FP.BF16.F32.PACK_AB R94, R113, R219 ;  /* 0x000000db715e723e */ /* 0x000fe400000010ff */
[----:B------:R-:W-:Y:S01]  /*18110*/  F2FP.BF16.F32.PACK_AB R93, R109, R111 ;  /* 0x0000006f6d5d723e */ /* 0x000fe200000010ff */
[----:B------:R-:W-:Y:S01]  /*18120*/  FADD.FTZ R104, R104, R105 ;  /* 0x0000006968687221 */ /* 0x000fe20000010000 */
[----:B------:R-:W-:Y:S02]  /*18130*/  F2FP.BF16.F32.PACK_AB R92, R105, R107 ;  /* 0x0000006b695c723e */ /* 0x000fe400000010ff */
[----:B------:R-:W-:Y:S01]  /*18140*/  LOP3.LUT R98, R98, R103, RZ, 0xfc, !PT ;  /* 0x0000006762627212 */ /* 0x000fe200078efcff */
[----:B------:R-:W-:Y:S01]  /*18150*/  FADD.FTZ R104, R104, R111 ;  /* 0x0000006f68687221 */ /* 0x000fe20000010000 */
[----:B------:R-:W-:Y:S01]  /*18160*/  SHF.R.U32.HI R103, RZ, 0x5, R102 ;  /* 0x00000005ff677819 */ /* 0x000fe20000011666 */
[----:B------:R0:W-:Y:S02]  /*18170*/  STG.E.128 desc[UR4][R100.64], R92 ;  /* 0x0000005c64007986 */ /* 0x0001e4000c101d04 */
[----:B------:R-:W-:-:S02]  /*18180*/  FADD.FTZ R104, R104, R109 ;  /* 0x0000006d68687221 */ /* 0x000fc40000010000 */
[----:B------:R0:W-:Y:S02]  /*18190*/  STG.E.64 desc[UR4][R96.64], R98 ;  /* 0x0000006260007986 */ /* 0x0001e4000c101b04 */
[----:B------:R-:W-:-:S04]  /*181a0*/  FADD.FTZ R104, R104, R219 ;  /* 0x000000db68687221 */ /* 0x000fc80000010000 */
[----:B------:R-:W-:Y:S01]  /*181b0*/  FADD.FTZ R106, R104, R113 ;  /* 0x00000071686a7221 */ /* 0x000fe20000010000 */
[----:B------:R-:W-:-:S03]  /*181c0*/  LOP3.LUT R104, R103, 0x7fffff8, RZ, 0xc0, !PT ;  /* 0x07fffff867687812 */ /* 0x000fc600078ec0ff */
[----:B------:R-:W-:Y:S01]  /*181d0*/  FADD.FTZ R106, R106, R221 ;  /* 0x000000dd6a6a7221 */ /* 0x000fe20000010000 */
[----:B------:R-:W-:Y:S06]  /*181e0*/  @!P0 BRA `(.L_x_1684) ;  /* 0x0000000000508947 */ /* 0x000fec0003800000 */
[----:B0-----:R-:W-:Y:S01]  /*181f0*/  IMAD.U32 R95, R162, 0x10000, RZ ;  /* 0x00010000a25f7824 */ /* 0x001fe200078e00ff */
        /* <DEDUP_REMOVED lines=19> */
.L_x_1684:
[----:B------:R-:W-:Y:S01]  /*18330*/  UMOV UR11, 0xffffffff ;  /* 0xffffffff000b7882 */ /* 0x000fe20000000000 */
[----:B------:R-:W-:Y:S01]  /*18340*/  @!P1 IADD3 R104, R104, 0x8, RZ ;  /* 0x0000000868689810 */ /* 0x000fe20007ffe0ff */
[----:B------:R-:W-:Y:S01]  /*18350*/  FADD.FTZ R106, R106, R223 ;  /* 0x000000df6a6a7221 */ /* 0x000fe20000010000 */
[----:B------:R-:W-:Y:S06]  /*18360*/  BRA.DIV UR11, `(.L_x_1685) ;  /* 0x0000001e0b287947 */ /* 0x000fec000b800000 */
[----:B01----:R-:W0:Y:S02]  /*18370*/  SHFL.BFLY PT, R93, R106, 0x1, 0x1f ;  /* 0x0c201f006a5d7f89 */ /* 0x003e2400000e0000 */
        /* <DEDUP_REMOVED lines=11> */
[C---:B------:R-:W-:Y:S01]  /*18430*/  FADD.FTZ R98, -R92.reuse, R173 ;  /* 0x000000ad5c627221 */ /* 0x040fe20000010100 */
[C---:B------:R-:W-:Y:S01]  /*18440*/  FADD.FTZ R94, -R92.reuse, R177 ;  /* 0x000000b15c5e7221 */ /* 0x040fe20000010100 */
[----:B------:R-:W-:Y:S01]  /*18450*/  FADD.FTZ R96, -R92, R179 ;  /* 0x000000b35c607221 */ /* 0x000fe20000010100 */
[----:B------:R-:W-:-:S04]  /*18460*/  FFMA.FTZ R93, R93, R93, RZ ;  /* 0x0000005d5d5d7223 */ /* 0x000fc800000100ff */
        /* <DEDUP_REMOVED lines=68> */
.L_x_1697:
[----:B------:R-:W2:Y:S01]  /*188b0*/  @!P2 S2R R94, SR_CgaCtaId ;  /* 0x00000000005ea919 */ /* 0x000ea20000008800 */
[----:B------:R-:W-:Y:S01]  /*188c0*/  LOP3.LUT R95, R102, 0x1f, RZ, 0xc0, !PT ;  /* 0x0000001f665f7812 */ /* 0x000fe200078ec0ff */
[----:B------:R-:W-:Y:S05]  /*188d0*/  WARPSYNC.ALL ;  /* 0x0000000000007948 */ /* 0x000fea0003800000 */
[----:B------:R-:W-:Y:S01]  /*188e0*/  ISETP.GT.U32.AND P3, PT, R95, 0x7, PT ;  /* 0x000000075f00780c */ /* 0x000fe20003f64070 */
[----:B------:R-:W-:Y:S01]  /*188f0*/  IMAD.U32 R208, R83, 0x10000, RZ ;  /* 0x0001000053d07824 */ /* 0x000fe200078e00ff */
[----:B------:R-:W-:Y:S01]  /*18900*/  @!P2 MOV R93, 0x400 ;  /* 0x00000400005da802 */ /* 0x000fe20000000f00 */
[----:B------:R-:W-:Y:S01]  /*18910*/  IMAD.U32 R218, R79, 0x10000, RZ ;  /* 0x000100004fda7824 */ /* 0x000fe200078e00ff */
[----:B------:R-:W-:-:S09]  /*18920*/  LOP3.LUT R103, R103, 0x7, RZ, 0xc0, !PT ;  /* 0x0000000767677812 */ /* 0x000fd200078ec0ff */
[----:B------:R-:W3:Y:S01]  /*18930*/  @!P3 S2R R99, SR_CgaCtaId ;  /* 0x000000000063b919 */ /* 0x000ee20000008800 */
[----:B--2---:R-:W-:Y:S01]  /*18940*/  @!P2 LEA R94, R94, R93, 0x18 ;  /* 0x0000005d5e5ea211 */ /* 0x004fe200078ec0ff */
[C---:B------:R-:W-:Y:S02]  /*18950*/  @!P2 IMAD.IADD R93, R104.reuse, 0x1, R103 ;  /* 0x00000001685da824 */ /* 0x040fe400078e0267 */
[----:B------:R-:W-:-:S03]  /*18960*/  @!P3 IMAD.IADD R104, R104, 0x1, R95 ;  /* 0x000000016868b824 */ /* 0x000fc600078e025f */
[----:B------:R-:W-:Y:S01]  /*18970*/  @!P2 LEA R96, R93, R94, 0x3 ;  /* 0x0000005e5d60a211 */ /* 0x000fe200078e18ff */
[----:B-1----:R-:W-:Y:S01]  /*18980*/  FADD.FTZ R93, R97, R98 ;  /* 0x00000062615d7221 */ /* 0x002fe20000010000 */
[----:B------:R-:W-:Y:S01]  /*18990*/  @!P3 MOV R94, 0x400 ;  /* 0x00000400005eb802 */ /* 0x000fe20000000f00 */
[----:B0-----:R-:W-:Y:S01]  /*189a0*/  IMAD.MOV.U32 R97, RZ, RZ, RZ ;  /* 0x000000ffff617224 */ /* 0x001fe200078e00ff */
[----:B------:R-:W-:Y:S02]  /*189b0*/  @!P3 MOV R97, 0x400 ;  /* 0x000004000061b802 */ /* 0x000fe40000000f00 */
[----:B------:R-:W-:Y:S01]  /*189c0*/  @!P2 STS.64 [R96], R92 ;  /* 0x0000005c6000a388 */ /* 0x000fe20000000a00 */
[----:B------:R-:W-:Y:S01]  /*189d0*/  BAR.SYNC.DEFER_BLOCKING 0x0 ;  /* 0x0000000000007b1d */ /* 0x000fe20000010000 */
[----:B------:R-:W-:Y:S01]  /*189e0*/  LOP3.LUT P2, RZ, R103, 0x1f, R102, 0xf8, !PT ;  /* 0x0000001f67ff7812 */ /* 0x000fe2000784f866 */
[----:B------:R-:W-:Y:S01]  /*189f0*/  IMAD.U32 R103, R82, 0x10000, RZ ;  /* 0x0001000052677824 */ /* 0x000fe200078e00ff */
[----:B---3--:R-:W-:-:S02]  /*18a00*/  @!P3 LEA R99, R99, R94, 0x18 ;  /* 0x0000005e6363b211 */ /* 0x008fc400078ec0ff */
[----:B------:R-:W-:Y:S02]  /*18a10*/  CS2R R94, SRZ ;  /* 0x00000000005e7805 */ /* 0x000fe4000001ff00 */
[----:B------:R-:W-:Y:S01]  /*18a20*/  @!P3 LEA R104, R104, R99, 0x3 ;  /* 0x000000636868b211 */ /* 0x000fe200078e18ff */
[----:B------:R-:W0:Y:S04]  /*18a30*/  SHFL.DOWN PT, R98, R97, 0x4, 0x1f ;  /* 0x08801f0061627f89 */ /* 0x000e2800000e0000 */
[----:B------:R-:W-:Y:S01]  /*18a40*/  @!P3 LDS.64 R94, [R104] ;  /* 0x00000000685eb984 */ /* 0x000fe20000000a00 */
[----:B------:R-:W-:Y:S01]  /*18a50*/  ISETP.NE.AND P3, PT, RZ, UR7, PT ;  /* 0x00000007ff007c0c */ /* 0x000fe2000bf65270 */
[----:B0-----:R-:W-:Y:S01]  /*18a60*/  IMAD.IADD R93, R98, 0x1, R97 ;  /* 0x00000001625d7824 */ /* 0x001fe200078e0261 */
[----:B------:R-:W-:-:S02]  /*18a70*/  I2FP.F32.S32 R106, R98 ;  /* 0x00000062006a7245 */ /* 0x000fc40000201400 */
[----:B------:R-:W-:Y:S02]  /*18a80*/  I2FP.F32.S32 R98, R97 ;  /* 0x0000006100627245 */ /* 0x000fe40000201400 */
[----:B------:R-:W-:Y:S01]  /*18a90*/  I2FP.F32.S32 R96, R93 ;  /* 0x0000005d00607245 */ /* 0x000fe20000201400 */
[----:B------:R-:W0:Y:S03]  /*18aa0*/  SHFL.DOWN PT, R108, R93, 0x2, 0x1f ;  /* 0x08401f005d6c7f89 */ /* 0x000e2600000e0000 */
[----:B------:R-:W1:Y:S01]  /*18ab0*/  MUFU.RCP R100, R96 ;  /* 0x0000006000647308 */ /* 0x000e620000001000 */
[-C--:B0-----:R-:W-:Y:S01]  /*18ac0*/  IADD3 R93, R93, R108.reuse, RZ ;  /* 0x0000006c5d5d7210 */ /* 0x081fe20007ffe0ff */
[----:B------:R-:W0:Y:S01]  /*18ad0*/  SHFL.DOWN PT, R99, R94, 0x4, 0x1f ;  /* 0x08801f005e637f89 */ /* 0x000e2200000e0000 */
[----:B------:R-:W-:Y:S02]  /*18ae0*/  I2FP.F32.S32 R108, R108 ;  /* 0x0000006c006c7245 */ /* 0x000fe40000201400 */
[----:B------:R-:W-:Y:S01]  /*18af0*/  I2FP.F32.S32 R97, R93 ;  /* 0x0000005d00617245 */ /* 0x000fe20000201400 */
[----:B------:R-:W2:Y:S01]  /*18b00*/  SHFL.DOWN PT, R92, R95, 0x4, 0x1f ;  /* 0x08801f005f5c7f89 */ /* 0x000ea200000e0000 */
[C---:B0-----:R-:W-:Y:S01]  /*18b10*/  FMUL.FTZ R101, R99.reuse, R106 ;  /* 0x0000006a63657220 */ /* 0x041fe20000410000 */
[----:B------:R-:W-:-:S03]  /*18b20*/  FADD.FTZ R99, -R99, R94 ;  /* 0x0000005e63637221 */ /* 0x000fc60000010100 */
[----:B------:R-:W-:Y:S01]  /*18b30*/  FFMA.FTZ R101, R98, R94, R101 ;  /* 0x0000005e62657223 */ /* 0x000fe20000010065 */
[----:B------:R-:W-:Y:S01]  /*18b40*/  FMUL.FTZ R99, R99, R99 ;  /* 0x0000006363637220 */ /* 0x000fe20000410000 */
[----:B--2---:R-:W-:Y:S02]  /*18b50*/  FADD.FTZ R95, R92, R95 ;  /* 0x0000005f5c5f7221 */ /* 0x004fe40000010000 */
[----:B-1----:R-:W-:Y:S01]  /*18b60*/  FMUL.FTZ R101, R100, R101 ;  /* 0x0000006564657220 */ /* 0x002fe20000410000 */
[----:B------:R-:W-:Y:S02]  /*18b70*/  FMUL.FTZ R99, R99, R98 ;  /* 0x0000006263637220 */ /* 0x000fe40000410000 */
[----:B------:R-:W0:Y:S02]  /*18b80*/  MUFU.RCP R98, R97 ;  /* 0x0000006100627308 */ /* 0x000e240000001000 */
[----:B------:R-:W1:Y:S01]  /*18b90*/  SHFL.DOWN PT, R94, R101, 0x2, 0x1f ;  /* 0x08401f00655e7f89 */ /* 0x000e6200000e0000 */
[----:B------:R-:W-:-:S04]  /*18ba0*/  FMUL.FTZ R99, R99, R106 ;  /* 0x0000006a63637220 */ /* 0x000fc80000410000 */
[----:B------:R-:W-:Y:S02]  /*18bb0*/  FFMA.FTZ R95, R100, R99, R95 ;  /* 0x00000063645f7223 */ /* 0x000fe4000001005f */
[----:B------:R-:W2:Y:S04]  /*18bc0*/  SHFL.DOWN PT, R100, R93, 0x1, 0x1f ;  /* 0x08201f005d647f89 */ /* 0x000ea800000e0000 */
[----:B------:R-:W3:Y:S01]  /*18bd0*/  SHFL.DOWN PT, R92, R95, 0x2, 0x1f ;  /* 0x08401f005f5c7f89 */ /* 0x000ee200000e0000 */
[----:B-1----:R-:W-:Y:S01]  /*18be0*/  FMUL.FTZ R99, R94, R108 ;  /* 0x0000006c5e637220 */ /* 0x002fe20000410000 */
[----:B------:R-:W-:-:S03]  /*18bf0*/  FADD.FTZ R94, R101, -R94 ;  /* 0x8000005e655e7221 */ /* 0x000fc60000010000 */
[----:B------:R-:W-:Y:S01]  /*18c00*/  FFMA.FTZ R101, R96, R101, R99 ;  /* 0x0000006560657223 */ /* 0x000fe20000010063 */
[----:B------:R-:W-:Y:S01]  /*18c10*/  FMUL.FTZ R99, R94, R94 ;  /* 0x0000005e5e637220 */ /* 0x000fe20000410000 */
[----:B--2---:R-:W-:Y:S02]  /*18c20*/  IMAD.IADD R93, R93, 0x1, R100 ;  /* 0x000000015d5d7824 */ /* 0x004fe400078e0264 */
[----:B0-----:R-:W-:Y:S01]  /*18c30*/  FMUL.FTZ R94, R98, R101 ;  /* 0x00000065625e7220 */ /* 0x001fe20000410000 */
[----:B------:R-:W-:Y:S01]  /*18c40*/  FMUL.FTZ R99, R96, R99 ;  /* 0x0000006360637220 */ /* 0x000fe20000410000 */
[----:B------:R-:W-:Y:S01]  /*18c50*/  I2FP.F32.S32 R100, R100 ;  /* 0x0000006400647245 */ /* 0x000fe20000201400 */
[----:B---3--:R-:W-:Y:S01]  /*18c60*/  FADD.FTZ R95, R95, R92 ;  /* 0x0000005c5f5f7221 */ /* 0x008fe20000010000 */
[----:B------:R-:W-:Y:S01]  /*18c70*/  I2FP.F32.S32 R93, R93 ;  /* 0x0000005d005d7245 */ /* 0x000fe20000201400 */
[----:B------:R-:W0:Y:S01]  /*18c80*/  SHFL.DOWN PT, R101, R94, 0x1, 0x1f ;  /* 0x08201f005e657f89 */ /* 0x000e2200000e0000 */
[----:B------:R-:W-:-:S04]  /*18c90*/  FMUL.FTZ R99, R99, R108 ;  /* 0x0000006c63637220 */ /* 0x000fc80000410000 */
[----:B------:R-:W-:Y:S01]  /*18ca0*/  FFMA.FTZ R95, R98, R99, R95 ;  /* 0x00000063625f7223 */ /* 0x000fe2000001005f */
[----:B------:R-:W1:Y:S01]  /*18cb0*/  MUFU.RCP R93, R93 ;  /* 0x0000005d005d7308 */ /* 0x000e620000001000 */
[----:B------:R-:W-:-:S03]  /*18cc0*/  SHF.L.U32 R99, R66, 0x10, RZ ;  /* 0x0000001042637819 */ /* 0x000fc600000006ff */
[----:B------:R-:W2:Y:S01]  /*18cd0*/  SHFL.DOWN PT, R92, R95, 0x1, 0x1f ;  /* 0x08201f005f5c7f89 */ /* 0x000ea200000e0000 */
[--C-:B0-----:R-:W-:Y:S01]  /*18ce0*/  FADD.FTZ R96, R94, -R101.reuse ;  /* 0x800000655e607221 */ /* 0x101fe20000010000 */
[----:B------:R-:W-:Y:S01]  /*18cf0*/  FMUL.FTZ R98, R101, R100 ;  /* 0x0000006465627220 */ /* 0x000fe20000410000 */
[----:B------:R-:W-:Y:S02]  /*18d00*/  PRMT R101, R82, 0x7632, R101 ;  /* 0x0000763252657816 */ /* 0x000fe40000000065 */
[----:B------:R-:W-:Y:S01]  /*18d10*/  FMUL.FTZ R96, R96, R96 ;  /* 0x0000006060607220 */ /* 0x000fe20000410000 */
[----:B------:R-:W-:-:S03]  /*18d20*/  FFMA.FTZ R98, R97, R94, R98 ;  /* 0x0000005e61627223 */ /* 0x000fc60000010062 */
[----:B------:R-:W-:Y:S01]  /*18d30*/  FMUL.FTZ R96, R97, R96 ;  /* 0x0000006061607220 */ /* 0x000fe20000410000 */
[----:B-1----:R-:W-:Y:S01]  /*18d40*/  FMUL.FTZ R98, R93, R98 ;  /* 0x000000625d627220 */ /* 0x002fe20000410000 */
[----:B--2---:R-:W-:Y:S01]  /*18d50*/  FADD.FTZ R92, R95, R92 ;  /* 0x0000005c5f5c7221 */ /* 0x004fe20000010000 */
[----:B------:R-:W0:Y:S01]  /*18d60*/  LDC R97, c[0x0][0x2d8] ;  /* 0x0000b600ff617b82 */ /* 0x000e220000000800 */
[----:B------:R-:W-:Y:S02]  /*18d70*/  FMUL.FTZ R96, R96, R100 ;  /* 0x0000006460607220 */ /* 0x000fe40000410000 */
[----:B------:R-:W1:Y:S02]  /*18d80*/  SHFL.IDX PT, R225, R98, RZ, 0x1f ;  /* 0x00001fff62e17589 */ /* 0x000e6400000e0000 */
[----:B------:R-:W-:-:S03]  /*18d90*/  FFMA.FTZ R96, R93, R96, R92 ;  /* 0x000000605d607223 */ /* 0x000fc6000001005c */
[----:B------:R-:W2:Y:S03]  /*18da0*/  @!P2 LDC.64 R92, c[0x0][0x250] ;  /* 0x00009400ff5cab82 */ /* 0x000ea60000000a00 */
[----:B------:R-:W0:Y:S01]  /*18db0*/  SHFL.IDX PT, R96, R96, RZ, 0x1f ;  /* 0x00001fff60607589 */ /* 0x000e2200000e0000 */
[C---:B-1----:R-:W-:Y:S01]  /*18dc0*/  FMUL.FTZ R94, R225.reuse, R225 ;  /* 0x000000e1e15e7220 */ /* 0x042fe20000410000 */
[----:B------:R-:W-:-:S04]  /*18dd0*/  FSEL R198, R225, RZ, !P3 ;  /* 0x000000ffe1c67208 */ /* 0x000fc80005800000 */
[----:B------:R-:W-:Y:S01]  /*18de0*/  FSEL R95, R94, RZ, P3 ;  /* 0x000000ff5e5f7208 */ /* 0x000fe20001800000 */
[----:B------:R-:W-:Y:S01]  /*18df0*/  FADD.FTZ R200, -R198, R185 ;  /* 0x000000b9c6c87221 */ /* 0x000fe20000010100 */
[----:B--2---:R-:W-:-:S04]  /*18e00*/  @!P2 IMAD.WIDE R92, R119, 0x4, R92 ;  /* 0x00000004775ca825 */ /* 0x004fc800078e025c */
[----:B0-----:R-:W-:Y:S01]  /*18e10*/  FFMA.FTZ R94, R96, UR10, R97 ;  /* 0x0000000a605e7c23 */ /* 0x001fe20008010061 */
[----:B------:R-:W-:Y:S01]  /*18e20*/  FADD.FTZ R96, -R198, R171 ;  /* 0x000000abc6607221 */ /* 0x000fe20000010100 */
[----:B------:R-:W-:Y:S01]  /*18e30*/  PRMT R97, R66, 0x7632, R97 ;  /* 0x0000763242617816 */ /* 0x000fe20000000061 */
[----:B------:R-:W-:Y:S01]  /*18e40*/  FADD.FTZ R108, -R198, R179 ;  /* 0x000000b3c66c7221 */ /* 0x000fe20000010100 */
[----:B------:R-:W-:Y:S01]  /*18e50*/  FADD.FTZ R94, R94, R95 ;  /* 0x0000005f5e5e7221 */ /* 0x000fe20000010000 */
[----:B------:R-:W-:Y:S01]  /*18e60*/  SHF.L.U32 R95, R67, 0x10, RZ ;  /* 0x00000010435f7819 */ /* 0x000fe200000006ff */
[C---:B------:R-:W-:Y:S01]  /*18e70*/  FADD.FTZ R100, -R198.reuse, R107 ;  /* 0x0000006bc6647221 */ /* 0x040fe20000010100 */
[----:B------:R-:W-:Y:S01]  /*18e80*/  SHF.L.U32 R97, R97, 0x10, RZ ;  /* 0x0000001061617819 */ /* 0x000fe200000006ff */
[----:B------:R0:W1:Y:S01]  /*18e90*/  MUFU.RSQ R171, R94 ;  /* 0x0000005e00ab7308 */ /* 0x0000620000001400 */
[C-C-:B------:R-:W-:Y:S01]  /*18ea0*/  FADD.FTZ R110, -R198.reuse, R109.reuse ;  /* 0x0000006dc66e7221 */ /* 0x140fe20000010100 */
[----:B------:R2:W-:Y:S01]  /*18eb0*/  @!P2 STG.E desc[UR4][R92.64], R225 ;  /* 0x000000e15c00a986 */ /* 0x0005e2000c101904 */
[----:B------:R-:W-:Y:S01]  /*18ec0*/  PRMT R109, R83, 0x7632, R109 ;  /* 0x00007632536d7816 */ /* 0x000fe2000000006d */
[C---:B------:R-:W-:Y:S01]  /*18ed0*/  FADD.FTZ R212, -R198.reuse, R183 ;  /* 0x000000b7c6d47221 */ /* 0x040fe20000010100 */
[C---:B------:R-:W-:Y:S01]  /*18ee0*/  FADD.FTZ R106, -R198.reuse, R181 ;  /* 0x000000b5c66a7221 */ /* 0x040fe20000010100 */
[C---:B------:R-:W-:Y:S01]  /*18ef0*/  FADD.FTZ R184, -R198.reuse, R203 ;  /* 0x000000cbc6b87221 */ /* 0x040fe20000010100 */
[----:B------:R-:W-:Y:S01]  /*18f00*/  SHF.L.U32 R109, R109, 0x10, RZ ;  /* 0x000000106d6d7819 */ /* 0x000fe200000006ff */
[C---:B------:R-:W-:Y:S01]  /*18f10*/  FADD.FTZ R98, -R198.reuse, R177 ;  /* 0x000000b1c6627221 */ /* 0x040fe20000010100 */
[C-C-:B0-----:R-:W-:Y:S01]  /*18f20*/  FADD.FTZ R94, -R198.reuse, R105.reuse ;  /* 0x00000069c65e7221 */ /* 0x141fe20000010100 */
[----:B------:R-:W-:Y:S01]  /*18f30*/  PRMT R105, R67, 0x7632, R105 ;  /* 0x0000763243697816 */ /* 0x000fe20000000069 */
[C---:B------:R-:W-:Y:S01]  /*18f40*/  FADD.FTZ R216, -R198.reuse, R175 ;  /* 0x000000afc6d87221 */ /* 0x040fe20000010100 */
[C---:B------:R-:W-:Y:S01]  /*18f50*/  FADD.FTZ R102, -R198.reuse, R173 ;  /* 0x000000adc6667221 */ /* 0x040fe20000010100 */
[----:B------:R-:W-:Y:S01]  /*18f60*/  FADD.FTZ R174, -R198, R193 ;  /* 0x000000c1c6ae7221 */ /* 0x000fe20000010100 */
[----:B--2---:R-:W-:Y:S01]  /*18f70*/  IMAD.U32 R93, R101, 0x10000, RZ ;  /* 0x00010000655d7824 */ /* 0x004fe200078e00ff */
[----:B------:R-:W-:Y:S01]  /*18f80*/  PRMT R92, R65, 0x7632, R92 ;  /* 0x00007632415c7816 */ /* 0x000fe2000000005c */
[----:B------:R-:W-:-:S02]  /*18f90*/  IMAD.U32 R105, R105, 0x10000, RZ ;  /* 0x0001000069697824 */ /* 0x000fc400078e00ff */
[C---:B-1----:R-:W-:Y:S01]  /*18fa0*/  FMUL.FTZ R206, R171.reuse, R200 ;  /* 0x000000c8abce7220 */ /* 0x042fe20000410000 */
[C---:B------:R-:W-:Y:S01]  /*18fb0*/  FMUL.FTZ R212, R171.reuse, R212 ;  /* 0x000000d4abd47220 */ /* 0x040fe20000410000 */
[C---:B------:R-:W-:Y:S01]  /*18fc0*/  FMUL.FTZ R203, R171.reuse, R106 ;  /* 0x0000006aabcb7220 */ /* 0x040fe20000410000 */
[C---:B------:R-:W-:Y:S01]  /*18fd0*/  FMUL.FTZ R98, R171.reuse, R98 ;  /* 0x00000062ab627220 */ /* 0x040fe20000410000 */
[C---:B------:R-:W-:Y:S01]  /*18fe0*/  FFMA.FTZ R107, R206.reuse, R95, R21 ;  /* 0x0000005fce6b7223 */ /* 0x040fe20000010015 */
[----:B------:R-:W-:Y:S01]  /*18ff0*/  FFMA.FTZ R95, R206, R208, R37 ;  /* 0x000000d0ce5f7223 */ /* 0x000fe20000010025 */
[----:B------:R-:W-:Y:S01]  /*19000*/  FMUL.FTZ R206, R171, R108 ;  /* 0x0000006cabce7220 */ /* 0x000fe20000410000 */
[C---:B------:R-:W-:Y:S01]  /*19010*/  FFMA.FTZ R108, R212.reuse, R105, R127 ;  /* 0x00000069d46c7223 */ /* 0x040fe2000001007f */
[----:B------:R-:W-:Y:S01]  /*19020*/  FFMA.FTZ R208, R212, R109, R128 ;  /* 0x0000006dd4d07223 */ /* 0x000fe20000010080 */
[----:B------:R-:W-:Y:S01]  /*19030*/  FFMA.FTZ R106, R203, R99, R20 ;  /* 0x00000063cb6a7223 */ /* 0x000fe20000010014 */
[C---:B------:R-:W-:Y:S01]  /*19040*/  FFMA.FTZ R101, R206.reuse, R97, R125 ;  /* 0x00000061ce657223 */ /* 0x040fe2000001007d */
[----:B------:R-:W-:Y:S01]  /*19050*/  FFMA.FTZ R206, R206, R93, R126 ;  /* 0x0000005dcece7223 */ /* 0x000fe2000001007e */
[----:B------:R-:W-:Y:S01]  /*19060*/  PRMT R93, R81, 0x7632, R93 ;  /* 0x00007632515d7816 */ /* 0x000fe2000000005d */
[----:B------:R-:W-:Y:S01]  /*19070*/  IMAD.U32 R105, R65, 0x10000, RZ ;  /* 0x0001000041697824 */ /* 0x000fe200078e00ff */
[----:B------:R-:W-:Y:S01]  /*19080*/  SHF.L.U32 R109, R64, 0x10, RZ ;  /* 0x00000010406d7819 */ /* 0x000fe200000006ff */
[----:B------:R-:W-:Y:S01]  /*19090*/  IMAD.U32 R99, R80, 0x10000, RZ ;  /* 0x0001000050637824 */ /* 0x000fe200078e00ff */
[----:B------:R-:W-:Y:S01]  /*190a0*/  SHF.L.U32 R212, R81, 0x10, RZ ;  /* 0x0000001051d47819 */ /* 0x000fe200000006ff */
[----:B------:R-:W-:Y:S01]  /*190b0*/  IMAD.U32 R97, R93, 0x10000, RZ ;  /* 0x000100005d617824 */ /* 0x000fe200078e00ff */
[----:B------:R-:W-:Y:S01]  /*190c0*/  SHF.L.U32 R92, R92, 0x10, RZ ;  /* 0x000000105c5c7819 */ /* 0x000fe200000006ff */
[C---:B------:R-:W-:Y:S01]  /*190d0*/  FMUL.FTZ R93, R171.reuse, R96 ;  /* 0x00000060ab5d7220 */ /* 0x040fe20000410000 */
[----:B------:R-:W-:Y:S01]  /*190e0*/  FMUL.FTZ R216, R171, R216 ;  /* 0x000000d8abd87220 */ /* 0x000fe20000410000 */
[C---:B------:R-:W-:Y:S01]  /*190f0*/  FFMA.FTZ R105, R98.reuse, R105, R19 ;  /* 0x0000006962697223 */ /* 0x040fe20000010013 */
[----:B------:R-:W-:Y:S01]  /*19100*/  FFMA.FTZ R98, R98, R212, R35 ;  /* 0x000000d462627223 */ /* 0x000fe20000010023 */
[C---:B------:R-:W-:Y:S01]  /*19110*/  FFMA.FTZ R109, R93.reuse, R109, R18 ;  /* 0x0000006d5d6d7223 */ /* 0x040fe20000010012 */
[----:B------:R-:W-:Y:S01]  /*19120*/  FFMA.FTZ R96, R93, R99, R34 ;  /* 0x000000635d607223 */ /* 0x000fe20000010022 */
[----:B------:R-:W-:Y:S01]  /*19130*/  FFMA.FTZ R212, R216, R92, R123 ;  /* 0x0000005cd8d47223 */ /* 0x000fe2000001007b */
[----:B------:R-:W-:Y:S01]  /*19140*/  PRMT R93, R80, 0x7632, R93 ;  /* 0x00007632505d7816 */ /* 0x000fe2000000005d */
[----:B------:R-:W-:Y:S01]  /*19150*/  FMUL.FTZ R102, R171, R102 ;  /* 0x00000066ab667220 */ /* 0x000fe20000410000 */
[----:B------:R-:W-:Y:S01]  /*19160*/  PRMT R92, R64, 0x7632, R92 ;  /* 0x00007632405c7816 */ /* 0x000fe2000000005c */
[C---:B------:R-:W-:Y:S01]  /*19170*/  FADD.FTZ R188, -R198.reuse, R209 ;  /* 0x000000d1c6bc7221 */ /* 0x040fe20000010100 */
[----:B------:R-:W-:Y:S01]  /*19180*/  FADD.FTZ R192, -R198, R211 ;  /* 0x000000d3c6c07221 */ /* 0x000fe20000010100 */
[----:B------:R-:W-:Y:S01]  /*19190*/  IMAD.U32 R93, R93, 0x10000, RZ ;  /* 0x000100005d5d7824 */ /* 0x000fe200078e00ff */
[----:B------:R-:W-:Y:S01]  /*191a0*/  SHF.L.U32 R92, R92, 0x10, RZ ;  /* 0x000000105c5c7819 */ /* 0x000fe200000006ff */
[----:B------:R-:W-:Y:S01]  /*191b0*/  FADD.FTZ R180, -R198, R197 ;  /* 0x000000c5c6b47221 */ /* 0x000fe20000010100 */
[----:B------:R-:W-:Y:S01]  /*191c0*/  FFMA.FTZ R97, R216, R97, R124 ;  /* 0x00000061d8617223 */ /* 0x000fe2000001007c */
[----:B------:R-:W-:Y:S01]  /*191d0*/  FFMA.FTZ R209, R102, R93, R122 ;  /* 0x0000005d66d17223 */ /* 0x000fe2000001007a */
[----:B------:R-:W-:Y:S01]  /*191e0*/  SHF.L.U32 R211, R61, 0x10, RZ ;  /* 0x000000103dd37819 */ /* 0x000fe200000006ff */
[----:B------:R-:W-:Y:S01]  /*191f0*/  FADD.FTZ R104, -R198, R111 ;  /* 0x0000006fc6687221 */ /* 0x000fe20000010100 */
[----:B------:R-:W-:Y:S01]  /*19200*/  FFMA.FTZ R216, R102, R92, R121 ;  /* 0x0000005c66d87223 */ /* 0x000fe20000010079 */
[----:B------:R-:W-:Y:S01]  /*19210*/  PRMT R93, R62, 0x7632, R93 ;  /* 0x000076323e5d7816 */ /* 0x000fe2000000005d */
[----:B------:R-:W-:Y:S01]  /*19220*/  FMUL.FTZ R174, R171, R174 ;  /* 0x000000aeabae7220 */ /* 0x000fe20000410000 */
[----:B------:R-:W-:Y:S01]  /*19230*/  FADD.FTZ R210, -R198, R195 ;  /* 0x000000c3c6d27221 */ /* 0x000fe20000010100 */
[----:B------:R-:W-:Y:S01]  /*19240*/  PRMT R111, R79, 0x7632, R111 ;  /* 0x000076324f6f7816 */ /* 0x000fe2000000006f */
[----:B------:R-:W-:-:S02]  /*19250*/  IMAD.U32 R92, R77, 0x10000, RZ ;  /* 0x000100004d5c7824 */ /* 0x000fc400078e00ff */
[C---:B------:R-:W-:Y:S01]  /*19260*/  FADD.FTZ R168, -R198.reuse, R199 ;  /* 0x000000c7c6a87221 */ /* 0x040fe20000010100 */
[C---:B------:R-:W-:Y:S01]  /*19270*/  FADD.FTZ R194, -R198.reuse, R207 ;  /* 0x000000cfc6c27221 */ /* 0x040fe20000010100 */
[----:B------:R-:W-:Y:S01]  /*19280*/  FADD.FTZ R190, -R198, R113 ;  /* 0x00000071c6be7221 */ /* 0x000fe20000010100 */
[----:B------:R-:W-:Y:S01]  /*19290*/  IMAD.U32 R207, R62, 0x10000, RZ ;  /* 0x000100003ecf7824 */ /* 0x000fe200078e00ff */
[----:B------:R-:W-:Y:S01]  /*192a0*/  SHF.L.U32 R113, R78, 0x10, RZ ;  /* 0x000000104e717819 */ /* 0x000fe200000006ff */
[----:B------:R-:W-:Y:S01]  /*192b0*/  FMUL.FTZ R181, R171, R180 ;  /* 0x000000b4abb57220 */ /* 0x000fe20000410000 */
[----:B------:R-:W-:Y:S01]  /*192c0*/  SHF.L.U32 R93, R93, 0x10, RZ ;  /* 0x000000105d5d7819 */ /* 0x000fe200000006ff */
[C---:B------:R-:W-:Y:S01]  /*192d0*/  FFMA.FTZ R211, R174.reuse, R211, R23 ;  /* 0x000000d3aed37223 */ /* 0x040fe20000010017 */
[----:B------:R-:W-:Y:S01]  /*192e0*/  FMUL.FTZ R180, R171, R210 ;  /* 0x000000d2abb47220 */ /* 0x000fe20000410000 */
[----:B------:R-:W-:Y:S01]  /*192f0*/  FFMA.FTZ R174, R174, R92, R39 ;  /* 0x0000005caeae7223 */ /* 0x000fe20000010027 */
[----:B------:R-:W-:-:S02]  /*19300*/  IMAD.U32 R111, R111, 0x10000, RZ ;  /* 0x000100006f6f7824 */ /* 0x000fc400078e00ff */
[----:B------:R-:W-:Y:S01]  /*19310*/  FMUL.FTZ R220, R171, R168 ;  /* 0x000000a8abdc7220 */ /* 0x000fe20000410000 */
[----:B------:R-:W-:Y:S01]  /*19320*/  PRMT R92, R60, 0x7632, R92 ;  /* 0x000076323c5c7816 */ /* 0x000fe2000000005c */
[C---:B------:R-:W-:Y:S01]  /*19330*/  FADD.FTZ R172, -R198.reuse, R187 ;  /* 0x000000bbc6ac7221 */ /* 0x040fe20000010100 */
[C---:B------:R-:W-:Y:S01]  /*19340*/  FFMA.FTZ R207, R181.reuse, R207, R24 ;  /* 0x000000cfb5cf7223 */ /* 0x040fe20000010018 */
[----:B------:R-:W-:Y:S01]  /*19350*/  FADD.FTZ R214, -R198, R201 ;  /* 0x000000c9c6d67221 */ /* 0x000fe20000010100 */
[----:B------:R-:W-:Y:S01]  /*19360*/  FFMA.FTZ R181, R181, R113, R40 ;  /* 0x00000071b5b57223 */ /* 0x000fe20000010028 */
[----:B------:R-:W-:Y:S01]  /*19370*/  FFMA.FTZ R210, R180, R93, R133 ;  /* 0x0000005db4d27223 */ /* 0x000fe20000010085 */
[----:B------:R-:W-:Y:S01]  /*19380*/  PRMT R113, R61, 0x7632, R113 ;  /* 0x000076323d717816 */ /* 0x000fe20000000071 */
[----:B------:R-:W-:Y:S01]  /*19390*/  FADD.FTZ R182, -R198, R191 ;  /* 0x000000bfc6b67221 */ /* 0x000fe20000010100 */
[----:B------:R-:W-:Y:S01]  /*193a0*/  PRMT R173, R77, 0x7632, R173 ;  /* 0x000076324dad7816 */ /* 0x000fe200000000ad */
[----:B------:R-:W-:Y:S01]  /*193b0*/  FFMA.FTZ R203, R203, R103, R36 ;  /* 0x00000067cbcb7223 */ /* 0x000fe20000010024 */
[----:B------:R-:W-:Y:S01]  /*193c0*/  FFMA.FTZ R102, R220, R111, R136 ;  /* 0x0000006fdc667223 */ /* 0x000fe20000010088 */
[----:B------:R-:W-:Y:S01]  /*193d0*/  PRMT R93, R76, 0x7632, R93 ;  /* 0x000076324c5d7816 */ /* 0x000fe2000000005d */
[C---:B------:R-:W-:Y:S01]  /*193e0*/  FMUL.FTZ R172, R171.reuse, R172 ;  /* 0x000000acabac7220 */ /* 0x040fe20000410000 */
[----:B------:R-:W-:Y:S01]  /*193f0*/  SHF.L.U32 R92, R92, 0x10, RZ ;  /* 0x000000105c5c7819 */ /* 0x000fe200000006ff */
[----:B------:R-:W-:Y:S01]  /*19400*/  FMUL.FTZ R214, R171, R214 ;  /* 0x000000d6abd67220 */ /* 0x000fe20000410000 */
[----:B------:R-:W-:Y:S01]  /*19410*/  SHF.L.U32 R103, R63, 0x10, RZ ;  /* 0x000000103f677819 */ /* 0x000fe200000006ff */
[----:B------:R-:W-:Y:S01]  /*19420*/  IMAD.U32 R113, R113, 0x10000, RZ ;  /* 0x0001000071717824 */ /* 0x000fe200078e00ff */
[----:B------:R-:W-:Y:S01]  /*19430*/  PRMT R111, R78, 0x7632, R111 ;  /* 0x000076324e6f7816 */ /* 0x000fe2000000006f */
[----:B------:R-:W-:Y:S01]  /*19440*/  FMUL.FTZ R182, R171, R182 ;  /* 0x000000b6abb67220 */ /* 0x000fe20000410000 */
[----:B------:R-:W-:Y:S01]  /*19450*/  SHF.L.U32 R173, R173, 0x10, RZ ;  /* 0x00000010adad7819 */ /* 0x000fe200000006ff */
[----:B------:R-:W-:-:S02]  /*19460*/  IMAD.U32 R93, R93, 0x10000, RZ ;  /* 0x000100005d5d7824 */ /* 0x000fc400078e00ff */
[----:B------:R-:W-:Y:S01]  /*19470*/  FFMA.FTZ R222, R172, R92, R129 ;  /* 0x0000005cacde7223 */ /* 0x000fe20000010081 */
[----:B------:R-:W-:Y:S01]  /*19480*/  FADD.FTZ R114, -R198, R189 ;  /* 0x000000bdc6727221 */ /* 0x000fe20000010100 */
[----:B------:R-:W-:Y:S01]  /*19490*/  FFMA.FTZ R168, R214, R103, R25 ;  /* 0x00000067d6a87223 */ /* 0x000fe20000010019 */
[----:B------:R-:W-:Y:S01]  /*194a0*/  IMAD.U32 R111, R111, 0x10000, RZ ;  /* 0x000100006f6f7824 */ /* 0x000fe200078e00ff */
[----:B------:R-:W-:Y:S01]  /*194b0*/  PRMT R92, R59, 0x7632, R92 ;  /* 0x000076323b5c7816 */ /* 0x000fe2000000005c */
[C---:B------:R-:W-:Y:S01]  /*194c0*/  FADD.FTZ R112, -R198.reuse, R205 ;  /* 0x000000cdc6707221 */ /* 0x040fe20000010100 */
[----:B------:R-:W-:Y:S01]  /*194d0*/  FADD.FTZ R204, -R198, R217 ;  /* 0x000000d9c6cc7221 */ /* 0x000fe20000010100 */
[----:B------:R-:W-:Y:S01]  /*194e0*/  FFMA.FTZ R103, R214, R218, R41 ;  /* 0x000000dad6677223 */ /* 0x000fe20000010029 */
[----:B------:R-:W-:Y:S01]  /*194f0*/  FADD.FTZ R202, -R198, R215 ;  /* 0x000000d7c6ca7221 */ /* 0x000fe20000010100 */
[C---:B------:R-:W-:Y:S01]  /*19500*/  FFMA.FTZ R214, R182.reuse, R113, R131 ;  /* 0x00000071b6d67223 */ /* 0x040fe20000010083 */
[----:B------:R-:W-:Y:S01]  /*19510*/  FFMA.FTZ R205, R182, R173, R132 ;  /* 0x000000adb6cd7223 */ /* 0x000fe20000010084 */
[----:B------:R-:W-:Y:S01]  /*19520*/  SHF.L.U32 R215, R60, 0x10, RZ ;  /* 0x000000103cd77819 */ /* 0x000fe200000006ff */
[----:B------:R-:W-:Y:S01]  /*19530*/  FFMA.FTZ R182, R172, R93, R130 ;  /* 0x0000005dacb67223 */ /* 0x000fe20000010082 */
[----:B------:R-:W-:Y:S01]  /*19540*/  FFMA.FTZ R180, R180, R111, R134 ;  /* 0x0000006fb4b47223 */ /* 0x000fe20000010086 */
[----:B------:R-:W-:Y:S01]  /*19550*/  FMUL.FTZ R183, R171, R114 ;  /* 0x00000072abb77220 */ /* 0x000fe20000410000 */
[----:B------:R-:W-:Y:S01]  /*19560*/  PRMT R93, R75, 0x7632, R93 ;  /* 0x000076324b5d7816 */ /* 0x000fe2000000005d */
[----:B------:R-:W-:Y:S01]  /*19570*/  IMAD.U32 R111, R76, 0x10000, RZ ;  /* 0x000100004c6f7824 */ /* 0x000fe200078e00ff */
[----:B------:R-:W-:Y:S01]  /*19580*/  SHF.L.U32 R92, R92, 0x10, RZ ;  /* 0x000000105c5c7819 */ /* 0x000fe200000006ff */
[----:B------:R-:W-:Y:S01]  /*19590*/  FMUL.FTZ R204, R171, R204 ;  /* 0x000000ccabcc7220 */ /* 0x000fe20000410000 */
[----:B------:R-:W-:Y:S01]  /*195a0*/  FFMA.FTZ R215, R183, R215, R22 ;  /* 0x000000d7b7d77223 */ /* 0x000fe20000010016 */
[----:B------:R-:W-:Y:S01]  /*195b0*/  SHF.L.U32 R114, R75, 0x10, RZ ;  /* 0x000000104b727819 */ /* 0x000fe200000006ff */
[----:B------:R-:W-:Y:S01]  /*195c0*/  FFMA.FTZ R183, R183, R111, R38 ;  /* 0x0000006fb7b77223 */ /* 0x000fe20000010026 */
[----:B------:R-:W-:Y:S01]  /*195d0*/  FMUL.FTZ R202, R171, R202 ;  /* 0x000000caabca7220 */ /* 0x000fe20000410000 */
[----:B------:R-:W-:-:S02]  /*195e0*/  IMAD.U32 R113, R93, 0x10000, RZ ;  /* 0x000100005d717824 */ /* 0x000fc400078e00ff */
[----:B------:R-:W-:Y:S01]  /*195f0*/  FFMA.FTZ R173, R204, R92, R145 ;  /* 0x0000005cccad7223 */ /* 0x000fe20000010091 */
[----:B------:R-:W-:Y:S02]  /*19600*/  IMAD.U32 R111, R74, 0x10000, RZ ;  /* 0x000100004a6f7824 */ /* 0x000fe400078e00ff */
[----:B------:R-:W-:Y:S01]  /*19610*/  FMUL.FTZ R93, R171, R192 ;  /* 0x000000c0ab5d7220 */ /* 0x000fe20000410000 */
[----:B------:R-:W-:Y:S01]  /*19620*/  PRMT R92, R57, 0x7632, R92 ;  /* 0x00007632395c7816 */ /* 0x000fe2000000005c */
[----:B------:R-:W-:Y:S01]  /*19630*/  FFMA.FTZ R189, R202, R114, R45 ;  /* 0x00000072cabd7223 */ /* 0x000fe2000001002d */
[----:B------:R-:W-:Y:S01]  /*19640*/  FMUL.FTZ R194, R171, R194 ;  /* 0x000000c2abc27220 */ /* 0x000fe20000410000 */
[----:B------:R-:W-:Y:S01]  /*19650*/  FFMA.FTZ R114, R93, R111, R44 ;  /* 0x0000006f5d727223 */ /* 0x000fe2000001002c */
[----:B------:R-:W-:Y:S01]  /*19660*/  SHF.L.U32 R92, R92, 0x10, RZ ;  /* 0x000000105c5c7819 */ /* 0x000fe200000006ff */
[----:B------:R-:W-:Y:S01]  /*19670*/  FADD.FTZ R196, -R198, R213 ;  /* 0x000000d5c6c47221 */ /* 0x000fe20000010100 */
[----:B------:R-:W-:Y:S01]  /*19680*/  PRMT R111, R58, 0x7632, R111 ;  /* 0x000076323a6f7816 */ /* 0x000fe2000000006f */
[----:B------:R-:W-:Y:S01]  /*19690*/  FFMA.FTZ R192, R204, R113, R146 ;  /* 0x00000071ccc07223 */ /* 0x000fe20000010092 */
[----:B------:R-:W-:Y:S01]  /*196a0*/  SHF.L.U32 R175, R58, 0x10, RZ ;  /* 0x000000103aaf7819 */ /* 0x000fe200000006ff */
[----:B------:R-:W-:Y:S01]  /*196b0*/  FFMA.FTZ R213, R194, R92, R141 ;  /* 0x0000005cc2d57223 */ /* 0x000fe2000001008d */
[----:B------:R-:W-:Y:S01]  /*196c0*/  FMUL.FTZ R196, R171, R196 ;  /* 0x000000c4abc47220 */ /* 0x000fe20000410000 */
[----:B------:R-:W-:Y:S01]  /*196d0*/  IMAD.U32 R111, R111, 0x10000, RZ ;  /* 0x000100006f6f7824 */ /* 0x000fe200078e00ff */
[----:B------:R-:W-:Y:S01]  /*196e0*/  PRMT R92, R56, 0x7632, R92 ;  /* 0x00007632385c7816 */ /* 0x000fe2000000005c */
[----:B------:R-:W-:Y:S01]  /*196f0*/  FFMA.FTZ R175, R93, R175, R28 ;  /* 0x000000af5daf7223 */ /* 0x000fe2000001001c */
[----:B------:R-:W-:Y:S01]  /*19700*/  PRMT R93, R73, 0x7632, R93 ;  /* 0x00007632495d7816 */ /* 0x000fe2000000005d */
[----:B------:R-:W-:Y:S01]  /*19710*/  FFMA.FTZ R218, R196, R111, R143 ;  /* 0x0000006fc4da7223 */ /* 0x000fe2000001008f */
[----:B------:R-:W-:Y:S01]  /*19720*/  SHF.L.U32 R92, R92, 0x10, RZ ;  /* 0x000000105c5c7819 */ /* 0x000fe200000006ff */
[----:B------:R-:W-:Y:S01]  /*19730*/  FMUL.FTZ R184, R171, R184 ;  /* 0x000000b8abb87220 */ /* 0x000fe20000410000 */
[----:B------:R-:W-:Y:S01]  /*19740*/  PRMT R113, R74, 0x7632, R113 ;  /* 0x000076324a717816 */ /* 0x000fe20000000071 */
[----:B------:R-:W-:Y:S01]  /*19750*/  IMAD.U32 R93, R93, 0x10000, RZ ;  /* 0x000100005d5d7824 */ /* 0x000fe200078e00ff */
[----:B------:R-:W-:Y:S01]  /*19760*/  PRMT R111, R72, 0x7632, R111 ;  /* 0x00007632486f7816 */ /* 0x000fe2000000006f */
[----:B------:R-:W-:Y:S01]  /*19770*/  FFMA.FTZ R224, R184, R92, R137 ;  /* 0x0000005cb8e07223 */ /* 0x000fe20000010089 */
[----:B------:R-:W-:Y:S01]  /*19780*/  SHF.L.U32 R113, R113, 0x10, RZ ;  /* 0x0000001071717819 */ /* 0x000fe200000006ff */
[----:B------:R-:W-:Y:S01]  /*19790*/  FFMA.FTZ R194, R194, R93, R142 ;  /* 0x0000005dc2c27223 */ /* 0x000fe2000001008e */
[----:B------:R-:W-:Y:S01]  /*197a0*/  PRMT R92, R54, 0x7632, R92 ;  /* 0x00007632365c7816 */ /* 0x000fe2000000005c */
[----:B------:R-:W-:Y:S01]  /*197b0*/  IMAD.U32 R111, R111, 0x10000, RZ ;  /* 0x000100006f6f7824 */ /* 0x000fe200078e00ff */
[----:B------:R-:W-:Y:S01]  /*197c0*/  PRMT R99, R63, 0x7632, R99 ;  /* 0x000076323f637816 */ /* 0x000fe20000000063 */
[----:B------:R-:W-:Y:S01]  /*197d0*/  FFMA.FTZ R193, R196, R113, R144 ;  /* 0x00000071c4c17223 */ /* 0x000fe20000010090 */
[----:B------:R-:W-:Y:S01]  /*197e0*/  SHF.L.U32 R217, R56, 0x10, RZ ;  /* 0x0000001038d97819 */ /* 0x000fe200000006ff */
[----:B------:R-:W-:Y:S01]  /*197f0*/  FMUL.FTZ R93, R171, R112 ;  /* 0x00000070ab5d7220 */ /* 0x000fe20000410000 */
[----:B------:R-:W-:Y:S01]  /*19800*/  FFMA.FTZ R197, R184, R111, R140 ;  /* 0x0000006fb8c57223 */ /* 0x000fe2000001008c */
[----:B------:R-:W-:Y:S01]  /*19810*/  SHF.L.U32 R92, R92, 0x10, RZ ;  /* 0x000000105c5c7819 */ /* 0x000fe200000006ff */
[C---:B------:R-:W-:Y:S01]  /*19820*/  FADD.FTZ R186, -R198.reuse, R219 ;  /* 0x000000dbc6ba7221 */ /* 0x040fe20000010100 */
[----:B------:R-:W-:Y:S01]  /*19830*/  FADD.FTZ R200, -R198, R221 ;  /* 0x000000ddc6c87221 */ /* 0x000fe20000010100 */
[----:B------:R-:W-:Y:S01]  /*19840*/  IMAD.U32 R113, R72, 0x10000, RZ ;  /* 0x0001000048717824 */ /* 0x000fe200078e00ff */
[----:B------:R-:W-:Y:S01]  /*19850*/  PRMT R112, R55, 0x7632, R112 ;  /* 0x0000763237707816 */ /* 0x000fe20000000070 */
[----:B------:R-:W-:Y:S01]  /*19860*/  FMUL.FTZ R184, R171, R190 ;  /* 0x000000beabb87220 */ /* 0x000fe20000410000 */
[----:B------:R-:W-:Y:S01]  /*19870*/  PRMT R179, R71, 0x7632, R179 ;  /* 0x0000763247b37816 */ /* 0x000fe200000000b3 */
[----:B------:R-:W-:Y:S01]  /*19880*/  FADD.FTZ R198, -R198, R223 ;  /* 0x000000dfc6c67221 */ /* 0x000fe20000010100 */
[----:B------:R-:W-:Y:S01]  /*19890*/  SHF.L.U32 R99, R99, 0x10, RZ ;  /* 0x0000001063637819 */ /* 0x000fe200000006ff */
[----:B------:R-:W-:-:S02]  /*198a0*/  IMAD.U32 R172, R59, 0x10000, RZ ;  /* 0x000100003bac7824 */ /* 0x000fc400078e00ff */
[C---:B------:R-:W-:Y:S01]  /*198b0*/  FFMA.FTZ R217, R93.reuse, R217, R26 ;  /* 0x000000d95dd97223 */ /* 0x040fe2000001001a */
[----:B------:R-:W-:Y:S01]  /*198c0*/  FFMA.FTZ R196, R93, R113, R42 ;  /* 0x000000715dc47223 */ /* 0x000fe2000001002a */
[----:B------:R-:W-:Y:S01]  /*198d0*/  SHF.L.U32 R185, R179, 0x10, RZ ;  /* 0x00000010b3b97819 */ /* 0x000fe200000006ff */
[----:B------:R-:W-:Y:S01]  /*198e0*/  FFMA.FTZ R199, R184, R92, R151 ;  /* 0x0000005cb8c77223 */ /* 0x000fe20000010097 */
[----:B------:R-:W-:Y:S01]  /*198f0*/  SHF.L.U32 R93, R54, 0x10, RZ ;  /* 0x00000010365d7819 */ /* 0x000fe200000006ff */
[----:B------:R-:W-:Y:S02]  /*19900*/  IMAD.U32 R112, R112, 0x10000, RZ ;  /* 0x0001000070707824 */ /* 0x000fe400078e00ff */
[----:B------:R-:W-:Y:S01]  /*19910*/  FMUL.FTZ R198, R171, R198 ;  /* 0x000000c6abc67220 */ /* 0x000fe20000410000 */
[----:B------:R-:W-:Y:S01]  /*19920*/  PRMT R92, R53, 0x7632, R92 ;  /* 0x00007632355c7816 */ /* 0x000fe2000000005c */
[----:B------:R-:W-:Y:S01]  /*19930*/  FMUL.FTZ R179, R171, R186 ;  /* 0x000000baabb37220 */ /* 0x000fe20000410000 */
[----:B------:R-:W-:Y:S01]  /*19940*/  FFMA.FTZ R99, R220, R99, R135 ;  /* 0x00000063dc637223 */ /* 0x000fe20000010087 */
[----:B------:R-:W-:Y:S01]  /*19950*/  FFMA.FTZ R172, R202, R172, R29 ;  /* 0x000000accaac7223 */ /* 0x000fe2000001001d */
[----:B------:R-:W-:Y:S01]  /*19960*/  SHF.L.U32 R220, R57, 0x10, RZ ;  /* 0x0000001039dc7819 */ /* 0x000fe200000006ff */
[----:B------:R-:W-:-:S02]  /*19970*/  IMAD.U32 R202, R73, 0x10000, RZ ;  /* 0x0001000049ca7824 */ /* 0x000fc400078e00ff */
[----:B------:R-:W-:Y:S01]  /*19980*/  FMUL.FTZ R188, R171, R188 ;  /* 0x000000bcabbc7220 */ /* 0x000fe20000410000 */
[C---:B------:R-:W-:Y:S01]  /*19990*/  FFMA.FTZ R195, R198.reuse, R112, R153 ;  /* 0x00000070c6c37223 */ /* 0x040fe20000010099 */
[----:B------:R-:W-:Y:S01]  /*199a0*/  FFMA.FTZ R190, R198, R185, R154 ;  /* 0x000000b9c6be7223 */ /* 0x000fe2000001009a */
[----:B------:R-:W-:Y:S01]  /*199b0*/  PRMT R111, R70, 0x7632, R111 ;  /* 0x00007632466f7816 */ /* 0x000fe2000000006f */
[----:B------:R-:W-:Y:S01]  /*199c0*/  FFMA.FTZ R198, R179, R93, R32 ;  /* 0x0000005db3c67223 */ /* 0x000fe20000010020 */
[----:B------:R-:W-:Y:S01]  /*199d0*/  SHF.L.U32 R201, R92, 0x10, RZ ;  /* 0x000000105cc97819 */ /* 0x000fe200000006ff */
[C---:B------:R-:W-:Y:S01]  /*199e0*/  FFMA.FTZ R191, R188.reuse, R202, R43 ;  /* 0x000000cabcbf7223 */ /* 0x040fe2000001002b */
[----:B------:R-:W0:Y:S01]  /*199f0*/  @!P2 LDC.64 R92, c[0x0][0x258] ;  /* 0x00009600ff5cab82 */ /* 0x000e220000000a00 */
[----:B------:R-:W-:Y:S01]  /*19a00*/  FFMA.FTZ R220, R188, R220, R27 ;  /* 0x000000dcbcdc7223 */ /* 0x000fe2000001001b */
[----:B------:R-:W-:Y:S02]  /*19a10*/  IMAD.U32 R202, R71, 0x10000, RZ ;  /* 0x0001000047ca7824 */ /* 0x000fe400078e00ff */
[----:B------:R-:W-:Y:S01]  /*19a20*/  FMUL.FTZ R200, R171, R200 ;  /* 0x000000c8abc87220 */ /* 0x000fe20000410000 */
[----:B------:R-:W-:Y:S01]  /*19a30*/  SHF.L.U32 R188, R55, 0x10, RZ ;  /* 0x0000001037bc7819 */ /* 0x000fe200000006ff */
[----:B------:R-:W-:Y:S01]  /*19a40*/  IMAD.U32 R111, R111, 0x10000, RZ ;  /* 0x000100006f6f7824 */ /* 0x000fe200078e00ff */
[C---:B------:R-:W-:Y:S01]  /*19a50*/  PRMT R112, R69.reuse, 0x7632, R112 ;  /* 0x0000763245707816 */ /* 0x040fe20000000070 */
[----:B------:R-:W-:Y:S01]  /*19a60*/  FFMA.FTZ R177, R200, R202, R51 ;  /* 0x000000cac8b17223 */ /* 0x000fe20000010033 */
[----:B------:R-:W-:Y:S01]  /*19a70*/  SHF.L.U32 R202, R52, 0x10, RZ ;  /* 0x0000001034ca7819 */ /* 0x000fe200000006ff */
[----:B------:R-:W-:Y:S01]  /*19a80*/  FFMA.FTZ R184, R184, R111, R152 ;  /* 0x0000006fb8b87223 */ /* 0x000fe20000010098 */
[----:B------:R-:W-:Y:S01]  /*19a90*/  FFMA.FTZ R188, R200, R188, R33 ;  /* 0x000000bcc8bc7223 */ /* 0x000fe20000010021 */
[----:B------:R-:W-:Y:S01]  /*19aa0*/  SHF.L.U32 R186, R69, 0x10, RZ ;  /* 0x0000001045ba7819 */ /* 0x000fe200000006ff */
[----:B------:R-:W-:-:S02]  /*19ab0*/  IMAD.U32 R111, R68, 0x10000, RZ ;  /* 0x00010000446f7824 */ /* 0x000fc400078e00ff */
[C---:B------:R-:W-:Y:S01]  /*19ac0*/  FMUL.FTZ R110, R171.reuse, R110 ;  /* 0x0000006eab6e7220 */ /* 0x040fe20000410000 */
[----:B------:R-:W-:Y:S01]  /*19ad0*/  FMUL.FTZ R185, R171, R100 ;  /* 0x00000064abb97220 */ /* 0x000fe20000410000 */
[----:B------:R-:W-:Y:S02]  /*19ae0*/  IMAD.U32 R200, R53, 0x10000, RZ ;  /* 0x0001000035c87824 */ /* 0x000fe400078e00ff */
[----:B------:R-:W-:Y:S01]  /*19af0*/  FMUL.FTZ R104, R171, R104 ;  /* 0x00000068ab687220 */ /* 0x000fe20000410000 */
[----:B------:R-:W-:Y:S01]  /*19b00*/  IMAD.U32 R187, R112, 0x10000, RZ ;  /* 0x0001000070bb7824 */ /* 0x000fe200078e00ff */
[----:B------:R-:W-:Y:S01]  /*19b10*/  F2FP.BF16.F32.PACK_AB R106, R101, R106 ;  /* 0x0000006a656a723e */ /* 0x000fe200000010ff */
[C---:B------:R-:W-:Y:S01]  /*19b20*/  FFMA.FTZ R202, R185.reuse, R202, R30 ;  /* 0x000000cab9ca7223 */ /* 0x040fe2000001001e */
[----:B------:R-:W-:Y:S01]  /*19b30*/  PRMT R100, R52, 0x7632, R100 ;  /* 0x0000763234647816 */ /* 0x000fe20000000064 */
[----:B------:R-:W-:Y:S01]  /*19b40*/  FFMA.FTZ R200, R104, R200, R31 ;  /* 0x000000c868c87223 */ /* 0x000fe2000001001f */
[----:B------:R-:W-:Y:S01]  /*19b50*/  PRMT R101, R68, 0x7632, R101 ;  /* 0x0000763244657816 */ /* 0x000fe20000000065 */
[----:B------:R-:W-:Y:S01]  /*19b60*/  FFMA.FTZ R186, R104, R186, R47 ;  /* 0x000000ba68ba7223 */ /* 0x000fe2000001002f */
[C---:B------:R-:W-:Y:S01]  /*19b70*/  FFMA.FTZ R201, R110.reuse, R201, R149 ;  /* 0x000000c96ec97223 */ /* 0x040fe20000010095 */
[----:B------:R-:W-:Y:S01]  /*19b80*/  FFMA.FTZ R187, R110, R187, R150 ;  /* 0x000000bb6ebb7223 */ /* 0x000fe20000010096 */
[----:B------:R-:W-:Y:S01]  /*19b90*/  FFMA.FTZ R185, R185, R111, R46 ;  /* 0x0000006fb9b97223 */ /* 0x000fe2000001002e */
[----:B------:R-:W-:Y:S01]  /*19ba0*/  F2FP.BF16.F32.PACK_AB R104, R216, R109 ;  /* 0x0000006dd868723e */ /* 0x000fe200000010ff */
[----:B------:R-:W1:Y:S01]  /*19bb0*/  LDC.64 R110, c[0x0][0x2b8] ;  /* 0x0000ae00ff6e7b82 */ /* 0x000e620000000a00 */
[----:B------:R-:W-:Y:S01]  /*19bc0*/  F2FP.BF16.F32.PACK_AB R107, R108, R107 ;  /* 0x0000006b6c6b723e */ /* 0x000fe200000010ff */
[----:B------:R-:W-:Y:S01]  /*19bd0*/  IMAD.U32 R108, R100, 0x10000, RZ ;  /* 0x00010000646c7824 */ /* 0x000fe200078e00ff */
[----:B------:R-:W-:Y:S01]  /*19be0*/  SHF.L.U32 R109, R101, 0x10, RZ ;  /* 0x00000010656d7819 */ /* 0x000fe200000006ff */
[----:B------:R-:W-:Y:S01]  /*19bf0*/  FMUL.FTZ R94, R171, R94 ;  /* 0x0000005eab5e7220 */ /* 0x000fe20000410000 */
[----:B------:R-:W-:Y:S01]  /*19c00*/  IMAD.U32 R113, R70, 0x10000, RZ ;  /* 0x0001000046717824 */ /* 0x000fe200078e00ff */
[----:B------:R-:W-:-:S02]  /*19c10*/  F2FP.BF16.F32.PACK_AB R105, R212, R105 ;  /* 0x00000069d469723e */ /* 0x000fc400000010ff */
[C---:B------:R-:W-:Y:S01]  /*19c20*/  FFMA.FTZ R219, R94.reuse, R108, R147 ;  /* 0x0000006c5edb7223 */ /* 0x040fe20000010093 */
[----:B------:R-:W-:Y:S01]  /*19c30*/  FFMA.FTZ R204, R94, R109, R148 ;  /* 0x0000006d5ecc7223 */ /* 0x000fe20000010094 */
[----:B------:R-:W-:Y:S01]  /*19c40*/  FFMA.FTZ R179, R179, R113, R48 ;  /* 0x00000071b3b37223 */ /* 0x000fe20000010030 */
[----:B------:R-:W2:Y:S01]  /*19c50*/  LDC.64 R108, c[0x0][0x2c0] ;  /* 0x0000b000ff6c7b82 */ /* 0x000ea20000000a00 */
[----:B------:R-:W-:Y:S01]  /*19c60*/  SHF.L.U32 R212, R169, 0x4, RZ ;  /* 0x00000004a9d47819 */ /* 0x000fe200000006ff */
[----:B0-----:R-:W-:Y:S01]  /*19c70*/  @!P2 IMAD.WIDE R112, R119, 0x4, R92 ;  /* 0x000000047770a825 */ /* 0x001fe200078e025c */
[----:B------:R-:W-:Y:S02]  /*19c80*/  SHF.R.U32.HI R169, RZ, 0x1c, R169 ;  /* 0x0000001cffa97819 */ /* 0x000fe400000116a9 */
[----:B------:R-:W-:Y:S02]  /*19c90*/  IADD3 R100, P3, R212, UR12, RZ ;  /* 0x0000000cd4647c10 */ /* 0x000fe4000ff7e0ff */
[----:B------:R0:W-:Y:S01]  /*19ca0*/  @!P2 STG.E desc[UR4][R112.64], R171 ;  /* 0x000000ab7000a986 */ /* 0x0001e2000c101904 */
[----:B------:R-:W-:-:S02]  /*19cb0*/  F2FP.BF16.F32.PACK_AB R99, R99, R168 ;  /* 0x000000a86363723e */ /* 0x000fc400000010ff */
[----:B------:R-:W-:Y:S02]  /*19cc0*/  IADD3 R168, P2, R212, UR14, RZ ;  /* 0x0000000ed4a87c10 */ /* 0x000fe4000ff5e0ff */
[----:B------:R-:W-:Y:S02]  /*19cd0*/  IADD3.X R101, R169, UR13, RZ, P3, !PT ;  /* 0x0000000da9657c10 */ /* 0x000fe40009ffe4ff */
[----:B------:R-:W-:Y:S02]  /*19ce0*/  F2FP.BF16.F32.PACK_AB R95, R208, R95 ;  /* 0x0000005fd05f723e */ /* 0x000fe400000010ff */
[----:B------:R-:W-:Y:S01]  /*19cf0*/  F2FP.BF16.F32.PACK_AB R94, R206, R203 ;  /* 0x000000cbce5e723e */ /* 0x000fe200000010ff */
[----:B------:R3:W-:Y:S01]  /*19d00*/  STG.E.128 desc[UR4][R100.64], R104 ;  /* 0x0000006864007986 */ /* 0x0007e2000c101d04 */
[----:B------:R-:W-:Y:S02]  /*19d10*/  F2FP.BF16.F32.PACK_AB R93, R97, R98 ;  /* 0x00000062615d723e */ /* 0x000fe400000010ff */
[----:B------:R-:W-:-:S02]  /*19d20*/  F2FP.BF16.F32.PACK_AB R92, R209, R96 ;  /* 0x00000060d15c723e */ /* 0x000fc400000010ff */
[----:B------:R-:W-:Y:S02]  /*19d30*/  IADD3.X R169, R169, UR15, RZ, P2, !PT ;  /* 0x0000000fa9a97c10 */ /* 0x000fe400097fe4ff */
[----:B------:R-:W-:Y:S02]  /*19d40*/  F2FP.BF16.F32.PACK_AB R96, R222, R215 ;  /* 0x000000d7de60723e */ /* 0x000fe400000010ff */
[----:B------:R-:W-:Y:S01]  /*19d50*/  F2FP.BF16.F32.PACK_AB R97, R214, R211 ;  /* 0x000000d3d661723e */ /* 0x000fe200000010ff */
[----:B------:R4:W-:Y:S01]  /*19d60*/  STG.E.128 desc[UR4][R168.64], R92 ;  /* 0x0000005ca8007986 */ /* 0x0009e2000c101d04 */
[----:B------:R-:W-:Y:S02]  /*19d70*/  F2FP.BF16.F32.PACK_AB R98, R210, R207 ;  /* 0x000000cfd262723e */ /* 0x000fe400000010ff */
[----:B------:R-:W-:Y:S02]  /*19d80*/  F2FP.BF16.F32.PACK_AB R103, R102, R103 ;  /* 0x000000676667723e */ /* 0x000fe400000010ff */
[----:B------:R-:W-:Y:S01]  /*19d90*/  F2FP.BF16.F32.PACK_AB R102, R180, R181 ;  /* 0x000000b5b466723e */ /* 0x000fe200000010ff */
[----:B--2---:R-:W-:Y:S01]  /*19da0*/  IMAD.WIDE.U32 R180, R115, 0x10, R108 ;  /* 0x0000001073b47825 */ /* 0x004fe200078e006c */
[----:B0-----:R-:W-:-:S02]  /*19db0*/  F2FP.BF16.F32.PACK_AB R112, R219, R202 ;  /* 0x000000cadb70723e */ /* 0x001fc400000010ff */
[----:B---3--:R-:W-:Y:S01]  /*19dc0*/  F2FP.BF16.F32.PACK_AB R107, R173, R172 ;  /* 0x000000acad6b723e */ /* 0x008fe200000010ff */
[----:B-1----:R-:W-:Y:S01]  /*19dd0*/  IMAD.WIDE.U32 R172, R115, 0x10, R110 ;  /* 0x0000001073ac7825 */ /* 0x002fe200078e006e */
[----:B------:R-:W-:Y:S02]  /*19de0*/  F2FP.BF16.F32.PACK_AB R101, R205, R174 ;  /* 0x000000aecd65723e */ /* 0x000fe400000010ff */
[----:B------:R-:W-:Y:S01]  /*19df0*/  F2FP.BF16.F32.PACK_AB R100, R182, R183 ;  /* 0x000000b7b664723e */ /* 0x000fe200000010ff */
[----:B------:R-:W-:Y:S01]  /*19e00*/  IMAD.WIDE.U32 R182, R165, 0x10, R108 ;  /* 0x00000010a5b67825 */ /* 0x000fe200078e006c */
[----:B------:R0:W-:Y:S01]  /*19e10*/  STG.E.128 desc[UR4][R172.64], R96 ;  /* 0x00000060ac007986 */ /* 0x0001e2000c101d04 */
[----:B------:R-:W-:Y:S02]  /*19e20*/  F2FP.BF16.F32.PACK_AB R106, R218, R175 ;  /* 0x000000afda6a723e */ /* 0x000fe400000010ff */
[----:B----4-:R-:W-:Y:S01]  /*19e30*/  IMAD.SHL.U32 R92, R167, 0x10, RZ ;  /* 0x00000010a75c7824 */ /* 0x010fe200078e00ff */
[----:B------:R-:W-:Y:S01]  /*19e40*/  SHF.R.U32.HI R167, RZ, 0x1c, R167 ;  /* 0x0000001cffa77819 */ /* 0x000fe200000116a7 */
[----:B------:R-:W-:Y:S01]  /*19e50*/  IMAD.WIDE.U32 R174, R165, 0x10, R110 ;  /* 0x00000010a5ae7825 */ /* 0x000fe200078e006e */
[----:B------:R-:W-:Y:S01]  /*19e60*/  F2FP.BF16.F32.PACK_AB R104, R224, R217 ;  /* 0x000000d9e068723e */ /* 0x000fe200000010ff */
[----:B------:R1:W-:Y:S01]  /*19e70*/  STG.E.128 desc[UR4][R180.64], R100 ;  /* 0x00000064b4007986 */ /* 0x0003e2000c101d04 */
[----:B------:R-:W-:-:S02]  /*19e80*/  F2FP.BF16.F32.PACK_AB R105, R213, R220 ;  /* 0x000000dcd569723e */ /* 0x000fc400000010ff */
[----:B------:R-:W-:Y:S02]  /*19e90*/  F2FP.BF16.F32.PACK_AB R111, R192, R189 ;  /* 0x000000bdc06f723e */ /* 0x000fe400000010ff */
[----:B------:R-:W-:Y:S01]  /*19ea0*/  F2FP.BF16.F32.PACK_AB R110, R193, R114 ;  /* 0x00000072c16e723e */ /* 0x000fe200000010ff */
[----:B------:R1:W-:Y:S01]  /*19eb0*/  STG.E.128 desc[UR4][R174.64], R104 ;  /* 0x00000068ae007986 */ /* 0x0003e2000c101d04 */
[----:B------:R-:W-:Y:S02]  /*19ec0*/  F2FP.BF16.F32.PACK_AB R109, R194, R191 ;  /* 0x000000bfc26d723e */ /* 0x000fe400000010ff */
[----:B------:R-:W-:Y:S02]  /*19ed0*/  F2FP.BF16.F32.PACK_AB R108, R197, R196 ;  /* 0x000000c4c56c723e */ /* 0x000fe400000010ff */
[C---:B0-----:R-:W-:Y:S02]  /*19ee0*/  IADD3 R98, P2, R92.reuse, UR12, RZ ;  /* 0x0000000c5c627c10 */ /* 0x041fe4000ff5e0ff */
[----:B------:R-:W-:Y:S01]  /*19ef0*/  IADD3 R96, P3, R92, UR14, RZ ;  /* 0x0000000e5c607c10 */ /* 0x000fe2000ff7e0ff */
[----:B------:R1:W-:Y:S01]  /*19f00*/  STG.E.128 desc[UR4][R182.64], R108 ;  /* 0x0000006cb6007986 */ /* 0x0003e2000c101d04 */
[----:B------:R-:W-:-:S02]  /*19f10*/  F2FP.BF16.F32.PACK_AB R113, R201, R200 ;  /* 0x000000c8c971723e */ /* 0x000fc400000010ff */
[----:B------:R-:W-:Y:S02]  /*19f20*/  F2FP.BF16.F32.PACK_AB R114, R199, R198 ;  /* 0x000000c6c772723e */ /* 0x000fe400000010ff */
[----:B------:R-:W-:Y:S02]  /*19f30*/  F2FP.BF16.F32.PACK_AB R115, R195, R188 ;  /* 0x000000bcc373723e */ /* 0x000fe400000010ff */
[----:B------:R-:W-:Y:S02]  /*19f40*/  IADD3.X R99, R167, UR13, RZ, P2, !PT ;  /* 0x0000000da7637c10 */ /* 0x000fe400097fe4ff */
[----:B------:R-:W-:Y:S02]  /*19f50*/  F2FP.BF16.F32.PACK_AB R95, R190, R177 ;  /* 0x000000b1be5f723e */ /* 0x000fe400000010ff */
[----:B------:R-:W-:Y:S01]  /*19f60*/  F2FP.BF16.F32.PACK_AB R94, R184, R179 ;  /* 0x000000b3b85e723e */ /* 0x000fe200000010ff */
[----:B------:R1:W-:Y:S01]  /*19f70*/  STG.E.128 desc[UR4][R98.64], R112 ;  /* 0x0000007062007986 */ /* 0x0003e2000c101d04 */
[----:B------:R-:W-:-:S02]  /*19f80*/  F2FP.BF16.F32.PACK_AB R93, R187, R186 ;  /* 0x000000babb5d723e */ /* 0x000fc400000010ff */
[----:B------:R-:W-:Y:S02]  /*19f90*/  IADD3.X R97, R167, UR15, RZ, P3, !PT ;  /* 0x0000000fa7617c10 */ /* 0x000fe40009ffe4ff */
[----:B------:R-:W-:Y:S02]  /*19fa0*/  F2FP.BF16.F32.PACK_AB R92, R204, R185 ;  /* 0x000000b9cc5c723e */ /* 0x000fe400000010ff */
[----:B------:R-:W-:Y:S02]  /*19fb0*/  IADD3 R119, R119, UR16, RZ ;  /* 0x0000001077777c10 */ /* 0x000fe4000fffe0ff */
[----:B------:R-:W-:Y:S01]  /*19fc0*/  SEL R168, RZ, 0x1, P1 ;  /* 0x00000001ffa87807 */ /* 0x000fe20000800000 */
[----:B------:R1:W-:Y:S01]  /*19fd0*/  STG.E.128 desc[UR4][R96.64], R92 ;  /* 0x0000005c60007986 */ /* 0x0003e2000c101d04 */
[----:B------:R-:W-:-:S13]  /*19fe0*/  ISETP.GE.AND P2, PT, R119, UR17, PT ;  /* 0x0000001177007c0c */ /* 0x000fda000bf46270 */
[----:B------:R-:W-:Y:S05]  /*19ff0*/  @!P2 BRA `(.L_x_1686) ;  /* 0xfffffe6c00e4a947 */ /* 0x000fea000383ffff */
[----:B------:R-:W-:Y:S05]  /*1a000*/  EXIT ;  /* 0x000000000000794d */ /* 0x000fea0003800000 */
.L_x_1685:
[----:B0-----:R-:W-:Y:S01]  /*1a010*/  HFMA2.MMA R101, -RZ, RZ, 0, 1.847743988037109375e-06 ;  /* 0x0000001fff657435 */ /* 0x001fe200000001ff */
[----:B------:R-:W-:Y:S02]  /*1a020*/  IMAD.MOV.U32 R100, RZ, RZ, 0x1 ;  /* 0x00000001ff647424 */ /* 0x000fe400078e00ff */
[----:B------:R-:W-:-:S08]  /*1a030*/  IMAD.MOV.U32 R99, RZ, RZ, -0x1 ;  /* 0xffffffffff637424 */ /* 0x000fd000078e00ff */
[----:B-1----:R-:W-:Y:S05]  /*1a040*/  WARPSYNC.COLLECTIVE R99, `(.L_x_1687) ;  /* 0x0000000063087348 */ /* 0x002fea0003c00000 */
[----:B------:R0:W2:Y:S02]  /*1a050*/  SHFL.BFLY P3, R98, R106, R100, R101 ;  /* 0x0c0000646a627389 */ /* 0x0000a40000060065 */
[----:B012---:R-:W-:Y:S01]  /*1a060*/  ENDCOLLECTIVE ;  /* 0x000000000000791b */ /* 0x007fe20003800000 */
.L_x_1687:
[----:B------:R-:W-:Y:S01]  /*1a070*/  HFMA2.MMA R100, -RZ, RZ, 0, 1.1920928955078125e-07 ;  /* 0x00000002ff647435 */ /* 0x000fe200000001ff */
[----:B------:R-:W-:-:S05]  /*1a080*/  MOV R93, R98 ;  /* 0x00000062005d7202 */ /* 0x000fca0000000f00 */
[----:B------:R-:W-:-:S04]  /*1a090*/  FADD.FTZ R94, R106, R93 ;  /* 0x0000005d6a5e7221 */ /* 0x000fc80000010000 */
[----:B------:R-:W-:-:S07]  /*1a0a0*/  IMAD.MOV.U32 R106, RZ, RZ, R94 ;  /* 0x000000ffff6a7224 */ /* 0x000fce00078e005e */
[----:B------:R-:W-:Y:S05]  /*1a0b0*/  WARPSYNC.COLLECTIVE R99, `(.L_x_1688) ;  /* 0x0000000063087348 */ /* 0x000fea0003c00000 */
[----:B------:R0:W1:Y:S02]  /*1a0c0*/  SHFL.BFLY P3, R98, R106, R100, R101 ;  /* 0x0c0000646a627389 */ /* 0x0000640000060065 */
[----:B01----:R-:W-:Y:S01]  /*1a0d0*/  ENDCOLLECTIVE ;  /* 0x000000000000791b */ /* 0x003fe20003800000 */
.L_x_1688:
[----:B------:R-:W-:Y:S02]  /*1a0e0*/  IMAD.MOV.U32 R100, RZ, RZ, 0x4 ;  /* 0x00000004ff647424 */ /* 0x000fe400078e00ff */
[----:B------:R-:W-:-:S04]  /*1a0f0*/  IMAD.MOV.U32 R93, RZ, RZ, R98 ;  /* 0x000000ffff5d7224 */ /* 0x000fc800078e0062 */
[----:B------:R-:W-:-:S05]  /*1a100*/  FADD.FTZ R95, R94, R93 ;  /* 0x0000005d5e5f7221 */ /* 0x000fca0000010000 */
[----:B------:R-:W-:-:S07]  /*1a110*/  MOV R106, R95 ;  /* 0x0000005f006a7202 */ /* 0x000fce0000000f00 */
[----:B------:R-:W-:Y:S05]  /*1a120*/  WARPSYNC.COLLECTIVE R99, `(.L_x_1689) ;  /* 0x0000000063087348 */ /* 0x000fea0003c00000 */
[----:B------:R0:W1:Y:S02]  /*1a130*/  SHFL.BFLY P3, R98, R106, R100, R101 ;  /* 0x0c0000646a627389 */ /* 0x0000640000060065 */
[----:B01----:R-:W-:Y:S01]  /*1a140*/  ENDCOLLECTIVE ;  /* 0x000000000000791b */ /* 0x003fe20003800000 */
.L_x_1689:
[----:B------:R-:W-:Y:S01]  /*1a150*/  HFMA2.MMA R100, -RZ, RZ, 0, 4.76837158203125e-07 ;  /* 0x00000008ff647435 */ /* 0x000fe200000001ff */
[----:B------:R-:W-:-:S05]  /*1a160*/  MOV R92, R98 ;  /* 0x00000062005c7202 */ /* 0x000fca0000000f00 */
[----:B------:R-:W-:-:S04]  /*1a170*/  FADD.FTZ R96, R95, R92 ;  /* 0x0000005c5f607221 */ /* 0x000fc80000010000 */
[----:B------:R-:W-:-:S07]  /*1a180*/  IMAD.MOV.U32 R106, RZ, RZ, R96 ;  /* 0x000000ffff6a7224 */ /* 0x000fce00078e0060 */
[----:B------:R-:W-:Y:S05]  /*1a190*/  WARPSYNC.COLLECTIVE R99, `(.L_x_1690) ;  /* 0x0000000063087348 */ /* 0x000fea0003c00000 */
[----:B------:R0:W1:Y:S02]  /*1a1a0*/  SHFL.BFLY P3, R98, R106, R100, R101 ;  /* 0x0c0000646a627389 */ /* 0x0000640000060065 */
[----:B01----:R-:W-:Y:S01]  /*1a1b0*/  ENDCOLLECTIVE ;  /* 0x000000000000791b */ /* 0x003fe20003800000 */
.L_x_1690:
[----:B------:R-:W-:Y:S02]  /*1a1c0*/  IMAD.MOV.U32 R100, RZ, RZ, 0x10 ;  /* 0x00000010ff647424 */ /* 0x000fe400078e00ff */
[----:B------:R-:W-:-:S04]  /*1a1d0*/  IMAD.MOV.U32 R93, RZ, RZ, R98 ;  /* 0x000000ffff5d7224 */ /* 0x000fc800078e0062 */
[----:B------:R-:W-:-:S05]  /*1a1e0*/  FADD.FTZ R97, R96, R93 ;  /* 0x0000005d60617221 */ /* 0x000fca0000010000 */
[----:B------:R-:W-:-:S07]  /*1a1f0*/  MOV R106, R97 ;  /* 0x00000061006a7202 */ /* 0x000fce0000000f00 */
[----:B------:R-:W-:Y:S05]  /*1a200*/  WARPSYNC.COLLECTIVE R99, `(.L_x_1691) ;  /* 0x0000000063087348 */ /* 0x000fea0003c00000 */
[----:B------:R0:W1:Y:S02]  /*1a210*/  SHFL.BFLY P3, R98, R106, R100, R101 ;  /* 0x0c0000646a627389 */ /* 0x0000640000060065 */
[----:B01----:R-:W-:Y:S01]  /*1a220*/  ENDCOLLECTIVE ;  /* 0x000000000000791b */ /* 0x003fe20003800000 */
.L_x_1691:
[----:B------:R-:W-:Y:S01]  /*1a230*/  HFMA2.MMA R100, -RZ, RZ, 0, 5.9604644775390625e-08 ;  /* 0x00000001ff647435 */ /* 0x000fe200000001ff */
[----:B------:R-:W-:-:S05]  /*1a240*/  MOV R92, R98 ;  /* 0x00000062005c7202 */ /* 0x000fca0000000f00 */
[----:B------:R-:W-:-:S04]  /*1a250*/  FADD.FTZ R92, R97, R92 ;  /* 0x0000005c615c7221 */ /* 0x000fc80000010000 */
[----:B------:R-:W-:-:S04]  /*1a260*/  FMUL.FTZ R92, R92, 0.0009765625 ;  /* 0x3a8000005c5c7820 */ /* 0x000fc80000410000 */
[C---:B------:R-:W-:Y:S01]  /*1a270*/  FADD.FTZ R93, -R92.reuse, R171 ;  /* 0x000000ab5c5d7221 */ /* 0x040fe20000010100 */
[C---:B------:R-:W-:Y:S01]  /*1a280*/  FADD.FTZ R94, -R92.reuse, R173 ;  /* 0x000000ad5c5e7221 */ /* 0x040fe20000010100 */
[----:B------:R-:W-:Y:S02]  /*1a290*/  FADD.FTZ R96, -R92, R177 ;  /* 0x000000b15c607221 */ /* 0x000fe40000010100 */
[----:B------:R-:W-:-:S04]  /*1a2a0*/  FFMA.FTZ R93, R93, R93, RZ ;  /* 0x0000005d5d5d7223 */ /* 0x000fc800000100ff */
        /* <DEDUP_REMOVED lines=59> */
[----:B------:R-:W-:-:S04]  /*1a660*/  FFMA.FTZ R93, R94, R94, R93 ;  /* 0x0000005e5e5d7223 */ /* 0x000fc8000001005d */
[----:B------:R-:W-:-:S07]  /*1a670*/  IMAD.MOV.U32 R106, RZ, RZ, R93 ;  /* 0x000000ffff6a7224 */ /* 0x000fce00078e005d */
[----:B------:R-:W-:Y:S05]  /*1a680*/  WARPSYNC.COLLECTIVE R99, `(.L_x_1692) ;  /* 0x0000000063087348 */ /* 0x000fea0003c00000 */
[----:B------:R0:W1:Y:S02]  /*1a690*/  SHFL.BFLY P3, R98, R106, R100, R101 ;  /* 0x0c0000646a627389 */ /* 0x0000640000060065 */
[----:B01----:R-:W-:Y:S01]  /*1a6a0*/  ENDCOLLECTIVE ;  /* 0x000000000000791b */ /* 0x003fe20003800000 */
.L_x_1692:
[----:B------:R-:W-:Y:S02]  /*1a6b0*/  IMAD.MOV.U32 R100, RZ, RZ, 0x2 ;  /* 0x00000002ff647424 */ /* 0x000fe400078e00ff */
[----:B------:R-:W-:-:S04]  /*1a6c0*/  IMAD.MOV.U32 R94, RZ, RZ, R98 ;  /* 0x000000ffff5e7224 */ /* 0x000fc800078e0062 */
[----:B------:R-:W-:-:S05]  /*1a6d0*/  FADD.FTZ R94, R93, R94 ;  /* 0x0000005e5d5e7221 */ /* 0x000fca0000010000 */
[----:B------:R-:W-:-:S07]  /*1a6e0*/  MOV R106, R94 ;  /* 0x0000005e006a7202 */ /* 0x000fce0000000f00 */
[----:B------:R-:W-:Y:S05]  /*1a6f0*/  WARPSYNC.COLLECTIVE R99, `(.L_x_1693) ;  /* 0x0000000063087348 */ /* 0x000fea0003c00000 */
[----:B------:R0:W1:Y:S02]  /*1a700*/  SHFL.BFLY P3, R98, R106, R100, R101 ;  /* 0x0c0000646a627389 */ /* 0x0000640000060065 */
[----:B01----:R-:W-:Y:S01]  /*1a710*/  ENDCOLLECTIVE ;  /* 0x000000000000791b */ /* 0x003fe20003800000 */
.L_x_1693:
[----:B------:R-:W-:Y:S01]  /*1a720*/  HFMA2.MMA R100, -RZ, RZ, 0, 2.384185791015625e-07 ;  /* 0x00000004ff647435 */ /* 0x000fe200000001ff */
[----:B------:R-:W-:-:S05]  /*1a730*/  MOV R95, R98 ;  /* 0x00000062005f7202 */ /* 0x000fca0000000f00 */
[----:B------:R-:W-:-:S04]  /*1a740*/  FADD.FTZ R95, R94, R95 ;  /* 0x0000005f5e5f7221 */ /* 0x000fc80000010000 */
[----:B------:R-:W-:-:S07]  /*1a750*/  IMAD.MOV.U32 R106, RZ, RZ, R95 ;  /* 0x000000ffff6a7224 */ /* 0x000fce00078e005f */
[----:B------:R-:W-:Y:S05]  /*1a760*/  WARPSYNC.COLLECTIVE R99, `(.L_x_1694) ;  /* 0x0000000063087348 */ /* 0x000fea0003c00000 */
[----:B------:R0:W1:Y:S02]  /*1a770*/  SHFL.BFLY P3, R98, R106, R100, R101 ;  /* 0x0c0000646a627389 */ /* 0x0000640000060065 */
[----:B01----:R-:W-:Y:S01]  /*1a780*/  ENDCOLLECTIVE ;  /* 0x000000000000791b */ /* 0x003fe20003800000 */
.L_x_1694:
[----:B------:R-:W-:Y:S02]  /*1a790*/  IMAD.MOV.U32 R100, RZ, RZ, 0x8 ;  /* 0x00000008ff647424 */ /* 0x000fe400078e00ff */
[----:B------:R-:W-:-:S04]  /*1a7a0*/  IMAD.MOV.U32 R96, RZ, RZ, R98 ;  /* 0x000000ffff607224 */ /* 0x000fc800078e0062 */
[----:B------:R-:W-:-:S05]  /*1a7b0*/  FADD.FTZ R96, R95, R96 ;  /* 0x000000605f607221 */ /* 0x000fca0000010000 */
[----:B------:R-:W-:-:S07]  /*1a7c0*/  MOV R106, R96 ;  /* 0x00000060006a7202 */ /* 0x000fce0000000f00 */
[----:B------:R-:W-:Y:S05]  /*1a7d0*/  WARPSYNC.COLLECTIVE R99, `(.L_x_1695) ;  /* 0x0000000063087348 */ /* 0x000fea0003c00000 */
[----:B------:R0:W1:Y:S02]  /*1a7e0*/  SHFL.BFLY P3, R98, R106, R100, R101 ;  /* 0x0c0000646a627389 */ /* 0x0000640000060065 */
[----:B01----:R-:W-:Y:S01]  /*1a7f0*/  ENDCOLLECTIVE ;  /* 0x000000000000791b */ /* 0x003fe20003800000 */
.L_x_1695:
[----:B------:R-:W-:Y:S01]  /*1a800*/  HFMA2.MMA R100, -RZ, RZ, 0, 9.5367431640625e-07 ;  /* 0x00000010ff647435 */ /* 0x000fe200000001ff */
[----:B------:R-:W-:-:S05]  /*1a810*/  MOV R97, R98 ;  /* 0x0000006200617202 */ /* 0x000fca0000000f00 */
[----:B------:R-:W-:-:S04]  /*1a820*/  FADD.FTZ R97, R96, R97 ;  /* 0x0000006160617221 */ /* 0x000fc80000010000 */
[----:B------:R-:W-:-:S07]  /*1a830*/  IMAD.MOV.U32 R106, RZ, RZ, R97 ;  /* 0x000000ffff6a7224 */ /* 0x000fce00078e0061 */
[----:B------:R-:W-:Y:S05]  /*1a840*/  WARPSYNC.COLLECTIVE R99, `(.L_x_1696) ;  /* 0x0000000063087348 */ /* 0x000fea0003c00000 */
[----:B------:R0:W1:Y:S02]  /*1a850*/  SHFL.BFLY P3, R98, R106, R100, R101 ;  /* 0x0c0000646a627389 */ /* 0x0000640000060065 */
[----:B01----:R-:W-:Y:S01]  /*1a860*/  ENDCOLLECTIVE ;  /* 0x000000000000791b */ /* 0x003fe20003800000 */
.L_x_1696:
[----:B------:R-:W-:Y:S05]  /*1a870*/  BRA `(.L_x_1697) ;  /* 0xffffffe0000c7947 */ /* 0x000fea000383ffff */
.L_x_1698:
        /* <DEDUP_REMOVED lines=16> */
.L_x_27025:


//--------------------- .text._ZN10layer_norm31ln_parallel_residual_fwd_kernelINS_13Kernel_traitsI13__nv_bfloat16S2_S2_S2_fjLj8192ELj1ELj1ELj8ELj16ENS_18Kernel_traits_baseILj8192ES2_S2_S2_S2_fjLj256EEEEELb1ELb1ELb0EEEvNS_9FwdParamsE --------------------------
	.section	.text._ZN10layer_norm31ln_parallel_residual_fwd_kernelINS_13Kernel_traitsI13__nv_bfloat16S2_S2_S2_fjLj8192ELj1ELj1ELj8ELj16ENS_18Kernel_traits_baseILj8192ES2_S2_S2_S2_fjLj256EEEEELb1ELb1ELb0EEEvNS_9FwdParamsE,"ax",@progbits
	.align	128
        .global         _ZN10layer_norm31ln_parallel_residual_fwd_kernelINS_13Kernel_traitsI13__nv_bfloat16S2_S2_S2_fjLj8192ELj1ELj1ELj8ELj16ENS_18Kernel_traits_baseILj8192ES2_S2_S2_S2_fjLj256EEEEELb1ELb1ELb0EEEvNS_9FwdParamsE
        .type           _ZN10layer_norm31ln_parallel_residual_fwd_kernelINS_13Kernel_traitsI13__nv_bfloat16S2_S2_S2_fjLj8192ELj1ELj1ELj8ELj16ENS_18Kernel_traits_baseILj8192ES2_S2_S2_S2_fjLj256EEEEELb1ELb1ELb0EEEvNS_9FwdParamsE,@function
        .size           _ZN10layer_norm31ln_parallel_residual_fwd_kernelINS_13Kernel_traitsI13__nv_bfloat16S2_S2_S2_fjLj8192ELj1ELj1ELj8ELj16ENS_18Kernel_traits_baseILj8192ES2_S2_S2_S2_fjLj256EEEEELb1ELb1ELb0EEEvNS_9FwdParamsE,(.L_x_27026 - _ZN10layer_norm31ln_parallel_residual_fwd_kernelINS_13Kernel_traitsI13__nv_bfloat16S2_S2_S2_fjLj8192ELj1ELj1ELj8ELj16ENS_18Kernel_traits_baseILj8192ES2_S2_S2_S2_fjLj256EEEEELb1ELb1ELb0EEEvNS_9FwdParamsE)
        .other          _ZN10layer_norm31ln_parallel_residual_fwd_kernelINS_13Kernel_traitsI13__nv_bfloat16S2_S2_S2_fjLj8192ELj1ELj1ELj8ELj16ENS_18Kernel_traits_baseILj8192ES2_S2_S2_S2_fjLj256EEEEELb1ELb1ELb0EEEvNS_9FwdParamsE,@"STO_CUDA_ENTRY STV_DEFAULT"
_ZN10layer_norm31ln_parallel_residual_fwd_kernelINS_13Kernel_traitsI13__nv_bfloat16S2_S2_S2_fjLj8192ELj1ELj1ELj8ELj16ENS_18Kernel_traits_baseILj8192ES2_S2_S2_S2_fjLj256EEEEELb1ELb1ELb0EEEvNS_9FwdParamsE:
.text._ZN10layer_norm31ln_parallel_residual_fwd_kernelINS_13Kernel_traitsI13__nv_bfloat16S2_S2_S2_fjLj8192ELj1ELj1ELj8ELj16ENS_18Kernel_traits_baseILj8192ES2_S2_S2_S2_fjLj256EEEEELb1ELb1ELb0EEEvNS_9FwdParamsE:
[----:B------:R-:W-:Y:S08]  /*0000*/  LDC R1, c[0x0][0x28] ;  /* 0x00000a00ff017b82 */ /* 0x000ff00000000800 */
[----:B------:R-:W0:Y:S01]  /*0010*/  LDC R48, c[0x0][0x2e8] ;  /* 0x0000ba00ff307b82 */ /* 0x000e220000000800 */
[----:B------:R-:W-:Y:S02]  /*0020*/  ULDC.U8 UR4, c[0x0][0x2f4] ;  /* 0x0000bd0000047ab9 */ /* 0x000fe40000000000 */
[----:B------:R-:W-:Y:S01]  /*0030*/  ISETP.NE.AND P0, PT, RZ, UR4, PT ;  /* 0x00000004ff007c0c */ /* 0x000fe2000bf05270 */
[----:B------:R-:W-:-:S04]  /*0040*/  ULDC.64 UR4, c[0x0][0x208] ;  /* 0x0000820000047ab9 */ /* 0x000fc80000000a00 */
[----:B------:R-:W1:Y:S01]  /*0050*/  LDC R49, c[0x0][0x2ec] ;  /* 0x0000bb00ff317b82 */ /* 0x000e620000000800 */
[----:B------:R-:W-:Y:S01]  /*0060*/  ULDC.64 UR6, c[0x0][0x2e0] ;  /* 0x0000b80000067ab9 */ /* 0x000fe20000000a00 */
[----:B------:R-:W2:Y:S06]  /*0070*/  S2R R121, SR_TID.X ;  /* 0x0000000000797919 */ /* 0x000eac0000002100 */
[----:B------:R-:W3:Y:S01]  /*0080*/  @P0 LDC R5, c[0x0][0x2f0] ;  /* 0x0000bc00ff050b82 */ /* 0x000ee20000000800 */
[----:B0-----:R-:W-:-:S07]  /*0090*/  @P0 IMAD.MOV.U32 R2, RZ, RZ, R48 ;  /* 0x000000ffff020224 */ /* 0x001fce00078e0030 */
[----:B------:R-:W0:Y:S01]  /*00a0*/  LDC R120, c[0x0][RZ] ;  /* 0x00000000ff787b82 */ /* 0x000e220000000800 */
[----:B-1----:R-:W-:-:S07]  /*00b0*/  @P0 IMAD.MOV.U32 R3, RZ, RZ, R49 ;  /* 0x000000ffff030224 */ /* 0x002fce00078e0031 */
[----:B------:R-:W1:Y:S01]  /*00c0*/  LDC R13, c[0x0][0x218] ;  /* 0x00008600ff0d7b82 */ /* 0x000e620000000800 */
[----:B------:R-:W3:Y:S01]  /*00d0*/  @P0 LDG.E.64 R2, desc[UR4][R2.64] ;  /* 0x0000000402020981 */ /* 0x000ee2000c1e1b00 */
[----:B------:R-:W-:Y:S01]  /*00e0*/  MOV R110, UR6 ;  /* 0x00000006006e7c02 */ /* 0x000fe20008000f00 */
[----:B------:R-:W-:-:S06]  /*00f0*/  IMAD.U32 R111, RZ, RZ, UR7 ;  /* 0x00000007ff6f7e24 */ /* 0x000fcc000f8e00ff */
[----:B------:R-:W4:Y:S01]  /*0100*/  @P0 LDG.E.64 R110, desc[UR4][R110.64] ;  /* 0x000000046e6e0981 */ /* 0x000f22000c1e1b00 */
[----:B------:R-:W0:Y:S01]  /*0110*/  S2UR UR6, SR_CTAID.X ;  /* 0x00000000000679c3 */ /* 0x000e220000002500 */
[----:B--2---:R-:W-:Y:S01]  /*0120*/  LOP3.LUT R108, R121, 0xff, RZ, 0xc0, !PT ;  /* 0x000000ff796c7812 */ /* 0x004fe200078ec0ff */
[----:B------:R-:W-:Y:S01]  /*0130*/  BSSY B0, `(.L_x_1699) ;  /* 0x0000053000007945 */ /* 0x000fe20003800000 */
[----:B------:R-:W-:-:S03]  /*0140*/  LOP3.LUT R32, R32, 0xffffffdf, RZ, 0xc0, !PT ;  /* 0xffffffdf20207812 */ /* 0x000fc600078ec0ff */
[----:B------:R-:W-:Y:S01]  /*0150*/  IMAD.MOV.U32 R11, RZ, RZ, R108 ;  /* 0x000000ffff0b7224 */ /* 0x000fe200078e006c */
[----:B-1----:R-:W-:-:S04]  /*0160*/  SHF.R.S32.HI R0, RZ, 0x1f, R13 ;  /* 0x0000001fff007819 */ /* 0x002fc8000001140d */
[----:B------:R-:W-:Y:S01]  /*0170*/  LEA.HI R44, R0, R13, RZ, 0x3 ;  /* 0x0000000d002c7211 */ /* 0x000fe200078f18ff */
[----:B0-----:R-:W-:Y:S01]  /*0180*/  IMAD R120, R120, UR6, R121 ;  /* 0x0000000678787c24 */ /* 0x001fe2000f8e0279 */
[----:B------:R-:W-:Y:S02]  /*0190*/  LEA.HI R100, R121, UR6, RZ, 0x18 ;  /* 0x0000000679647c11 */ /* 0x000fe4000f8fc0ff */
[----:B---3--:R-:W-:Y:S01]  /*01a0*/  @P0 IADD3 R48, P1, R2, R5, RZ ;  /* 0x0000000502300210 */ /* 0x008fe20007f3e0ff */
[----:B------:R-:W-:-:S04]  /*01b0*/  IMAD.WIDE.U32 R4, R120, -0x326172a9, RZ ;  /* 0xcd9e8d5778047825 */ /* 0x000fc800078e00ff */
[----:B------:R-:W-:Y:S01]  /*01c0*/  @P0 IMAD.X R49, RZ, RZ, R3, P1 ;  /* 0x000000ffff310224 */ /* 0x000fe200008e0603 */
[----:B----4-:R-:W-:Y:S01]  /*01d0*/  IADD3 R117, R111, -0x4498517b, RZ ;  /* 0xbb67ae856f757810 */ /* 0x010fe20007ffe0ff */
[----:B------:R-:W-:-:S03]  /*01e0*/  VIADD R116, R110, 0x9e3779b9 ;  /* 0x9e3779b96e747836 */ /* 0x000fc60000000000 */
[--C-:B------:R-:W-:Y:S01]  /*01f0*/  SHF.R.U32.HI R119, RZ, 0x2, R49.reuse ;  /* 0x00000002ff777819 */ /* 0x100fe20000011631 */
[----:B------:R-:W-:Y:S01]  /*0200*/  VIADD R115, R110, 0x3c6ef372 ;  /* 0x3c6ef3726e737836 */ /* 0x000fe20000000000 */
[----:B------:R-:W-:Y:S01]  /*0210*/  SHF.R.U64 R118, R48, 0x2, R49 ;  /* 0x0000000230767819 */ /* 0x000fe20000001231 */
[----:B------:R-:W-:Y:S01]  /*0220*/  VIADD R113, R111, 0x32370b8f ;  /* 0x32370b8f6f717836 */ /* 0x000fe20000000000 */
[----:B------:R-:W-:Y:S01]  /*0230*/  LOP3.LUT R6, R5, R119, R110, 0x96, !PT ;  /* 0x0000007705067212 */ /* 0x000fe200078e966e */
[----:B------:R-:W-:Y:S01]  /*0240*/  VIADD R112, R110, 0xdaa66d2b ;  /* 0xdaa66d2b6e707836 */ /* 0x000fe20000000000 */
[C---:B------:R-:W-:Y:S01]  /*0250*/  IADD3 R114, R111.reuse, 0x76cf5d0a, RZ ;  /* 0x76cf5d0a6f727810 */ /* 0x040fe20007ffe0ff */
[----:B------:R-:W-:Y:S01]  /*0260*/  IMAD.WIDE.U32 R2, R118, -0x2daee0ad, RZ ;  /* 0xd2511f5376027825 */ /* 0x000fe200078e00ff */
[----:B------:R-:W-:Y:S02]  /*0270*/  IADD3 R109, R110, 0x78dde6e4, RZ ;  /* 0x78dde6e46e6d7810 */ /* 0x000fe40007ffe0ff */
[----:B------:R-:W-:Y:S01]  /*0280*/  IADD3 R106, R111, -0x56f99767, RZ ;  /* 0xa90668996f6a7810 */ /* 0x000fe20007ffe0ff */
[----:B------:R-:W-:Y:S01]  /*0290*/  IMAD.WIDE.U32 R6, R6, -0x2daee0ad, RZ ;  /* 0xd2511f5306067825 */ /* 0x000fe200078e00ff */
[----:B------:R-:W-:-:S02]  /*02a0*/  LOP3.LUT R3, R3, R111, RZ, 0x3c, !PT ;  /* 0x0000006f03037212 */ /* 0x000fc400078e3cff */
[----:B------:R-:W-:Y:S01]  /*02b0*/  IADD3 R102, R110, -0x4ab325aa, RZ ;  /* 0xb54cda566e667810 */ /* 0x000fe20007ffe0ff */
[----:B------:R-:W-:Y:S01]  /*02c0*/  VIADD R107, R111, 0xed9eba14 ;  /* 0xed9eba146f6b7836 */ /* 0x000fe20000000000 */
[----:B------:R-:W-:Y:S01]  /*02d0*/  LOP3.LUT R8, R7, R2, R117, 0x96, !PT ;  /* 0x0000000207087212 */ /* 0x000fe200078e9675 */
[----:B------:R-:W-:-:S04]  /*02e0*/  IMAD.WIDE.U32 R2, R3, -0x326172a9, RZ ;  /* 0xcd9e8d5703027825 */ /* 0x000fc800078e00ff */
[----:B------:R-:W-:Y:S01]  /*02f0*/  IMAD.WIDE.U32 R8, R8, -0x326172a9, RZ ;  /* 0xcd9e8d5708087825 */ /* 0x000fe200078e00ff */
[----:B------:R-:W-:-:S03]  /*0300*/  LOP3.LUT R3, R3, R116, R4, 0x96, !PT ;  /* 0x0000007403037212 */ /* 0x000fc600078e9604 */
        /* <DEDUP_REMOVED lines=12> */
[----:B------:R-:W-:-:S05]  /*03d0*/  IMAD.WIDE.U32 R2, R3, -0x2daee0ad, RZ ;  /* 0xd2511f5303027825 */ /* 0x000fca00078e00ff */
[----:B------:R-:W-:Y:S01]  /*03e0*/  LOP3.LUT R8, R3, R4, R107, 0x96, !PT ;  /* 0x0000000403087212 */ /* 0x000fe200078e966b */
[----:B------:R-:W-:Y:S01]  /*03f0*/  IMAD.WIDE.U32 R4, R5, -0x2daee0ad, RZ ;  /* 0xd2511f5305047825 */ /* 0x000fe200078e00ff */
[----:B------:R-:W-:-:S03]  /*0400*/  LOP3.LUT R3, R11, 0xff, RZ, 0x3c, !PT ;  /* 0x000000ff0b037812 */ /* 0x000fc600078e3cff */
[----:B------:R-:W-:Y:S01]  /*0410*/  IMAD.WIDE.U32 R8, R8, -0x326172a9, RZ ;  /* 0xcd9e8d5708087825 */ /* 0x000fe200078e00ff */
[----:B------:R-:W-:Y:S02]  /*0420*/  LEA.HI.SX32 R104, R44, R3, 0x1d ;  /* 0x000000032c687211 */ /* 0x000fe400078feaff */
[----:B------:R-:W-:Y:S02]  /*0430*/  LOP3.LUT R34, R5, R2, R106, 0x96, !PT ;  /* 0x0000000205227212 */ /* 0x000fe400078e966a */
[C---:B------:R-:W-:Y:S02]  /*0440*/  LOP3.LUT P5, RZ, R104.reuse, 0xffffff00, RZ, 0xc0, !PT ;  /* 0xffffff0068ff7812 */ /* 0x040fe400078ac0ff */
[----:B------:R-:W-:Y:S01]  /*0450*/  ISETP.GE.U32.AND P4, PT, R104, 0x200, PT ;  /* 0x000002006800780c */ /* 0x000fe20003f86070 */
[----:B------:R-:W-:Y:S01]  /*0460*/  IMAD.WIDE.U32 R34, R34, -0x326172a9, RZ ;  /* 0xcd9e8d5722227825 */ /* 0x000fe200078e00ff */
[C---:B------:R-:W-:Y:S02]  /*0470*/  ISETP.GE.U32.AND P3, PT, R104.reuse, 0x300, PT ;  /* 0x000003006800780c */ /* 0x040fe40003f66070 */
[----:B------:R-:W-:-:S02]  /*0480*/  ISETP.GE.U32.AND P2, PT, R104, 0x400, PT ;  /* 0x000004006800780c */ /* 0x000fc40003f46070 */
[----:B------:R-:W-:Y:S02]  /*0490*/  LOP3.LUT R2, R9, R6, R105, 0x96, !PT ;  /* 0x0000000609027212 */ /* 0x000fe400078e9669 */
[----:B------:R-:W-:-:S03]  /*04a0*/  LOP3.LUT R40, R35, R8, R102, 0x96, !PT ;  /* 0x0000000823287212 */ /* 0x000fc600078e9666 */
[----:B------:R-:W-:Y:S01]  /*04b0*/  @P5 LOP3.LUT R32, R32, 0x20, RZ, 0xfc, !PT ;  /* 0x0000002020205812 */ /* 0x000fe200078efcff */
[----:B------:R-:W-:-:S03]  /*04c0*/  IMAD.WIDE.U32 R2, R2, -0x2daee0ad, RZ ;  /* 0xd2511f5302027825 */ /* 0x000fc600078e00ff */
[----:B------:R-:W-:Y:S01]  /*04d0*/  LOP3.LUT R32, R32, 0xfffffeff, RZ, 0xc0, !PT ;  /* 0xfffffeff20207812 */ /* 0x000fe200078ec0ff */
[----:B------:R-:W-:Y:S01]  /*04e0*/  IMAD.WIDE.U32 R40, R40, -0x2daee0ad, RZ ;  /* 0xd2511f5328287825 */ /* 0x000fe200078e00ff */
[----:B------:R-:W-:Y:S02]  /*04f0*/  LOP3.LUT R0, R3, R4, R103, 0x96, !PT ;  /* 0x0000000403007212 */ /* 0x000fe400078e9667 */
[----:B------:R-:W-:-:S04]  /*0500*/  @P4 LOP3.LUT R32, R32, 0x100, RZ, 0xfc, !PT ;  /* 0x0000010020204812 */ /* 0x000fc800078efcff */
[----:B------:R-:W-:-:S04]  /*0510*/  LOP3.LUT R32, R32, 0xffffff7f, RZ, 0xc0, !PT ;  /* 0xffffff7f20207812 */ /* 0x000fc800078ec0ff */
[----:B------:R-:W-:-:S04]  /*0520*/  @P3 LOP3.LUT R32, R32, 0x80, RZ, 0xfc, !PT ;  /* 0x0000008020203812 */ /* 0x000fc800078efcff */
[----:B------:R-:W-:-:S04]  /*0530*/  LOP3.LUT R32, R32, 0xffffffbf, RZ, 0xc0, !PT ;  /* 0xffffffbf20207812 */ /* 0x000fc800078ec0ff */
[----:B------:R-:W-:Y:S01]  /*0540*/  @P2 LOP3.LUT R32, R32, 0x40, RZ, 0xfc, !PT ;  /* 0x0000004020202812 */ /* 0x000fe200078efcff */
        /* <DEDUP_REMOVED lines=17> */
.L_x_1700:
[----:B------:R-:W-:Y:S05]  /*0660*/  BSYNC B0 ;  /* 0x0000000000007941 */ /* 0x000fea0003800000 */
.L_x_1699:
        /* <DEDUP_REMOVED lines=18> */
.L_x_1702:
[----:B------:R-:W-:Y:S05]  /*0790*/  BSYNC B0 ;  /* 0x0000000000007941 */ /* 0x000fea0003800000 */
.L_x_1701:
        /* <DEDUP_REMOVED lines=18> */
.L_x_1704:
[----:B------:R-:W-:Y:S05]  /*08c0*/  BSYNC B0 ;  /* 0x0000000000007941 */ /* 0x000fea0003800000 */
.L_x_1703:
        /* <DEDUP_REMOVED lines=13> */
.L_x_1706:
[----:B------:R-:W-:Y:S05]  /*09a0*/  BSYNC B0 ;  /* 0x0000000000007941 */ /* 0x000fea0003800000 */
.L_x_1705:
[----:B------:R-:W-:Y:S01]  /*09b0*/  ULDC UR6, c[0x0][0x214] ;  /* 0x0000850000067ab9 */ /* 0x000fe20000000800 */
[----:B------:R-:W-:Y:S01]  /*09c0*/  LOP3.LUT R42, R41, R2, R101, 0x96, !PT ;  /* 0x00000002292a7212 */ /* 0x000fe200078e9665 */
[----:B------:R-:W-:Y:S01]  /*09d0*/  IMAD.WIDE.U32 R2, R0, -0x326172a9, RZ ;  /* 0xcd9e8d5700027825 */ /* 0x000fe200078e00ff */
[----:B------:R-:W-:Y:S02]  /*09e0*/  ISETP.GE.AND P0, PT, R100, UR6, PT ;  /* 0x0000000664007c0c */ /* 0x000fe4000bf06270 */
[----:B------:R-:W-:Y:S01]  /*09f0*/  IADD3 R97, R111, -0x24c28bd8, RZ ;  /* 0xdb3d74286f617810 */ /* 0x000fe20007ffe0ff */
[----:B------:R-:W-:Y:S02]  /*0a00*/  VIADD R99, R110, 0x5384540f ;  /* 0x5384540f6e637836 */ /* 0x000fe40000000000 */
[----:B------:R-:W-:-:S03]  /*0a10*/  IMAD.HI.U32 R33, R42, -0x326172a9, RZ ;  /* 0xcd9e8d572a217827 */ /* 0x000fc600078e00ff */
[----:B------:R-:W-:Y:S01]  /*0a20*/  LOP3.LUT R35, R3, R34, R99, 0x96, !PT ;  /* 0x0000002203237212 */ /* 0x000fe200078e9663 */
[----:B------:R-:W-:-:S04]  /*0a30*/  VIADD R98, R110, 0xf1bbcdc8 ;  /* 0xf1bbcdc86e627836 */ /* 0x000fc80000000000 */
[----:B------:R-:W-:Y:S01]  /*0a40*/  IMAD.HI.U32 R0, R35, -0x2daee0ad, RZ ;  /* 0xd2511f5323007827 */ /* 0x000fe200078e00ff */
[----:B------:R-:W-:Y:S01]  /*0a50*/  LOP3.LUT R73, R33, R2, R98, 0x96, !PT ;  /* 0x0000000221497212 */ /* 0x000fe200078e9662 */
[----:B------:R-:W-:Y:S06]  /*0a60*/  @P0 EXIT ;  /* 0x000000000000094d */ /* 0x000fec0003800000 */
[----:B------:R-:W-:Y:S01]  /*0a70*/  SHF.R.S32.HI R44, RZ, 0x3, R44 ;  /* 0x00000003ff2c7819 */ /* 0x000fe2000001142c */
[C---:B------:R-:W-:Y:S01]  /*0a80*/  IMAD.SHL.U32 R2, R121.reuse, 0x20, RZ ;  /* 0x0000002079027824 */ /* 0x040fe200078e00ff */
[----:B------:R-:W-:Y:S01]  /*0a90*/  LOP3.LUT R74, R0, R40, R97, 0x96, !PT ;  /* 0x00000028004a7212 */ /* 0x000fe200078e9661 */
[----:B------:R-:W-:Y:S01]  /*0aa0*/  IMAD.U32 R91, R28, 0x10000, RZ ;  /* 0x000100001c5b7824 */ /* 0x000fe200078e00ff */
[----:B------:R-:W-:Y:S01]  /*0ab0*/  LOP3.LUT R3, R121, 0xe0, RZ, 0xc0, !PT ;  /* 0x000000e079037812 */ /* 0x000fe200078ec0ff */
[----:B------:R-:W-:Y:S01]  /*0ac0*/  ULDC.U8 UR6, c[0x0][0x2a0] ;  /* 0x0000a80000067ab9 */ /* 0x000fe20000000000 */
[----:B------:R-:W-:Y:S01]  /*0ad0*/  LOP3.LUT R0, R44, 0xff, RZ, 0xc0, !PT ;  /* 0x000000ff2c007812 */ /* 0x000fe200078ec0ff */
[----:B------:R-:W-:Y:S01]  /*0ae0*/  IMAD.U32 R85, R26, 0x10000, RZ ;  /* 0x000100001a557824 */ /* 0x000fe200078e00ff */
[----:B------:R-:W-:Y:S01]  /*0af0*/  SHF.R.U32.HI R44, RZ, 0x3, R44 ;  /* 0x00000003ff2c7819 */ /* 0x000fe2000001162c */
[----:B-----5:R-:W-:Y:S01]  /*0b00*/  IMAD.U32 R77, R19, 0x10000, RZ ;  /* 0x00010000134d7824 */ /* 0x020fe200078e00ff */
[----:B------:R-:W-:Y:S01]  /*0b10*/  VIADDMNMX R3, R0, -R3, RZ, !PT ;  /* 0x8000000300037246 */ /* 0x000fe200078001ff */
[----:B------:R-:W-:Y:S01]  /*0b20*/  IMAD.U32 R89, R30, 0x10000, RZ ;  /* 0x000100001e597824 */ /* 0x000fe200078e00ff */
[----:B------:R-:W-:Y:S01]  /*0b30*/  LOP3.LUT R44, R44, 0x1fffffe0, RZ, 0xc0, !PT ;  /* 0x1fffffe02c2c7812 */ /* 0x000fe200078ec0ff */
[----:B------:R-:W-:Y:S01]  /*0b40*/  IMAD.U32 R90, R31, 0x10000, RZ ;  /* 0x000100001f5a7824 */ /* 0x000fe200078e00ff */
[----:B------:R-:W-:Y:S01]  /*0b50*/  VIMNMX R3, R3, 0x20, PT ;  /* 0x0000002003037848 */ /* 0x000fe20003fe0100 */
[----:B------:R-:W-:Y:S01]  /*0b60*/  IMAD.U32 R81, R23, 0x10000, RZ ;  /* 0x0001000017517824 */ /* 0x000fe200078e00ff */
[----:B------:R-:W-:Y:S01]  /*0b70*/  PRMT R28, R17, 0x7632, R28 ;  /* 0x00007632111c7816 */ /* 0x000fe2000000001c */
[----:B------:R-:W-:Y:S01]  /*0b80*/  IMAD.U32 R63, R13, 0x10000, RZ ;  /* 0x000100000d3f7824 */ /* 0x000fe200078e00ff */
[----:B------:R-:W-:Y:S01]  /*0b90*/  IADD3 R3, R3, R44, RZ ;  /* 0x0000002c03037210 */ /* 0x000fe20007ffe0ff */
[----:B------:R-:W-:Y:S01]  /*0ba0*/  IMAD.U32 R88, R25, 0x10000, RZ ;  /* 0x0001000019587824 */ /* 0x000fe200078e00ff */
[----:B------:R-:W-:Y:S01]  /*0bb0*/  SHF.L.U32 R79, R17, 0x10, RZ ;  /* 0x00000010114f7819 */ /* 0x000fe200000006ff */
[----:B------:R-:W-:Y:S01]  /*0bc0*/  IMAD.U32 R83, R21, 0x10000, RZ ;  /* 0x0001000015537824 */ /* 0x000fe200078e00ff */
[----:B------:R-:W-:Y:S01]  /*0bd0*/  SHF.L.U32 R3, R3, 0x3, RZ ;  /* 0x0000000303037819 */ /* 0x000fe200000006ff */
[----:B------:R-:W-:Y:S01]  /*0be0*/  IMAD.U32 R78, R18, 0x10000, RZ ;  /* 0x00010000124e7824 */ /* 0x000fe200078e00ff */
[C---:B------:R-:W-:Y:S01]  /*0bf0*/  PRMT R17, R5.reuse, 0x7632, R17 ;  /* 0x0000763205117816 */ /* 0x040fe20000000011 */
[----:B------:R-:W-:Y:S01]  /*0c00*/  IMAD.U32 R62, R14, 0x10000, RZ ;  /* 0x000100000e3e7824 */ /* 0x000fe200078e00ff */
[----:B------:R-:W-:Y:S01]  /*0c10*/  SHF.L.U32 R55, R5, 0x10, RZ ;  /* 0x0000001005377819 */ /* 0x000fe200000006ff */
[----:B------:R-:W-:Y:S01]  /*0c20*/  IMAD.U32 R84, R20, 0x10000, RZ ;  /* 0x0001000014547824 */ /* 0x000fe200078e00ff */
[----:B------:R-:W-:Y:S01]  /*0c30*/  LOP3.LUT R5, R2, 0x3e0, RZ, 0xc0, !PT ;  /* 0x000003e002057812 */ /* 0x000fe200078ec0ff */
[----:B------:R-:W-:Y:S01]  /*0c40*/  IMAD.U32 R80, R16, 0x10000, RZ ;  /* 0x0001000010507824 */ /* 0x000fe200078e00ff */
[----:B------:R-:W-:Y:S01]  /*0c50*/  I2FP.F32.U32 R3, R3 ;  /* 0x0000000300037245 */ /* 0x000fe20000201000 */
[----:B------:R-:W-:Y:S01]  /*0c60*/  VIADD R52, R111, 0x96a522ad ;  /* 0x96a522ad6f347836 */ /* 0x000fe20000000000 */
[----:B------:R-:W-:Y:S01]  /*0c70*/  PRMT R26, R19, 0x7632, R26 ;  /* 0x00007632131a7816 */ /* 0x000fe2000000001a */
[----:B------:R-:W-:Y:S01]  /*0c80*/  IMAD.HI.U32 R50, R73, -0x2daee0ad, RZ ;  /* 0xd2511f5349327827 */ /* 0x000fe200078e00ff */
[----:B------:R-:W-:Y:S01]  /*0c90*/  VIADDMNMX R5, R0, -R5, RZ, !PT ;  /* 0x8000000500057246 */ /* 0x000fe200078001ff */
[----:B------:R0:W1:Y:S01]  /*0ca0*/  MUFU.RCP R19, R3 ;  /* 0x0000000300137308 */ /* 0x0000620000001000 */
[----:B------:R-:W-:Y:S01]  /*0cb0*/  ISETP.NE.AND P0, PT, RZ, UR6, PT ;  /* 0x00000006ff007c0c */ /* 0x000fe2000bf05270 */
[----:B------:R-:W-:Y:S01]  /*0cc0*/  IMAD R0, R42, -0x326172a9, RZ ;  /* 0xcd9e8d572a007824 */ /* 0x000fe200078e02ff */
[----:B------:R-:W-:Y:S01]  /*0cd0*/  VIMNMX R5, R5, 0x20, PT ;  /* 0x0000002005057848 */ /* 0x000fe20003fe0100 */
[----:B------:R-:W-:Y:S01]  /*0ce0*/  IMAD.HI.U32 R49, R74, -0x326172a9, RZ ;  /* 0xcd9e8d574a317827 */ /* 0x000fe200078e00ff */
[----:B------:R-:W-:Y:S01]  /*0cf0*/  SHF.L.U32 R87, R24, 0x10, RZ ;  /* 0x0000001018577819 */ /* 0x000fe200000006ff */
[----:B------:R-:W-:Y:S01]  /*0d00*/  ULDC UR15, c[0x0][0x218] ;  /* 0x00008600000f7ab9 */ /* 0x000fe20000000800 */
[----:B------:R-:W-:Y:S01]  /*0d10*/  SHF.L.U32 R86, R27, 0x10, RZ ;  /* 0x000000101b567819 */ /* 0x000fe200000006ff */
[----:B------:R-:W-:Y:S01]  /*0d20*/  VIADD R51, R110, 0x8ff34781 ;  /* 0x8ff347816e337836 */ /* 0x000fe20000000000 */
[----:B------:R-:W-:Y:S01]  /*0d30*/  PRMT R31, R22, 0x7632, R31 ;  /* 0x00007632161f7816 */ /* 0x000fe2000000001f */
[----:B------:R-:W-:Y:S01]  /*0d40*/  IMAD.IADD R5, R44, 0x1, R5 ;  /* 0x000000012c057824 */ /* 0x000fe200078e0205 */
[----:B------:R-:W-:Y:S01]  /*0d50*/  SHF.L.U32 R82, R22, 0x10, RZ ;  /* 0x0000001016527819 */ /* 0x000fe200000006ff */
        /* <DEDUP_REMOVED lines=19> */
[----:B------:R-:W-:Y:S01]  /*0e90*/  SHF.L.U32 R53, R7, 0x10, RZ ;  /* 0x0000001007357819 */ /* 0x000fe200000006ff */
[----:B------:R-:W-:Y:S01]  /*0ea0*/  IMAD R7, R35, -0x2daee0ad, RZ ;  /* 0xd2511f5323077824 */ /* 0x000fe200078e02ff */
[----:B------:R-:W-:Y:S01]  /*0eb0*/  PRMT R34, R20, 0x7632, R34 ;  /* 0x0000763214227816 */ /* 0x000fe20000000022 */
[----:B------:R-:W-:Y:S01]  /*0ec0*/  HFMA2.MMA R35, -RZ, RZ, 0, 0 ;  /* 0x00000000ff237435 */ /* 0x000fe200000001ff */
        /* <DEDUP_REMOVED lines=11> */
[----:B------:R-:W-:Y:S01]  /*0f80*/  IMAD.MOV.U32 R124, RZ, RZ, 0x1 ;  /* 0x00000001ff7c7424 */ /* 0x000fe200078e00ff */
[----:B------:R-:W-:Y:S01]  /*0f90*/  PRMT R16, R10, 0x7632, R16 ;  /* 0x000076320a107816 */ /* 0x000fe20000000010 */
[----:B------:R-:W-:Y:S01]  /*0fa0*/  IMAD.U32 R34, R34, 0x10000, RZ ;  /* 0x0001000022227824 */ /* 0x000fe200078e00ff */
[----:B------:R-:W-:Y:S01]  /*0fb0*/  PRMT R20, R4, 0x7632, R20 ;  /* 0x0000763204147816 */ /* 0x000fe20000000014 */
        /* <DEDUP_REMOVED lines=23> */
[----:B------:R-:W-:Y:S01]  /*1130*/  @P0 LOP3.LUT R32, R32, 0x200, RZ, 0xfc, !PT ;  /* 0x0000020020200812 */ /* 0x000fe200078efcff */
[----:B------:R-:W-:Y:S01]  /*1140*/  IMAD.U32 R15, R15, 0x10000, RZ ;  /* 0x000100000f0f7824 */ /* 0x000fe200078e00ff */
[----:B------:R-:W-:Y:S01]  /*1150*/  SHF.L.U32 R31, R31, 0x10, RZ ;  /* 0x000000101f1f7819 */ /* 0x000fe200000006ff */
[----:B------:R-:W-:Y:S01]  /*1160*/  IMAD.U32 R14, R14, 0x10000, RZ ;  /* 0x000100000e0e7824 */ /* 0x000fe200078e00ff */
[----:B------:R-:W-:Y:S01]  /*1170*/  SHF.L.U32 R28, R28, 0x10, RZ ;  /* 0x000000101c1c7819 */ /* 0x000fe200000006ff */
[----:B------:R-:W-:Y:S01]  /*1180*/  IMAD R12, R73, -0x2daee0ad, RZ ;  /* 0xd2511f53490c7824 */ /* 0x000fe200078e02ff */
[----:B------:R-:W-:Y:S01]  /*1190*/  SHF.L.U32 R23, R23, 0x10, RZ ;  /* 0x0000001017177819 */ /* 0x000fe200000006ff */
[----:B------:R-:W-:Y:S01]  /*11a0*/  IMAD.SHL.U32 R11, R5, 0x8, RZ ;  /* 0x00000008050b7824 */ /* 0x000fe200078e00ff */
[----:B------:R-:W-:Y:S01]  /*11b0*/  SHF.L.U32 R20, R20, 0x10, RZ ;  /* 0x0000001014147819 */ /* 0x000fe200000006ff */
[----:B------:R-:W-:Y:S01]  /*11c0*/  IMAD R10, R74, -0x326172a9, RZ ;  /* 0xcd9e8d574a0a7824 */ /* 0x000fe200078e02ff */
[----:B------:R-:W-:Y:S01]  /*11d0*/  SHF.L.U32 R16, R16, 0x10, RZ ;  /* 0x0000001010107819 */ /* 0x000fe200000006ff */
[----:B------:R-:W-:Y:S01]  /*11e0*/  ULDC UR14, c[0x0][0x290] ;  /* 0x0000a400000e7ab9 */ /* 0x000fe20000000800 */
[----:B------:R-:W-:Y:S01]  /*11f0*/  SHF.L.U32 R13, R13, 0x10, RZ ;  /* 0x000000100d0d7819 */ /* 0x000fe200000006ff */
[----:B------:R-:W-:Y:S01]  /*1200*/  ULDC.64 UR8, c[0x0][0x230] ;  /* 0x00008c0000087ab9 */ /* 0x000fe20000000a00 */
[----:B------:R-:W-:Y:S01]  /*1210*/  ULDC.64 UR10, c[0x0][0x238] ;  /* 0x00008e00000a7ab9 */ /* 0x000fe20000000a00 */
[----:B------:R-:W-:Y:S01]  /*1220*/  ULDC.64 UR12, c[0x0][0x240] ;  /* 0x00009000000c7ab9 */ /* 0x000fe20000000a00 */
[----:B------:R-:W-:Y:S01]  /*1230*/  ULDC.64 UR6, c[0x0][0x248] ;  /* 0x0000920000067ab9 */ /* 0x000fe20000000a00 */
[----:B01----:R-:W-:-:S05]  /*1240*/  ULDC.64 UR16, c[0x0][0x210] ;  /* 0x0000840000107ab9 */ /* 0x003fca0000000a00 */
.L_x_2239:
[----:B------:R-:W-:Y:S01]  /*1250*/  IMAD R9, R100, UR15, RZ ;  /* 0x0000000f64097c24 */ /* 0x000fe2000f8e02ff */
[----:B------:R-:W-:Y:S01]  /*1260*/  LOP3.LUT P0, RZ, R32, 0x20, RZ, 0xc0, !PT ;  /* 0x0000002020ff7812 */ /* 0x000fe2000780c0ff */
[----:B------:R-:W-:Y:S03]  /*1270*/  BSSY B0, `(.L_x_1707) ;  /* 0x00005e2000007945 */ /* 0x000fe60003800000 */
[----:B01234-:R-:W-:-:S04]  /*1280*/  SHF.R.S32.HI R72, RZ, 0x1f, R9 ;  /* 0x0000001fff487819 */ /* 0x01ffc80000011409 */
[----:B------:R-:W-:-:S04]  /*1290*/  LEA.HI R9, R72, R9, RZ, 0x3 ;  /* 0x0000000948097211 */ /* 0x000fc800078f18ff */
[----:B------:R-:W-:-:S05]  /*12a0*/  LEA.HI.SX32 R9, R9, R108, 0x1d ;  /* 0x0000006c09097211 */ /* 0x000fca00078feaff */
[----:B------:R-:W-:Y:S01]  /*12b0*/  IMAD.MOV.U32 R128, RZ, RZ, R9 ;  /* 0x000000ffff807224 */ /* 0x000fe200078e0009 */
[----:B------:R-:W-:Y:S06]  /*12c0*/  @!P0 BRA `(.L_x_1708) ;  /* 0x0000005c00708947 */ /* 0x000fec0003800000 */
[----:B------:R-:W0:Y:S01]  /*12d0*/  LDC.64 R142, c[0x0][0x228] ;  /* 0x00008a00ff8e7b82 */ /* 0x000e220000000a00 */
[----:B------:R-:W-:-:S04]  /*12e0*/  ISETP.NE.U32.AND P0, PT, RZ, UR8, PT ;  /* 0x00000008ff007c0c */ /* 0x000fc8000bf05070 */
[----:B------:R-:W-:-:S03]  /*12f0*/  ISETP.NE.AND.EX P0, PT, RZ, UR9, PT, P0 ;  /* 0x00000009ff007c0c */ /* 0x000fc6000bf05300 */
[----:B------:R-:W1:Y:S10]  /*1300*/  LDC.64 R72, c[0x0][0x220] ;  /* 0x00008800ff487b82 */ /* 0x000e740000000a00 */
[----:B------:R-:W-:-:S04]  /*1310*/  @P0 LEA R146, P1, R9, UR8, 0x4 ;  /* 0x0000000809920c11 */ /* 0x000fc8000f8220ff */
[----:B------:R-:W-:Y:S02]  /*1320*/  @P0 LEA.HI.X R147, R9, UR9, RZ, 0x4, P1 ;  /* 0x0000000909930c11 */ /* 0x000fe400088f24ff */
[----:B0-----:R-:W-:-:S03]  /*1330*/  ISETP.NE.U32.AND P1, PT, R142, RZ, PT ;  /* 0x000000ff8e00720c */ /* 0x001fc60003f25070 */
[----:B------:R0:W5:Y:S01]  /*1340*/  @P0 LDG.E.128 R68, desc[UR4][R146.64] ;  /* 0x0000000492440981 */ /* 0x000162000c1e1d00 */
[----:B------:R-:W-:Y:S01]  /*1350*/  ISETP.NE.AND.EX P1, PT, R143, RZ, PT, P1 ;  /* 0x000000ff8f00720c */ /* 0x000fe20003f25310 */
[----:B-1----:R-:W-:-:S06]  /*1360*/  IMAD.WIDE.U32 R72, R9, 0x10, R72 ;  /* 0x0000001009487825 */ /* 0x002fcc00078e0048 */
[----:B------:R-:W5:Y:S06]  /*1370*/  LDG.E.128 R72, desc[UR4][R72.64] ;  /* 0x0000000448487981 */ /* 0x000f6c000c1e1d00 */
[----:B------:R-:W-:-:S04]  /*1380*/  @P1 LEA R144, P2, R9, R142, 0x4 ;  /* 0x0000008e09901211 */ /* 0x000fc800078420ff */
[----:B------:R-:W-:-:S05]  /*1390*/  @P1 LEA.HI.X R145, R9, R143, RZ, 0x4, P2 ;  /* 0x0000008f09911211 */ /* 0x000fca00010f24ff */
        /* <DEDUP_REMOVED lines=13> */
.L_x_1710:
[----:B------:R-:W-:-:S07]  /*1470*/  IMAD.MOV.U32 R128, RZ, RZ, R10 ;  /* 0x000000ffff807224 */ /* 0x000fce00078e000a */
.L_x_1711:
[----:B------:R-:W-:Y:S05]  /*1480*/  BSYNC B1 ;  /* 0x0000000000017941 */ /* 0x000fea0003800000 */
.L_x_1709:
        /* <DEDUP_REMOVED lines=16> */
.L_x_1715:
[----:B------:R-:W-:Y:S05]  /*1590*/  BSYNC B2 ;  /* 0x0000000000027941 */ /* 0x000fea0003800000 */
.L_x_1714:
        /* <DEDUP_REMOVED lines=44> */
.L_x_1713:
[----:B------:R-:W-:Y:S05]  /*1860*/  BSYNC B1 ;  /* 0x0000000000017941 */ /* 0x000fea0003800000 */
.L_x_1712:
[----:B------:R-:W0:Y:S01]  /*1870*/  LDC R126, c[0x0][0x294] ;  /* 0x0000a500ff7e7b82 */ /* 0x000e220000000800 */
[----:B------:R-:W-:Y:S01]  /*1880*/  I2FP.F32.U32 R145, R128 ;  /* 0x0000008000917245 */ /* 0x000fe20000201000 */
[----:B------:R-:W-:Y:S01]  /*1890*/  HFMA2.MMA R128, -RZ, RZ, 0.1171875, 0 ;  /* 0x2f800000ff807435 */ /* 0x000fe200000001ff */
[----:B------:R-:W-:Y:S02]  /*18a0*/  ISETP.NE.U32.AND P2, PT, R142, RZ, PT ;  /* 0x000000ff8e00720c */ /* 0x000fe40003f45070 */
[----:B------:R-:W-:Y:S02]  /*18b0*/  LOP3.LUT R32, R32, 0xffffffef, RZ, 0xc0, !PT ;  /* 0xffffffef20207812 */ /* 0x000fe400078ec0ff */
[----:B------:R-:W-:Y:S01]  /*18c0*/  ISETP.NE.AND.EX P2, PT, R143, RZ, PT, P2 ;  /* 0x000000ff8f00720c */ /* 0x000fe20003f45320 */
[----:B------:R-:W1:Y:S01]  /*18d0*/  LDC R122, c[0x0][0x298] ;  /* 0x0000a600ff7a7b82 */ /* 0x000e620000000800 */
[C---:B-----5:R-:W-:Y:S01]  /*18e0*/  IMAD.U32 R143, R72.reuse, 0x10000, RZ ;  /* 0x00010000488f7824 */ /* 0x060fe200078e00ff */
[----:B------:R-:W-:-:S02]  /*18f0*/  PRMT R72, R72, 0x7632, R72 ;  /* 0x0000763248487816 */ /* 0x000fc40000000048 */
[----:B------:R-:W-:-:S05]  /*1900*/  FFMA.FTZ R145, R145, R128, 1.1641532182693481445e-10 ;  /* 0x2f00000091917423 */ /* 0x000fca0000010080 */
[----:B0-----:R-:W-:Y:S01]  /*1910*/  FSETP.GTU.FTZ.AND P3, PT, R145, R126, PT ;  /* 0x0000007e9100720b */ /* 0x001fe20003f7c000 */
[----:B-1----:R-:W-:-:S12]  /*1920*/  FMUL.FTZ R143, R143, R122 ;  /* 0x0000007a8f8f7220 */ /* 0x002fd80000410000 */
[----:B------:R-:W-:Y:S02]  /*1930*/  @P3 LOP3.LUT R32, R32, 0x10, RZ, 0xfc, !PT ;  /* 0x0000001020203812 */ /* 0x000fe400078efcff */
[----:B------:R-:W-:Y:S01]  /*1940*/  FSEL R157, R143, RZ, !P3 ;  /* 0x000000ff8f9d7208 */ /* 0x000fe20005800000 */
[----:B------:R-:W-:Y:S06]  /*1950*/  @P2 BRA `(.L_x_1716) ;  /* 0x0000000000182947 */ /* 0x000fec0003800000 */
[----:B------:R-:W-:Y:S01]  /*1960*/  IMAD.MOV.U32 R48, RZ, RZ, R130 ;  /* 0x000000ffff307224 */ /* 0x000fe200078e0082 */
[----:B------:R-:W-:Y:S06]  /*1970*/  @!P0 BRA `(.L_x_1717) ;  /* 0x0000000400688947 */ /* 0x000fec0003800000 */
[----:B------:R-:W-:-:S05]  /*1980*/  SHF.L.U32 R48, R68, 0x10, RZ ;  /* 0x0000001044307819 */ /* 0x000fca00000006ff */
[----:B------:R-:W-:Y:S01]  /*1990*/  FADD.FTZ R157, R48, R157 ;  /* 0x0000009d309d7221 */ /* 0x000fe20000010000 */
[----:B------:R-:W-:Y:S01]  /*19a0*/  IMAD.MOV.U32 R48, RZ, RZ, R130 ;  /* 0x000000ffff307224 */ /* 0x000fe200078e0082 */
[----:B------:R-:W-:Y:S06]  /*19b0*/  BRA `(.L_x_1717) ;  /* 0x0000000400587947 */ /* 0x000fec0003800000 */
.L_x_1716:
        /* <DEDUP_REMOVED lines=12> */
.L_x_1719:
[----:B------:R-:W-:-:S07]  /*1a80*/  MOV R8, R10 ;  /* 0x0000000a00087202 */ /* 0x000fce0000000f00 */
.L_x_1720:
[----:B------:R-:W-:Y:S05]  /*1a90*/  BSYNC B1 ;  /* 0x0000000000017941 */ /* 0x000fea0003800000 */
.L_x_1718:
        /* <DEDUP_REMOVED lines=16> */
.L_x_1724:
[----:B------:R-:W-:Y:S05]  /*1ba0*/  BSYNC B2 ;  /* 0x0000000000027941 */ /* 0x000fea0003800000 */
.L_x_1723:
[----:B------:R-:W-:Y:S01]  /*1bb0*/  LOP3.LUT R12, R12, R35, R111, 0x96, !PT ;  /* 0x000000230c0c7212 */ /* 0x000fe200078e966f */
[----:B------:R-:W-:-:S04]  /*1bc0*/  IMAD.HI.U32 R10, R120, -0x326172a9, RZ ;  /* 0xcd9e8d57780a7827 */ /* 0x000fc800078e00ff */
        /* <DEDUP_REMOVED lines=35> */
[----:B------:R-:W-:-:S04]  /*1e00*/  IMAD.WIDE.U32 R144, R145, -0x326172a9, RZ ;  /* 0xcd9e8d5791907825 */ /* 0x000fc800078e00ff */
[----:B------:R-:W-:Y:S01]  /*1e10*/  IMAD.MOV.U32 R10, RZ, RZ, R144 ;  /* 0x000000ffff0a7224 */ /* 0x000fe200078e0090 */
[----:B------:R-:W-:Y:S01]  /*1e20*/  LOP3.LUT R49, R145, R142, R51, 0x96, !PT ;  /* 0x0000008e91317212 */ /* 0x000fe200078e9633 */
[----:B------:R-:W-:-:S05]  /*1e30*/  IMAD.WIDE.U32 R142, R143, -0x2daee0ad, RZ ;  /* 0xd2511f538f8e7825 */ /* 0x000fca00078e00ff */
[----:B------:R-:W-:Y:S01]  /*1e40*/  LOP3.LUT R50, R143, R48, R52, 0x96, !PT ;  /* 0x000000308f327212 */ /* 0x000fe200078e9634 */
[----:B------:R-:W-:Y:S01]  /*1e50*/  IMAD.MOV.U32 R48, RZ, RZ, RZ ;  /* 0x000000ffff307224 */ /* 0x000fe200078e00ff */
[----:B------:R-:W-:-:S07]  /*1e60*/  MOV R12, R142 ;  /* 0x0000008e000c7202 */ /* 0x000fce0000000f00 */
.L_x_1722:
[----:B------:R-:W-:Y:S05]  /*1e70*/  BSYNC B1 ;  /* 0x0000000000017941 */ /* 0x000fea0003800000 */
.L_x_1721:
[----:B------:R-:W-:Y:S01]  /*1e80*/  I2FP.F32.U32 R143, R8 ;  /* 0x00000008008f7245 */ /* 0x000fe20000201000 */
[----:B------:R-:W-:-:S04]  /*1e90*/  IMAD.U32 R145, R64, 0x10000, RZ ;  /* 0x0001000040917824 */ /* 0x000fc800078e00ff */
[----:B------:R-:W-:Y:S01]  /*1ea0*/  FFMA.FTZ R143, R143, R128, 1.1641532182693481445e-10 ;  /* 0x2f0000008f8f7423 */ /* 0x000fe20000010080 */
[----:B------:R-:W-:-:S04]  /*1eb0*/  FMUL.FTZ R145, R145, R122 ;  /* 0x0000007a91917220 */ /* 0x000fc80000410000 */
[----:B------:R-:W-:-:S04]  /*1ec0*/  FSETP.GTU.FTZ.AND P3, PT, R143, R126, PT ;  /* 0x0000007e8f00720b */ /* 0x000fc80003f7c000 */
[----:B------:R-:W-:Y:S02]  /*1ed0*/  FSEL R130, R145, RZ, !P3 ;  /* 0x000000ff91827208 */ /* 0x000fe40005800000 */
[----:B------:R-:W-:-:S03]  /*1ee0*/  SEL R8, RZ, 0x1, P3 ;  /* 0x00000001ff087807 */ /* 0x000fc60001800000 */
[----:B------:R-:W-:Y:S01]  /*1ef0*/  FADD.FTZ R157, R130, R157 ;  /* 0x0000009d829d7221 */ /* 0x000fe20000010000 */
[----:B------:R-:W-:-:S05]  /*1f00*/  @P0 SHF.L.U32 R130, R68, 0x10, RZ ;  /* 0x0000001044820819 */ /* 0x000fca00000006ff */
[----:B------:R-:W-:-:S07]  /*1f10*/  @P0 FADD.FTZ R157, R130, R157 ;  /* 0x0000009d829d0221 */ /* 0x000fce0000010000 */
.L_x_1717:
        /* <DEDUP_REMOVED lines=12> */
.L_x_1726:
[----:B------:R-:W-:-:S07]  /*1fe0*/  IMAD.MOV.U32 R132, RZ, RZ, R10 ;  /* 0x000000ffff847224 */ /* 0x000fce00078e000a */
.L_x_1727:
[----:B------:R-:W-:Y:S05]  /*1ff0*/  BSYNC B1 ;  /* 0x0000000000017941 */ /* 0x000fea0003800000 */
.L_x_1725:
        /* <DEDUP_REMOVED lines=16> */
.L_x_1731:
[----:B------:R-:W-:Y:S05]  /*2100*/  BSYNC B2 ;  /* 0x0000000000027941 */ /* 0x000fea0003800000 */
.L_x_1730:
[----:B------:R-:W-:Y:S01]  /*2110*/  LOP3.LUT R142, R10, R35, R111, 0x96, !PT ;  /* 0x000000230a8e7212 */ /* 0x000fe200078e966f */
[----:B------:R-:W-:Y:S01]  /*2120*/  IMAD.HI.U32 R10, R120, -0x326172a9, RZ ;  /* 0xcd9e8d57780a7827 */ /* 0x000fe200078e00ff */
[----:B------:R-:W-:-:S03]  /*2130*/  HFMA2.MMA R130, -RZ, RZ, 0, 0 ;  /* 0x00000000ff827435 */ /* 0x000fc600000001ff */
        /* <DEDUP_REMOVED lines=38> */
[----:B------:R-:W-:-:S04]  /*23a0*/  IMAD.WIDE.U32 R142, R12, -0x2daee0ad, RZ ;  /* 0xd2511f530c8e7825 */ /* 0x000fc800078e00ff */
[----:B------:R-:W-:Y:S01]  /*23b0*/  IMAD.MOV.U32 R12, RZ, RZ, R142 ;  /* 0x000000ffff0c7224 */ /* 0x000fe200078e008e */
[----:B------:R-:W-:-:S07]  /*23c0*/  LOP3.LUT R50, R143, R48, R52, 0x96, !PT ;  /* 0x000000308f327212 */ /* 0x000fce00078e9634 */
.L_x_1729:
[----:B------:R-:W-:Y:S05]  /*23d0*/  BSYNC B1 ;  /* 0x0000000000017941 */ /* 0x000fea0003800000 */
.L_x_1728:
        /* <DEDUP_REMOVED lines=12> */
[----:B------:R-:W-:-:S05]  /*24a0*/  SHF.L.U32 R48, R48, 0x10, RZ ;  /* 0x0000001030307819 */ /* 0x000fca00000006ff */
[----:B------:R-:W-:Y:S01]  /*24b0*/  FADD.FTZ R155, R48, R155 ;  /* 0x0000009b309b7221 */ /* 0x000fe20000010000 */
[----:B------:R-:W-:Y:S01]  /*24c0*/  IMAD.MOV.U32 R48, RZ, RZ, R130 ;  /* 0x000000ffff307224 */ /* 0x000fe200078e0082 */
[----:B------:R-:W-:Y:S06]  /*24d0*/  BRA `(.L_x_1733) ;  /* 0x0000000400607947 */ /* 0x000fec0003800000 */
.L_x_1732:
        /* <DEDUP_REMOVED lines=12> */
.L_x_1735:
[----:B------:R-:W-:-:S07]  /*25a0*/  MOV R7, R10 ;  /* 0x0000000a00077202 */ /* 0x000fce0000000f00 */
.L_x_1736:
[----:B------:R-:W-:Y:S05]  /*25b0*/  BSYNC B1 ;  /* 0x0000000000017941 */ /* 0x000fea0003800000 */
.L_x_1734:
        /* <DEDUP_REMOVED lines=16> */
.L_x_1740:
[----:B------:R-:W-:Y:S05]  /*26c0*/  BSYNC B2 ;  /* 0x0000000000027941 */ /* 0x000fea0003800000 */
.L_x_1739:
        /* <DEDUP_REMOVED lines=44> */
.L_x_1738:
[----:B------:R-:W-:Y:S05]  /*2990*/  BSYNC B1 ;  /* 0x0000000000017941 */ /* 0x000fea0003800000 */
.L_x_1737:
[----:B------:R-:W-:Y:S02]  /*29a0*/  I2FP.F32.U32 R7, R7 ;  /* 0x0000000700077245 */ /* 0x000fe40000201000 */
[----:B------:R-:W-:-:S03]  /*29b0*/  PRMT R72, R64, 0x7632, R72 ;  /* 0x0000763240487816 */ /* 0x000fc60000000048 */
[----:B------:R-:W-:Y:S02]  /*29c0*/  FFMA.FTZ R7, R7, R128, 1.1641532182693481445e-10 ;  /* 0x2f00000007077423 */ /* 0x000fe40000010080 */
[----:B------:R-:W-:-:S03]  /*29d0*/  IMAD.U32 R143, R72, 0x10000, RZ ;  /* 0x00010000488f7824 */ /* 0x000fc600078e00ff */
[----:B------:R-:W-:Y:S01]  /*29e0*/  FSETP.GTU.FTZ.AND P3, PT, R7, R126, PT ;  /* 0x0000007e0700720b */ /* 0x000fe20003f7c000 */
[----:B------:R-:W-:-:S03]  /*29f0*/  FMUL.FTZ R143, R143, R122 ;  /* 0x0000007a8f8f7220 */ /* 0x000fc60000410000 */
[----:B------:R-:W-:Y:S02]  /*2a00*/  SEL R7, RZ, 0x1, P3 ;  /* 0x00000001ff077807 */ /* 0x000fe40001800000 */
[----:B------:R-:W-:-:S05]  /*2a10*/  FSEL R72, R143, RZ, !P3 ;  /* 0x000000ff8f487208 */ /* 0x000fca0005800000 */
[----:B------:R-:W-:Y:S01]  /*2a20*/  FADD.FTZ R155, R72, R155 ;  /* 0x0000009b489b7221 */ /* 0x000fe20000010000 */
[----:B------:R-:W-:-:S04]  /*2a30*/  @P0 PRMT R72, R68, 0x7632, R72 ;  /* 0x0000763244480816 */ /* 0x000fc80000000048 */
[----:B------:R-:W-:-:S05]  /*2a40*/  @P0 SHF.L.U32 R72, R72, 0x10, RZ ;  /* 0x0000001048480819 */ /* 0x000fca00000006ff */
[----:B------:R-:W-:-:S07]  /*2a50*/  @P0 FADD.FTZ R155, R72, R155 ;  /* 0x0000009b489b0221 */ /* 0x000fce0000010000 */
.L_x_1733:
        /* <DEDUP_REMOVED lines=12> */
.L_x_1742:
[----:B------:R-:W-:-:S07]  /*2b20*/  IMAD.MOV.U32 R130, RZ, RZ, R10 ;  /* 0x000000ffff827224 */ /* 0x000fce00078e000a */
.L_x_1743:
[----:B------:R-:W-:Y:S05]  /*2b30*/  BSYNC B1 ;  /* 0x0000000000017941 */ /* 0x000fea0003800000 */
.L_x_1741:
        /* <DEDUP_REMOVED lines=16> */
.L_x_1747:
[----:B------:R-:W-:Y:S05]  /*2c40*/  BSYNC B2 ;  /* 0x0000000000027941 */ /* 0x000fea0003800000 */
.L_x_1746:
        /* <DEDUP_REMOVED lines=44> */
.L_x_1745:
[----:B------:R-:W-:Y:S05]  /*2f10*/  BSYNC B1 ;  /* 0x0000000000017941 */ /* 0x000fea0003800000 */
.L_x_1744:
        /* <DEDUP_REMOVED lines=12> */
[----:B------:R-:W-:-:S05]  /*2fe0*/  SHF.L.U32 R48, R69, 0x10, RZ ;  /* 0x0000001045307819 */ /* 0x000fca00000006ff */
[----:B------:R-:W-:Y:S01]  /*2ff0*/  FADD.FTZ R161, R48, R161 ;  /* 0x000000a130a17221 */ /* 0x000fe20000010000 */
[----:B------:R-:W-:Y:S01]  /*3000*/  IMAD.MOV.U32 R48, RZ, RZ, R72 ;  /* 0x000000ffff307224 */ /* 0x000fe200078e0048 */
[----:B------:R-:W-:Y:S06]  /*3010*/  BRA `(.L_x_1749) ;  /* 0x0000000400587947 */ /* 0x000fec0003800000 */
.L_x_1748:
        /* <DEDUP_REMOVED lines=12> */
.L_x_1751:
[----:B------:R-:W-:-:S07]  /*30e0*/  MOV R6, R10 ;  /* 0x0000000a00067202 */ /* 0x000fce0000000f00 */
.L_x_1752:
[----:B------:R-:W-:Y:S05]  /*30f0*/  BSYNC B1 ;  /* 0x0000000000017941 */ /* 0x000fea0003800000 */
.L_x_1750:
        /* <DEDUP_REMOVED lines=16> */
.L_x_1756:
[----:B------:R-:W-:Y:S05]  /*3200*/  BSYNC B2 ;  /* 0x0000000000027941 */ /* 0x000fea0003800000 */
.L_x_1755:
        /* <DEDUP_REMOVED lines=44> */
.L_x_1754:
[----:B------:R-:W-:Y:S05]  /*34d0*/  BSYNC B1 ;  /* 0x0000000000017941 */ /* 0x000fea0003800000 */
.L_x_1753:
        /* <DEDUP_REMOVED lines=10> */
.L_x_1749:
        /* <DEDUP_REMOVED lines=12> */
.L_x_1758:
[----:B------:R-:W-:-:S07]  /*3640*/  IMAD.MOV.U32 R132, RZ, RZ, R10 ;  /* 0x000000ffff847224 */ /* 0x000fce00078e000a */
.L_x_1759:
[----:B------:R-:W-:Y:S05]  /*3650*/  BSYNC B1 ;  /* 0x0000000000017941 */ /* 0x000fea0003800000 */
.L_x_1757:
        /* <DEDUP_REMOVED lines=16> */
.L_x_1763:
[----:B------:R-:W-:Y:S05]  /*3760*/  BSYNC B2 ;  /* 0x0000000000027941 */ /* 0x000fea0003800000 */
.L_x_1762:
        /* <DEDUP_REMOVED lines=42> */
[----:B------:R-:W-:Y:S01]  /*3a10*/  HFMA2.MMA R72, -RZ, RZ, 0, 0 ;  /* 0x00000000ff487435 */ /* 0x000fe200000001ff */
[----:B------:R-:W-:-:S10]  /*3a20*/  LOP3.LUT R50, R73, R48, R52, 0x96, !PT ;  /* 0x0000003049327212 */ /* 0x000fd400078e9634 */
.L_x_1761:
[----:B------:R-:W-:Y:S05]  /*3a30*/  BSYNC B1 ;  /* 0x0000000000017941 */ /* 0x000fea0003800000 */
.L_x_1760:
        /* <DEDUP_REMOVED lines=16> */
.L_x_1764:
        /* <DEDUP_REMOVED lines=12> */
.L_x_1767:
[----:B------:R-:W-:-:S07]  /*3c00*/  MOV R5, R10 ;  /* 0x0000000a00057202 */ /* 0x000fce0000000f00 */
.L_x_1768:
[----:B------:R-:W-:Y:S05]  /*3c10*/  BSYNC B1 ;  /* 0x0000000000017941 */ /* 0x000fea0003800000 */
.L_x_1766:
        /* <DEDUP_REMOVED lines=16> */
.L_x_1772:
[----:B------:R-:W-:Y:S05]  /*3d20*/  BSYNC B2 ;  /* 0x0000000000027941 */ /* 0x000fea0003800000 */
.L_x_1771:
        /* <DEDUP_REMOVED lines=44> */
.L_x_1770:
[----:B------:R-:W-:Y:S05]  /*3ff0*/  BSYNC B1 ;  /* 0x0000000000017941 */ /* 0x000fea0003800000 */
.L_x_1769:
        /* <DEDUP_REMOVED lines=12> */
.L_x_1765:
        /* <DEDUP_REMOVED lines=12> */
.L_x_1774:
[----:B------:R-:W-:-:S07]  /*4180*/  IMAD.MOV.U32 R130, RZ, RZ, R10 ;  /* 0x000000ffff827224 */ /* 0x000fce00078e000a */
.L_x_1775:
[----:B------:R-:W-:Y:S05]  /*4190*/  BSYNC B1 ;  /* 0x0000000000017941 */ /* 0x000fea0003800000 */
.L_x_1773:
        /* <DEDUP_REMOVED lines=16> */
.L_x_1779:
[----:B------:R-:W-:Y:S05]  /*42a0*/  BSYNC B2 ;  /* 0x0000000000027941 */ /* 0x000fea0003800000 */
.L_x_1778:
        /* <DEDUP_REMOVED lines=44> */
.L_x_1777:
[----:B------:R-:W-:Y:S05]  /*4570*/  BSYNC B1 ;  /* 0x0000000000017941 */ /* 0x000fea0003800000 */
.L_x_1776:
        /* <DEDUP_REMOVED lines=16> */
.L_x_1780:
        /* <DEDUP_REMOVED lines=12> */
.L_x_1783:
[----:B------:R-:W-:-:S07]  /*4740*/  MOV R4, R10 ;  /* 0x0000000a00047202 */ /* 0x000fce0000000f00 */
.L_x_1784:
[----:B------:R-:W-:Y:S05]  /*4750*/  BSYNC B1 ;  /* 0x0000000000017941 */ /* 0x000fea0003800000 */
.L_x_1782:
        /* <DEDUP_REMOVED lines=16> */
.L_x_1788:
[----:B------:R-:W-:Y:S05]  /*4860*/  BSYNC B2 ;  /* 0x0000000000027941 */ /* 0x000fea0003800000 */
.L_x_1787:
        /* <DEDUP_REMOVED lines=44> */
.L_x_1786:
[----:B------:R-:W-:Y:S05]  /*4b30*/  BSYNC B1 ;  /* 0x0000000000017941 */ /* 0x000fea0003800000 */
.L_x_1785:
        /* <DEDUP_REMOVED lines=10> */
.L_x_1781:
        /* <DEDUP_REMOVED lines=12> */
.L_x_1790:
[----:B------:R-:W-:-:S07]  /*4ca0*/  IMAD.MOV.U32 R130, RZ, RZ, R10 ;  /* 0x000000ffff827224 */ /* 0x000fce00078e000a */
.L_x_1791:
[----:B------:R-:W-:Y:S05]  /*4cb0*/  BSYNC B1 ;  /* 0x0000000000017941 */ /* 0x000fea0003800000 */
.L_x_1789:
        /* <DEDUP_REMOVED lines=16> */
.L_x_1795:
[----:B------:R-:W-:Y:S05]  /*4dc0*/  BSYNC B2 ;  /* 0x0000000000027941 */ /* 0x000fea0003800000 */
.L_x_1794:
        /* <DEDUP_REMOVED lines=44> */
.L_x_1793:
[----:B------:R-:W-:Y:S05]  /*5090*/  BSYNC B1 ;  /* 0x0000000000017941 */ /* 0x000fea0003800000 */
.L_x_1792:
        /* <DEDUP_REMOVED lines=10> */
[----:B------:R-:W-:-:S05]  /*5140*/  SHF.L.U32 R48, R48, 0x10, RZ ;  /* 0x0000001030307819 */ /* 0x000fca00000006ff */
[----:B------:R-:W-:Y:S01]  /*5150*/  FADD.FTZ R165, R48, R165 ;  /* 0x000000a530a57221 */ /* 0x000fe20000010000 */
[----:B------:R-:W-:Y:S01]  /*5160*/  IMAD.MOV.U32 R48, RZ, RZ, R72 ;  /* 0x000000ffff307224 */ /* 0x000fe200078e0048 */
[----:B------:R-:W-:Y:S06]  /*5170*/  BRA `(.L_x_1797) ;  /* 0x0000000400607947 */ /* 0x000fec0003800000 */
.L_x_1796:
        /* <DEDUP_REMOVED lines=12> */
.L_x_1799:
[----:B------:R-:W-:-:S07]  /*5240*/  MOV R3, R10 ;  /* 0x0000000a00037202 */ /* 0x000fce0000000f00 */
.L_x_1800:
[----:B------:R-:W-:Y:S05]  /*5250*/  BSYNC B1 ;  /* 0x0000000000017941 */ /* 0x000fea0003800000 */
.L_x_1798:
        /* <DEDUP_REMOVED lines=16> */
.L_x_1804:
[----:B------:R-:W-:Y:S05]  /*5360*/  BSYNC B2 ;  /* 0x0000000000027941 */ /* 0x000fea0003800000 */
.L_x_1803:
        /* <DEDUP_REMOVED lines=44> */
.L_x_1802:
[----:B------:R-:W-:Y:S05]  /*5630*/  BSYNC B1 ;  /* 0x0000000000017941 */ /* 0x000fea0003800000 */
.L_x_1801:
        /* <DEDUP_REMOVED lines=12> */
.L_x_1797:
        /* <DEDUP_REMOVED lines=12> */
.L_x_1806:
[----:B------:R-:W-:-:S07]  /*57c0*/  IMAD.MOV.U32 R74, RZ, RZ, R10 ;  /* 0x000000ffff4a7224 */ /* 0x000fce00078e000a */
.L_x_1807:
[----:B------:R-:W-:Y:S05]  /*57d0*/  BSYNC B1 ;  /* 0x0000000000017941 */ /* 0x000fea0003800000 */
.L_x_1805:
        /* <DEDUP_REMOVED lines=16> */
.L_x_1811:
[----:B------:R-:W-:Y:S05]  /*58e0*/  BSYNC B2 ;  /* 0x0000000000027941 */ /* 0x000fea0003800000 */
.L_x_1810:
        /* <DEDUP_REMOVED lines=44> */
.L_x_1809:
[----:B------:R-:W-:Y:S05]  /*5bb0*/  BSYNC B1 ;  /* 0x0000000000017941 */ /* 0x000fea0003800000 */
.L_x_1808:
        /* <DEDUP_REMOVED lines=10> */
[----:B------:R-:W-:-:S05]  /*5c60*/  SHF.L.U32 R48, R71, 0x10, RZ ;  /* 0x0000001047307819 */ /* 0x000fca00000006ff */
[----:B------:R-:W-:Y:S01]  /*5c70*/  FADD.FTZ R179, R48, R179 ;  /* 0x000000b330b37221 */ /* 0x000fe20000010000 */
[----:B------:R-:W-:Y:S01]  /*5c80*/  IMAD.MOV.U32 R48, RZ, RZ, R72 ;  /* 0x000000ffff307224 */ /* 0x000fe200078e0048 */
[----:B------:R-:W-:Y:S06]  /*5c90*/  BRA `(.L_x_1813) ;  /* 0x0000000400587947 */ /* 0x000fec0003800000 */
.L_x_1812:
        /* <DEDUP_REMOVED lines=12> */
.L_x_1815:
[----:B------:R-:W-:-:S07]  /*5d60*/  MOV R2, R10 ;  /* 0x0000000a00027202 */ /* 0x000fce0000000f00 */
.L_x_1816:
[----:B------:R-:W-:Y:S05]  /*5d70*/  BSYNC B1 ;  /* 0x0000000000017941 */ /* 0x000fea0003800000 */
.L_x_1814:
        /* <DEDUP_REMOVED lines=16> */
.L_x_1820:
[----:B------:R-:W-:Y:S05]  /*5e80*/  BSYNC B2 ;  /* 0x0000000000027941 */ /* 0x000fea0003800000 */
.L_x_1819:
        /* <DEDUP_REMOVED lines=44> */
.L_x_1818:
[----:B------:R-:W-:Y:S05]  /*6150*/  BSYNC B1 ;  /* 0x0000000000017941 */ /* 0x000fea0003800000 */
.L_x_1817:
        /* <DEDUP_REMOVED lines=10> */
.L_x_1813:
        /* <DEDUP_REMOVED lines=12> */
.L_x_1822:
[----:B------:R-:W-:-:S07]  /*62c0*/  IMAD.MOV.U32 R132, RZ, RZ, R10 ;  /* 0x000000ffff847224 */ /* 0x000fce00078e000a */
.L_x_1823:
[----:B------:R-:W-:Y:S05]  /*62d0*/  BSYNC B1 ;  /* 0x0000000000017941 */ /* 0x000fea0003800000 */
.L_x_1821:
        /* <DEDUP_REMOVED lines=16> */
.L_x_1827:
[----:B------:R-:W-:Y:S05]  /*63e0*/  BSYNC B2 ;  /* 0x0000000000027941 */ /* 0x000fea0003800000 */
.L_x_1826:
        /* <DEDUP_REMOVED lines=44> */
.L_x_1825:
[----:B------:R-:W-:Y:S05]  /*66b0*/  BSYNC B1 ;  /* 0x0000000000017941 */ /* 0x000fea0003800000 */
.L_x_1824:
        /* <DEDUP_REMOVED lines=14> */
.L_x_1828:
        /* <DEDUP_REMOVED lines=12> */
.L_x_1831:
[----:B------:R-:W-:-:S07]  /*6860*/  MOV R0, R10 ;  /* 0x0000000a00007202 */ /* 0x000fce0000000f00 */
.L_x_1832:
[----:B------:R-:W-:Y:S05]  /*6870*/  BSYNC B1 ;  /* 0x0000000000017941 */ /* 0x000fea0003800000 */
.L_x_1830:
        /* <DEDUP_REMOVED lines=16> */
.L_x_1836:
[----:B------:R-:W-:Y:S05]  /*6980*/  BSYNC B2 ;  /* 0x0000000000027941 */ /* 0x000fea0003800000 */
.L_x_1835:
        /* <DEDUP_REMOVED lines=44> */
.L_x_1834:
[----:B------:R-:W-:Y:S05]  /*6c50*/  BSYNC B1 ;  /* 0x0000000000017941 */ /* 0x000fea0003800000 */
.L_x_1833:
        /* <DEDUP_REMOVED lines=12> */
.L_x_1829:
[C---:B------:R-:W-:Y:S02]  /*6d20*/  LOP3.LUT P0, RZ, R32.reuse, 0x2, RZ, 0xc0, !PT ;  /* 0x0000000220ff7812 */ /* 0x040fe4000780c0ff */
[----:B------:R-:W-:Y:S02]  /*6d30*/  SEL R126, RZ, 0x1000000, P5 ;  /* 0x01000000ff7e7807 */ /* 0x000fe40002800000 */
[----:B------:R-:W-:Y:S02]  /*6d40*/  SEL R148, RZ, 0x1, P0 ;  /* 0x00000001ff947807 */ /* 0x000fe40000000000 */
[----:B------:R-:W-:Y:S02]  /*6d50*/  SEL R147, RZ, 0x10000, P4 ;  /* 0x00010000ff937807 */ /* 0x000fe40002000000 */
[----:B------:R-:W-:Y:S01]  /*6d60*/  LOP3.LUT P6, RZ, R32, 0x8, RZ, 0xc0, !PT ;  /* 0x0000000820ff7812 */ /* 0x000fe200078cc0ff */
[----:B------:R-:W-:Y:S01]  /*6d70*/  IMAD.WIDE.U32 R148, R148, 0x1000000, RZ ;  /* 0x0100000094947825 */ /* 0x000fe200078e00ff */
[----:B------:R-:W-:-:S02]  /*6d80*/  LOP3.LUT P5, RZ, R32, 0x4, RZ, 0xc0, !PT ;  /* 0x0000000420ff7812 */ /* 0x000fc400078ac0ff */
[----:B------:R-:W-:Y:S02]  /*6d90*/  LOP3.LUT P4, RZ, R32, 0x1, RZ, 0xc0, !PT ;  /* 0x0000000120ff7812 */ /* 0x000fe4000788c0ff */
[----:B------:R-:W-:Y:S02]  /*6da0*/  SEL R122, RZ, 0x100, P3 ;  /* 0x00000100ff7a7807 */ /* 0x000fe40001800000 */
[----:B------:R-:W-:Y:S02]  /*6db0*/  SEL R145, RZ, 0x1, P4 ;  /* 0x00000001ff917807 */ /* 0x000fe40002000000 */
[----:B------:R-:W-:Y:S02]  /*6dc0*/  SEL R146, RZ, 0x1, P5 ;  /* 0x00000001ff927807 */ /* 0x000fe40002800000 */
[----:B------:R-:W-:Y:S02]  /*6dd0*/  SEL R144, RZ, 0x1, P6 ;  /* 0x00000001ff907807 */ /* 0x000fe40003000000 */
[----:B------:R-:W-:Y:S01]  /*6de0*/  LOP3.LUT R122, R122, R126, R147, 0xfe, !PT ;  /* 0x0000007e7a7a7212 */ /* 0x000fe200078efe93 */
[----:B------:R-:W-:Y:S01]  /*6df0*/  IMAD.WIDE.U32 R146, R146, 0x10000, RZ ;  /* 0x0001000092927825 */ /* 0x000fe200078e00ff */
[----:B------:R-:W-:-:S02]  /*6e00*/  LEA R142, P0, R9, UR10, 0x4 ;  /* 0x0000000a098e7c11 */ /* 0x000fc4000f8020ff */
[----:B------:R-:W-:Y:S01]  /*6e10*/  LOP3.LUT R149, R149, R122, R145, 0xfe, !PT ;  /* 0x0000007a95957212 */ /* 0x000fe200078efe91 */
[----:B------:R-:W-:Y:S01]  /*6e20*/  IMAD.WIDE.U32 R144, R144, 0x100, RZ ;  /* 0x0000010090907825 */ /* 0x000fe200078e00ff */
[----:B------:R-:W-:Y:S02]  /*6e30*/  LEA.HI.X R143, R9, UR11, RZ, 0x4, P0 ;  /* 0x0000000b098f7c11 */ /* 0x000fe400080f24ff */
[----:B------:R-:W-:Y:S01]  /*6e40*/  F2FP.BF16.F32.PACK_AB R75, R181, R179 ;  /* 0x000000b3b54b723e */ /* 0x000fe200000010ff */
[----:B------:R-:W-:Y:S01]  /*6e50*/  IMAD.SHL.U32 R122, R9, 0x8, RZ ;  /* 0x00000008097a7824 */ /* 0x000fe200078e00ff */
[----:B------:R-:W-:Y:S02]  /*6e60*/  F2FP.BF16.F32.PACK_AB R74, R165, R163 ;  /* 0x000000a3a54a723e */ /* 0x000fe400000010ff */
[----:B------:R-:W-:Y:S02]  /*6e70*/  F2FP.BF16.F32.PACK_AB R73, R159, R161 ;  /* 0x000000a19f49723e */ /* 0x000fe400000010ff */
[----:B------:R-:W-:-:S02]  /*6e80*/  F2FP.BF16.F32.PACK_AB R72, R155, R157 ;  /* 0x0000009d9b48723e */ /* 0x000fc400000010ff */
[----:B------:R-:W-:Y:S02]  /*6e90*/  LOP3.LUT P2, RZ, R32, 0x10, RZ, 0xc0, !PT ;  /* 0x0000001020ff7812 */ /* 0x000fe4000784c0ff */
[----:B------:R-:W-:Y:S01]  /*6ea0*/  LOP3.LUT R145, R145, R149, R147, 0xfe, !PT ;  /* 0x0000009591917212 */ /* 0x000fe200078efe93 */
[----:B------:R0:W-:Y:S01]  /*6eb0*/  STG.E.128 desc[UR4][R142.64], R72 ;  /* 0x000000488e007986 */ /* 0x0001e2000c101d04 */
[----:B------:R-:W-:Y:S02]  /*6ec0*/  LOP3.LUT R148, R144, R148, R146, 0xfe, !PT ;  /* 0x0000009490947212 */ /* 0x000fe400078efe92 */
[----:B------:R-:W-:Y:S02]  /*6ed0*/  SEL R147, RZ, 0x1, P2 ;  /* 0x00000001ff937807 */ /* 0x000fe40001000000 */
[----:B------:R-:W-:Y:S02]  /*6ee0*/  SHF.L.U64.HI R126, R9, 0x3, RZ ;  /* 0x00000003097e7819 */ /* 0x000fe400000102ff */
[----:B------:R-:W-:-:S02]  /*6ef0*/  LOP3.LUT R144, R148, R147, RZ, 0xfc, !PT ;  /* 0x0000009394907212 */ /* 0x000fc400078efcff */
[----:B0-----:R-:W-:-:S04]  /*6f00*/  IADD3 R72, P0, R122, UR12, RZ ;  /* 0x0000000c7a487c10 */ /* 0x001fc8000ff1e0ff */
[----:B------:R-:W-:-:S05]  /*6f10*/  IADD3.X R73, R126, UR13, RZ, P0, !PT ;  /* 0x0000000d7e497c10 */ /* 0x000fca00087fe4ff */
[----:B------:R0:W-:Y:S01]  /*6f20*/  STG.E.64 desc[UR4][R72.64], R144 ;  /* 0x0000009048007986 */ /* 0x0001e2000c101b04 */
[----:B------:R-:W-:Y:S05]  /*6f30*/  @!P1 BRA `(.L_x_1837) ;  /* 0x0000000000509947 */ /* 0x000fea0003800000 */
[----:B0-----:R-:W-:Y:S01]  /*6f40*/  IMAD.U32 R72, R2, 0x10000, RZ ;  /* 0x0001000002487824 */ /* 0x001fe200078e00ff */
[----:B------:R-:W-:Y:S02]  /*6f50*/  LOP3.LUT R142, R5, 0xff, RZ, 0xc0, !PT ;  /* 0x000000ff058e7812 */ /* 0x000fe400078ec0ff */
[----:B------:R-:W-:Y:S02]  /*6f60*/  LOP3.LUT R74, R6, 0xff, RZ, 0xc0, !PT ;  /* 0x000000ff064a7812 */ /* 0x000fe400078ec0ff */
[----:B------:R-:W-:Y:S01]  /*6f70*/  LOP3.LUT R145, R72, 0xff0000, RZ, 0xc0, !PT ;  /* 0x00ff000048917812 */ /* 0x000fe200078ec0ff */
[----:B------:R-:W-:Y:S01]  /*6f80*/  IMAD.WIDE.U32 R142, R142, 0x1000000, RZ ;  /* 0x010000008e8e7825 */ /* 0x000fe200078e00ff */
[----:B------:R-:W-:-:S03]  /*6f90*/  LOP3.LUT R72, R0, 0xffff, RZ, 0xc0, !PT ;  /* 0x0000ffff00487812 */ /* 0x000fc600078ec0ff */
[----:B------:R-:W-:Y:S01]  /*6fa0*/  IMAD.WIDE.U32 R74, R74, 0x10000, RZ ;  /* 0x000100004a4a7825 */ /* 0x000fe200078e00ff */
[----:B------:R-:W-:Y:S02]  /*6fb0*/  PRMT R145, R145, 0x4210, R72 ;  /* 0x0000421091917816 */ /* 0x000fe40000000048 */
[----:B------:R-:W-:-:S04]  /*6fc0*/  PRMT R72, R3, 0x7104, RZ ;  /* 0x0000710403487816 */ /* 0x000fc800000000ff */
[----:B------:R-:W-:Y:S02]  /*6fd0*/  LOP3.LUT R145, R145, 0xff00, R72, 0xf8, !PT ;  /* 0x0000ff0091917812 */ /* 0x000fe400078ef848 */
[----:B------:R-:W-:Y:S02]  /*6fe0*/  LOP3.LUT R72, R7, 0xff, RZ, 0xc0, !PT ;  /* 0x000000ff07487812 */ /* 0x000fe400078ec0ff */
[----:B------:R-:W-:-:S03]  /*6ff0*/  LOP3.LUT R145, R145, 0xff, R4, 0xf8, !PT ;  /* 0x000000ff91917812 */ /* 0x000fc600078ef804 */
[----:B------:R-:W-:Y:S01]  /*7000*/  IMAD.WIDE.U32 R72, R72, 0x100, RZ ;  /* 0x0000010048487825 */ /* 0x000fe200078e00ff */
[----:B------:R-:W-:Y:S02]  /*7010*/  LOP3.LUT R75, R75, R145, R143, 0xfe, !PT ;  /* 0x000000914b4b7212 */ /* 0x000fe400078efe8f */
[----:B------:R-:W-:Y:S02]  /*7020*/  LOP3.LUT R143, R72, R142, R74, 0xfe, !PT ;  /* 0x0000008e488f7212 */ /* 0x000fe400078efe4a */
[----:B------:R-:W-:Y:S02]  /*7030*/  IADD3 R72, P0, R122, UR6, RZ ;  /* 0x000000067a487c10 */ /* 0x000fe4000ff1e0ff */
[----:B------:R-:W-:Y:S02]  /*7040*/  LOP3.LUT R75, R75, R73, RZ, 0xfc, !PT ;  /* 0x000000494b4b7212 */ /* 0x000fe400078efcff */
[----:B------:R-:W-:Y:S02]  /*7050*/  IADD3.X R73, R126, UR7, RZ, P0, !PT ;  /* 0x000000077e497c10 */ /* 0x000fe400087fe4ff */
[----:B------:R-:W-:-:S05]  /*7060*/  LOP3.LUT R74, R143, 0xff, R8, 0xf8, !PT ;  /* 0x000000ff8f4a7812 */ /* 0x000fca00078ef808 */
[----:B------:R1:W-:Y:S02]  /*7070*/  STG.E.64 desc[UR4][R72.64], R74 ;  /* 0x0000004a48007986 */ /* 0x0003e4000c101b04 */
.L_x_1837:
[----:B------:R-:W-:-:S07]  /*7080*/  IADD3 R128, R9, 0x100, RZ ;  /* 0x0000010009807810 */ /* 0x000fce0007ffe0ff */
.L_x_1708:
[----:B------:R-:W-:Y:S05]  /*7090*/  BSYNC B0 ;  /* 0x0000000000007941 */ /* 0x000fea0003800000 */
.L_x_1707:
[----:B------:R-:W-:Y:S01]  /*70a0*/  LOP3.LUT P0, RZ, R32, 0x100, RZ, 0xc0, !PT ;  /* 0x0000010020ff7812 */ /* 0x000fe2000780c0ff */
[----:B------:R-:W-:-:S12]  /*70b0*/  BSSY B0, `(.L_x_1838) ;  /* 0x00005de000007945 */ /* 0x000fd80003800000 */
[----:B------:R-:W-:Y:S05]  /*70c0*/  @!P0 BRA `(.L_x_1839) ;  /* 0x0000005c00708947 */ /* 0x000fea0003800000 */
[----:B------:R-:W2:Y:S01]  /*70d0*/  LDC.64 R130, c[0x0][0x228] ;  /* 0x00008a00ff827b82 */ /* 0x000ea20000000a00 */
[----:B------:R-:W-:-:S04]  /*70e0*/  ISETP.NE.U32.AND P0, PT, RZ, UR8, PT ;  /* 0x00000008ff007c0c */ /* 0x000fc8000bf05070 */
[----:B------:R-:W-:-:S03]  /*70f0*/  ISETP.NE.AND.EX P0, PT, RZ, UR9, PT, P0 ;  /* 0x00000009ff007c0c */ /* 0x000fc6000bf05300 */
[----:B01----:R-:W0:Y:S10]  /*7100*/  LDC.64 R72, c[0x0][0x220] ;  /* 0x00008800ff487b82 */ /* 0x003e340000000a00 */
[----:B------:R-:W-:-:S04]  /*7110*/  @P0 LEA R132, P1, R128, UR8, 0x4 ;  /* 0x0000000880840c11 */ /* 0x000fc8000f8220ff */
[----:B------:R-:W-:Y:S02]  /*7120*/  @P0 LEA.HI.X R133, R128, UR9, RZ, 0x4, P1 ;  /* 0x0000000980850c11 */ /* 0x000fe400088f24ff */
[----:B--2---:R-:W-:-:S03]  /*7130*/  ISETP.NE.U32.AND P1, PT, R130, RZ, PT ;  /* 0x000000ff8200720c */ /* 0x004fc60003f25070 */
[----:B------:R1:W5:Y:S01]  /*7140*/  @P0 LDG.E.128 R68, desc[UR4][R132.64] ;  /* 0x0000000484440981 */ /* 0x000362000c1e1d00 */
[----:B------:R-:W-:Y:S01]  /*7150*/  ISETP.NE.AND.EX P1, PT, R131, RZ, PT, P1 ;  /* 0x000000ff8300720c */ /* 0x000fe20003f25310 */
[----:B0-----:R-:W-:-:S06]  /*7160*/  IMAD.WIDE.U32 R72, R128, 0x10, R72 ;  /* 0x0000001080487825 */ /* 0x001fcc00078e0048 */
[----:B------:R-:W5:Y:S06]  /*7170*/  LDG.E.128 R72, desc[UR4][R72.64] ;  /* 0x0000000448487981 */ /* 0x000f6c000c1e1d00 */
[----:B------:R-:W-:-:S04]  /*7180*/  @P1 LEA R142, P2, R128, R130, 0x4 ;  /* 0x00000082808e1211 */ /* 0x000fc800078420ff */
[----:B------:R-:W-:-:S05]  /*7190*/  @P1 LEA.HI.X R143, R128, R131, RZ, 0x4, P2 ;  /* 0x00000083808f1211 */ /* 0x000fca00010f24ff */
[----:B------:R1:W5:Y:S01]  /*71a0*/  @P1 LDG.E.128 R64, desc[UR4][R142.64] ;  /* 0x000000048e401981 */ /* 0x000362000c1e1d00 */
[C---:B------:R-:W-:Y:S01]  /*71b0*/  ISETP.NE.AND P2, PT, R48.reuse, 0x1, PT ;  /* 0x000000013000780c */ /* 0x040fe20003f45270 */
[----:B------:R-:W-:Y:S01]  /*71c0*/  BSSY B1, `(.L_x_1840) ;  /* 0x000000c000017945 */ /* 0x000fe20003800000 */
[----:B------:R-:W-:-:S11]  /*71d0*/  VIADD R134, R48, 0x1 ;  /* 0x0000000130867836 */ /* 0x000fd60000000000 */
[----:B-1----:R-:W-:Y:S05]  /*71e0*/  @!P2 BRA `(.L_x_1841) ;  /* 0x000000000020a947 */ /* 0x002fea0003800000 */
        /* <DEDUP_REMOVED lines=8> */
.L_x_1841:
[----:B------:R-:W-:-:S07]  /*7270*/  IMAD.MOV.U32 R136, RZ, RZ, R10 ;  /* 0x000000ffff887224 */ /* 0x000fce00078e000a */
.L_x_1842:
[----:B------:R-:W-:Y:S05]  /*7280*/  BSYNC B1 ;  /* 0x0000000000017941 */ /* 0x000fea0003800000 */
.L_x_1840:
        /* <DEDUP_REMOVED lines=16> */
.L_x_1846:
[----:B------:R-:W-:Y:S05]  /*7390*/  BSYNC B2 ;  /* 0x0000000000027941 */ /* 0x000fea0003800000 */
.L_x_1845:
        /* <DEDUP_REMOVED lines=44> */
.L_x_1844:
[----:B------:R-:W-:Y:S05]  /*7660*/  BSYNC B1 ;  /* 0x0000000000017941 */ /* 0x000fea0003800000 */
.L_x_1843:
[----:B------:R-:W0:Y:S01]  /*7670*/  LDC R126, c[0x0][0x294] ;  /* 0x0000a500ff7e7b82 */ /* 0x000e220000000800 */
[----:B------:R-:W-:Y:S01]  /*7680*/  I2FP.F32.U32 R133, R136 ;  /* 0x0000008800857245 */ /* 0x000fe20000201000 */
[----:B------:R-:W-:Y:S01]  /*7690*/  IMAD.MOV.U32 R132, RZ, RZ, 0x2f800000 ;  /* 0x2f800000ff847424 */ /* 0x000fe200078e00ff */
[----:B------:R-:W-:Y:S02]  /*76a0*/  ISETP.NE.U32.AND P2, PT, R130, RZ, PT ;  /* 0x000000ff8200720c */ /* 0x000fe40003f45070 */
[----:B------:R-:W-:Y:S01]  /*76b0*/  LOP3.LUT R32, R32, 0xffffffef, RZ, 0xc0, !PT ;  /* 0xffffffef20207812 */ /* 0x000fe200078ec0ff */
[----:B------:R-:W-:Y:S01]  /*76c0*/  FFMA.FTZ R133, R133, R132, 1.1641532182693481445e-10 ;  /* 0x2f00000085857423 */ /* 0x000fe20000010084 */
[----:B------:R-:W-:Y:S01]  /*76d0*/  ISETP.NE.AND.EX P2, PT, R131, RZ, PT, P2 ;  /* 0x000000ff8300720c */ /* 0x000fe20003f45320 */
[----:B------:R-:W1:Y:S01]  /*76e0*/  LDC R122, c[0x0][0x298] ;  /* 0x0000a600ff7a7b82 */ /* 0x000e620000000800 */
[C---:B-----5:R-:W-:Y:S01]  /*76f0*/  IMAD.U32 R131, R72.reuse, 0x10000, RZ ;  /* 0x0001000048837824 */ /* 0x060fe200078e00ff */
[----:B------:R-:W-:-:S02]  /*7700*/  PRMT R72, R72, 0x7632, R72 ;  /* 0x0000763248487816 */ /* 0x000fc40000000048 */
[----:B0-----:R-:W-:Y:S01]  /*7710*/  FSETP.GTU.FTZ.AND P3, PT, R133, R126, PT ;  /* 0x0000007e8500720b */ /* 0x001fe20003f7c000 */
[----:B-1----:R-:W-:-:S12]  /*7720*/  FMUL.FTZ R131, R131, R122 ;  /* 0x0000007a83837220 */ /* 0x002fd80000410000 */
[----:B------:R-:W-:Y:S02]  /*7730*/  @P3 LOP3.LUT R32, R32, 0x10, RZ, 0xfc, !PT ;  /* 0x0000001020203812 */ /* 0x000fe400078efcff */
[----:B------:R-:W-:Y:S01]  /*7740*/  FSEL R133, R131, RZ, !P3 ;  /* 0x000000ff83857208 */ /* 0x000fe20005800000 */
[----:B------:R-:W-:Y:S06]  /*7750*/  @P2 BRA `(.L_x_1847) ;  /* 0x0000000000182947 */ /* 0x000fec0003800000 */
[----:B------:R-:W-:Y:S01]  /*7760*/  MOV R48, R134 ;  /* 0x0000008600307202 */ /* 0x000fe20000000f00 */
[----:B------:R-:W-:Y:S06]  /*7770*/  @!P0 BRA `(.L_x_1848) ;  /* 0x0000000400688947 */ /* 0x000fec0003800000 */
[----:B------:R-:W-:-:S04]  /*7780*/  IMAD.U32 R48, R68, 0x10000, RZ ;  /* 0x0001000044307824 */ /* 0x000fc800078e00ff */
[----:B------:R-:W-:Y:S01]  /*7790*/  FADD.FTZ R133, R48, R133 ;  /* 0x0000008530857221 */ /* 0x000fe20000010000 */
[----:B------:R-:W-:Y:S01]  /*77a0*/  IMAD.MOV.U32 R48, RZ, RZ, R134 ;  /* 0x000000ffff307224 */ /* 0x000fe200078e0086 */
[----:B------:R-:W-:Y:S06]  /*77b0*/  BRA `(.L_x_1848) ;  /* 0x0000000400587947 */ /* 0x000fec0003800000 */
.L_x_1847:
        /* <DEDUP_REMOVED lines=12> */
.L_x_1850:
[----:B------:R-:W-:-:S07]  /*7880*/  IMAD.MOV.U32 R8, RZ, RZ, R10 ;  /* 0x000000ffff087224 */ /* 0x000fce00078e000a */
.L_x_1851:
[----:B------:R-:W-:Y:S05]  /*7890*/  BSYNC B1 ;  /* 0x0000000000017941 */ /* 0x000fea0003800000 */
.L_x_1849:
        /* <DEDUP_REMOVED lines=16> */
.L_x_1855:
[----:B------:R-:W-:Y:S05]  /*79a0*/  BSYNC B2 ;  /* 0x0000000000027941 */ /* 0x000fea0003800000 */
.L_x_1854:
        /* <DEDUP_REMOVED lines=38> */
[----:B------:R-:W-:Y:S02]  /*7c10*/  LOP3.LUT R49, R131, R142, R51, 0x96, !PT ;  /* 0x0000008e83317212 */ /* 0x000fe400078e9633 */
[----:B------:R-:W-:Y:S01]  /*7c20*/  MOV R10, R130 ;  /* 0x00000082000a7202 */ /* 0x000fe20000000f00 */
[----:B------:R-:W-:-:S04]  /*7c30*/  IMAD.WIDE.U32 R130, R12, -0x2daee0ad, RZ ;  /* 0xd2511f530c827825 */ /* 0x000fc800078e00ff */
[----:B------:R-:W-:Y:S01]  /*7c40*/  IMAD.MOV.U32 R12, RZ, RZ, R130 ;  /* 0x000000ffff0c7224 */ /* 0x000fe200078e0082 */
[----:B------:R-:W-:Y:S01]  /*7c50*/  LOP3.LUT R50, R131, R48, R52, 0x96, !PT ;  /* 0x0000003083327212 */ /* 0x000fe200078e9634 */
[----:B------:R-:W-:-:S07]  /*7c60*/  IMAD.MOV.U32 R48, RZ, RZ, RZ ;  /* 0x000000ffff307224 */ /* 0x000fce00078e00ff */
.L_x_1853:
[----:B------:R-:W-:Y:S05]  /*7c70*/  BSYNC B1 ;  /* 0x0000000000017941 */ /* 0x000fea0003800000 */
.L_x_1852:
[----:B------:R-:W-:Y:S02]  /*7c80*/  I2FP.F32.U32 R131, R8 ;  /* 0x0000000800837245 */ /* 0x000fe40000201000 */
[----:B------:R-:W-:-:S03]  /*7c90*/  SHF.L.U32 R143, R64, 0x10, RZ ;  /* 0x00000010408f7819 */ /* 0x000fc600000006ff */
[----:B------:R-:W-:Y:S02]  /*7ca0*/  FFMA.FTZ R131, R131, R132, 1.1641532182693481445e-10 ;  /* 0x2f00000083837423 */ /* 0x000fe40000010084 */
[----:B------:R-:W-:-:S03]  /*7cb0*/  FMUL.FTZ R130, R143, R122 ;  /* 0x0000007a8f827220 */ /* 0x000fc60000410000 */
[----:B------:R-:W-:-:S04]  /*7cc0*/  FSETP.GTU.FTZ.AND P3, PT, R131, R126, PT ;  /* 0x0000007e8300720b */ /* 0x000fc80003f7c000 */
[----:B------:R-:W-:Y:S02]  /*7cd0*/  FSEL R130, R130, RZ, !P3 ;  /* 0x000000ff82827208 */ /* 0x000fe40005800000 */
[----:B------:R-:W-:-:S03]  /*7ce0*/  SEL R8, RZ, 0x1, P3 ;  /* 0x00000001ff087807 */ /* 0x000fc60001800000 */
[----:B------:R-:W-:Y:S01]  /*7cf0*/  FADD.FTZ R133, R130, R133 ;  /* 0x0000008582857221 */ /* 0x000fe20000010000 */
[----:B------:R-:W-:-:S04]  /*7d00*/  @P0 IMAD.U32 R130, R68, 0x10000, RZ ;  /* 0x0001000044820824 */ /* 0x000fc800078e00ff */
[----:B------:R-:W-:-:S07]  /*7d10*/  @P0 FADD.FTZ R133, R130, R133 ;  /* 0x0000008582850221 */ /* 0x000fce0000010000 */
.L_x_1848:
        /* <DEDUP_REMOVED lines=12> */
.L_x_1857:
[----:B------:R-:W-:-:S07]  /*7de0*/  MOV R134, R10 ;  /* 0x0000000a00867202 */ /* 0x000fce0000000f00 */
.L_x_1858:
[----:B------:R-:W-:Y:S05]  /*7df0*/  BSYNC B1 ;  /* 0x0000000000017941 */ /* 0x000fea0003800000 */
.L_x_1856:
        /* <DEDUP_REMOVED lines=16> */
.L_x_1862:
[----:B------:R-:W-:Y:S05]  /*7f00*/  BSYNC B2 ;  /* 0x0000000000027941 */ /* 0x000fea0003800000 */
.L_x_1861:
        /* <DEDUP_REMOVED lines=40> */
[----:B------:R-:W-:-:S03]  /*8190*/  IMAD.WIDE.U32 R130, R12, -0x2daee0ad, RZ ;  /* 0xd2511f530c827825 */ /* 0x000fc600078e00ff */
[----:B------:R-:W-:Y:S01]  /*81a0*/  MOV R12, R130 ;  /* 0x00000082000c7202 */ /* 0x000fe20000000f00 */
[----:B------:R-:W-:Y:S01]  /*81b0*/  IMAD.MOV.U32 R130, RZ, RZ, RZ ;  /* 0x000000ffff827224 */ /* 0x000fe200078e00ff */
[----:B------:R-:W-:-:S07]  /*81c0*/  LOP3.LUT R50, R131, R48, R52, 0x96, !PT ;  /* 0x0000003083327212 */ /* 0x000fce00078e9634 */
.L_x_1860:
[----:B------:R-:W-:Y:S05]  /*81d0*/  BSYNC B1 ;  /* 0x0000000000017941 */ /* 0x000fea0003800000 */
.L_x_1859:
        /* <DEDUP_REMOVED lines=12> */
[----:B------:R-:W-:-:S04]  /*82a0*/  IMAD.U32 R48, R48, 0x10000, RZ ;  /* 0x0001000030307824 */ /* 0x000fc800078e00ff */
[----:B------:R-:W-:Y:S01]  /*82b0*/  FADD.FTZ R131, R48, R131 ;  /* 0x0000008330837221 */ /* 0x000fe20000010000 */
[----:B------:R-:W-:Y:S01]  /*82c0*/  IMAD.MOV.U32 R48, RZ, RZ, R130 ;  /* 0x000000ffff307224 */ /* 0x000fe200078e0082 */
[----:B------:R-:W-:Y:S06]  /*82d0*/  BRA `(.L_x_1864) ;  /* 0x0000000400607947 */ /* 0x000fec0003800000 */
.L_x_1863:
        /* <DEDUP_REMOVED lines=12> */
.L_x_1866:
[----:B------:R-:W-:-:S07]  /*83a0*/  IMAD.MOV.U32 R7, RZ, RZ, R10 ;  /* 0x000000ffff077224 */ /* 0x000fce00078e000a */
.L_x_1867:
[----:B------:R-:W-:Y:S05]  /*83b0*/  BSYNC B1 ;  /* 0x0000000000017941 */ /* 0x000fea0003800000 */
.L_x_1865:
        /* <DEDUP_REMOVED lines=16> */
.L_x_1871:
[----:B------:R-:W-:Y:S05]  /*84c0*/  BSYNC B2 ;  /* 0x0000000000027941 */ /* 0x000fea0003800000 */
.L_x_1870:
        /* <DEDUP_REMOVED lines=44> */
.L_x_1869:
[----:B------:R-:W-:Y:S05]  /*8790*/  BSYNC B1 ;  /* 0x0000000000017941 */ /* 0x000fea0003800000 */
.L_x_1868:
[----:B------:R-:W-:Y:S02]  /*87a0*/  I2FP.F32.U32 R7, R7 ;  /* 0x0000000700077245 */ /* 0x000fe40000201000 */
[----:B------:R-:W-:-:S03]  /*87b0*/  PRMT R72, R64, 0x7632, R72 ;  /* 0x0000763240487816 */ /* 0x000fc60000000048 */
[----:B------:R-:W-:Y:S01]  /*87c0*/  FFMA.FTZ R7, R7, R132, 1.1641532182693481445e-10 ;  /* 0x2f00000007077423 */ /* 0x000fe20000010084 */
[----:B------:R-:W-:-:S04]  /*87d0*/  SHF.L.U32 R143, R72, 0x10, RZ ;  /* 0x00000010488f7819 */ /* 0x000fc800000006ff */
[----:B------:R-:W-:Y:S01]  /*87e0*/  FSETP.GTU.FTZ.AND P3, PT, R7, R126, PT ;  /* 0x0000007e0700720b */ /* 0x000fe20003f7c000 */
[----:B------:R-:W-:-:S03]  /*87f0*/  FMUL.FTZ R143, R143, R122 ;  /* 0x0000007a8f8f7220 */ /* 0x000fc60000410000 */
[----:B------:R-:W-:Y:S02]  /*8800*/  SEL R7, RZ, 0x1, P3 ;  /* 0x00000001ff077807 */ /* 0x000fe40001800000 */
[----:B------:R-:W-:-:S05]  /*8810*/  FSEL R72, R143, RZ, !P3 ;  /* 0x000000ff8f487208 */ /* 0x000fca0005800000 */
[----:B------:R-:W-:Y:S01]  /*8820*/  FADD.FTZ R131, R72, R131 ;  /* 0x0000008348837221 */ /* 0x000fe20000010000 */
[----:B------:R-:W-:-:S05]  /*8830*/  @P0 PRMT R72, R68, 0x7632, R72 ;  /* 0x0000763244480816 */ /* 0x000fca0000000048 */
[----:B------:R-:W-:-:S04]  /*8840*/  @P0 IMAD.U32 R72, R72, 0x10000, RZ ;  /* 0x0001000048480824 */ /* 0x000fc800078e00ff */
[----:B------:R-:W-:-:S07]  /*8850*/  @P0 FADD.FTZ R131, R72, R131 ;  /* 0x0000008348830221 */ /* 0x000fce0000010000 */
.L_x_1864:
        /* <DEDUP_REMOVED lines=12> */
.L_x_1873:
[----:B------:R-:W-:-:S07]  /*8920*/  MOV R130, R10 ;  /* 0x0000000a00827202 */ /* 0x000fce0000000f00 */
.L_x_1874:
[----:B------:R-:W-:Y:S05]  /*8930*/  BSYNC B1 ;  /* 0x0000000000017941 */ /* 0x000fea0003800000 */
.L_x_1872:
        /* <DEDUP_REMOVED lines=16> */
.L_x_1878:
[----:B------:R-:W-:Y:S05]  /*8a40*/  BSYNC B2 ;  /* 0x0000000000027941 */ /* 0x000fea0003800000 */
.L_x_1877:
        /* <DEDUP_REMOVED lines=42> */
[----:B------:R-:W-:Y:S02]  /*8cf0*/  LOP3.LUT R50, R143, R48, R52, 0x96, !PT ;  /* 0x000000308f327212 */ /* 0x000fe400078e9634 */
[----:B------:R-:W-:-:S07]  /*8d00*/  MOV R12, R142 ;  /* 0x0000008e000c7202 */ /* 0x000fce0000000f00 */
.L_x_1876:
[----:B------:R-:W-:Y:S05]  /*8d10*/  BSYNC B1 ;  /* 0x0000000000017941 */ /* 0x000fea0003800000 */
.L_x_1875:
        /* <DEDUP_REMOVED lines=12> */
[----:B------:R-:W-:-:S04]  /*8de0*/  IMAD.U32 R48, R69, 0x10000, RZ ;  /* 0x0001000045307824 */ /* 0x000fc800078e00ff */
[----:B------:R-:W-:Y:S01]  /*8df0*/  FADD.FTZ R153, R48, R153 ;  /* 0x0000009930997221 */ /* 0x000fe20000010000 */
[----:B------:R-:W-:Y:S01]  /*8e00*/  IMAD.MOV.U32 R48, RZ, RZ, R72 ;  /* 0x000000ffff307224 */ /* 0x000fe200078e0048 */
[----:B------:R-:W-:Y:S06]  /*8e10*/  BRA `(.L_x_1880) ;  /* 0x0000000400587947 */ /* 0x000fec0003800000 */
.L_x_1879:
        /* <DEDUP_REMOVED lines=12> */
.L_x_1882:
[----:B------:R-:W-:-:S07]  /*8ee0*/  IMAD.MOV.U32 R6, RZ, RZ, R10 ;  /* 0x000000ffff067224 */ /* 0x000fce00078e000a */
.L_x_1883:
[----:B------:R-:W-:Y:S05]  /*8ef0*/  BSYNC B1 ;  /* 0x0000000000017941 */ /* 0x000fea0003800000 */
.L_x_1881:
        /* <DEDUP_REMOVED lines=16> */
.L_x_1887:
[----:B------:R-:W-:Y:S05]  /*9000*/  BSYNC B2 ;  /* 0x0000000000027941 */ /* 0x000fea0003800000 */
.L_x_1886:
        /* <DEDUP_REMOVED lines=44> */
.L_x_1885:
[----:B------:R-:W-:Y:S05]  /*92d0*/  BSYNC B1 ;  /* 0x0000000000017941 */ /* 0x000fea0003800000 */
.L_x_1884:
        /* <DEDUP_REMOVED lines=10> */
.L_x_1880:
        /* <DEDUP_REMOVED lines=12> */
.L_x_1889:
[----:B------:R-:W-:-:S07]  /*9440*/  MOV R134, R10 ;  /* 0x0000000a00867202 */ /* 0x000fce0000000f00 */
.L_x_1890:
[----:B------:R-:W-:Y:S05]  /*9450*/  BSYNC B1 ;  /* 0x0000000000017941 */ /* 0x000fea0003800000 */
.L_x_1888:
        /* <DEDUP_REMOVED lines=16> */
.L_x_1894:
[----:B------:R-:W-:Y:S05]  /*9560*/  BSYNC B2 ;  /* 0x0000000000027941 */ /* 0x000fea0003800000 */
.L_x_1893:
        /* <DEDUP_REMOVED lines=44> */
.L_x_1892:
[----:B------:R-:W-:Y:S05]  /*9830*/  BSYNC B1 ;  /* 0x0000000000017941 */ /* 0x000fea0003800000 */
.L_x_1891:
        /* <DEDUP_REMOVED lines=16> */
.L_x_1895:
        /* <DEDUP_REMOVED lines=12> */
.L_x_1898:
[----:B------:R-:W-:-:S07]  /*9a00*/  IMAD.MOV.U32 R5, RZ, RZ, R10 ;  /* 0x000000ffff057224 */ /* 0x000fce00078e000a */
.L_x_1899:
[----:B------:R-:W-:Y:S05]  /*9a10*/  BSYNC B1 ;  /* 0x0000000000017941 */ /* 0x000fea0003800000 */
.L_x_1897:
        /* <DEDUP_REMOVED lines=16> */
.L_x_1903:
[----:B------:R-:W-:Y:S05]  /*9b20*/  BSYNC B2 ;  /* 0x0000000000027941 */ /* 0x000fea0003800000 */
.L_x_1902:
        /* <DEDUP_REMOVED lines=44> */
.L_x_1901:
[----:B------:R-:W-:Y:S05]  /*9df0*/  BSYNC B1 ;  /* 0x0000000000017941 */ /* 0x000fea0003800000 */
.L_x_1900:
        /* <DEDUP_REMOVED lines=12> */
.L_x_1896:
        /* <DEDUP_REMOVED lines=12> */
.L_x_1905:
[----:B------:R-:W-:-:S07]  /*9f80*/  MOV R130, R10 ;  /* 0x0000000a00827202 */ /* 0x000fce0000000f00 */
.L_x_1906:
[----:B------:R-:W-:Y:S05]  /*9f90*/  BSYNC B1 ;  /* 0x0000000000017941 */ /* 0x000fea0003800000 */
.L_x_1904:
        /* <DEDUP_REMOVED lines=16> */
.L_x_1910:
[----:B------:R-:W-:Y:S05]  /*a0a0*/  BSYNC B2 ;  /* 0x0000000000027941 */ /* 0x000fea0003800000 */
.L_x_1909:
        /* <DEDUP_REMOVED lines=44> */
.L_x_1908:
[----:B------:R-:W-:Y:S05]  /*a370*/  BSYNC B1 ;  /* 0x0000000000017941 */ /* 0x000fea0003800000 */
.L_x_1907:
        /* <DEDUP_REMOVED lines=16> */
.L_x_1911:
        /* <DEDUP_REMOVED lines=12> */
.L_x_1914:
[----:B------:R-:W-:-:S07]  /*a540*/  IMAD.MOV.U32 R4, RZ, RZ, R10 ;  /* 0x000000ffff047224 */ /* 0x000fce00078e000a */
.L_x_1915:
[----:B------:R-:W-:Y:S05]  /*a550*/  BSYNC B1 ;  /* 0x0000000000017941 */ /* 0x000fea0003800000 */
.L_x_1913:
        /* <DEDUP_REMOVED lines=16> */
.L_x_1919:
[----:B------:R-:W-:Y:S05]  /*a660*/  BSYNC B2 ;  /* 0x0000000000027941 */ /* 0x000fea0003800000 */
.L_x_1918:
        /* <DEDUP_REMOVED lines=44> */
.L_x_1917:
[----:B------:R-:W-:Y:S05]  /*a930*/  BSYNC B1 ;  /* 0x0000000000017941 */ /* 0x000fea0003800000 */
.L_x_1916:
        /* <DEDUP_REMOVED lines=10> */
.L_x_1912:
        /* <DEDUP_REMOVED lines=12> */
.L_x_1921:
[----:B------:R-:W-:-:S07]  /*aaa0*/  MOV R130, R10 ;  /* 0x0000000a00827202 */ /* 0x000fce0000000f00 */
.L_x_1922:
[----:B------:R-:W-:Y:S05]  /*aab0*/  BSYNC B1 ;  /* 0x0000000000017941 */ /* 0x000fea0003800000 */
.L_x_1920:
        /* <DEDUP_REMOVED lines=16> */
.L_x_1926:
[----:B------:R-:W-:Y:S05]  /*abc0*/  BSYNC B2 ;  /* 0x0000000000027941 */ /* 0x000fea0003800000 */
.L_x_1925:
        /* <DEDUP_REMOVED lines=44> */
.L_x_1924:
[----:B------:R-:W-:Y:S05]  /*ae90*/  BSYNC B1 ;  /* 0x0000000000017941 */ /* 0x000fea0003800000 */
.L_x_1923:
        /* <DEDUP_REMOVED lines=10> */
[----:B------:R-:W-:-:S04]  /*af40*/  IMAD.U32 R48, R48, 0x10000, RZ ;  /* 0x0001000030307824 */ /* 0x000fc800078e00ff */
[----:B------:R-:W-:Y:S01]  /*af50*/  FADD.FTZ R169, R48, R169 ;  /* 0x000000a930a97221 */ /* 0x000fe20000010000 */
[----:B------:R-:W-:Y:S01]  /*af60*/  IMAD.MOV.U32 R48, RZ, RZ, R72 ;  /* 0x000000ffff307224 */ /* 0x000fe200078e0048 */
[----:B------:R-:W-:Y:S06]  /*af70*/  BRA `(.L_x_1928) ;  /* 0x0000000400607947 */ /* 0x000fec0003800000 */
.L_x_1927:
        /* <DEDUP_REMOVED lines=12> */
.L_x_1930:
[----:B------:R-:W-:-:S07]  /*b040*/  IMAD.MOV.U32 R3, RZ, RZ, R10 ;  /* 0x000000ffff037224 */ /* 0x000fce00078e000a */
.L_x_1931:
[----:B------:R-:W-:Y:S05]  /*b050*/  BSYNC B1 ;  /* 0x0000000000017941 */ /* 0x000fea0003800000 */
.L_x_1929:
        /* <DEDUP_REMOVED lines=16> */
.L_x_1935:
[----:B------:R-:W-:Y:S05]  /*b160*/  BSYNC B2 ;  /* 0x0000000000027941 */ /* 0x000fea0003800000 */
.L_x_1934:
        /* <DEDUP_REMOVED lines=44> */
.L_x_1933:
[----:B------:R-:W-:Y:S05]  /*b430*/  BSYNC B1 ;  /* 0x0000000000017941 */ /* 0x000fea0003800000 */
.L_x_1932:
        /* <DEDUP_REMOVED lines=12> */
.L_x_1928:
        /* <DEDUP_REMOVED lines=12> */
.L_x_1937:
[----:B------:R-:W-:-:S07]  /*b5c0*/  MOV R74, R10 ;  /* 0x0000000a004a7202 */ /* 0x000fce0000000f00 */
.L_x_1938:
[----:B------:R-:W-:Y:S05]  /*b5d0*/  BSYNC B1 ;  /* 0x0000000000017941 */ /* 0x000fea0003800000 */
.L_x_1936:
        /* <DEDUP_REMOVED lines=16> */
.L_x_1942:
[----:B------:R-:W-:Y:S05]  /*b6e0*/  BSYNC B2 ;  /* 0x0000000000027941 */ /* 0x000fea0003800000 */
.L_x_1941:
        /* <DEDUP_REMOVED lines=44> */
.L_x_1940:
[----:B------:R-:W-:Y:S05]  /*b9b0*/  BSYNC B1 ;  /* 0x0000000000017941 */ /* 0x000fea0003800000 */
.L_x_1939:
        /* <DEDUP_REMOVED lines=10> */
[----:B------:R-:W-:-:S04]  /*ba60*/  IMAD.U32 R48, R71, 0x10000, RZ ;  /* 0x0001000047307824 */ /* 0x000fc800078e00ff */
[----:B------:R-:W-:Y:S01]  /*ba70*/  FADD.FTZ R183, R48, R183 ;  /* 0x000000b730b77221 */ /* 0x000fe20000010000 */
[----:B------:R-:W-:Y:S01]  /*ba80*/  IMAD.MOV.U32 R48, RZ, RZ, R72 ;  /* 0x000000ffff307224 */ /* 0x000fe200078e0048 */
[----:B------:R-:W-:Y:S06]  /*ba90*/  BRA `(.L_x_1944) ;  /* 0x0000000400587947 */ /* 0x000fec0003800000 */
.L_x_1943:
        /* <DEDUP_REMOVED lines=12> */
.L_x_1946:
[----:B------:R-:W-:-:S07]  /*bb60*/  IMAD.MOV.U32 R2, RZ, RZ, R10 ;  /* 0x000000ffff027224 */ /* 0x000fce00078e000a */
.L_x_1947:
[----:B------:R-:W-:Y:S05]  /*bb70*/  BSYNC B1 ;  /* 0x0000000000017941 */ /* 0x000fea0003800000 */
.L_x_1945:
        /* <DEDUP_REMOVED lines=16> */
.L_x_1951:
[----:B------:R-:W-:Y:S05]  /*bc80*/  BSYNC B2 ;  /* 0x0000000000027941 */ /* 0x000fea0003800000 */
.L_x_1950:
        /* <DEDUP_REMOVED lines=44> */
.L_x_1949:
[----:B------:R-:W-:Y:S05]  /*bf50*/  BSYNC B1 ;  /* 0x0000000000017941 */ /* 0x000fea0003800000 */
.L_x_1948:
        /* <DEDUP_REMOVED lines=10> */
.L_x_1944:
        /* <DEDUP_REMOVED lines=12> */
.L_x_1953:
[----:B------:R-:W-:-:S07]  /*c0c0*/  MOV R134, R10 ;  /* 0x0000000a00867202 */ /* 0x000fce0000000f00 */
.L_x_1954:
[----:B------:R-:W-:Y:S05]  /*c0d0*/  BSYNC B1 ;  /* 0x0000000000017941 */ /* 0x000fea0003800000 */
.L_x_1952:
        /* <DEDUP_REMOVED lines=16> */
.L_x_1958:
[----:B------:R-:W-:Y:S05]  /*c1e0*/  BSYNC B2 ;  /* 0x0000000000027941 */ /* 0x000fea0003800000 */
.L_x_1957:
        /* <DEDUP_REMOVED lines=44> */
.L_x_1956:
[----:B------:R-:W-:Y:S05]  /*c4b0*/  BSYNC B1 ;  /* 0x0000000000017941 */ /* 0x000fea0003800000 */
.L_x_1955:
        /* <DEDUP_REMOVED lines=14> */
.L_x_1959:
        /* <DEDUP_REMOVED lines=12> */
.L_x_1962:
[----:B------:R-:W-:-:S07]  /*c660*/  IMAD.MOV.U32 R0, RZ, RZ, R10 ;  /* 0x000000ffff007224 */ /* 0x000fce00078e000a */
.L_x_1963:
[----:B------:R-:W-:Y:S05]  /*c670*/  BSYNC B1 ;  /* 0x0000000000017941 */ /* 0x000fea0003800000 */
.L_x_1961:
        /* <DEDUP_REMOVED lines=16> */
.L_x_1967:
[----:B------:R-:W-:Y:S05]  /*c780*/  BSYNC B2 ;  /* 0x0000000000027941 */ /* 0x000fea0003800000 */
.L_x_1966:
        /* <DEDUP_REMOVED lines=44> */
.L_x_1965:
[----:B------:R-:W-:Y:S05]  /*ca50*/  BSYNC B1 ;  /* 0x0000000000017941 */ /* 0x000fea0003800000 */
.L_x_1964:
[----:B------:R-:W-:Y:S02]  /*ca60*/  I2FP.F32.U32 R73, R0 ;  /* 0x0000000000497245 */ /* 0x000fe40000201000 */
[----:B------:R-:W-:-:S03]  /*ca70*/  PRMT R0, R67, 0x7632, R0 ;  /* 0x0000763243007816 */ /* 0x000fc60000000000 */
[----:B------:R-:W-:Y:S01]  /*ca80*/  FFMA.FTZ R73, R73, R132, 1.1641532182693481445e-10 ;  /* 0x2f00000049497423 */ /* 0x000fe20000010084 */
[----:B------:R-:W-:-:S04]  /*ca90*/  SHF.L.U32 R75, R0, 0x10, RZ ;  /* 0x00000010004b7819 */ /* 0x000fc800000006ff */
[----:B------:R-:W-:Y:S01]  /*caa0*/  FSETP.GTU.FTZ.AND P2, PT, R73, R126, PT ;  /* 0x0000007e4900720b */ /* 0x000fe20003f5c000 */
[----:B------:R-:W-:-:S05]  /*cab0*/  FMUL.FTZ R75, R75, R122 ;  /* 0x0000007a4b4b7220 */ /* 0x000fca0000410000 */
[----:B------:R-:W-:-:S05]  /*cac0*/  FSEL R0, R75, RZ, !P2 ;  /* 0x000000ff4b007208 */ /* 0x000fca0005000000 */
[----:B------:R-:W-:Y:S01]  /*cad0*/  FADD.FTZ R185, R0, R185 ;  /* 0x000000b900b97221 */ /* 0x000fe20000010000 */
[----:B------:R-:W-:-:S05]  /*cae0*/  @P0 PRMT R0, R71, 0x7632, R0 ;  /* 0x0000763247000816 */ /* 0x000fca0000000000 */
[----:B------:R-:W-:-:S04]  /*caf0*/  @P0 IMAD.U32 R0, R0, 0x10000, RZ ;  /* 0x0001000000000824 */ /* 0x000fc800078e00ff */
[----:B------:R-:W-:Y:S01]  /*cb00*/  @P0 FADD.FTZ R185, R0, R185 ;  /* 0x000000b900b90221 */ /* 0x000fe20000010000 */
[----:B------:R-:W-:-:S07]  /*cb10*/  SEL R0, RZ, 0x1, P2 ;  /* 0x00000001ff007807 */ /* 0x000fce0001000000 */
.L_x_1960:
        /* <DEDUP_REMOVED lines=9> */
[----:B------:R-:W-:Y:S02]  /*cbb0*/  LEA R142, P0, R128, UR10, 0x4 ;  /* 0x0000000a808e7c11 */ /* 0x000fe4000f8020ff */
[----:B------:R-:W-:Y:S02]  /*cbc0*/  SEL R145, RZ, 0x1, P4 ;  /* 0x00000001ff917807 */ /* 0x000fe40002000000 */
[----:B------:R-:W-:Y:S02]  /*cbd0*/  SEL R146, RZ, 0x1, P5 ;  /* 0x00000001ff927807 */ /* 0x000fe40002800000 */
[----:B------:R-:W-:-:S02]  /*cbe0*/  SEL R144, RZ, 0x1, P6 ;  /* 0x00000001ff907807 */ /* 0x000fc40003000000 */
[----:B------:R-:W-:Y:S01]  /*cbf0*/  LOP3.LUT R122, R122, R126, R147, 0xfe, !PT ;  /* 0x0000007e7a7a7212 */ /* 0x000fe200078efe93 */
[----:B------:R-:W-:Y:S01]  /*cc00*/  IMAD.WIDE.U32 R146, R146, 0x10000, RZ ;  /* 0x0001000092927825 */ /* 0x000fe200078e00ff */
[----:B------:R-:W-:Y:S02]  /*cc10*/  LEA.HI.X R143, R128, UR11, RZ, 0x4, P0 ;  /* 0x0000000b808f7c11 */ /* 0x000fe400080f24ff */
[----:B------:R-:W-:Y:S02]  /*cc20*/  F2FP.BF16.F32.PACK_AB R75, R185, R183 ;  /* 0x000000b7b94b723e */ /* 0x000fe400000010ff */
[----:B------:R-:W-:Y:S02]  /*cc30*/  F2FP.BF16.F32.PACK_AB R74, R169, R167 ;  /* 0x000000a7a94a723e */ /* 0x000fe400000010ff */
[----:B------:R-:W-:Y:S02]  /*cc40*/  F2FP.BF16.F32.PACK_AB R73, R151, R153 ;  /* 0x000000999749723e */ /* 0x000fe400000010ff */
[----:B------:R-:W-:-:S02]  /*cc50*/  F2FP.BF16.F32.PACK_AB R72, R131, R133 ;  /* 0x000000858348723e */ /* 0x000fc400000010ff */
[----:B------:R-:W-:Y:S01]  /*cc60*/  LOP3.LUT R149, R149, R122, R145, 0xfe, !PT ;  /* 0x0000007a95957212 */ /* 0x000fe200078efe91 */
[----:B------:R-:W-:Y:S01]  /*cc70*/  IMAD.WIDE.U32 R144, R144, 0x100, RZ ;  /* 0x0000010090907825 */ /* 0x000fe200078e00ff */
[----:B------:R-:W-:Y:S01]  /*cc80*/  LOP3.LUT P2, RZ, R32, 0x10, RZ, 0xc0, !PT ;  /* 0x0000001020ff7812 */ /* 0x000fe2000784c0ff */
[----:B------:R0:W-:Y:S01]  /*cc90*/  STG.E.128 desc[UR4][R142.64], R72 ;  /* 0x000000488e007986 */ /* 0x0001e2000c101d04 */
[C---:B------:R-:W-:Y:S01]  /*cca0*/  SHF.L.U64.HI R126, R128.reuse, 0x3, RZ ;  /* 0x00000003807e7819 */ /* 0x040fe200000102ff */
[----:B------:R-:W-:Y:S01]  /*ccb0*/  IMAD.SHL.U32 R122, R128, 0x8, RZ ;  /* 0x00000008807a7824 */ /* 0x000fe200078e00ff */
[----:B------:R-:W-:Y:S02]  /*ccc0*/  LOP3.LUT R148, R144, R148, R146, 0xfe, !PT ;  /* 0x0000009490947212 */ /* 0x000fe400078efe92 */
[----:B------:R-:W-:Y:S02]  /*ccd0*/  LOP3.LUT R145, R145, R149, R147, 0xfe, !PT ;  /* 0x0000009591917212 */ /* 0x000fe400078efe93 */
[----:B0-----:R-:W-:-:S02]  /*cce0*/  SEL R73, RZ, 0x1, P2 ;  /* 0x00000001ff497807 */ /* 0x001fc40001000000 */
[----:B------:R-:W-:Y:S02]  /*ccf0*/  IADD3 R72, P0, R122, UR12, RZ ;  /* 0x0000000c7a487c10 */ /* 0x000fe4000ff1e0ff */
[----:B------:R-:W-:Y:S02]  /*cd00*/  LOP3.LUT R144, R148, R73, RZ, 0xfc, !PT ;  /* 0x0000004994907212 */ /* 0x000fe400078efcff */
[----:B------:R-:W-:-:S05]  /*cd10*/  IADD3.X R73, R126, UR13, RZ, P0, !PT ;  /* 0x0000000d7e497c10 */ /* 0x000fca00087fe4ff */
[----:B------:R0:W-:Y:S01]  /*cd20*/  STG.E.64 desc[UR4][R72.64], R144 ;  /* 0x0000009048007986 */ /* 0x0001e2000c101b04 */
[----:B------:R-:W-:Y:S05]  /*cd30*/  @!P1 BRA `(.L_x_1968) ;  /* 0x0000000000509947 */ /* 0x000fea0003800000 */
[----:B0-----:R-:W-:Y:S02]  /*cd40*/  SHF.L.U32 R72, R2, 0x10, RZ ;  /* 0x0000001002487819 */ /* 0x001fe400000006ff */
[----:B------:R-:W-:Y:S02]  /*cd50*/  LOP3.LUT R74, R6, 0xff, RZ, 0xc0, !PT ;  /* 0x000000ff064a7812 */ /* 0x000fe400078ec0ff */
[----:B------:R-:W-:Y:S02]  /*cd60*/  LOP3.LUT R73, R72, 0xff0000, RZ, 0xc0, !PT ;  /* 0x00ff000048497812 */ /* 0x000fe400078ec0ff */
[----:B------:R-:W-:Y:S01]  /*cd70*/  LOP3.LUT R72, R0, 0xffff, RZ, 0xc0, !PT ;  /* 0x0000ffff00487812 */ /* 0x000fe200078ec0ff */
[----:B------:R-:W-:Y:S01]  /*cd80*/  IMAD.WIDE.U32 R74, R74, 0x10000, RZ ;  /* 0x000100004a4a7825 */ /* 0x000fe200078e00ff */
[----:B------:R-:W-:Y:S02]  /*cd90*/  LOP3.LUT R142, R7, 0xff, RZ, 0xc0, !PT ;  /* 0x000000ff078e7812 */ /* 0x000fe400078ec0ff */
[----:B------:R-:W-:-:S02]  /*cda0*/  PRMT R72, R73, 0x4210, R72 ;  /* 0x0000421049487816 */ /* 0x000fc40000000048 */
[----:B------:R-:W-:Y:S01]  /*cdb0*/  PRMT R73, R3, 0x7104, RZ ;  /* 0x0000710403497816 */ /* 0x000fe200000000ff */
[----:B------:R-:W-:-:S03]  /*cdc0*/  IMAD.WIDE.U32 R142, R142, 0x100, RZ ;  /* 0x000001008e8e7825 */ /* 0x000fc600078e00ff */
[----:B------:R-:W-:Y:S02]  /*cdd0*/  LOP3.LUT R73, R72, 0xff00, R73, 0xf8, !PT ;  /* 0x0000ff0048497812 */ /* 0x000fe400078ef849 */
[----:B------:R-:W-:Y:S02]  /*cde0*/  LOP3.LUT R72, R5, 0xff, RZ, 0xc0, !PT ;  /* 0x000000ff05487812 */ /* 0x000fe400078ec0ff */
[----:B------:R-:W-:-:S03]  /*cdf0*/  LOP3.LUT R145, R73, 0xff, R4, 0xf8, !PT ;  /* 0x000000ff49917812 */ /* 0x000fc600078ef804 */
[----:B------:R-:W-:-:S05]  /*ce00*/  IMAD.WIDE.U32 R72, R72, 0x1000000, RZ ;  /* 0x0100000048487825 */ /* 0x000fca00078e00ff */
[----:B------:R-:W-:Y:S02]  /*ce10*/  LOP3.LUT R145, R75, R145, R73, 0xfe, !PT ;  /* 0x000000914b917212 */ /* 0x000fe400078efe49 */
[----:B------:R-:W-:Y:S02]  /*ce20*/  LOP3.LUT R75, R142, R72, R74, 0xfe, !PT ;  /* 0x000000488e4b7212 */ /* 0x000fe400078efe4a */
[----:B------:R-:W-:Y:S02]  /*ce30*/  IADD3 R72, P0, R122, UR6, RZ ;  /* 0x000000067a487c10 */ /* 0x000fe4000ff1e0ff */
[----:B------:R-:W-:Y:S02]  /*ce40*/  LOP3.LUT R143, R145, R143, RZ, 0xfc, !PT ;  /* 0x0000008f918f7212 */ /* 0x000fe400078efcff */
[----:B------:R-:W-:Y:S02]  /*ce50*/  IADD3.X R73, R126, UR7, RZ, P0, !PT ;  /* 0x000000077e497c10 */ /* 0x000fe400087fe4ff */
[----:B------:R-:W-:-:S05]  /*ce60*/  LOP3.LUT R142, R75, 0xff, R8, 0xf8, !PT ;  /* 0x000000ff4b8e7812 */ /* 0x000fca00078ef808 */
[----:B------:R1:W-:Y:S02]  /*ce70*/  STG.E.64 desc[UR4][R72.64], R142 ;  /* 0x0000008e48007986 */ /* 0x0003e4000c101b04 */
.L_x_1968:
[----:B------:R-:W-:-:S07]  /*ce80*/  VIADD R128, R128, 0x100 ;  /* 0x0000010080807836 */ /* 0x000fce0000000000 */
.L_x_1839:
[----:B------:R-:W-:Y:S05]  /*ce90*/  BSYNC B0 ;  /* 0x0000000000007941 */ /* 0x000fea0003800000 */
.L_x_1838:
        /* <DEDUP_REMOVED lines=29> */
.L_x_1972:
[----:B------:R-:W-:-:S07]  /*d070*/  MOV R129, R10 ;  /* 0x0000000a00817202 */ /* 0x000fce0000000f00 */
.L_x_1973:
[----:B------:R-:W-:Y:S05]  /*d080*/  BSYNC B1 ;  /* 0x0000000000017941 */ /* 0x000fea0003800000 */
.L_x_1971:
        /* <DEDUP_REMOVED lines=16> */
.L_x_1977:
[----:B------:R-:W-:Y:S05]  /*d190*/  BSYNC B2 ;  /* 0x0000000000027941 */ /* 0x000fea0003800000 */
.L_x_1976:
        /* <DEDUP_REMOVED lines=44> */
.L_x_1975:
[----:B------:R-:W-:Y:S05]  /*d460*/  BSYNC B1 ;  /* 0x0000000000017941 */ /* 0x000fea0003800000 */
.L_x_1974:
        /* <DEDUP_REMOVED lines=8> */
[C---:B-----5:R-:W-:Y:S02]  /*d4f0*/  SHF.L.U32 R127, R72.reuse, 0x10, RZ ;  /* 0x00000010487f7819 */ /* 0x060fe400000006ff */
        /* <DEDUP_REMOVED lines=8> */
[----:B------:R-:W-:-:S04]  /*d580*/  IMAD.U32 R48, R68, 0x10000, RZ ;  /* 0x0001000044307824 */ /* 0x000fc800078e00ff */
[----:B------:R-:W-:Y:S01]  /*d590*/  FADD.FTZ R129, R48, R129 ;  /* 0x0000008130817221 */ /* 0x000fe20000010000 */
[----:B------:R-:W-:Y:S01]  /*d5a0*/  MOV R48, R134 ;  /* 0x0000008600307202 */ /* 0x000fe20000000f00 */
[----:B------:R-:W-:Y:S06]  /*d5b0*/  BRA `(.L_x_1979) ;  /* 0x0000000400587947 */ /* 0x000fec0003800000 */
.L_x_1978:
        /* <DEDUP_REMOVED lines=12> */
.L_x_1981:
[----:B------:R-:W-:-:S07]  /*d680*/  IMAD.MOV.U32 R8, RZ, RZ, R10 ;  /* 0x000000ffff087224 */ /* 0x000fce00078e000a */
.L_x_1982:
[----:B------:R-:W-:Y:S05]  /*d690*/  BSYNC B1 ;  /* 0x0000000000017941 */ /* 0x000fea0003800000 */
.L_x_1980:
        /* <DEDUP_REMOVED lines=16> */
.L_x_1986:
[----:B------:R-:W-:Y:S05]  /*d7a0*/  BSYNC B2 ;  /* 0x0000000000027941 */ /* 0x000fea0003800000 */
.L_x_1985:
        /* <DEDUP_REMOVED lines=42> */
[----:B------:R-:W-:Y:S01]  /*da50*/  LOP3.LUT R50, R127, R48, R52, 0x96, !PT ;  /* 0x000000307f327212 */ /* 0x000fe200078e9634 */
[----:B------:R-:W-:-:S11]  /*da60*/  HFMA2.MMA R48, -RZ, RZ, 0, 0 ;  /* 0x00000000ff307435 */ /* 0x000fd600000001ff */
.L_x_1984:
[----:B------:R-:W-:Y:S05]  /*da70*/  BSYNC B1 ;  /* 0x0000000000017941 */ /* 0x000fea0003800000 */
.L_x_1983:
        /* <DEDUP_REMOVED lines=8> */
[----:B------:R-:W-:-:S04]  /*db00*/  @P0 IMAD.U32 R126, R68, 0x10000, RZ ;  /* 0x00010000447e0824 */ /* 0x000fc800078e00ff */
[----:B------:R-:W-:-:S07]  /*db10*/  @P0 FADD.FTZ R129, R126, R129 ;  /* 0x000000817e810221 */ /* 0x000fce0000010000 */
.L_x_1979:
        /* <DEDUP_REMOVED lines=12> */
.L_x_1988:
[----:B------:R-:W-:-:S07]  /*dbe0*/  IMAD.MOV.U32 R134, RZ, RZ, R10 ;  /* 0x000000ffff867224 */ /* 0x000fce00078e000a */
.L_x_1989:
[----:B------:R-:W-:Y:S05]  /*dbf0*/  BSYNC B1 ;  /* 0x0000000000017941 */ /* 0x000fea0003800000 */
.L_x_1987:
        /* <DEDUP_REMOVED lines=16> */
.L_x_1993:
[----:B------:R-:W-:Y:S05]  /*dd00*/  BSYNC B2 ;  /* 0x0000000000027941 */ /* 0x000fea0003800000 */
.L_x_1992:
        /* <DEDUP_REMOVED lines=44> */
.L_x_1991:
[----:B------:R-:W-:Y:S05]  /*dfd0*/  BSYNC B1 ;  /* 0x0000000000017941 */ /* 0x000fea0003800000 */
.L_x_1990:
        /* <DEDUP_REMOVED lines=12> */
[----:B------:R-:W-:-:S04]  /*e0a0*/  IMAD.U32 R48, R48, 0x10000, RZ ;  /* 0x0001000030307824 */ /* 0x000fc800078e00ff */
[----:B------:R-:W-:Y:S01]  /*e0b0*/  FADD.FTZ R127, R48, R127 ;  /* 0x0000007f307f7221 */ /* 0x000fe20000010000 */
[----:B------:R-:W-:Y:S01]  /*e0c0*/  MOV R48, R126 ;  /* 0x0000007e00307202 */ /* 0x000fe20000000f00 */
[----:B------:R-:W-:Y:S06]  /*e0d0*/  BRA `(.L_x_1995) ;  /* 0x0000000400607947 */ /* 0x000fec0003800000 */
.L_x_1994:
        /* <DEDUP_REMOVED lines=12> */
.L_x_1997:
[----:B------:R-:W-:-:S07]  /*e1a0*/  IMAD.MOV.U32 R7, RZ, RZ, R10 ;  /* 0x000000ffff077224 */ /* 0x000fce00078e000a */
.L_x_1998:
[----:B------:R-:W-:Y:S05]  /*e1b0*/  BSYNC B1 ;  /* 0x0000000000017941 */ /* 0x000fea0003800000 */
.L_x_1996:
        /* <DEDUP_REMOVED lines=16> */
.L_x_2002:
[----:B------:R-:W-:Y:S05]  /*e2c0*/  BSYNC B2 ;  /* 0x0000000000027941 */ /* 0x000fea0003800000 */
.L_x_2001:
        /* <DEDUP_REMOVED lines=44> */
.L_x_2000:
[----:B------:R-:W-:Y:S05]  /*e590*/  BSYNC B1 ;  /* 0x0000000000017941 */ /* 0x000fea0003800000 */
.L_x_1999:
        /* <DEDUP_REMOVED lines=12> */
.L_x_1995:
        /* <DEDUP_REMOVED lines=12> */
.L_x_2004:
[----:B------:R-:W-:-:S07]  /*e720*/  IMAD.MOV.U32 R126, RZ, RZ, R10 ;  /* 0x000000ffff7e7224 */ /* 0x000fce00078e000a */
.L_x_2005:
[----:B------:R-:W-:Y:S05]  /*e730*/  BSYNC B1 ;  /* 0x0000000000017941 */ /* 0x000fea0003800000 */
.L_x_2003:
        /* <DEDUP_REMOVED lines=16> */
.L_x_2009:
[----:B------:R-:W-:Y:S05]  /*e840*/  BSYNC B2 ;  /* 0x0000000000027941 */ /* 0x000fea0003800000 */
.L_x_2008:
        /* <DEDUP_REMOVED lines=43> */
[----:B------:R-:W-:-:S07]  /*eb00*/  LOP3.LUT R50, R139, R48, R52, 0x96, !PT ;  /* 0x000000308b327212 */ /* 0x000fce00078e9634 */
.L_x_2007:
[----:B------:R-:W-:Y:S05]  /*eb10*/  BSYNC B1 ;  /* 0x0000000000017941 */ /* 0x000fea0003800000 */
.L_x_2006:
        /* <DEDUP_REMOVED lines=12> */
[----:B------:R-:W-:-:S04]  /*ebe0*/  IMAD.U32 R48, R69, 0x10000, RZ ;  /* 0x0001000045307824 */ /* 0x000fc800078e00ff */
[----:B------:R-:W-:Y:S01]  /*ebf0*/  FADD.FTZ R141, R48, R141 ;  /* 0x0000008d308d7221 */ /* 0x000fe20000010000 */
[----:B------:R-:W-:Y:S01]  /*ec00*/  MOV R48, R72 ;  /* 0x0000004800307202 */ /* 0x000fe20000000f00 */
[----:B------:R-:W-:Y:S06]  /*ec10*/  BRA `(.L_x_2011) ;  /* 0x0000000400587947 */ /* 0x000fec0003800000 */
.L_x_2010:
        /* <DEDUP_REMOVED lines=12> */
.L_x_2013:
[----:B------:R-:W-:-:S07]  /*ece0*/  IMAD.MOV.U32 R6, RZ, RZ, R10 ;  /* 0x000000ffff067224 */ /* 0x000fce00078e000a */
.L_x_2014:
[----:B------:R-:W-:Y:S05]  /*ecf0*/  BSYNC B1 ;  /* 0x0000000000017941 */ /* 0x000fea0003800000 */
.L_x_2012:
        /* <DEDUP_REMOVED lines=16> */
.L_x_2018:
[----:B------:R-:W-:Y:S05]  /*ee00*/  BSYNC B2 ;  /* 0x0000000000027941 */ /* 0x000fea0003800000 */
.L_x_2017:
        /* <DEDUP_REMOVED lines=44> */
.L_x_2016:
[----:B------:R-:W-:Y:S05]  /*f0d0*/  BSYNC B1 ;  /* 0x0000000000017941 */ /* 0x000fea0003800000 */
.L_x_2015:
        /* <DEDUP_REMOVED lines=10> */
.L_x_2011:
        /* <DEDUP_REMOVED lines=12> */
.L_x_2020:
[----:B------:R-:W-:-:S07]  /*f240*/  IMAD.MOV.U32 R134, RZ, RZ, R10 ;  /* 0x000000ffff867224 */ /* 0x000fce00078e000a */
.L_x_2021:
[----:B------:R-:W-:Y:S05]  /*f250*/  BSYNC B1 ;  /* 0x0000000000017941 */ /* 0x000fea0003800000 */
.L_x_2019:
        /* <DEDUP_REMOVED lines=16> */
.L_x_2025:
[----:B------:R-:W-:Y:S05]  /*f360*/  BSYNC B2 ;  /* 0x0000000000027941 */ /* 0x000fea0003800000 */
.L_x_2024:
        /* <DEDUP_REMOVED lines=44> */
.L_x_2023:
[----:B------:R-:W-:Y:S05]  /*f630*/  BSYNC B1 ;  /* 0x0000000000017941 */ /* 0x000fea0003800000 */
.L_x_2022:
        /* <DEDUP_REMOVED lines=16> */
.L_x_2026:
        /* <DEDUP_REMOVED lines=12> */
.L_x_2029:
[----:B------:R-:W-:-:S07]  /*f800*/  IMAD.MOV.U32 R5, RZ, RZ, R10 ;  /* 0x000000ffff057224 */ /* 0x000fce00078e000a */
.L_x_2030:
[----:B------:R-:W-:Y:S05]  /*f810*/  BSYNC B1 ;  /* 0x0000000000017941 */ /* 0x000fea0003800000 */
.L_x_2028:
        /* <DEDUP_REMOVED lines=16> */
.L_x_2034:
[----:B------:R-:W-:Y:S05]  /*f920*/  BSYNC B2 ;  /* 0x0000000000027941 */ /* 0x000fea0003800000 */
.L_x_2033:
        /* <DEDUP_REMOVED lines=44> */
.L_x_2032:
[----:B------:R-:W-:Y:S05]  /*fbf0*/  BSYNC B1 ;  /* 0x0000000000017941 */ /* 0x000fea0003800000 */
.L_x_2031:
        /* <DEDUP_REMOVED lines=12> */
.L_x_2027:
        /* <DEDUP_REMOVED lines=12> */
.L_x_2036:
[----:B------:R-:W-:-:S07]  /*fd80*/  IMAD.MOV.U32 R126, RZ, RZ, R10 ;  /* 0x000000ffff7e7224 */ /* 0x000fce00078e000a */
.L_x_2037:
[----:B------:R-:W-:Y:S05]  /*fd90*/  BSYNC B1 ;  /* 0x0000000000017941 */ /* 0x000fea0003800000 */
.L_x_2035:
        /* <DEDUP_REMOVED lines=16> */
.L_x_2041:
[----:B------:R-:W-:Y:S05]  /*fea0*/  BSYNC B2 ;  /* 0x0000000000027941 */ /* 0x000fea0003800000 */
.L_x_2040:
        /* <DEDUP_REMOVED lines=44> */
.L_x_2039:
[----:B------:R-:W-:Y:S05]  /*10170*/  BSYNC B1 ;  /* 0x0000000000017941 */ /* 0x000fea0003800000 */
.L_x_2038:
        /* <DEDUP_REMOVED lines=16> */
.L_x_2042:
        /* <DEDUP_REMOVED lines=12> */
.L_x_2045:
[----:B------:R-:W-:-:S07]  /*10340*/  IMAD.MOV.U32 R4, RZ, RZ, R10 ;  /* 0x000000ffff047224 */ /* 0x000fce00078e000a */
.L_x_2046:
[----:B------:R-:W-:Y:S05]  /*10350*/  BSYNC B1 ;  /* 0x0000000000017941 */ /* 0x000fea0003800000 */
.L_x_2044:
        /* <DEDUP_REMOVED lines=16> */
.L_x_2050:
[----:B------:R-:W-:Y:S05]  /*10460*/  BSYNC B2 ;  /* 0x0000000000027941 */ /* 0x000fea0003800000 */
.L_x_2049:
        /* <DEDUP_REMOVED lines=44> */
.L_x_2048:
[----:B------:R-:W-:Y:S05]  /*10730*/  BSYNC B1 ;  /* 0x0000000000017941 */ /* 0x000fea0003800000 */
.L_x_2047:
        /* <DEDUP_REMOVED lines=10> */
.L_x_2043:
        /* <DEDUP_REMOVED lines=12> */
.L_x_2052:
[----:B------:R-:W-:-:S07]  /*108a0*/  IMAD.MOV.U32 R126, RZ, RZ, R10 ;  /* 0x000000ffff7e7224 */ /* 0x000fce00078e000a */
.L_x_2053:
[----:B------:R-:W-:Y:S05]  /*108b0*/  BSYNC B1 ;  /* 0x0000000000017941 */ /* 0x000fea0003800000 */
.L_x_2051:
        /* <DEDUP_REMOVED lines=16> */
.L_x_2057:
[----:B------:R-:W-:Y:S05]  /*109c0*/  BSYNC B2 ;  /* 0x0000000000027941 */ /* 0x000fea0003800000 */
.L_x_2056:
        /* <DEDUP_REMOVED lines=44> */
.L_x_2055:
[----:B------:R-:W-:Y:S05]  /*10c90*/  BSYNC B1 ;  /* 0x0000000000017941 */ /* 0x000fea0003800000 */
.L_x_2054:
        /* <DEDUP_REMOVED lines=10> */
[----:B------:R-:W-:-:S04]  /*10d40*/  IMAD.U32 R48, R48, 0x10000, RZ ;  /* 0x0001000030307824 */ /* 0x000fc800078e00ff */
[----:B------:R-:W-:Y:S01]  /*10d50*/  FADD.FTZ R173, R48, R173 ;  /* 0x000000ad30ad7221 */ /* 0x000fe20000010000 */
[----:B------:R-:W-:Y:S01]  /*10d60*/  MOV R48, R72 ;  /* 0x0000004800307202 */ /* 0x000fe20000000f00 */
[----:B------:R-:W-:Y:S06]  /*10d70*/  BRA `(.L_x_2059) ;  /* 0x0000000400607947 */ /* 0x000fec0003800000 */
.L_x_2058:
        /* <DEDUP_REMOVED lines=12> */
.L_x_2061:
[----:B------:R-:W-:-:S07]  /*10e40*/  IMAD.MOV.U32 R3, RZ, RZ, R10 ;  /* 0x000000ffff037224 */ /* 0x000fce00078e000a */
.L_x_2062:
[----:B------:R-:W-:Y:S05]  /*10e50*/  BSYNC B1 ;  /* 0x0000000000017941 */ /* 0x000fea0003800000 */
.L_x_2060:
        /* <DEDUP_REMOVED lines=16> */
.L_x_2066:
[----:B------:R-:W-:Y:S05]  /*10f60*/  BSYNC B2 ;  /* 0x0000000000027941 */ /* 0x000fea0003800000 */
.L_x_2065:
        /* <DEDUP_REMOVED lines=44> */
.L_x_2064:
[----:B------:R-:W-:Y:S05]  /*11230*/  BSYNC B1 ;  /* 0x0000000000017941 */ /* 0x000fea0003800000 */
.L_x_2063:
        /* <DEDUP_REMOVED lines=12> */
.L_x_2059:
        /* <DEDUP_REMOVED lines=12> */
.L_x_2068:
[----:B------:R-:W-:-:S07]  /*113c0*/  IMAD.MOV.U32 R74, RZ, RZ, R10 ;  /* 0x000000ffff4a7224 */ /* 0x000fce00078e000a */
.L_x_2069:
[----:B------:R-:W-:Y:S05]  /*113d0*/  BSYNC B1 ;  /* 0x0000000000017941 */ /* 0x000fea0003800000 */
.L_x_2067:
        /* <DEDUP_REMOVED lines=16> */
.L_x_2073:
[----:B------:R-:W-:Y:S05]  /*114e0*/  BSYNC B2 ;  /* 0x0000000000027941 */ /* 0x000fea0003800000 */
.L_x_2072:
        /* <DEDUP_REMOVED lines=44> */
.L_x_2071:
[----:B------:R-:W-:Y:S05]  /*117b0*/  BSYNC B1 ;  /* 0x0000000000017941 */ /* 0x000fea0003800000 */
.L_x_2070:
        /* <DEDUP_REMOVED lines=10> */
[----:B------:R-:W-:-:S04]  /*11860*/  IMAD.U32 R48, R71, 0x10000, RZ ;  /* 0x0001000047307824 */ /* 0x000fc800078e00ff */
[----:B------:R-:W-:Y:S01]  /*11870*/  FADD.FTZ R187, R48, R187 ;  /* 0x000000bb30bb7221 */ /* 0x000fe20000010000 */
[----:B------:R-:W-:Y:S01]  /*11880*/  MOV R48, R72 ;  /* 0x0000004800307202 */ /* 0x000fe20000000f00 */
[----:B------:R-:W-:Y:S06]  /*11890*/  BRA `(.L_x_2075) ;  /* 0x0000000400587947 */ /* 0x000fec0003800000 */
.L_x_2074:
        /* <DEDUP_REMOVED lines=12> */
.L_x_2077:
[----:B------:R-:W-:-:S07]  /*11960*/  IMAD.MOV.U32 R2, RZ, RZ, R10 ;  /* 0x000000ffff027224 */ /* 0x000fce00078e000a */
.L_x_2078:
[----:B------:R-:W-:Y:S05]  /*11970*/  BSYNC B1 ;  /* 0x0000000000017941 */ /* 0x000fea0003800000 */
.L_x_2076:
        /* <DEDUP_REMOVED lines=16> */
.L_x_2082:
[----:B------:R-:W-:Y:S05]  /*11a80*/  BSYNC B2 ;  /* 0x0000000000027941 */ /* 0x000fea0003800000 */
.L_x_2081:
        /* <DEDUP_REMOVED lines=44> */
.L_x_2080:
[----:B------:R-:W-:Y:S05]  /*11d50*/  BSYNC B1 ;  /* 0x0000000000017941 */ /* 0x000fea0003800000 */
.L_x_2079:
        /* <DEDUP_REMOVED lines=10> */
.L_x_2075:
        /* <DEDUP_REMOVED lines=12> */
.L_x_2084:
[----:B------:R-:W-:-:S07]  /*11ec0*/  IMAD.MOV.U32 R134, RZ, RZ, R10 ;  /* 0x000000ffff867224 */ /* 0x000fce00078e000a */
.L_x_2085:
[----:B------:R-:W-:Y:S05]  /*11ed0*/  BSYNC B1 ;  /* 0x0000000000017941 */ /* 0x000fea0003800000 */
.L_x_2083:
        /* <DEDUP_REMOVED lines=16> */
.L_x_2089:
[----:B------:R-:W-:Y:S05]  /*11fe0*/  BSYNC B2 ;  /* 0x0000000000027941 */ /* 0x000fea0003800000 */
.L_x_2088:
        /* <DEDUP_REMOVED lines=44> */
.L_x_2087:
[----:B------:R-:W-:Y:S05]  /*122b0*/  BSYNC B1 ;  /* 0x0000000000017941 */ /* 0x000fea0003800000 */
.L_x_2086:
        /* <DEDUP_REMOVED lines=14> */
.L_x_2090:
        /* <DEDUP_REMOVED lines=12> */
.L_x_2093:
[----:B------:R-:W-:-:S07]  /*12460*/  IMAD.MOV.U32 R0, RZ, RZ, R10 ;  /* 0x000000ffff007224 */ /* 0x000fce00078e000a */
.L_x_2094:
[----:B------:R-:W-:Y:S05]  /*12470*/  BSYNC B1 ;  /* 0x0000000000017941 */ /* 0x000fea0003800000 */
.L_x_2092:
        /* <DEDUP_REMOVED lines=16> */
.L_x_2098:
[----:B------:R-:W-:Y:S05]  /*12580*/  BSYNC B2 ;  /* 0x0000000000027941 */ /* 0x000fea0003800000 */
.L_x_2097:
        /* <DEDUP_REMOVED lines=44> */
.L_x_2096:
[----:B------:R-:W-:Y:S05]  /*12850*/  BSYNC B1 ;  /* 0x0000000000017941 */ /* 0x000fea0003800000 */
.L_x_2095:
[----:B------:R-:W-:Y:S02]  /*12860*/  I2FP.F32.U32 R73, R0 ;  /* 0x0000000000497245 */ /* 0x000fe40000201000 */
[----:B------:R-:W-:-:S03]  /*12870*/  PRMT R0, R67, 0x7632, R0 ;  /* 0x0000763243007816 */ /* 0x000fc60000000000 */
[----:B------:R-:W-:Y:S02]  /*12880*/  FFMA.FTZ R73, R73, R132, 1.1641532182693481445e-10 ;  /* 0x2f00000049497423 */ /* 0x000fe40000010084 */
[----:B------:R-:W-:-:S03]  /*12890*/  IMAD.U32 R75, R0, 0x10000, RZ ;  /* 0x00010000004b7824 */ /* 0x000fc600078e00ff */
        /* <DEDUP_REMOVED lines=8> */
.L_x_2091:
        /* <DEDUP_REMOVED lines=13> */
[----:B------:R-:W-:Y:S02]  /*129f0*/  LOP3.LUT R122, R122, R126, R147, 0xfe, !PT ;  /* 0x0000007e7a7a7212 */ /* 0x000fe400078efe93 */
[----:B------:R-:W-:Y:S01]  /*12a00*/  LEA.HI.X R143, R128, UR11, RZ, 0x4, P0 ;  /* 0x0000000b808f7c11 */ /* 0x000fe200080f24ff */
[----:B------:R-:W-:Y:S01]  /*12a10*/  IMAD.WIDE.U32 R146, R146, 0x100, RZ ;  /* 0x0000010092927825 */ /* 0x000fe200078e00ff */
        /* <DEDUP_REMOVED lines=8> */
[----:B------:R-:W-:Y:S02]  /*12aa0*/  SHF.L.U32 R122, R128, 0x3, RZ ;  /* 0x00000003807a7819 */ /* 0x000fe400000006ff */
[----:B------:R-:W-:Y:S02]  /*12ab0*/  LOP3.LUT R148, R146, R148, R144, 0xfe, !PT ;  /* 0x0000009492947212 */ /* 0x000fe400078efe90 */
[----:B------:R-:W-:Y:S02]  /*12ac0*/  SHF.L.U64.HI R126, R128, 0x3, RZ ;  /* 0x00000003807e7819 */ /* 0x000fe400000102ff */
[----:B------:R-:W-:-:S02]  /*12ad0*/  LOP3.LUT R145, R147, R149, R145, 0xfe, !PT ;  /* 0x0000009593917212 */ /* 0x000fc400078efe91 */
[----:B0-----:R-:W-:Y:S02]  /*12ae0*/  SEL R73, RZ, 0x1, P2 ;  /* 0x00000001ff497807 */ /* 0x001fe40001000000 */
[----:B------:R-:W-:Y:S02]  /*12af0*/  IADD3 R72, P0, R122, UR12, RZ ;  /* 0x0000000c7a487c10 */ /* 0x000fe4000ff1e0ff */
[----:B------:R-:W-:Y:S02]  /*12b00*/  LOP3.LUT R144, R148, R73, RZ, 0xfc, !PT ;  /* 0x0000004994907212 */ /* 0x000fe400078efcff */
        /* <DEDUP_REMOVED lines=23> */
.L_x_2099:
[----:B------:R-:W-:-:S07]  /*12c80*/  VIADD R128, R128, 0x100 ;  /* 0x0000010080807836 */ /* 0x000fce0000000000 */
.L_x_1970:
[----:B------:R-:W-:Y:S05]  /*12c90*/  BSYNC B0 ;  /* 0x0000000000007941 */ /* 0x000fea0003800000 */
.L_x_1969:
        /* <DEDUP_REMOVED lines=19> */
[----:B------:R-:W-:-:S11]  /*12dd0*/  IADD3 R138, R48, 0x1, RZ ;  /* 0x00000001308a7810 */ /* 0x000fd60007ffe0ff */
[----:B-1----:R-:W-:Y:S05]  /*12de0*/  @!P2 BRA `(.L_x_2103) ;  /* 0x000000000020a947 */ /* 0x002fea0003800000 */
        /* <DEDUP_REMOVED lines=8> */
.L_x_2103:
[----:B------:R-:W-:-:S07]  /*12e70*/  IMAD.MOV.U32 R125, RZ, RZ, R10 ;  /* 0x000000ffff7d7224 */ /* 0x000fce00078e000a */
.L_x_2104:
[----:B------:R-:W-:Y:S05]  /*12e80*/  BSYNC B1 ;  /* 0x0000000000017941 */ /* 0x000fea0003800000 */
.L_x_2102:
        /* <DEDUP_REMOVED lines=16> */
.L_x_2108:
[----:B------:R-:W-:Y:S05]  /*12f90*/  BSYNC B2 ;  /* 0x0000000000027941 */ /* 0x000fea0003800000 */
.L_x_2107:
        /* <DEDUP_REMOVED lines=40> */
[----:B------:R-:W-:Y:S01]  /*13220*/  IMAD.WIDE.U32 R134, R135, -0x2daee0ad, RZ ;  /* 0xd2511f5387867825 */ /* 0x000fe200078e00ff */
[----:B------:R-:W-:-:S03]  /*13230*/  MOV R10, R136 ;  /* 0x00000088000a7202 */ /* 0x000fc60000000f00 */
[----:B------:R-:W-:Y:S01]  /*13240*/  IMAD.MOV.U32 R12, RZ, RZ, R134 ;  /* 0x000000ffff0c7224 */ /* 0x000fe200078e0086 */
[----:B------:R-:W-:-:S07]  /*13250*/  LOP3.LUT R50, R135, R48, R52, 0x96, !PT ;  /* 0x0000003087327212 */ /* 0x000fce00078e9634 */
.L_x_2106:
[----:B------:R-:W-:Y:S05]  /*13260*/  BSYNC B1 ;  /* 0x0000000000017941 */ /* 0x000fea0003800000 */
.L_x_2105:
[----:B------:R-:W0:Y:S01]  /*13270*/  LDC R130, c[0x0][0x294] ;  /* 0x0000a500ff827b82 */ /* 0x000e220000000800 */
[----:B------:R-:W-:Y:S01]  /*13280*/  HFMA2.MMA R132, -RZ, RZ, 0.1171875, 0 ;  /* 0x2f800000ff847435 */ /* 0x000fe200000001ff */
[----:B------:R-:W-:Y:S02]  /*13290*/  I2FP.F32.U32 R125, R125 ;  /* 0x0000007d007d7245 */ /* 0x000fe40000201000 */
[----:B------:R-:W-:Y:S02]  /*132a0*/  ISETP.NE.U32.AND P2, PT, R122, RZ, PT ;  /* 0x000000ff7a00720c */ /* 0x000fe40003f45070 */
[----:B------:R-:W-:Y:S02]  /*132b0*/  LOP3.LUT R32, R32, 0xffffffef, RZ, 0xc0, !PT ;  /* 0xffffffef20207812 */ /* 0x000fe400078ec0ff */
[----:B------:R-:W1:Y:S01]  /*132c0*/  LDC R126, c[0x0][0x298] ;  /* 0x0000a600ff7e7b82 */ /* 0x000e620000000800 */
[----:B------:R-:W-:Y:S01]  /*132d0*/  ISETP.NE.AND.EX P2, PT, R123, RZ, PT, P2 ;  /* 0x000000ff7b00720c */ /* 0x000fe20003f45320 */
[----:B-----5:R-:W-:-:S02]  /*132e0*/  IMAD.U32 R123, R72, 0x10000, RZ ;  /* 0x00010000487b7824 */ /* 0x020fc400078e00ff */
        /* <DEDUP_REMOVED lines=13> */
.L_x_2109:
        /* <DEDUP_REMOVED lines=12> */
.L_x_2112:
[----:B------:R-:W-:-:S07]  /*13480*/  MOV R8, R10 ;  /* 0x0000000a00087202 */ /* 0x000fce0000000f00 */
.L_x_2113:
[----:B------:R-:W-:Y:S05]  /*13490*/  BSYNC B1 ;  /* 0x0000000000017941 */ /* 0x000fea0003800000 */
.L_x_2111:
        /* <DEDUP_REMOVED lines=16> */
.L_x_2117:
[----:B------:R-:W-:Y:S05]  /*135a0*/  BSYNC B2 ;  /* 0x0000000000027941 */ /* 0x000fea0003800000 */
.L_x_2116:
        /* <DEDUP_REMOVED lines=44> */
.L_x_2115:
[----:B------:R-:W-:Y:S05]  /*13870*/  BSYNC B1 ;  /* 0x0000000000017941 */ /* 0x000fea0003800000 */
.L_x_2114:
        /* <DEDUP_REMOVED lines=10> */
.L_x_2110:
        /* <DEDUP_REMOVED lines=12> */
.L_x_2119:
[----:B------:R-:W-:-:S07]  /*139e0*/  IMAD.MOV.U32 R136, RZ, RZ, R10 ;  /* 0x000000ffff887224 */ /* 0x000fce00078e000a */
.L_x_2120:
[----:B------:R-:W-:Y:S05]  /*139f0*/  BSYNC B1 ;  /* 0x0000000000017941 */ /* 0x000fea0003800000 */
.L_x_2118:
        /* <DEDUP_REMOVED lines=16> */
.L_x_2124:
[----:B------:R-:W-:Y:S05]  /*13b00*/  BSYNC B2 ;  /* 0x0000000000027941 */ /* 0x000fea0003800000 */
.L_x_2123:
        /* <DEDUP_REMOVED lines=44> */
.L_x_2122:
[----:B------:R-:W-:Y:S05]  /*13dd0*/  BSYNC B1 ;  /* 0x0000000000017941 */ /* 0x000fea0003800000 */
.L_x_2121:
        /* <DEDUP_REMOVED lines=16> */
.L_x_2125:
        /* <DEDUP_REMOVED lines=12> */
.L_x_2128:
[----:B------:R-:W-:-:S07]  /*13fa0*/  MOV R7, R10 ;  /* 0x0000000a00077202 */ /* 0x000fce0000000f00 */
.L_x_2129:
[----:B------:R-:W-:Y:S05]  /*13fb0*/  BSYNC B1 ;  /* 0x0000000000017941 */ /* 0x000fea0003800000 */
.L_x_2127:
        /* <DEDUP_REMOVED lines=16> */
.L_x_2133:
[----:B------:R-:W-:Y:S05]  /*140c0*/  BSYNC B2 ;  /* 0x0000000000027941 */ /* 0x000fea0003800000 */
.L_x_2132:
        /* <DEDUP_REMOVED lines=44> */
.L_x_2131:
[----:B------:R-:W-:Y:S05]  /*14390*/  BSYNC B1 ;  /* 0x0000000000017941 */ /* 0x000fea0003800000 */
.L_x_2130:
        /* <DEDUP_REMOVED lines=12> */
.L_x_2126:
        /* <DEDUP_REMOVED lines=12> */
.L_x_2135:
[----:B------:R-:W-:-:S07]  /*14520*/  IMAD.MOV.U32 R122, RZ, RZ, R10 ;  /* 0x000000ffff7a7224 */ /* 0x000fce00078e000a */
.L_x_2136:
[----:B------:R-:W-:Y:S05]  /*14530*/  BSYNC B1 ;  /* 0x0000000000017941 */ /* 0x000fea0003800000 */
.L_x_2134:
        /* <DEDUP_REMOVED lines=16> */
.L_x_2140:
[----:B------:R-:W-:Y:S05]  /*14640*/  BSYNC B2 ;  /* 0x0000000000027941 */ /* 0x000fea0003800000 */
.L_x_2139:
        /* <DEDUP_REMOVED lines=44> */
.L_x_2138:
[----:B------:R-:W-:Y:S05]  /*14910*/  BSYNC B1 ;  /* 0x0000000000017941 */ /* 0x000fea0003800000 */
.L_x_2137:
        /* <DEDUP_REMOVED lines=16> */
.L_x_2141:
        /* <DEDUP_REMOVED lines=12> */
.L_x_2144:
[----:B------:R-:W-:-:S07]  /*14ae0*/  MOV R6, R10 ;  /* 0x0000000a00067202 */ /* 0x000fce0000000f00 */
.L_x_2145:
[----:B------:R-:W-:Y:S05]  /*14af0*/  BSYNC B1 ;  /* 0x0000000000017941 */ /* 0x000fea0003800000 */
.L_x_2143:
        /* <DEDUP_REMOVED lines=16> */
.L_x_2149:
[----:B------:R-:W-:Y:S05]  /*14c00*/  BSYNC B2 ;  /* 0x0000000000027941 */ /* 0x000fea0003800000 */
.L_x_2148:
        /* <DEDUP_REMOVED lines=44> */
.L_x_2147:
[----:B------:R-:W-:Y:S05]  /*14ed0*/  BSYNC B1 ;  /* 0x0000000000017941 */ /* 0x000fea0003800000 */
.L_x_2146:
        /* <DEDUP_REMOVED lines=10> */
.L_x_2142:
        /* <DEDUP_REMOVED lines=12> */
.L_x_2151:
[----:B------:R-:W-:-:S07]  /*15040*/  IMAD.MOV.U32 R136, RZ, RZ, R10 ;  /* 0x000000ffff887224 */ /* 0x000fce00078e000a */
.L_x_2152:
[----:B------:R-:W-:Y:S05]  /*15050*/  BSYNC B1 ;  /* 0x0000000000017941 */ /* 0x000fea0003800000 */
.L_x_2150:
        /* <DEDUP_REMOVED lines=16> */
.L_x_2156:
[----:B------:R-:W-:Y:S05]  /*15160*/  BSYNC B2 ;  /* 0x0000000000027941 */ /* 0x000fea0003800000 */
.L_x_2155:
        /* <DEDUP_REMOVED lines=44> */
.L_x_2154:
[----:B------:R-:W-:Y:S05]  /*15430*/  BSYNC B1 ;  /* 0x0000000000017941 */ /* 0x000fea0003800000 */
.L_x_2153:
        /* <DEDUP_REMOVED lines=16> */
.L_x_2157:
        /* <DEDUP_REMOVED lines=12> */
.L_x_2160:
[----:B------:R-:W-:-:S07]  /*15600*/  MOV R5, R10 ;  /* 0x0000000a00057202 */ /* 0x000fce0000000f00 */
.L_x_2161:
[----:B------:R-:W-:Y:S05]  /*15610*/  BSYNC B1 ;  /* 0x0000000000017941 */ /* 0x000fea0003800000 */
.L_x_2159:
        /* <DEDUP_REMOVED lines=16> */
.L_x_2165:
[----:B------:R-:W-:Y:S05]  /*15720*/  BSYNC B2 ;  /* 0x0000000000027941 */ /* 0x000fea0003800000 */
.L_x_2164:
        /* <DEDUP_REMOVED lines=44> */
.L_x_2163:
[----:B------:R-:W-:Y:S05]  /*159f0*/  BSYNC B1 ;  /* 0x0000000000017941 */ /* 0x000fea0003800000 */
.L_x_2162:
        /* <DEDUP_REMOVED lines=12> */
.L_x_2158:
        /* <DEDUP_REMOVED lines=12> */
.L_x_2167:
[----:B------:R-:W-:-:S07]  /*15b80*/  IMAD.MOV.U32 R122, RZ, RZ, R10 ;  /* 0x000000ffff7a7224 */ /* 0x000fce00078e000a */
.L_x_2168:
[----:B------:R-:W-:Y:S05]  /*15b90*/  BSYNC B1 ;  /* 0x0000000000017941 */ /* 0x000fea0003800000 */
.L_x_2166:
        /* <DEDUP_REMOVED lines=16> */
.L_x_2172:
[----:B------:R-:W-:Y:S05]  /*15ca0*/  BSYNC B2 ;  /* 0x0000000000027941 */ /* 0x000fea0003800000 */
.L_x_2171:
        /* <DEDUP_REMOVED lines=44> */
.L_x_2170:
[----:B------:R-:W-:Y:S05]  /*15f70*/  BSYNC B1 ;  /* 0x0000000000017941 */ /* 0x000fea0003800000 */
.L_x_2169:
        /* <DEDUP_REMOVED lines=16> */
.L_x_2173:
        /* <DEDUP_REMOVED lines=12> */
.L_x_2176:
[----:B------:R-:W-:-:S07]  /*16140*/  MOV R4, R10 ;  /* 0x0000000a00047202 */ /* 0x000fce0000000f00 */
.L_x_2177:
[----:B------:R-:W-:Y:S05]  /*16150*/  BSYNC B1 ;  /* 0x0000000000017941 */ /* 0x000fea0003800000 */
.L_x_2175:
        /* <DEDUP_REMOVED lines=16> */
.L_x_2181:
[----:B------:R-:W-:Y:S05]  /*16260*/  BSYNC B2 ;  /* 0x0000000000027941 */ /* 0x000fea0003800000 */
.L_x_2180:
        /* <DEDUP_REMOVED lines=44> */
.L_x_2179:
[----:B------:R-:W-:Y:S05]  /*16530*/  BSYNC B1 ;  /* 0x0000000000017941 */ /* 0x000fea0003800000 */
.L_x_2178:
        /* <DEDUP_REMOVED lines=10> */
.L_x_2174:
        /* <DEDUP_REMOVED lines=12> */
.L_x_2183:
[----:B------:R-:W-:-:S07]  /*166a0*/  IMAD.MOV.U32 R122, RZ, RZ, R10 ;  /* 0x000000ffff7a7224 */ /* 0x000fce00078e000a */
.L_x_2184:
[----:B------:R-:W-:Y:S05]  /*166b0*/  BSYNC B1 ;  /* 0x0000000000017941 */ /* 0x000fea0003800000 */
.L_x_2182:
        /* <DEDUP_REMOVED lines=16> */
.L_x_2188:
[----:B------:R-:W-:Y:S05]  /*167c0*/  BSYNC B2 ;  /* 0x0000000000027941 */ /* 0x000fea0003800000 */
.L_x_2187:
        /* <DEDUP_REMOVED lines=44> */
.L_x_2186:
[----:B------:R-:W-:Y:S05]  /*16a90*/  BSYNC B1 ;  /* 0x0000000000017941 */ /* 0x000fea0003800000 */
.L_x_2185:
        /* <DEDUP_REMOVED lines=14> */
.L_x_2189:
        /* <DEDUP_REMOVED lines=12> */
.L_x_2192:
[----:B------:R-:W-:-:S07]  /*16c40*/  MOV R3, R10 ;  /* 0x0000000a00037202 */ /* 0x000fce0000000f00 */
.L_x_2193:
[----:B------:R-:W-:Y:S05]  /*16c50*/  BSYNC B1 ;  /* 0x0000000000017941 */ /* 0x000fea0003800000 */
.L_x_2191:
        /* <DEDUP_REMOVED lines=16> */
.L_x_2197:
[----:B------:R-:W-:Y:S05]  /*16d60*/  BSYNC B2 ;  /* 0x0000000000027941 */ /* 0x000fea0003800000 */
.L_x_2196:
        /* <DEDUP_REMOVED lines=44> */
.L_x_2195:
[----:B------:R-:W-:Y:S05]  /*17030*/  BSYNC B1 ;  /* 0x0000000000017941 */ /* 0x000fea0003800000 */
.L_x_2194:
        /* <DEDUP_REMOVED lines=12> */
.L_x_2190:
        /* <DEDUP_REMOVED lines=12> */
.L_x_2199:
[----:B------:R-:W-:-:S07]  /*171c0*/  IMAD.MOV.U32 R74, RZ, RZ, R10 ;  /* 0x000000ffff4a7224 */ /* 0x000fce00078e000a */
.L_x_2200:
[----:B------:R-:W-:Y:S05]  /*171d0*/  BSYNC B1 ;  /* 0x0000000000017941 */ /* 0x000fea0003800000 */
.L_x_2198:
        /* <DEDUP_REMOVED lines=16> */
.L_x_2204:
[----:B------:R-:W-:Y:S05]  /*172e0*/  BSYNC B2 ;  /* 0x0000000000027941 */ /* 0x000fea0003800000 */
.L_x_2203:
        /* <DEDUP_REMOVED lines=44> */
.L_x_2202:
[----:B------:R-:W-:Y:S05]  /*175b0*/  BSYNC B1 ;  /* 0x0000000000017941 */ /* 0x000fea0003800000 */
.L_x_2201:
        /* <DEDUP_REMOVED lines=14> */
.L_x_2205:
        /* <DEDUP_REMOVED lines=12> */
.L_x_2208:
[----:B------:R-:W-:-:S07]  /*17760*/  MOV R2, R10 ;  /* 0x0000000a00027202 */ /* 0x000fce0000000f00 */
.L_x_2209:
[----:B------:R-:W-:Y:S05]  /*17770*/  BSYNC B1 ;  /* 0x0000000000017941 */ /* 0x000fea0003800000 */
.L_x_2207:
        /* <DEDUP_REMOVED lines=16> */
.L_x_2213:
[----:B------:R-:W-:Y:S05]  /*17880*/  BSYNC B2 ;  /* 0x0000000000027941 */ /* 0x000fea0003800000 */
.L_x_2212:
        /* <DEDUP_REMOVED lines=44> */
.L_x_2211:
[----:B------:R-:W-:Y:S05]  /*17b50*/  BSYNC B1 ;  /* 0x0000000000017941 */ /* 0x000fea0003800000 */
.L_x_2210:
        /* <DEDUP_REMOVED lines=10> */
.L_x_2206:
        /* <DEDUP_REMOVED lines=12> */
.L_x_2215:
[----:B------:R-:W-:-:S07]  /*17cc0*/  IMAD.MOV.U32 R134, RZ, RZ, R10 ;  /* 0x000000ffff867224 */ /* 0x000fce00078e000a */
.L_x_2216:
[----:B------:R-:W-:Y:S05]  /*17cd0*/  BSYNC B1 ;  /* 0x0000000000017941 */ /* 0x000fea0003800000 */
.L_x_2214:
        /* <DEDUP_REMOVED lines=16> */
.L_x_2220:
[----:B------:R-:W-:Y:S05]  /*17de0*/  BSYNC B2 ;  /* 0x0000000000027941 */ /* 0x000fea0003800000 */
.L_x_2219:
        /* <DEDUP_REMOVED lines=44> */
.L_x_2218:
[----:B------:R-:W-:Y:S05]  /*180b0*/  BSYNC B1 ;  /* 0x0000000000017941 */ /* 0x000fea0003800000 */
.L_x_2217:
        /* <DEDUP_REMOVED lines=14> */
.L_x_2221:
        /* <DEDUP_REMOVED lines=12> */
.L_x_2224:
[----:B------:R-:W-:-:S07]  /*18260*/  MOV R0, R10 ;  /* 0x0000000a00007202 */ /* 0x000fce0000000f00 */
.L_x_2225:
[----:B------:R-:W-:Y:S05]  /*18270*/  BSYNC B1 ;  /* 0x0000000000017941 */ /* 0x000fea0003800000 */
.L_x_2223:
        /* <DEDUP_REMOVED lines=16> */
.L_x_2229:
[----:B------:R-:W-:Y:S05]  /*18380*/  BSYNC B2 ;  /* 0x0000000000027941 */ /* 0x000fea0003800000 */
.L_x_2228:
        /* <DEDUP_REMOVED lines=44> */
.L_x_2227:
[----:B------:R-:W-:Y:S05]  /*18650*/  BSYNC B1 ;  /* 0x0000000000017941 */ /* 0x000fea0003800000 */
.L_x_2226:
        /* <DEDUP_REMOVED lines=8> */
[----:B------:R-:W-:-:S04]  /*186e0*/  @P0 PRMT R0, R71, 0x7632, R0 ;  /* 0x0000763247000816 */ /* 0x000fc80000000000 */
[----:B------:R-:W-:-:S05]  /*186f0*/  @P0 SHF.L.U32 R0, R0, 0x10, RZ ;  /* 0x0000001000000819 */ /* 0x000fca00000006ff */
[----:B------:R-:W-:Y:S01]  /*18700*/  @P0 FADD.FTZ R191, R0, R191 ;  /* 0x000000bf00bf0221 */ /* 0x000fe20000010000 */
[----:B------:R-:W-:-:S07]  /*18710*/  SEL R0, RZ, 0x1, P2 ;  /* 0x00000001ff007807 */ /* 0x000fce0001000000 */
.L_x_2222:
[C---:B------:R-:W-:Y:S02]  /*18720*/  LOP3.LUT P0, RZ, R32.reuse, 0x2, RZ, 0xc0, !PT ;  /* 0x0000000220ff7812 */ /* 0x040fe4000780c0ff */
[----:B------:R-:W-:Y:S02]  /*18730*/  SEL R126, RZ, 0x1000000, P5 ;  /* 0x01000000ff7e7807 */ /* 0x000fe40002800000 */
[----:B------:R-:W-:Y:S02]  /*18740*/  SEL R145, RZ, 0x10000, P4 ;  /* 0x00010000ff917807 */ /* 0x000fe40002000000 */
[----:B------:R-:W-:Y:S02]  /*18750*/  SEL R122, RZ, 0x100, P3 ;  /* 0x00000100ff7a7807 */ /* 0x000fe40001800000 */
[----:B------:R-:W-:Y:S02]  /*18760*/  SEL R144, RZ, 0x1, P0 ;  /* 0x00000001ff907807 */ /* 0x000fe40000000000 */
[----:B------:R-:W-:-:S02]  /*18770*/  LOP3.LUT P6, RZ, R32, 0x8, RZ, 0xc0, !PT ;  /* 0x0000000820ff7812 */ /* 0x000fc400078cc0ff */
[C---:B------:R-:W-:Y:S02]  /*18780*/  LOP3.LUT P5, RZ, R32.reuse, 0x4, RZ, 0xc0, !PT ;  /* 0x0000000420ff7812 */ /* 0x040fe400078ac0ff */
[----:B------:R-:W-:Y:S02]  /*18790*/  LOP3.LUT P4, RZ, R32, 0x1, RZ, 0xc0, !PT ;  /* 0x0000000120ff7812 */ /* 0x000fe4000788c0ff */
[----:B------:R-:W-:Y:S01]  /*187a0*/  LOP3.LUT R122, R122, R126, R145, 0xfe, !PT ;  /* 0x0000007e7a7a7212 */ /* 0x000fe200078efe91 */
[----:B------:R-:W-:Y:S01]  /*187b0*/  IMAD.WIDE.U32 R144, R144, 0x1000000, RZ ;  /* 0x0100000090907825 */ /* 0x000fe200078e00ff */
[----:B------:R-:W-:Y:S02]  /*187c0*/  LEA R142, P0, R128, UR10, 0x4 ;  /* 0x0000000a808e7c11 */ /* 0x000fe4000f8020ff */
[----:B------:R-:W-:Y:S02]  /*187d0*/  SEL R147, RZ, 0x1, P4 ;  /* 0x00000001ff937807 */ /* 0x000fe40002000000 */
[----:B------:R-:W-:-:S02]  /*187e0*/  SEL R146, RZ, 0x1, P5 ;  /* 0x00000001ff927807 */ /* 0x000fc40002800000 */
[----:B------:R-:W-:Y:S02]  /*187f0*/  SEL R148, RZ, 0x1, P6 ;  /* 0x00000001ff947807 */ /* 0x000fe40003000000 */
[----:B------:R-:W-:Y:S02]  /*18800*/  LEA.HI.X R143, R128, UR11, RZ, 0x4, P0 ;  /* 0x0000000b808f7c11 */ /* 0x000fe400080f24ff */
[----:B------:R-:W-:Y:S01]  /*18810*/  F2FP.BF16.F32.PACK_AB R75, R191, R193 ;  /* 0x000000c1bf4b723e */ /* 0x000fe200000010ff */
[----:B------:R-:W-:Y:S01]  /*18820*/  IMAD.WIDE.U32 R148, R148, 0x100, RZ ;  /* 0x0000010094947825 */ /* 0x000fe200078e00ff */
[----:B------:R-:W-:Y:S02]  /*18830*/  F2FP.BF16.F32.PACK_AB R74, R177, R175 ;  /* 0x000000afb14a723e */ /* 0x000fe400000010ff */
[----:B------:R-:W-:Y:S02]  /*18840*/  F2FP.BF16.F32.PACK_AB R73, R135, R137 ;  /* 0x000000898749723e */ /* 0x000fe400000010ff */
[----:B------:R-:W-:-:S02]  /*18850*/  F2FP.BF16.F32.PACK_AB R72, R123, R125 ;  /* 0x0000007d7b48723e */ /* 0x000fc400000010ff */
[----:B------:R-:W-:Y:S01]  /*18860*/  LOP3.LUT R145, R145, R122, R147, 0xfe, !PT ;  /* 0x0000007a91917212 */ /* 0x000fe200078efe93 */
[----:B------:R-:W-:Y:S01]  /*18870*/  IMAD.WIDE.U32 R146, R146, 0x10000, RZ ;  /* 0x0001000092927825 */ /* 0x000fe200078e00ff */
[----:B------:R-:W-:Y:S01]  /*18880*/  LOP3.LUT P2, RZ, R32, 0x10, RZ, 0xc0, !PT ;  /* 0x0000001020ff7812 */ /* 0x000fe2000784c0ff */
[----:B------:R0:W-:Y:S01]  /*18890*/  STG.E.128 desc[UR4][R142.64], R72 ;  /* 0x000000488e007986 */ /* 0x0001e2000c101d04 */
[----:B------:R-:W-:Y:S01]  /*188a0*/  SHF.R.U32.HI R126, RZ, 0x1d, R128 ;  /* 0x0000001dff7e7819 */ /* 0x000fe20000011680 */
        /* <DEDUP_REMOVED lines=9> */
[----:B--2---:R-:W-:Y:S01]  /*18940*/  IMAD.U32 R72, R2, 0x10000, RZ ;  /* 0x0001000002487824 */ /* 0x004fe200078e00ff */
        /* <DEDUP_REMOVED lines=19> */
.L_x_2101:
[----:B------:R-:W-:Y:S05]  /*18a80*/  BSYNC B0 ;  /* 0x0000000000007941 */ /* 0x000fea0003800000 */
.L_x_2100:
[----:B0123--:R-:W-:Y:S01]  /*18a90*/  FADD.FTZ R72, RZ, R157 ;  /* 0x0000009dff487221 */ /* 0x00ffe20000010000 */
[----:B------:R-:W-:Y:S01]  /*18aa0*/  LOP3.LUT P6, RZ, R32, 0x20, RZ, 0xc0, !PT ;  /* 0x0000002020ff7812 */ /* 0x000fe200078cc0ff */
[----:B------:R-:W-:Y:S01]  /*18ab0*/  UMOV UR18, 0xffffffff ;  /* 0xffffffff00127882 */ /* 0x000fe20000000000 */
[C---:B------:R-:W-:Y:S01]  /*18ac0*/  ISETP.GT.U32.AND P0, PT, R104.reuse, 0x1ff, PT ;  /* 0x000001ff6800780c */ /* 0x040fe20003f04070 */
[----:B------:R-:W-:Y:S01]  /*18ad0*/  FADD.FTZ R72, R155, R72 ;  /* 0x000000489b487221 */ /* 0x000fe20000010000 */
[C---:B------:R-:W-:Y:S02]  /*18ae0*/  ISETP.GT.U32.AND P1, PT, R104.reuse, 0x2ff, PT ;  /* 0x000002ff6800780c */ /* 0x040fe40003f24070 */
[----:B------:R-:W-:Y:S01]  /*18af0*/  ISETP.GT.U32.AND P2, PT, R104, 0x3ff, PT ;  /* 0x000003ff6800780c */ /* 0x000fe20003f44070 */
[----:B------:R-:W-:Y:S01]  /*18b00*/  FADD.FTZ R72, R161, R72 ;  /* 0x00000048a1487221 */ /* 0x000fe20000010000 */
[----:B------:R-:W-:Y:S02]  /*18b10*/  LOP3.LUT P3, RZ, R124, 0xff, RZ, 0xc0, !PT ;  /* 0x000000ff7cff7812 */ /* 0x000fe4000786c0ff */
[----:B------:R-:W-:Y:S01]  /*18b20*/  SHF.R.U32.HI R75, RZ, 0x5, R121 ;  /* 0x00000005ff4b7819 */ /* 0x000fe20000011679 */
[----:B------:R-:W-:Y:S01]  /*18b30*/  FADD.FTZ R72, R159, R72 ;  /* 0x000000489f487221 */ /* 0x000fe20000010000 */
[----:B------:R-:W-:-:S02]  /*18b40*/  LOP3.LUT P4, RZ, R121, 0x1f, RZ, 0xc0, !PT ;  /* 0x0000001f79ff7812 */ /* 0x000fc4000788c0ff */
[----:B------:R-:W-:Y:S01]  /*18b50*/  LOP3.LUT R74, R75, 0x7fffff8, RZ, 0xc0, !PT ;  /* 0x07fffff84b4a7812 */ /* 0x000fe200078ec0ff */
[----:B------:R-:W-:-:S04]  /*18b60*/  FADD.FTZ R72, R163, R72 ;  /* 0x00000048a3487221 */ /* 0x000fc80000010000 */
[----:B------:R-:W-:Y:S02]  /*18b70*/  FADD.FTZ R72, R165, R72 ;  /* 0x00000048a5487221 */ /* 0x000fe40000010000 */
[----:B------:R-:W-:Y:S02]  /*18b80*/  @!P3 IADD3 R74, R74, 0x8, RZ ;  /* 0x000000084a4ab810 */ /* 0x000fe40007ffe0ff */
        /* <DEDUP_REMOVED lines=41> */
[----:B------:R-:W-:Y:S02]  /*18e20*/  FADD.FTZ R143, R131, -R72 ;  /* 0x80000048838f7221 */ /* 0x000fe40000010000 */
[----:B------:R-:W-:-:S04]  /*18e30*/  FFMA.FTZ R73, R73, R73, RZ ;  /* 0x0000004949497223 */ /* 0x000fc800000100ff */
        /* <DEDUP_REMOVED lines=70> */
.L_x_2250:
[----:B------:R-:W2:Y:S01]  /*192a0*/  @!P4 S2R R143, SR_CgaCtaId ;  /* 0x00000000008fc919 */ /* 0x000ea20000008800 */
[----:B------:R-:W-:Y:S01]  /*192b0*/  LOP3.LUT R75, R75, 0x7, RZ, 0xc0, !PT ;  /* 0x000000074b4b7812 */ /* 0x000fe200078ec0ff */
[----:B-1----:R-:W-:Y:S01]  /*192c0*/  FADD.FTZ R73, R145, R126 ;  /* 0x0000007e91497221 */ /* 0x002fe20000010000 */
[----:B------:R-:W-:Y:S01]  /*192d0*/  @!P4 MOV R122, 0x400 ;  /* 0x00000400007ac802 */ /* 0x000fe20000000f00 */
[----:B------:R-:W-:Y:S05]  /*192e0*/  WARPSYNC.ALL ;  /* 0x0000000000007948 */ /* 0x000fea0003800000 */
[----:B--2---:R-:W-:Y:S01]  /*192f0*/  @!P4 LEA R143, R143, R122, 0x18 ;  /* 0x0000007a8f8fc211 */ /* 0x004fe200078ec0ff */
[----:B------:R-:W-:-:S04]  /*19300*/  @!P4 IMAD.IADD R122, R74, 0x1, R75 ;  /* 0x000000014a7ac824 */ /* 0x000fc800078e024b */
        /* <DEDUP_REMOVED lines=9> */
[----:B------:R-:W-:Y:S02]  /*193a0*/  LOP3.LUT P1, RZ, R32, 0x200, RZ, 0xc0, !PT ;  /* 0x0000020020ff7812 */ /* 0x000fe4000782c0ff */
[----:B-1----:R-:W-:-:S05]  /*193b0*/  @!P0 LEA R73, R73, R72, 0x18 ;  /* 0x0000004849498211 */ /* 0x002fca00078ec0ff */
[----:B------:R-:W-:Y:S01]  /*193c0*/  @!P0 IMAD R122, R74, 0x8, R73 ;  /* 0x000000084a7a8824 */ /* 0x000fe200078e0249 */
[----:B------:R-:W-:Y:S01]  /*193d0*/  CS2R R72, SRZ ;  /* 0x0000000000487805 */ /* 0x000fe2000001ff00 */
[----:B------:R-:W-:Y:S01]  /*193e0*/  IMAD.MOV.U32 R74, RZ, RZ, RZ ;  /* 0x000000ffff4a7224 */ /* 0x000fe200078e00ff */
[----:B------:R-:W-:-:S04]  /*193f0*/  @!P0 MOV R74, R11 ;  /* 0x0000000b004a8202 */ /* 0x000fc80000000f00 */
[----:B------:R-:W-:Y:S01]  /*19400*/  @!P0 LDS.64 R72, [R122] ;  /* 0x000000007a488984 */ /* 0x000fe20000000a00 */
[----:B------:R-:W-:Y:S02]  /*19410*/  I2FP.F32.S32 R128, R74 ;  /* 0x0000004a00807245 */ /* 0x000fe40000201400 */
[----:B------:R-:W-:Y:S01]  /*19420*/  LOP3.LUT P0, RZ, R75, 0x1f, R121, 0xf8, !PT ;  /* 0x0000001f4bff7812 */ /* 0x000fe2000780f879 */
[----:B------:R-:W1:Y:S02]  /*19430*/  SHFL.DOWN PT, R143, R74, 0x4, 0x1f ;  /* 0x08801f004a8f7f89 */ /* 0x000e6400000e0000 */
[----:B-1----:R-:W-:Y:S01]  /*19440*/  I2FP.F32.S32 R130, R143 ;  /* 0x0000008f00827245 */ /* 0x002fe20000201400 */
[----:B------:R-:W-:-:S05]  /*19450*/  IMAD.IADD R143, R143, 0x1, R74 ;  /* 0x000000018f8f7824 */ /* 0x000fca00078e024a */
[----:B------:R-:W-:Y:S01]  /*19460*/  I2FP.F32.S32 R124, R143 ;  /* 0x0000008f007c7245 */ /* 0x000fe20000201400 */
[----:B------:R-:W1:Y:S03]  /*19470*/  SHFL.DOWN PT, R74, R143, 0x2, 0x1f ;  /* 0x08401f008f4a7f89 */ /* 0x000e6600000e0000 */
[----:B------:R-:W2:Y:S01]  /*19480*/  MUFU.RCP R126, R124 ;  /* 0x0000007c007e7308 */ /* 0x000ea20000001000 */
[----:B0-----:R-:W0:Y:S04]  /*19490*/  SHFL.DOWN PT, R145, R72, 0x4, 0x1f ;  /* 0x08801f0048917f89 */ /* 0x001e2800000e0000 */
[----:B------:R-:W3:Y:S01]  /*194a0*/  SHFL.DOWN PT, R122, R73, 0x4, 0x1f ;  /* 0x08801f00497a7f89 */ /* 0x000ee200000e0000 */
[----:B-1----:R-:W-:Y:S01]  /*194b0*/  I2FP.F32.S32 R132, R74 ;  /* 0x0000004a00847245 */ /* 0x002fe20000201400 */
[C---:B0-----:R-:W-:Y:S01]  /*194c0*/  FMUL.FTZ R147, R145.reuse, R130 ;  /* 0x0000008291937220 */ /* 0x041fe20000410000 */
[----:B------:R-:W-:-:S03]  /*194d0*/  FADD.FTZ R145, -R145, R72 ;  /* 0x0000004891917221 */ /* 0x000fc60000010100 */
[----:B------:R-:W-:Y:S01]  /*194e0*/  FFMA.FTZ R147, R128, R72, R147 ;  /* 0x0000004880937223 */ /* 0x000fe20000010093 */
[----:B------:R-:W-:-:S03]  /*194f0*/  FMUL.FTZ R145, R145, R145 ;  /* 0x0000009191917220 */ /* 0x000fc60000410000 */
[----:B--2---:R-:W-:Y:S01]  /*19500*/  FMUL.FTZ R147, R126, R147 ;  /* 0x000000937e937220 */ /* 0x004fe20000410000 */
[----:B------:R-:W-:-:S04]  /*19510*/  FMUL.FTZ R145, R145, R128 ;  /* 0x0000008091917220 */ /* 0x000fc80000410000 */
[----:B------:R-:W0:Y:S01]  /*19520*/  SHFL.DOWN PT, R72, R147, 0x2, 0x1f ;  /* 0x08401f0093487f89 */ /* 0x000e2200000e0000 */
[----:B------:R-:W-:Y:S01]  /*19530*/  FMUL.FTZ R130, R145, R130 ;  /* 0x0000008291827220 */ /* 0x000fe20000410000 */
[----:B---3--:R-:W-:Y:S01]  /*19540*/  FADD.FTZ R145, R122, R73 ;  /* 0x000000497a917221 */ /* 0x008fe20000010000 */
[----:B------:R-:W-:-:S03]  /*19550*/  IMAD.IADD R122, R143, 0x1, R74 ;  /* 0x000000018f7a7824 */ /* 0x000fc600078e024a */
[----:B------:R-:W-:Y:S02]  /*19560*/  FFMA.FTZ R130, R126, R130, R145 ;  /* 0x000000827e827223 */ /* 0x000fe40000010091 */
[----:B------:R-:W-:-:S03]  /*19570*/  I2FP.F32.S32 R126, R122 ;  /* 0x0000007a007e7245 */ /* 0x000fc60000201400 */
[----:B------:R-:W1:Y:S01]  /*19580*/  SHFL.DOWN PT, R73, R130, 0x2, 0x1f ;  /* 0x08401f0082497f89 */ /* 0x000e6200000e0000 */
[----:B------:R-:W2:Y:S01]  /*19590*/  MUFU.RCP R74, R126 ;  /* 0x0000007e004a7308 */ /* 0x000ea20000001000 */
[----:B0-----:R-:W-:Y:S01]  /*195a0*/  FMUL.FTZ R145, R72, R132 ;  /* 0x0000008448917220 */ /* 0x001fe20000410000 */
[----:B------:R-:W-:-:S03]  /*195b0*/  FADD.FTZ R128, R147, -R72 ;  /* 0x8000004893807221 */ /* 0x000fc60000010000 */
[----:B------:R-:W-:Y:S01]  /*195c0*/  FFMA.FTZ R145, R124, R147, R145 ;  /* 0x000000937c917223 */ /* 0x000fe20000010091 */
[----:B------:R-:W-:Y:S01]  /*195d0*/  FMUL.FTZ R143, R128, R128 ;  /* 0x00000080808f7220 */ /* 0x000fe20000410000 */
[----:B------:R-:W0:Y:S02]  /*195e0*/  SHFL.DOWN PT, R147, R122, 0x1, 0x1f ;  /* 0x08201f007a937f89 */ /* 0x000e2400000e0000 */
[----:B--2---:R-:W-:Y:S01]  /*195f0*/  FMUL.FTZ R145, R74, R145 ;  /* 0x000000914a917220 */ /* 0x004fe20000410000 */
[----:B------:R-:W-:Y:S01]  /*19600*/  FMUL.FTZ R143, R124, R143 ;  /* 0x0000008f7c8f7220 */ /* 0x000fe20000410000 */
[----:B-1----:R-:W-:-:S03]  /*19610*/  FADD.FTZ R73, R130, R73 ;  /* 0x0000004982497221 */ /* 0x002fc60000010000 */
[----:B------:R-:W1:Y:S01]  /*19620*/  SHFL.DOWN PT, R72, R145, 0x1, 0x1f ;  /* 0x08201f0091487f89 */ /* 0x000e6200000e0000 */
[----:B------:R-:W-:-:S04]  /*19630*/  FMUL.FTZ R143, R143, R132 ;  /* 0x000000848f8f7220 */ /* 0x000fc80000410000 */
[----:B------:R-:W-:-:S05]  /*19640*/  FFMA.FTZ R73, R74, R143, R73 ;  /* 0x0000008f4a497223 */ /* 0x000fca0000010049 */
[----:B------:R-:W2:Y:S01]  /*19650*/  SHFL.DOWN PT, R74, R73, 0x1, 0x1f ;  /* 0x08201f00494a7f89 */ /* 0x000ea200000e0000 */
[-C--:B0-----:R-:W-:Y:S02]  /*19660*/  IADD3 R124, R122, R147.reuse, RZ ;  /* 0x000000937a7c7210 */ /* 0x081fe40007ffe0ff */
[----:B------:R-:W-:Y:S01]  /*19670*/  I2FP.F32.S32 R147, R147 ;  /* 0x0000009300937245 */ /* 0x000fe20000201400 */
[----:B------:R-:W0:Y:S01]  /*19680*/  LDC R122, c[0x0][0x2d8] ;  /* 0x0000b600ff7a7b82 */ /* 0x000e220000000800 */
[----:B------:R-:W-:Y:S01]  /*19690*/  I2FP.F32.S32 R124, R124 ;  /* 0x0000007c007c7245 */ /* 0x000fe20000201400 */
[----:B-1----:R-:W-:Y:S02]  /*196a0*/  FADD.FTZ R128, R145, -R72 ;  /* 0x8000004891807221 */ /* 0x002fe40000010000 */
[----:B------:R-:W-:-:S03]  /*196b0*/  FMUL.FTZ R149, R72, R147 ;  /* 0x0000009348957220 */ /* 0x000fc60000410000 */
[----:B------:R-:W1:Y:S01]  /*196c0*/  MUFU.RCP R124, R124 ;  /* 0x0000007c007c7308 */ /* 0x000e620000001000 */
[----:B------:R-:W-:Y:S01]  /*196d0*/  FMUL.FTZ R143, R128, R128 ;  /* 0x00000080808f7220 */ /* 0x000fe20000410000 */
[----:B------:R-:W-:-:S03]  /*196e0*/  FFMA.FTZ R149, R126, R145, R149 ;  /* 0x000000917e957223 */ /* 0x000fc60000010095 */
[----:B------:R-:W-:Y:S01]  /*196f0*/  FMUL.FTZ R143, R126, R143 ;  /* 0x0000008f7e8f7220 */ /* 0x000fe20000410000 */
[----:B--2---:R-:W-:-:S03]  /*19700*/  FADD.FTZ R73, R73, R74 ;  /* 0x0000004a49497221 */ /* 0x004fc60000010000 */
[----:B------:R-:W-:Y:S01]  /*19710*/  FMUL.FTZ R143, R143, R147 ;  /* 0x000000938f8f7220 */ /* 0x000fe20000410000 */
[----:B------:R-:W2:Y:S01]  /*19720*/  @!P0 LDC.64 R74, c[0x0][0x250] ;  /* 0x00009400ff4a8b82 */ /* 0x000ea20000000a00 */
[C---:B-1----:R-:W-:Y:S02]  /*19730*/  FMUL.FTZ R149, R124.reuse, R149 ;  /* 0x000000957c957220 */ /* 0x042fe40000410000 */
[----:B------:R-:W-:-:S04]  /*19740*/  FFMA.FTZ R143, R124, R143, R73 ;  /* 0x0000008f7c8f7223 */ /* 0x000fc80000010049 */
[----:B------:R-:W1:Y:S04]  /*19750*/  SHFL.IDX PT, R149, R149, RZ, 0x1f ;  /* 0x00001fff95957589 */ /* 0x000e6800000e0000 */
[----:B------:R-:W0:Y:S01]  /*19760*/  SHFL.IDX PT, R143, R143, RZ, 0x1f ;  /* 0x00001fff8f8f7589 */ /* 0x000e2200000e0000 */
[----:B--2---:R-:W-:-:S04]  /*19770*/  @!P0 IMAD.WIDE R74, R100, 0x4, R74 ;  /* 0x00000004644a8825 */ /* 0x004fc800078e024a */
[----:B-1----:R-:W-:Y:S01]  /*19780*/  FMUL.FTZ R72, R149, R149 ;  /* 0x0000009595487220 */ /* 0x002fe20000410000 */
[----:B------:R1:W-:Y:S01]  /*19790*/  @!P0 STG.E desc[UR4][R74.64], R149 ;  /* 0x000000954a008986 */ /* 0x0003e2000c101904 */
[----:B0-----:R-:W-:-:S03]  /*197a0*/  FFMA.FTZ R122, R143, UR14, R122 ;  /* 0x0000000e8f7a7c23 */ /* 0x001fc6000801007a */
[----:B------:R-:W-:Y:S02]  /*197b0*/  FSEL R145, R72, RZ, P1 ;  /* 0x000000ff48917208 */ /* 0x000fe40000800000 */
[----:B------:R-:W0:Y:S03]  /*197c0*/  @!P0 LDC.64 R72, c[0x0][0x258] ;  /* 0x00009600ff488b82 */ /* 0x000e260000000a00 */
[----:B------:R-:W-:Y:S01]  /*197d0*/  FADD.FTZ R145, R122, R145 ;  /* 0x000000917a917221 */ /* 0x000fe20000010000 */
[----:B------:R-:W-:-:S05]  /*197e0*/  FSEL R122, R149, RZ, !P1 ;  /* 0x000000ff957a7208 */ /* 0x000fca0004800000 */
[----:B------:R-:W2:Y:S01]  /*197f0*/  MUFU.RSQ R145, R145 ;  /* 0x0000009100917308 */ /* 0x000ea20000001400 */
[----:B0-----:R-:W-:-:S05]  /*19800*/  @!P0 IMAD.WIDE R72, R100, 0x4, R72 ;  /* 0x0000000464488825 */ /* 0x001fca00078e0248 */
[----:B--2---:R1:W-:Y:S01]  /*19810*/  @!P0 STG.E desc[UR4][R72.64], R145 ;  /* 0x0000009148008986 */ /* 0x0043e2000c101904 */
[----:B------:R-:W-:Y:S05]  /*19820*/  @!P6 BRA `(.L_x_2232) ;  /* 0x000000000080e947 */ /* 0x000fea0003800000 */
[--C-:B-1----:R-:W-:Y:S01]  /*19830*/  FADD.FTZ R74, R155, -R122.reuse ;  /* 0x8000007a9b4a7221 */ /* 0x102fe20000010000 */
[----:B------:R-:W0:Y:S01]  /*19840*/  LDC.64 R142, c[0x0][0x2b8] ;  /* 0x0000ae00ff8e7b82 */ /* 0x000e220000000a00 */
[--C-:B------:R-:W-:Y:S01]  /*19850*/  FADD.FTZ R72, R157, -R122.reuse ;  /* 0x8000007a9d487221 */ /* 0x100fe20000010000 */
[--C-:B------:R-:W-:Y:S01]  /*19860*/  FADD.FTZ R126, R163, -R122.reuse ;  /* 0x8000007aa37e7221 */ /* 0x100fe20000010000 */
[----:B------:R-:W-:Y:S01]  /*19870*/  FMUL.FTZ R74, R145, R74 ;  /* 0x0000004a914a7220 */ /* 0x000fe20000410000 */
[--C-:B------:R-:W-:Y:S01]  /*19880*/  FADD.FTZ R128, R165, -R122.reuse ;  /* 0x8000007aa5807221 */ /* 0x100fe20000010000 */
[----:B------:R-:W-:Y:S01]  /*19890*/  FMUL.FTZ R72, R145, R72 ;  /* 0x0000004891487220 */ /* 0x000fe20000410000 */
[----:B------:R-:W-:Y:S01]  /*198a0*/  FADD.FTZ R124, R159, -R122 ;  /* 0x8000007a9f7c7221 */ /* 0x000fe20000010000 */
[----:B------:R-:W-:Y:S01]  /*198b0*/  FFMA.FTZ R73, R47, R74, R34 ;  /* 0x0000004a2f497223 */ /* 0x000fe20000010022 */
[----:B------:R-:W-:Y:S01]  /*198c0*/  FADD.FTZ R74, R161, -R122 ;  /* 0x8000007aa14a7221 */ /* 0x000fe20000010000 */
[----:B------:R-:W-:Y:S01]  /*198d0*/  FFMA.FTZ R72, R95, R72, R84 ;  /* 0x000000485f487223 */ /* 0x000fe20000010054 */
[--C-:B------:R-:W-:Y:S01]  /*198e0*/  FADD.FTZ R130, R179, -R122.reuse ;  /* 0x8000007ab3827221 */ /* 0x100fe20000010000 */
[----:B------:R-:W-:Y:S01]  /*198f0*/  FADD.FTZ R132, R181, -R122 ;  /* 0x8000007ab5847221 */ /* 0x000fe20000010000 */
[C---:B------:R-:W-:Y:S01]  /*19900*/  FMUL.FTZ R74, R145.reuse, R74 ;  /* 0x0000004a914a7220 */ /* 0x040fe20000410000 */
[C---:B------:R-:W-:Y:S01]  /*19910*/  FMUL.FTZ R126, R145.reuse, R126 ;  /* 0x0000007e917e7220 */ /* 0x040fe20000410000 */
[C---:B------:R-:W-:Y:S01]  /*19920*/  FMUL.FTZ R128, R145.reuse, R128 ;  /* 0x0000008091807220 */ /* 0x040fe20000410000 */
[C---:B------:R-:W-:Y:S01]  /*19930*/  FMUL.FTZ R124, R145.reuse, R124 ;  /* 0x0000007c917c7220 */ /* 0x040fe20000410000 */
[C---:B------:R-:W-:Y:S01]  /*19940*/  FMUL.FTZ R130, R145.reuse, R130 ;  /* 0x0000008291827220 */ /* 0x040fe20000410000 */
        /* <DEDUP_REMOVED lines=8> */
[----:B0-----:R-:W-:Y:S01]  /*199d0*/  IMAD.WIDE.U32 R142, R9, 0x10, R142 ;  /* 0x00000010098e7825 */ /* 0x001fe200078e008e */
[----:B------:R-:W-:-:S02]  /*199e0*/  F2FP.BF16.F32.PACK_AB R74, R75, R74 ;  /* 0x0000004a4b4a723e */ /* 0x000fc400000010ff */
[----:B------:R-:W-:Y:S01]  /*199f0*/  F2FP.BF16.F32.PACK_AB R73, R124, R73 ;  /* 0x000000497c49723e */ /* 0x000fe200000010ff */
[----:B------:R-:W-:Y:S01]  /*19a00*/  VIADD R9, R9, 0x100 ;  /* 0x0000010009097836 */ /* 0x000fe20000000000 */
[----:B------:R-:W-:-:S05]  /*19a10*/  F2FP.BF16.F32.PACK_AB R75, R147, R130 ;  /* 0x00000082934b723e */ /* 0x000fca00000010ff */
[----:B------:R0:W-:Y:S02]  /*19a20*/  STG.E.128 desc[UR4][R142.64], R72 ;  /* 0x000000488e007986 */ /* 0x0001e4000c101d04 */
.L_x_2232:
[----:B------:R-:W-:Y:S05]  /*19a30*/  BSYNC B0 ;  /* 0x0000000000007941 */ /* 0x000fea0003800000 */
.L_x_2231:
[----:B------:R-:W-:Y:S01]  /*19a40*/  LOP3.LUT P0, RZ, R32, 0x100, RZ, 0xc0, !PT ;  /* 0x0000010020ff7812 */ /* 0x000fe2000780c0ff */
[----:B------:R-:W-:-:S12]  /*19a50*/  BSSY B0, `(.L_x_2233) ;  /* 0x0000022000007945 */ /* 0x000fd80003800000 */
[----:B------:R-:W-:Y:S05]  /*19a60*/  @!P0 BRA `(.L_x_2234) ;  /* 0x0000000000808947 */ /* 0x000fea0003800000 */
[--C-:B01----:R-:W-:Y:S01]  /*19a70*/  FADD.FTZ R74, R131, -R122.reuse ;  /* 0x8000007a834a7221 */ /* 0x103fe20000010000 */
[----:B------:R-:W0:Y:S01]  /*19a80*/  LDC.64 R142, c[0x0][0x2b8] ;  /* 0x0000ae00ff8e7b82 */ /* 0x000e220000000a00 */
[--C-:B------:R-:W-:Y:S01]  /*19a90*/  FADD.FTZ R72, R133, -R122.reuse ;  /* 0x8000007a85487221 */ /* 0x100fe20000010000 */
[--C-:B------:R-:W-:Y:S01]  /*19aa0*/  FADD.FTZ R126, R167, -R122.reuse ;  /* 0x8000007aa77e7221 */ /* 0x100fe20000010000 */
[----:B------:R-:W-:Y:S01]  /*19ab0*/  FMUL.FTZ R74, R145, R74 ;  /* 0x0000004a914a7220 */ /* 0x000fe20000410000 */
[--C-:B------:R-:W-:Y:S01]  /*19ac0*/  FADD.FTZ R128, R169, -R122.reuse ;  /* 0x8000007aa9807221 */ /* 0x100fe20000010000 */
[----:B------:R-:W-:Y:S01]  /*19ad0*/  FMUL.FTZ R72, R145, R72 ;  /* 0x0000004891487220 */ /* 0x000fe20000410000 */
[--C-:B------:R-:W-:Y:S01]  /*19ae0*/  FADD.FTZ R124, R151, -R122.reuse ;  /* 0x8000007a977c7221 */ /* 0x100fe20000010000 */
        /* <DEDUP_REMOVED lines=24> */
.L_x_2234:
[----:B------:R-:W-:Y:S05]  /*19c70*/  BSYNC B0 ;  /* 0x0000000000007941 */ /* 0x000fea0003800000 */
.L_x_2233:
[----:B------:R-:W-:Y:S01]  /*19c80*/  LOP3.LUT P0, RZ, R32, 0x80, RZ, 0xc0, !PT ;  /* 0x0000008020ff7812 */ /* 0x000fe2000780c0ff */
[----:B------:R-:W-:-:S12]  /*19c90*/  BSSY B0, `(.L_x_2235) ;  /* 0x0000022000007945 */ /* 0x000fd80003800000 */
[----:B------:R-:W-:Y:S05]  /*19ca0*/  @!P0 BRA `(.L_x_2236) ;  /* 0x0000000000808947 */ /* 0x000fea0003800000 */
[--C-:B012---:R-:W-:Y:S01]  /*19cb0*/  FADD.FTZ R74, R127, -R122.reuse ;  /* 0x8000007a7f4a7221 */ /* 0x107fe20000010000 */
        /* <DEDUP_REMOVED lines=27> */
[----:B------:R-:W-:Y:S02]  /*19e70*/  F2FP.BF16.F32.PACK_AB R73, R124, R73 ;  /* 0x000000497c49723e */ /* 0x000fe400000010ff */
[----:B------:R-:W-:Y:S02]  /*19e80*/  F2FP.BF16.F32.PACK_AB R75, R147, R130 ;  /* 0x00000082934b723e */ /* 0x000fe400000010ff */
[----:B------:R-:W-:-:S03]  /*19e90*/  IADD3 R9, R9, 0x100, RZ ;  /* 0x0000010009097810 */ /* 0x000fc60007ffe0ff */
[----:B------:R3:W-:Y:S04]  /*19ea0*/  STG.E.128 desc[UR4][R142.64], R72 ;  /* 0x000000488e007986 */ /* 0x0007e8000c101d04 */
.L_x_2236:
[----:B------:R-:W-:Y:S05]  /*19eb0*/  BSYNC B0 ;  /* 0x0000000000007941 */ /* 0x000fea0003800000 */
.L_x_2235:
[----:B------:R-:W-:Y:S01]  /*19ec0*/  LOP3.LUT P0, RZ, R32, 0x40, RZ, 0xc0, !PT ;  /* 0x0000004020ff7812 */ /* 0x000fe2000780c0ff */
[----:B------:R-:W-:-:S12]  /*19ed0*/  BSSY B0, `(.L_x_2237) ;  /* 0x0000021000007945 */ /* 0x000fd80003800000 */
[----:B------:R-:W-:Y:S05]  /*19ee0*/  @!P0 BRA `(.L_x_2238) ;  /* 0x00000000007c8947 */ /* 0x000fea0003800000 */
[----:B0-23--:R-:W0:Y:S01]  /*19ef0*/  LDC.64 R142, c[0x0][0x2b8] ;  /* 0x0000ae00ff8e7b82 */ /* 0x00de220000000a00 */
[--C-:B-1----:R-:W-:Y:S01]  /*19f00*/  FADD.FTZ R72, R125, -R122.reuse ;  /* 0x8000007a7d487221 */ /* 0x102fe20000010000 */
[--C-:B------:R-:W-:Y:S01]  /*19f10*/  FADD.FTZ R74, R123, -R122.reuse ;  /* 0x8000007a7b4a7221 */ /* 0x100fe20000010000 */
        /* <DEDUP_REMOVED lines=23> */
[----:B0-----:R-:W-:Y:S01]  /*1a090*/  IMAD.WIDE.U32 R142, R9, 0x10, R142 ;  /* 0x00000010098e7825 */ /* 0x001fe200078e008e */
[----:B------:R-:W-:-:S02]  /*1a0a0*/  F2FP.BF16.F32.PACK_AB R74, R147, R128 ;  /* 0x00000080934a723e */ /* 0x000fc400000010ff */
[----:B------:R-:W-:Y:S02]  /*1a0b0*/  F2FP.BF16.F32.PACK_AB R73, R126, R73 ;  /* 0x000000497e49723e */ /* 0x000fe400000010ff */
[----:B------:R-:W-:-:S05]  /*1a0c0*/  F2FP.BF16.F32.PACK_AB R72, R145, R72 ;  /* 0x000000489148723e */ /* 0x000fca00000010ff */
[----:B------:R4:W-:Y:S02]  /*1a0d0*/  STG.E.128 desc[UR4][R142.64], R72 ;  /* 0x000000488e007986 */ /* 0x0009e4000c101d04 */
.L_x_2238:
[----:B------:R-:W-:Y:S05]  /*1a0e0*/  BSYNC B0 ;  /* 0x0000000000007941 */ /* 0x000fea0003800000 */
.L_x_2237:
[----:B------:R-:W-:Y:S01]  /*1a0f0*/  VIADD R100, R100, UR16 ;  /* 0x0000001064647c36 */ /* 0x000fe20008000000 */
[----:B------:R-:W-:-:S04]  /*1a100*/  SEL R124, RZ, 0x1, P3 ;  /* 0x00000001ff7c7807 */ /* 0x000fc80001800000 */
[----:B------:R-:W-:-:S13]  /*1a110*/  ISETP.GE.AND P0, PT, R100, UR17, PT ;  /* 0x0000001164007c0c */ /* 0x000fda000bf06270 */
[----:B------:R-:W-:Y:S05]  /*1a120*/  @!P0 BRA `(.L_x_2239) ;  /* 0xfffffe7000488947 */ /* 0x000fea000383ffff */
[----:B------:R-:W-:Y:S05]  /*1a130*/  EXIT ;  /* 0x000000000000794d */ /* 0x000fea0003800000 */
.L_x_2230:
[----:B------:R-:W-:Y:S01]  /*1a140*/  HFMA2.MMA R136, -RZ, RZ, 0, 5.9604644775390625e-08 ;  /* 0x00000001ff887435 */ /* 0x000fe200000001ff */
[----:B------:R-:W-:Y:S02]  /*1a150*/  IMAD.MOV.U32 R147, RZ, RZ, R122 ;  /* 0x000000ffff937224 */ /* 0x000fe400078e007a */
[----:B------:R-:W-:Y:S02]  /*1a160*/  IMAD.MOV.U32 R149, RZ, RZ, 0x1f ;  /* 0x0000001fff957424 */ /* 0x000fe400078e00ff */
[----:B------:R-:W-:-:S07]  /*1a170*/  IMAD.MOV.U32 R132, RZ, RZ, -0x1 ;  /* 0xffffffffff847424 */ /* 0x000fce00078e00ff */
[----:B------:R-:W-:Y:S05]  /*1a180*/  WARPSYNC.COLLECTIVE R132, `(.L_x_2240) ;  /* 0x0000000084087348 */ /* 0x000fea0003c00000 */
[----:B------:R0:W1:Y:S02]  /*1a190*/  SHFL.BFLY P5, R134, R147, R136, R149 ;  /* 0x0c00008893867389 */ /* 0x00006400000a0095 */
[----:B01----:R-:W-:Y:S01]  /*1a1a0*/  ENDCOLLECTIVE ;  /* 0x000000000000791b */ /* 0x003fe20003800000 */
.L_x_2240:
[----:B------:R-:W-:Y:S01]  /*1a1b0*/  IMAD.MOV.U32 R136, RZ, RZ, 0x2 ;  /* 0x00000002ff887424 */ /* 0x000fe200078e00ff */
[----:B------:R-:W-:-:S05]  /*1a1c0*/  MOV R73, R134 ;  /* 0x0000008600497202 */ /* 0x000fca0000000f00 */
[----:B------:R-:W-:-:S04]  /*1a1d0*/  FADD.FTZ R124, R122, R73 ;  /* 0x000000497a7c7221 */ /* 0x000fc80000010000 */
[----:B------:R-:W-:-:S07]  /*1a1e0*/  IMAD.MOV.U32 R147, RZ, RZ, R124 ;  /* 0x000000ffff937224 */ /* 0x000fce00078e007c */
[----:B------:R-:W-:Y:S05]  /*1a1f0*/  WARPSYNC.COLLECTIVE R132, `(.L_x_2241) ;  /* 0x0000000084087348 */ /* 0x000fea0003c00000 */
[----:B------:R0:W1:Y:S02]  /*1a200*/  SHFL.BFLY P5, R134, R147, R136, R149 ;  /* 0x0c00008893867389 */ /* 0x00006400000a0095 */
[----:B01----:R-:W-:Y:S01]  /*1a210*/  ENDCOLLECTIVE ;  /* 0x000000000000791b */ /* 0x003fe20003800000 */
.L_x_2241:
[----:B------:R-:W-:Y:S01]  /*1a220*/  IMAD.MOV.U32 R136, RZ, RZ, 0x4 ;  /* 0x00000004ff887424 */ /* 0x000fe200078e00ff */
[----:B------:R-:W-:-:S05]  /*1a230*/  MOV R73, R134 ;  /* 0x0000008600497202 */ /* 0x000fca0000000f00 */
[----:B------:R-:W-:-:S04]  /*1a240*/  FADD.FTZ R126, R124, R73 ;  /* 0x000000497c7e7221 */ /* 0x000fc80000010000 */
[----:B------:R-:W-:-:S07]  /*1a250*/  IMAD.MOV.U32 R147, RZ, RZ, R126 ;  /* 0x000000ffff937224 */ /* 0x000fce00078e007e */
[----:B------:R-:W-:Y:S05]  /*1a260*/  WARPSYNC.COLLECTIVE R132, `(.L_x_2242) ;  /* 0x0000000084087348 */ /* 0x000fea0003c00000 */
[----:B------:R0:W1:Y:S02]  /*1a270*/  SHFL.BFLY P5, R134, R147, R136, R149 ;  /* 0x0c00008893867389 */ /* 0x00006400000a0095 */
[----:B01----:R-:W-:Y:S01]  /*1a280*/  ENDCOLLECTIVE ;  /* 0x000000000000791b */ /* 0x003fe20003800000 */
.L_x_2242:
[----:B------:R-:W-:Y:S01]  /*1a290*/  IMAD.MOV.U32 R136, RZ, RZ, 0x8 ;  /* 0x00000008ff887424 */ /* 0x000fe200078e00ff */
[----:B------:R-:W-:-:S05]  /*1a2a0*/  MOV R73, R134 ;  /* 0x0000008600497202 */ /* 0x000fca0000000f00 */
[----:B------:R-:W-:-:S04]  /*1a2b0*/  FADD.FTZ R128, R126, R73 ;  /* 0x000000497e807221 */ /* 0x000fc80000010000 */
[----:B------:R-:W-:-:S07]  /*1a2c0*/  IMAD.MOV.U32 R147, RZ, RZ, R128 ;  /* 0x000000ffff937224 */ /* 0x000fce00078e0080 */
[----:B------:R-:W-:Y:S05]  /*1a2d0*/  WARPSYNC.COLLECTIVE R132, `(.L_x_2243) ;  /* 0x0000000084087348 */ /* 0x000fea0003c00000 */
[----:B------:R0:W1:Y:S02]  /*1a2e0*/  SHFL.BFLY P5, R134, R147, R136, R149 ;  /* 0x0c00008893867389 */ /* 0x00006400000a0095 */
[----:B01----:R-:W-:Y:S01]  /*1a2f0*/  ENDCOLLECTIVE ;  /* 0x000000000000791b */ /* 0x003fe20003800000 */
.L_x_2243:
[----:B------:R-:W-:Y:S01]  /*1a300*/  HFMA2.MMA R136, -RZ, RZ, 0, 9.5367431640625e-07 ;  /* 0x00000010ff887435 */ /* 0x000fe200000001ff */
[----:B------:R-:W-:-:S05]  /*1a310*/  MOV R73, R134 ;  /* 0x0000008600497202 */ /* 0x000fca0000000f00 */
[----:B------:R-:W-:-:S04]  /*1a320*/  FADD.FTZ R130, R128, R73 ;  /* 0x0000004980827221 */ /* 0x000fc80000010000 */
[----:B------:R-:W-:-:S07]  /*1a330*/  IMAD.MOV.U32 R147, RZ, RZ, R130 ;  /* 0x000000ffff937224 */ /* 0x000fce00078e0082 */
[----:B------:R-:W-:Y:S05]  /*1a340*/  WARPSYNC.COLLECTIVE R132, `(.L_x_2244) ;  /* 0x0000000084087348 */ /* 0x000fea0003c00000 */
[----:B------:R0:W1:Y:S02]  /*1a350*/  SHFL.BFLY P5, R134, R147, R136, R149 ;  /* 0x0c00008893867389 */ /* 0x00006400000a0095 */
[----:B01----:R-:W-:Y:S01]  /*1a360*/  ENDCOLLECTIVE ;  /* 0x000000000000791b */ /* 0x003fe20003800000 */
.L_x_2244:
[----:B------:R-:W-:Y:S02]  /*1a370*/  IMAD.MOV.U32 R136, RZ, RZ, 0x1 ;  /* 0x00000001ff887424 */ /* 0x000fe400078e00ff */
[----:B------:R-:W-:-:S04]  /*1a380*/  IMAD.MOV.U32 R73, RZ, RZ, R134 ;  /* 0x000000ffff497224 */ /* 0x000fc800078e0086 */
[----:B------:R-:W-:-:S04]  /*1a390*/  FADD.FTZ R72, R130, R73 ;  /* 0x0000004982487221 */ /* 0x000fc80000010000 */
        /* <DEDUP_REMOVED lines=66> */
[----:B------:R-:W-:-:S07]  /*1a7c0*/  MOV R147, R73 ;  /* 0x0000004900937202 */ /* 0x000fce0000000f00 */
[----:B------:R-:W-:Y:S05]  /*1a7d0*/  WARPSYNC.COLLECTIVE R132, `(.L_x_2245) ;  /* 0x0000000084087348 */ /* 0x000fea0003c00000 */
[----:B------:R0:W1:Y:S02]  /*1a7e0*/  SHFL.BFLY P5, R134, R147, R136, R149 ;  /* 0x0c00008893867389 */ /* 0x00006400000a0095 */
[----:B01----:R-:W-:Y:S01]  /*1a7f0*/  ENDCOLLECTIVE ;  /* 0x000000000000791b */ /* 0x003fe20003800000 */
.L_x_2245:
[----:B------:R-:W-:Y:S01]  /*1a800*/  HFMA2.MMA R136, -RZ, RZ, 0, 1.1920928955078125e-07 ;  /* 0x00000002ff887435 */ /* 0x000fe200000001ff */
[----:B------:R-:W-:-:S05]  /*1a810*/  MOV R122, R134 ;  /* 0x00000086007a7202 */ /* 0x000fca0000000f00 */
[----:B------:R-:W-:-:S04]  /*1a820*/  FADD.FTZ R122, R73, R122 ;  /* 0x0000007a497a7221 */ /* 0x000fc80000010000 */
[----:B------:R-:W-:-:S07]  /*1a830*/  IMAD.MOV.U32 R147, RZ, RZ, R122 ;  /* 0x000000ffff937224 */ /* 0x000fce00078e007a */
[----:B------:R-:W-:Y:S05]  /*1a840*/  WARPSYNC.COLLECTIVE R132, `(.L_x_2246) ;  /* 0x0000000084087348 */ /* 0x000fea0003c00000 */
[----:B------:R0:W1:Y:S02]  /*1a850*/  SHFL.BFLY P5, R134, R147, R136, R149 ;  /* 0x0c00008893867389 */ /* 0x00006400000a0095 */
[----:B01----:R-:W-:Y:S01]  /*1a860*/  ENDCOLLECTIVE ;  /* 0x000000000000791b */ /* 0x003fe20003800000 */
.L_x_2246:
[----:B------:R-:W-:Y:S02]  /*1a870*/  IMAD.MOV.U32 R136, RZ, RZ, 0x4 ;  /* 0x00000004ff887424 */ /* 0x000fe400078e00ff */
[----:B------:R-:W-:-:S04]  /*1a880*/  IMAD.MOV.U32 R143, RZ, RZ, R134 ;  /* 0x000000ffff8f7224 */ /* 0x000fc800078e0086 */
[----:B------:R-:W-:-:S05]  /*1a890*/  FADD.FTZ R143, R122, R143 ;  /* 0x0000008f7a8f7221 */ /* 0x000fca0000010000 */
[----:B------:R-:W-:-:S07]  /*1a8a0*/  MOV R147, R143 ;  /* 0x0000008f00937202 */ /* 0x000fce0000000f00 */
[----:B------:R-:W-:Y:S05]  /*1a8b0*/  WARPSYNC.COLLECTIVE R132, `(.L_x_2247) ;  /* 0x0000000084087348 */ /* 0x000fea0003c00000 */
[----:B------:R0:W1:Y:S02]  /*1a8c0*/  SHFL.BFLY P5, R134, R147, R136, R149 ;  /* 0x0c00008893867389 */ /* 0x00006400000a0095 */
[----:B01----:R-:W-:Y:S01]  /*1a8d0*/  ENDCOLLECTIVE ;  /* 0x000000000000791b */ /* 0x003fe20003800000 */
.L_x_2247:
[----:B------:R-:W-:Y:S01]  /*1a8e0*/  HFMA2.MMA R136, -RZ, RZ, 0, 4.76837158203125e-07 ;  /* 0x00000008ff887435 */ /* 0x000fe200000001ff */
[----:B------:R-:W-:-:S05]  /*1a8f0*/  MOV R124, R134 ;  /* 0x00000086007c7202 */ /* 0x000fca0000000f00 */
[----:B------:R-:W-:-:S04]  /*1a900*/  FADD.FTZ R124, R143, R124 ;  /* 0x0000007c8f7c7221 */ /* 0x000fc80000010000 */
[----:B------:R-:W-:-:S07]  /*1a910*/  IMAD.MOV.U32 R147, RZ, RZ, R124 ;  /* 0x000000ffff937224 */ /* 0x000fce00078e007c */
[----:B------:R-:W-:Y:S05]  /*1a920*/  WARPSYNC.COLLECTIVE R132, `(.L_x_2248) ;  /* 0x0000000084087348 */ /* 0x000fea0003c00000 */
[----:B------:R0:W1:Y:S02]  /*1a930*/  SHFL.BFLY P5, R134, R147, R136, R149 ;  /* 0x0c00008893867389 */ /* 0x00006400000a0095 */
[----:B01----:R-:W-:Y:S01]  /*1a940*/  ENDCOLLECTIVE ;  /* 0x000000000000791b */ /* 0x003fe20003800000 */
.L_x_2248:
[----:B------:R-:W-:Y:S02]  /*1a950*/  IMAD.MOV.U32 R136, RZ, RZ, 0x10 ;  /* 0x00000010ff887424 */ /* 0x000fe400078e00ff */
[----:B------:R-:W-:-:S04]  /*1a960*/  IMAD.MOV.U32 R145, RZ, RZ, R134 ;  /* 0x000000ffff917224 */ /* 0x000fc800078e0086 */
[----:B------:R-:W-:-:S05]  /*1a970*/  FADD.FTZ R145, R124, R145 ;  /* 0x000000917c917221 */ /* 0x000fca0000010000 */
[----:B------:R-:W-:-:S07]  /*1a980*/  MOV R147, R145 ;  /* 0x0000009100937202 */ /* 0x000fce0000000f00 */
[----:B------:R-:W-:Y:S05]  /*1a990*/  WARPSYNC.COLLECTIVE R132, `(.L_x_2249) ;  /* 0x0000000084087348 */ /* 0x000fea0003c00000 */
[----:B------:R0:W1:Y:S02]  /*1a9a0*/  SHFL.BFLY P5, R134, R147, R136, R149 ;  /* 0x0c00008893867389 */ /* 0x00006400000a0095 */
[----:B01----:R-:W-:Y:S01]  /*1a9b0*/  ENDCOLLECTIVE ;  /* 0x000000000000791b */ /* 0x003fe20003800000 */
.L_x_2249:
[----:B------:R-:W-:Y:S01]  /*1a9c0*/  MOV R126, R134 ;  /* 0x00000086007e7202 */ /* 0x000fe20000000f00 */
[----:B------:R-:W-:Y:S06]  /*1a9d0*/  BRA `(.L_x_2250) ;  /* 0xffffffe800307947 */ /* 0x000fec000383ffff */
.L_x_2251:
        /* <DEDUP_REMOVED lines=10> */
.L_x_27026:


//--------------------- .text._ZN10layer_norm31ln_parallel_residual_fwd_kernelINS_13Kernel_traitsI13__nv_bfloat16S2_S2_S2_fjLj8192ELj1ELj1ELj8ELj16ENS_18Kernel_traits_baseILj8192ES2_S2_S2_S2_fjLj256EEEEELb1ELb1ELb1EEEvNS_9FwdParamsE --------------------------
	.section	.text._ZN10layer_norm31ln_parallel_residual_fwd_kernelINS_13Kernel_traitsI13__nv_bfloat16S2_S2_S2_fjLj8192ELj1ELj1ELj8ELj16ENS_18Kernel_traits_baseILj8192ES2_S2_S2_S2_fjLj256EEEEELb1ELb1ELb1EEEvNS_9FwdParamsE,"ax",@progbits
	.align	128
        .global         _ZN10layer_norm31ln_parallel_residual_fwd_kernelINS_13Kernel_traitsI13__nv_bfloat16S2_S2_S2_fjLj8192ELj1ELj1ELj8ELj16ENS_18Kernel_traits_baseILj8192ES2_S2_S2_S2_fjLj256EEEEELb1ELb1ELb1EEEvNS_9FwdParamsE
        .type           _ZN10layer_norm31ln_parallel_residual_fwd_kernelINS_13Kernel_traitsI13__nv_bfloat16S2_S2_S2_fjLj8192ELj1ELj1ELj8ELj16ENS_18Kernel_traits_baseILj8192ES2_S2_S2_S2_fjLj256EEEEELb1ELb1ELb1EEEvNS_9FwdParamsE,@function
        .size           _ZN10layer_norm31ln_parallel_residual_fwd_kernelINS_13Kernel_traitsI13__nv_bfloat16S2_S2_S2_fjLj8192ELj1ELj1ELj8ELj16ENS_18Kernel_traits_baseILj8192ES2_S2_S2_S2_fjLj256EEEEELb1ELb1ELb1EEEvNS_9FwdParamsE,(.L_x_27027 - _ZN10layer_norm31ln_parallel_residual_fwd_kernelINS_13Kernel_traitsI13__nv_bfloat16S2_S2_S2_fjLj8192ELj1ELj1ELj8ELj16ENS_18Kernel_traits_baseILj8192ES2_S2_S2_S2_fjLj256EEEEELb1ELb1ELb1EEEvNS_9FwdParamsE)
        .other          _ZN10layer_norm31ln_parallel_residual_fwd_kernelINS_13Kernel_traitsI13__nv_bfloat16S2_S2_S2_fjLj8192ELj1ELj1ELj8ELj16ENS_18Kernel_traits_baseILj8192ES2_S2_S2_S2_fjLj256EEEEELb1ELb1ELb1EEEvNS_9FwdParamsE,@"STO_CUDA_ENTRY STV_DEFAULT"
_ZN10layer_norm31ln_parallel_residual_fwd_kernelINS_13Kernel_traitsI13__nv_bfloat16S2_S2_S2_fjLj8192ELj1ELj1ELj8ELj16ENS_18Kernel_traits_baseILj8192ES2_S2_S2_S2_fjLj256EEEEELb1ELb1ELb1EEEvNS_9FwdParamsE:
.text._ZN10layer_norm31ln_parallel_residual_fwd_kernelINS_13Kernel_traitsI13__nv_bfloat16S2_S2_S2_fjLj8192ELj1ELj1ELj8ELj16ENS_18Kernel_traits_baseILj8192ES2_S2_S2_S2_fjLj256EEEEELb1ELb1ELb1EEEvNS_9FwdParamsE:
[----:B------:R-:W-:Y:S01]  /*0000*/  LDC R1, c[0x0][0x28] ;  /* 0x00000a00ff017b82 */ /* 0x000fe20000000800 */
[----:B------:R-:W0:Y:S01]  /*0010*/  S2R R0, SR_TID.X ;  /* 0x0000000000007919 */ /* 0x000e220000002100 */
[----:B------:R-:W-:Y:S01]  /*0020*/  ULDC.64 UR6, c[0x0][0x2e0] ;  /* 0x0000b80000067ab9 */ /* 0x000fe20000000a00 */
[----:B------:R-:W-:Y:S01]  /*0030*/  ULDC.U8 UR4, c[0x0][0x2f4] ;  /* 0x0000bd0000047ab9 */ /* 0x000fe20000000000 */
[----:B------:R-:W-:Y:S01]  /*0040*/  MOV R122, UR6 ;  /* 0x00000006007a7c02 */ /* 0x000fe20008000f00 */
[----:B------:R-:W-:Y:S01]  /*0050*/  IMAD.U32 R123, RZ, RZ, UR7 ;  /* 0x00000007ff7b7e24 */ /* 0x000fe2000f8e00ff */
[----:B------:R-:W-:Y:S01]  /*0060*/  ULDC.64 UR6, c[0x0][0x2c8] ;  /* 0x0000b20000067ab9 */ /* 0x000fe20000000a00 */
[----:B------:R-:W-:Y:S01]  /*0070*/  ISETP.NE.AND P1, PT, RZ, UR4, PT ;  /* 0x00000004ff007c0c */ /* 0x000fe2000bf25270 */
[----:B------:R-:W-:Y:S01]  /*0080*/  ULDC.64 UR4, c[0x0][0x208] ;  /* 0x0000820000047ab9 */ /* 0x000fe20000000a00 */
[----:B------:R-:W-:Y:S01]  /*0090*/  ISETP.NE.U32.AND P0, PT, RZ, UR6, PT ;  /* 0x00000006ff007c0c */ /* 0x000fe2000bf05070 */
[----:B------:R-:W1:Y:S01]  /*00a0*/  LDC R138, c[0x0][0x2e8] ;  /* 0x0000ba00ff8a7b82 */ /* 0x000e620000000800 */
[----:B------:R-:W-:-:S02]  /*00b0*/  ULDC.64 UR8, c[0x0][0x260] ;  /* 0x0000980000087ab9 */ /* 0x000fc40000000a00 */
[----:B------:R-:W-:-:S05]  /*00c0*/  ISETP.NE.AND.EX P0, PT, RZ, UR7, PT, P0 ;  /* 0x00000007ff007c0c */ /* 0x000fca000bf05300 */
[----:B------:R-:W2:Y:S02]  /*00d0*/  LDC R139, c[0x0][0x2ec] ;  /* 0x0000bb00ff8b7b82 */ /* 0x000ea40000000800 */
[----:B------:R-:W5:Y:S01]  /*00e0*/  @P1 LDG.E.64 R122, desc[UR4][R122.64] ;  /* 0x000000047a7a1981 */ /* 0x000f62000c1e1b00 */
[----:B0-----:R-:W-:Y:S02]  /*00f0*/  IMAD.SHL.U32 R6, R0, 0x10, RZ ;  /* 0x0000001000067824 */ /* 0x001fe400078e00ff */
[----:B-1----:R-:W-:-:S03]  /*0100*/  @P1 IMAD.MOV.U32 R2, RZ, RZ, R138 ;  /* 0x000000ffff021224 */ /* 0x002fc600078e008a */
[----:B------:R-:W-:-:S04]  /*0110*/  LOP3.LUT R6, R6, 0xff0, RZ, 0xc0, !PT ;  /* 0x00000ff006067812 */ /* 0x000fc800078ec0ff */
[----:B------:R-:W-:Y:S01]  /*0120*/  IADD3 R8, P2, R6, UR6, RZ ;  /* 0x0000000606087c10 */ /* 0x000fe2000ff5e0ff */
[----:B--2---:R-:W-:-:S03]  /*0130*/  @P1 IMAD.MOV.U32 R3, RZ, RZ, R139 ;  /* 0x000000ffff031224 */ /* 0x004fc600078e008b */
[----:B------:R-:W-:Y:S01]  /*0140*/  IADD3.X R9, RZ, UR7, RZ, P2, !PT ;  /* 0x00000007ff097c10 */ /* 0x000fe200097fe4ff */
[----:B------:R-:W0:Y:S01]  /*0150*/  S2UR UR6, SR_CTAID.X ;  /* 0x00000000000679c3 */ /* 0x000e220000002500 */
[----:B------:R1:W5:Y:S01]  /*0160*/  @P1 LDG.E.64 R4, desc[UR4][R2.64] ;  /* 0x0000000402041981 */ /* 0x000362000c1e1b00 */
[----:B------:R-:W-:-:S03]  /*0170*/  ULDC UR7, c[0x0][0x214] ;  /* 0x0000850000077ab9 */ /* 0x000fc60000000800 */
[----:B------:R2:W5:Y:S04]  /*0180*/  @P0 LDG.E.128 R20, desc[UR4][R8.64] ;  /* 0x0000000408140981 */ /* 0x000568000c1e1d00 */
[----:B------:R2:W5:Y:S04]  /*0190*/  @P0 LDG.E.128 R24, desc[UR4][R8.64+0x1000] ;  /* 0x0010000408180981 */ /* 0x000568000c1e1d00 */
[----:B------:R2:W5:Y:S04]  /*01a0*/  @P0 LDG.E.128 R28, desc[UR4][R8.64+0x2000] ;  /* 0x00200004081c0981 */ /* 0x000568000c1e1d00 */
[----:B------:R2:W5:Y:S01]  /*01b0*/  @P0 LDG.E.128 R36, desc[UR4][R8.64+0x3000] ;  /* 0x0030000408240981 */ /* 0x000562000c1e1d00 */
[----:B-1----:R-:W1:Y:S01]  /*01c0*/  LDC R3, c[0x0][RZ] ;  /* 0x00000000ff037b82 */ /* 0x002e620000000800 */
[----:B0-----:R-:W-:-:S04]  /*01d0*/  LEA.HI R2, R0, UR6, RZ, 0x18 ;  /* 0x0000000600027c11 */ /* 0x001fc8000f8fc0ff */
[----:B------:R-:W-:Y:S02]  /*01e0*/  ISETP.GE.AND P2, PT, R2, UR7, PT ;  /* 0x0000000702007c0c */ /* 0x000fe4000bf46270 */
[----:B------:R-:W-:-:S05]  /*01f0*/  IADD3 R6, P3, R6, UR8, RZ ;  /* 0x0000000806067c10 */ /* 0x000fca000ff7e0ff */
[----:B------:R-:W-:Y:S02]  /*0200*/  IMAD.X R7, RZ, RZ, UR9, P3 ;  /* 0x00000009ff077e24 */ /* 0x000fe400098e06ff */
[----:B-1----:R-:W-:-:S04]  /*0210*/  IMAD R58, R3, UR6, R0 ;  /* 0x00000006033a7c24 */ /* 0x002fc8000f8e0200 */
[----:B--2---:R-:W-:Y:S05]  /*0220*/  @P2 EXIT ;  /* 0x000000000000294d */ /* 0x004fea0003800000 */
[----:B------:R-:W2:Y:S01]  /*0230*/  LDG.E.128 R40, desc[UR4][R6.64] ;  /* 0x0000000406287981 */ /* 0x000ea2000c1e1d00 */
[----:B------:R-:W0:Y:S03]  /*0240*/  @P1 LDC R3, c[0x0][0x2f0] ;  /* 0x0000bc00ff031b82 */ /* 0x000e260000000800 */
[----:B------:R-:W3:Y:S04]  /*0250*/  LDG.E.128 R44, desc[UR4][R6.64+0x1000] ;  /* 0x00100004062c7981 */ /* 0x000ee8000c1e1d00 */
[----:B------:R-:W4:Y:S04]  /*0260*/  LDG.E.128 R48, desc[UR4][R6.64+0x2000] ;  /* 0x0020000406307981 */ /* 0x000f28000c1e1d00 */
[----:B------:R1:W4:Y:S01]  /*0270*/  LDG.E.128 R52, desc[UR4][R6.64+0x3000] ;  /* 0x0030000406347981 */ /* 0x000322000c1e1d00 */
[----:B------:R-:W-:Y:S01]  /*0280*/  IMAD.WIDE.U32 R10, R58, -0x326172a9, RZ ;  /* 0xcd9e8d573a0a7825 */ /* 0x000fe200078e00ff */
[----:B-----5:R-:W-:-:S02]  /*0290*/  @!P0 CS2R R20, SRZ ;  /* 0x0000000000148805 */ /* 0x020fc4000001ff00 */
[----:B------:R-:W-:Y:S02]  /*02a0*/  @!P0 CS2R R22, SRZ ;  /* 0x0000000000168805 */ /* 0x000fe4000001ff00 */
[----:B------:R-:W-:Y:S02]  /*02b0*/  @!P0 CS2R R38, SRZ ;  /* 0x0000000000268805 */ /* 0x000fe4000001ff00 */
[----:B------:R-:W-:Y:S02]  /*02c0*/  @!P0 CS2R R24, SRZ ;  /* 0x0000000000188805 */ /* 0x000fe4000001ff00 */
[----:B------:R-:W-:Y:S02]  /*02d0*/  @!P0 CS2R R36, SRZ ;  /* 0x0000000000248805 */ /* 0x000fe4000001ff00 */
[----:B------:R-:W-:Y:S02]  /*02e0*/  @!P0 CS2R R26, SRZ ;  /* 0x00000000001a8805 */ /* 0x000fe4000001ff00 */
[----:B------:R-:W-:Y:S01]  /*02f0*/  PRMT R59, R20, 0x7632, R59 ;  /* 0x00007632143b7816 */ /* 0x000fe2000000003b */
[----:B------:R-:W-:Y:S01]  /*0300*/  ULDC.64 UR6, c[0x0][0x228] ;  /* 0x00008a0000067ab9 */ /* 0x000fe20000000a00 */
[C---:B-1----:R-:W-:Y:S01]  /*0310*/  IADD3 R6, R123.reuse, 0x76cf5d0a, RZ ;  /* 0x76cf5d0a7b067810 */ /* 0x042fe20007ffe0ff */
[----:B------:R-:W-:Y:S01]  /*0320*/  VIADD R7, R123, 0x32370b8f ;  /* 0x32370b8f7b077836 */ /* 0x000fe20000000000 */
[----:B------:R-:W-:-:S02]  /*0330*/  PRMT R60, R21, 0x7632, R60 ;  /* 0x00007632153c7816 */ /* 0x000fc4000000003c */
[----:B------:R-:W-:Y:S02]  /*0340*/  @!P0 CS2R R28, SRZ ;  /* 0x00000000001c8805 */ /* 0x000fe4000001ff00 */
[----:B0-----:R-:W-:Y:S01]  /*0350*/  @P1 IADD3 R138, P2, R4, R3, RZ ;  /* 0x00000003048a1210 */ /* 0x001fe20007f5e0ff */
[----:B------:R-:W-:Y:S01]  /*0360*/  VIADD R4, R122, 0x9e3779b9 ;  /* 0x9e3779b97a047836 */ /* 0x000fe20000000000 */
[----:B------:R-:W-:Y:S02]  /*0370*/  IADD3 R3, R123, -0x4498517b, RZ ;  /* 0xbb67ae857b037810 */ /* 0x000fe40007ffe0ff */
[----:B------:R-:W-:Y:S02]  /*0380*/  @!P0 CS2R R30, SRZ ;  /* 0x00000000001e8805 */ /* 0x000fe4000001ff00 */
[----:B------:R-:W-:Y:S01]  /*0390*/  PRMT R84, R22, 0x7632, R84 ;  /* 0x0000763216547816 */ /* 0x000fe20000000054 */
[----:B------:R-:W-:Y:S01]  /*03a0*/  @P1 IMAD.X R139, RZ, RZ, R5, P2 ;  /* 0x000000ffff8b1224 */ /* 0x000fe200010e0605 */
[----:B------:R-:W-:Y:S01]  /*03b0*/  ISETP.NE.U32.AND P0, PT, RZ, UR6, PT ;  /* 0x00000006ff007c0c */ /* 0x000fe2000bf05070 */
[----:B------:R-:W-:Y:S01]  /*03c0*/  VIADD R5, R122, 0x3c6ef372 ;  /* 0x3c6ef3727a057836 */ /* 0x000fe20000000000 */
[----:B------:R-:W-:Y:S01]  /*03d0*/  PRMT R85, R23, 0x7632, R85 ;  /* 0x0000763217557816 */ /* 0x000fe20000000055 */
[----:B------:R-:W-:Y:S01]  /*03e0*/  ULDC.U8 UR6, c[0x0][0x2a0] ;  /* 0x0000a80000067ab9 */ /* 0x000fe20000000000 */
[--C-:B------:R-:W-:Y:S01]  /*03f0*/  SHF.R.U64 R62, R138, 0x2, R139.reuse ;  /* 0x000000028a3e7819 */ /* 0x100fe2000000128b */
[----:B------:R-:W-:Y:S01]  /*0400*/  IMAD.MOV.U32 R125, RZ, RZ, 0x1 ;  /* 0x00000001ff7d7424 */ /* 0x000fe200078e00ff */
[----:B------:R-:W-:Y:S01]  /*0410*/  SHF.R.U32.HI R61, RZ, 0x2, R139 ;  /* 0x00000002ff3d7819 */ /* 0x000fe2000001168b */
[----:B------:R-:W-:Y:S01]  /*0420*/  IMAD.U32 R85, R85, 0x10000, RZ ;  /* 0x0001000055557824 */ /* 0x000fe200078e00ff */
[----:B------:R-:W-:Y:S01]  /*0430*/  PRMT R96, R38, 0x7632, R96 ;  /* 0x0000763226607816 */ /* 0x000fe20000000060 */
[----:B------:R-:W-:Y:S01]  /*0440*/  IMAD.WIDE.U32 R8, R62, -0x2daee0ad, RZ ;  /* 0xd2511f533e087825 */ /* 0x000fe200078e00ff */
[----:B------:R-:W-:Y:S01]  /*0450*/  LOP3.LUT R12, R11, R61, R122, 0x96, !PT ;  /* 0x0000003d0b0c7212 */ /* 0x000fe200078e967a */
[----:B------:R-:W-:Y:S01]  /*0460*/  ULDC UR10, c[0x0][0x290] ;  /* 0x0000a400000a7ab9 */ /* 0x000fe20000000800 */
[----:B------:R-:W-:Y:S01]  /*0470*/  PRMT R86, R24, 0x7632, R86 ;  /* 0x0000763218567816 */ /* 0x000fe20000000056 */
[----:B------:R-:W-:Y:S01]  /*0480*/  ULDC.64 UR16, c[0x0][0x228] ;  /* 0x00008a0000107ab9 */ /* 0x000fe20000000a00 */
[----:B------:R-:W-:Y:S01]  /*0490*/  LOP3.LUT R14, R9, R123, RZ, 0x3c, !PT ;  /* 0x0000007b090e7212 */ /* 0x000fe200078e3cff */
[----:B------:R-:W-:Y:S01]  /*04a0*/  IMAD.WIDE.U32 R12, R12, -0x2daee0ad, RZ ;  /* 0xd2511f530c0c7825 */ /* 0x000fe200078e00ff */
[----:B------:R-:W-:Y:S01]  /*04b0*/  IADD3 R9, R122, 0x78dde6e4, RZ ;  /* 0x78dde6e47a097810 */ /* 0x000fe20007ffe0ff */
[----:B------:R-:W-:Y:S01]  /*04c0*/  ULDC.64 UR8, c[0x0][0x230] ;  /* 0x00008c0000087ab9 */ /* 0x000fe20000000a00 */
[----:B------:R-:W-:Y:S01]  /*04d0*/  PRMT R87, R25, 0x7632, R87 ;  /* 0x0000763219577816 */ /* 0x000fe20000000057 */
[----:B------:R-:W-:Y:S01]  /*04e0*/  IMAD.WIDE.U32 R14, R14, -0x326172a9, RZ ;  /* 0xcd9e8d570e0e7825 */ /* 0x000fe200078e00ff */
[----:B------:R-:W-:Y:S01]  /*04f0*/  LOP3.LUT R16, R13, R8, R3, 0x96, !PT ;  /* 0x000000080d107212 */ /* 0x000fe200078e9603 */
[----:B------:R-:W-:Y:S01]  /*0500*/  ULDC.64 UR12, c[0x0][0x2b8] ;  /* 0x0000ae00000c7ab9 */ /* 0x000fe20000000a00 */
[----:B------:R-:W-:Y:S01]  /*0510*/  PRMT R95, R37, 0x7632, R95 ;  /* 0x00007632255f7816 */ /* 0x000fe2000000005f */
[----:B------:R-:W-:Y:S01]  /*0520*/  VIADD R8, R122, 0xdaa66d2b ;  /* 0xdaa66d2b7a087836 */ /* 0x000fe20000000000 */
[----:B------:R-:W-:Y:S01]  /*0530*/  LOP3.LUT R10, R15, R4, R10, 0x96, !PT ;  /* 0x000000040f0a7212 */ /* 0x000fe200078e960a */
[----:B------:R-:W-:Y:S01]  /*0540*/  IMAD.WIDE.U32 R16, R16, -0x326172a9, RZ ;  /* 0xcd9e8d5710107825 */ /* 0x000fe200078e00ff */
[----:B------:R-:W-:Y:S01]  /*0550*/  ISETP.NE.AND P1, PT, RZ, UR6, PT ;  /* 0x00000006ff007c0c */ /* 0x000fe2000bf25270 */
[----:B------:R-:W-:Y:S01]  /*0560*/  ULDC.64 UR14, c[0x0][0x210] ;  /* 0x00008400000e7ab9 */ /* 0x000fe20000000a00 */
[----:B------:R-:W-:Y:S01]  /*0570*/  PRMT R88, R26, 0x7632, R88 ;  /* 0x000076321a587816 */ /* 0x000fe20000000058 */
[----:B------:R-:W-:Y:S01]  /*0580*/  IMAD.WIDE.U32 R10, R10, -0x2daee0ad, RZ ;  /* 0xd2511f530a0a7825 */ /* 0x000fe200078e00ff */
[----:B------:R-:W-:-:S02]  /*0590*/  LOP3.LUT R13, R17, R14, R5, 0x96, !PT ;  /* 0x0000000e110d7212 */ /* 0x000fc400078e9605 */
[----:B------:R-:W-:Y:S01]  /*05a0*/  PRMT R89, R27, 0x7632, R89 ;  /* 0x000076321b597816 */ /* 0x000fe20000000059 */
[----:B------:R-:W-:Y:S01]  /*05b0*/  IMAD.U32 R86, R86, 0x10000, RZ ;  /* 0x0001000056567824 */ /* 0x000fe200078e00ff */
[----:B------:R-:W-:Y:S01]  /*05c0*/  LOP3.LUT R14, R11, R12, R6, 0x96, !PT ;  /* 0x0000000c0b0e7212 */ /* 0x000fe200078e9606 */
[----:B------:R-:W-:Y:S01]  /*05d0*/  IMAD.WIDE.U32 R12, R13, -0x2daee0ad, RZ ;  /* 0xd2511f530d0c7825 */ /* 0x000fe200078e00ff */
[----:B------:R-:W-:Y:S02]  /*05e0*/  PRMT R90, R28, 0x7632, R90 ;  /* 0x000076321c5a7816 */ /* 0x000fe4000000005a */
[----:B------:R-:W-:Y:S01]  /*05f0*/  PRMT R91, R29, 0x7632, R91 ;  /* 0x000076321d5b7816 */ /* 0x000fe2000000005b */
[----:B------:R-:W-:Y:S01]  /*0600*/  IMAD.WIDE.U32 R14, R14, -0x326172a9, RZ ;  /* 0xcd9e8d570e0e7825 */ /* 0x000fe200078e00ff */
[----:B------:R-:W-:Y:S02]  /*0610*/  LOP3.LUT R18, R13, R10, R7, 0x96, !PT ;  /* 0x0000000a0d127212 */ /* 0x000fe400078e9607 */
[----:B------:R-:W-:Y:S01]  /*0620*/  PRMT R92, R30, 0x7632, R92 ;  /* 0x000076321e5c7816 */ /* 0x000fe2000000005c */
[----:B------:R-:W-:Y:S01]  /*0630*/  VIADD R10, R123, 0xed9eba14 ;  /* 0xed9eba147b0a7836 */ /* 0x000fe20000000000 */
[----:B------:R-:W-:Y:S01]  /*0640*/  LOP3.LUT R16, R15, R16, R8, 0x96, !PT ;  /* 0x000000100f107212 */ /* 0x000fe200078e9608 */
[----:B------:R-:W-:Y:S01]  /*0650*/  IMAD.WIDE.U32 R18, R18, -0x326172a9, RZ ;  /* 0xcd9e8d5712127825 */ /* 0x000fe200078e00ff */
[----:B------:R-:W-:-:S02]  /*0660*/  IADD3 R15, R123, 0x1fd5c5a3, RZ ;  /* 0x1fd5c5a37b0f7810 */ /* 0x000fc40007ffe0ff */
[----:B------:R-:W-:Y:S01]  /*0670*/  PRMT R93, R31, 0x7632, R93 ;  /* 0x000076321f5d7816 */ /* 0x000fe2000000005d */
[----:B------:R-:W-:Y:S01]  /*0680*/  IMAD.WIDE.U32 R16, R16, -0x2daee0ad, RZ ;  /* 0xd2511f5310107825 */ /* 0x000fe200078e00ff */
[----:B------:R-:W-:Y:S02]  /*0690*/  LOP3.LUT R32, R19, R14, R9, 0x96, !PT ;  /* 0x0000000e13207212 */ /* 0x000fe400078e9609 */
[----:B------:R-:W-:Y:S01]  /*06a0*/  PRMT R94, R36, 0x7632, R94 ;  /* 0x00007632245e7816 */ /* 0x000fe2000000005e */
[----:B------:R-:W-:Y:S01]  /*06b0*/  VIADD R11, R123, 0xa9066899 ;  /* 0xa90668997b0b7836 */ /* 0x000fe20000000000 */
[----:B------:R-:W-:Y:S01]  /*06c0*/  LOP3.LUT R34, R17, R12, R10, 0x96, !PT ;  /* 0x0000000c11227212 */ /* 0x000fe200078e960a */
[----:B------:R-:W-:Y:S01]  /*06d0*/  IMAD.WIDE.U32 R32, R32, -0x2daee0ad, RZ ;  /* 0xd2511f5320207825 */ /* 0x000fe200078e00ff */
[----:B------:R-:W-:Y:S02]  /*06e0*/  IADD3 R12, R122, 0x1715609d, RZ ;  /* 0x1715609d7a0c7810 */ /* 0x000fe40007ffe0ff */
[----:B------:R-:W-:Y:S01]  /*06f0*/  PRMT R97, R39, 0x7632, R97 ;  /* 0x0000763227617816 */ /* 0x000fe20000000061 */
[----:B------:R-:W-:Y:S01]  /*0700*/  IMAD.WIDE.U32 R34, R34, -0x326172a9, RZ ;  /* 0xcd9e8d5722227825 */ /* 0x000fe200078e00ff */
[----:B------:R-:W-:-:S02]  /*0710*/  LOP3.LUT R56, R33, R16, R11, 0x96, !PT ;  /* 0x0000001021387212 */ /* 0x000fc400078e960b */
[----:B------:R-:W-:Y:S01]  /*0720*/  LOP3.LUT R114, R114, 0xffffffbf, RZ, 0xc0, !PT ;  /* 0xffffffbf72727812 */ /* 0x000fe200078ec0ff */
[----:B------:R-:W-:Y:S01]  /*0730*/  VIADD R13, R122, 0xb54cda56 ;  /* 0xb54cda567a0d7836 */ /* 0x000fe20000000000 */
[----:B------:R-:W-:Y:S01]  /*0740*/  LOP3.LUT R18, R35, R18, R12, 0x96, !PT ;  /* 0x0000001223127212 */ /* 0x000fe200078e960c */
[----:B------:R-:W-:Y:S01]  /*0750*/  IMAD.WIDE.U32 R56, R56, -0x326172a9, RZ ;  /* 0xcd9e8d5738387825 */ /* 0x000fe200078e00ff */
[----:B------:R-:W-:Y:S02]  /*0760*/  LOP3.LUT R138, R138, 0x3, RZ, 0xc0, !PT ;  /* 0x000000038a8a7812 */ /* 0x000fe400078ec0ff */
[----:B------:R-:W-:Y:S01]  /*0770*/  @P1 LOP3.LUT R114, R114, 0x40, RZ, 0xfc, !PT ;  /* 0x0000004072721812 */ /* 0x000fe200078efcff */
[----:B------:R-:W-:Y:S01]  /*0780*/  IMAD.WIDE.U32 R18, R18, -0x2daee0ad, RZ ;  /* 0xd2511f5312127825 */ /* 0x000fe200078e00ff */
[----:B------:R-:W-:Y:S02]  /*0790*/  LOP3.LUT R33, R57, R34, R13, 0x96, !PT ;  /* 0x0000002239217212 */ /* 0x000fe400078e960d */
[----:B------:R-:W-:Y:S01]  /*07a0*/  LOP3.LUT R57, R0, 0xff, RZ, 0xc0, !PT ;  /* 0x000000ff00397812 */ /* 0x000fe200078ec0ff */
[----:B------:R-:W-:Y:S01]  /*07b0*/  VIADD R14, R123, 0x646e171e ;  /* 0x646e171e7b0e7836 */ /* 0x000fe20000000000 */
[----:B------:R-:W-:Y:S01]  /*07c0*/  SHF.L.U32 R84, R84, 0x10, RZ ;  /* 0x0000001054547819 */ /* 0x000fe200000006ff */
[C---:B------:R-:W-:Y:S01]  /*07d0*/  VIADD R16, R122.reuse, 0x5384540f ;  /* 0x5384540f7a107836 */ /* 0x040fe20000000000 */
[----:B------:R-:W-:Y:S01]  /*07e0*/  SHF.L.U32 R87, R87, 0x10, RZ ;  /* 0x0000001057577819 */ /* 0x000fe200000006ff */
[----:B------:R-:W-:Y:S01]  /*07f0*/  VIADD R17, R122, 0xf1bbcdc8 ;  /* 0xf1bbcdc87a117836 */ /* 0x000fe20000000000 */
[----:B------:R-:W-:Y:S01]  /*0800*/  LOP3.LUT R34, R19, R32, R14, 0x96, !PT ;  /* 0x0000002013227212 */ /* 0x000fe200078e960e */
[----:B------:R-:W-:Y:S01]  /*0810*/  IMAD.WIDE.U32 R32, R33, -0x2daee0ad, RZ ;  /* 0xd2511f5321207825 */ /* 0x000fe200078e00ff */
[----:B------:R-:W-:-:S02]  /*0820*/  SHF.L.U32 R90, R90, 0x10, RZ ;  /* 0x000000105a5a7819 */ /* 0x000fc400000006ff */
[----:B------:R-:W-:Y:S01]  /*0830*/  SHF.L.U32 R93, R93, 0x10, RZ ;  /* 0x000000105d5d7819 */ /* 0x000fe200000006ff */
[----:B------:R-:W-:Y:S01]  /*0840*/  IMAD.WIDE.U32 R34, R34, -0x326172a9, RZ ;  /* 0xcd9e8d5722227825 */ /* 0x000fe200078e00ff */
[----:B------:R-:W-:Y:S02]  /*0850*/  LOP3.LUT R130, R33, R18, R15, 0x96, !PT ;  /* 0x0000001221827212 */ /* 0x000fe400078e960f */
[----:B------:R-:W-:Y:S01]  /*0860*/  IADD3 R18, R123, -0x24c28bd8, RZ ;  /* 0xdb3d74287b127810 */ /* 0x000fe20007ffe0ff */
[----:B------:R-:W-:Y:S01]  /*0870*/  IMAD.U32 R88, R88, 0x10000, RZ ;  /* 0x0001000058587824 */ /* 0x000fe200078e00ff */
[----:B------:R-:W-:Y:S01]  /*0880*/  LOP3.LUT R56, R35, R56, R16, 0x96, !PT ;  /* 0x0000003823387212 */ /* 0x000fe200078e9610 */
[----:B------:R-:W-:Y:S01]  /*0890*/  IMAD.HI.U32 R33, R130, -0x326172a9, RZ ;  /* 0xcd9e8d5782217827 */ /* 0x000fe200078e00ff */
[----:B------:R-:W-:Y:S02]  /*08a0*/  SHF.L.U32 R96, R96, 0x10, RZ ;  /* 0x0000001060607819 */ /* 0x000fe400000006ff */
[----:B------:R-:W-:Y:S01]  /*08b0*/  ISETP.NE.AND.EX P0, PT, RZ, UR7, PT, P0 ;  /* 0x00000007ff007c0c */ /* 0x000fe2000bf05300 */
[----:B------:R-:W-:Y:S01]  /*08c0*/  IMAD.HI.U32 R19, R56, -0x2daee0ad, RZ ;  /* 0xd2511f5338137827 */ /* 0x000fe200078e00ff */
[----:B------:R-:W-:Y:S01]  /*08d0*/  LOP3.LUT R136, R33, R34, R17, 0x96, !PT ;  /* 0x0000002221887212 */ /* 0x000fe200078e9611 */
[----:B------:R-:W-:Y:S01]  /*08e0*/  ULDC UR7, c[0x0][0x218] ;  /* 0x0000860000077ab9 */ /* 0x000fe20000000800 */
[----:B------:R-:W-:Y:S01]  /*08f0*/  SHF.L.U32 R33, R38, 0x10, RZ ;  /* 0x0000001026217819 */ /* 0x000fe200000006ff */
[----:B------:R-:W-:Y:S01]  /*0900*/  IMAD R130, R130, -0x326172a9, RZ ;  /* 0xcd9e8d5782827824 */ /* 0x000fe200078e02ff */
[----:B------:R-:W-:Y:S01]  /*0910*/  LOP3.LUT R132, R19, R32, R18, 0x96, !PT ;  /* 0x0000002013847212 */ /* 0x000fe200078e9612 */
[----:B------:R-:W-:-:S02]  /*0920*/  IMAD.U32 R19, R20, 0x10000, RZ ;  /* 0x0001000014137824 */ /* 0x000fc400078e00ff */
[----:B------:R-:W-:Y:S01]  /*0930*/  IMAD.U32 R20, R21, 0x10000, RZ ;  /* 0x0001000015147824 */ /* 0x000fe200078e00ff */
[----:B------:R-:W-:Y:S01]  /*0940*/  SHF.L.U32 R21, R22, 0x10, RZ ;  /* 0x0000001016157819 */ /* 0x000fe200000006ff */
[----:B------:R-:W-:Y:S02]  /*0950*/  IMAD.U32 R22, R23, 0x10000, RZ ;  /* 0x0001000017167824 */ /* 0x000fe400078e00ff */
[----:B------:R-:W-:Y:S01]  /*0960*/  IMAD.U32 R23, R24, 0x10000, RZ ;  /* 0x0001000018177824 */ /* 0x000fe200078e00ff */
[----:B------:R-:W-:Y:S01]  /*0970*/  SHF.L.U32 R24, R25, 0x10, RZ ;  /* 0x0000001019187819 */ /* 0x000fe200000006ff */
[----:B------:R-:W-:-:S04]  /*0980*/  IMAD.HI.U32 R38, R132, -0x326172a9, RZ ;  /* 0xcd9e8d5784267827 */ /* 0x000fc800078e00ff */
[----:B------:R-:W-:Y:S02]  /*0990*/  VIADD R35, R122, 0x8ff34781 ;  /* 0x8ff347817a237836 */ /* 0x000fe40000000000 */
[----:B------:R-:W-:Y:S02]  /*09a0*/  IMAD.U32 R32, R37, 0x10000, RZ ;  /* 0x0001000025207824 */ /* 0x000fe400078e00ff */
[----:B------:R-:W-:Y:S01]  /*09b0*/  IMAD.U32 R25, R26, 0x10000, RZ ;  /* 0x000100001a197824 */ /* 0x000fe200078e00ff */
[----:B------:R-:W-:Y:S01]  /*09c0*/  LOP3.LUT R130, R38, R130, R35, 0x96, !PT ;  /* 0x0000008226827212 */ /* 0x000fe200078e9623 */
[----:B------:R-:W-:Y:S02]  /*09d0*/  VIADD R34, R123, 0x96a522ad ;  /* 0x96a522ad7b227836 */ /* 0x000fe40000000000 */
[----:B------:R-:W-:Y:S01]  /*09e0*/  IMAD R37, R56, -0x2daee0ad, RZ ;  /* 0xd2511f5338257824 */ /* 0x000fe200078e02ff */
[----:B------:R-:W-:Y:S01]  /*09f0*/  HFMA2.MMA R56, -RZ, RZ, 0, 0 ;  /* 0x00000000ff387435 */ /* 0x000fe200000001ff */
[----:B------:R-:W-:-:S04]  /*0a00*/  IMAD.HI.U32 R134, R136, -0x2daee0ad, RZ ;  /* 0xd2511f5388867827 */ /* 0x000fc800078e00ff */
[----:B------:R-:W-:Y:S01]  /*0a10*/  IMAD.U32 R26, R27, 0x10000, RZ ;  /* 0x000100001b1a7824 */ /* 0x000fe200078e00ff */
[----:B------:R-:W-:Y:S01]  /*0a20*/  SHF.L.U32 R27, R28, 0x10, RZ ;  /* 0x000000101c1b7819 */ /* 0x000fe200000006ff */
[----:B------:R-:W-:Y:S01]  /*0a30*/  IMAD.U32 R28, R29, 0x10000, RZ ;  /* 0x000100001d1c7824 */ /* 0x000fe200078e00ff */
[----:B------:R-:W-:Y:S01]  /*0a40*/  LOP3.LUT R134, R134, R37, R34, 0x96, !PT ;  /* 0x0000002586867212 */ /* 0x000fe200078e9622 */
[----:B------:R-:W-:Y:S01]  /*0a50*/  IMAD.U32 R29, R30, 0x10000, RZ ;  /* 0x000100001e1d7824 */ /* 0x000fe200078e00ff */
[----:B------:R-:W-:Y:S01]  /*0a60*/  SHF.L.U32 R30, R31, 0x10, RZ ;  /* 0x000000101f1e7819 */ /* 0x000fe200000006ff */
[----:B------:R-:W-:Y:S01]  /*0a70*/  IMAD.U32 R31, R36, 0x10000, RZ ;  /* 0x00010000241f7824 */ /* 0x000fe200078e00ff */
[----:B------:R-:W-:Y:S01]  /*0a80*/  SHF.L.U32 R36, R39, 0x10, RZ ;  /* 0x0000001027247819 */ /* 0x000fe200000006ff */
        /* <DEDUP_REMOVED lines=8> */
[C---:B--2---:R-:W-:Y:S01]  /*0b10*/  PRMT R99, R40.reuse, 0x7632, R99 ;  /* 0x0000763228637816 */ /* 0x044fe20000000063 */
[----:B------:R-:W-:Y:S01]  /*0b20*/  IMAD.U32 R38, R40, 0x10000, RZ ;  /* 0x0001000028267824 */ /* 0x000fe200078e00ff */
[C---:B------:R-:W-:Y:S01]  /*0b30*/  PRMT R101, R42.reuse, 0x7632, R101 ;  /* 0x000076322a657816 */ /* 0x040fe20000000065 */
[C---:B------:R-:W-:Y:S01]  /*0b40*/  IMAD.U32 R37, R41.reuse, 0x10000, RZ ;  /* 0x0001000029257824 */ /* 0x040fe200078e00ff */
[----:B------:R-:W-:Y:S01]  /*0b50*/  SHF.L.U32 R40, R42, 0x10, RZ ;  /* 0x000000102a287819 */ /* 0x000fe200000006ff */
[C---:B---3--:R-:W-:Y:S01]  /*0b60*/  IMAD.U32 R42, R44.reuse, 0x10000, RZ ;  /* 0x000100002c2a7824 */ /* 0x048fe200078e00ff */
        /* <DEDUP_REMOVED lines=8> */
[----:B------:R-:W-:Y:S01]  /*0bf0*/  SHF.L.U32 R41, R45, 0x10, RZ ;  /* 0x000000102d297819 */ /* 0x000fe200000006ff */
[----:B----4-:R-:W-:Y:S01]  /*0c00*/  IMAD.U32 R45, R49, 0x10000, RZ ;  /* 0x00010000312d7824 */ /* 0x010fe200078e00ff */
        /* <DEDUP_REMOVED lines=17> */
[C---:B------:R-:W-:Y:S01]  /*0d20*/  IMAD.U32 R48, R50.reuse, 0x10000, RZ ;  /* 0x0001000032307824 */ /* 0x040fe200078e00ff */
[----:B------:R-:W-:Y:S01]  /*0d30*/  PRMT R109, R50, 0x7632, R109 ;  /* 0x00007632326d7816 */ /* 0x000fe2000000006d */
[----:B------:R-:W-:Y:S01]  /*0d40*/  IMAD.U32 R50, R52, 0x10000, RZ ;  /* 0x0001000034327824 */ /* 0x000fe200078e00ff */
[----:B------:R-:W-:Y:S01]  /*0d50*/  PRMT R110, R53, 0x7632, R110 ;  /* 0x00007632356e7816 */ /* 0x000fe2000000006e */
[----:B------:R-:W-:Y:S01]  /*0d60*/  IMAD.MOV.U32 R53, RZ, RZ, R58 ;  /* 0x000000ffff357224 */ /* 0x000fe200078e003a */
[----:B------:R-:W-:Y:S01]  /*0d70*/  SHF.L.U32 R47, R51, 0x10, RZ ;  /* 0x00000010332f7819 */ /* 0x000fe200000006ff */
[----:B------:R-:W-:Y:S01]  /*0d80*/  IMAD.U32 R51, R55, 0x10000, RZ ;  /* 0x0001000037337824 */ /* 0x000fe200078e00ff */
[----:B------:R-:W-:Y:S01]  /*0d90*/  SHF.L.U32 R52, R54, 0x10, RZ ;  /* 0x0000001036347819 */ /* 0x000fe200000006ff */
[----:B------:R-:W-:Y:S01]  /*0da0*/  IMAD.U32 R58, R59, 0x10000, RZ ;  /* 0x000100003b3a7824 */ /* 0x000fe200078e00ff */
[----:B------:R-:W-:Y:S01]  /*0db0*/  MOV R54, R62 ;  /* 0x0000003e00367202 */ /* 0x000fe20000000f00 */
[----:B------:R-:W-:Y:S01]  /*0dc0*/  IMAD.MOV.U32 R55, RZ, RZ, R61 ;  /* 0x000000ffff377224 */ /* 0x000fe200078e003d */
        /* <DEDUP_REMOVED lines=8> */
[----:B------:R-:W-:-:S07]  /*0e50*/  SHF.L.U32 R110, R110, 0x10, RZ ;  /* 0x000000106e6e7819 */ /* 0x000fce00000006ff */
.L_x_2769:
[----:B------:R-:W-:Y:S01]  /*0e60*/  ISETP.NE.U32.AND P1, PT, RZ, UR8, PT ;  /* 0x00000008ff007c0c */ /* 0x000fe2000bf25070 */
[----:B0-----:R-:W0:Y:S01]  /*0e70*/  LDC.64 R126, c[0x0][0x220] ;  /* 0x00008800ff7e7b82 */ /* 0x001e220000000a00 */
        /* <DEDUP_REMOVED lines=8> */
[----:B------:R-:W5:Y:S01]  /*0f00*/  LDG.E.128 R68, desc[UR4][R68.64] ;  /* 0x0000000444447981 */ /* 0x000f62000c1e1d00 */
        /* <DEDUP_REMOVED lines=16> */
.L_x_2253:
[----:B------:R-:W-:-:S07]  /*1010*/  IMAD.MOV.U32 R81, RZ, RZ, R132 ;  /* 0x000000ffff517224 */ /* 0x000fce00078e0084 */
.L_x_2254:
[----:B------:R-:W-:Y:S05]  /*1020*/  BSYNC B0 ;  /* 0x0000000000007941 */ /* 0x000fea0003800000 */
.L_x_2252:
        /* <DEDUP_REMOVED lines=16> */
.L_x_2258:
[----:B------:R-:W-:Y:S05]  /*1130*/  BSYNC B1 ;  /* 0x0000000000017941 */ /* 0x000fea0003800000 */
.L_x_2257:
        /* <DEDUP_REMOVED lines=42> */
.L_x_2256:
[----:B------:R-:W-:Y:S05]  /*13e0*/  BSYNC B0 ;  /* 0x0000000000007941 */ /* 0x000fea0003800000 */
.L_x_2255:
        /* <DEDUP_REMOVED lines=21> */
.L_x_2259:
        /* <DEDUP_REMOVED lines=12> */
.L_x_2262:
[----:B------:R-:W-:-:S07]  /*1600*/  IMAD.MOV.U32 R81, RZ, RZ, R132 ;  /* 0x000000ffff517224 */ /* 0x000fce00078e0084 */
.L_x_2263:
[----:B------:R-:W-:Y:S05]  /*1610*/  BSYNC B0 ;  /* 0x0000000000007941 */ /* 0x000fea0003800000 */
.L_x_2261:
        /* <DEDUP_REMOVED lines=16> */
.L_x_2267:
[----:B------:R-:W-:Y:S05]  /*1720*/  BSYNC B1 ;  /* 0x0000000000017941 */ /* 0x000fea0003800000 */
.L_x_2266:
[----:B------:R-:W-:Y:S01]  /*1730*/  IMAD.HI.U32 R75, R53, -0x326172a9, RZ ;  /* 0xcd9e8d57354b7827 */ /* 0x000fe200078e00ff */
[----:B------:R-:W-:-:S03]  /*1740*/  LOP3.LUT R77, R77, R56, R123, 0x96, !PT ;  /* 0x000000384d4d7212 */ /* 0x000fc600078e967b */
[----:B------:R-:W-:Y:S01]  /*1750*/  IMAD R115, R53, -0x326172a9, RZ ;  /* 0xcd9e8d5735737824 */ /* 0x000fe200078e02ff */
[----:B------:R-:W-:Y:S01]  /*1760*/  LOP3.LUT R75, R75, R55, R122, 0x96, !PT ;  /* 0x000000374b4b7212 */ /* 0x000fe200078e967a */
[----:B------:R-:W-:-:S04]  /*1770*/  IMAD.WIDE.U32 R82, R77, -0x326172a9, RZ ;  /* 0xcd9e8d574d527825 */ /* 0x000fc800078e00ff */
[----:B------:R-:W-:Y:S01]  /*1780*/  IMAD R77, R54, -0x2daee0ad, RZ ;  /* 0xd2511f53364d7824 */ /* 0x000fe200078e02ff */
[----:B------:R-:W-:Y:S01]  /*1790*/  LOP3.LUT R115, R83, R115, R4, 0x96, !PT ;  /* 0x0000007353737212 */ /* 0x000fe200078e9604 */
[----:B------:R-:W-:Y:S01]  /*17a0*/  IMAD.WIDE.U32 R78, R75, -0x2daee0ad, RZ ;  /* 0xd2511f534b4e7825 */ /* 0x000fe200078e00ff */
[----:B------:R-:W-:-:S03]  /*17b0*/  HFMA2.MMA R75, -RZ, RZ, 0, 0 ;  /* 0x00000000ff4b7435 */ /* 0x000fc600000001ff */
        /* <DEDUP_REMOVED lines=33> */
.L_x_2265:
[----:B------:R-:W-:Y:S05]  /*19d0*/  BSYNC B0 ;  /* 0x0000000000007941 */ /* 0x000fea0003800000 */
.L_x_2264:
        /* <DEDUP_REMOVED lines=10> */
.L_x_2260:
        /* <DEDUP_REMOVED lines=12> */
.L_x_2269:
[----:B------:R-:W-:-:S07]  /*1b40*/  IMAD.MOV.U32 R81, RZ, RZ, R132 ;  /* 0x000000ffff517224 */ /* 0x000fce00078e0084 */
.L_x_2270:
[----:B------:R-:W-:Y:S05]  /*1b50*/  BSYNC B0 ;  /* 0x0000000000007941 */ /* 0x000fea0003800000 */
.L_x_2268:
        /* <DEDUP_REMOVED lines=16> */
.L_x_2274:
[----:B------:R-:W-:Y:S05]  /*1c60*/  BSYNC B1 ;  /* 0x0000000000017941 */ /* 0x000fea0003800000 */
.L_x_2273:
        /* <DEDUP_REMOVED lines=11> */
[----:B------:R-:W-:Y:S01]  /*1d20*/  IMAD.WIDE.U32 R130, R77, -0x326172a9, RZ ;  /* 0xcd9e8d574d827825 */ /* 0x000fe200078e00ff */
[----:B------:R-:W-:-:S04]  /*1d30*/  HFMA2.MMA R77, -RZ, RZ, 0, 0 ;  /* 0x00000000ff4d7435 */ /* 0x000fc800000001ff */
        /* <DEDUP_REMOVED lines=29> */
.L_x_2272:
[----:B------:R-:W-:Y:S05]  /*1f10*/  BSYNC B0 ;  /* 0x0000000000007941 */ /* 0x000fea0003800000 */
.L_x_2271:
        /* <DEDUP_REMOVED lines=16> */
.L_x_2275:
        /* <DEDUP_REMOVED lines=12> */
.L_x_2278:
[----:B------:R-:W-:-:S07]  /*20e0*/  MOV R81, R132 ;  /* 0x0000008400517202 */ /* 0x000fce0000000f00 */
.L_x_2279:
[----:B------:R-:W-:Y:S05]  /*20f0*/  BSYNC B0 ;  /* 0x0000000000007941 */ /* 0x000fea0003800000 */
.L_x_2277:
        /* <DEDUP_REMOVED lines=16> */
.L_x_2283:
[----:B------:R-:W-:Y:S05]  /*2200*/  BSYNC B1 ;  /* 0x0000000000017941 */ /* 0x000fea0003800000 */
.L_x_2282:
        /* <DEDUP_REMOVED lines=42> */
.L_x_2281:
[----:B------:R-:W-:Y:S05]  /*24b0*/  BSYNC B0 ;  /* 0x0000000000007941 */ /* 0x000fea0003800000 */
.L_x_2280:
        /* <DEDUP_REMOVED lines=12> */
.L_x_2276:
        /* <DEDUP_REMOVED lines=12> */
.L_x_2285:
[----:B------:R-:W-:-:S07]  /*2640*/  MOV R81, R132 ;  /* 0x0000008400517202 */ /* 0x000fce0000000f00 */
.L_x_2286:
[----:B------:R-:W-:Y:S05]  /*2650*/  BSYNC B0 ;  /* 0x0000000000007941 */ /* 0x000fea0003800000 */
.L_x_2284:
        /* <DEDUP_REMOVED lines=16> */
.L_x_2290:
[----:B------:R-:W-:Y:S05]  /*2760*/  BSYNC B1 ;  /* 0x0000000000017941 */ /* 0x000fea0003800000 */
.L_x_2289:
        /* <DEDUP_REMOVED lines=11> */
[----:B------:R-:W-:-:S04]  /*2820*/  IMAD.WIDE.U32 R130, R77, -0x326172a9, RZ ;  /* 0xcd9e8d574d827825 */ /* 0x000fc800078e00ff */
        /* <DEDUP_REMOVED lines=30> */
.L_x_2288:
[----:B------:R-:W-:Y:S05]  /*2a10*/  BSYNC B0 ;  /* 0x0000000000007941 */ /* 0x000fea0003800000 */
.L_x_2287:
        /* <DEDUP_REMOVED lines=16> */
.L_x_2291:
        /* <DEDUP_REMOVED lines=12> */
.L_x_2294:
[----:B------:R-:W-:-:S07]  /*2be0*/  IMAD.MOV.U32 R78, RZ, RZ, R132 ;  /* 0x000000ffff4e7224 */ /* 0x000fce00078e0084 */
.L_x_2295:
[----:B------:R-:W-:Y:S05]  /*2bf0*/  BSYNC B0 ;  /* 0x0000000000007941 */ /* 0x000fea0003800000 */
.L_x_2293:
        /* <DEDUP_REMOVED lines=16> */
.L_x_2299:
[----:B------:R-:W-:Y:S05]  /*2d00*/  BSYNC B1 ;  /* 0x0000000000017941 */ /* 0x000fea0003800000 */
.L_x_2298:
        /* <DEDUP_REMOVED lines=42> */
.L_x_2297:
[----:B------:R-:W-:Y:S05]  /*2fb0*/  BSYNC B0 ;  /* 0x0000000000007941 */ /* 0x000fea0003800000 */
.L_x_2296:
        /* <DEDUP_REMOVED lines=10> */
.L_x_2292:
        /* <DEDUP_REMOVED lines=12> */
.L_x_2301:
[----:B------:R-:W-:-:S07]  /*3120*/  IMAD.MOV.U32 R77, RZ, RZ, R132 ;  /* 0x000000ffff4d7224 */ /* 0x000fce00078e0084 */
.L_x_2302:
[----:B------:R-:W-:Y:S05]  /*3130*/  BSYNC B0 ;  /* 0x0000000000007941 */ /* 0x000fea0003800000 */
.L_x_2300:
        /* <DEDUP_REMOVED lines=16> */
.L_x_2306:
[----:B------:R-:W-:Y:S05]  /*3240*/  BSYNC B1 ;  /* 0x0000000000017941 */ /* 0x000fea0003800000 */
.L_x_2305:
        /* <DEDUP_REMOVED lines=42> */
.L_x_2304:
[----:B------:R-:W-:Y:S05]  /*34f0*/  BSYNC B0 ;  /* 0x0000000000007941 */ /* 0x000fea0003800000 */
.L_x_2303:
        /* <DEDUP_REMOVED lines=16> */
.L_x_2307:
        /* <DEDUP_REMOVED lines=12> */
.L_x_2310:
[----:B------:R-:W-:-:S07]  /*36c0*/  IMAD.MOV.U32 R81, RZ, RZ, R132 ;  /* 0x000000ffff517224 */ /* 0x000fce00078e0084 */
.L_x_2311:
[----:B------:R-:W-:Y:S05]  /*36d0*/  BSYNC B0 ;  /* 0x0000000000007941 */ /* 0x000fea0003800000 */
.L_x_2309:
        /* <DEDUP_REMOVED lines=16> */
.L_x_2315:
[----:B------:R-:W-:Y:S05]  /*37e0*/  BSYNC B1 ;  /* 0x0000000000017941 */ /* 0x000fea0003800000 */
.L_x_2314:
        /* <DEDUP_REMOVED lines=42> */
.L_x_2313:
[----:B------:R-:W-:Y:S05]  /*3a90*/  BSYNC B0 ;  /* 0x0000000000007941 */ /* 0x000fea0003800000 */
.L_x_2312:
        /* <DEDUP_REMOVED lines=12> */
.L_x_2308:
        /* <DEDUP_REMOVED lines=12> */
.L_x_2317:
[----:B------:R-:W-:-:S07]  /*3c20*/  IMAD.MOV.U32 R78, RZ, RZ, R132 ;  /* 0x000000ffff4e7224 */ /* 0x000fce00078e0084 */
.L_x_2318:
[----:B------:R-:W-:Y:S05]  /*3c30*/  BSYNC B0 ;  /* 0x0000000000007941 */ /* 0x000fea0003800000 */
.L_x_2316:
        /* <DEDUP_REMOVED lines=16> */
.L_x_2322:
[----:B------:R-:W-:Y:S05]  /*3d40*/  BSYNC B1 ;  /* 0x0000000000017941 */ /* 0x000fea0003800000 */
.L_x_2321:
        /* <DEDUP_REMOVED lines=33> */
[----:B------:R-:W-:Y:S01]  /*3f60*/  IMAD.WIDE.U32 R134, R134, -0x2daee0ad, RZ ;  /* 0xd2511f5386867825 */ /* 0x000fe200078e00ff */
[----:B------:R-:W-:-:S03]  /*3f70*/  HFMA2.MMA R69, -RZ, RZ, 0, 0 ;  /* 0x00000000ff457435 */ /* 0x000fc600000001ff */
[----:B------:R-:W-:Y:S01]  /*3f80*/  IMAD.WIDE.U32 R130, R130, -0x326172a9, RZ ;  /* 0xcd9e8d5782827825 */ /* 0x000fe200078e00ff */
[----:B------:R-:W-:-:S04]  /*3f90*/  LOP3.LUT R132, R135, R68, R18, 0x96, !PT ;  /* 0x0000004487847212 */ /* 0x000fc800078e9612 */
[----:B------:R-:W-:Y:S01]  /*3fa0*/  LOP3.LUT R136, R131, R82, R17, 0x96, !PT ;  /* 0x0000005283887212 */ /* 0x000fe200078e9611 */
[----:B------:R-:W-:-:S04]  /*3fb0*/  IMAD.WIDE.U32 R132, R132, -0x326172a9, RZ ;  /* 0xcd9e8d5784847825 */ /* 0x000fc800078e00ff */
[----:B------:R-:W-:Y:S01]  /*3fc0*/  IMAD.WIDE.U32 R136, R136, -0x2daee0ad, RZ ;  /* 0xd2511f5388887825 */ /* 0x000fe200078e00ff */
[----:B------:R-:W-:-:S04]  /*3fd0*/  LOP3.LUT R130, R133, R130, R35, 0x96, !PT ;  /* 0x0000008285827212 */ /* 0x000fc800078e9623 */
[----:B------:R-:W-:-:S07]  /*3fe0*/  LOP3.LUT R134, R137, R134, R34, 0x96, !PT ;  /* 0x0000008689867212 */ /* 0x000fce00078e9622 */
.L_x_2320:
[----:B------:R-:W-:Y:S05]  /*3ff0*/  BSYNC B0 ;  /* 0x0000000000007941 */ /* 0x000fea0003800000 */
.L_x_2319:
        /* <DEDUP_REMOVED lines=16> */
.L_x_2323:
        /* <DEDUP_REMOVED lines=12> */
.L_x_2326:
[----:B------:R-:W-:-:S07]  /*41c0*/  MOV R78, R132 ;  /* 0x00000084004e7202 */ /* 0x000fce0000000f00 */
.L_x_2327:
[----:B------:R-:W-:Y:S05]  /*41d0*/  BSYNC B0 ;  /* 0x0000000000007941 */ /* 0x000fea0003800000 */
.L_x_2325:
        /* <DEDUP_REMOVED lines=16> */
.L_x_2331:
[----:B------:R-:W-:Y:S05]  /*42e0*/  BSYNC B1 ;  /* 0x0000000000017941 */ /* 0x000fea0003800000 */
.L_x_2330:
        /* <DEDUP_REMOVED lines=41> */
[----:B------:R-:W-:-:S07]  /*4580*/  LOP3.LUT R134, R137, R134, R34, 0x96, !PT ;  /* 0x0000008689867212 */ /* 0x000fce00078e9622 */
.L_x_2329:
[----:B------:R-:W-:Y:S05]  /*4590*/  BSYNC B0 ;  /* 0x0000000000007941 */ /* 0x000fea0003800000 */
.L_x_2328:
        /* <DEDUP_REMOVED lines=10> */
.L_x_2324:
        /* <DEDUP_REMOVED lines=12> */
.L_x_2333:
[----:B------:R-:W-:-:S07]  /*4700*/  MOV R78, R132 ;  /* 0x00000084004e7202 */ /* 0x000fce0000000f00 */
.L_x_2334:
[----:B------:R-:W-:Y:S05]  /*4710*/  BSYNC B0 ;  /* 0x0000000000007941 */ /* 0x000fea0003800000 */
.L_x_2332:
        /* <DEDUP_REMOVED lines=16> */
.L_x_2338:
[----:B------:R-:W-:Y:S05]  /*4820*/  BSYNC B1 ;  /* 0x0000000000017941 */ /* 0x000fea0003800000 */
.L_x_2337:
        /* <DEDUP_REMOVED lines=42> */
.L_x_2336:
[----:B------:R-:W-:Y:S05]  /*4ad0*/  BSYNC B0 ;  /* 0x0000000000007941 */ /* 0x000fea0003800000 */
.L_x_2335:
        /* <DEDUP_REMOVED lines=14> */
.L_x_2339:
        /* <DEDUP_REMOVED lines=12> */
.L_x_2342:
[----:B------:R-:W-:-:S07]  /*4c80*/  IMAD.MOV.U32 R70, RZ, RZ, R132 ;  /* 0x000000ffff467224 */ /* 0x000fce00078e0084 */
.L_x_2343:
[----:B------:R-:W-:Y:S05]  /*4c90*/  BSYNC B0 ;  /* 0x0000000000007941 */ /* 0x000fea0003800000 */
.L_x_2341:
        /* <DEDUP_REMOVED lines=16> */
.L_x_2347:
[----:B------:R-:W-:Y:S05]  /*4da0*/  BSYNC B1 ;  /* 0x0000000000017941 */ /* 0x000fea0003800000 */
.L_x_2346:
        /* <DEDUP_REMOVED lines=42> */
.L_x_2345:
[----:B------:R-:W-:Y:S05]  /*5050*/  BSYNC B0 ;  /* 0x0000000000007941 */ /* 0x000fea0003800000 */
.L_x_2344:
        /* <DEDUP_REMOVED lines=12> */
.L_x_2340:
        /* <DEDUP_REMOVED lines=12> */
.L_x_2349:
[----:B------:R-:W-:-:S07]  /*51e0*/  IMAD.MOV.U32 R70, RZ, RZ, R132 ;  /* 0x000000ffff467224 */ /* 0x000fce00078e0084 */
.L_x_2350:
[----:B------:R-:W-:Y:S05]  /*51f0*/  BSYNC B0 ;  /* 0x0000000000007941 */ /* 0x000fea0003800000 */
.L_x_2348:
        /* <DEDUP_REMOVED lines=16> */
.L_x_2354:
[----:B------:R-:W-:Y:S05]  /*5300*/  BSYNC B1 ;  /* 0x0000000000017941 */ /* 0x000fea0003800000 */
.L_x_2353:
        /* <DEDUP_REMOVED lines=42> */
.L_x_2352:
[----:B------:R-:W-:Y:S05]  /*55b0*/  BSYNC B0 ;  /* 0x0000000000007941 */ /* 0x000fea0003800000 */
.L_x_2351:
        /* <DEDUP_REMOVED lines=14> */
.L_x_2355:
        /* <DEDUP_REMOVED lines=12> */
.L_x_2358:
[----:B------:R-:W-:-:S07]  /*5760*/  IMAD.MOV.U32 R121, RZ, RZ, R132 ;  /* 0x000000ffff797224 */ /* 0x000fce00078e0084 */
.L_x_2359:
[----:B------:R-:W-:Y:S05]  /*5770*/  BSYNC B0 ;  /* 0x0000000000007941 */ /* 0x000fea0003800000 */
.L_x_2357:
        /* <DEDUP_REMOVED lines=16> */
.L_x_2363:
[----:B------:R-:W-:Y:S05]  /*5880*/  BSYNC B1 ;  /* 0x0000000000017941 */ /* 0x000fea0003800000 */
.L_x_2362:
        /* <DEDUP_REMOVED lines=43> */
.L_x_2361:
[----:B------:R-:W-:Y:S05]  /*5b40*/  BSYNC B0 ;  /* 0x0000000000007941 */ /* 0x000fea0003800000 */
.L_x_2360:
        /* <DEDUP_REMOVED lines=10> */
.L_x_2356:
        /* <DEDUP_REMOVED lines=12> */
.L_x_2365:
[----:B------:R-:W-:-:S07]  /*5cb0*/  IMAD.MOV.U32 R138, RZ, RZ, R132 ;  /* 0x000000ffff8a7224 */ /* 0x000fce00078e0084 */
.L_x_2366:
[----:B------:R-:W-:Y:S05]  /*5cc0*/  BSYNC B0 ;  /* 0x0000000000007941 */ /* 0x000fea0003800000 */
.L_x_2364:
        /* <DEDUP_REMOVED lines=16> */
.L_x_2370:
[----:B------:R-:W-:Y:S05]  /*5dd0*/  BSYNC B1 ;  /* 0x0000000000017941 */ /* 0x000fea0003800000 */
.L_x_2369:
        /* <DEDUP_REMOVED lines=43> */
.L_x_2368:
[----:B------:R-:W-:Y:S05]  /*6090*/  BSYNC B0 ;  /* 0x0000000000007941 */ /* 0x000fea0003800000 */
.L_x_2367:
        /* <DEDUP_REMOVED lines=14> */
.L_x_2371:
        /* <DEDUP_REMOVED lines=12> */
.L_x_2374:
[----:B------:R-:W-:-:S07]  /*6240*/  IMAD.MOV.U32 R124, RZ, RZ, R132 ;  /* 0x000000ffff7c7224 */ /* 0x000fce00078e0084 */
.L_x_2375:
[----:B------:R-:W-:Y:S05]  /*6250*/  BSYNC B0 ;  /* 0x0000000000007941 */ /* 0x000fea0003800000 */
.L_x_2373:
        /* <DEDUP_REMOVED lines=18> */
.L_x_2379:
[----:B------:R-:W-:Y:S05]  /*6380*/  BSYNC B1 ;  /* 0x0000000000017941 */ /* 0x000fea0003800000 */
.L_x_2378:
        /* <DEDUP_REMOVED lines=43> */
.L_x_2377:
[----:B------:R-:W-:Y:S05]  /*6640*/  BSYNC B0 ;  /* 0x0000000000007941 */ /* 0x000fea0003800000 */
.L_x_2376:
        /* <DEDUP_REMOVED lines=12> */
.L_x_2372:
[----:B------:R-:W-:Y:S01]  /*6710*/  P2R R82, PR, RZ, 0x4 ;  /* 0x00000004ff527803 */ /* 0x000fe20000000000 */
[----:B------:R-:W0:Y:S01]  /*6720*/  LDC.64 R128, c[0x0][0x238] ;  /* 0x00008e00ff807b82 */ /* 0x000e220000000a00 */
[----:B------:R-:W-:Y:S01]  /*6730*/  LOP3.LUT P2, RZ, R114, 0x4, RZ, 0xc0, !PT ;  /* 0x0000000472ff7812 */ /* 0x000fe2000784c0ff */
[----:B------:R-:W-:Y:S01]  /*6740*/  VIADD R133, R80, 0x100 ;  /* 0x0000010050857836 */ /* 0x000fe20000000000 */
[----:B------:R-:W-:Y:S02]  /*6750*/  SEL R69, RZ, 0x10000, P4 ;  /* 0x00010000ff457807 */ /* 0x000fe40002000000 */
[----:B------:R-:W-:Y:S02]  /*6760*/  SEL R68, RZ, 0x1, P2 ;  /* 0x00000001ff447807 */ /* 0x000fe40001000000 */
[----:B------:R-:W-:Y:S01]  /*6770*/  ISETP.NE.AND P2, PT, R82, RZ, PT ;  /* 0x000000ff5200720c */ /* 0x000fe20003f45270 */
[----:B------:R-:W1:Y:S01]  /*6780*/  @P0 LDC.64 R140, c[0x0][0x228] ;  /* 0x00008a00ff8c0b82 */ /* 0x000e620000000a00 */
[----:B------:R-:W-:-:S02]  /*6790*/  SEL R70, RZ, 0x100, P3 ;  /* 0x00000100ff467807 */ /* 0x000fc40001800000 */
[C---:B------:R-:W-:Y:S02]  /*67a0*/  LOP3.LUT P4, RZ, R114.reuse, 0x10, RZ, 0xc0, !PT ;  /* 0x0000001072ff7812 */ /* 0x040fe4000788c0ff */
[C---:B------:R-:W-:Y:S02]  /*67b0*/  LOP3.LUT P3, RZ, R114.reuse, 0x8, RZ, 0xc0, !PT ;  /* 0x0000000872ff7812 */ /* 0x040fe4000786c0ff */
        /* <DEDUP_REMOVED lines=49> */
.L_x_2380:
        /* <DEDUP_REMOVED lines=15> */
.L_x_2382:
[----:B------:R-:W-:-:S07]  /*6bc0*/  IMAD.MOV.U32 R146, RZ, RZ, R132 ;  /* 0x000000ffff927224 */ /* 0x000fce00078e0084 */
.L_x_2383:
[----:B------:R-:W-:Y:S05]  /*6bd0*/  BSYNC B0 ;  /* 0x0000000000007941 */ /* 0x000fea0003800000 */
.L_x_2381:
        /* <DEDUP_REMOVED lines=16> */
.L_x_2387:
[----:B------:R-:W-:Y:S05]  /*6ce0*/  BSYNC B1 ;  /* 0x0000000000017941 */ /* 0x000fea0003800000 */
.L_x_2386:
        /* <DEDUP_REMOVED lines=40> */
[----:B------:R-:W-:Y:S02]  /*6f70*/  HFMA2.MMA R144, -RZ, RZ, 0, 0 ;  /* 0x00000000ff907435 */ /* 0x000fe400000001ff */
[----:B------:R-:W-:Y:S01]  /*6f80*/  IMAD.MOV.U32 R132, RZ, RZ, R142 ;  /* 0x000000ffff847224 */ /* 0x000fe200078e008e */
[----:B------:R-:W-:Y:S01]  /*6f90*/  LOP3.LUT R134, R139, R140, R34, 0x96, !PT ;  /* 0x0000008c8b867212 */ /* 0x000fe200078e9622 */
[----:B------:R-:W-:-:S07]  /*6fa0*/  IMAD.MOV.U32 R136, RZ, RZ, R138 ;  /* 0x000000ffff887224 */ /* 0x000fce00078e008a */
.L_x_2385:
[----:B------:R-:W-:Y:S05]  /*6fb0*/  BSYNC B0 ;  /* 0x0000000000007941 */ /* 0x000fea0003800000 */
.L_x_2384:
        /* <DEDUP_REMOVED lines=16> */
.L_x_2388:
        /* <DEDUP_REMOVED lines=12> */
.L_x_2391:
[----:B------:R-:W-:-:S07]  /*7180*/  MOV R115, R132 ;  /* 0x0000008400737202 */ /* 0x000fce0000000f00 */
.L_x_2392:
[----:B------:R-:W-:Y:S05]  /*7190*/  BSYNC B0 ;  /* 0x0000000000007941 */ /* 0x000fea0003800000 */
.L_x_2390:
        /* <DEDUP_REMOVED lines=16> */
.L_x_2396:
[----:B------:R-:W-:Y:S05]  /*72a0*/  BSYNC B1 ;  /* 0x0000000000017941 */ /* 0x000fea0003800000 */
.L_x_2395:
        /* <DEDUP_REMOVED lines=42> */
[----:B------:R-:W-:Y:S02]  /*7550*/  LOP3.LUT R134, R139, R142, R34, 0x96, !PT ;  /* 0x0000008e8b867212 */ /* 0x000fe400078e9622 */
[----:B------:R-:W-:-:S07]  /*7560*/  MOV R136, R138 ;  /* 0x0000008a00887202 */ /* 0x000fce0000000f00 */
.L_x_2394:
[----:B------:R-:W-:Y:S05]  /*7570*/  BSYNC B0 ;  /* 0x0000000000007941 */ /* 0x000fea0003800000 */
.L_x_2393:
        /* <DEDUP_REMOVED lines=10> */
.L_x_2389:
        /* <DEDUP_REMOVED lines=12> */
.L_x_2398:
[----:B------:R-:W-:-:S07]  /*76e0*/  IMAD.MOV.U32 R140, RZ, RZ, R132 ;  /* 0x000000ffff8c7224 */ /* 0x000fce00078e0084 */
.L_x_2399:
[----:B------:R-:W-:Y:S05]  /*76f0*/  BSYNC B0 ;  /* 0x0000000000007941 */ /* 0x000fea0003800000 */
.L_x_2397:
        /* <DEDUP_REMOVED lines=16> */
.L_x_2403:
[----:B------:R-:W-:Y:S05]  /*7800*/  BSYNC B1 ;  /* 0x0000000000017941 */ /* 0x000fea0003800000 */
.L_x_2402:
        /* <DEDUP_REMOVED lines=42> */
[----:B------:R-:W-:Y:S01]  /*7ab0*/  IMAD.MOV.U32 R132, RZ, RZ, R144 ;  /* 0x000000ffff847224 */ /* 0x000fe200078e0090 */
[----:B------:R-:W-:-:S09]  /*7ac0*/  LOP3.LUT R134, R139, R142, R34, 0x96, !PT ;  /* 0x0000008e8b867212 */ /* 0x000fd200078e9622 */
.L_x_2401:
[----:B------:R-:W-:Y:S05]  /*7ad0*/  BSYNC B0 ;  /* 0x0000000000007941 */ /* 0x000fea0003800000 */
.L_x_2400:
        /* <DEDUP_REMOVED lines=16> */
.L_x_2404:
        /* <DEDUP_REMOVED lines=12> */
.L_x_2407:
[----:B------:R-:W-:-:S07]  /*7ca0*/  MOV R78, R132 ;  /* 0x00000084004e7202 */ /* 0x000fce0000000f00 */
.L_x_2408:
[----:B------:R-:W-:Y:S05]  /*7cb0*/  BSYNC B0 ;  /* 0x0000000000007941 */ /* 0x000fea0003800000 */
.L_x_2406:
        /* <DEDUP_REMOVED lines=16> */
.L_x_2412:
[----:B------:R-:W-:Y:S05]  /*7dc0*/  BSYNC B1 ;  /* 0x0000000000017941 */ /* 0x000fea0003800000 */
.L_x_2411:
        /* <DEDUP_REMOVED lines=44> */
.L_x_2410:
[----:B------:R-:W-:Y:S05]  /*8090*/  BSYNC B0 ;  /* 0x0000000000007941 */ /* 0x000fea0003800000 */
.L_x_2409:
[----:B------:R-:W-:Y:S02]  /*80a0*/  I2FP.F32.U32 R139, R78 ;  /* 0x0000004e008b7245 */ /* 0x000fe40000201000 */
[----:B------:R-:W-:Y:S02]  /*80b0*/  PRMT R78, R60, 0x7632, R78 ;  /* 0x000076323c4e7816 */ /* 0x000fe4000000004e */
[----:B------:R-:W-:Y:S01]  /*80c0*/  @P1 PRMT R116, R64, 0x7632, R116 ;  /* 0x0000763240741816 */ /* 0x000fe20000000074 */
[----:B------:R-:W-:Y:S02]  /*80d0*/  FFMA.FTZ R139, R139, R72, 1.1641532182693481445e-10 ;  /* 0x2f0000008b8b7423 */ /* 0x000fe40000010048 */
[----:B------:R-:W-:Y:S01]  /*80e0*/  IMAD.U32 R143, R78, 0x10000, RZ ;  /* 0x000100004e8f7824 */ /* 0x000fe200078e00ff */
[----:B------:R-:W-:Y:S02]  /*80f0*/  @P1 SHF.L.U32 R138, R116, 0x10, RZ ;  /* 0x00000010748a1819 */ /* 0x000fe400000006ff */
[----:B------:R-:W-:Y:S01]  /*8100*/  FSETP.GTU.FTZ.AND P3, PT, R139, R76, PT ;  /* 0x0000004c8b00720b */ /* 0x000fe20003f7c000 */
[----:B------:R-:W-:-:S03]  /*8110*/  FMUL.FTZ R143, R143, R74 ;  /* 0x0000004a8f8f7220 */ /* 0x000fc60000410000 */
[----:B------:R-:W-:Y:S02]  /*8120*/  SEL R116, RZ, 0x1, P3 ;  /* 0x00000001ff747807 */ /* 0x000fe40001800000 */
[----:B------:R-:W-:-:S05]  /*8130*/  FSEL R78, R143, RZ, !P3 ;  /* 0x000000ff8f4e7208 */ /* 0x000fca0005800000 */
[----:B------:R-:W-:-:S04]  /*8140*/  FADD.FTZ R145, R145, R78 ;  /* 0x0000004e91917221 */ /* 0x000fc80000010000 */
[----:B------:R-:W-:-:S07]  /*8150*/  @P1 FADD.FTZ R145, R145, R138 ;  /* 0x0000008a91911221 */ /* 0x000fce0000010000 */
.L_x_2405:
        /* <DEDUP_REMOVED lines=12> */
.L_x_2414:
[----:B------:R-:W-:-:S07]  /*8220*/  IMAD.MOV.U32 R78, RZ, RZ, R132 ;  /* 0x000000ffff4e7224 */ /* 0x000fce00078e0084 */
.L_x_2415:
[----:B------:R-:W-:Y:S05]  /*8230*/  BSYNC B0 ;  /* 0x0000000000007941 */ /* 0x000fea0003800000 */
.L_x_2413:
        /* <DEDUP_REMOVED lines=16> */
.L_x_2419:
[----:B------:R-:W-:Y:S05]  /*8340*/  BSYNC B1 ;  /* 0x0000000000017941 */ /* 0x000fea0003800000 */
.L_x_2418:
        /* <DEDUP_REMOVED lines=44> */
.L_x_2417:
[----:B------:R-:W-:Y:S05]  /*8610*/  BSYNC B0 ;  /* 0x0000000000007941 */ /* 0x000fea0003800000 */
.L_x_2416:
        /* <DEDUP_REMOVED lines=16> */
.L_x_2420:
        /* <DEDUP_REMOVED lines=12> */
.L_x_2423:
[----:B------:R-:W-:-:S07]  /*87e0*/  MOV R117, R132 ;  /* 0x0000008400757202 */ /* 0x000fce0000000f00 */
.L_x_2424:
[----:B------:R-:W-:Y:S05]  /*87f0*/  BSYNC B0 ;  /* 0x0000000000007941 */ /* 0x000fea0003800000 */
.L_x_2422:
        /* <DEDUP_REMOVED lines=16> */
.L_x_2428:
[----:B------:R-:W-:Y:S05]  /*8900*/  BSYNC B1 ;  /* 0x0000000000017941 */ /* 0x000fea0003800000 */
.L_x_2427:
        /* <DEDUP_REMOVED lines=44> */
.L_x_2426:
[----:B------:R-:W-:Y:S05]  /*8bd0*/  BSYNC B0 ;  /* 0x0000000000007941 */ /* 0x000fea0003800000 */
.L_x_2425:
        /* <DEDUP_REMOVED lines=10> */
.L_x_2421:
        /* <DEDUP_REMOVED lines=12> */
.L_x_2430:
[----:B------:R-:W-:-:S07]  /*8d40*/  IMAD.MOV.U32 R140, RZ, RZ, R132 ;  /* 0x000000ffff8c7224 */ /* 0x000fce00078e0084 */
.L_x_2431:
[----:B------:R-:W-:Y:S05]  /*8d50*/  BSYNC B0 ;  /* 0x0000000000007941 */ /* 0x000fea0003800000 */
.L_x_2429:
        /* <DEDUP_REMOVED lines=16> */
.L_x_2435:
[----:B------:R-:W-:Y:S05]  /*8e60*/  BSYNC B1 ;  /* 0x0000000000017941 */ /* 0x000fea0003800000 */
.L_x_2434:
        /* <DEDUP_REMOVED lines=42> */
[----:B------:R-:W-:Y:S01]  /*9110*/  HFMA2.MMA R69, -RZ, RZ, 0, 0 ;  /* 0x00000000ff457435 */ /* 0x000fe200000001ff */
[----:B------:R-:W-:-:S10]  /*9120*/  IMAD.MOV.U32 R136, RZ, RZ, R68 ;  /* 0x000000ffff887224 */ /* 0x000fd400078e0044 */
.L_x_2433:
[----:B------:R-:W-:Y:S05]  /*9130*/  BSYNC B0 ;  /* 0x0000000000007941 */ /* 0x000fea0003800000 */
.L_x_2432:
        /* <DEDUP_REMOVED lines=16> */
.L_x_2436:
        /* <DEDUP_REMOVED lines=12> */
.L_x_2439:
[----:B------:R-:W-:-:S07]  /*9300*/  MOV R78, R132 ;  /* 0x00000084004e7202 */ /* 0x000fce0000000f00 */
.L_x_2440:
[----:B------:R-:W-:Y:S05]  /*9310*/  BSYNC B0 ;  /* 0x0000000000007941 */ /* 0x000fea0003800000 */
.L_x_2438:
        /* <DEDUP_REMOVED lines=16> */
.L_x_2444:
[----:B------:R-:W-:Y:S05]  /*9420*/  BSYNC B1 ;  /* 0x0000000000017941 */ /* 0x000fea0003800000 */
.L_x_2443:
        /* <DEDUP_REMOVED lines=44> */
.L_x_2442:
[----:B------:R-:W-:Y:S05]  /*96f0*/  BSYNC B0 ;  /* 0x0000000000007941 */ /* 0x000fea0003800000 */
.L_x_2441:
        /* <DEDUP_REMOVED lines=12> */
.L_x_2437:
        /* <DEDUP_REMOVED lines=12> */
.L_x_2446:
[----:B------:R-:W-:-:S07]  /*9880*/  IMAD.MOV.U32 R78, RZ, RZ, R132 ;  /* 0x000000ffff4e7224 */ /* 0x000fce00078e0084 */
.L_x_2447:
[----:B------:R-:W-:Y:S05]  /*9890*/  BSYNC B0 ;  /* 0x0000000000007941 */ /* 0x000fea0003800000 */
.L_x_2445:
        /* <DEDUP_REMOVED lines=16> */
.L_x_2451:
[----:B------:R-:W-:Y:S05]  /*99a0*/  BSYNC B1 ;  /* 0x0000000000017941 */ /* 0x000fea0003800000 */
.L_x_2450:
        /* <DEDUP_REMOVED lines=44> */
.L_x_2449:
[----:B------:R-:W-:Y:S05]  /*9c70*/  BSYNC B0 ;  /* 0x0000000000007941 */ /* 0x000fea0003800000 */
.L_x_2448:
        /* <DEDUP_REMOVED lines=16> */
.L_x_2452:
        /* <DEDUP_REMOVED lines=12> */
.L_x_2455:
[----:B------:R-:W-:-:S07]  /*9e40*/  MOV R78, R132 ;  /* 0x00000084004e7202 */ /* 0x000fce0000000f00 */
.L_x_2456:
[----:B------:R-:W-:Y:S05]  /*9e50*/  BSYNC B0 ;  /* 0x0000000000007941 */ /* 0x000fea0003800000 */
.L_x_2454:
        /* <DEDUP_REMOVED lines=16> */
.L_x_2460:
[----:B------:R-:W-:Y:S05]  /*9f60*/  BSYNC B1 ;  /* 0x0000000000017941 */ /* 0x000fea0003800000 */
.L_x_2459:
        /* <DEDUP_REMOVED lines=44> */
.L_x_2458:
[----:B------:R-:W-:Y:S05]  /*a230*/  BSYNC B0 ;  /* 0x0000000000007941 */ /* 0x000fea0003800000 */
.L_x_2457:
        /* <DEDUP_REMOVED lines=10> */
.L_x_2453:
        /* <DEDUP_REMOVED lines=12> */
.L_x_2462:
[----:B------:R-:W-:-:S07]  /*a3a0*/  IMAD.MOV.U32 R78, RZ, RZ, R132 ;  /* 0x000000ffff4e7224 */ /* 0x000fce00078e0084 */
.L_x_2463:
[----:B------:R-:W-:Y:S05]  /*a3b0*/  BSYNC B0 ;  /* 0x0000000000007941 */ /* 0x000fea0003800000 */
.L_x_2461:
        /* <DEDUP_REMOVED lines=16> */
.L_x_2467:
[----:B------:R-:W-:Y:S05]  /*a4c0*/  BSYNC B1 ;  /* 0x0000000000017941 */ /* 0x000fea0003800000 */
.L_x_2466:
        /* <DEDUP_REMOVED lines=44> */
.L_x_2465:
[----:B------:R-:W-:Y:S05]  /*a790*/  BSYNC B0 ;  /* 0x0000000000007941 */ /* 0x000fea0003800000 */
.L_x_2464:
        /* <DEDUP_REMOVED lines=14> */
.L_x_2468:
        /* <DEDUP_REMOVED lines=12> */
.L_x_2471:
[----:B------:R-:W-:-:S07]  /*a940*/  MOV R70, R132 ;  /* 0x0000008400467202 */ /* 0x000fce0000000f00 */
.L_x_2472:
[----:B------:R-:W-:Y:S05]  /*a950*/  BSYNC B0 ;  /* 0x0000000000007941 */ /* 0x000fea0003800000 */
.L_x_2470:
        /* <DEDUP_REMOVED lines=16> */
.L_x_2476:
[----:B------:R-:W-:Y:S05]  /*aa60*/  BSYNC B1 ;  /* 0x0000000000017941 */ /* 0x000fea0003800000 */
.L_x_2475:
        /* <DEDUP_REMOVED lines=44> */
.L_x_2474:
[----:B------:R-:W-:Y:S05]  /*ad30*/  BSYNC B0 ;  /* 0x0000000000007941 */ /* 0x000fea0003800000 */
.L_x_2473:
        /* <DEDUP_REMOVED lines=12> */
.L_x_2469:
        /* <DEDUP_REMOVED lines=12> */
.L_x_2478:
[----:B------:R-:W-:-:S07]  /*aec0*/  IMAD.MOV.U32 R70, RZ, RZ, R132 ;  /* 0x000000ffff467224 */ /* 0x000fce00078e0084 */
.L_x_2479:
[----:B------:R-:W-:Y:S05]  /*aed0*/  BSYNC B0 ;  /* 0x0000000000007941 */ /* 0x000fea0003800000 */
.L_x_2477:
        /* <DEDUP_REMOVED lines=16> */
.L_x_2483:
[----:B------:R-:W-:Y:S05]  /*afe0*/  BSYNC B1 ;  /* 0x0000000000017941 */ /* 0x000fea0003800000 */
.L_x_2482:
        /* <DEDUP_REMOVED lines=44> */
.L_x_2481:
[----:B------:R-:W-:Y:S05]  /*b2b0*/  BSYNC B0 ;  /* 0x0000000000007941 */ /* 0x000fea0003800000 */
.L_x_2480:
        /* <DEDUP_REMOVED lines=14> */
.L_x_2484:
        /* <DEDUP_REMOVED lines=12> */
.L_x_2487:
[----:B------:R-:W-:-:S07]  /*b460*/  MOV R121, R132 ;  /* 0x0000008400797202 */ /* 0x000fce0000000f00 */
.L_x_2488:
[----:B------:R-:W-:Y:S05]  /*b470*/  BSYNC B0 ;  /* 0x0000000000007941 */ /* 0x000fea0003800000 */
.L_x_2486:
        /* <DEDUP_REMOVED lines=16> */
.L_x_2492:
[----:B------:R-:W-:Y:S05]  /*b580*/  BSYNC B1 ;  /* 0x0000000000017941 */ /* 0x000fea0003800000 */
.L_x_2491:
        /* <DEDUP_REMOVED lines=44> */
.L_x_2490:
[----:B------:R-:W-:Y:S05]  /*b850*/  BSYNC B0 ;  /* 0x0000000000007941 */ /* 0x000fea0003800000 */
.L_x_2489:
        /* <DEDUP_REMOVED lines=10> */
.L_x_2485:
        /* <DEDUP_REMOVED lines=12> */
.L_x_2494:
[----:B------:R-:W-:-:S07]  /*b9c0*/  IMAD.MOV.U32 R140, RZ, RZ, R132 ;  /* 0x000000ffff8c7224 */ /* 0x000fce00078e0084 */
.L_x_2495:
[----:B------:R-:W-:Y:S05]  /*b9d0*/  BSYNC B0 ;  /* 0x0000000000007941 */ /* 0x000fea0003800000 */
.L_x_2493:
        /* <DEDUP_REMOVED lines=16> */
.L_x_2499:
[----:B------:R-:W-:Y:S05]  /*bae0*/  BSYNC B1 ;  /* 0x0000000000017941 */ /* 0x000fea0003800000 */
.L_x_2498:
        /* <DEDUP_REMOVED lines=44> */
.L_x_2497:
[----:B------:R-:W-:Y:S05]  /*bdb0*/  BSYNC B0 ;  /* 0x0000000000007941 */ /* 0x000fea0003800000 */
.L_x_2496:
        /* <DEDUP_REMOVED lines=14> */
.L_x_2500:
        /* <DEDUP_REMOVED lines=12> */
.L_x_2503:
[----:B------:R-:W-:-:S07]  /*bf60*/  MOV R124, R132 ;  /* 0x00000084007c7202 */ /* 0x000fce0000000f00 */
.L_x_2504:
[----:B------:R-:W-:Y:S05]  /*bf70*/  BSYNC B0 ;  /* 0x0000000000007941 */ /* 0x000fea0003800000 */
.L_x_2502:
        /* <DEDUP_REMOVED lines=18> */
.L_x_2508:
[----:B------:R-:W-:Y:S05]  /*c0a0*/  BSYNC B1 ;  /* 0x0000000000017941 */ /* 0x000fea0003800000 */
.L_x_2507:
        /* <DEDUP_REMOVED lines=44> */
.L_x_2506:
[----:B------:R-:W-:Y:S05]  /*c370*/  BSYNC B0 ;  /* 0x0000000000007941 */ /* 0x000fea0003800000 */
.L_x_2505:
        /* <DEDUP_REMOVED lines=12> */
.L_x_2501:
[----:B------:R-:W-:Y:S01]  /*c440*/  SEL R140, RZ, 0x100, P3 ;  /* 0x00000100ff8c7807 */ /* 0x000fe20001800000 */
[----:B------:R-:W-:Y:S01]  /*c450*/  IMAD.WIDE.U32 R164, R133, 0x10, R128 ;  /* 0x0000001085a47825 */ /* 0x000fe200078e0080 */
[----:B------:R-:W-:Y:S01]  /*c460*/  LOP3.LUT P3, RZ, R114, 0x4, RZ, 0xc0, !PT ;  /* 0x0000000472ff7812 */ /* 0x000fe2000786c0ff */
[----:B------:R-:W0:Y:S01]  /*c470*/  @P0 LDC.64 R162, c[0x0][0x228] ;  /* 0x00008a00ffa20b82 */ /* 0x000e220000000a00 */
[----:B------:R-:W-:Y:S02]  /*c480*/  P2R R68, PR, RZ, 0x4 ;  /* 0x00000004ff447803 */ /* 0x000fe40000000000 */
[----:B------:R-:W-:Y:S02]  /*c490*/  SEL R158, RZ, 0x1, P3 ;  /* 0x00000001ff9e7807 */ /* 0x000fe40001800000 */
[----:B------:R-:W-:Y:S02]  /*c4a0*/  SEL R138, RZ, 0x1000000, P5 ;  /* 0x01000000ff8a7807 */ /* 0x000fe40002800000 */
[----:B------:R-:W-:Y:S01]  /*c4b0*/  SEL R143, RZ, 0x10000, P4 ;  /* 0x00010000ff8f7807 */ /* 0x000fe20002000000 */
[----:B------:R-:W-:Y:S01]  /*c4c0*/  IMAD.WIDE.U32 R158, R158, 0x1000000, RZ ;  /* 0x010000009e9e7825 */ /* 0x000fe200078e00ff */
[C---:B------:R-:W-:Y:S01]  /*c4d0*/  LOP3.LUT P2, RZ, R114.reuse, 0x2, RZ, 0xc0, !PT ;  /* 0x0000000272ff7812 */ /* 0x040fe2000784c0ff */
[----:B------:R-:W1:Y:S01]  /*c4e0*/  @P1 LDC.64 R160, c[0x0][0x230] ;  /* 0x00008c00ffa01b82 */ /* 0x000e620000000a00 */
[----:B------:R-:W-:-:S02]  /*c4f0*/  LOP3.LUT P5, RZ, R114, 0x10, RZ, 0xc0, !PT ;  /* 0x0000001072ff7812 */ /* 0x000fc400078ac0ff */
[----:B------:R-:W-:Y:S02]  /*c500*/  LOP3.LUT P4, RZ, R114, 0x8, RZ, 0xc0, !PT ;  /* 0x0000000872ff7812 */ /* 0x000fe4000788c0ff */
[----:B------:R-:W-:Y:S02]  /*c510*/  LOP3.LUT R140, R140, R138, R143, 0xfe, !PT ;  /* 0x0000008a8c8c7212 */ /* 0x000fe400078efe8f */
[----:B------:R-:W-:Y:S02]  /*c520*/  SEL R139, RZ, 0x1, P2 ;  /* 0x00000001ff8b7807 */ /* 0x000fe40001000000 */
[----:B------:R-:W-:Y:S02]  /*c530*/  SEL R142, RZ, 0x1, P4 ;  /* 0x00000001ff8e7807 */ /* 0x000fe40002000000 */
[----:B------:R-:W-:Y:S02]  /*c540*/  SEL R138, RZ, 0x1, P5 ;  /* 0x00000001ff8a7807 */ /* 0x000fe40002800000 */
[----:B------:R-:W-:Y:S01]  /*c550*/  ISETP.NE.AND P2, PT, R68, RZ, PT ;  /* 0x000000ff4400720c */ /* 0x000fe20003f45270 */
[----:B------:R-:W-:Y:S01]  /*c560*/  IMAD.WIDE.U32 R142, R142, 0x10000, RZ ;  /* 0x000100008e8e7825 */ /* 0x000fe200078e00ff */
[----:B------:R-:W-:-:S02]  /*c570*/  F2FP.BF16.F32.PACK_AB R71, R155, R157 ;  /* 0x0000009d9b47723e */ /* 0x000fc400000010ff */
[----:B------:R-:W-:Y:S02]  /*c580*/  F2FP.BF16.F32.PACK_AB R70, R151, R153 ;  /* 0x000000999746723e */ /* 0x000fe400000010ff */
[----:B------:R-:W-:Y:S02]  /*c590*/  F2FP.BF16.F32.PACK_AB R69, R147, R149 ;  /* 0x000000959345723e */ /* 0x000fe400000010ff */
[----:B------:R-:W-:Y:S02]  /*c5a0*/  F2FP.BF16.F32.PACK_AB R68, R145, R141 ;  /* 0x0000008d9144723e */ /* 0x000fe400000010ff */
[----:B------:R-:W-:Y:S01]  /*c5b0*/  LOP3.LUT R159, R159, R140, R139, 0xfe, !PT ;  /* 0x0000008c9f9f7212 */ /* 0x000fe200078efe8b */
[----:B------:R-:W-:Y:S01]  /*c5c0*/  IMAD.WIDE.U32 R138, R138, 0x100, RZ ;  /* 0x000001008a8a7825 */ /* 0x000fe200078e00ff */
[----:B------:R-:W-:Y:S01]  /*c5d0*/  LOP3.LUT P6, RZ, R114, 0x20, RZ, 0xc0, !PT ;  /* 0x0000002072ff7812 */ /* 0x000fe200078cc0ff */
[----:B------:R2:W-:Y:S01]  /*c5e0*/  STG.E.128 desc[UR4][R164.64], R68 ;  /* 0x00000044a4007986 */ /* 0x0005e2000c101d04 */
[----:B------:R-:W-:-:S02]  /*c5f0*/  LOP3.LUT R158, R138, R158, R142, 0xfe, !PT ;  /* 0x0000009e8a9e7212 */ /* 0x000fc400078efe8e */
[----:B--2---:R-:W-:Y:S02]  /*c600*/  SEL R71, RZ, 0x1, P6 ;  /* 0x00000001ff477807 */ /* 0x004fe40003000000 */
[----:B------:R-:W-:Y:S01]  /*c610*/  LOP3.LUT R69, R139, R159, R143, 0xfe, !PT ;  /* 0x0000009f8b457212 */ /* 0x000fe200078efe8f */
[----:B------:R-:W-:Y:S01]  /*c620*/  VIADD R159, R80, 0x200 ;  /* 0x00000200509f7836 */ /* 0x000fe20000000000 */
[----:B------:R-:W-:Y:S01]  /*c630*/  LOP3.LUT R68, R158, R71, RZ, 0xfc, !PT ;  /* 0x000000479e447212 */ /* 0x000fe200078efcff */
[----:B------:R-:W-:-:S04]  /*c640*/  IMAD.WIDE.U32 R70, R133, 0x8, R82 ;  /* 0x0000000885467825 */ /* 0x000fc800078e0052 */
[C---:B------:R-:W-:Y:S01]  /*c650*/  IMAD.WIDE.U32 R164, R159.reuse, 0x10, R126 ;  /* 0x000000109fa47825 */ /* 0x040fe200078e007e */
[----:B------:R2:W-:Y:S03]  /*c660*/  STG.E.64 desc[UR4][R70.64], R68 ;  /* 0x0000004446007986 */ /* 0x0005e6000c101b04 */
[----:B0-----:R-:W-:-:S04]  /*c670*/  @P0 IMAD.WIDE.U32 R162, R159, 0x10, R162 ;  /* 0x000000109fa20825 */ /* 0x001fc800078e00a2 */
[----:B-1----:R-:W-:Y:S01]  /*c680*/  @P1 IMAD.WIDE.U32 R160, R159, 0x10, R160 ;  /* 0x000000109fa01825 */ /* 0x002fe200078e00a0 */
[----:B------:R-:W-:Y:S06]  /*c690*/  @!P0 BRA `(.L_x_2509) ;  /* 0x0000000000508947 */ /* 0x000fec0003800000 */
[----:B--2---:R-:W-:Y:S01]  /*c6a0*/  IMAD.U32 R69, R121, 0x10000, RZ ;  /* 0x0001000079457824 */ /* 0x004fe200078e00ff */
[----:B------:R-:W-:Y:S02]  /*c6b0*/  LOP3.LUT R68, R124, 0xffff, RZ, 0xc0, !PT ;  /* 0x0000ffff7c447812 */ /* 0x000fe400078ec0ff */
[----:B------:R-:W-:Y:S02]  /*c6c0*/  PRMT R71, R120, 0x7104, RZ ;  /* 0x0000710478477816 */ /* 0x000fe400000000ff */
[----:B------:R-:W-:Y:S02]  /*c6d0*/  LOP3.LUT R69, R69, 0xff0000, RZ, 0xc0, !PT ;  /* 0x00ff000045457812 */ /* 0x000fe400078ec0ff */
[----:B------:R-:W-:Y:S02]  /*c6e0*/  LOP3.LUT R142, R118, 0xff, RZ, 0xc0, !PT ;  /* 0x000000ff768e7812 */ /* 0x000fe400078ec0ff */
[----:B------:R-:W-:Y:S02]  /*c6f0*/  PRMT R70, R69, 0x4210, R68 ;  /* 0x0000421045467816 */ /* 0x000fe40000000044 */
[----:B------:R-:W0:Y:S01]  /*c700*/  LDC.64 R68, c[0x0][0x248] ;  /* 0x00009200ff447b82 */ /* 0x000e220000000a00 */
[----:B------:R-:W-:Y:S01]  /*c710*/  LOP3.LUT R138, R117, 0xff, RZ, 0xc0, !PT ;  /* 0x000000ff758a7812 */ /* 0x000fe200078ec0ff */
[----:B------:R-:W-:Y:S01]  /*c720*/  IMAD.WIDE.U32 R142, R142, 0x1000000, RZ ;  /* 0x010000008e8e7825 */ /* 0x000fe200078e00ff */
[----:B------:R-:W-:-:S02]  /*c730*/  LOP3.LUT R70, R70, 0xff00, R71, 0xf8, !PT ;  /* 0x0000ff0046467812 */ /* 0x000fc400078ef847 */
[----:B------:R-:W-:Y:S01]  /*c740*/  LOP3.LUT R71, R116, 0xff, RZ, 0xc0, !PT ;  /* 0x000000ff74477812 */ /* 0x000fe200078ec0ff */
[----:B------:R-:W-:Y:S01]  /*c750*/  IMAD.WIDE.U32 R138, R138, 0x10000, RZ ;  /* 0x000100008a8a7825 */ /* 0x000fe200078e00ff */
[----:B------:R-:W-:-:S03]  /*c760*/  LOP3.LUT R167, R70, 0xff, R119, 0xf8, !PT ;  /* 0x000000ff46a77812 */ /* 0x000fc600078ef877 */
[----:B------:R-:W-:Y:S01]  /*c770*/  IMAD.WIDE.U32 R70, R71, 0x100, RZ ;  /* 0x0000010047467825 */ /* 0x000fe200078e00ff */
[----:B------:R-:W-:Y:S02]  /*c780*/  LOP3.LUT R167, R139, R167, R143, 0xfe, !PT ;  /* 0x000000a78ba77212 */ /* 0x000fe400078efe8f */
[----:B------:R-:W-:Y:S02]  /*c790*/  LOP3.LUT R138, R70, R142, R138, 0xfe, !PT ;  /* 0x0000008e468a7212 */ /* 0x000fe400078efe8a */
[----:B------:R-:W-:Y:S02]  /*c7a0*/  LOP3.LUT R71, R167, R71, RZ, 0xfc, !PT ;  /* 0x00000047a7477212 */ /* 0x000fe400078efcff */
[----:B------:R-:W-:Y:S01]  /*c7b0*/  LOP3.LUT R70, R138, 0xff, R115, 0xf8, !PT ;  /* 0x000000ff8a467812 */ /* 0x000fe200078ef873 */
[----:B0-----:R-:W-:-:S05]  /*c7c0*/  IMAD.WIDE.U32 R68, R133, 0x8, R68 ;  /* 0x0000000885447825 */ /* 0x001fca00078e0044 */
[----:B------:R0:W-:Y:S02]  /*c7d0*/  STG.E.64 desc[UR4][R68.64], R70 ;  /* 0x0000004644007986 */ /* 0x0001e4000c101b04 */
.L_x_2509:
[----:B------:R1:W5:Y:S04]  /*c7e0*/  @P0 LDG.E.128 R60, desc[UR4][R162.64] ;  /* 0x00000004a23c0981 */ /* 0x000368000c1e1d00 */
[----:B------:R1:W5:Y:S04]  /*c7f0*/  @P1 LDG.E.128 R64, desc[UR4][R160.64] ;  /* 0x00000004a0401981 */ /* 0x000368000c1e1d00 */
[----:B0-2---:R1:W5:Y:S01]  /*c800*/  LDG.E.128 R68, desc[UR4][R164.64] ;  /* 0x00000004a4447981 */ /* 0x005362000c1e1d00 */
        /* <DEDUP_REMOVED lines=12> */
.L_x_2511:
[----:B------:R-:W-:-:S07]  /*c8d0*/  IMAD.MOV.U32 R140, RZ, RZ, R132 ;  /* 0x000000ffff8c7224 */ /* 0x000fce00078e0084 */
.L_x_2512:
[----:B------:R-:W-:Y:S05]  /*c8e0*/  BSYNC B0 ;  /* 0x0000000000007941 */ /* 0x000fea0003800000 */
.L_x_2510:
        /* <DEDUP_REMOVED lines=16> */
.L_x_2516:
[----:B------:R-:W-:Y:S05]  /*c9f0*/  BSYNC B1 ;  /* 0x0000000000017941 */ /* 0x000fea0003800000 */
.L_x_2515:
        /* <DEDUP_REMOVED lines=44> */
.L_x_2514:
[----:B------:R-:W-:Y:S05]  /*ccc0*/  BSYNC B0 ;  /* 0x0000000000007941 */ /* 0x000fea0003800000 */
.L_x_2513:
        /* <DEDUP_REMOVED lines=16> */
.L_x_2517:
        /* <DEDUP_REMOVED lines=12> */
.L_x_2520:
[----:B------:R-:W-:-:S07]  /*ce90*/  IMAD.MOV.U32 R115, RZ, RZ, R132 ;  /* 0x000000ffff737224 */ /* 0x000fce00078e0084 */
.L_x_2521:
[----:B------:R-:W-:Y:S05]  /*cea0*/  BSYNC B0 ;  /* 0x0000000000007941 */ /* 0x000fea0003800000 */
.L_x_2519:
        /* <DEDUP_REMOVED lines=16> */
.L_x_2525:
[----:B------:R-:W-:Y:S05]  /*cfb0*/  BSYNC B1 ;  /* 0x0000000000017941 */ /* 0x000fea0003800000 */
.L_x_2524:
        /* <DEDUP_REMOVED lines=43> */
[----:B------:R-:W-:-:S07]  /*d270*/  IMAD.MOV.U32 R136, RZ, RZ, R138 ;  /* 0x000000ffff887224 */ /* 0x000fce00078e008a */
.L_x_2523:
[----:B------:R-:W-:Y:S05]  /*d280*/  BSYNC B0 ;  /* 0x0000000000007941 */ /* 0x000fea0003800000 */
.L_x_2522:
        /* <DEDUP_REMOVED lines=10> */
.L_x_2518:
        /* <DEDUP_REMOVED lines=12> */
.L_x_2527:
[----:B------:R-:W-:-:S07]  /*d3f0*/  IMAD.MOV.U32 R140, RZ, RZ, R132 ;  /* 0x000000ffff8c7224 */ /* 0x000fce00078e0084 */
.L_x_2528:
[----:B------:R-:W-:Y:S05]  /*d400*/  BSYNC B0 ;  /* 0x0000000000007941 */ /* 0x000fea0003800000 */
.L_x_2526:
        /* <DEDUP_REMOVED lines=16> */
.L_x_2532:
[----:B------:R-:W-:Y:S05]  /*d510*/  BSYNC B1 ;  /* 0x0000000000017941 */ /* 0x000fea0003800000 */
.L_x_2531:
        /* <DEDUP_REMOVED lines=44> */
.L_x_2530:
[----:B------:R-:W-:Y:S05]  /*d7e0*/  BSYNC B0 ;  /* 0x0000000000007941 */ /* 0x000fea0003800000 */
.L_x_2529:
        /* <DEDUP_REMOVED lines=16> */
.L_x_2533:
        /* <DEDUP_REMOVED lines=12> */
.L_x_2536:
[----:B------:R-:W-:-:S07]  /*d9b0*/  IMAD.MOV.U32 R78, RZ, RZ, R132 ;  /* 0x000000ffff4e7224 */ /* 0x000fce00078e0084 */
.L_x_2537:
[----:B------:R-:W-:Y:S05]  /*d9c0*/  BSYNC B0 ;  /* 0x0000000000007941 */ /* 0x000fea0003800000 */
.L_x_2535:
        /* <DEDUP_REMOVED lines=16> */
.L_x_2541:
[----:B------:R-:W-:Y:S05]  /*dad0*/  BSYNC B1 ;  /* 0x0000000000017941 */ /* 0x000fea0003800000 */
.L_x_2540:
        /* <DEDUP_REMOVED lines=44> */
.L_x_2539:
[----:B------:R-:W-:Y:S05]  /*dda0*/  BSYNC B0 ;  /* 0x0000000000007941 */ /* 0x000fea0003800000 */
.L_x_2538:
[----:B------:R-:W-:Y:S02]  /*ddb0*/  I2FP.F32.U32 R139, R78 ;  /* 0x0000004e008b7245 */ /* 0x000fe40000201000 */
[----:B------:R-:W-:Y:S02]  /*ddc0*/  PRMT R78, R60, 0x7632, R78 ;  /* 0x000076323c4e7816 */ /* 0x000fe4000000004e */
[----:B------:R-:W-:Y:S01]  /*ddd0*/  @P1 PRMT R116, R64, 0x7632, R116 ;  /* 0x0000763240741816 */ /* 0x000fe20000000074 */
[----:B------:R-:W-:Y:S02]  /*dde0*/  FFMA.FTZ R139, R139, R72, 1.1641532182693481445e-10 ;  /* 0x2f0000008b8b7423 */ /* 0x000fe40000010048 */
[----:B------:R-:W-:Y:S02]  /*ddf0*/  IMAD.U32 R143, R78, 0x10000, RZ ;  /* 0x000100004e8f7824 */ /* 0x000fe400078e00ff */
[----:B------:R-:W-:Y:S01]  /*de00*/  @P1 IMAD.U32 R138, R116, 0x10000, RZ ;  /* 0x00010000748a1824 */ /* 0x000fe200078e00ff */
[----:B------:R-:W-:Y:S01]  /*de10*/  FSETP.GTU.FTZ.AND P3, PT, R139, R76, PT ;  /* 0x0000004c8b00720b */ /* 0x000fe20003f7c000 */
[----:B------:R-:W-:-:S03]  /*de20*/  FMUL.FTZ R143, R143, R74 ;  /* 0x0000004a8f8f7220 */ /* 0x000fc60000410000 */
[----:B------:R-:W-:Y:S02]  /*de30*/  SEL R116, RZ, 0x1, P3 ;  /* 0x00000001ff747807 */ /* 0x000fe40001800000 */
[----:B------:R-:W-:-:S05]  /*de40*/  FSEL R78, R143, RZ, !P3 ;  /* 0x000000ff8f4e7208 */ /* 0x000fca0005800000 */
[----:B------:R-:W-:-:S04]  /*de50*/  FADD.FTZ R161, R161, R78 ;  /* 0x0000004ea1a17221 */ /* 0x000fc80000010000 */
[----:B------:R-:W-:-:S07]  /*de60*/  @P1 FADD.FTZ R161, R161, R138 ;  /* 0x0000008aa1a11221 */ /* 0x000fce0000010000 */
.L_x_2534:
        /* <DEDUP_REMOVED lines=12> */
.L_x_2543:
[----:B------:R-:W-:-:S07]  /*df30*/  IMAD.MOV.U32 R78, RZ, RZ, R132 ;  /* 0x000000ffff4e7224 */ /* 0x000fce00078e0084 */
.L_x_2544:
[----:B------:R-:W-:Y:S05]  /*df40*/  BSYNC B0 ;  /* 0x0000000000007941 */ /* 0x000fea0003800000 */
.L_x_2542:
        /* <DEDUP_REMOVED lines=16> */
.L_x_2548:
[----:B------:R-:W-:Y:S05]  /*e050*/  BSYNC B1 ;  /* 0x0000000000017941 */ /* 0x000fea0003800000 */
.L_x_2547:
        /* <DEDUP_REMOVED lines=44> */
.L_x_2546:
[----:B------:R-:W-:Y:S05]  /*e320*/  BSYNC B0 ;  /* 0x0000000000007941 */ /* 0x000fea0003800000 */
.L_x_2545:
        /* <DEDUP_REMOVED lines=16> */
.L_x_2549:
        /* <DEDUP_REMOVED lines=12> */
.L_x_2552:
[----:B------:R-:W-:-:S07]  /*e4f0*/  IMAD.MOV.U32 R117, RZ, RZ, R132 ;  /* 0x000000ffff757224 */ /* 0x000fce00078e0084 */
.L_x_2553:
[----:B------:R-:W-:Y:S05]  /*e500*/  BSYNC B0 ;  /* 0x0000000000007941 */ /* 0x000fea0003800000 */
.L_x_2551:
        /* <DEDUP_REMOVED lines=16> */
.L_x_2557:
[----:B------:R-:W-:Y:S05]  /*e610*/  BSYNC B1 ;  /* 0x0000000000017941 */ /* 0x000fea0003800000 */
.L_x_2556:
        /* <DEDUP_REMOVED lines=44> */
.L_x_2555:
[----:B------:R-:W-:Y:S05]  /*e8e0*/  BSYNC B0 ;  /* 0x0000000000007941 */ /* 0x000fea0003800000 */
.L_x_2554:
        /* <DEDUP_REMOVED lines=10> */
.L_x_2550:
        /* <DEDUP_REMOVED lines=12> */
.L_x_2559:
[----:B------:R-:W-:-:S07]  /*ea50*/  IMAD.MOV.U32 R140, RZ, RZ, R132 ;  /* 0x000000ffff8c7224 */ /* 0x000fce00078e0084 */
.L_x_2560:
[----:B------:R-:W-:Y:S05]  /*ea60*/  BSYNC B0 ;  /* 0x0000000000007941 */ /* 0x000fea0003800000 */
.L_x_2558:
        /* <DEDUP_REMOVED lines=16> */
.L_x_2564:
[----:B------:R-:W-:Y:S05]  /*eb70*/  BSYNC B1 ;  /* 0x0000000000017941 */ /* 0x000fea0003800000 */
.L_x_2563:
        /* <DEDUP_REMOVED lines=44> */
.L_x_2562:
[----:B------:R-:W-:Y:S05]  /*ee40*/  BSYNC B0 ;  /* 0x0000000000007941 */ /* 0x000fea0003800000 */
.L_x_2561:
        /* <DEDUP_REMOVED lines=16> */
.L_x_2565:
        /* <DEDUP_REMOVED lines=12> */
.L_x_2568:
[----:B------:R-:W-:-:S07]  /*f010*/  IMAD.MOV.U32 R78, RZ, RZ, R132 ;  /* 0x000000ffff4e7224 */ /* 0x000fce00078e0084 */
.L_x_2569:
[----:B------:R-:W-:Y:S05]  /*f020*/  BSYNC B0 ;  /* 0x0000000000007941 */ /* 0x000fea0003800000 */
.L_x_2567:
        /* <DEDUP_REMOVED lines=16> */
.L_x_2573:
[----:B------:R-:W-:Y:S05]  /*f130*/  BSYNC B1 ;  /* 0x0000000000017941 */ /* 0x000fea0003800000 */
.L_x_2572:
        /* <DEDUP_REMOVED lines=44> */
.L_x_2571:
[----:B------:R-:W-:Y:S05]  /*f400*/  BSYNC B0 ;  /* 0x0000000000007941 */ /* 0x000fea0003800000 */
.L_x_2570:
        /* <DEDUP_REMOVED lines=12> */
.L_x_2566:
        /* <DEDUP_REMOVED lines=12> */
.L_x_2575:
[----:B------:R-:W-:-:S07]  /*f590*/  IMAD.MOV.U32 R78, RZ, RZ, R132 ;  /* 0x000000ffff4e7224 */ /* 0x000fce00078e0084 */
.L_x_2576:
[----:B------:R-:W-:Y:S05]  /*f5a0*/  BSYNC B0 ;  /* 0x0000000000007941 */ /* 0x000fea0003800000 */
.L_x_2574:
        /* <DEDUP_REMOVED lines=16> */
.L_x_2580:
[----:B------:R-:W-:Y:S05]  /*f6b0*/  BSYNC B1 ;  /* 0x0000000000017941 */ /* 0x000fea0003800000 */
.L_x_2579:
        /* <DEDUP_REMOVED lines=44> */
.L_x_2578:
[----:B------:R-:W-:Y:S05]  /*f980*/  BSYNC B0 ;  /* 0x0000000000007941 */ /* 0x000fea0003800000 */
.L_x_2577:
        /* <DEDUP_REMOVED lines=16> */
.L_x_2581:
        /* <DEDUP_REMOVED lines=12> */
.L_x_2584:
[----:B------:R-:W-:-:S07]  /*fb50*/  IMAD.MOV.U32 R78, RZ, RZ, R132 ;  /* 0x000000ffff4e7224 */ /* 0x000fce00078e0084 */
.L_x_2585:
[----:B------:R-:W-:Y:S05]  /*fb60*/  BSYNC B0 ;  /* 0x0000000000007941 */ /* 0x000fea0003800000 */
.L_x_2583:
        /* <DEDUP_REMOVED lines=16> */
.L_x_2589:
[----:B------:R-:W-:Y:S05]  /*fc70*/  BSYNC B1 ;  /* 0x0000000000017941 */ /* 0x000fea0003800000 */
.L_x_2588:
        /* <DEDUP_REMOVED lines=44> */
.L_x_2587:
[----:B------:R-:W-:Y:S05]  /*ff40*/  BSYNC B0 ;  /* 0x0000000000007941 */ /* 0x000fea0003800000 */
.L_x_2586:
        /* <DEDUP_REMOVED lines=10> */
.L_x_2582:
        /* <DEDUP_REMOVED lines=12> */
.L_x_2591:
[----:B------:R-:W-:-:S07]  /*100b0*/  IMAD.MOV.U32 R78, RZ, RZ, R132 ;  /* 0x000000ffff4e7224 */ /* 0x000fce00078e0084 */
.L_x_2592:
[----:B------:R-:W-:Y:S05]  /*100c0*/  BSYNC B0 ;  /* 0x0000000000007941 */ /* 0x000fea0003800000 */
.L_x_2590:
        /* <DEDUP_REMOVED lines=16> */
.L_x_2596:
[----:B------:R-:W-:Y:S05]  /*101d0*/  BSYNC B1 ;  /* 0x0000000000017941 */ /* 0x000fea0003800000 */
.L_x_2595:
        /* <DEDUP_REMOVED lines=42> */
[----:B------:R-:W-:Y:S01]  /*10480*/  LOP3.LUT R134, R69, R138, R34, 0x96, !PT ;  /* 0x0000008a45867212 */ /* 0x000fe200078e9622 */
[----:B------:R-:W-:-:S07]  /*10490*/  IMAD.MOV.U32 R69, RZ, RZ, RZ ;  /* 0x000000ffff457224 */ /* 0x000fce00078e00ff */
.L_x_2594:
[----:B------:R-:W-:Y:S05]  /*104a0*/  BSYNC B0 ;  /* 0x0000000000007941 */ /* 0x000fea0003800000 */
.L_x_2593:
        /* <DEDUP_REMOVED lines=14> */
.L_x_2597:
        /* <DEDUP_REMOVED lines=12> */
.L_x_2600:
[----:B------:R-:W-:-:S07]  /*10650*/  IMAD.MOV.U32 R70, RZ, RZ, R132 ;  /* 0x000000ffff467224 */ /* 0x000fce00078e0084 */
.L_x_2601:
[----:B------:R-:W-:Y:S05]  /*10660*/  BSYNC B0 ;  /* 0x0000000000007941 */ /* 0x000fea0003800000 */
.L_x_2599:
        /* <DEDUP_REMOVED lines=16> */
.L_x_2605:
[----:B------:R-:W-:Y:S05]  /*10770*/  BSYNC B1 ;  /* 0x0000000000017941 */ /* 0x000fea0003800000 */
.L_x_2604:
        /* <DEDUP_REMOVED lines=44> */
.L_x_2603:
[----:B------:R-:W-:Y:S05]  /*10a40*/  BSYNC B0 ;  /* 0x0000000000007941 */ /* 0x000fea0003800000 */
.L_x_2602:
        /* <DEDUP_REMOVED lines=8> */
[----:B------:R-:W-:-:S05]  /*10ad0*/  FSEL R70, R139, RZ, !P4 ;  /* 0x000000ff8b467208 */ /* 0x000fca0006000000 */
[----:B------:R-:W-:Y:S01]  /*10ae0*/  FADD.FTZ R169, R169, R70 ;  /* 0x00000046a9a97221 */ /* 0x000fe20000010000 */
[----:B------:R-:W-:-:S04]  /*10af0*/  @P1 IMAD.U32 R70, R69, 0x10000, RZ ;  /* 0x0001000045461824 */ /* 0x000fc800078e00ff */
[----:B------:R-:W-:-:S07]  /*10b00*/  @P1 FADD.FTZ R169, R169, R70 ;  /* 0x00000046a9a91221 */ /* 0x000fce0000010000 */
.L_x_2598:
        /* <DEDUP_REMOVED lines=12> */
.L_x_2607:
[----:B------:R-:W-:-:S07]  /*10bd0*/  IMAD.MOV.U32 R70, RZ, RZ, R132 ;  /* 0x000000ffff467224 */ /* 0x000fce00078e0084 */
.L_x_2608:
[----:B------:R-:W-:Y:S05]  /*10be0*/  BSYNC B0 ;  /* 0x0000000000007941 */ /* 0x000fea0003800000 */
.L_x_2606:
        /* <DEDUP_REMOVED lines=16> */
.L_x_2612:
[----:B------:R-:W-:Y:S05]  /*10cf0*/  BSYNC B1 ;  /* 0x0000000000017941 */ /* 0x000fea0003800000 */
.L_x_2611:
        /* <DEDUP_REMOVED lines=44> */
.L_x_2610:
[----:B------:R-:W-:Y:S05]  /*10fc0*/  BSYNC B0 ;  /* 0x0000000000007941 */ /* 0x000fea0003800000 */
.L_x_2609:
        /* <DEDUP_REMOVED lines=14> */
.L_x_2613:
        /* <DEDUP_REMOVED lines=12> */
.L_x_2616:
[----:B------:R-:W-:-:S07]  /*11170*/  IMAD.MOV.U32 R121, RZ, RZ, R132 ;  /* 0x000000ffff797224 */ /* 0x000fce00078e0084 */
.L_x_2617:
[----:B------:R-:W-:Y:S05]  /*11180*/  BSYNC B0 ;  /* 0x0000000000007941 */ /* 0x000fea0003800000 */
.L_x_2615:
        /* <DEDUP_REMOVED lines=16> */
.L_x_2621:
[----:B------:R-:W-:Y:S05]  /*11290*/  BSYNC B1 ;  /* 0x0000000000017941 */ /* 0x000fea0003800000 */
.L_x_2620:
        /* <DEDUP_REMOVED lines=44> */
.L_x_2619:
[----:B------:R-:W-:Y:S05]  /*11560*/  BSYNC B0 ;  /* 0x0000000000007941 */ /* 0x000fea0003800000 */
.L_x_2618:
        /* <DEDUP_REMOVED lines=10> */
.L_x_2614:
        /* <DEDUP_REMOVED lines=12> */
.L_x_2623:
[----:B------:R-:W-:-:S07]  /*116d0*/  IMAD.MOV.U32 R140, RZ, RZ, R132 ;  /* 0x000000ffff8c7224 */ /* 0x000fce00078e0084 */
.L_x_2624:
[----:B------:R-:W-:Y:S05]  /*116e0*/  BSYNC B0 ;  /* 0x0000000000007941 */ /* 0x000fea0003800000 */
.L_x_2622:
        /* <DEDUP_REMOVED lines=16> */
.L_x_2628:
[----:B------:R-:W-:Y:S05]  /*117f0*/  BSYNC B1 ;  /* 0x0000000000017941 */ /* 0x000fea0003800000 */
.L_x_2627:
[----:B------:R-:W-:Y:S01]  /*11800*/  LOP3.LUT R69, R69, R56, R123, 0x96, !PT ;  /* 0x0000003845457212 */ /* 0x000fe200078e967b */
[----:B------:R-:W-:-:S04]  /*11810*/  IMAD.HI.U32 R70, R53, -0x326172a9, RZ ;  /* 0xcd9e8d5735467827 */ /* 0x000fc800078e00ff */
[----:B------:R-:W-:Y:S01]  /*11820*/  IMAD R71, R53, -0x326172a9, RZ ;  /* 0xcd9e8d5735477824 */ /* 0x000fe200078e02ff */
[----:B------:R-:W-:Y:S01]  /*11830*/  LOP3.LUT R70, R70, R55, R122, 0x96, !PT ;  /* 0x0000003746467212 */ /* 0x000fe200078e967a */
[----:B------:R-:W-:-:S04]  /*11840*/  IMAD.WIDE.U32 R68, R69, -0x326172a9, RZ ;  /* 0xcd9e8d5745447825 */ /* 0x000fc800078e00ff */
[----:B------:R-:W-:Y:S01]  /*11850*/  IMAD.WIDE.U32 R138, R70, -0x2daee0ad, RZ ;  /* 0xd2511f53468a7825 */ /* 0x000fe200078e00ff */
[----:B------:R-:W-:-:S03]  /*11860*/  LOP3.LUT R71, R69, R71, R4, 0x96, !PT ;  /* 0x0000004745477212 */ /* 0x000fc600078e9604 */
[----:B------:R-:W-:Y:S02]  /*11870*/  IMAD R69, R54, -0x2daee0ad, RZ ;  /* 0xd2511f5336457824 */ /* 0x000fe400078e02ff */
[----:B------:R-:W-:-:S03]  /*11880*/  IMAD.WIDE.U32 R70, R71, -0x2daee0ad, RZ ;  /* 0xd2511f5347467825 */ /* 0x000fc600078e00ff */
[----:B------:R-:W-:Y:S02]  /*11890*/  LOP3.LUT R69, R139, R69, R3, 0x96, !PT ;  /* 0x000000458b457212 */ /* 0x000fe400078e9603 */
[----:B------:R-:W-:-:S03]  /*118a0*/  LOP3.LUT R71, R71, R138, R6, 0x96, !PT ;  /* 0x0000008a47477212 */ /* 0x000fc600078e9606 */
        /* <DEDUP_REMOVED lines=33> */
.L_x_2626:
[----:B------:R-:W-:Y:S05]  /*11ac0*/  BSYNC B0 ;  /* 0x0000000000007941 */ /* 0x000fea0003800000 */
.L_x_2625:
        /* <DEDUP_REMOVED lines=14> */
.L_x_2629:
        /* <DEDUP_REMOVED lines=12> */
.L_x_2632:
[----:B------:R-:W-:-:S07]  /*11c70*/  IMAD.MOV.U32 R124, RZ, RZ, R132 ;  /* 0x000000ffff7c7224 */ /* 0x000fce00078e0084 */
.L_x_2633:
[----:B------:R-:W-:Y:S05]  /*11c80*/  BSYNC B0 ;  /* 0x0000000000007941 */ /* 0x000fea0003800000 */
.L_x_2631:
        /* <DEDUP_REMOVED lines=18> */
.L_x_2637:
[----:B------:R-:W-:Y:S05]  /*11db0*/  BSYNC B1 ;  /* 0x0000000000017941 */ /* 0x000fea0003800000 */
.L_x_2636:
[----:B------:R-:W-:Y:S01]  /*11dc0*/  IMAD.HI.U32 R68, R53, -0x326172a9, RZ ;  /* 0xcd9e8d5735447827 */ /* 0x000fe200078e00ff */
[----:B------:R-:W-:Y:S01]  /*11dd0*/  LOP3.LUT R69, R69, R56, R123, 0x96, !PT ;  /* 0x0000003845457212 */ /* 0x000fe200078e967b */
[----:B------:R-:W-:Y:S02]  /*11de0*/  HFMA2.MMA R78, -RZ, RZ, 0, 0 ;  /* 0x00000000ff4e7435 */ /* 0x000fe400000001ff */
        /* <DEDUP_REMOVED lines=41> */
.L_x_2635:
[----:B------:R-:W-:Y:S05]  /*12080*/  BSYNC B0 ;  /* 0x0000000000007941 */ /* 0x000fea0003800000 */
.L_x_2634:
        /* <DEDUP_REMOVED lines=8> */
[--C-:B------:R-:W-:Y:S01]  /*12110*/  FADD.FTZ R175, R175, R68.reuse ;  /* 0x00000044afaf7221 */ /* 0x100fe20000010000 */
[----:B------:R-:W-:-:S05]  /*12120*/  @P1 PRMT R68, R67, 0x7632, R68 ;  /* 0x0000763243441816 */ /* 0x000fca0000000044 */
[----:B------:R-:W-:-:S04]  /*12130*/  @P1 IMAD.U32 R68, R68, 0x10000, RZ ;  /* 0x0001000044441824 */ /* 0x000fc800078e00ff */
[----:B------:R-:W-:-:S07]  /*12140*/  @P1 FADD.FTZ R175, R175, R68 ;  /* 0x00000044afaf1221 */ /* 0x000fce0000010000 */
.L_x_2630:
[----:B------:R-:W-:Y:S01]  /*12150*/  SEL R138, RZ, 0x100, P3 ;  /* 0x00000100ff8a7807 */ /* 0x000fe20001800000 */
[----:B------:R-:W-:Y:S01]  /*12160*/  IMAD.WIDE.U32 R178, R159, 0x10, R128 ;  /* 0x000000109fb27825 */ /* 0x000fe200078e0080 */
[C---:B------:R-:W-:Y:S02]  /*12170*/  LOP3.LUT P3, RZ, R114.reuse, 0x4, RZ, 0xc0, !PT ;  /* 0x0000000472ff7812 */ /* 0x040fe4000786c0ff */
[----:B------:R-:W-:Y:S02]  /*12180*/  P2R R68, PR, RZ, 0x2 ;  /* 0x00000002ff447803 */ /* 0x000fe40000000000 */
[----:B------:R-:W-:Y:S02]  /*12190*/  SEL R176, RZ, 0x1, P3 ;  /* 0x00000001ffb07807 */ /* 0x000fe40001800000 */
[----:B------:R-:W-:Y:S02]  /*121a0*/  LOP3.LUT P1, RZ, R114, 0x2, RZ, 0xc0, !PT ;  /* 0x0000000272ff7812 */ /* 0x000fe4000782c0ff */
[----:B------:R-:W-:Y:S01]  /*121b0*/  SEL R140, RZ, 0x1000000, P5 ;  /* 0x01000000ff8c7807 */ /* 0x000fe20002800000 */
[----:B------:R-:W-:Y:S01]  /*121c0*/  IMAD.WIDE.U32 R176, R176, 0x1000000, RZ ;  /* 0x01000000b0b07825 */ /* 0x000fe200078e00ff */
[----:B------:R-:W-:-:S02]  /*121d0*/  SEL R143, RZ, 0x10000, P4 ;  /* 0x00010000ff8f7807 */ /* 0x000fc40002000000 */
[----:B------:R-:W-:Y:S02]  /*121e0*/  SEL R139, RZ, 0x1, P1 ;  /* 0x00000001ff8b7807 */ /* 0x000fe40000800000 */
[----:B------:R-:W-:Y:S02]  /*121f0*/  LOP3.LUT R138, R138, R140, R143, 0xfe, !PT ;  /* 0x0000008c8a8a7212 */ /* 0x000fe400078efe8f */
[C---:B------:R-:W-:Y:S02]  /*12200*/  LOP3.LUT P5, RZ, R114.reuse, 0x10, RZ, 0xc0, !PT ;  /* 0x0000001072ff7812 */ /* 0x040fe400078ac0ff */
[----:B------:R-:W-:Y:S02]  /*12210*/  LOP3.LUT P4, RZ, R114, 0x8, RZ, 0xc0, !PT ;  /* 0x0000000872ff7812 */ /* 0x000fe4000788c0ff */
[----:B------:R-:W-:Y:S02]  /*12220*/  LOP3.LUT R177, R177, R138, R139, 0xfe, !PT ;  /* 0x0000008ab1b17212 */ /* 0x000fe400078efe8b */
[----:B------:R-:W-:-:S02]  /*12230*/  SEL R142, RZ, 0x1, P4 ;  /* 0x00000001ff8e7807 */ /* 0x000fc40002000000 */
[----:B------:R-:W-:Y:S02]  /*12240*/  SEL R138, RZ, 0x1, P5 ;  /* 0x00000001ff8a7807 */ /* 0x000fe40002800000 */
[----:B------:R-:W-:Y:S01]  /*12250*/  ISETP.NE.AND P1, PT, R68, RZ, PT ;  /* 0x000000ff4400720c */ /* 0x000fe20003f25270 */
[----:B------:R-:W-:Y:S01]  /*12260*/  IMAD.WIDE.U32 R142, R142, 0x10000, RZ ;  /* 0x000100008e8e7825 */ /* 0x000fe200078e00ff */
[----:B------:R-:W-:Y:S02]  /*12270*/  F2FP.BF16.F32.PACK_AB R71, R175, R173 ;  /* 0x000000adaf47723e */ /* 0x000fe400000010ff */
[----:B------:R-:W-:Y:S01]  /*12280*/  F2FP.BF16.F32.PACK_AB R70, R169, R171 ;  /* 0x000000aba946723e */ /* 0x000fe200000010ff */
[----:B------:R-:W-:Y:S01]  /*12290*/  IMAD.WIDE.U32 R138, R138, 0x100, RZ ;  /* 0x000001008a8a7825 */ /* 0x000fe200078e00ff */
[----:B------:R-:W-:Y:S02]  /*122a0*/  F2FP.BF16.F32.PACK_AB R69, R165, R167 ;  /* 0x000000a7a545723e */ /* 0x000fe400000010ff */
[----:B------:R-:W-:-:S02]  /*122b0*/  F2FP.BF16.F32.PACK_AB R68, R161, R163 ;  /* 0x000000a3a144723e */ /* 0x000fc400000010ff */
[----:B------:R-:W-:Y:S02]  /*122c0*/  LOP3.LUT P6, RZ, R114, 0x20, RZ, 0xc0, !PT ;  /* 0x0000002072ff7812 */ /* 0x000fe400078cc0ff */
[----:B------:R-:W-:Y:S01]  /*122d0*/  LOP3.LUT R176, R138, R176, R142, 0xfe, !PT ;  /* 0x000000b08ab07212 */ /* 0x000fe200078efe8e */
[----:B------:R0:W-:Y:S01]  /*122e0*/  STG.E.128 desc[UR4][R178.64], R68 ;  /* 0x00000044b2007986 */ /* 0x0001e2000c101d04 */
[----:B------:R-:W-:Y:S02]  /*122f0*/  LOP3.LUT R139, R139, R177, R143, 0xfe, !PT ;  /* 0x000000b18b8b7212 */ /* 0x000fe400078efe8f */
[----:B------:R-:W1:Y:S01]  /*12300*/  @P0 LDC.64 R142, c[0x0][0x228] ;  /* 0x00008a00ff8e0b82 */ /* 0x000e620000000a00 */
[----:B0-----:R-:W-:-:S04]  /*12310*/  SEL R69, RZ, 0x1, P6 ;  /* 0x00000001ff457807 */ /* 0x001fc80003000000 */
[----:B------:R-:W-:Y:S01]  /*12320*/  LOP3.LUT R138, R176, R69, RZ, 0xfc, !PT ;  /* 0x00000045b08a7212 */ /* 0x000fe200078efcff */
[----:B------:R-:W-:-:S05]  /*12330*/  IMAD.WIDE.U32 R68, R159, 0x8, R82 ;  /* 0x000000089f447825 */ /* 0x000fca00078e0052 */
[----:B------:R0:W-:Y:S01]  /*12340*/  STG.E.64 desc[UR4][R68.64], R138 ;  /* 0x0000008a44007986 */ /* 0x0001e2000c101b04 */
[----:B------:R-:W-:Y:S05]  /*12350*/  @!P0 BRA `(.L_x_2638) ;  /* 0x0000000000508947 */ /* 0x000fea0003800000 */
[----:B0-----:R-:W-:Y:S02]  /*12360*/  SHF.L.U32 R68, R121, 0x10, RZ ;  /* 0x0000001079447819 */ /* 0x001fe400000006ff */
[----:B------:R-:W-:Y:S02]  /*12370*/  PRMT R71, R120, 0x7104, RZ ;  /* 0x0000710478477816 */ /* 0x000fe400000000ff */
[----:B------:R-:W-:Y:S02]  /*12380*/  LOP3.LUT R69, R68, 0xff0000, RZ, 0xc0, !PT ;  /* 0x00ff000044457812 */ /* 0x000fe400078ec0ff */
[----:B------:R-:W-:Y:S02]  /*12390*/  LOP3.LUT R68, R124, 0xffff, RZ, 0xc0, !PT ;  /* 0x0000ffff7c447812 */ /* 0x000fe400078ec0ff */
[----:B------:R-:W-:Y:S02]  /*123a0*/  LOP3.LUT R176, R118, 0xff, RZ, 0xc0, !PT ;  /* 0x000000ff76b07812 */ /* 0x000fe400078ec0ff */
[----:B------:R-:W-:-:S02]  /*123b0*/  PRMT R70, R69, 0x4210, R68 ;  /* 0x0000421045467816 */ /* 0x000fc40000000044 */
[----:B------:R-:W0:Y:S01]  /*123c0*/  LDC.64 R68, c[0x0][0x248] ;  /* 0x00009200ff447b82 */ /* 0x000e220000000a00 */
[----:B------:R-:W-:Y:S01]  /*123d0*/  LOP3.LUT R138, R117, 0xff, RZ, 0xc0, !PT ;  /* 0x000000ff758a7812 */ /* 0x000fe200078ec0ff */
[----:B------:R-:W-:Y:S01]  /*123e0*/  IMAD.WIDE.U32 R176, R176, 0x1000000, RZ ;  /* 0x01000000b0b07825 */ /* 0x000fe200078e00ff */
[----:B------:R-:W-:Y:S02]  /*123f0*/  LOP3.LUT R70, R70, 0xff00, R71, 0xf8, !PT ;  /* 0x0000ff0046467812 */ /* 0x000fe400078ef847 */
        /* <DEDUP_REMOVED lines=10> */
.L_x_2638:
[----:B0-2---:R-:W0:Y:S01]  /*124a0*/  @P1 LDC.64 R68, c[0x0][0x230] ;  /* 0x00008c00ff441b82 */ /* 0x005e220000000a00 */
[----:B------:R-:W-:-:S04]  /*124b0*/  VIADD R139, R80, 0x300 ;  /* 0x00000300508b7836 */ /* 0x000fc80000000000 */
[----:B-1----:R-:W-:-:S05]  /*124c0*/  @P0 IMAD.WIDE.U32 R142, R139, 0x10, R142 ;  /* 0x000000108b8e0825 */ /* 0x002fca00078e008e */
[----:B------:R1:W5:Y:S01]  /*124d0*/  @P0 LDG.E.128 R60, desc[UR4][R142.64] ;  /* 0x000000048e3c0981 */ /* 0x000362000c1e1d00 */
[----:B0-----:R-:W-:-:S04]  /*124e0*/  @P1 IMAD.WIDE.U32 R176, R139, 0x10, R68 ;  /* 0x000000108bb01825 */ /* 0x001fc800078e0044 */
[----:B------:R-:W-:Y:S01]  /*124f0*/  IMAD.WIDE.U32 R68, R139, 0x10, R126 ;  /* 0x000000108b447825 */ /* 0x000fe200078e007e */
[----:B------:R1:W5:Y:S05]  /*12500*/  @P1 LDG.E.128 R64, desc[UR4][R176.64] ;  /* 0x00000004b0401981 */ /* 0x00036a000c1e1d00 */
[----:B------:R-:W5:Y:S01]  /*12510*/  LDG.E.128 R68, desc[UR4][R68.64] ;  /* 0x0000000444447981 */ /* 0x000f62000c1e1d00 */
        /* <DEDUP_REMOVED lines=12> */
.L_x_2640:
[----:B------:R-:W-:-:S07]  /*125e0*/  MOV R138, R132 ;  /* 0x00000084008a7202 */ /* 0x000fce0000000f00 */
.L_x_2641:
[----:B------:R-:W-:Y:S05]  /*125f0*/  BSYNC B0 ;  /* 0x0000000000007941 */ /* 0x000fea0003800000 */
.L_x_2639:
        /* <DEDUP_REMOVED lines=16> */
.L_x_2645:
[----:B------:R-:W-:Y:S05]  /*12700*/  BSYNC B1 ;  /* 0x0000000000017941 */ /* 0x000fea0003800000 */
.L_x_2644:
        /* <DEDUP_REMOVED lines=44> */
.L_x_2643:
[----:B------:R-:W-:Y:S05]  /*129d0*/  BSYNC B0 ;  /* 0x0000000000007941 */ /* 0x000fea0003800000 */
.L_x_2642:
[----:B------:R-:W-:Y:S02]  /*129e0*/  I2FP.F32.U32 R127, R138 ;  /* 0x0000008a007f7245 */ /* 0x000fe40000201000 */
[----:B------:R-:W-:-:S03]  /*129f0*/  LOP3.LUT R114, R114, 0xffffffef, RZ, 0xc0, !PT ;  /* 0xffffffef72727812 */ /* 0x000fc600078ec0ff */
[----:B------:R-:W-:-:S05]  /*12a00*/  FFMA.FTZ R127, R127, R72, 1.1641532182693481445e-10 ;  /* 0x2f0000007f7f7423 */ /* 0x000fca0000010048 */
[----:B------:R-:W-:Y:S01]  /*12a10*/  FSETP.GTU.FTZ.AND P3, PT, R127, R76, PT ;  /* 0x0000004c7f00720b */ /* 0x000fe20003f7c000 */
[C---:B-----5:R-:W-:Y:S01]  /*12a20*/  IMAD.U32 R127, R68.reuse, 0x10000, RZ ;  /* 0x00010000447f7824 */ /* 0x060fe200078e00ff */
[----:B------:R-:W-:-:S03]  /*12a30*/  PRMT R68, R68, 0x7632, R68 ;  /* 0x0000763244447816 */ /* 0x000fc60000000044 */
[----:B------:R-:W-:-:S05]  /*12a40*/  FMUL.FTZ R127, R127, R74 ;  /* 0x0000004a7f7f7220 */ /* 0x000fca0000410000 */
[----:B------:R-:W-:-:S03]  /*12a50*/  FSEL R179, R127, RZ, !P3 ;  /* 0x000000ff7fb37208 */ /* 0x000fc60005800000 */
        /* <DEDUP_REMOVED lines=8> */
.L_x_2646:
        /* <DEDUP_REMOVED lines=12> */
.L_x_2649:
[----:B------:R-:W-:-:S07]  /*12ba0*/  MOV R115, R132 ;  /* 0x0000008400737202 */ /* 0x000fce0000000f00 */
.L_x_2650:
[----:B------:R-:W-:Y:S05]  /*12bb0*/  BSYNC B0 ;  /* 0x0000000000007941 */ /* 0x000fea0003800000 */
.L_x_2648:
        /* <DEDUP_REMOVED lines=11> */
[----:B------:R-:W-:Y:S01]  /*12c70*/  @!P3 IADD3 R78, R56, 0x1, RZ ;  /* 0x00000001384eb810 */ /* 0x000fe20007ffe0ff */
[----:B------:R-:W-:-:S03]  /*12c80*/  @!P3 IMAD.MOV.U32 R55, RZ, RZ, RZ ;  /* 0x000000ffff37b224 */ /* 0x000fc600078e00ff */
[----:B------:R-:W-:-:S13]  /*12c90*/  ISETP.NE.AND P4, PT, R53, RZ, !P3 ;  /* 0x000000ff3500720c */ /* 0x000fda0005f85270 */
[----:B------:R-:W-:-:S05]  /*12ca0*/  @P4 IMAD.MOV R78, RZ, RZ, R56 ;  /* 0x000000ffff4e4224 */ /* 0x000fca00078e0238 */
[----:B------:R-:W-:-:S07]  /*12cb0*/  @!P3 MOV R56, R78 ;  /* 0x0000004e0038b202 */ /* 0x000fce0000000f00 */
.L_x_2654:
[----:B------:R-:W-:Y:S05]  /*12cc0*/  BSYNC B1 ;  /* 0x0000000000017941 */ /* 0x000fea0003800000 */
.L_x_2653:
        /* <DEDUP_REMOVED lines=40> */
[----:B------:R-:W-:Y:S01]  /*12f50*/  IMAD.WIDE.U32 R126, R78, -0x2daee0ad, RZ ;  /* 0xd2511f534e7e7825 */ /* 0x000fe200078e00ff */
[----:B------:R-:W-:-:S03]  /*12f60*/  HFMA2.MMA R78, -RZ, RZ, 0, 0 ;  /* 0x00000000ff4e7435 */ /* 0x000fc600000001ff */
[----:B------:R-:W-:Y:S01]  /*12f70*/  IMAD.MOV.U32 R136, RZ, RZ, R126 ;  /* 0x000000ffff887224 */ /* 0x000fe200078e007e */
[----:B------:R-:W-:-:S07]  /*12f80*/  LOP3.LUT R134, R127, R142, R34, 0x96, !PT ;  /* 0x0000008e7f867212 */ /* 0x000fce00078e9622 */
.L_x_2652:
[----:B------:R-:W-:Y:S05]  /*12f90*/  BSYNC B0 ;  /* 0x0000000000007941 */ /* 0x000fea0003800000 */
.L_x_2651:
[----:B------:R-:W-:-:S05]  /*12fa0*/  I2FP.F32.U32 R115, R115 ;  /* 0x0000007300737245 */ /* 0x000fca0000201000 */
[----:B------:R-:W-:-:S05]  /*12fb0*/  FFMA.FTZ R115, R115, R72, 1.1641532182693481445e-10 ;  /* 0x2f00000073737423 */ /* 0x000fca0000010048 */
[----:B------:R-:W-:Y:S01]  /*12fc0*/  FSETP.GTU.FTZ.AND P3, PT, R115, R76, PT ;  /* 0x0000004c7300720b */ /* 0x000fe20003f7c000 */
[----:B------:R-:W-:-:S04]  /*12fd0*/  IMAD.U32 R115, R60, 0x10000, RZ ;  /* 0x000100003c737824 */ /* 0x000fc800078e00ff */
[----:B------:R-:W-:-:S05]  /*12fe0*/  FMUL.FTZ R115, R115, R74 ;  /* 0x0000004a73737220 */ /* 0x000fca0000410000 */
[----:B------:R-:W-:Y:S02]  /*12ff0*/  FSEL R126, R115, RZ, !P3 ;  /* 0x000000ff737e7208 */ /* 0x000fe40005800000 */
[----:B------:R-:W-:-:S03]  /*13000*/  SEL R115, RZ, 0x1, P3 ;  /* 0x00000001ff737807 */ /* 0x000fc60001800000 */
[----:B------:R-:W-:Y:S01]  /*13010*/  FADD.FTZ R179, R179, R126 ;  /* 0x0000007eb3b37221 */ /* 0x000fe20000010000 */
[----:B------:R-:W-:-:S05]  /*13020*/  @P1 SHF.L.U32 R126, R64, 0x10, RZ ;  /* 0x00000010407e1819 */ /* 0x000fca00000006ff */
[----:B------:R-:W-:-:S07]  /*13030*/  @P1 FADD.FTZ R179, R126, R179 ;  /* 0x000000b37eb31221 */ /* 0x000fce0000010000 */
.L_x_2647:
        /* <DEDUP_REMOVED lines=12> */
.L_x_2656:
[----:B------:R-:W-:-:S07]  /*13100*/  IMAD.MOV.U32 R138, RZ, RZ, R132 ;  /* 0x000000ffff8a7224 */ /* 0x000fce00078e0084 */
.L_x_2657:
[----:B------:R-:W-:Y:S05]  /*13110*/  BSYNC B0 ;  /* 0x0000000000007941 */ /* 0x000fea0003800000 */
.L_x_2655:
        /* <DEDUP_REMOVED lines=16> */
.L_x_2661:
[----:B------:R-:W-:Y:S05]  /*13220*/  BSYNC B1 ;  /* 0x0000000000017941 */ /* 0x000fea0003800000 */
.L_x_2660:
        /* <DEDUP_REMOVED lines=44> */
.L_x_2659:
[----:B------:R-:W-:Y:S05]  /*134f0*/  BSYNC B0 ;  /* 0x0000000000007941 */ /* 0x000fea0003800000 */
.L_x_2658:
        /* <DEDUP_REMOVED lines=16> */
.L_x_2662:
        /* <DEDUP_REMOVED lines=12> */
.L_x_2665:
[----:B------:R-:W-:-:S07]  /*136c0*/  MOV R78, R132 ;  /* 0x00000084004e7202 */ /* 0x000fce0000000f00 */
.L_x_2666:
[----:B------:R-:W-:Y:S05]  /*136d0*/  BSYNC B0 ;  /* 0x0000000000007941 */ /* 0x000fea0003800000 */
.L_x_2664:
        /* <DEDUP_REMOVED lines=16> */
.L_x_2670:
[----:B------:R-:W-:Y:S05]  /*137e0*/  BSYNC B1 ;  /* 0x0000000000017941 */ /* 0x000fea0003800000 */
.L_x_2669:
        /* <DEDUP_REMOVED lines=44> */
.L_x_2668:
[----:B------:R-:W-:Y:S05]  /*13ab0*/  BSYNC B0 ;  /* 0x0000000000007941 */ /* 0x000fea0003800000 */
.L_x_2667:
        /* <DEDUP_REMOVED lines=9> */
[----:B------:R-:W-:-:S04]  /*13b50*/  @P1 PRMT R78, R64, 0x7632, R78 ;  /* 0x00007632404e1816 */ /* 0x000fc8000000004e */
[----:B------:R-:W-:-:S05]  /*13b60*/  @P1 SHF.L.U32 R78, R78, 0x10, RZ ;  /* 0x000000104e4e1819 */ /* 0x000fca00000006ff */
[----:B------:R-:W-:-:S07]  /*13b70*/  @P1 FADD.FTZ R177, R177, R78 ;  /* 0x0000004eb1b11221 */ /* 0x000fce0000010000 */
.L_x_2663:
        /* <DEDUP_REMOVED lines=12> */
.L_x_2672:
[----:B------:R-:W-:-:S07]  /*13c40*/  IMAD.MOV.U32 R78, RZ, RZ, R132 ;  /* 0x000000ffff4e7224 */ /* 0x000fce00078e0084 */
.L_x_2673:
[----:B------:R-:W-:Y:S05]  /*13c50*/  BSYNC B0 ;  /* 0x0000000000007941 */ /* 0x000fea0003800000 */
.L_x_2671:
        /* <DEDUP_REMOVED lines=16> */
.L_x_2677:
[----:B------:R-:W-:Y:S05]  /*13d60*/  BSYNC B1 ;  /* 0x0000000000017941 */ /* 0x000fea0003800000 */
.L_x_2676:
        /* <DEDUP_REMOVED lines=44> */
.L_x_2675:
[----:B------:R-:W-:Y:S05]  /*14030*/  BSYNC B0 ;  /* 0x0000000000007941 */ /* 0x000fea0003800000 */
.L_x_2674:
[----:B------:R-:W-:Y:S02]  /*14040*/  I2FP.F32.U32 R127, R78 ;  /* 0x0000004e007f7245 */ /* 0x000fe40000201000 */
[----:B------:R-:W-:Y:S02]  /*14050*/  LOP3.LUT R114, R114, 0xfffffffb, RZ, 0xc0, !PT ;  /* 0xfffffffb72727812 */ /* 0x000fe400078ec0ff */
[----:B------:R-:W-:Y:S01]  /*14060*/  PRMT R78, R69, 0x7632, R78 ;  /* 0x00007632454e7816 */ /* 0x000fe2000000004e */
[----:B------:R-:W-:-:S05]  /*14070*/  FFMA.FTZ R127, R127, R72, 1.1641532182693481445e-10 ;  /* 0x2f0000007f7f7423 */ /* 0x000fca0000010048 */
[----:B------:R-:W-:Y:S02]  /*14080*/  FSETP.GTU.FTZ.AND P3, PT, R127, R76, PT ;  /* 0x0000004c7f00720b */ /* 0x000fe40003f7c000 */
[----:B------:R-:W-:-:S05]  /*14090*/  SHF.L.U32 R127, R69, 0x10, RZ ;  /* 0x00000010457f7819 */ /* 0x000fca00000006ff */
[----:B------:R-:W-:-:S05]  /*140a0*/  FMUL.FTZ R127, R127, R74 ;  /* 0x0000004a7f7f7220 */ /* 0x000fca0000410000 */
[----:B------:R-:W-:Y:S02]  /*140b0*/  FSEL R181, R127, RZ, !P3 ;  /* 0x000000ff7fb57208 */ /* 0x000fe40005800000 */
        /* <DEDUP_REMOVED lines=8> */
.L_x_2678:
        /* <DEDUP_REMOVED lines=12> */
.L_x_2681:
[----:B------:R-:W-:-:S07]  /*14200*/  MOV R117, R132 ;  /* 0x0000008400757202 */ /* 0x000fce0000000f00 */
.L_x_2682:
[----:B------:R-:W-:Y:S05]  /*14210*/  BSYNC B0 ;  /* 0x0000000000007941 */ /* 0x000fea0003800000 */
.L_x_2680:
        /* <DEDUP_REMOVED lines=16> */
.L_x_2686:
[----:B------:R-:W-:Y:S05]  /*14320*/  BSYNC B1 ;  /* 0x0000000000017941 */ /* 0x000fea0003800000 */
.L_x_2685:
        /* <DEDUP_REMOVED lines=42> */
[----:B------:R-:W-:Y:S01]  /*145d0*/  HFMA2.MMA R68, -RZ, RZ, 0, 0 ;  /* 0x00000000ff447435 */ /* 0x000fe200000001ff */
[----:B------:R-:W-:-:S10]  /*145e0*/  LOP3.LUT R134, R69, R126, R34, 0x96, !PT ;  /* 0x0000007e45867212 */ /* 0x000fd400078e9622 */
.L_x_2684:
[----:B------:R-:W-:Y:S05]  /*145f0*/  BSYNC B0 ;  /* 0x0000000000007941 */ /* 0x000fea0003800000 */
.L_x_2683:
        /* <DEDUP_REMOVED lines=10> */
.L_x_2679:
        /* <DEDUP_REMOVED lines=12> */
.L_x_2688:
[----:B------:R-:W-:-:S07]  /*14760*/  IMAD.MOV.U32 R138, RZ, RZ, R132 ;  /* 0x000000ffff8a7224 */ /* 0x000fce00078e0084 */
.L_x_2689:
[----:B------:R-:W-:Y:S05]  /*14770*/  BSYNC B0 ;  /* 0x0000000000007941 */ /* 0x000fea0003800000 */
.L_x_2687:
        /* <DEDUP_REMOVED lines=16> */
.L_x_2693:
[----:B------:R-:W-:Y:S05]  /*14880*/  BSYNC B1 ;  /* 0x0000000000017941 */ /* 0x000fea0003800000 */
.L_x_2692:
        /* <DEDUP_REMOVED lines=44> */
.L_x_2691:
[----:B------:R-:W-:Y:S05]  /*14b50*/  BSYNC B0 ;  /* 0x0000000000007941 */ /* 0x000fea0003800000 */
.L_x_2690:
        /* <DEDUP_REMOVED lines=16> */
.L_x_2694:
        /* <DEDUP_REMOVED lines=12> */
.L_x_2697:
[----:B------:R-:W-:-:S07]  /*14d20*/  MOV R78, R132 ;  /* 0x00000084004e7202 */ /* 0x000fce0000000f00 */
.L_x_2698:
[----:B------:R-:W-:Y:S05]  /*14d30*/  BSYNC B0 ;  /* 0x0000000000007941 */ /* 0x000fea0003800000 */
.L_x_2696:
        /* <DEDUP_REMOVED lines=16> */
.L_x_2702:
[----:B------:R-:W-:Y:S05]  /*14e40*/  BSYNC B1 ;  /* 0x0000000000017941 */ /* 0x000fea0003800000 */
.L_x_2701:
        /* <DEDUP_REMOVED lines=44> */
.L_x_2700:
[----:B------:R-:W-:Y:S05]  /*15110*/  BSYNC B0 ;  /* 0x0000000000007941 */ /* 0x000fea0003800000 */
.L_x_2699:
        /* <DEDUP_REMOVED lines=10> */
[----:B------:R-:W-:-:S05]  /*151c0*/  @P1 SHF.L.U32 R78, R69, 0x10, RZ ;  /* 0x00000010454e1819 */ /* 0x000fca00000006ff */
[----:B------:R-:W-:-:S07]  /*151d0*/  @P1 FADD.FTZ R183, R183, R78 ;  /* 0x0000004eb7b71221 */ /* 0x000fce0000010000 */
.L_x_2695:
        /* <DEDUP_REMOVED lines=12> */
.L_x_2704:
[----:B------:R-:W-:-:S07]  /*152a0*/  IMAD.MOV.U32 R78, RZ, RZ, R132 ;  /* 0x000000ffff4e7224 */ /* 0x000fce00078e0084 */
.L_x_2705:
[----:B------:R-:W-:Y:S05]  /*152b0*/  BSYNC B0 ;  /* 0x0000000000007941 */ /* 0x000fea0003800000 */
.L_x_2703:
        /* <DEDUP_REMOVED lines=16> */
.L_x_2709:
[----:B------:R-:W-:Y:S05]  /*153c0*/  BSYNC B1 ;  /* 0x0000000000017941 */ /* 0x000fea0003800000 */
.L_x_2708:
        /* <DEDUP_REMOVED lines=44> */
.L_x_2707:
[----:B------:R-:W-:Y:S05]  /*15690*/  BSYNC B0 ;  /* 0x0000000000007941 */ /* 0x000fea0003800000 */
.L_x_2706:
        /* <DEDUP_REMOVED lines=16> */
.L_x_2710:
        /* <DEDUP_REMOVED lines=12> */
.L_x_2713:
[----:B------:R-:W-:-:S07]  /*15860*/  MOV R78, R132 ;  /* 0x00000084004e7202 */ /* 0x000fce0000000f00 */
.L_x_2714:
[----:B------:R-:W-:Y:S05]  /*15870*/  BSYNC B0 ;  /* 0x0000000000007941 */ /* 0x000fea0003800000 */
.L_x_2712:
        /* <DEDUP_REMOVED lines=16> */
.L_x_2718:
[----:B------:R-:W-:Y:S05]  /*15980*/  BSYNC B1 ;  /* 0x0000000000017941 */ /* 0x000fea0003800000 */
.L_x_2717:
[----:B------:R-:W-:Y:S01]  /*15990*/  LOP3.LUT R69, R69, R56, R123, 0x96, !PT ;  /* 0x0000003845457212 */ /* 0x000fe200078e967b */
[----:B------:R-:W-:-:S04]  /*159a0*/  IMAD.HI.U32 R119, R53, -0x326172a9, RZ ;  /* 0xcd9e8d5735777827 */ /* 0x000fc800078e00ff */
[----:B------:R-:W-:Y:S01]  /*159b0*/  IMAD R127, R53, -0x326172a9, RZ ;  /* 0xcd9e8d57357f7824 */ /* 0x000fe200078e02ff */
[----:B------:R-:W-:Y:S01]  /*159c0*/  LOP3.LUT R119, R119, R55, R122, 0x96, !PT ;  /* 0x0000003777777212 */ /* 0x000fe200078e967a */
[----:B------:R-:W-:-:S05]  /*159d0*/  IMAD.WIDE.U32 R68, R69, -0x326172a9, RZ ;  /* 0xcd9e8d5745447825 */ /* 0x000fca00078e00ff */
[----:B------:R-:W-:Y:S01]  /*159e0*/  LOP3.LUT R142, R69, R127, R4, 0x96, !PT ;  /* 0x0000007f458e7212 */ /* 0x000fe200078e9604 */
[----:B------:R-:W-:Y:S02]  /*159f0*/  IMAD R69, R54, -0x2daee0ad, RZ ;  /* 0xd2511f5336457824 */ /* 0x000fe400078e02ff */
        /* <DEDUP_REMOVED lines=37> */
.L_x_2716:
[----:B------:R-:W-:Y:S05]  /*15c50*/  BSYNC B0 ;  /* 0x0000000000007941 */ /* 0x000fea0003800000 */
.L_x_2715:
        /* <DEDUP_REMOVED lines=10> */
.L_x_2711:
        /* <DEDUP_REMOVED lines=12> */
.L_x_2720:
[----:B------:R-:W-:-:S07]  /*15dc0*/  IMAD.MOV.U32 R78, RZ, RZ, R132 ;  /* 0x000000ffff4e7224 */ /* 0x000fce00078e0084 */
.L_x_2721:
[----:B------:R-:W-:Y:S05]  /*15dd0*/  BSYNC B0 ;  /* 0x0000000000007941 */ /* 0x000fea0003800000 */
.L_x_2719:
        /* <DEDUP_REMOVED lines=16> */
.L_x_2725:
[----:B------:R-:W-:Y:S05]  /*15ee0*/  BSYNC B1 ;  /* 0x0000000000017941 */ /* 0x000fea0003800000 */
.L_x_2724:
        /* <DEDUP_REMOVED lines=44> */
.L_x_2723:
[----:B------:R-:W-:Y:S05]  /*161b0*/  BSYNC B0 ;  /* 0x0000000000007941 */ /* 0x000fea0003800000 */
.L_x_2722:
        /* <DEDUP_REMOVED lines=14> */
.L_x_2726:
        /* <DEDUP_REMOVED lines=12> */
.L_x_2729:
[----:B------:R-:W-:-:S07]  /*16360*/  MOV R70, R132 ;  /* 0x0000008400467202 */ /* 0x000fce0000000f00 */
.L_x_2730:
[----:B------:R-:W-:Y:S05]  /*16370*/  BSYNC B0 ;  /* 0x0000000000007941 */ /* 0x000fea0003800000 */
.L_x_2728:
        /* <DEDUP_REMOVED lines=16> */
.L_x_2734:
[----:B------:R-:W-:Y:S05]  /*16480*/  BSYNC B1 ;  /* 0x0000000000017941 */ /* 0x000fea0003800000 */
.L_x_2733:
        /* <DEDUP_REMOVED lines=44> */
.L_x_2732:
[----:B------:R-:W-:Y:S05]  /*16750*/  BSYNC B0 ;  /* 0x0000000000007941 */ /* 0x000fea0003800000 */
.L_x_2731:
        /* <DEDUP_REMOVED lines=12> */
.L_x_2727:
        /* <DEDUP_REMOVED lines=12> */
.L_x_2736:
[----:B------:R-:W-:-:S07]  /*168e0*/  IMAD.MOV.U32 R70, RZ, RZ, R132 ;  /* 0x000000ffff467224 */ /* 0x000fce00078e0084 */
.L_x_2737:
[----:B------:R-:W-:Y:S05]  /*168f0*/  BSYNC B0 ;  /* 0x0000000000007941 */ /* 0x000fea0003800000 */
.L_x_2735:
        /* <DEDUP_REMOVED lines=16> */
.L_x_2741:
[----:B------:R-:W-:Y:S05]  /*16a00*/  BSYNC B1 ;  /* 0x0000000000017941 */ /* 0x000fea0003800000 */
.L_x_2740:
        /* <DEDUP_REMOVED lines=41> */
[----:B------:R-:W-:Y:S01]  /*16ca0*/  IMAD.MOV.U32 R69, RZ, RZ, RZ ;  /* 0x000000ffff457224 */ /* 0x000fe200078e00ff */
[----:B------:R-:W-:Y:S02]  /*16cb0*/  LOP3.LUT R134, R127, R68, R34, 0x96, !PT ;  /* 0x000000447f867212 */ /* 0x000fe400078e9622 */
[----:B------:R-:W-:-:S07]  /*16cc0*/  MOV R136, R126 ;  /* 0x0000007e00887202 */ /* 0x000fce0000000f00 */
.L_x_2739:
[----:B------:R-:W-:Y:S05]  /*16cd0*/  BSYNC B0 ;  /* 0x0000000000007941 */ /* 0x000fea0003800000 */
.L_x_2738:
        /* <DEDUP_REMOVED lines=14> */
.L_x_2742:
        /* <DEDUP_REMOVED lines=12> */
.L_x_2745:
[----:B------:R-:W-:-:S07]  /*16e80*/  MOV R121, R132 ;  /* 0x0000008400797202 */ /* 0x000fce0000000f00 */
.L_x_2746:
[----:B------:R-:W-:Y:S05]  /*16e90*/  BSYNC B0 ;  /* 0x0000000000007941 */ /* 0x000fea0003800000 */
.L_x_2744:
        /* <DEDUP_REMOVED lines=16> */
.L_x_2750:
[----:B------:R-:W-:Y:S05]  /*16fa0*/  BSYNC B1 ;  /* 0x0000000000017941 */ /* 0x000fea0003800000 */
.L_x_2749:
        /* <DEDUP_REMOVED lines=44> */
.L_x_2748:
[----:B------:R-:W-:Y:S05]  /*17270*/  BSYNC B0 ;  /* 0x0000000000007941 */ /* 0x000fea0003800000 */
.L_x_2747:
        /* <DEDUP_REMOVED lines=10> */
.L_x_2743:
        /* <DEDUP_REMOVED lines=12> */
.L_x_2752:
[----:B------:R-:W-:-:S07]  /*173e0*/  IMAD.MOV.U32 R138, RZ, RZ, R132 ;  /* 0x000000ffff8a7224 */ /* 0x000fce00078e0084 */
.L_x_2753:
[----:B------:R-:W-:Y:S05]  /*173f0*/  BSYNC B0 ;  /* 0x0000000000007941 */ /* 0x000fea0003800000 */
.L_x_2751:
        /* <DEDUP_REMOVED lines=16> */
.L_x_2757:
[----:B------:R-:W-:Y:S05]  /*17500*/  BSYNC B1 ;  /* 0x0000000000017941 */ /* 0x000fea0003800000 */
.L_x_2756:
        /* <DEDUP_REMOVED lines=44> */
.L_x_2755:
[----:B------:R-:W-:Y:S05]  /*177d0*/  BSYNC B0 ;  /* 0x0000000000007941 */ /* 0x000fea0003800000 */
.L_x_2754:
        /* <DEDUP_REMOVED lines=14> */
.L_x_2758:
        /* <DEDUP_REMOVED lines=12> */
.L_x_2761:
[----:B------:R-:W-:-:S07]  /*17980*/  MOV R78, R132 ;  /* 0x00000084004e7202 */ /* 0x000fce0000000f00 */
.L_x_2762:
[----:B------:R-:W-:Y:S05]  /*17990*/  BSYNC B0 ;  /* 0x0000000000007941 */ /* 0x000fea0003800000 */
.L_x_2760:
        /* <DEDUP_REMOVED lines=16> */
.L_x_2766:
[----:B------:R-:W-:Y:S05]  /*17aa0*/  BSYNC B1 ;  /* 0x0000000000017941 */ /* 0x000fea0003800000 */
.L_x_2765:
        /* <DEDUP_REMOVED lines=44> */
.L_x_2764:
[----:B------:R-:W-:Y:S05]  /*17d70*/  BSYNC B0 ;  /* 0x0000000000007941 */ /* 0x000fea0003800000 */
.L_x_2763:
        /* <DEDUP_REMOVED lines=12> */
.L_x_2759:
[----:B------:R-:W-:Y:S01]  /*17e40*/  IMAD.WIDE.U32 R190, R139, 0x10, R128 ;  /* 0x000000108bbe7825 */ /* 0x000fe200078e0080 */
[----:B------:R-:W-:Y:S02]  /*17e50*/  F2FP.BF16.F32.PACK_AB R71, R193, R143 ;  /* 0x0000008fc147723e */ /* 0x000fe400000010ff */
[----:B------:R-:W-:Y:S01]  /*17e60*/  F2FP.BF16.F32.PACK_AB R70, R187, R185 ;  /* 0x000000b9bb46723e */ /* 0x000fe200000010ff */
[----:B------:R-:W-:Y:S01]  /*17e70*/  IMAD.WIDE.U32 R82, R139, 0x8, R82 ;  /* 0x000000088b527825 */ /* 0x000fe200078e0052 */
[----:B------:R-:W-:Y:S02]  /*17e80*/  F2FP.BF16.F32.PACK_AB R69, R183, R181 ;  /* 0x000000b5b745723e */ /* 0x000fe400000010ff */
[----:B------:R-:W-:Y:S02]  /*17e90*/  F2FP.BF16.F32.PACK_AB R68, R177, R179 ;  /* 0x000000b3b144723e */ /* 0x000fe400000010ff */
[----:B------:R-:W-:Y:S02]  /*17ea0*/  SEL R127, RZ, 0x10000, P4 ;  /* 0x00010000ff7f7807 */ /* 0x000fe40002000000 */
[----:B------:R-:W-:Y:S01]  /*17eb0*/  LOP3.LUT P4, RZ, R114, 0x2, RZ, 0xc0, !PT ;  /* 0x0000000272ff7812 */ /* 0x000fe2000788c0ff */
[----:B------:R0:W-:Y:S01]  /*17ec0*/  STG.E.128 desc[UR4][R190.64], R68 ;  /* 0x00000044be007986 */ /* 0x0001e2000c101d04 */
[----:B------:R-:W-:-:S02]  /*17ed0*/  SEL R74, RZ, 0x1000000, P5 ;  /* 0x01000000ff4a7807 */ /* 0x000fc40002800000 */
[----:B------:R-:W-:Y:S02]  /*17ee0*/  SEL R188, RZ, 0x1, P4 ;  /* 0x00000001ffbc7807 */ /* 0x000fe40002000000 */
[----:B------:R-:W-:Y:S02]  /*17ef0*/  SEL R72, RZ, 0x100, P3 ;  /* 0x00000100ff487807 */ /* 0x000fe40001800000 */
[----:B------:R-:W-:Y:S01]  /*17f00*/  LOP3.LUT P6, RZ, R114, 0x4, RZ, 0xc0, !PT ;  /* 0x0000000472ff7812 */ /* 0x000fe200078cc0ff */
[----:B------:R-:W-:Y:S01]  /*17f10*/  IMAD.WIDE.U32 R188, R188, 0x1000000, RZ ;  /* 0x01000000bcbc7825 */ /* 0x000fe200078e00ff */
[C---:B------:R-:W-:Y:S02]  /*17f20*/  LOP3.LUT P2, RZ, R114.reuse, 0x8, RZ, 0xc0, !PT ;  /* 0x0000000872ff7812 */ /* 0x040fe4000784c0ff */
[----:B------:R-:W-:Y:S02]  /*17f30*/  LOP3.LUT P5, RZ, R114, 0x1, RZ, 0xc0, !PT ;  /* 0x0000000172ff7812 */ /* 0x000fe400078ac0ff */
[----:B------:R-:W-:-:S02]  /*17f40*/  LOP3.LUT R72, R72, R74, R127, 0xfe, !PT ;  /* 0x0000004a48487212 */ /* 0x000fc400078efe7f */
[----:B------:R-:W-:Y:S02]  /*17f50*/  SEL R127, RZ, 0x1, P5 ;  /* 0x00000001ff7f7807 */ /* 0x000fe40002800000 */
[----:B------:R-:W-:Y:S01]  /*17f60*/  SEL R128, RZ, 0x1, P6 ;  /* 0x00000001ff807807 */ /* 0x000fe20003000000 */
[----:B0-----:R-:W-:Y:S01]  /*17f70*/  FADD.FTZ R68, RZ, R73 ;  /* 0x00000049ff447221 */ /* 0x001fe20000010000 */
[----:B------:R-:W-:Y:S02]  /*17f80*/  SEL R126, RZ, 0x1, P2 ;  /* 0x00000001ff7e7807 */ /* 0x000fe40001000000 */
[----:B------:R-:W-:Y:S01]  /*17f90*/  LOP3.LUT R189, R189, R72, R127, 0xfe, !PT ;  /* 0x00000048bdbd7212 */ /* 0x000fe200078efe7f */
[----:B------:R-:W-:Y:S01]  /*17fa0*/  FADD.FTZ R68, R68, R75 ;  /* 0x0000004b44447221 */ /* 0x000fe20000010000 */
[----:B------:R-:W-:Y:S01]  /*17fb0*/  IMAD.WIDE.U32 R128, R128, 0x10000, RZ ;  /* 0x0001000080807825 */ /* 0x000fe200078e00ff */
[----:B------:R-:W-:-:S03]  /*17fc0*/  LOP3.LUT P1, RZ, R114, 0x10, RZ, 0xc0, !PT ;  /* 0x0000001072ff7812 */ /* 0x000fc6000782c0ff */
[----:B------:R-:W-:Y:S01]  /*17fd0*/  FADD.FTZ R68, R68, R79 ;  /* 0x0000004f44447221 */ /* 0x000fe20000010000 */
[----:B------:R-:W-:Y:S01]  /*17fe0*/  IMAD.WIDE.U32 R126, R126, 0x100, RZ ;  /* 0x000001007e7e7825 */ /* 0x000fe200078e00ff */
[----:B------:R-:W-:-:S03]  /*17ff0*/  SEL R69, RZ, 0x1, P1 ;  /* 0x00000001ff457807 */ /* 0x000fc60000800000 */
[----:B------:R-:W-:Y:S01]  /*18000*/  FADD.FTZ R68, R68, R77 ;  /* 0x0000004d44447221 */ /* 0x000fe20000010000 */
[----:B------:R-:W-:Y:S02]  /*18010*/  SHF.R.U32.HI R74, RZ, 0x5, R0 ;  /* 0x00000005ff4a7819 */ /* 0x000fe40000011600 */
[----:B------:R-:W-:Y:S01]  /*18020*/  LOP3.LUT R188, R126, R188, R128, 0xfe, !PT ;  /* 0x000000bc7ebc7212 */ /* 0x000fe200078efe80 */
[----:B------:R-:W-:Y:S01]  /*18030*/  FADD.FTZ R68, R68, R131 ;  /* 0x0000008344447221 */ /* 0x000fe20000010000 */
[----:B------:R-:W-:Y:S02]  /*18040*/  LOP3.LUT R127, R127, R189, R129, 0xfe, !PT ;  /* 0x000000bd7f7f7212 */ /* 0x000fe400078efe81 */
[----:B------:R-:W-:Y:S01]  /*18050*/  LOP3.LUT R126, R188, R69, RZ, 0xfc, !PT ;  /* 0x00000045bc7e7212 */ /* 0x000fe200078efcff */
[----:B------:R-:W-:Y:S01]  /*18060*/  FADD.FTZ R68, R68, R81 ;  /* 0x0000005144447221 */ /* 0x000fe20000010000 */
[----:B------:R-:W-:Y:S02]  /*18070*/  LOP3.LUT P1, RZ, R125, 0xff, RZ, 0xc0, !PT ;  /* 0x000000ff7dff7812 */ /* 0x000fe4000782c0ff */
[----:B------:R-:W-:Y:S01]  /*18080*/  LOP3.LUT P2, RZ, R0, 0x1f, RZ, 0xc0, !PT ;  /* 0x0000001f00ff7812 */ /* 0x000fe2000784c0ff */
[----:B------:R-:W-:Y:S01]  /*18090*/  FADD.FTZ R68, R68, R137 ;  /* 0x0000008944447221 */ /* 0x000fe20000010000 */
[----:B------:R0:W-:Y:S01]  /*180a0*/  STG.E.64 desc[UR4][R82.64], R126 ;  /* 0x0000007e52007986 */ /* 0x0001e2000c101b04 */
[----:B------:R-:W-:-:S02]  /*180b0*/  LOP3.LUT R72, R74, 0x7fffff8, RZ, 0xc0, !PT ;  /* 0x07fffff84a487812 */ /* 0x000fc400078ec0ff */
        /* <DEDUP_REMOVED lines=24> */
[----:B0-----:R-:W-:Y:S06]  /*18240*/  @!P0 BRA `(.L_x_2767) ;  /* 0x0000000000508947 */ /* 0x001fec0003800000 */
[----:B------:R-:W-:Y:S01]  /*18250*/  IMAD.U32 R68, R121, 0x10000, RZ ;  /* 0x0001000079447824 */ /* 0x000fe200078e00ff */
[----:B------:R-:W-:Y:S02]  /*18260*/  PRMT R71, R120, 0x7104, RZ ;  /* 0x0000710478477816 */ /* 0x000fe400000000ff */
[----:B------:R-:W-:Y:S02]  /*18270*/  LOP3.LUT R126, R118, 0xff, RZ, 0xc0, !PT ;  /* 0x000000ff767e7812 */ /* 0x000fe400078ec0ff */
[----:B------:R-:W-:Y:S02]  /*18280*/  LOP3.LUT R69, R68, 0xff0000, RZ, 0xc0, !PT ;  /* 0x00ff000044457812 */ /* 0x000fe400078ec0ff */
[----:B------:R-:W-:Y:S01]  /*18290*/  LOP3.LUT R68, R124, 0xffff, RZ, 0xc0, !PT ;  /* 0x0000ffff7c447812 */ /* 0x000fe200078ec0ff */
[----:B------:R-:W-:Y:S01]  /*182a0*/  IMAD.WIDE.U32 R126, R126, 0x1000000, RZ ;  /* 0x010000007e7e7825 */ /* 0x000fe200078e00ff */
[----:B------:R-:W-:Y:S02]  /*182b0*/  LOP3.LUT R82, R117, 0xff, RZ, 0xc0, !PT ;  /* 0x000000ff75527812 */ /* 0x000fe400078ec0ff */
[----:B------:R-:W-:-:S02]  /*182c0*/  PRMT R70, R69, 0x4210, R68 ;  /* 0x0000421045467816 */ /* 0x000fc40000000044 */
[----:B------:R-:W0:Y:S01]  /*182d0*/  LDC.64 R68, c[0x0][0x248] ;  /* 0x00009200ff447b82 */ /* 0x000e220000000a00 */
[----:B------:R-:W-:Y:S01]  /*182e0*/  IMAD.WIDE.U32 R82, R82, 0x10000, RZ ;  /* 0x0001000052527825 */ /* 0x000fe200078e00ff */
[----:B------:R-:W-:Y:S02]  /*182f0*/  LOP3.LUT R70, R70, 0xff00, R71, 0xf8, !PT ;  /* 0x0000ff0046467812 */ /* 0x000fe400078ef847 */
[----:B------:R-:W-:Y:S02]  /*18300*/  LOP3.LUT R71, R116, 0xff, RZ, 0xc0, !PT ;  /* 0x000000ff74477812 */ /* 0x000fe400078ec0ff */
        /* <DEDUP_REMOVED lines=8> */
.L_x_2767:
[----:B------:R-:W-:Y:S01]  /*18390*/  UMOV UR6, 0xffffffff ;  /* 0xffffffff00067882 */ /* 0x000fe20000000000 */
[----:B------:R-:W-:Y:S01]  /*183a0*/  @!P1 IADD3 R72, R72, 0x8, RZ ;  /* 0x0000000848489810 */ /* 0x000fe20007ffe0ff */
[----:B------:R-:W-:Y:S01]  /*183b0*/  FADD.FTZ R76, R76, R193 ;  /* 0x000000c14c4c7221 */ /* 0x000fe20000010000 */
[----:B------:R-:W-:Y:S06]  /*183c0*/  BRA.DIV UR6, `(.L_x_2768) ;  /* 0x0000001206ac7947 */ /* 0x000fec000b800000 */
[----:B0-----:R-:W0:Y:S02]  /*183d0*/  SHFL.BFLY PT, R69, R76, 0x1, 0x1f ;  /* 0x0c201f004c457f89 */ /* 0x001e2400000e0000 */
        /* <DEDUP_REMOVED lines=83> */
.L_x_2780:
[----:B------:R-:W2:Y:S01]  /*18910*/  @!P2 S2R R71, SR_CgaCtaId ;  /* 0x000000000047a919 */ /* 0x000ea20000008800 */
[----:B------:R-:W-:Y:S01]  /*18920*/  LOP3.LUT R125, R0, 0x1f, RZ, 0xc0, !PT ;  /* 0x0000001f007d7812 */ /* 0x000fe200078ec0ff */
[----:B-1----:R-:W-:Y:S01]  /*18930*/  FADD.FTZ R69, R83, R78 ;  /* 0x0000004e53457221 */ /* 0x002fe20000010000 */
[----:B0-----:R-:W-:Y:S01]  /*18940*/  LOP3.LUT R83, R74, 0x7, RZ, 0xc0, !PT ;  /* 0x000000074a537812 */ /* 0x001fe200078ec0ff */
[----:B------:R-:W-:Y:S05]  /*18950*/  WARPSYNC.ALL ;  /* 0x0000000000007948 */ /* 0x000fea0003800000 */
[----:B------:R-:W-:Y:S02]  /*18960*/  ISETP.GT.U32.AND P3, PT, R125, 0x7, PT ;  /* 0x000000077d00780c */ /* 0x000fe40003f64070 */
[----:B------:R-:W-:-:S02]  /*18970*/  @!P2 MOV R70, 0x400 ;  /* 0x000004000046a802 */ /* 0x000fc40000000f00 */
[----:B------:R-:W-:-:S09]  /*18980*/  LOP3.LUT P4, RZ, R114, 0x40, RZ, 0xc0, !PT ;  /* 0x0000004072ff7812 */ /* 0x000fd2000788c0ff */
[----:B------:R-:W0:Y:S01]  /*18990*/  @!P3 S2R R127, SR_CgaCtaId ;  /* 0x00000000007fb919 */ /* 0x000e220000008800 */
[----:B--2---:R-:W-:Y:S01]  /*189a0*/  @!P2 LEA R71, R71, R70, 0x18 ;  /* 0x000000464747a211 */ /* 0x004fe200078ec0ff */
[C---:B------:R-:W-:Y:S02]  /*189b0*/  @!P2 IMAD.IADD R70, R72.reuse, 0x1, R83 ;  /* 0x000000014846a824 */ /* 0x040fe400078e0253 */
[----:B------:R-:W-:-:S03]  /*189c0*/  @!P3 IMAD.IADD R72, R72, 0x1, R125 ;  /* 0x000000014848b824 */ /* 0x000fc600078e027d */
[----:B------:R-:W-:Y:S02]  /*189d0*/  @!P2 LEA R74, R70, R71, 0x3 ;  /* 0x00000047464aa211 */ /* 0x000fe400078e18ff */
[----:B------:R-:W-:-:S03]  /*189e0*/  @!P3 MOV R70, 0x400 ;  /* 0x000004000046b802 */ /* 0x000fc60000000f00 */
[----:B------:R-:W-:Y:S01]  /*189f0*/  @!P2 STS.64 [R74], R68 ;  /* 0x000000444a00a388 */ /* 0x000fe20000000a00 */
[----:B------:R-:W-:Y:S01]  /*18a00*/  BAR.SYNC.DEFER_BLOCKING 0x0 ;  /* 0x0000000000007b1d */ /* 0x000fe20000010000 */
[----:B------:R-:W-:Y:S02]  /*18a10*/  LOP3.LUT P2, RZ, R83, 0x1f, R0, 0xf8, !PT ;  /* 0x0000001f53ff7812 */ /* 0x000fe4000784f800 */
[----:B0-----:R-:W-:Y:S02]  /*18a20*/  @!P3 LEA R127, R127, R70, 0x18 ;  /* 0x000000467f7fb211 */ /* 0x001fe400078ec0ff */
[----:B------:R-:W-:Y:S02]  /*18a30*/  CS2R R70, SRZ ;  /* 0x0000000000467805 */ /* 0x000fe4000001ff00 */
[----:B------:R-:W-:Y:S01]  /*18a40*/  @!P3 LEA R76, R72, R127, 0x3 ;  /* 0x0000007f484cb211 */ /* 0x000fe200078e18ff */
[----:B------:R-:W-:Y:S01]  /*18a50*/  IMAD.MOV.U32 R72, RZ, RZ, RZ ;  /* 0x000000ffff487224 */ /* 0x000fe200078e00ff */
[----:B------:R-:W-:-:S04]  /*18a60*/  @!P3 MOV R72, 0x400 ;  /* 0x000004000048b802 */ /* 0x000fc80000000f00 */
[----:B------:R-:W-:Y:S01]  /*18a70*/  I2FP.F32.S32 R78, R72 ;  /* 0x00000048004e7245 */ /* 0x000fe20000201400 */
[----:B------:R-:W0:Y:S04]  /*18a80*/  SHFL.DOWN PT, R69, R72, 0x4, 0x1f ;  /* 0x08801f0048457f89 */ /* 0x000e2800000e0000 */
[----:B------:R1:W2:Y:S01]  /*18a90*/  @!P3 LDS.64 R70, [R76] ;  /* 0x000000004c46b984 */ /* 0x0002a20000000a00 */
[----:B0-----:R-:W-:Y:S01]  /*18aa0*/  I2FP.F32.S32 R82, R69 ;  /* 0x0000004500527245 */ /* 0x001fe20000201400 */
[----:B------:R-:W-:-:S05]  /*18ab0*/  IMAD.IADD R69, R69, 0x1, R72 ;  /* 0x0000000145457824 */ /* 0x000fca00078e0248 */
[----:B------:R-:W-:Y:S01]  /*18ac0*/  I2FP.F32.S32 R74, R69 ;  /* 0x00000045004a7245 */ /* 0x000fe20000201400 */
[----:B------:R-:W-:Y:S03]  /*18ad0*/  SHFL.DOWN PT, R72, R69, 0x2, 0x1f ;  /* 0x08401f0045487f89 */ /* 0x000fe600000e0000 */
[----:B-1----:R-:W0:Y:S01]  /*18ae0*/  MUFU.RCP R76, R74 ;  /* 0x0000004a004c7308 */ /* 0x002e220000001000 */
[----:B--2---:R-:W1:Y:S04]  /*18af0*/  SHFL.DOWN PT, R125, R70, 0x4, 0x1f ;  /* 0x08801f00467d7f89 */ /* 0x004e6800000e0000 */
[----:B------:R-:W2:Y:S01]  /*18b00*/  SHFL.DOWN PT, R68, R71, 0x4, 0x1f ;  /* 0x08801f0047447f89 */ /* 0x000ea200000e0000 */
[C---:B-1----:R-:W-:Y:S01]  /*18b10*/  FMUL.FTZ R127, R125.reuse, R82 ;  /* 0x000000527d7f7220 */ /* 0x042fe20000410000 */
[----:B------:R-:W-:-:S03]  /*18b20*/  FADD.FTZ R125, -R125, R70 ;  /* 0x000000467d7d7221 */ /* 0x000fc60000010100 */
[----:B------:R-:W-:Y:S01]  /*18b30*/  FFMA.FTZ R127, R78, R70, R127 ;  /* 0x000000464e7f7223 */ /* 0x000fe2000001007f */
[----:B------:R-:W-:-:S03]  /*18b40*/  FMUL.FTZ R125, R125, R125 ;  /* 0x0000007d7d7d7220 */ /* 0x000fc60000410000 */
[----:B0-----:R-:W-:Y:S01]  /*18b50*/  FMUL.FTZ R127, R76, R127 ;  /* 0x0000007f4c7f7220 */ /* 0x001fe20000410000 */
[----:B------:R-:W-:Y:S01]  /*18b60*/  FMUL.FTZ R125, R125, R78 ;  /* 0x0000004e7d7d7220 */ /* 0x000fe20000410000 */
[----:B------:R-:W-:-:S03]  /*18b70*/  I2FP.F32.S32 R78, R72 ;  /* 0x00000048004e7245 */ /* 0x000fc60000201400 */
[----:B------:R-:W0:Y:S01]  /*18b80*/  SHFL.DOWN PT, R70, R127, 0x2, 0x1f ;  /* 0x08401f007f467f89 */ /* 0x000e2200000e0000 */
[----:B------:R-:W-:Y:S01]  /*18b90*/  FMUL.FTZ R82, R125, R82 ;  /* 0x000000527d527220 */ /* 0x000fe20000410000 */
[----:B--2---:R-:W-:Y:S01]  /*18ba0*/  FADD.FTZ R125, R68, R71 ;  /* 0x00000047447d7221 */ /* 0x004fe20000010000 */
[----:B------:R-:W-:-:S03]  /*18bb0*/  IADD3 R68, R69, R72, RZ ;  /* 0x0000004845447210 */ /* 0x000fc60007ffe0ff */
[----:B------:R-:W-:Y:S01]  /*18bc0*/  FFMA.FTZ R82, R76, R82, R125 ;  /* 0x000000524c527223 */ /* 0x000fe2000001007d */
[----:B------:R-:W-:-:S04]  /*18bd0*/  I2FP.F32.S32 R76, R68 ;  /* 0x00000044004c7245 */ /* 0x000fc80000201400 */
[----:B------:R-:W1:Y:S01]  /*18be0*/  MUFU.RCP R71, R76 ;  /* 0x0000004c00477308 */ /* 0x000e620000001000 */
[----:B------:R-:W2:Y:S01]  /*18bf0*/  SHFL.DOWN PT, R69, R82, 0x2, 0x1f ;  /* 0x08401f0052457f89 */ /* 0x000ea200000e0000 */
[----:B0-----:R-:W-:Y:S01]  /*18c00*/  FMUL.FTZ R129, R70, R78 ;  /* 0x0000004e46817220 */ /* 0x001fe20000410000 */
[----:B------:R-:W-:-:S03]  /*18c10*/  FADD.FTZ R72, R127, -R70 ;  /* 0x800000467f487221 */ /* 0x000fc60000010000 */
[----:B------:R-:W-:Y:S01]  /*18c20*/  FFMA.FTZ R70, R74, R127, R129 ;  /* 0x0000007f4a467223 */ /* 0x000fe20000010081 */
[----:B------:R-:W-:Y:S01]  /*18c30*/  FMUL.FTZ R125, R72, R72 ;  /* 0x00000048487d7220 */ /* 0x000fe20000410000 */
[----:B------:R-:W0:Y:S02]  /*18c40*/  SHFL.DOWN PT, R129, R68, 0x1, 0x1f ;  /* 0x08201f0044817f89 */ /* 0x000e2400000e0000 */
[----:B-1----:R-:W-:Y:S01]  /*18c50*/  FMUL.FTZ R127, R71, R70 ;  /* 0x00000046477f7220 */ /* 0x002fe20000410000 */
[----:B------:R-:W-:Y:S01]  /*18c60*/  FMUL.FTZ R125, R74, R125 ;  /* 0x0000007d4a7d7220 */ /* 0x000fe20000410000 */
[----:B--2---:R-:W-:-:S03]  /*18c70*/  FADD.FTZ R70, R82, R69 ;  /* 0x0000004552467221 */ /* 0x004fc60000010000 */
[----:B------:R-:W1:Y:S01]  /*18c80*/  SHFL.DOWN PT, R72, R127, 0x1, 0x1f ;  /* 0x08201f007f487f89 */ /* 0x000e6200000e0000 */
[----:B------:R-:W-:-:S04]  /*18c90*/  FMUL.FTZ R125, R125, R78 ;  /* 0x0000004e7d7d7220 */ /* 0x000fc80000410000 */
[----:B------:R-:W-:-:S05]  /*18ca0*/  FFMA.FTZ R70, R71, R125, R70 ;  /* 0x0000007d47467223 */ /* 0x000fca0000010046 */
[----:B------:R-:W2:Y:S01]  /*18cb0*/  SHFL.DOWN PT, R69, R70, 0x1, 0x1f ;  /* 0x08201f0046457f89 */ /* 0x000ea200000e0000 */
[----:B0-----:R-:W-:Y:S01]  /*18cc0*/  IMAD.IADD R71, R68, 0x1, R129 ;  /* 0x0000000144477824 */ /* 0x001fe200078e0281 */
[----:B------:R-:W-:-:S04]  /*18cd0*/  I2FP.F32.S32 R129, R129 ;  /* 0x0000008100817245 */ /* 0x000fc80000201400 */
[----:B------:R-:W-:Y:S01]  /*18ce0*/  I2FP.F32.S32 R71, R71 ;  /* 0x0000004700477245 */ /* 0x000fe20000201400 */
[----:B-1----:R-:W-:Y:S01]  /*18cf0*/  FADD.FTZ R74, R127, -R72 ;  /* 0x800000487f4a7221 */ /* 0x002fe20000010000 */
[----:B------:R-:W-:Y:S02]  /*18d00*/  FMUL.FTZ R189, R72, R129 ;  /* 0x0000008148bd7220 */ /* 0x000fe40000410000 */
[----:B------:R-:W0:Y:S02]  /*18d10*/  LDC R72, c[0x0][0x2d8] ;  /* 0x0000b600ff487b82 */ /* 0x000e240000000800 */
[----:B------:R-:W1:Y:S01]  /*18d20*/  MUFU.RCP R71, R71 ;  /* 0x0000004700477308 */ /* 0x000e620000001000 */
[----:B------:R-:W-:-:S04]  /*18d30*/  FMUL.FTZ R125, R74, R74 ;  /* 0x0000004a4a7d7220 */ /* 0x000fc80000410000 */
[C---:B------:R-:W-:Y:S01]  /*18d40*/  FMUL.FTZ R125, R76.reuse, R125 ;  /* 0x0000007d4c7d7220 */ /* 0x040fe20000410000 */
[----:B------:R-:W-:Y:S01]  /*18d50*/  FFMA.FTZ R76, R76, R127, R189 ;  /* 0x0000007f4c4c7223 */ /* 0x000fe200000100bd */
[----:B--2---:R-:W-:Y:S02]  /*18d60*/  FADD.FTZ R70, R70, R69 ;  /* 0x0000004546467221 */ /* 0x004fe40000010000 */
[----:B------:R-:W-:Y:S02]  /*18d70*/  FMUL.FTZ R125, R125, R129 ;  /* 0x000000817d7d7220 */ /* 0x000fe40000410000 */
[----:B------:R-:W2:Y:S01]  /*18d80*/  LDC.64 R128, c[0x0][0x2b8] ;  /* 0x0000ae00ff807b82 */ /* 0x000ea20000000a00 */
[C---:B-1----:R-:W-:Y:S01]  /*18d90*/  FMUL.FTZ R76, R71.reuse, R76 ;  /* 0x0000004c474c7220 */ /* 0x042fe20000410000 */
[----:B------:R-:W-:-:S06]  /*18da0*/  FFMA.FTZ R125, R71, R125, R70 ;  /* 0x0000007d477d7223 */ /* 0x000fcc0000010046 */
[----:B------:R-:W1:Y:S01]  /*18db0*/  @!P2 LDC.64 R70, c[0x0][0x250] ;  /* 0x00009400ff46ab82 */ /* 0x000e620000000a00 */
[----:B------:R-:W3:Y:S04]  /*18dc0*/  SHFL.IDX PT, R127, R76, RZ, 0x1f ;  /* 0x00001fff4c7f7589 */ /* 0x000ee800000e0000 */
[----:B------:R-:W0:Y:S01]  /*18dd0*/  SHFL.IDX PT, R125, R125, RZ, 0x1f ;  /* 0x00001fff7d7d7589 */ /* 0x000e2200000e0000 */
[----:B-1----:R-:W-:-:S04]  /*18de0*/  @!P2 IMAD.WIDE R70, R2, 0x4, R70 ;  /* 0x000000040246a825 */ /* 0x002fc800078e0246 */
[C---:B---3--:R-:W-:Y:S01]  /*18df0*/  FMUL.FTZ R68, R127.reuse, R127 ;  /* 0x0000007f7f447220 */ /* 0x048fe20000410000 */
[----:B------:R-:W-:Y:S01]  /*18e00*/  FSEL R74, R127, RZ, !P4 ;  /* 0x000000ff7f4a7208 */ /* 0x000fe20006000000 */
[----:B------:R1:W-:Y:S01]  /*18e10*/  @!P2 STG.E desc[UR4][R70.64], R127 ;  /* 0x0000007f4600a986 */ /* 0x0003e2000c101904 */
[----:B0-----:R-:W-:Y:S02]  /*18e20*/  FFMA.FTZ R72, R125, UR10, R72 ;  /* 0x0000000a7d487c23 */ /* 0x001fe40008010048 */
[----:B------:R-:W-:Y:S01]  /*18e30*/  FSEL R83, R68, RZ, P4 ;  /* 0x000000ff44537208 */ /* 0x000fe20002000000 */
[C---:B------:R-:W-:Y:S01]  /*18e40*/  FADD.FTZ R135, -R74.reuse, R135 ;  /* 0x000000874a877221 */ /* 0x040fe20000010100 */
[----:B------:R-:W0:Y:S01]  /*18e50*/  @!P2 LDC.64 R68, c[0x0][0x258] ;  /* 0x00009600ff44ab82 */ /* 0x000e220000000a00 */
[C---:B------:R-:W-:Y:S01]  /*18e60*/  FADD.FTZ R131, -R74.reuse, R131 ;  /* 0x000000834a837221 */ /* 0x040fe20000010100 */
[----:B------:R-:W-:Y:S01]  /*18e70*/  FADD.FTZ R81, -R74, R81 ;  /* 0x000000514a517221 */ /* 0x000fe20000010100 */
[----:B------:R-:W-:Y:S01]  /*18e80*/  FADD.FTZ R72, R72, R83 ;  /* 0x0000005348487221 */ /* 0x000fe20000010000 */
[C---:B------:R-:W-:Y:S01]  /*18e90*/  FADD.FTZ R73, -R74.reuse, R73 ;  /* 0x000000494a497221 */ /* 0x040fe20000010100 */
[C---:B------:R-:W-:Y:S01]  /*18ea0*/  FADD.FTZ R75, -R74.reuse, R75 ;  /* 0x0000004b4a4b7221 */ /* 0x040fe20000010100 */
[C---:B------:R-:W-:Y:S01]  /*18eb0*/  FADD.FTZ R79, -R74.reuse, R79 ;  /* 0x0000004f4a4f7221 */ /* 0x040fe20000010100 */
[----:B------:R-:W3:Y:S01]  /*18ec0*/  MUFU.RSQ R158, R72 ;  /* 0x00000048009e7308 */ /* 0x000ee20000001400 */
        /* <DEDUP_REMOVED lines=15> */
[----:B------:R-:W-:Y:S01]  /*18fc0*/  FADD.FTZ R169, -R74, R169 ;  /* 0x000000a94aa97221 */ /* 0x000fe20000010100 */
[----:B0-----:R-:W-:-:S04]  /*18fd0*/  @!P2 IMAD.WIDE R68, R2, 0x4, R68 ;  /* 0x000000040244a825 */ /* 0x001fc800078e0244 */
        /* <DEDUP_REMOVED lines=10> */
[C---:B---3--:R-:W-:Y:S01]  /*19080*/  FMUL.FTZ R74, R158.reuse, R135 ;  /* 0x000000879e4a7220 */ /* 0x048fe20000410000 */
[C---:B------:R-:W-:Y:S01]  /*19090*/  FMUL.FTZ R72, R158.reuse, R131 ;  /* 0x000000839e487220 */ /* 0x040fe20000410000 */
[----:B------:R-:W-:Y:S01]  /*190a0*/  FMUL.FTZ R81, R158, R81 ;  /* 0x000000519e517220 */ /* 0x000fe20000410000 */
[----:B------:R0:W-:Y:S01]  /*190b0*/  @!P2 STG.E desc[UR4][R68.64], R158 ;  /* 0x0000009e4400a986 */ /* 0x0001e2000c101904 */
[----:B------:R-:W-:Y:S01]  /*190c0*/  FFMA.FTZ R76, R74, R100, R85 ;  /* 0x000000644a4c7223 */ /* 0x000fe20000010055 */
[C---:B------:R-:W-:Y:S01]  /*190d0*/  FMUL.FTZ R79, R158.reuse, R79 ;  /* 0x0000004f9e4f7220 */ /* 0x040fe20000410000 */
[C---:B-1----:R-:W-:Y:S01]  /*190e0*/  FMUL.FTZ R70, R158.reuse, R77 ;  /* 0x0000004d9e467220 */ /* 0x042fe20000410000 */
[----:B------:R-:W-:Y:S01]  /*190f0*/  FFMA.FTZ R74, R81, R101, R84 ;  /* 0x00000065514a7223 */ /* 0x000fe20000010054 */
[C---:B------:R-:W-:Y:S01]  /*19100*/  FMUL.FTZ R137, R158.reuse, R137 ;  /* 0x000000899e897220 */ /* 0x040fe20000410000 */
[C---:B------:R-:W-:Y:S01]  /*19110*/  FMUL.FTZ R75, R158.reuse, R75 ;  /* 0x0000004b9e4b7220 */ /* 0x040fe20000410000 */
[C---:B------:R-:W-:Y:S01]  /*19120*/  FMUL.FTZ R149, R158.reuse, R149 ;  /* 0x000000959e957220 */ /* 0x040fe20000410000 */
[C---:B------:R-:W-:Y:S01]  /*19130*/  FMUL.FTZ R82, R158.reuse, R147 ;  /* 0x000000939e527220 */ /* 0x040fe20000410000 */
[C---:B------:R-:W-:Y:S01]  /*19140*/  FMUL.FTZ R157, R158.reuse, R157 ;  /* 0x0000009d9e9d7220 */ /* 0x040fe20000410000 */
[C---:B------:R-:W-:Y:S01]  /*19150*/  FMUL.FTZ R142, R158.reuse, R155 ;  /* 0x0000009b9e8e7220 */ /* 0x040fe20000410000 */
[C---:B------:R-:W-:Y:S01]  /*19160*/  FMUL.FTZ R140, R158.reuse, R153 ;  /* 0x000000999e8c7220 */ /* 0x040fe20000410000 */
[----:B0-----:R-:W-:Y:S01]  /*19170*/  FMUL.FTZ R68, R158, R73 ;  /* 0x000000499e447220 */ /* 0x001fe20000410000 */
[----:B------:R-:W-:Y:S01]  /*19180*/  FFMA.FTZ R73, R72, R40, R21 ;  /* 0x0000002848497223 */ /* 0x000fe20000010015 */
[----:B------:R-:W-:Y:S01]  /*19190*/  FFMA.FTZ R69, R79, R37, R20 ;  /* 0x000000254f457223 */ /* 0x000fe20000010014 */
[----:B------:R-:W-:Y:S01]  /*191a0*/  FFMA.FTZ R72, R70, R98, R59 ;  /* 0x0000006246487223 */ /* 0x000fe2000001003b */
[----:B------:R-:W-:Y:S01]  /*191b0*/  FFMA.FTZ R71, R137, R39, R22 ;  /* 0x0000002789477223 */ /* 0x000fe20000010016 */
[----:B------:R-:W-:Y:S01]  /*191c0*/  FMUL.FTZ R78, R158, R141 ;  /* 0x0000008d9e4e7220 */ /* 0x000fe20000410000 */
[----:B------:R-:W-:Y:S01]  /*191d0*/  F2FP.BF16.F32.PACK_AB R70, R74, R73 ;  /* 0x000000494a46723e */ /* 0x000fe200000010ff */
[C---:B------:R-:W-:Y:S01]  /*191e0*/  FMUL.FTZ R145, R158.reuse, R145 ;  /* 0x000000919e917220 */ /* 0x040fe20000410000 */
[----:B------:R-:W-:Y:S01]  /*191f0*/  FMUL.FTZ R151, R158, R151 ;  /* 0x000000979e977220 */ /* 0x000fe20000410000 */
[----:B------:R-:W-:Y:S01]  /*19200*/  FFMA.FTZ R68, R68, R38, R19 ;  /* 0x0000002644447223 */ /* 0x000fe20000010013 */
[----:B------:R-:W-:Y:S01]  /*19210*/  FFMA.FTZ R75, R75, R99, R58 ;  /* 0x000000634b4b7223 */ /* 0x000fe2000001003a */
[----:B------:R-:W-:Y:S01]  /*19220*/  FFMA.FTZ R73, R149, R41, R24 ;  /* 0x0000002995497223 */ /* 0x000fe20000010018 */
        /* <DEDUP_REMOVED lines=18> */
[----:B------:R-:W-:Y:S01]  /*19350*/  FMUL.FTZ R158, R158, R193 ;  /* 0x000000c19e9e7220 */ /* 0x000fe20000410000 */
[----:B------:R-:W-:Y:S01]  /*19360*/  F2FP.BF16.F32.PACK_AB R69, R72, R69 ;  /* 0x000000454845723e */ /* 0x000fe200000010ff */
[----:B------:R-:W-:Y:S01]  /*19370*/  FFMA.FTZ R74, R140, R44, R25 ;  /* 0x0000002c8c4a7223 */ /* 0x000fe20000010019 */
[----:B------:R-:W-:Y:S01]  /*19380*/  F2FP.BF16.F32.PACK_AB R71, R76, R71 ;  /* 0x000000474c47723e */ /* 0x000fe200000010ff */
[----:B------:R-:W-:Y:S01]  /*19390*/  FFMA.FTZ R72, R78, R42, R23 ;  /* 0x0000002a4e487223 */ /* 0x000fe20000010017 */
[----:B------:R-:W-:Y:S01]  /*193a0*/  FFMA.FTZ R151, R151, R105, R88 ;  /* 0x0000006997977223 */ /* 0x000fe20000010058 */
[----:B------:R-:W-:Y:S01]  /*193b0*/  FFMA.FTZ R145, R145, R103, R86 ;  /* 0x0000006791917223 */ /* 0x000fe20000010056 */
[----:B------:R-:W-:Y:S01]  /*193c0*/  LEA R140, P2, R80, UR12, 0x4 ;  /* 0x0000000c508c7c11 */ /* 0x000fe2000f8420ff */
[----:B------:R-:W-:Y:S01]  /*193d0*/  FFMA.FTZ R76, R144, R46, R27 ;  /* 0x0000002e904c7223 */ /* 0x000fe2000001001b */
        /* <DEDUP_REMOVED lines=18> */
[----:B------:R-:W-:Y:S01]  /*19500*/  LEA R142, P3, R139, UR12, 0x4 ;  /* 0x0000000c8b8e7c11 */ /* 0x000fe2000f8620ff */
[----:B--2---:R-:W-:Y:S01]  /*19510*/  IMAD.WIDE.U32 R126, R133, 0x10, R128 ;  /* 0x00000010857e7825 */ /* 0x004fe200078e0080 */
[----:B------:R-:W-:-:S02]  /*19520*/  LEA.HI.X R141, R80, UR13, RZ, 0x4, P2 ;  /* 0x0000000d508d7c11 */ /* 0x000fc400090f24ff */
[----:B------:R-:W-:Y:S01]  /*19530*/  F2FP.BF16.F32.PACK_AB R74, R151, R74 ;  /* 0x0000004a974a723e */ /* 0x000fe200000010ff */
[----:B------:R-:W-:Y:S01]  /*19540*/  IMAD.WIDE.U32 R128, R159, 0x10, R128 ;  /* 0x000000109f807825 */ /* 0x000fe200078e0080 */
[----:B------:R-:W-:Y:S01]  /*19550*/  F2FP.BF16.F32.PACK_AB R72, R145, R72 ;  /* 0x000000489148723e */ /* 0x000fe200000010ff */
[----:B------:R0:W-:Y:S01]  /*19560*/  STG.E.128 desc[UR4][R140.64], R68 ;  /* 0x000000448c007986 */ /* 0x0001e2000c101d04 */
[----:B------:R-:W-:Y:S02]  /*19570*/  F2FP.BF16.F32.PACK_AB R79, R150, R79 ;  /* 0x0000004f964f723e */ /* 0x000fe400000010ff */
[----:B------:R-:W-:Y:S01]  /*19580*/  F2FP.BF16.F32.PACK_AB R78, R169, R78 ;  /* 0x0000004ea94e723e */ /* 0x000fe200000010ff */
[----:B------:R0:W-:Y:S01]  /*19590*/  STG.E.128 desc[UR4][R126.64], R72 ;  /* 0x000000487e007986 */ /* 0x0001e2000c101d04 */
[----:B------:R-:W-:Y:S02]  /*195a0*/  F2FP.BF16.F32.PACK_AB R77, R146, R77 ;  /* 0x0000004d924d723e */ /* 0x000fe400000010ff */
[----:B------:R-:W-:-:S02]  /*195b0*/  F2FP.BF16.F32.PACK_AB R76, R161, R76 ;  /* 0x0000004ca14c723e */ /* 0x000fc400000010ff */
[----:B------:R-:W-:Y:S02]  /*195c0*/  F2FP.BF16.F32.PACK_AB R83, R158, R83 ;  /* 0x000000539e53723e */ /* 0x000fe400000010ff */
[----:B------:R-:W-:Y:S01]  /*195d0*/  F2FP.BF16.F32.PACK_AB R82, R187, R82 ;  /* 0x00000052bb52723e */ /* 0x000fe200000010ff */
[----:B------:R0:W-:Y:S01]  /*195e0*/  STG.E.128 desc[UR4][R128.64], R76 ;  /* 0x0000004c80007986 */ /* 0x0001e2000c101d04 */
[----:B------:R-:W-:Y:S02]  /*195f0*/  F2FP.BF16.F32.PACK_AB R81, R154, R81 ;  /* 0x000000519a51723e */ /* 0x000fe400000010ff */
[----:B------:R-:W-:Y:S02]  /*19600*/  F2FP.BF16.F32.PACK_AB R80, R177, R152 ;  /* 0x00000098b150723e */ /* 0x000fe400000010ff */
[----:B------:R-:W-:Y:S02]  /*19610*/  LEA.HI.X R143, R139, UR13, RZ, 0x4, P3 ;  /* 0x0000000d8b8f7c11 */ /* 0x000fe400098f24ff */
[----:B------:R-:W-:-:S02]  /*19620*/  IADD3 R2, R2, UR14, RZ ;  /* 0x0000000e02027c10 */ /* 0x000fc4000fffe0ff */
[----:B------:R-:W-:Y:S01]  /*19630*/  SEL R125, RZ, 0x1, P1 ;  /* 0x00000001ff7d7807 */ /* 0x000fe20000800000 */
[----:B------:R0:W-:Y:S01]  /*19640*/  STG.E.128 desc[UR4][R142.64], R80 ;  /* 0x000000508e007986 */ /* 0x0001e2000c101d04 */
[----:B------:R-:W-:-:S13]  /*19650*/  ISETP.GE.AND P2, PT, R2, UR15, PT ;  /* 0x0000000f02007c0c */ /* 0x000fda000bf46270 */
[----:B------:R-:W-:Y:S05]  /*19660*/  @!P2 BRA `(.L_x_2769) ;  /* 0xfffffe7400fca947 */ /* 0x000fea000383ffff */
[----:B------:R-:W-:Y:S05]  /*19670*/  EXIT ;  /* 0x000000000000794d */ /* 0x000fea0003800000 */
.L_x_2768:
[----:B------:R-:W-:Y:S01]  /*19680*/  HFMA2.MMA R127, -RZ, RZ, 0, 5.9604644775390625e-08 ;  /* 0x00000001ff7f7435 */ /* 0x000fe200000001ff */
[----:B------:R-:W-:Y:S01]  /*19690*/  IMAD.MOV.U32 R128, RZ, RZ, R76 ;  /* 0x000000ffff807224 */ /* 0x000fe200078e004c */
[----:B------:R-:W-:Y:S01]  /*196a0*/  MOV R125, 0xffffffff ;  /* 0xffffffff007d7802 */ /* 0x000fe20000000f00 */
[----:B------:R-:W-:-:S08]  /*196b0*/  IMAD.MOV.U32 R140, RZ, RZ, 0x1f ;  /* 0x0000001fff8c7424 */ /* 0x000fd000078e00ff */
[----:B0-----:R-:W-:Y:S05]  /*196c0*/  WARPSYNC.COLLECTIVE R125, `(.L_x_2770) ;  /* 0x000000007d087348 */ /* 0x001fea0003c00000 */
[----:B------:R1:W2:Y:S02]  /*196d0*/  SHFL.BFLY P3, R126, R128, R127, R140 ;  /* 0x0c00007f807e7389 */ /* 0x0002a4000006008c */
[----:B012---:R-:W-:Y:S01]  /*196e0*/  ENDCOLLECTIVE ;  /* 0x000000000000791b */ /* 0x007fe20003800000 */
.L_x_2770:
[----:B------:R-:W-:Y:S02]  /*196f0*/  IMAD.MOV.U32 R127, RZ, RZ, 0x2 ;  /* 0x00000002ff7f7424 */ /* 0x000fe400078e00ff */
[----:B------:R-:W-:-:S04]  /*19700*/  IMAD.MOV.U32 R69, RZ, RZ, R126 ;  /* 0x000000ffff457224 */ /* 0x000fc800078e007e */
[----:B------:R-:W-:-:S05]  /*19710*/  FADD.FTZ R70, R76, R69 ;  /* 0x000000454c467221 */ /* 0x000fca0000010000 */
[----:B------:R-:W-:-:S07]  /*19720*/  MOV R128, R70 ;  /* 0x0000004600807202 */ /* 0x000fce0000000f00 */
[----:B------:R-:W-:Y:S05]  /*19730*/  WARPSYNC.COLLECTIVE R125, `(.L_x_2771) ;  /* 0x000000007d087348 */ /* 0x000fea0003c00000 */
[----:B------:R0:W1:Y:S02]  /*19740*/  SHFL.BFLY P3, R126, R128, R127, R140 ;  /* 0x0c00007f807e7389 */ /* 0x000064000006008c */
[----:B01----:R-:W-:Y:S01]  /*19750*/  ENDCOLLECTIVE ;  /* 0x000000000000791b */ /* 0x003fe20003800000 */
.L_x_2771:
[----:B------:R-:W-:Y:S01]  /*19760*/  HFMA2.MMA R127, -RZ, RZ, 0, 2.384185791015625e-07 ;  /* 0x00000004ff7f7435 */ /* 0x000fe200000001ff */
[----:B------:R-:W-:-:S05]  /*19770*/  MOV R69, R126 ;  /* 0x0000007e00457202 */ /* 0x000fca0000000f00 */
[----:B------:R-:W-:-:S04]  /*19780*/  FADD.FTZ R71, R70, R69 ;  /* 0x0000004546477221 */ /* 0x000fc80000010000 */
[----:B------:R-:W-:-:S07]  /*19790*/  IMAD.MOV.U32 R128, RZ, RZ, R71 ;  /* 0x000000ffff807224 */ /* 0x000fce00078e0047 */
[----:B------:R-:W-:Y:S05]  /*197a0*/  WARPSYNC.COLLECTIVE R125, `(.L_x_2772) ;  /* 0x000000007d087348 */ /* 0x000fea0003c00000 */
[----:B------:R0:W1:Y:S02]  /*197b0*/  SHFL.BFLY P3, R126, R128, R127, R140 ;  /* 0x0c00007f807e7389 */ /* 0x000064000006008c */
[----:B01----:R-:W-:Y:S01]  /*197c0*/  ENDCOLLECTIVE ;  /* 0x000000000000791b */ /* 0x003fe20003800000 */
.L_x_2772:
[----:B------:R-:W-:Y:S02]  /*197d0*/  IMAD.MOV.U32 R127, RZ, RZ, 0x8 ;  /* 0x00000008ff7f7424 */ /* 0x000fe400078e00ff */
[----:B------:R-:W-:-:S04]  /*197e0*/  IMAD.MOV.U32 R68, RZ, RZ, R126 ;  /* 0x000000ffff447224 */ /* 0x000fc800078e007e */
[----:B------:R-:W-:-:S05]  /*197f0*/  FADD.FTZ R78, R71, R68 ;  /* 0x00000044474e7221 */ /* 0x000fca0000010000 */
[----:B------:R-:W-:-:S07]  /*19800*/  MOV R128, R78 ;  /* 0x0000004e00807202 */ /* 0x000fce0000000f00 */
[----:B------:R-:W-:Y:S05]  /*19810*/  WARPSYNC.COLLECTIVE R125, `(.L_x_2773) ;  /* 0x000000007d087348 */ /* 0x000fea0003c00000 */
[----:B------:R0:W1:Y:S02]  /*19820*/  SHFL.BFLY P3, R126, R128, R127, R140 ;  /* 0x0c00007f807e7389 */ /* 0x000064000006008c */
[----:B01----:R-:W-:Y:S01]  /*19830*/  ENDCOLLECTIVE ;  /* 0x000000000000791b */ /* 0x003fe20003800000 */
.L_x_2773:
[----:B------:R-:W-:Y:S01]  /*19840*/  HFMA2.MMA R127, -RZ, RZ, 0, 9.5367431640625e-07 ;  /* 0x00000010ff7f7435 */ /* 0x000fe200000001ff */
[----:B------:R-:W-:-:S05]  /*19850*/  MOV R69, R126 ;  /* 0x0000007e00457202 */ /* 0x000fca0000000f00 */
[----:B------:R-:W-:-:S04]  /*19860*/  FADD.FTZ R82, R78, R69 ;  /* 0x000000454e527221 */ /* 0x000fc80000010000 */
[----:B------:R-:W-:-:S07]  /*19870*/  IMAD.MOV.U32 R128, RZ, RZ, R82 ;  /* 0x000000ffff807224 */ /* 0x000fce00078e0052 */
[----:B------:R-:W-:Y:S05]  /*19880*/  WARPSYNC.COLLECTIVE R125, `(.L_x_2774) ;  /* 0x000000007d087348 */ /* 0x000fea0003c00000 */
[----:B------:R0:W1:Y:S02]  /*19890*/  SHFL.BFLY P3, R126, R128, R127, R140 ;  /* 0x0c00007f807e7389 */ /* 0x000064000006008c */
[----:B01----:R-:W-:Y:S01]  /*198a0*/  ENDCOLLECTIVE ;  /* 0x000000000000791b */ /* 0x003fe20003800000 */
.L_x_2774:
[----:B------:R-:W-:Y:S02]  /*198b0*/  IMAD.MOV.U32 R127, RZ, RZ, 0x1 ;  /* 0x00000001ff7f7424 */ /* 0x000fe400078e00ff */
[----:B------:R-:W-:-:S04]  /*198c0*/  IMAD.MOV.U32 R69, RZ, RZ, R126 ;  /* 0x000000ffff457224 */ /* 0x000fc800078e007e */
        /* <DEDUP_REMOVED lines=66> */
[----:B------:R-:W-:-:S07]  /*19cf0*/  MOV R128, R69 ;  /* 0x0000004500807202 */ /* 0x000fce0000000f00 */
[----:B------:R-:W-:Y:S05]  /*19d00*/  WARPSYNC.COLLECTIVE R125, `(.L_x_2775) ;  /* 0x000000007d087348 */ /* 0x000fea0003c00000 */
[----:B------:R0:W1:Y:S02]  /*19d10*/  SHFL.BFLY P3, R126, R128, R127, R140 ;  /* 0x0c00007f807e7389 */ /* 0x000064000006008c */
[----:B01----:R-:W-:Y:S01]  /*19d20*/  ENDCOLLECTIVE ;  /* 0x000000000000791b */ /* 0x003fe20003800000 */
.L_x_2775:
[----:B------:R-:W-:Y:S01]  /*19d30*/  HFMA2.MMA R127, -RZ, RZ, 0, 1.1920928955078125e-07 ;  /* 0x00000002ff7f7435 */ /* 0x000fe200000001ff */
[----:B------:R-:W-:-:S05]  /*19d40*/  MOV R70, R126 ;  /* 0x0000007e00467202 */ /* 0x000fca0000000f00 */
[----:B------:R-:W-:-:S04]  /*19d50*/  FADD.FTZ R70, R69, R70 ;  /* 0x0000004645467221 */ /* 0x000fc80000010000 */
[----:B------:R-:W-:-:S07]  /*19d60*/  IMAD.MOV.U32 R128, RZ, RZ, R70 ;  /* 0x000000ffff807224 */ /* 0x000fce00078e0046 */
[----:B------:R-:W-:Y:S05]  /*19d70*/  WARPSYNC.COLLECTIVE R125, `(.L_x_2776) ;  /* 0x000000007d087348 */ /* 0x000fea0003c00000 */
[----:B------:R0:W1:Y:S02]  /*19d80*/  SHFL.BFLY P3, R126, R128, R127, R140 ;  /* 0x0c00007f807e7389 */ /* 0x000064000006008c */
[----:B01----:R-:W-:Y:S01]  /*19d90*/  ENDCOLLECTIVE ;  /* 0x000000000000791b */ /* 0x003fe20003800000 */
.L_x_2776:
[----:B------:R-:W-:Y:S02]  /*19da0*/  IMAD.MOV.U32 R127, RZ, RZ, 0x4 ;  /* 0x00000004ff7f7424 */ /* 0x000fe400078e00ff */
[----:B------:R-:W-:-:S04]  /*19db0*/  IMAD.MOV.U32 R71, RZ, RZ, R126 ;  /* 0x000000ffff477224 */ /* 0x000fc800078e007e */
[----:B------:R-:W-:-:S05]  /*19dc0*/  FADD.FTZ R71, R70, R71 ;  /* 0x0000004746477221 */ /* 0x000fca0000010000 */
[----:B------:R-:W-:-:S07]  /*19dd0*/  MOV R128, R71 ;  /* 0x0000004700807202 */ /* 0x000fce0000000f00 */
[----:B------:R-:W-:Y:S05]  /*19de0*/  WARPSYNC.COLLECTIVE R125, `(.L_x_2777) ;  /* 0x000000007d087348 */ /* 0x000fea0003c00000 */
[----:B------:R0:W1:Y:S02]  /*19df0*/  SHFL.BFLY P3, R126, R128, R127, R140 ;  /* 0x0c00007f807e7389 */ /* 0x000064000006008c */
[----:B01----:R-:W-:Y:S01]  /*19e00*/  ENDCOLLECTIVE ;  /* 0x000000000000791b */ /* 0x003fe20003800000 */
.L_x_2777:
[----:B------:R-:W-:Y:S01]  /*19e10*/  HFMA2.MMA R127, -RZ, RZ, 0, 4.76837158203125e-07 ;  /* 0x00000008ff7f7435 */ /* 0x000fe200000001ff */
[----:B------:R-:W-:-:S05]  /*19e20*/  MOV R76, R126 ;  /* 0x0000007e004c7202 */ /* 0x000fca0000000f00 */
[----:B------:R-:W-:-:S04]  /*19e30*/  FADD.FTZ R76, R71, R76 ;  /* 0x0000004c474c7221 */ /* 0x000fc80000010000 */
[----:B------:R-:W-:-:S07]  /*19e40*/  IMAD.MOV.U32 R128, RZ, RZ, R76 ;  /* 0x000000ffff807224 */ /* 0x000fce00078e004c */
[----:B------:R-:W-:Y:S05]  /*19e50*/  WARPSYNC.COLLECTIVE R125, `(.L_x_2778) ;  /* 0x000000007d087348 */ /* 0x000fea0003c00000 */
[----:B------:R0:W1:Y:S02]  /*19e60*/  SHFL.BFLY P3, R126, R128, R127, R140 ;  /* 0x0c00007f807e7389 */ /* 0x000064000006008c */
[----:B01----:R-:W-:Y:S01]  /*19e70*/  ENDCOLLECTIVE ;  /* 0x000000000000791b */ /* 0x003fe20003800000 */
.L_x_2778:
[----:B------:R-:W-:Y:S02]  /*19e80*/  IMAD.MOV.U32 R127, RZ, RZ, 0x10 ;  /* 0x00000010ff7f7424 */ /* 0x000fe400078e00ff */
[----:B------:R-:W-:-:S04]  /*19e90*/  IMAD.MOV.U32 R83, RZ, RZ, R126 ;  /* 0x000000ffff537224 */ /* 0x000fc800078e007e */
[----:B------:R-:W-:-:S05]  /*19ea0*/  FADD.FTZ R83, R76, R83 ;  /* 0x000000534c537221 */ /* 0x000fca0000010000 */
[----:B------:R-:W-:-:S07]  /*19eb0*/  MOV R128, R83 ;  /* 0x0000005300807202 */ /* 0x000fce0000000f00 */
[----:B------:R-:W-:Y:S05]  /*19ec0*/  WARPSYNC.COLLECTIVE R125, `(.L_x_2779) ;  /* 0x000000007d087348 */ /* 0x000fea0003c00000 */
[----:B------:R0:W1:Y:S02]  /*19ed0*/  SHFL.BFLY P3, R126, R128, R127, R140 ;  /* 0x0c00007f807e7389 */ /* 0x000064000006008c */
[----:B01----:R-:W-:Y:S01]  /*19ee0*/  ENDCOLLECTIVE ;  /* 0x000000000000791b */ /* 0x003fe20003800000 */
.L_x_2779:
[----:B------:R-:W-:Y:S01]  /*19ef0*/  MOV R78, R126 ;  /* 0x0000007e004e7202 */ /* 0x000fe20000000f00 */
[----:B------:R-:W-:Y:S06]  /*19f00*/  BRA `(.L_x_2780) ;  /* 0xffffffe800807947 */ /* 0x000fec000383ffff */
.L_x_2781:
        /* <DEDUP_REMOVED lines=15> */
.L_x_27027:


//--------------------- .text._ZN10layer_norm31ln_parallel_residual_fwd_kernelINS_13Kernel_traitsI6__halfS2_S2_S2_fjLj8192ELj1ELj1ELj8ELj16ENS_18Kernel_traits_baseILj8192ES2_S2_S2_S2_fjLj256EEEEELb0ELb0ELb0EEEvNS_9FwdParamsE --------------------------
	.section	.text._ZN10layer_norm31ln_parallel_residual_fwd_kernelINS_13Kernel_traitsI6__halfS2_S2_S2_fjLj8192ELj1ELj1ELj8ELj16ENS_18Kernel_traits_baseILj8192ES2_S2_S2_S2_fjLj256EEEEELb0ELb0ELb0EEEvNS_9FwdParamsE,"ax",@progbits
	.align	128
        .global         _ZN10layer_norm31ln_parallel_residual_fwd_kernelINS_13Kernel_traitsI6__halfS2_S2_S2_fjLj8192ELj1ELj1ELj8ELj16ENS_18Kernel_traits_baseILj8192ES2_S2_S2_S2_fjLj256EEEEELb0ELb0ELb0EEEvNS_9FwdParamsE
        .type           _ZN10layer_norm31ln_parallel_residual_fwd_kernelINS_13Kernel_traitsI6__halfS2_S2_S2_fjLj8192ELj1ELj1ELj8ELj16ENS_18Kernel_traits_baseILj8192ES2_S2_S2_S2_fjLj256EEEEELb0ELb0ELb0EEEvNS_9FwdParamsE,@function
        .size           _ZN10layer_norm31ln_parallel_residual_fwd_kernelINS_13Kernel_traitsI6__halfS2_S2_S2_fjLj8192ELj1ELj1ELj8ELj16ENS_18Kernel_traits_baseILj8192ES2_S2_S2_S2_fjLj256EEEEELb0ELb0ELb0EEEvNS_9FwdParamsE,(.L_x_27028 - _ZN10layer_norm31ln_parallel_residual_fwd_kernelINS_13Kernel_traitsI6__halfS2_S2_S2_fjLj8192ELj1ELj1ELj8ELj16ENS_18Kernel_traits_baseILj8192ES2_S2_S2_S2_fjLj256EEEEELb0ELb0ELb0EEEvNS_9FwdParamsE)
        .other          _ZN10layer_norm31ln_parallel_residual_fwd_kernelINS_13Kernel_traitsI6__halfS2_S2_S2_fjLj8192ELj1ELj1ELj8ELj16ENS_18Kernel_traits_baseILj8192ES2_S2_S2_S2_fjLj256EEEEELb0ELb0ELb0EEEvNS_9FwdParamsE,@"STO_CUDA_ENTRY STV_DEFAULT"
_ZN10layer_norm31ln_parallel_residual_fwd_kernelINS_13Kernel_traitsI6__halfS2_S2_S2_fjLj8192ELj1ELj1ELj8ELj16ENS_18Kernel_traits_baseILj8192ES2_S2_S2_S2_fjLj256EEEEELb0ELb0ELb0EEEvNS_9FwdParamsE:
.text._ZN10layer_norm31ln_parallel_residual_fwd_kernelINS_13Kernel_traitsI6__halfS2_S2_S2_fjLj8192ELj1ELj1ELj8ELj16ENS_18Kernel_traits_baseILj8192ES2_S2_S2_S2_fjLj256EEEEELb0ELb0ELb0EEEvNS_9FwdParamsE:
        /* <DEDUP_REMOVED lines=27> */
[----:B------:R-:W-:-:S07]  /*01b0*/  SHF.L.U64.HI R0, R19, 0x4, RZ ;  /* 0x0000000413007819 */ /* 0x000fce00000102ff */
[----:B------:R-:W-:-:S04]  /*01c0*/  @P1 LEA R8, P3, R19, UR6, 0x4 ;  /* 0x0000000613081c11 */ /* 0x000fc8000f8620ff */
[C---:B------:R-:W-:Y:S01]  /*01d0*/  @P1 LEA.HI.X R9, R19.reuse, UR7, RZ, 0x4, P3 ;  /* 0x0000000713091c11 */ /* 0x040fe200098f24ff */
[----:B------:R-:W-:Y:S01]  /*01e0*/  ULDC.64 UR6, c[0x0][0x268] ;  /* 0x00009a0000067ab9 */ /* 0x000fe20000000a00 */
[----:B------:R-:W-:Y:S01]  /*01f0*/  @P2 IADD3 R6, P3, R24, UR8, RZ ;  /* 0x0000000818062c10 */ /* 0x000fe2000ff7e0ff */
[C---:B0-----:R-:W-:Y:S02]  /*0200*/  IMAD.WIDE.U32 R2, R19.reuse, 0x10, R2 ;  /* 0x0000001013027825 */ /* 0x041fe400078e0002 */
[----:B------:R0:W5:Y:S01]  /*0210*/  @P1 LDG.E.128 R12, desc[UR4][R8.64] ;  /* 0x00000004080c1981 */ /* 0x000162000c1e1d00 */
[----:B------:R-:W-:Y:S02]  /*0220*/  @P2 IADD3.X R7, R0, UR9, RZ, P3, !PT ;  /* 0x0000000900072c10 */ /* 0x000fe40009ffe4ff */
[----:B------:R-:W-:Y:S01]  /*0230*/  IADD3 R24, P3, R24, UR6, RZ ;  /* 0x0000000618187c10 */ /* 0x000fe2000ff7e0ff */
[----:B------:R0:W5:Y:S03]  /*0240*/  LDG.E.128 R40, desc[UR4][R2.64] ;  /* 0x0000000402287981 */ /* 0x000166000c1e1d00 */
[----:B------:R-:W-:Y:S01]  /*0250*/  IADD3.X R25, R0, UR7, RZ, P3, !PT ;  /* 0x0000000700197c10 */ /* 0x000fe20009ffe4ff */
[----:B------:R-:W5:Y:S05]  /*0260*/  @P2 LDG.E.128 R4, desc[UR4][R6.64] ;  /* 0x0000000406042981 */ /* 0x000f6a000c1e1d00 */
[----:B------:R-:W5:Y:S01]  /*0270*/  LDG.E.128 R24, desc[UR4][R24.64] ;  /* 0x0000000418187981 */ /* 0x000f62000c1e1d00 */
[----:B------:R-:W-:-:S02]  /*0280*/  LOP3.LUT R19, R19, 0x100, RZ, 0xfc, !PT ;  /* 0x0000010013137812 */ /* 0x000fc400078efcff */
[----:B------:R-:W-:Y:S02]  /*0290*/  @!P1 CS2R R12, SRZ ;  /* 0x00000000000c9805 */ /* 0x000fe4000001ff00 */
[----:B------:R-:W-:Y:S02]  /*02a0*/  @!P1 CS2R R14, SRZ ;  /* 0x00000000000e9805 */ /* 0x000fe4000001ff00 */
[----:B------:R-:W-:Y:S02]  /*02b0*/  @!P2 CS2R R4, SRZ ;  /* 0x000000000004a805 */ /* 0x000fe4000001ff00 */
[----:B0-----:R-:W-:-:S07]  /*02c0*/  @!P2 CS2R R6, SRZ ;  /* 0x000000000006a805 */ /* 0x001fce000001ff00 */
.L_x_2783:
[----:B------:R-:W-:Y:S05]  /*02d0*/  BSYNC B0 ;  /* 0x0000000000007941 */ /* 0x000fea0003800000 */
.L_x_2782:
        /* <DEDUP_REMOVED lines=19> */
[----:B------:R-:W5:Y:S03]  /*0410*/  LDG.E.128 R8, desc[UR4][R8.64] ;  /* 0x0000000408087981 */ /* 0x000f66000c1e1d00 */
[----:B------:R-:W-:Y:S01]  /*0420*/  IADD3.X R89, R0, UR7, RZ, P3, !PT ;  /* 0x0000000700597c10 */ /* 0x000fe20009ffe4ff */
[----:B------:R-:W5:Y:S05]  /*0430*/  @P2 LDG.E.128 R92, desc[UR4][R94.64] ;  /* 0x000000045e5c2981 */ /* 0x000f6a000c1e1d00 */
[----:B------:R-:W5:Y:S01]  /*0440*/  LDG.E.128 R88, desc[UR4][R88.64] ;  /* 0x0000000458587981 */ /* 0x000f62000c1e1d00 */
[----:B------:R-:W-:-:S02]  /*0450*/  IADD3 R19, R19, 0x100, RZ ;  /* 0x0000010013137810 */ /* 0x000fc40007ffe0ff */
[----:B------:R-:W-:Y:S02]  /*0460*/  @!P1 CS2R R96, SRZ ;  /* 0x0000000000609805 */ /* 0x000fe4000001ff00 */
[----:B------:R-:W-:Y:S02]  /*0470*/  @!P1 CS2R R98, SRZ ;  /* 0x0000000000629805 */ /* 0x000fe4000001ff00 */
[----:B------:R-:W-:Y:S02]  /*0480*/  @!P2 CS2R R92, SRZ ;  /* 0x00000000005ca805 */ /* 0x000fe4000001ff00 */
[----:B0-----:R-:W-:-:S07]  /*0490*/  @!P2 CS2R R94, SRZ ;  /* 0x00000000005ea805 */ /* 0x001fce000001ff00 */
.L_x_2785:
[----:B------:R-:W-:Y:S05]  /*04a0*/  BSYNC B0 ;  /* 0x0000000000007941 */ /* 0x000fea0003800000 */
.L_x_2784:
        /* <DEDUP_REMOVED lines=28> */
.L_x_2787:
[----:B------:R-:W-:Y:S05]  /*0670*/  BSYNC B0 ;  /* 0x0000000000007941 */ /* 0x000fea0003800000 */
.L_x_2786:
        /* <DEDUP_REMOVED lines=27> */
.L_x_2789:
[----:B------:R-:W-:Y:S05]  /*0830*/  BSYNC B0 ;  /* 0x0000000000007941 */ /* 0x000fea0003800000 */
.L_x_2788:
        /* <DEDUP_REMOVED lines=10> */
[--C-:B-----5:R-:W-:Y:S01]  /*08e0*/  HADD2.F32 R138, -RZ, R56.reuse.H0_H0 ;  /* 0x20000038ff8a7230 */ /* 0x120fe20000004100 */
[----:B------:R-:W-:Y:S01]  /*08f0*/  ULDC.U8 UR6, c[0x0][0x2a0] ;  /* 0x0000a80000067ab9 */ /* 0x000fe20000000000 */
[----:B------:R-:W-:Y:S01]  /*0900*/  HADD2.F32 R142, -RZ, R56.H1_H1 ;  /* 0x30000038ff8e7230 */ /* 0x000fe20000004100 */
[----:B------:R-:W-:Y:S01]  /*0910*/  LOP3.LUT R56, R134, 0xff, RZ, 0xc0, !PT ;  /* 0x000000ff86387812 */ /* 0x000fe200078ec0ff */
[--C-:B------:R-:W-:Y:S01]  /*0920*/  HADD2.F32 R141, -RZ, R57.reuse.H0_H0 ;  /* 0x20000039ff8d7230 */ /* 0x100fe20000004100 */
[----:B------:R-:W-:Y:S01]  /*0930*/  SHF.R.U32.HI R134, RZ, 0x3, R134 ;  /* 0x00000003ff867819 */ /* 0x000fe20000011686 */
[----:B------:R-:W-:Y:S01]  /*0940*/  HADD2.F32 R144, -RZ, R57.H1_H1 ;  /* 0x30000039ff907230 */ /* 0x000fe20000004100 */
[----:B------:R-:W-:Y:S01]  /*0950*/  LOP3.LUT R57, R52, 0xe0, RZ, 0xc0, !PT ;  /* 0x000000e034397812 */ /* 0x000fe200078ec0ff */
[--C-:B------:R-:W-:Y:S01]  /*0960*/  HADD2.F32 R116, -RZ, R80.reuse.H0_H0 ;  /* 0x20000050ff747230 */ /* 0x100fe20000004100 */
[----:B------:R-:W-:Y:S01]  /*0970*/  LOP3.LUT R134, R134, 0x1fffffe0, RZ, 0xc0, !PT ;  /* 0x1fffffe086867812 */ /* 0x000fe200078ec0ff */
[----:B------:R-:W-:Y:S01]  /*0980*/  HADD2.F32 R119, -RZ, R80.H1_H1 ;  /* 0x30000050ff777230 */ /* 0x000fe20000004100 */
[----:B------:R-:W-:Y:S01]  /*0990*/  VIADDMNMX R57, R56, -R57, RZ, !PT ;  /* 0x8000003938397246 */ /* 0x000fe200078001ff */
[--C-:B------:R-:W-:Y:S01]  /*09a0*/  HADD2.F32 R80, -RZ, R82.reuse.H0_H0 ;  /* 0x20000052ff507230 */ /* 0x100fe20000004100 */
[----:B------:R-:W-:Y:S01]  /*09b0*/  ISETP.NE.AND P2, PT, RZ, UR6, PT ;  /* 0x00000006ff007c0c */ /* 0x000fe2000bf45270 */
[----:B------:R-:W-:Y:S01]  /*09c0*/  HADD2.F32 R121, -RZ, R82.H1_H1 ;  /* 0x30000052ff797230 */ /* 0x000fe20000004100 */
[----:B------:R-:W-:Y:S01]  /*09d0*/  VIMNMX R57, R57, 0x20, PT ;  /* 0x0000002039397848 */ /* 0x000fe20003fe0100 */
[--C-:B------:R-:W-:Y:S01]  /*09e0*/  HADD2.F32 R82, -RZ, R83.reuse.H0_H0 ;  /* 0x20000053ff527230 */ /* 0x100fe20000004100 */
[----:B------:R-:W-:Y:S01]  /*09f0*/  P2R R160, PR, RZ, 0x4 ;  /* 0x00000004ffa07803 */ /* 0x000fe20000000000 */
[----:B------:R-:W-:Y:S01]  /*0a00*/  HADD2.F32 R118, -RZ, R83.H1_H1 ;  /* 0x30000053ff767230 */ /* 0x000fe20000004100 */
[----:B------:R-:W-:Y:S01]  /*0a10*/  IADD3 R57, R57, R134, RZ ;  /* 0x0000008639397210 */ /* 0x000fe20007ffe0ff */
[--C-:B------:R-:W-:Y:S01]  /*0a20*/  HADD2.F32 R83, -RZ, R60.reuse.H0_H0 ;  /* 0x2000003cff537230 */ /* 0x100fe20000004100 */
[----:B------:R-:W-:Y:S01]  /*0a30*/  ULDC UR7, c[0x0][0x218] ;  /* 0x0000860000077ab9 */ /* 0x000fe20000000800 */
[----:B------:R-:W-:Y:S01]  /*0a40*/  HADD2.F32 R122, -RZ, R60.H1_H1 ;  /* 0x3000003cff7a7230 */ /* 0x000fe20000004100 */
[----:B------:R-:W-:Y:S01]  /*0a50*/  SHF.L.U32 R60, R52, 0x5, RZ ;  /* 0x00000005343c7819 */ /* 0x000fe200000006ff */
[--C-:B------:R-:W-:Y:S01]  /*0a60*/  HADD2.F32 R120, -RZ, R61.reuse.H0_H0 ;  /* 0x2000003dff787230 */ /* 0x100fe20000004100 */
[----:B------:R-:W-:Y:S01]  /*0a70*/  SHF.L.U32 R57, R57, 0x3, RZ ;  /* 0x0000000339397819 */ /* 0x000fe200000006ff */
[----:B------:R-:W-:Y:S01]  /*0a80*/  HADD2.F32 R124, -RZ, R61.H1_H1 ;  /* 0x3000003dff7c7230 */ /* 0x000fe20000004100 */
[----:B------:R-:W-:Y:S01]  /*0a90*/  LOP3.LUT R61, R60, 0x3e0, RZ, 0xc0, !PT ;  /* 0x000003e03c3d7812 */ /* 0x000fe200078ec0ff */
[--C-:B------:R-:W-:Y:S01]  /*0aa0*/  HADD2.F32 R37, -RZ, R14.reuse.H0_H0 ;  /* 0x2000000eff257230 */ /* 0x100fe20000004100 */
[----:B------:R-:W-:Y:S01]  /*0ab0*/  I2FP.F32.U32 R57, R57 ;  /* 0x0000003900397245 */ /* 0x000fe20000201000 */
[----:B------:R-:W-:Y:S01]  /*0ac0*/  HADD2.F32 R36, -RZ, R14.H1_H1 ;  /* 0x3000000eff247230 */ /* 0x000fe20000004100 */
[----:B------:R-:W-:Y:S01]  /*0ad0*/  VIADDMNMX R61, R56, -R61, RZ, !PT ;  /* 0x8000003d383d7246 */ /* 0x000fe200078001ff */
[--C-:B------:R-:W-:Y:S01]  /*0ae0*/  HADD2.F32 R35, -RZ, R15.reuse.H0_H0 ;  /* 0x2000000fff237230 */ /* 0x100fe20000004100 */
[----:B------:R0:W1:Y:S01]  /*0af0*/  MUFU.RCP R159, R57 ;  /* 0x00000039009f7308 */ /* 0x0000620000001000 */
[----:B------:R-:W-:Y:S01]  /*0b00*/  HADD2.F32 R34, -RZ, R15.H1_H1 ;  /* 0x3000000fff227230 */ /* 0x000fe20000004100 */
[----:B------:R-:W-:Y:S01]  /*0b10*/  VIMNMX R61, R61, 0x20, PT ;  /* 0x000000203d3d7848 */ /* 0x000fe20003fe0100 */
[--C-:B------:R-:W-:Y:S01]  /*0b20*/  HADD2.F32 R16, -RZ, R8.reuse.H0_H0 ;  /* 0x20000008ff107230 */ /* 0x100fe20000004100 */
[----:B------:R-:W-:Y:S01]  /*0b30*/  ULDC UR6, c[0x0][0x290] ;  /* 0x0000a40000067ab9 */ /* 0x000fe20000000800 */
[----:B------:R-:W-:Y:S01]  /*0b40*/  HADD2.F32 R17, -RZ, R8.H1_H1 ;  /* 0x30000008ff117230 */ /* 0x000fe20000004100 */
[----:B------:R-:W-:Y:S01]  /*0b50*/  IADD3 R61, R134, R61, RZ ;  /* 0x0000003d863d7210 */ /* 0x000fe20007ffe0ff */
[--C-:B------:R-:W-:Y:S01]  /*0b60*/  HADD2.F32 R14, -RZ, R9.reuse.H0_H0 ;  /* 0x20000009ff0e7230 */ /* 0x100fe20000004100 */
[----:B------:R-:W-:Y:S01]  /*0b70*/  HFMA2.MMA R134, -RZ, RZ, 0, 5.9604644775390625e-08 ;  /* 0x00000001ff867435 */ /* 0x000fe200000001ff */
[----:B------:R-:W-:Y:S01]  /*0b80*/  HADD2.F32 R15, -RZ, R9.H1_H1 ;  /* 0x30000009ff0f7230 */ /* 0x000fe20000004100 */
[----:B------:R-:W-:Y:S01]  /*0b90*/  SHF.L.U32 R156, R61, 0x3, RZ ;  /* 0x000000033d9c7819 */ /* 0x000fe200000006ff */
[--C-:B------:R-:W-:Y:S01]  /*0ba0*/  HADD2.F32 R32, -RZ, R24.reuse.H0_H0 ;  /* 0x20000018ff207230 */ /* 0x100fe20000004100 */
[----:B------:R-:W-:Y:S01]  /*0bb0*/  ULDC.64 UR10, c[0x0][0x228] ;  /* 0x00008a00000a7ab9 */ /* 0x000fe20000000a00 */
[----:B------:R-:W-:Y:S01]  /*0bc0*/  HADD2.F32 R33, -RZ, R24.H1_H1 ;  /* 0x30000018ff217230 */ /* 0x000fe20000004100 */
[----:B------:R-:W-:Y:S01]  /*0bd0*/  ULDC.64 UR12, c[0x0][0x230] ;  /* 0x00008c00000c7ab9 */ /* 0x000fe20000000a00 */
[--C-:B------:R-:W-:Y:S01]  /*0be0*/  HADD2.F32 R30, -RZ, R25.reuse.H0_H0 ;  /* 0x20000019ff1e7230 */ /* 0x100fe20000004100 */
[----:B------:R-:W-:Y:S01]  /*0bf0*/  ULDC.64 UR8, c[0x0][0x210] ;  /* 0x0000840000087ab9 */ /* 0x000fe20000000a00 */
[----:B------:R-:W-:-:S02]  /*0c00*/  HADD2.F32 R31, -RZ, R25.H1_H1 ;  /* 0x30000019ff1f7230 */ /* 0x000fc40000004100 */
[--C-:B------:R-:W-:Y:S02]  /*0c10*/  HADD2.F32 R21, -RZ, R6.reuse.H0_H0 ;  /* 0x20000006ff157230 */ /* 0x100fe40000004100 */
[----:B------:R-:W-:Y:S02]  /*0c20*/  HADD2.F32 R20, -RZ, R6.H1_H1 ;  /* 0x30000006ff147230 */ /* 0x000fe40000004100 */
[--C-:B------:R-:W-:Y:S02]  /*0c30*/  HADD2.F32 R19, -RZ, R7.reuse.H0_H0 ;  /* 0x20000007ff137230 */ /* 0x100fe40000004100 */
[----:B------:R-:W-:Y:S02]  /*0c40*/  HADD2.F32 R18, -RZ, R7.H1_H1 ;  /* 0x30000007ff127230 */ /* 0x000fe40000004100 */
[--C-:B------:R-:W-:Y:S02]  /*0c50*/  HADD2.F32 R9, -RZ, R96.reuse.H0_H0 ;  /* 0x20000060ff097230 */ /* 0x100fe40000004100 */
        /* <DEDUP_REMOVED lines=43> */
[----:B------:R-:W-:Y:S02]  /*0f10*/  HADD2.F32 R42, -RZ, R43.H0_H0 ;  /* 0x2000002bff2a7230 */ /* 0x000fe40000004100 */
[----:B------:R-:W-:Y:S02]  /*0f20*/  HADD2.F32 R26, -RZ, R27.H0_H0 ;  /* 0x2000001bff1a7230 */ /* 0x000fe40000004100 */
[----:B------:R-:W-:Y:S02]  /*0f30*/  HADD2.F32 R10, -RZ, R11.H0_H0 ;  /* 0x2000000bff0a7230 */ /* 0x000fe40000004100 */
[----:B------:R-:W-:Y:S02]  /*0f40*/  HADD2.F32 R0, -RZ, R88.H0_H0 ;  /* 0x20000058ff007230 */ /* 0x000fe40000004100 */
[----:B------:R-:W-:Y:S02]  /*0f50*/  HADD2.F32 R53, -RZ, R89.H0_H0 ;  /* 0x20000059ff357230 */ /* 0x000fe40000004100 */
[----:B------:R-:W-:-:S02]  /*0f60*/  HADD2.F32 R54, -RZ, R90.H0_H0 ;  /* 0x2000005aff367230 */ /* 0x000fc40000004100 */
[----:B------:R-:W-:Y:S02]  /*0f70*/  HADD2.F32 R78, -RZ, R79.H0_H0 ;  /* 0x2000004fff4e7230 */ /* 0x000fe40000004100 */
[----:B------:R-:W-:Y:S02]  /*0f80*/  HADD2.F32 R105, -RZ, R85.H0_H0 ;  /* 0x20000055ff697230 */ /* 0x000fe40000004100 */
[----:B------:R-:W-:Y:S02]  /*0f90*/  HADD2.F32 R84, -RZ, R86.H0_H0 ;  /* 0x20000056ff547230 */ /* 0x000fe40000004100 */
[--C-:B------:R-:W-:Y:S02]  /*0fa0*/  HADD2.F32 R109, -RZ, R87.reuse.H0_H0 ;  /* 0x20000057ff6d7230 */ /* 0x100fe40000004100 */
[----:B------:R-:W-:Y:S02]  /*0fb0*/  HADD2.F32 R106, -RZ, R87.H1_H1 ;  /* 0x30000057ff6a7230 */ /* 0x000fe40000004100 */
[----:B------:R-:W-:-:S02]  /*0fc0*/  HADD2.F32 R117, -RZ, R81.H0_H0 ;  /* 0x20000051ff757230 */ /* 0x000fc40000004100 */
[----:B------:R-:W-:Y:S02]  /*0fd0*/  HADD2.F32 R43, -RZ, R43.H1_H1 ;  /* 0x3000002bff2b7230 */ /* 0x000fe40000004100 */
[----:B------:R-:W-:Y:S02]  /*0fe0*/  HADD2.F32 R27, -RZ, R27.H1_H1 ;  /* 0x3000001bff1b7230 */ /* 0x000fe40000004100 */
[----:B------:R-:W-:Y:S02]  /*0ff0*/  HADD2.F32 R11, -RZ, R11.H1_H1 ;  /* 0x3000000bff0b7230 */ /* 0x000fe40000004100 */
[----:B------:R-:W-:Y:S02]  /*1000*/  HADD2.F32 R88, -RZ, R88.H1_H1 ;  /* 0x30000058ff587230 */ /* 0x000fe40000004100 */
[----:B------:R-:W-:Y:S02]  /*1010*/  HADD2.F32 R89, -RZ, R89.H1_H1 ;  /* 0x30000059ff597230 */ /* 0x000fe40000004100 */
[----:B------:R-:W-:-:S02]  /*1020*/  HADD2.F32 R90, -RZ, R90.H1_H1 ;  /* 0x3000005aff5a7230 */ /* 0x000fc40000004100 */
[----:B------:R-:W-:Y:S02]  /*1030*/  HADD2.F32 R79, -RZ, R79.H1_H1 ;  /* 0x3000004fff4f7230 */ /* 0x000fe40000004100 */
[----:B------:R-:W-:Y:S02]  /*1040*/  HADD2.F32 R85, -RZ, R85.H1_H1 ;  /* 0x30000055ff557230 */ /* 0x000fe40000004100 */
[----:B------:R-:W-:Y:S02]  /*1050*/  HADD2.F32 R86, -RZ, R86.H1_H1 ;  /* 0x30000056ff567230 */ /* 0x000fe40000004100 */
[--C-:B------:R-:W-:Y:S02]  /*1060*/  HADD2.F32 R87, -RZ, R72.reuse.H0_H0 ;  /* 0x20000048ff577230 */ /* 0x100fe40000004100 */
[----:B------:R-:W-:Y:S02]  /*1070*/  HADD2.F32 R110, -RZ, R72.H1_H1 ;  /* 0x30000048ff6e7230 */ /* 0x000fe40000004100 */
[----:B------:R-:W-:-:S02]  /*1080*/  HADD2.F32 R108, -RZ, R73.H0_H0 ;  /* 0x20000049ff6c7230 */ /* 0x000fc40000004100 */
[----:B------:R-:W-:Y:S02]  /*1090*/  HADD2.F32 R112, -RZ, R73.H1_H1 ;  /* 0x30000049ff707230 */ /* 0x000fe40000004100 */
[--C-:B------:R-:W-:Y:S02]  /*10a0*/  HADD2.F32 R111, -RZ, R74.reuse.H0_H0 ;  /* 0x2000004aff6f7230 */ /* 0x100fe40000004100 */
[----:B------:R-:W-:Y:S02]  /*10b0*/  HADD2.F32 R114, -RZ, R74.H1_H1 ;  /* 0x3000004aff727230 */ /* 0x000fe40000004100 */
[--C-:B------:R-:W-:Y:S02]  /*10c0*/  HADD2.F32 R113, -RZ, R75.reuse.H0_H0 ;  /* 0x2000004bff717230 */ /* 0x100fe40000004100 */
[----:B------:R-:W-:Y:S02]  /*10d0*/  HADD2.F32 R115, -RZ, R75.H1_H1 ;  /* 0x3000004bff737230 */ /* 0x000fe40000004100 */
        /* <DEDUP_REMOVED lines=24> */
[----:B01----:R-:W-:-:S07]  /*1260*/  HADD2.F32 R161, -RZ, R67.H1_H1 ;  /* 0x30000043ffa17230 */ /* 0x003fce0000004100 */
.L_x_2935:
[----:B0-----:R-:W-:Y:S01]  /*1270*/  IMAD R68, R158, UR7, RZ ;  /* 0x000000079e447c24 */ /* 0x001fe2000f8e02ff */
[----:B------:R-:W-:Y:S04]  /*1280*/  BSSY B0, `(.L_x_2790) ;  /* 0x000009a000007945 */ /* 0x000fe80003800000 */
[----:B------:R-:W-:-:S04]  /*1290*/  SHF.R.S32.HI R69, RZ, 0x1f, R68 ;  /* 0x0000001fff457819 */ /* 0x000fc80000011444 */
[----:B------:R-:W-:-:S04]  /*12a0*/  LEA.HI R69, R69, R68, RZ, 0x3 ;  /* 0x0000004445457211 */ /* 0x000fc800078f18ff */
[----:B------:R-:W-:-:S04]  /*12b0*/  LEA.HI.SX32 R223, R69, R50, 0x1d ;  /* 0x0000003245df7211 */ /* 0x000fc800078feaff */
[----:B------:R-:W-:Y:S01]  /*12c0*/  MOV R135, R223 ;  /* 0x000000df00877202 */ /* 0x000fe20000000f00 */
        /* <DEDUP_REMOVED lines=15> */
[----:B------:R-:W-:Y:S01]  /*13c0*/  ISETP.NE.AND.EX P3, PT, RZ, UR11, PT, P3 ;  /* 0x0000000bff007c0c */ /* 0x000fe2000bf65330 */
[----:B--2---:R-:W-:-:S12]  /*13d0*/  HADD2.F32 R157, -RZ, R68.H0_H0 ;  /* 0x20000044ff9d7230 */ /* 0x004fd80000004100 */
[----:B0-----:R-:W-:Y:S05]  /*13e0*/  @P3 BRA `(.L_x_2792) ;  /* 0x0000000000203947 */ /* 0x001fea0003800000 */
[----:B------:R-:W-:-:S04]  /*13f0*/  ISETP.NE.U32.AND P4, PT, RZ, UR12, PT ;  /* 0x0000000cff007c0c */ /* 0x000fc8000bf85070 */
[----:B------:R-:W-:-:S13]  /*1400*/  ISETP.NE.AND.EX P4, PT, RZ, UR13, PT, P4 ;  /* 0x0000000dff007c0c */ /* 0x000fda000bf85340 */
[----:B------:R-:W-:Y:S05]  /*1410*/  @P4 BRA `(.L_x_2793) ;  /* 0x0000000000084947 */ /* 0x000fea0003800000 */
[----:B------:R-:W-:Y:S05]  /*1420*/  @P1 BRA `(.L_x_2794) ;  /* 0x0000000000201947 */ /* 0x000fea0003800000 */
[----:B------:R-:W-:Y:S05]  /*1430*/  BRA `(.L_x_2795) ;  /* 0x0000000000247947 */ /* 0x000fea0003800000 */
.L_x_2793:
[----:B-----5:R-:W-:-:S05]  /*1440*/  HADD2.F32 R72, -RZ, R60.H0_H0 ;  /* 0x2000003cff487230 */ /* 0x020fca0000004100 */
[----:B------:R-:W-:Y:S01]  /*1450*/  FADD.FTZ R157, R72, R157 ;  /* 0x0000009d489d7221 */ /* 0x000fe20000010000 */
[----:B------:R-:W-:Y:S06]  /*1460*/  BRA `(.L_x_2794) ;  /* 0x0000000000107947 */ /* 0x000fec0003800000 */
.L_x_2792:
[----:B-----5:R-:W-:Y:S02]  /*1470*/  HADD2.F32 R72, -RZ, R56.H0_H0 ;  /* 0x20000038ff487230 */ /* 0x020fe40000004100 */
[----:B------:R-:W-:-:S03]  /*1480*/  @P2 HADD2.F32 R74, -RZ, R60.H0_H0 ;  /* 0x2000003cff4a2230 */ /* 0x000fc60000004100 */
[----:B------:R-:W-:-:S04]  /*1490*/  FADD.FTZ R157, R72, R157 ;  /* 0x0000009d489d7221 */ /* 0x000fc80000010000 */
[----:B------:R-:W-:-:S07]  /*14a0*/  @P2 FADD.FTZ R157, R74, R157 ;  /* 0x0000009d4a9d2221 */ /* 0x000fce0000010000 */
.L_x_2794:
[----:B------:R-:W-:-:S04]  /*14b0*/  F2FP.F16.F32.PACK_AB R72, RZ, R157 ;  /* 0x0000009dff48723e */ /* 0x000fc800000000ff */
[----:B------:R-:W-:-:S07]  /*14c0*/  PRMT R64, R72, 0x7610, R64 ;  /* 0x0000761048407816 */ /* 0x000fce0000000040 */
.L_x_2795:
[----:B------:R-:W-:Y:S01]  /*14d0*/  HADD2.F32 R177, -RZ, R68.H1_H1 ;  /* 0x30000044ffb17230 */ /* 0x000fe20000004100 */
[----:B------:R-:W-:Y:S06]  /*14e0*/  @P3 BRA `(.L_x_2796) ;  /* 0x0000000000203947 */ /* 0x000fec0003800000 */
[----:B------:R-:W-:-:S04]  /*14f0*/  ISETP.NE.U32.AND P4, PT, RZ, UR12, PT ;  /* 0x0000000cff007c0c */ /* 0x000fc8000bf85070 */
[----:B------:R-:W-:-:S13]  /*1500*/  ISETP.NE.AND.EX P4, PT, RZ, UR13, PT, P4 ;  /* 0x0000000dff007c0c */ /* 0x000fda000bf85340 */
[----:B------:R-:W-:Y:S05]  /*1510*/  @P4 BRA `(.L_x_2797) ;  /* 0x0000000000084947 */ /* 0x000fea0003800000 */
[----:B------:R-:W-:Y:S05]  /*1520*/  @P1 BRA `(.L_x_2798) ;  /* 0x0000000000201947 */ /* 0x000fea0003800000 */
[----:B------:R-:W-:Y:S05]  /*1530*/  BRA `(.L_x_2799) ;  /* 0x0000000000247947 */ /* 0x000fea0003800000 */
.L_x_2797:
[----:B-----5:R-:W-:-:S05]  /*1540*/  HADD2.F32 R68, -RZ, R60.H1_H1 ;  /* 0x3000003cff447230 */ /* 0x020fca0000004100 */
[----:B------:R-:W-:Y:S01]  /*1550*/  FADD.FTZ R177, R68, R177 ;  /* 0x000000b144b17221 */ /* 0x000fe20000010000 */
[----:B------:R-:W-:Y:S06]  /*1560*/  BRA `(.L_x_2798) ;  /* 0x0000000000107947 */ /* 0x000fec0003800000 */
.L_x_2796:
[----:B-----5:R-:W-:Y:S02]  /*1570*/  HADD2.F32 R68, -RZ, R56.H1_H1 ;  /* 0x30000038ff447230 */ /* 0x020fe40000004100 */
[----:B------:R-:W-:-:S03]  /*1580*/  @P2 HADD2.F32 R72, -RZ, R60.H1_H1 ;  /* 0x3000003cff482230 */ /* 0x000fc60000004100 */
[----:B------:R-:W-:-:S04]  /*1590*/  FADD.FTZ R177, R68, R177 ;  /* 0x000000b144b17221 */ /* 0x000fc80000010000 */
[----:B------:R-:W-:-:S07]  /*15a0*/  @P2 FADD.FTZ R177, R72, R177 ;  /* 0x000000b148b12221 */ /* 0x000fce0000010000 */
.L_x_2798:
[----:B------:R-:W-:-:S04]  /*15b0*/  F2FP.F16.F32.PACK_AB R68, RZ, R177 ;  /* 0x000000b1ff44723e */ /* 0x000fc800000000ff */
[----:B------:R-:W-:-:S07]  /*15c0*/  PRMT R64, R64, 0x5410, R68 ;  /* 0x0000541040407816 */ /* 0x000fce0000000044 */
.L_x_2799:
[----:B------:R-:W-:Y:S01]  /*15d0*/  HADD2.F32 R175, -RZ, R69.H0_H0 ;  /* 0x20000045ffaf7230 */ /* 0x000fe20000004100 */
[----:B------:R-:W-:Y:S06]  /*15e0*/  @P3 BRA `(.L_x_2800) ;  /* 0x0000000000203947 */ /* 0x000fec0003800000 */
[----:B------:R-:W-:-:S04]  /*15f0*/  ISETP.NE.U32.AND P4, PT, RZ, UR12, PT ;  /* 0x0000000cff007c0c */ /* 0x000fc8000bf85070 */
[----:B------:R-:W-:-:S13]  /*1600*/  ISETP.NE.AND.EX P4, PT, RZ, UR13, PT, P4 ;  /* 0x0000000dff007c0c */ /* 0x000fda000bf85340 */
[----:B------:R-:W-:Y:S05]  /*1610*/  @P4 BRA `(.L_x_2801) ;  /* 0x0000000000084947 */ /* 0x000fea0003800000 */
[----:B------:R-:W-:Y:S05]  /*1620*/  @P1 BRA `(.L_x_2802) ;  /* 0x0000000000201947 */ /* 0x000fea0003800000 */
[----:B------:R-:W-:Y:S05]  /*1630*/  BRA `(.L_x_2803) ;  /* 0x0000000000247947 */ /* 0x000fea0003800000 */
.L_x_2801:
[----:B-----5:R-:W-:-:S05]  /*1640*/  HADD2.F32 R68, -RZ, R61.H0_H0 ;  /* 0x2000003dff447230 */ /* 0x020fca0000004100 */
[----:B------:R-:W-:Y:S01]  /*1650*/  FADD.FTZ R175, R68, R175 ;  /* 0x000000af44af7221 */ /* 0x000fe20000010000 */
[----:B------:R-:W-:Y:S06]  /*1660*/  BRA `(.L_x_2802) ;  /* 0x0000000000107947 */ /* 0x000fec0003800000 */
.L_x_2800:
[----:B-----5:R-:W-:Y:S02]  /*1670*/  HADD2.F32 R68, -RZ, R57.H0_H0 ;  /* 0x20000039ff447230 */ /* 0x020fe40000004100 */
[----:B------:R-:W-:-:S03]  /*1680*/  @P2 HADD2.F32 R72, -RZ, R61.H0_H0 ;  /* 0x2000003dff482230 */ /* 0x000fc60000004100 */
[----:B------:R-:W-:-:S04]  /*1690*/  FADD.FTZ R175, R68, R175 ;  /* 0x000000af44af7221 */ /* 0x000fc80000010000 */
[----:B------:R-:W-:-:S07]  /*16a0*/  @P2 FADD.FTZ R175, R72, R175 ;  /* 0x000000af48af2221 */ /* 0x000fce0000010000 */
.L_x_2802:
[----:B------:R-:W-:-:S04]  /*16b0*/  F2FP.F16.F32.PACK_AB R68, RZ, R175 ;  /* 0x000000afff44723e */ /* 0x000fc800000000ff */
[----:B------:R-:W-:-:S07]  /*16c0*/  PRMT R65, R68, 0x7610, R65 ;  /* 0x0000761044417816 */ /* 0x000fce0000000041 */
.L_x_2803:
[----:B------:R-:W-:Y:S01]  /*16d0*/  HADD2.F32 R197, -RZ, R69.H1_H1 ;  /* 0x30000045ffc57230 */ /* 0x000fe20000004100 */
[----:B------:R-:W-:Y:S06]  /*16e0*/  @P3 BRA `(.L_x_2804) ;  /* 0x0000000000203947 */ /* 0x000fec0003800000 */
[----:B------:R-:W-:-:S04]  /*16f0*/  ISETP.NE.U32.AND P4, PT, RZ, UR12, PT ;  /* 0x0000000cff007c0c */ /* 0x000fc8000bf85070 */
[----:B------:R-:W-:-:S13]  /*1700*/  ISETP.NE.AND.EX P4, PT, RZ, UR13, PT, P4 ;  /* 0x0000000dff007c0c */ /* 0x000fda000bf85340 */
[----:B------:R-:W-:Y:S05]  /*1710*/  @P4 BRA `(.L_x_2805) ;  /* 0x0000000000084947 */ /* 0x000fea0003800000 */
[----:B------:R-:W-:Y:S05]  /*1720*/  @P1 BRA `(.L_x_2806) ;  /* 0x0000000000201947 */ /* 0x000fea0003800000 */
[----:B------:R-:W-:Y:S05]  /*1730*/  BRA `(.L_x_2807) ;  /* 0x0000000000247947 */ /* 0x000fea0003800000 */
.L_x_2805:
[----:B-----5:R-:W-:-:S05]  /*1740*/  HADD2.F32 R68, -RZ, R61.H1_H1 ;  /* 0x3000003dff447230 */ /* 0x020fca0000004100 */
[----:B------:R-:W-:Y:S01]  /*1750*/  FADD.FTZ R197, R68, R197 ;  /* 0x000000c544c57221 */ /* 0x000fe20000010000 */
[----:B------:R-:W-:Y:S06]  /*1760*/  BRA `(.L_x_2806) ;  /* 0x0000000000107947 */ /* 0x000fec0003800000 */
.L_x_2804:
[----:B-----5:R-:W-:Y:S02]  /*1770*/  HADD2.F32 R68, -RZ, R57.H1_H1 ;  /* 0x30000039ff447230 */ /* 0x020fe40000004100 */
[----:B------:R-:W-:-:S03]  /*1780*/  @P2 HADD2.F32 R72, -RZ, R61.H1_H1 ;  /* 0x3000003dff482230 */ /* 0x000fc60000004100 */
[----:B------:R-:W-:-:S04]  /*1790*/  FADD.FTZ R197, R68, R197 ;  /* 0x000000c544c57221 */ /* 0x000fc80000010000 */
[----:B------:R-:W-:-:S07]  /*17a0*/  @P2 FADD.FTZ R197, R72, R197 ;  /* 0x000000c548c52221 */ /* 0x000fce0000010000 */
.L_x_2806:
[----:B------:R-:W-:-:S04]  /*17b0*/  F2FP.F16.F32.PACK_AB R68, RZ, R197 ;  /* 0x000000c5ff44723e */ /* 0x000fc800000000ff */
[----:B------:R-:W-:-:S07]  /*17c0*/  PRMT R65, R65, 0x5410, R68 ;  /* 0x0000541041417816 */ /* 0x000fce0000000044 */
.L_x_2807:
[----:B------:R-:W-:Y:S01]  /*17d0*/  HADD2.F32 R195, -RZ, R70.H0_H0 ;  /* 0x20000046ffc37230 */ /* 0x000fe20000004100 */
[----:B------:R-:W-:Y:S06]  /*17e0*/  @P3 BRA `(.L_x_2808) ;  /* 0x0000000000203947 */ /* 0x000fec0003800000 */
[----:B------:R-:W-:-:S04]  /*17f0*/  ISETP.NE.U32.AND P4, PT, RZ, UR12, PT ;  /* 0x0000000cff007c0c */ /* 0x000fc8000bf85070 */
[----:B------:R-:W-:-:S13]  /*1800*/  ISETP.NE.AND.EX P4, PT, RZ, UR13, PT, P4 ;  /* 0x0000000dff007c0c */ /* 0x000fda000bf85340 */
[----:B------:R-:W-:Y:S05]  /*1810*/  @P4 BRA `(.L_x_2809) ;  /* 0x0000000000084947 */ /* 0x000fea0003800000 */
[----:B------:R-:W-:Y:S05]  /*1820*/  @P1 BRA `(.L_x_2810) ;  /* 0x0000000000201947 */ /* 0x000fea0003800000 */
[----:B------:R-:W-:Y:S05]  /*1830*/  BRA `(.L_x_2811) ;  /* 0x0000000000247947 */ /* 0x000fea0003800000 */
.L_x_2809:
[----:B-----5:R-:W-:-:S05]  /*1840*/  HADD2.F32 R68, -RZ, R62.H0_H0 ;  /* 0x2000003eff447230 */ /* 0x020fca0000004100 */
[----:B------:R-:W-:Y:S01]  /*1850*/  FADD.FTZ R195, R68, R195 ;  /* 0x000000c344c37221 */ /* 0x000fe20000010000 */
[----:B------:R-:W-:Y:S06]  /*1860*/  BRA `(.L_x_2810) ;  /* 0x0000000000107947 */ /* 0x000fec0003800000 */
.L_x_2808:
[----:B-----5:R-:W-:Y:S02]  /*1870*/  HADD2.F32 R68, -RZ, R58.H0_H0 ;  /* 0x2000003aff447230 */ /* 0x020fe40000004100 */
[----:B------:R-:W-:-:S03]  /*1880*/  @P2 HADD2.F32 R72, -RZ, R62.H0_H0 ;  /* 0x2000003eff482230 */ /* 0x000fc60000004100 */
[----:B------:R-:W-:-:S04]  /*1890*/  FADD.FTZ R195, R68, R195 ;  /* 0x000000c344c37221 */ /* 0x000fc80000010000 */
[----:B------:R-:W-:-:S07]  /*18a0*/  @P2 FADD.FTZ R195, R72, R195 ;  /* 0x000000c348c32221 */ /* 0x000fce0000010000 */
.L_x_2810:
[----:B------:R-:W-:-:S04]  /*18b0*/  F2FP.F16.F32.PACK_AB R68, RZ, R195 ;  /* 0x000000c3ff44723e */ /* 0x000fc800000000ff */
[----:B------:R-:W-:-:S07]  /*18c0*/  PRMT R66, R68, 0x7610, R66 ;  /* 0x0000761044427816 */ /* 0x000fce0000000042 */
.L_x_2811:
[----:B------:R-:W-:Y:S01]  /*18d0*/  HADD2.F32 R199, -RZ, R70.H1_H1 ;  /* 0x30000046ffc77230 */ /* 0x000fe20000004100 */
[----:B------:R-:W-:Y:S06]  /*18e0*/  @P3 BRA `(.L_x_2812) ;  /* 0x0000000000203947 */ /* 0x000fec0003800000 */
[----:B------:R-:W-:-:S04]  /*18f0*/  ISETP.NE.U32.AND P4, PT, RZ, UR12, PT ;  /* 0x0000000cff007c0c */ /* 0x000fc8000bf85070 */
[----:B------:R-:W-:-:S13]  /*1900*/  ISETP.NE.AND.EX P4, PT, RZ, UR13, PT, P4 ;  /* 0x0000000dff007c0c */ /* 0x000fda000bf85340 */
[----:B------:R-:W-:Y:S05]  /*1910*/  @P4 BRA `(.L_x_2813) ;  /* 0x0000000000084947 */ /* 0x000fea0003800000 */
[----:B------:R-:W-:Y:S05]  /*1920*/  @P1 BRA `(.L_x_2814) ;  /* 0x0000000000201947 */ /* 0x000fea0003800000 */
[----:B------:R-:W-:Y:S05]  /*1930*/  BRA `(.L_x_2815) ;  /* 0x0000000000247947 */ /* 0x000fea0003800000 */
.L_x_2813:
[----:B-----5:R-:W-:-:S05]  /*1940*/  HADD2.F32 R68, -RZ, R62.H1_H1 ;  /* 0x3000003eff447230 */ /* 0x020fca0000004100 */
[----:B------:R-:W-:Y:S01]  /*1950*/  FADD.FTZ R199, R68, R199 ;  /* 0x000000c744c77221 */ /* 0x000fe20000010000 */
[----:B------:R-:W-:Y:S06]  /*1960*/  BRA `(.L_x_2814) ;  /* 0x0000000000107947 */ /* 0x000fec0003800000 */
.L_x_2812:
[----:B-----5:R-:W-:Y:S02]  /*1970*/  HADD2.F32 R68, -RZ, R58.H1_H1 ;  /* 0x3000003aff447230 */ /* 0x020fe40000004100 */
[----:B------:R-:W-:-:S03]  /*1980*/  @P2 HADD2.F32 R70, -RZ, R62.H1_H1 ;  /* 0x3000003eff462230 */ /* 0x000fc60000004100 */
[----:B------:R-:W-:-:S04]  /*1990*/  FADD.FTZ R199, R68, R199 ;  /* 0x000000c744c77221 */ /* 0x000fc80000010000 */
[----:B------:R-:W-:-:S07]  /*19a0*/  @P2 FADD.FTZ R199, R70, R199 ;  /* 0x000000c746c72221 */ /* 0x000fce0000010000 */
.L_x_2814:
[----:B------:R-:W-:-:S04]  /*19b0*/  F2FP.F16.F32.PACK_AB R68, RZ, R199 ;  /* 0x000000c7ff44723e */ /* 0x000fc800000000ff */
[----:B------:R-:W-:-:S07]  /*19c0*/  PRMT R66, R66, 0x5410, R68 ;  /* 0x0000541042427816 */ /* 0x000fce0000000044 */
.L_x_2815:
[----:B------:R-:W-:Y:S01]  /*19d0*/  HADD2.F32 R201, -RZ, R71.H0_H0 ;  /* 0x20000047ffc97230 */ /* 0x000fe20000004100 */
[----:B------:R-:W-:Y:S06]  /*19e0*/  @P3 BRA `(.L_x_2816) ;  /* 0x0000000000203947 */ /* 0x000fec0003800000 */
[----:B------:R-:W-:-:S04]  /*19f0*/  ISETP.NE.U32.AND P4, PT, RZ, UR12, PT ;  /* 0x0000000cff007c0c */ /* 0x000fc8000bf85070 */
[----:B------:R-:W-:-:S13]  /*1a00*/  ISETP.NE.AND.EX P4, PT, RZ, UR13, PT, P4 ;  /* 0x0000000dff007c0c */ /* 0x000fda000bf85340 */
[----:B------:R-:W-:Y:S05]  /*1a10*/  @P4 BRA `(.L_x_2817) ;  /* 0x0000000000084947 */ /* 0x000fea0003800000 */
[----:B------:R-:W-:Y:S05]  /*1a20*/  @P1 BRA `(.L_x_2818) ;  /* 0x0000000000201947 */ /* 0x000fea0003800000 */
[----:B------:R-:W-:Y:S05]  /*1a30*/  BRA `(.L_x_2819) ;  /* 0x0000000000247947 */ /* 0x000fea0003800000 */
.L_x_2817:
[----:B-----5:R-:W-:-:S05]  /*1a40*/  HADD2.F32 R68, -RZ, R63.H0_H0 ;  /* 0x2000003fff447230 */ /* 0x020fca0000004100 */
[----:B------:R-:W-:Y:S01]  /*1a50*/  FADD.FTZ R201, R68, R201 ;  /* 0x000000c944c97221 */ /* 0x000fe20000010000 */
[----:B------:R-:W-:Y:S06]  /*1a60*/  BRA `(.L_x_2818) ;  /* 0x0000000000107947 */ /* 0x000fec0003800000 */
.L_x_2816:
[----:B-----5:R-:W-:Y:S02]  /*1a70*/  HADD2.F32 R68, -RZ, R59.H0_H0 ;  /* 0x2000003bff447230 */ /* 0x020fe40000004100 */
[----:B------:R-:W-:-:S03]  /*1a80*/  @P2 HADD2.F32 R70, -RZ, R63.H0_H0 ;  /* 0x2000003fff462230 */ /* 0x000fc60000004100 */
[----:B------:R-:W-:-:S04]  /*1a90*/  FADD.FTZ R201, R68, R201 ;  /* 0x000000c944c97221 */ /* 0x000fc80000010000 */
[----:B------:R-:W-:-:S07]  /*1aa0*/  @P2 FADD.FTZ R201, R70, R201 ;  /* 0x000000c946c92221 */ /* 0x000fce0000010000 */
.L_x_2818:
[----:B------:R-:W-:-:S04]  /*1ab0*/  F2FP.F16.F32.PACK_AB R68, RZ, R201 ;  /* 0x000000c9ff44723e */ /* 0x000fc800000000ff */
[----:B------:R-:W-:-:S07]  /*1ac0*/  PRMT R67, R68, 0x7610, R67 ;  /* 0x0000761044437816 */ /* 0x000fce0000000043 */
.L_x_2819:
[----:B------:R-:W-:Y:S01]  /*1ad0*/  HADD2.F32 R215, -RZ, R71.H1_H1 ;  /* 0x30000047ffd77230 */ /* 0x000fe20000004100 */
[----:B------:R-:W-:Y:S06]  /*1ae0*/  @P3 BRA `(.L_x_2820) ;  /* 0x0000000000203947 */ /* 0x000fec0003800000 */
[----:B------:R-:W-:-:S04]  /*1af0*/  ISETP.NE.U32.AND P2, PT, RZ, UR12, PT ;  /* 0x0000000cff007c0c */ /* 0x000fc8000bf45070 */
[----:B------:R-:W-:-:S13]  /*1b00*/  ISETP.NE.AND.EX P2, PT, RZ, UR13, PT, P2 ;  /* 0x0000000dff007c0c */ /* 0x000fda000bf45320 */
[----:B------:R-:W-:Y:S05]  /*1b10*/  @P2 BRA `(.L_x_2821) ;  /* 0x0000000000082947 */ /* 0x000fea0003800000 */
[----:B------:R-:W-:Y:S05]  /*1b20*/  @P1 BRA `(.L_x_2822) ;  /* 0x0000000000201947 */ /* 0x000fea0003800000 */
[----:B------:R-:W-:Y:S05]  /*1b30*/  BRA `(.L_x_2823) ;  /* 0x0000000000247947 */ /* 0x000fea0003800000 */
.L_x_2821:
[----:B-----5:R-:W-:-:S05]  /*1b40*/  HADD2.F32 R68, -RZ, R63.H1_H1 ;  /* 0x3000003fff447230 */ /* 0x020fca0000004100 */
[----:B------:R-:W-:Y:S01]  /*1b50*/  FADD.FTZ R215, R68, R215 ;  /* 0x000000d744d77221 */ /* 0x000fe20000010000 */
[----:B------:R-:W-:Y:S06]  /*1b60*/  BRA `(.L_x_2822) ;  /* 0x0000000000107947 */ /* 0x000fec0003800000 */
.L_x_2820:
[----:B-----5:R-:W-:Y:S02]  /*1b70*/  HADD2.F32 R68, -RZ, R59.H1_H1 ;  /* 0x3000003bff447230 */ /* 0x020fe40000004100 */
[----:B------:R-:W-:-:S03]  /*1b80*/  @P2 HADD2.F32 R70, -RZ, R63.H1_H1 ;  /* 0x3000003fff462230 */ /* 0x000fc60000004100 */
[----:B------:R-:W-:-:S04]  /*1b90*/  FADD.FTZ R215, R68, R215 ;  /* 0x000000d744d77221 */ /* 0x000fc80000010000 */
[----:B------:R-:W-:-:S07]  /*1ba0*/  @P2 FADD.FTZ R215, R70, R215 ;  /* 0x000000d746d72221 */ /* 0x000fce0000010000 */
.L_x_2822:
[----:B------:R-:W-:-:S04]  /*1bb0*/  F2FP.F16.F32.PACK_AB R68, RZ, R215 ;  /* 0x000000d7ff44723e */ /* 0x000fc800000000ff */
[----:B------:R-:W-:-:S07]  /*1bc0*/  PRMT R67, R67, 0x5410, R68 ;  /* 0x0000541043437816 */ /* 0x000fce0000000044 */
.L_x_2823:
[----:B------:R-:W0:Y:S01]  /*1bd0*/  @P1 LDC.64 R68, c[0x0][0x238] ;  /* 0x00008e00ff441b82 */ /* 0x000e220000000a00 */
[C---:B------:R-:W-:Y:S02]  /*1be0*/  IADD3 R135, R223.reuse, 0x100, RZ ;  /* 0x00000100df877810 */ /* 0x040fe40007ffe0ff */
[----:B0-----:R-:W-:-:S04]  /*1bf0*/  @P1 LEA R68, P2, R223, R68, 0x4 ;  /* 0x00000044df441211 */ /* 0x001fc800078420ff */
[----:B------:R-:W-:-:S05]  /*1c00*/  @P1 LEA.HI.X R69, R223, R69, RZ, 0x4, P2 ;  /* 0x00000045df451211 */ /* 0x000fca00010f24ff */
[----:B------:R0:W-:Y:S04]  /*1c10*/  @P1 STG.E.128 desc[UR4][R68.64], R64 ;  /* 0x0000004044001986 */ /* 0x0001e8000c101d04 */
.L_x_2791:
[----:B------:R-:W-:Y:S05]  /*1c20*/  BSYNC B0 ;  /* 0x0000000000007941 */ /* 0x000fea0003800000 */
.L_x_2790:
        /* <DEDUP_REMOVED lines=25> */
.L_x_2827:
[----:B-----5:R-:W-:-:S05]  /*1dc0*/  HADD2.F32 R72, -RZ, R60.H0_H0 ;  /* 0x2000003cff487230 */ /* 0x020fca0000004100 */
[----:B------:R-:W-:Y:S01]  /*1dd0*/  FADD.FTZ R155, R72, R155 ;  /* 0x0000009b489b7221 */ /* 0x000fe20000010000 */
[----:B------:R-:W-:Y:S06]  /*1de0*/  BRA `(.L_x_2828) ;  /* 0x0000000000107947 */ /* 0x000fec0003800000 */
.L_x_2826:
[----:B-----5:R-:W-:Y:S02]  /*1df0*/  HADD2.F32 R72, -RZ, R56.H0_H0 ;  /* 0x20000038ff487230 */ /* 0x020fe40000004100 */
[----:B------:R-:W-:-:S03]  /*1e00*/  @P2 HADD2.F32 R74, -RZ, R60.H0_H0 ;  /* 0x2000003cff4a2230 */ /* 0x000fc60000004100 */
[----:B------:R-:W-:-:S04]  /*1e10*/  FADD.FTZ R155, R72, R155 ;  /* 0x0000009b489b7221 */ /* 0x000fc80000010000 */
[----:B------:R-:W-:-:S07]  /*1e20*/  @P2 FADD.FTZ R155, R74, R155 ;  /* 0x0000009b4a9b2221 */ /* 0x000fce0000010000 */
.L_x_2828:
[----:B------:R-:W-:-:S04]  /*1e30*/  F2FP.F16.F32.PACK_AB R72, RZ, R155 ;  /* 0x0000009bff48723e */ /* 0x000fc800000000ff */
[----:B------:R-:W-:-:S07]  /*1e40*/  PRMT R64, R72, 0x7610, R64 ;  /* 0x0000761048407816 */ /* 0x000fce0000000040 */
.L_x_2829:
[----:B------:R-:W-:Y:S01]  /*1e50*/  HADD2.F32 R173, -RZ, R68.H1_H1 ;  /* 0x30000044ffad7230 */ /* 0x000fe20000004100 */
[----:B------:R-:W-:Y:S06]  /*1e60*/  @P3 BRA `(.L_x_2830) ;  /* 0x0000000000203947 */ /* 0x000fec0003800000 */
[----:B------:R-:W-:-:S04]  /*1e70*/  ISETP.NE.U32.AND P4, PT, RZ, UR12, PT ;  /* 0x0000000cff007c0c */ /* 0x000fc8000bf85070 */
[----:B------:R-:W-:-:S13]  /*1e80*/  ISETP.NE.AND.EX P4, PT, RZ, UR13, PT, P4 ;  /* 0x0000000dff007c0c */ /* 0x000fda000bf85340 */
[----:B------:R-:W-:Y:S05]  /*1e90*/  @P4 BRA `(.L_x_2831) ;  /* 0x0000000000084947 */ /* 0x000fea0003800000 */
[----:B------:R-:W-:Y:S05]  /*1ea0*/  @P1 BRA `(.L_x_2832) ;  /* 0x0000000000201947 */ /* 0x000fea0003800000 */
[----:B------:R-:W-:Y:S05]  /*1eb0*/  BRA `(.L_x_2833) ;  /* 0x0000000000247947 */ /* 0x000fea0003800000 */
.L_x_2831:
[----:B-----5:R-:W-:-:S05]  /*1ec0*/  HADD2.F32 R68, -RZ, R60.H1_H1 ;  /* 0x3000003cff447230 */ /* 0x020fca0000004100 */
[----:B------:R-:W-:Y:S01]  /*1ed0*/  FADD.FTZ R173, R68, R173 ;  /* 0x000000ad44ad7221 */ /* 0x000fe20000010000 */
[----:B------:R-:W-:Y:S06]  /*1ee0*/  BRA `(.L_x_2832) ;  /* 0x0000000000107947 */ /* 0x000fec0003800000 */
.L_x_2830:
[----:B-----5:R-:W-:Y:S02]  /*1ef0*/  HADD2.F32 R68, -RZ, R56.H1_H1 ;  /* 0x30000038ff447230 */ /* 0x020fe40000004100 */
[----:B------:R-:W-:-:S03]  /*1f00*/  @P2 HADD2.F32 R72, -RZ, R60.H1_H1 ;  /* 0x3000003cff482230 */ /* 0x000fc60000004100 */
[----:B------:R-:W-:-:S04]  /*1f10*/  FADD.FTZ R173, R68, R173 ;  /* 0x000000ad44ad7221 */ /* 0x000fc80000010000 */
[----:B------:R-:W-:-:S07]  /*1f20*/  @P2 FADD.FTZ R173, R72, R173 ;  /* 0x000000ad48ad2221 */ /* 0x000fce0000010000 */
.L_x_2832:
[----:B------:R-:W-:-:S04]  /*1f30*/  F2FP.F16.F32.PACK_AB R68, RZ, R173 ;  /* 0x000000adff44723e */ /* 0x000fc800000000ff */
[----:B------:R-:W-:-:S07]  /*1f40*/  PRMT R64, R64, 0x5410, R68 ;  /* 0x0000541040407816 */ /* 0x000fce0000000044 */
.L_x_2833:
[----:B------:R-:W-:Y:S01]  /*1f50*/  HADD2.F32 R171, -RZ, R69.H0_H0 ;  /* 0x20000045ffab7230 */ /* 0x000fe20000004100 */
[----:B------:R-:W-:Y:S06]  /*1f60*/  @P3 BRA `(.L_x_2834) ;  /* 0x0000000000203947 */ /* 0x000fec0003800000 */
[----:B------:R-:W-:-:S04]  /*1f70*/  ISETP.NE.U32.AND P4, PT, RZ, UR12, PT ;  /* 0x0000000cff007c0c */ /* 0x000fc8000bf85070 */
[----:B------:R-:W-:-:S13]  /*1f80*/  ISETP.NE.AND.EX P4, PT, RZ, UR13, PT, P4 ;  /* 0x0000000dff007c0c */ /* 0x000fda000bf85340 */
[----:B------:R-:W-:Y:S05]  /*1f90*/  @P4 BRA `(.L_x_2835) ;  /* 0x0000000000084947 */ /* 0x000fea0003800000 */
[----:B------:R-:W-:Y:S05]  /*1fa0*/  @P1 BRA `(.L_x_2836) ;  /* 0x0000000000201947 */ /* 0x000fea0003800000 */
[----:B------:R-:W-:Y:S05]  /*1fb0*/  BRA `(.L_x_2837) ;  /* 0x0000000000247947 */ /* 0x000fea0003800000 */
.L_x_2835:
[----:B-----5:R-:W-:-:S05]  /*1fc0*/  HADD2.F32 R68, -RZ, R61.H0_H0 ;  /* 0x2000003dff447230 */ /* 0x020fca0000004100 */
[----:B------:R-:W-:Y:S01]  /*1fd0*/  FADD.FTZ R171, R68, R171 ;  /* 0x000000ab44ab7221 */ /* 0x000fe20000010000 */
[----:B------:R-:W-:Y:S06]  /*1fe0*/  BRA `(.L_x_2836) ;  /* 0x0000000000107947 */ /* 0x000fec0003800000 */
.L_x_2834:
[----:B-----5:R-:W-:Y:S02]  /*1ff0*/  HADD2.F32 R68, -RZ, R57.H0_H0 ;  /* 0x20000039ff447230 */ /* 0x020fe40000004100 */
[----:B------:R-:W-:-:S03]  /*2000*/  @P2 HADD2.F32 R72, -RZ, R61.H0_H0 ;  /* 0x2000003dff482230 */ /* 0x000fc60000004100 */
[----:B------:R-:W-:-:S04]  /*2010*/  FADD.FTZ R171, R68, R171 ;  /* 0x000000ab44ab7221 */ /* 0x000fc80000010000 */
[----:B------:R-:W-:-:S07]  /*2020*/  @P2 FADD.FTZ R171, R72, R171 ;  /* 0x000000ab48ab2221 */ /* 0x000fce0000010000 */
.L_x_2836:
[----:B------:R-:W-:-:S04]  /*2030*/  F2FP.F16.F32.PACK_AB R68, RZ, R171 ;  /* 0x000000abff44723e */ /* 0x000fc800000000ff */
[----:B------:R-:W-:-:S07]  /*2040*/  PRMT R65, R68, 0x7610, R65 ;  /* 0x0000761044417816 */ /* 0x000fce0000000041 */
.L_x_2837:
[----:B------:R-:W-:Y:S01]  /*2050*/  HADD2.F32 R193, -RZ, R69.H1_H1 ;  /* 0x30000045ffc17230 */ /* 0x000fe20000004100 */
[----:B------:R-:W-:Y:S06]  /*2060*/  @P3 BRA `(.L_x_2838) ;  /* 0x0000000000203947 */ /* 0x000fec0003800000 */
[----:B------:R-:W-:-:S04]  /*2070*/  ISETP.NE.U32.AND P4, PT, RZ, UR12, PT ;  /* 0x0000000cff007c0c */ /* 0x000fc8000bf85070 */
[----:B------:R-:W-:-:S13]  /*2080*/  ISETP.NE.AND.EX P4, PT, RZ, UR13, PT, P4 ;  /* 0x0000000dff007c0c */ /* 0x000fda000bf85340 */
[----:B------:R-:W-:Y:S05]  /*2090*/  @P4 BRA `(.L_x_2839) ;  /* 0x0000000000084947 */ /* 0x000fea0003800000 */
[----:B------:R-:W-:Y:S05]  /*20a0*/  @P1 BRA `(.L_x_2840) ;  /* 0x0000000000201947 */ /* 0x000fea0003800000 */
[----:B------:R-:W-:Y:S05]  /*20b0*/  BRA `(.L_x_2841) ;  /* 0x0000000000247947 */ /* 0x000fea0003800000 */
.L_x_2839:
[----:B-----5:R-:W-:-:S05]  /*20c0*/  HADD2.F32 R68, -RZ, R61.H1_H1 ;  /* 0x3000003dff447230 */ /* 0x020fca0000004100 */
[----:B------:R-:W-:Y:S01]  /*20d0*/  FADD.FTZ R193, R68, R193 ;  /* 0x000000c144c17221 */ /* 0x000fe20000010000 */
[----:B------:R-:W-:Y:S06]  /*20e0*/  BRA `(.L_x_2840) ;  /* 0x0000000000107947 */ /* 0x000fec0003800000 */
.L_x_2838:
[----:B-----5:R-:W-:Y:S02]  /*20f0*/  HADD2.F32 R68, -RZ, R57.H1_H1 ;  /* 0x30000039ff447230 */ /* 0x020fe40000004100 */
[----:B------:R-:W-:-:S03]  /*2100*/  @P2 HADD2.F32 R72, -RZ, R61.H1_H1 ;  /* 0x3000003dff482230 */ /* 0x000fc60000004100 */
[----:B------:R-:W-:-:S04]  /*2110*/  FADD.FTZ R193, R68, R193 ;  /* 0x000000c144c17221 */ /* 0x000fc80000010000 */
[----:B------:R-:W-:-:S07]  /*2120*/  @P2 FADD.FTZ R193, R72, R193 ;  /* 0x000000c148c12221 */ /* 0x000fce0000010000 */
.L_x_2840:
[----:B------:R-:W-:-:S04]  /*2130*/  F2FP.F16.F32.PACK_AB R68, RZ, R193 ;  /* 0x000000c1ff44723e */ /* 0x000fc800000000ff */
[----:B------:R-:W-:-:S07]  /*2140*/  PRMT R65, R65, 0x5410, R68 ;  /* 0x0000541041417816 */ /* 0x000fce0000000044 */
.L_x_2841:
[----:B------:R-:W-:Y:S01]  /*2150*/  HADD2.F32 R191, -RZ, R70.H0_H0 ;  /* 0x20000046ffbf7230 */ /* 0x000fe20000004100 */
[----:B------:R-:W-:Y:S06]  /*2160*/  @P3 BRA `(.L_x_2842) ;  /* 0x0000000000203947 */ /* 0x000fec0003800000 */
[----:B------:R-:W-:-:S04]  /*2170*/  ISETP.NE.U32.AND P4, PT, RZ, UR12, PT ;  /* 0x0000000cff007c0c */ /* 0x000fc8000bf85070 */
[----:B------:R-:W-:-:S13]  /*2180*/  ISETP.NE.AND.EX P4, PT, RZ, UR13, PT, P4 ;  /* 0x0000000dff007c0c */ /* 0x000fda000bf85340 */
[----:B------:R-:W-:Y:S05]  /*2190*/  @P4 BRA `(.L_x_2843) ;  /* 0x0000000000084947 */ /* 0x000fea0003800000 */
[----:B------:R-:W-:Y:S05]  /*21a0*/  @P1 BRA `(.L_x_2844) ;  /* 0x0000000000201947 */ /* 0x000fea0003800000 */
[----:B------:R-:W-:Y:S05]  /*21b0*/  BRA `(.L_x_2845) ;  /* 0x0000000000247947 */ /* 0x000fea0003800000 */
.L_x_2843:
[----:B-----5:R-:W-:-:S05]  /*21c0*/  HADD2.F32 R68, -RZ, R62.H0_H0 ;  /* 0x2000003eff447230 */ /* 0x020fca0000004100 */
[----:B------:R-:W-:Y:S01]  /*21d0*/  FADD.FTZ R191, R68, R191 ;  /* 0x000000bf44bf7221 */ /* 0x000fe20000010000 */
[----:B------:R-:W-:Y:S06]  /*21e0*/  BRA `(.L_x_2844) ;  /* 0x0000000000107947 */ /* 0x000fec0003800000 */
.L_x_2842:
[----:B-----5:R-:W-:Y:S02]  /*21f0*/  HADD2.F32 R68, -RZ, R58.H0_H0 ;  /* 0x2000003aff447230 */ /* 0x020fe40000004100 */
[----:B------:R-:W-:-:S03]  /*2200*/  @P2 HADD2.F32 R72, -RZ, R62.H0_H0 ;  /* 0x2000003eff482230 */ /* 0x000fc60000004100 */
[----:B------:R-:W-:-:S04]  /*2210*/  FADD.FTZ R191, R68, R191 ;  /* 0x000000bf44bf7221 */ /* 0x000fc80000010000 */
[----:B------:R-:W-:-:S07]  /*2220*/  @P2 FADD.FTZ R191, R72, R191 ;  /* 0x000000bf48bf2221 */ /* 0x000fce0000010000 */
.L_x_2844:
[----:B------:R-:W-:-:S04]  /*2230*/  F2FP.F16.F32.PACK_AB R68, RZ, R191 ;  /* 0x000000bfff44723e */ /* 0x000fc800000000ff */
[----:B------:R-:W-:-:S07]  /*2240*/  PRMT R66, R68, 0x7610, R66 ;  /* 0x0000761044427816 */ /* 0x000fce0000000042 */
.L_x_2845:
[----:B------:R-:W-:Y:S01]  /*2250*/  HADD2.F32 R203, -RZ, R70.H1_H1 ;  /* 0x30000046ffcb7230 */ /* 0x000fe20000004100 */
[----:B------:R-:W-:Y:S06]  /*2260*/  @P3 BRA `(.L_x_2846) ;  /* 0x0000000000203947 */ /* 0x000fec0003800000 */
[----:B------:R-:W-:-:S04]  /*2270*/  ISETP.NE.U32.AND P4, PT, RZ, UR12, PT ;  /* 0x0000000cff007c0c */ /* 0x000fc8000bf85070 */
[----:B------:R-:W-:-:S13]  /*2280*/  ISETP.NE.AND.EX P4, PT, RZ, UR13, PT, P4 ;  /* 0x0000000dff007c0c */ /* 0x000fda000bf85340 */
[----:B------:R-:W-:Y:S05]  /*2290*/  @P4 BRA `(.L_x_2847) ;  /* 0x0000000000084947 */ /* 0x000fea0003800000 */
[----:B------:R-:W-:Y:S05]  /*22a0*/  @P1 BRA `(.L_x_2848) ;  /* 0x0000000000201947 */ /* 0x000fea0003800000 */
[----:B------:R-:W-:Y:S05]  /*22b0*/  BRA `(.L_x_2849) ;  /* 0x0000000000247947 */ /* 0x000fea0003800000 */
.L_x_2847:
[----:B-----5:R-:W-:-:S05]  /*22c0*/  HADD2.F32 R68, -RZ, R62.H1_H1 ;  /* 0x3000003eff447230 */ /* 0x020fca0000004100 */
[----:B------:R-:W-:Y:S01]  /*22d0*/  FADD.FTZ R203, R68, R203 ;  /* 0x000000cb44cb7221 */ /* 0x000fe20000010000 */
[----:B------:R-:W-:Y:S06]  /*22e0*/  BRA `(.L_x_2848) ;  /* 0x0000000000107947 */ /* 0x000fec0003800000 */
.L_x_2846:
[----:B-----5:R-:W-:Y:S02]  /*22f0*/  HADD2.F32 R68, -RZ, R58.H1_H1 ;  /* 0x3000003aff447230 */ /* 0x020fe40000004100 */
[----:B------:R-:W-:-:S03]  /*2300*/  @P2 HADD2.F32 R70, -RZ, R62.H1_H1 ;  /* 0x3000003eff462230 */ /* 0x000fc60000004100 */
[----:B------:R-:W-:-:S04]  /*2310*/  FADD.FTZ R203, R68, R203 ;  /* 0x000000cb44cb7221 */ /* 0x000fc80000010000 */
[----:B------:R-:W-:-:S07]  /*2320*/  @P2 FADD.FTZ R203, R70, R203 ;  /* 0x000000cb46cb2221 */ /* 0x000fce0000010000 */
.L_x_2848:
[----:B------:R-:W-:-:S04]  /*2330*/  F2FP.F16.F32.PACK_AB R68, RZ, R203 ;  /* 0x000000cbff44723e */ /* 0x000fc800000000ff */
[----:B------:R-:W-:-:S07]  /*2340*/  PRMT R66, R66, 0x5410, R68 ;  /* 0x0000541042427816 */ /* 0x000fce0000000044 */
.L_x_2849:
[----:B------:R-:W-:Y:S01]  /*2350*/  HADD2.F32 R205, -RZ, R71.H0_H0 ;  /* 0x20000047ffcd7230 */ /* 0x000fe20000004100 */
[----:B------:R-:W-:Y:S06]  /*2360*/  @P3 BRA `(.L_x_2850) ;  /* 0x0000000000203947 */ /* 0x000fec0003800000 */
[----:B------:R-:W-:-:S04]  /*2370*/  ISETP.NE.U32.AND P4, PT, RZ, UR12, PT ;  /* 0x0000000cff007c0c */ /* 0x000fc8000bf85070 */
[----:B------:R-:W-:-:S13]  /*2380*/  ISETP.NE.AND.EX P4, PT, RZ, UR13, PT, P4 ;  /* 0x0000000dff007c0c */ /* 0x000fda000bf85340 */
[----:B------:R-:W-:Y:S05]  /*2390*/  @P4 BRA `(.L_x_2851) ;  /* 0x0000000000084947 */ /* 0x000fea0003800000 */
[----:B------:R-:W-:Y:S05]  /*23a0*/  @P1 BRA `(.L_x_2852) ;  /* 0x0000000000201947 */ /* 0x000fea0003800000 */
[----:B------:R-:W-:Y:S05]  /*23b0*/  BRA `(.L_x_2853) ;  /* 0x0000000000247947 */ /* 0x000fea0003800000 */
.L_x_2851:
[----:B-----5:R-:W-:-:S05]  /*23c0*/  HADD2.F32 R68, -RZ, R63.H0_H0 ;  /* 0x2000003fff447230 */ /* 0x020fca0000004100 */
[----:B------:R-:W-:Y:S01]  /*23d0*/  FADD.FTZ R205, R68, R205 ;  /* 0x000000cd44cd7221 */ /* 0x000fe20000010000 */
[----:B------:R-:W-:Y:S06]  /*23e0*/  BRA `(.L_x_2852) ;  /* 0x0000000000107947 */ /* 0x000fec0003800000 */
.L_x_2850:
[----:B-----5:R-:W-:Y:S02]  /*23f0*/  HADD2.F32 R68, -RZ, R59.H0_H0 ;  /* 0x2000003bff447230 */ /* 0x020fe40000004100 */
[----:B------:R-:W-:-:S03]  /*2400*/  @P2 HADD2.F32 R70, -RZ, R63.H0_H0 ;  /* 0x2000003fff462230 */ /* 0x000fc60000004100 */
[----:B------:R-:W-:-:S04]  /*2410*/  FADD.FTZ R205, R68, R205 ;  /* 0x000000cd44cd7221 */ /* 0x000fc80000010000 */
[----:B------:R-:W-:-:S07]  /*2420*/  @P2 FADD.FTZ R205, R70, R205 ;  /* 0x000000cd46cd2221 */ /* 0x000fce0000010000 */
.L_x_2852:
[----:B------:R-:W-:-:S04]  /*2430*/  F2FP.F16.F32.PACK_AB R68, RZ, R205 ;  /* 0x000000cdff44723e */ /* 0x000fc800000000ff */
[----:B------:R-:W-:-:S07]  /*2440*/  PRMT R67, R68, 0x7610, R67 ;  /* 0x0000761044437816 */ /* 0x000fce0000000043 */
.L_x_2853:
[----:B------:R-:W-:Y:S01]  /*2450*/  HADD2.F32 R217, -RZ, R71.H1_H1 ;  /* 0x30000047ffd97230 */ /* 0x000fe20000004100 */
[----:B------:R-:W-:Y:S06]  /*2460*/  @P3 BRA `(.L_x_2854) ;  /* 0x0000000000203947 */ /* 0x000fec0003800000 */
[----:B------:R-:W-:-:S04]  /*2470*/  ISETP.NE.U32.AND P2, PT, RZ, UR12, PT ;  /* 0x0000000cff007c0c */ /* 0x000fc8000bf45070 */
[----:B------:R-:W-:-:S13]  /*2480*/  ISETP.NE.AND.EX P2, PT, RZ, UR13, PT, P2 ;  /* 0x0000000dff007c0c */ /* 0x000fda000bf45320 */
[----:B------:R-:W-:Y:S05]  /*2490*/  @P2 BRA `(.L_x_2855) ;  /* 0x0000000000082947 */ /* 0x000fea0003800000 */
[----:B------:R-:W-:Y:S05]  /*24a0*/  @P1 BRA `(.L_x_2856) ;  /* 0x0000000000201947 */ /* 0x000fea0003800000 */
[----:B------:R-:W-:Y:S05]  /*24b0*/  BRA `(.L_x_2857) ;  /* 0x0000000000247947 */ /* 0x000fea0003800000 */
.L_x_2855:
[----:B-----5:R-:W-:-:S05]  /*24c0*/  HADD2.F32 R68, -RZ, R63.H1_H1 ;  /* 0x3000003fff447230 */ /* 0x020fca0000004100 */
[----:B------:R-:W-:Y:S01]  /*24d0*/  FADD.FTZ R217, R68, R217 ;  /* 0x000000d944d97221 */ /* 0x000fe20000010000 */
[----:B------:R-:W-:Y:S06]  /*24e0*/  BRA `(.L_x_2856) ;  /* 0x0000000000107947 */ /* 0x000fec0003800000 */
.L_x_2854:
[----:B-----5:R-:W-:Y:S02]  /*24f0*/  HADD2.F32 R68, -RZ, R59.H1_H1 ;  /* 0x3000003bff447230 */ /* 0x020fe40000004100 */
[----:B------:R-:W-:-:S03]  /*2500*/  @P2 HADD2.F32 R70, -RZ, R63.H1_H1 ;  /* 0x3000003fff462230 */ /* 0x000fc60000004100 */
[----:B------:R-:W-:-:S04]  /*2510*/  FADD.FTZ R217, R68, R217 ;  /* 0x000000d944d97221 */ /* 0x000fc80000010000 */
[----:B------:R-:W-:-:S07]  /*2520*/  @P2 FADD.FTZ R217, R70, R217 ;  /* 0x000000d946d92221 */ /* 0x000fce0000010000 */
.L_x_2856:
[----:B------:R-:W-:-:S04]  /*2530*/  F2FP.F16.F32.PACK_AB R68, RZ, R217 ;  /* 0x000000d9ff44723e */ /* 0x000fc800000000ff */
[----:B------:R-:W-:-:S07]  /*2540*/  PRMT R67, R67, 0x5410, R68 ;  /* 0x0000541043437816 */ /* 0x000fce0000000044 */
.L_x_2857:
[----:B------:R-:W0:Y:S02]  /*2550*/  @P1 LDC.64 R68, c[0x0][0x238] ;  /* 0x00008e00ff441b82 */ /* 0x000e240000000a00 */
[----:B0-----:R-:W-:-:S04]  /*2560*/  @P1 LEA R68, P2, R135, R68, 0x4 ;  /* 0x0000004487441211 */ /* 0x001fc800078420ff */
[C---:B------:R-:W-:Y:S02]  /*2570*/  @P1 LEA.HI.X R69, R135.reuse, R69, RZ, 0x4, P2 ;  /* 0x0000004587451211 */ /* 0x040fe400010f24ff */
[----:B------:R-:W-:-:S03]  /*2580*/  IADD3 R135, R135, 0x100, RZ ;  /* 0x0000010087877810 */ /* 0x000fc60007ffe0ff */
[----:B------:R1:W-:Y:S04]  /*2590*/  @P1 STG.E.128 desc[UR4][R68.64], R64 ;  /* 0x0000004044001986 */ /* 0x0003e8000c101d04 */
.L_x_2825:
[----:B------:R-:W-:Y:S05]  /*25a0*/  BSYNC B0 ;  /* 0x0000000000007941 */ /* 0x000fea0003800000 */
.L_x_2824:
        /* <DEDUP_REMOVED lines=25> */
.L_x_2861:
[----:B-----5:R-:W-:-:S05]  /*2740*/  HADD2.F32 R72, -RZ, R60.H0_H0 ;  /* 0x2000003cff487230 */ /* 0x020fca0000004100 */
[----:B------:R-:W-:Y:S01]  /*2750*/  FADD.FTZ R163, R72, R163 ;  /* 0x000000a348a37221 */ /* 0x000fe20000010000 */
[----:B------:R-:W-:Y:S06]  /*2760*/  BRA `(.L_x_2862) ;  /* 0x0000000000107947 */ /* 0x000fec0003800000 */
.L_x_2860:
[----:B-----5:R-:W-:Y:S02]  /*2770*/  HADD2.F32 R72, -RZ, R56.H0_H0 ;  /* 0x20000038ff487230 */ /* 0x020fe40000004100 */
[----:B------:R-:W-:-:S03]  /*2780*/  @P2 HADD2.F32 R74, -RZ, R60.H0_H0 ;  /* 0x2000003cff4a2230 */ /* 0x000fc60000004100 */
[----:B------:R-:W-:-:S04]  /*2790*/  FADD.FTZ R163, R72, R163 ;  /* 0x000000a348a37221 */ /* 0x000fc80000010000 */
[----:B------:R-:W-:-:S07]  /*27a0*/  @P2 FADD.FTZ R163, R74, R163 ;  /* 0x000000a34aa32221 */ /* 0x000fce0000010000 */
.L_x_2862:
[----:B------:R-:W-:-:S04]  /*27b0*/  F2FP.F16.F32.PACK_AB R72, RZ, R163 ;  /* 0x000000a3ff48723e */ /* 0x000fc800000000ff */
[----:B------:R-:W-:-:S07]  /*27c0*/  PRMT R64, R72, 0x7610, R64 ;  /* 0x0000761048407816 */ /* 0x000fce0000000040 */
.L_x_2863:
[----:B------:R-:W-:Y:S01]  /*27d0*/  HADD2.F32 R169, -RZ, R68.H1_H1 ;  /* 0x30000044ffa97230 */ /* 0x000fe20000004100 */
[----:B------:R-:W-:Y:S06]  /*27e0*/  @P3 BRA `(.L_x_2864) ;  /* 0x0000000000203947 */ /* 0x000fec0003800000 */
[----:B------:R-:W-:-:S04]  /*27f0*/  ISETP.NE.U32.AND P4, PT, RZ, UR12, PT ;  /* 0x0000000cff007c0c */ /* 0x000fc8000bf85070 */
[----:B------:R-:W-:-:S13]  /*2800*/  ISETP.NE.AND.EX P4, PT, RZ, UR13, PT, P4 ;  /* 0x0000000dff007c0c */ /* 0x000fda000bf85340 */
[----:B------:R-:W-:Y:S05]  /*2810*/  @P4 BRA `(.L_x_2865) ;  /* 0x0000000000084947 */ /* 0x000fea0003800000 */
[----:B------:R-:W-:Y:S05]  /*2820*/  @P1 BRA `(.L_x_2866) ;  /* 0x0000000000201947 */ /* 0x000fea0003800000 */
[----:B------:R-:W-:Y:S05]  /*2830*/  BRA `(.L_x_2867) ;  /* 0x0000000000247947 */ /* 0x000fea0003800000 */
.L_x_2865:
[----:B-----5:R-:W-:-:S05]  /*2840*/  HADD2.F32 R68, -RZ, R60.H1_H1 ;  /* 0x3000003cff447230 */ /* 0x020fca0000004100 */
[----:B------:R-:W-:Y:S01]  /*2850*/  FADD.FTZ R169, R68, R169 ;  /* 0x000000a944a97221 */ /* 0x000fe20000010000 */
[----:B------:R-:W-:Y:S06]  /*2860*/  BRA `(.L_x_2866) ;  /* 0x0000000000107947 */ /* 0x000fec0003800000 */
.L_x_2864:
[----:B-----5:R-:W-:Y:S02]  /*2870*/  HADD2.F32 R68, -RZ, R56.H1_H1 ;  /* 0x30000038ff447230 */ /* 0x020fe40000004100 */
[----:B------:R-:W-:-:S03]  /*2880*/  @P2 HADD2.F32 R72, -RZ, R60.H1_H1 ;  /* 0x3000003cff482230 */ /* 0x000fc60000004100 */
[----:B------:R-:W-:-:S04]  /*2890*/  FADD.FTZ R169, R68, R169 ;  /* 0x000000a944a97221 */ /* 0x000fc80000010000 */
[----:B------:R-:W-:-:S07]  /*28a0*/  @P2 FADD.FTZ R169, R72, R169 ;  /* 0x000000a948a92221 */ /* 0x000fce0000010000 */
.L_x_2866:
[----:B------:R-:W-:-:S04]  /*28b0*/  F2FP.F16.F32.PACK_AB R68, RZ, R169 ;  /* 0x000000a9ff44723e */ /* 0x000fc800000000ff */
[----:B------:R-:W-:-:S07]  /*28c0*/  PRMT R64, R64, 0x5410, R68 ;  /* 0x0000541040407816 */ /* 0x000fce0000000044 */
.L_x_2867:
[----:B------:R-:W-:Y:S01]  /*28d0*/  HADD2.F32 R167, -RZ, R69.H0_H0 ;  /* 0x20000045ffa77230 */ /* 0x000fe20000004100 */
[----:B------:R-:W-:Y:S06]  /*28e0*/  @P3 BRA `(.L_x_2868) ;  /* 0x0000000000203947 */ /* 0x000fec0003800000 */
[----:B------:R-:W-:-:S04]  /*28f0*/  ISETP.NE.U32.AND P4, PT, RZ, UR12, PT ;  /* 0x0000000cff007c0c */ /* 0x000fc8000bf85070 */
[----:B------:R-:W-:-:S13]  /*2900*/  ISETP.NE.AND.EX P4, PT, RZ, UR13, PT, P4 ;  /* 0x0000000dff007c0c */ /* 0x000fda000bf85340 */
[----:B------:R-:W-:Y:S05]  /*2910*/  @P4 BRA `(.L_x_2869) ;  /* 0x0000000000084947 */ /* 0x000fea0003800000 */
[----:B------:R-:W-:Y:S05]  /*2920*/  @P1 BRA `(.L_x_2870) ;  /* 0x0000000000201947 */ /* 0x000fea0003800000 */
[----:B------:R-:W-:Y:S05]  /*2930*/  BRA `(.L_x_2871) ;  /* 0x0000000000247947 */ /* 0x000fea0003800000 */
.L_x_2869:
[----:B-----5:R-:W-:-:S05]  /*2940*/  HADD2.F32 R68, -RZ, R61.H0_H0 ;  /* 0x2000003dff447230 */ /* 0x020fca0000004100 */
[----:B------:R-:W-:Y:S01]  /*2950*/  FADD.FTZ R167, R68, R167 ;  /* 0x000000a744a77221 */ /* 0x000fe20000010000 */
[----:B------:R-:W-:Y:S06]  /*2960*/  BRA `(.L_x_2870) ;  /* 0x0000000000107947 */ /* 0x000fec0003800000 */
.L_x_2868:
[----:B-----5:R-:W-:Y:S02]  /*2970*/  HADD2.F32 R68, -RZ, R57.H0_H0 ;  /* 0x20000039ff447230 */ /* 0x020fe40000004100 */
[----:B------:R-:W-:-:S03]  /*2980*/  @P2 HADD2.F32 R72, -RZ, R61.H0_H0 ;  /* 0x2000003dff482230 */ /* 0x000fc60000004100 */
[----:B------:R-:W-:-:S04]  /*2990*/  FADD.FTZ R167, R68, R167 ;  /* 0x000000a744a77221 */ /* 0x000fc80000010000 */
[----:B------:R-:W-:-:S07]  /*29a0*/  @P2 FADD.FTZ R167, R72, R167 ;  /* 0x000000a748a72221 */ /* 0x000fce0000010000 */
.L_x_2870:
[----:B------:R-:W-:-:S04]  /*29b0*/  F2FP.F16.F32.PACK_AB R68, RZ, R167 ;  /* 0x000000a7ff44723e */ /* 0x000fc800000000ff */
[----:B------:R-:W-:-:S07]  /*29c0*/  PRMT R65, R68, 0x7610, R65 ;  /* 0x0000761044417816 */ /* 0x000fce0000000041 */
.L_x_2871:
[----:B------:R-:W-:Y:S01]  /*29d0*/  HADD2.F32 R189, -RZ, R69.H1_H1 ;  /* 0x30000045ffbd7230 */ /* 0x000fe20000004100 */
[----:B------:R-:W-:Y:S06]  /*29e0*/  @P3 BRA `(.L_x_2872) ;  /* 0x0000000000203947 */ /* 0x000fec0003800000 */
[----:B------:R-:W-:-:S04]  /*29f0*/  ISETP.NE.U32.AND P4, PT, RZ, UR12, PT ;  /* 0x0000000cff007c0c */ /* 0x000fc8000bf85070 */
[----:B------:R-:W-:-:S13]  /*2a00*/  ISETP.NE.AND.EX P4, PT, RZ, UR13, PT, P4 ;  /* 0x0000000dff007c0c */ /* 0x000fda000bf85340 */
[----:B------:R-:W-:Y:S05]  /*2a10*/  @P4 BRA `(.L_x_2873) ;  /* 0x0000000000084947 */ /* 0x000fea0003800000 */
[----:B------:R-:W-:Y:S05]  /*2a20*/  @P1 BRA `(.L_x_2874) ;  /* 0x0000000000201947 */ /* 0x000fea0003800000 */
[----:B------:R-:W-:Y:S05]  /*2a30*/  BRA `(.L_x_2875) ;  /* 0x0000000000247947 */ /* 0x000fea0003800000 */
.L_x_2873:
[----:B-----5:R-:W-:-:S05]  /*2a40*/  HADD2.F32 R68, -RZ, R61.H1_H1 ;  /* 0x3000003dff447230 */ /* 0x020fca0000004100 */
[----:B------:R-:W-:Y:S01]  /*2a50*/  FADD.FTZ R189, R68, R189 ;  /* 0x000000bd44bd7221 */ /* 0x000fe20000010000 */
[----:B------:R-:W-:Y:S06]  /*2a60*/  BRA `(.L_x_2874) ;  /* 0x0000000000107947 */ /* 0x000fec0003800000 */
.L_x_2872:
[----:B-----5:R-:W-:Y:S02]  /*2a70*/  HADD2.F32 R68, -RZ, R57.H1_H1 ;  /* 0x30000039ff447230 */ /* 0x020fe40000004100 */
[----:B------:R-:W-:-:S03]  /*2a80*/  @P2 HADD2.F32 R72, -RZ, R61.H1_H1 ;  /* 0x3000003dff482230 */ /* 0x000fc60000004100 */
[----:B------:R-:W-:-:S04]  /*2a90*/  FADD.FTZ R189, R68, R189 ;  /* 0x000000bd44bd7221 */ /* 0x000fc80000010000 */
[----:B------:R-:W-:-:S07]  /*2aa0*/  @P2 FADD.FTZ R189, R72, R189 ;  /* 0x000000bd48bd2221 */ /* 0x000fce0000010000 */
.L_x_2874:
[----:B------:R-:W-:-:S04]  /*2ab0*/  F2FP.F16.F32.PACK_AB R68, RZ, R189 ;  /* 0x000000bdff44723e */ /* 0x000fc800000000ff */
[----:B------:R-:W-:-:S07]  /*2ac0*/  PRMT R65, R65, 0x5410, R68 ;  /* 0x0000541041417816 */ /* 0x000fce0000000044 */
.L_x_2875:
[----:B------:R-:W-:Y:S01]  /*2ad0*/  HADD2.F32 R187, -RZ, R70.H0_H0 ;  /* 0x20000046ffbb7230 */ /* 0x000fe20000004100 */
[----:B------:R-:W-:Y:S06]  /*2ae0*/  @P3 BRA `(.L_x_2876) ;  /* 0x0000000000203947 */ /* 0x000fec0003800000 */
[----:B------:R-:W-:-:S04]  /*2af0*/  ISETP.NE.U32.AND P4, PT, RZ, UR12, PT ;  /* 0x0000000cff007c0c */ /* 0x000fc8000bf85070 */
[----:B------:R-:W-:-:S13]  /*2b00*/  ISETP.NE.AND.EX P4, PT, RZ, UR13, PT, P4 ;  /* 0x0000000dff007c0c */ /* 0x000fda000bf85340 */
[----:B------:R-:W-:Y:S05]  /*2b10*/  @P4 BRA `(.L_x_2877) ;  /* 0x0000000000084947 */ /* 0x000fea0003800000 */
[----:B------:R-:W-:Y:S05]  /*2b20*/  @P1 BRA `(.L_x_2878) ;  /* 0x0000000000201947 */ /* 0x000fea0003800000 */
[----:B------:R-:W-:Y:S05]  /*2b30*/  BRA `(.L_x_2879) ;  /* 0x0000000000247947 */ /* 0x000fea0003800000 */
.L_x_2877:
[----:B-----5:R-:W-:-:S05]  /*2b40*/  HADD2.F32 R68, -RZ, R62.H0_H0 ;  /* 0x2000003eff447230 */ /* 0x020fca0000004100 */
[----:B------:R-:W-:Y:S01]  /*2b50*/  FADD.FTZ R187, R68, R187 ;  /* 0x000000bb44bb7221 */ /* 0x000fe20000010000 */
[----:B------:R-:W-:Y:S06]  /*2b60*/  BRA `(.L_x_2878) ;  /* 0x0000000000107947 */ /* 0x000fec0003800000 */
.L_x_2876:
[----:B-----5:R-:W-:Y:S02]  /*2b70*/  HADD2.F32 R68, -RZ, R58.H0_H0 ;  /* 0x2000003aff447230 */ /* 0x020fe40000004100 */
[----:B------:R-:W-:-:S03]  /*2b80*/  @P2 HADD2.F32 R72, -RZ, R62.H0_H0 ;  /* 0x2000003eff482230 */ /* 0x000fc60000004100 */
[----:B------:R-:W-:-:S04]  /*2b90*/  FADD.FTZ R187, R68, R187 ;  /* 0x000000bb44bb7221 */ /* 0x000fc80000010000 */
[----:B------:R-:W-:-:S07]  /*2ba0*/  @P2 FADD.FTZ R187, R72, R187 ;  /* 0x000000bb48bb2221 */ /* 0x000fce0000010000 */
.L_x_2878:
[----:B------:R-:W-:-:S04]  /*2bb0*/  F2FP.F16.F32.PACK_AB R68, RZ, R187 ;  /* 0x000000bbff44723e */ /* 0x000fc800000000ff */
[----:B------:R-:W-:-:S07]  /*2bc0*/  PRMT R66, R68, 0x7610, R66 ;  /* 0x0000761044427816 */ /* 0x000fce0000000042 */
.L_x_2879:
[----:B------:R-:W-:Y:S01]  /*2bd0*/  HADD2.F32 R207, -RZ, R70.H1_H1 ;  /* 0x30000046ffcf7230 */ /* 0x000fe20000004100 */
[----:B------:R-:W-:Y:S06]  /*2be0*/  @P3 BRA `(.L_x_2880) ;  /* 0x0000000000203947 */ /* 0x000fec0003800000 */
[----:B------:R-:W-:-:S04]  /*2bf0*/  ISETP.NE.U32.AND P4, PT, RZ, UR12, PT ;  /* 0x0000000cff007c0c */ /* 0x000fc8000bf85070 */
[----:B------:R-:W-:-:S13]  /*2c00*/  ISETP.NE.AND.EX P4, PT, RZ, UR13, PT, P4 ;  /* 0x0000000dff007c0c */ /* 0x000fda000bf85340 */
[----:B------:R-:W-:Y:S05]  /*2c10*/  @P4 BRA `(.L_x_2881) ;  /* 0x0000000000084947 */ /* 0x000fea0003800000 */
[----:B------:R-:W-:Y:S05]  /*2c20*/  @P1 BRA `(.L_x_2882) ;  /* 0x0000000000201947 */ /* 0x000fea0003800000 */
[----:B------:R-:W-:Y:S05]  /*2c30*/  BRA `(.L_x_2883) ;  /* 0x0000000000247947 */ /* 0x000fea0003800000 */
.L_x_2881:
[----:B-----5:R-:W-:-:S05]  /*2c40*/  HADD2.F32 R68, -RZ, R62.H1_H1 ;  /* 0x3000003eff447230 */ /* 0x020fca0000004100 */
[----:B------:R-:W-:Y:S01]  /*2c50*/  FADD.FTZ R207, R68, R207 ;  /* 0x000000cf44cf7221 */ /* 0x000fe20000010000 */
[----:B------:R-:W-:Y:S06]  /*2c60*/  BRA `(.L_x_2882) ;  /* 0x0000000000107947 */ /* 0x000fec0003800000 */
.L_x_2880:
[----:B-----5:R-:W-:Y:S02]  /*2c70*/  HADD2.F32 R68, -RZ, R58.H1_H1 ;  /* 0x3000003aff447230 */ /* 0x020fe40000004100 */
[----:B------:R-:W-:-:S03]  /*2c80*/  @P2 HADD2.F32 R70, -RZ, R62.H1_H1 ;  /* 0x3000003eff462230 */ /* 0x000fc60000004100 */
[----:B------:R-:W-:-:S04]  /*2c90*/  FADD.FTZ R207, R68, R207 ;  /* 0x000000cf44cf7221 */ /* 0x000fc80000010000 */
[----:B------:R-:W-:-:S07]  /*2ca0*/  @P2 FADD.FTZ R207, R70, R207 ;  /* 0x000000cf46cf2221 */ /* 0x000fce0000010000 */
.L_x_2882:
[----:B------:R-:W-:-:S04]  /*2cb0*/  F2FP.F16.F32.PACK_AB R68, RZ, R207 ;  /* 0x000000cfff44723e */ /* 0x000fc800000000ff */
[----:B------:R-:W-:-:S07]  /*2cc0*/  PRMT R66, R66, 0x5410, R68 ;  /* 0x0000541042427816 */ /* 0x000fce0000000044 */
.L_x_2883:
[----:B------:R-:W-:Y:S01]  /*2cd0*/  HADD2.F32 R209, -RZ, R71.H0_H0 ;  /* 0x20000047ffd17230 */ /* 0x000fe20000004100 */
[----:B------:R-:W-:Y:S06]  /*2ce0*/  @P3 BRA `(.L_x_2884) ;  /* 0x0000000000203947 */ /* 0x000fec0003800000 */
[----:B------:R-:W-:-:S04]  /*2cf0*/  ISETP.NE.U32.AND P4, PT, RZ, UR12, PT ;  /* 0x0000000cff007c0c */ /* 0x000fc8000bf85070 */
[----:B------:R-:W-:-:S13]  /*2d00*/  ISETP.NE.AND.EX P4, PT, RZ, UR13, PT, P4 ;  /* 0x0000000dff007c0c */ /* 0x000fda000bf85340 */
[----:B------:R-:W-:Y:S05]  /*2d10*/  @P4 BRA `(.L_x_2885) ;  /* 0x0000000000084947 */ /* 0x000fea0003800000 */
[----:B------:R-:W-:Y:S05]  /*2d20*/  @P1 BRA `(.L_x_2886) ;  /* 0x0000000000201947 */ /* 0x000fea0003800000 */
[----:B------:R-:W-:Y:S05]  /*2d30*/  BRA `(.L_x_2887) ;  /* 0x0000000000247947 */ /* 0x000fea0003800000 */
.L_x_2885:
[----:B-----5:R-:W-:-:S05]  /*2d40*/  HADD2.F32 R68, -RZ, R63.H0_H0 ;  /* 0x2000003fff447230 */ /* 0x020fca0000004100 */
[----:B------:R-:W-:Y:S01]  /*2d50*/  FADD.FTZ R209, R68, R209 ;  /* 0x000000d144d17221 */ /* 0x000fe20000010000 */
[----:B------:R-:W-:Y:S06]  /*2d60*/  BRA `(.L_x_2886) ;  /* 0x0000000000107947 */ /* 0x000fec0003800000 */
.L_x_2884:
[----:B-----5:R-:W-:Y:S02]  /*2d70*/  HADD2.F32 R68, -RZ, R59.H0_H0 ;  /* 0x2000003bff447230 */ /* 0x020fe40000004100 */
[----:B------:R-:W-:-:S03]  /*2d80*/  @P2 HADD2.F32 R70, -RZ, R63.H0_H0 ;  /* 0x2000003fff462230 */ /* 0x000fc60000004100 */
[----:B------:R-:W-:-:S04]  /*2d90*/  FADD.FTZ R209, R68, R209 ;  /* 0x000000d144d17221 */ /* 0x000fc80000010000 */
[----:B------:R-:W-:-:S07]  /*2da0*/  @P2 FADD.FTZ R209, R70, R209 ;  /* 0x000000d146d12221 */ /* 0x000fce0000010000 */
.L_x_2886:
[----:B------:R-:W-:-:S04]  /*2db0*/  F2FP.F16.F32.PACK_AB R68, RZ, R209 ;  /* 0x000000d1ff44723e */ /* 0x000fc800000000ff */
[----:B------:R-:W-:-:S07]  /*2dc0*/  PRMT R67, R68, 0x7610, R67 ;  /* 0x0000761044437816 */ /* 0x000fce0000000043 */
.L_x_2887:
[----:B------:R-:W-:Y:S01]  /*2dd0*/  HADD2.F32 R219, -RZ, R71.H1_H1 ;  /* 0x30000047ffdb7230 */ /* 0x000fe20000004100 */
[----:B------:R-:W-:Y:S06]  /*2de0*/  @P3 BRA `(.L_x_2888) ;  /* 0x0000000000203947 */ /* 0x000fec0003800000 */
[----:B------:R-:W-:-:S04]  /*2df0*/  ISETP.NE.U32.AND P2, PT, RZ, UR12, PT ;  /* 0x0000000cff007c0c */ /* 0x000fc8000bf45070 */
[----:B------:R-:W-:-:S13]  /*2e00*/  ISETP.NE.AND.EX P2, PT, RZ, UR13, PT, P2 ;  /* 0x0000000dff007c0c */ /* 0x000fda000bf45320 */
[----:B------:R-:W-:Y:S05]  /*2e10*/  @P2 BRA `(.L_x_2889) ;  /* 0x0000000000082947 */ /* 0x000fea0003800000 */
[----:B------:R-:W-:Y:S05]  /*2e20*/  @P1 BRA `(.L_x_2890) ;  /* 0x0000000000201947 */ /* 0x000fea0003800000 */
[----:B------:R-:W-:Y:S05]  /*2e30*/  BRA `(.L_x_2891) ;  /* 0x0000000000247947 */ /* 0x000fea0003800000 */
.L_x_2889:
[----:B-----5:R-:W-:-:S05]  /*2e40*/  HADD2.F32 R68, -RZ, R63.H1_H1 ;  /* 0x3000003fff447230 */ /* 0x020fca0000004100 */
[----:B------:R-:W-:Y:S01]  /*2e50*/  FADD.FTZ R219, R68, R219 ;  /* 0x000000db44db7221 */ /* 0x000fe20000010000 */
[----:B------:R-:W-:Y:S06]  /*2e60*/  BRA `(.L_x_2890) ;  /* 0x0000000000107947 */ /* 0x000fec0003800000 */
.L_x_2888:
[----:B-----5:R-:W-:Y:S02]  /*2e70*/  HADD2.F32 R68, -RZ, R59.H1_H1 ;  /* 0x3000003bff447230 */ /* 0x020fe40000004100 */
[----:B------:R-:W-:-:S03]  /*2e80*/  @P2 HADD2.F32 R70, -RZ, R63.H1_H1 ;  /* 0x3000003fff462230 */ /* 0x000fc60000004100 */
[----:B------:R-:W-:-:S04]  /*2e90*/  FADD.FTZ R219, R68, R219 ;  /* 0x000000db44db7221 */ /* 0x000fc80000010000 */
[----:B------:R-:W-:-:S07]  /*2ea0*/  @P2 FADD.FTZ R219, R70, R219 ;  /* 0x000000db46db2221 */ /* 0x000fce0000010000 */
.L_x_2890:
[----:B------:R-:W-:-:S04]  /*2eb0*/  F2FP.F16.F32.PACK_AB R68, RZ, R219 ;  /* 0x000000dbff44723e */ /* 0x000fc800000000ff */
[----:B------:R-:W-:-:S07]  /*2ec0*/  PRMT R67, R67, 0x5410, R68 ;  /* 0x0000541043437816 */ /* 0x000fce0000000044 */
.L_x_2891:
[----:B------:R-:W0:Y:S02]  /*2ed0*/  @P1 LDC.64 R68, c[0x0][0x238] ;  /* 0x00008e00ff441b82 */ /* 0x000e240000000a00 */
[----:B0-----:R-:W-:-:S04]  /*2ee0*/  @P1 LEA R68, P2, R135, R68, 0x4 ;  /* 0x0000004487441211 */ /* 0x001fc800078420ff */
[C---:B------:R-:W-:Y:S02]  /*2ef0*/  @P1 LEA.HI.X R69, R135.reuse, R69, RZ, 0x4, P2 ;  /* 0x0000004587451211 */ /* 0x040fe400010f24ff */
[----:B------:R-:W-:-:S03]  /*2f00*/  IADD3 R135, R135, 0x100, RZ ;  /* 0x0000010087877810 */ /* 0x000fc60007ffe0ff */
[----:B------:R2:W-:Y:S04]  /*2f10*/  @P1 STG.E.128 desc[UR4][R68.64], R64 ;  /* 0x0000004044001986 */ /* 0x0005e8000c101d04 */
.L_x_2859:
[----:B------:R-:W-:Y:S05]  /*2f20*/  BSYNC B0 ;  /* 0x0000000000007941 */ /* 0x000fea0003800000 */
.L_x_2858:
        /* <DEDUP_REMOVED lines=25> */
.L_x_2895:
[----:B-----5:R-:W-:-:S05]  /*30c0*/  HADD2.F32 R72, -RZ, R60.H0_H0 ;  /* 0x2000003cff487230 */ /* 0x020fca0000004100 */
[----:B------:R-:W-:Y:S01]  /*30d0*/  FADD.FTZ R165, R72, R165 ;  /* 0x000000a548a57221 */ /* 0x000fe20000010000 */
[----:B------:R-:W-:Y:S06]  /*30e0*/  BRA `(.L_x_2896) ;  /* 0x0000000000107947 */ /* 0x000fec0003800000 */
.L_x_2894:
[----:B-----5:R-:W-:Y:S02]  /*30f0*/  HADD2.F32 R72, -RZ, R56.H0_H0 ;  /* 0x20000038ff487230 */ /* 0x020fe40000004100 */
[----:B------:R-:W-:-:S03]  /*3100*/  @P2 HADD2.F32 R74, -RZ, R60.H0_H0 ;  /* 0x2000003cff4a2230 */ /* 0x000fc60000004100 */
[----:B------:R-:W-:-:S04]  /*3110*/  FADD.FTZ R165, R72, R165 ;  /* 0x000000a548a57221 */ /* 0x000fc80000010000 */
[----:B------:R-:W-:-:S07]  /*3120*/  @P2 FADD.FTZ R165, R74, R165 ;  /* 0x000000a54aa52221 */ /* 0x000fce0000010000 */
.L_x_2896:
[----:B------:R-:W-:-:S04]  /*3130*/  F2FP.F16.F32.PACK_AB R72, RZ, R165 ;  /* 0x000000a5ff48723e */ /* 0x000fc800000000ff */
[----:B------:R-:W-:-:S07]  /*3140*/  PRMT R64, R72, 0x7610, R64 ;  /* 0x0000761048407816 */ /* 0x000fce0000000040 */
.L_x_2897:
[----:B------:R-:W-:Y:S01]  /*3150*/  HADD2.F32 R179, -RZ, R68.H1_H1 ;  /* 0x30000044ffb37230 */ /* 0x000fe20000004100 */
[----:B------:R-:W-:Y:S06]  /*3160*/  @P3 BRA `(.L_x_2898) ;  /* 0x0000000000203947 */ /* 0x000fec0003800000 */
[----:B------:R-:W-:-:S04]  /*3170*/  ISETP.NE.U32.AND P4, PT, RZ, UR12, PT ;  /* 0x0000000cff007c0c */ /* 0x000fc8000bf85070 */
[----:B------:R-:W-:-:S13]  /*3180*/  ISETP.NE.AND.EX P4, PT, RZ, UR13, PT, P4 ;  /* 0x0000000dff007c0c */ /* 0x000fda000bf85340 */
[----:B------:R-:W-:Y:S05]  /*3190*/  @P4 BRA `(.L_x_2899) ;  /* 0x0000000000084947 */ /* 0x000fea0003800000 */
[----:B------:R-:W-:Y:S05]  /*31a0*/  @P1 BRA `(.L_x_2900) ;  /* 0x0000000000201947 */ /* 0x000fea0003800000 */
[----:B------:R-:W-:Y:S05]  /*31b0*/  BRA `(.L_x_2901) ;  /* 0x0000000000247947 */ /* 0x000fea0003800000 */
.L_x_2899:
[----:B-----5:R-:W-:-:S05]  /*31c0*/  HADD2.F32 R68, -RZ, R60.H1_H1 ;  /* 0x3000003cff447230 */ /* 0x020fca0000004100 */
[----:B------:R-:W-:Y:S01]  /*31d0*/  FADD.FTZ R179, R68, R179 ;  /* 0x000000b344b37221 */ /* 0x000fe20000010000 */
[----:B------:R-:W-:Y:S06]  /*31e0*/  BRA `(.L_x_2900) ;  /* 0x0000000000107947 */ /* 0x000fec0003800000 */
.L_x_2898:
[----:B-----5:R-:W-:Y:S02]  /*31f0*/  HADD2.F32 R68, -RZ, R56.H1_H1 ;  /* 0x30000038ff447230 */ /* 0x020fe40000004100 */
[----:B------:R-:W-:-:S03]  /*3200*/  @P2 HADD2.F32 R72, -RZ, R60.H1_H1 ;  /* 0x3000003cff482230 */ /* 0x000fc60000004100 */
[----:B------:R-:W-:-:S04]  /*3210*/  FADD.FTZ R179, R68, R179 ;  /* 0x000000b344b37221 */ /* 0x000fc80000010000 */
[----:B------:R-:W-:-:S07]  /*3220*/  @P2 FADD.FTZ R179, R72, R179 ;  /* 0x000000b348b32221 */ /* 0x000fce0000010000 */
.L_x_2900:
[----:B------:R-:W-:-:S04]  /*3230*/  F2FP.F16.F32.PACK_AB R68, RZ, R179 ;  /* 0x000000b3ff44723e */ /* 0x000fc800000000ff */
[----:B------:R-:W-:-:S07]  /*3240*/  PRMT R64, R64, 0x5410, R68 ;  /* 0x0000541040407816 */ /* 0x000fce0000000044 */
.L_x_2901:
[----:B------:R-:W-:Y:S01]  /*3250*/  HADD2.F32 R181, -RZ, R69.H0_H0 ;  /* 0x20000045ffb57230 */ /* 0x000fe20000004100 */
[----:B------:R-:W-:Y:S06]  /*3260*/  @P3 BRA `(.L_x_2902) ;  /* 0x0000000000203947 */ /* 0x000fec0003800000 */
[----:B------:R-:W-:-:S04]  /*3270*/  ISETP.NE.U32.AND P4, PT, RZ, UR12, PT ;  /* 0x0000000cff007c0c */ /* 0x000fc8000bf85070 */
[----:B------:R-:W-:-:S13]  /*3280*/  ISETP.NE.AND.EX P4, PT, RZ, UR13, PT, P4 ;  /* 0x0000000dff007c0c */ /* 0x000fda000bf85340 */
[----:B------:R-:W-:Y:S05]  /*3290*/  @P4 BRA `(.L_x_2903) ;  /* 0x0000000000084947 */ /* 0x000fea0003800000 */
[----:B------:R-:W-:Y:S05]  /*32a0*/  @P1 BRA `(.L_x_2904) ;  /* 0x0000000000201947 */ /* 0x000fea0003800000 */
[----:B------:R-:W-:Y:S05]  /*32b0*/  BRA `(.L_x_2905) ;  /* 0x0000000000247947 */ /* 0x000fea0003800000 */
.L_x_2903:
[----:B-----5:R-:W-:-:S05]  /*32c0*/  HADD2.F32 R68, -RZ, R61.H0_H0 ;  /* 0x2000003dff447230 */ /* 0x020fca0000004100 */
[----:B------:R-:W-:Y:S01]  /*32d0*/  FADD.FTZ R181, R68, R181 ;  /* 0x000000b544b57221 */ /* 0x000fe20000010000 */
[----:B------:R-:W-:Y:S06]  /*32e0*/  BRA `(.L_x_2904) ;  /* 0x0000000000107947 */ /* 0x000fec0003800000 */
.L_x_2902:
[----:B-----5:R-:W-:Y:S02]  /*32f0*/  HADD2.F32 R68, -RZ, R57.H0_H0 ;  /* 0x20000039ff447230 */ /* 0x020fe40000004100 */
[----:B------:R-:W-:-:S03]  /*3300*/  @P2 HADD2.F32 R72, -RZ, R61.H0_H0 ;  /* 0x2000003dff482230 */ /* 0x000fc60000004100 */
[----:B------:R-:W-:-:S04]  /*3310*/  FADD.FTZ R181, R68, R181 ;  /* 0x000000b544b57221 */ /* 0x000fc80000010000 */
[----:B------:R-:W-:-:S07]  /*3320*/  @P2 FADD.FTZ R181, R72, R181 ;  /* 0x000000b548b52221 */ /* 0x000fce0000010000 */
.L_x_2904:
[----:B------:R-:W-:-:S04]  /*3330*/  F2FP.F16.F32.PACK_AB R68, RZ, R181 ;  /* 0x000000b5ff44723e */ /* 0x000fc800000000ff */
[----:B------:R-:W-:-:S07]  /*3340*/  PRMT R65, R68, 0x7610, R65 ;  /* 0x0000761044417816 */ /* 0x000fce0000000041 */
.L_x_2905:
[----:B------:R-:W-:Y:S01]  /*3350*/  HADD2.F32 R185, -RZ, R69.H1_H1 ;  /* 0x30000045ffb97230 */ /* 0x000fe20000004100 */
[----:B------:R-:W-:Y:S06]  /*3360*/  @P3 BRA `(.L_x_2906) ;  /* 0x0000000000203947 */ /* 0x000fec0003800000 */
[----:B------:R-:W-:-:S04]  /*3370*/  ISETP.NE.U32.AND P4, PT, RZ, UR12, PT ;  /* 0x0000000cff007c0c */ /* 0x000fc8000bf85070 */
[----:B------:R-:W-:-:S13]  /*3380*/  ISETP.NE.AND.EX P4, PT, RZ, UR13, PT, P4 ;  /* 0x0000000dff007c0c */ /* 0x000fda000bf85340 */
[----:B------:R-:W-:Y:S05]  /*3390*/  @P4 BRA `(.L_x_2907) ;  /* 0x0000000000084947 */ /* 0x000fea0003800000 */
[----:B------:R-:W-:Y:S05]  /*33a0*/  @P1 BRA `(.L_x_2908) ;  /* 0x0000000000201947 */ /* 0x000fea0003800000 */
[----:B------:R-:W-:Y:S05]  /*33b0*/  BRA `(.L_x_2909) ;  /* 0x0000000000247947 */ /* 0x000fea0003800000 */
.L_x_2907:
[----:B-----5:R-:W-:-:S05]  /*33c0*/  HADD2.F32 R68, -RZ, R61.H1_H1 ;  /* 0x3000003dff447230 */ /* 0x020fca0000004100 */
[----:B------:R-:W-:Y:S01]  /*33d0*/  FADD.FTZ R185, R68, R185 ;  /* 0x000000b944b97221 */ /* 0x000fe20000010000 */
[----:B------:R-:W-:Y:S06]  /*33e0*/  BRA `(.L_x_2908) ;  /* 0x0000000000107947 */ /* 0x000fec0003800000 */
.L_x_2906:
[----:B-----5:R-:W-:Y:S02]  /*33f0*/  HADD2.F32 R68, -RZ, R57.H1_H1 ;  /* 0x30000039ff447230 */ /* 0x020fe40000004100 */
[----:B------:R-:W-:-:S03]  /*3400*/  @P2 HADD2.F32 R72, -RZ, R61.H1_H1 ;  /* 0x3000003dff482230 */ /* 0x000fc60000004100 */
[----:B------:R-:W-:-:S04]  /*3410*/  FADD.FTZ R185, R68, R185 ;  /* 0x000000b944b97221 */ /* 0x000fc80000010000 */
[----:B------:R-:W-:-:S07]  /*3420*/  @P2 FADD.FTZ R185, R72, R185 ;  /* 0x000000b948b92221 */ /* 0x000fce0000010000 */
.L_x_2908:
[----:B------:R-:W-:-:S04]  /*3430*/  F2FP.F16.F32.PACK_AB R68, RZ, R185 ;  /* 0x000000b9ff44723e */ /* 0x000fc800000000ff */
[----:B------:R-:W-:-:S07]  /*3440*/  PRMT R65, R65, 0x5410, R68 ;  /* 0x0000541041417816 */ /* 0x000fce0000000044 */
.L_x_2909:
[----:B------:R-:W-:Y:S01]  /*3450*/  HADD2.F32 R183, -RZ, R70.H0_H0 ;  /* 0x20000046ffb77230 */ /* 0x000fe20000004100 */
[----:B------:R-:W-:Y:S06]  /*3460*/  @P3 BRA `(.L_x_2910) ;  /* 0x0000000000203947 */ /* 0x000fec0003800000 */
[----:B------:R-:W-:-:S04]  /*3470*/  ISETP.NE.U32.AND P4, PT, RZ, UR12, PT ;  /* 0x0000000cff007c0c */ /* 0x000fc8000bf85070 */
[----:B------:R-:W-:-:S13]  /*3480*/  ISETP.NE.AND.EX P4, PT, RZ, UR13, PT, P4 ;  /* 0x0000000dff007c0c */ /* 0x000fda000bf85340 */
[----:B------:R-:W-:Y:S05]  /*3490*/  @P4 BRA `(.L_x_2911) ;  /* 0x0000000000084947 */ /* 0x000fea0003800000 */
[----:B------:R-:W-:Y:S05]  /*34a0*/  @P1 BRA `(.L_x_2912) ;  /* 0x0000000000201947 */ /* 0x000fea0003800000 */
[----:B------:R-:W-:Y:S05]  /*34b0*/  BRA `(.L_x_2913) ;  /* 0x0000000000247947 */ /* 0x000fea0003800000 */
.L_x_2911:
[----:B-----5:R-:W-:-:S05]  /*34c0*/  HADD2.F32 R68, -RZ, R62.H0_H0 ;  /* 0x2000003eff447230 */ /* 0x020fca0000004100 */
[----:B------:R-:W-:Y:S01]  /*34d0*/  FADD.FTZ R183, R68, R183 ;  /* 0x000000b744b77221 */ /* 0x000fe20000010000 */
[----:B------:R-:W-:Y:S06]  /*34e0*/  BRA `(.L_x_2912) ;  /* 0x0000000000107947 */ /* 0x000fec0003800000 */
.L_x_2910:
[----:B-----5:R-:W-:Y:S02]  /*34f0*/  HADD2.F32 R68, -RZ, R58.H0_H0 ;  /* 0x2000003aff447230 */ /* 0x020fe40000004100 */
[----:B------:R-:W-:-:S03]  /*3500*/  @P2 HADD2.F32 R72, -RZ, R62.H0_H0 ;  /* 0x2000003eff482230 */ /* 0x000fc60000004100 */
[----:B------:R-:W-:-:S04]  /*3510*/  FADD.FTZ R183, R68, R183 ;  /* 0x000000b744b77221 */ /* 0x000fc80000010000 */
[----:B------:R-:W-:-:S07]  /*3520*/  @P2 FADD.FTZ R183, R72, R183 ;  /* 0x000000b748b72221 */ /* 0x000fce0000010000 */
.L_x_2912:
[----:B------:R-:W-:-:S04]  /*3530*/  F2FP.F16.F32.PACK_AB R68, RZ, R183 ;  /* 0x000000b7ff44723e */ /* 0x000fc800000000ff */
[----:B------:R-:W-:-:S07]  /*3540*/  PRMT R66, R68, 0x7610, R66 ;  /* 0x0000761044427816 */ /* 0x000fce0000000042 */
.L_x_2913:
[----:B------:R-:W-:Y:S01]  /*3550*/  HADD2.F32 R211, -RZ, R70.H1_H1 ;  /* 0x30000046ffd37230 */ /* 0x000fe20000004100 */
[----:B------:R-:W-:Y:S06]  /*3560*/  @P3 BRA `(.L_x_2914) ;  /* 0x0000000000203947 */ /* 0x000fec0003800000 */
[----:B------:R-:W-:-:S04]  /*3570*/  ISETP.NE.U32.AND P4, PT, RZ, UR12, PT ;  /* 0x0000000cff007c0c */ /* 0x000fc8000bf85070 */
[----:B------:R-:W-:-:S13]  /*3580*/  ISETP.NE.AND.EX P4, PT, RZ, UR13, PT, P4 ;  /* 0x0000000dff007c0c */ /* 0x000fda000bf85340 */
[----:B------:R-:W-:Y:S05]  /*3590*/  @P4 BRA `(.L_x_2915) ;  /* 0x0000000000084947 */ /* 0x000fea0003800000 */
[----:B------:R-:W-:Y:S05]  /*35a0*/  @P1 BRA `(.L_x_2916) ;  /* 0x0000000000201947 */ /* 0x000fea0003800000 */
[----:B------:R-:W-:Y:S05]  /*35b0*/  BRA `(.L_x_2917) ;  /* 0x0000000000247947 */ /* 0x000fea0003800000 */
.L_x_2915:
[----:B-----5:R-:W-:-:S05]  /*35c0*/  HADD2.F32 R68, -RZ, R62.H1_H1 ;  /* 0x3000003eff447230 */ /* 0x020fca0000004100 */
[----:B------:R-:W-:Y:S01]  /*35d0*/  FADD.FTZ R211, R68, R211 ;  /* 0x000000d344d37221 */ /* 0x000fe20000010000 */
[----:B------:R-:W-:Y:S06]  /*35e0*/  BRA `(.L_x_2916) ;  /* 0x0000000000107947 */ /* 0x000fec0003800000 */
.L_x_2914:
[----:B-----5:R-:W-:Y:S02]  /*35f0*/  HADD2.F32 R68, -RZ, R58.H1_H1 ;  /* 0x3000003aff447230 */ /* 0x020fe40000004100 */
[----:B------:R-:W-:-:S03]  /*3600*/  @P2 HADD2.F32 R70, -RZ, R62.H1_H1 ;  /* 0x3000003eff462230 */ /* 0x000fc60000004100 */
[----:B------:R-:W-:-:S04]  /*3610*/  FADD.FTZ R211, R68, R211 ;  /* 0x000000d344d37221 */ /* 0x000fc80000010000 */
[----:B------:R-:W-:-:S07]  /*3620*/  @P2 FADD.FTZ R211, R70, R211 ;  /* 0x000000d346d32221 */ /* 0x000fce0000010000 */
.L_x_2916:
[----:B------:R-:W-:-:S04]  /*3630*/  F2FP.F16.F32.PACK_AB R68, RZ, R211 ;  /* 0x000000d3ff44723e */ /* 0x000fc800000000ff */
[----:B------:R-:W-:-:S07]  /*3640*/  PRMT R66, R66, 0x5410, R68 ;  /* 0x0000541042427816 */ /* 0x000fce0000000044 */
.L_x_2917:
[----:B------:R-:W-:Y:S01]  /*3650*/  HADD2.F32 R213, -RZ, R71.H0_H0 ;  /* 0x20000047ffd57230 */ /* 0x000fe20000004100 */
[----:B------:R-:W-:Y:S06]  /*3660*/  @P3 BRA `(.L_x_2918) ;  /* 0x0000000000203947 */ /* 0x000fec0003800000 */
[----:B------:R-:W-:-:S04]  /*3670*/  ISETP.NE.U32.AND P4, PT, RZ, UR12, PT ;  /* 0x0000000cff007c0c */ /* 0x000fc8000bf85070 */
[----:B------:R-:W-:-:S13]  /*3680*/  ISETP.NE.AND.EX P4, PT, RZ, UR13, PT, P4 ;  /* 0x0000000dff007c0c */ /* 0x000fda000bf85340 */
[----:B------:R-:W-:Y:S05]  /*3690*/  @P4 BRA `(.L_x_2919) ;  /* 0x0000000000084947 */ /* 0x000fea0003800000 */
[----:B------:R-:W-:Y:S05]  /*36a0*/  @P1 BRA `(.L_x_2920) ;  /* 0x0000000000201947 */ /* 0x000fea0003800000 */
[----:B------:R-:W-:Y:S05]  /*36b0*/  BRA `(.L_x_2921) ;  /* 0x0000000000247947 */ /* 0x000fea0003800000 */
.L_x_2919:
[----:B-----5:R-:W-:-:S05]  /*36c0*/  HADD2.F32 R68, -RZ, R63.H0_H0 ;  /* 0x2000003fff447230 */ /* 0x020fca0000004100 */
[----:B------:R-:W-:Y:S01]  /*36d0*/  FADD.FTZ R213, R68, R213 ;  /* 0x000000d544d57221 */ /* 0x000fe20000010000 */
[----:B------:R-:W-:Y:S06]  /*36e0*/  BRA `(.L_x_2920) ;  /* 0x0000000000107947 */ /* 0x000fec0003800000 */
.L_x_2918:
[----:B-----5:R-:W-:Y:S02]  /*36f0*/  HADD2.F32 R68, -RZ, R59.H0_H0 ;  /* 0x2000003bff447230 */ /* 0x020fe40000004100 */
[----:B------:R-:W-:-:S03]  /*3700*/  @P2 HADD2.F32 R70, -RZ, R63.H0_H0 ;  /* 0x2000003fff462230 */ /* 0x000fc60000004100 */
[----:B------:R-:W-:-:S04]  /*3710*/  FADD.FTZ R213, R68, R213 ;  /* 0x000000d544d57221 */ /* 0x000fc80000010000 */
[----:B------:R-:W-:-:S07]  /*3720*/  @P2 FADD.FTZ R213, R70, R213 ;  /* 0x000000d546d52221 */ /* 0x000fce0000010000 */
.L_x_2920:
[----:B------:R-:W-:-:S04]  /*3730*/  F2FP.F16.F32.PACK_AB R68, RZ, R213 ;  /* 0x000000d5ff44723e */ /* 0x000fc800000000ff */
[----:B------:R-:W-:-:S07]  /*3740*/  PRMT R67, R68, 0x7610, R67 ;  /* 0x0000761044437816 */ /* 0x000fce0000000043 */
.L_x_2921:
[----:B------:R-:W-:Y:S01]  /*3750*/  HADD2.F32 R221, -RZ, R71.H1_H1 ;  /* 0x30000047ffdd7230 */ /* 0x000fe20000004100 */
[----:B------:R-:W-:Y:S06]  /*3760*/  @P3 BRA `(.L_x_2922) ;  /* 0x0000000000203947 */ /* 0x000fec0003800000 */
[----:B------:R-:W-:-:S04]  /*3770*/  ISETP.NE.U32.AND P2, PT, RZ, UR12, PT ;  /* 0x0000000cff007c0c */ /* 0x000fc8000bf45070 */
[----:B------:R-:W-:-:S13]  /*3780*/  ISETP.NE.AND.EX P2, PT, RZ, UR13, PT, P2 ;  /* 0x0000000dff007c0c */ /* 0x000fda000bf45320 */
[----:B------:R-:W-:Y:S05]  /*3790*/  @P2 BRA `(.L_x_2923) ;  /* 0x0000000000082947 */ /* 0x000fea0003800000 */
[----:B------:R-:W-:Y:S05]  /*37a0*/  @P1 BRA `(.L_x_2924) ;  /* 0x0000000000201947 */ /* 0x000fea0003800000 */
[----:B------:R-:W-:Y:S05]  /*37b0*/  BRA `(.L_x_2925) ;  /* 0x0000000000247947 */ /* 0x000fea0003800000 */
.L_x_2923:
[----:B-----5:R-:W-:-:S05]  /*37c0*/  HADD2.F32 R68, -RZ, R63.H1_H1 ;  /* 0x3000003fff447230 */ /* 0x020fca0000004100 */
[----:B------:R-:W-:Y:S01]  /*37d0*/  FADD.FTZ R221, R68, R221 ;  /* 0x000000dd44dd7221 */ /* 0x000fe20000010000 */
[----:B------:R-:W-:Y:S06]  /*37e0*/  BRA `(.L_x_2924) ;  /* 0x0000000000107947 */ /* 0x000fec0003800000 */
.L_x_2922:
[----:B-----5:R-:W-:Y:S02]  /*37f0*/  HADD2.F32 R68, -RZ, R59.H1_H1 ;  /* 0x3000003bff447230 */ /* 0x020fe40000004100 */
[----:B------:R-:W-:-:S03]  /*3800*/  @P2 HADD2.F32 R70, -RZ, R63.H1_H1 ;  /* 0x3000003fff462230 */ /* 0x000fc60000004100 */
[----:B------:R-:W-:-:S04]  /*3810*/  FADD.FTZ R221, R68, R221 ;  /* 0x000000dd44dd7221 */ /* 0x000fc80000010000 */
[----:B------:R-:W-:-:S07]  /*3820*/  @P2 FADD.FTZ R221, R70, R221 ;  /* 0x000000dd46dd2221 */ /* 0x000fce0000010000 */
.L_x_2924:
[----:B------:R-:W-:-:S04]  /*3830*/  F2FP.F16.F32.PACK_AB R68, RZ, R221 ;  /* 0x000000ddff44723e */ /* 0x000fc800000000ff */
[----:B------:R-:W-:-:S07]  /*3840*/  PRMT R67, R67, 0x5410, R68 ;  /* 0x0000541043437816 */ /* 0x000fce0000000044 */
.L_x_2925:
[----:B------:R-:W0:Y:S02]  /*3850*/  @P1 LDC.64 R68, c[0x0][0x238] ;  /* 0x00008e00ff441b82 */ /* 0x000e240000000a00 */
[----:B0-----:R-:W-:-:S04]  /*3860*/  @P1 LEA R68, P2, R135, R68, 0x4 ;  /* 0x0000004487441211 */ /* 0x001fc800078420ff */
[----:B------:R-:W-:-:S05]  /*3870*/  @P1 LEA.HI.X R69, R135, R69, RZ, 0x4, P2 ;  /* 0x0000004587451211 */ /* 0x000fca00010f24ff */
[----:B------:R3:W-:Y:S04]  /*3880*/  @P1 STG.E.128 desc[UR4][R68.64], R64 ;  /* 0x0000004044001986 */ /* 0x0007e8000c101d04 */
.L_x_2893:
[----:B------:R-:W-:Y:S05]  /*3890*/  BSYNC B0 ;  /* 0x0000000000007941 */ /* 0x000fea0003800000 */
.L_x_2892:
        /* <DEDUP_REMOVED lines=129> */
.L_x_2946:
[----:B------:R-:W-:Y:S01]  /*40b0*/  LOP3.LUT P2, RZ, R52, 0x1f, RZ, 0xc0, !PT ;  /* 0x0000001f34ff7812 */ /* 0x000fe2000784c0ff */
[----:B------:R-:W-:Y:S05]  /*40c0*/  WARPSYNC.ALL ;  /* 0x0000000000007948 */ /* 0x000fea0003800000 */
[----:B------:R-:W-:-:S07]  /*40d0*/  LOP3.LUT R71, R71, 0x7, RZ, 0xc0, !PT ;  /* 0x0000000747477812 */ /* 0x000fce00078ec0ff */
[----:B------:R-:W2:Y:S01]  /*40e0*/  @!P2 S2R R72, SR_CgaCtaId ;  /* 0x000000000048a919 */ /* 0x000ea20000008800 */
[----:B------:R-:W-:-:S04]  /*40f0*/  @!P2 MOV R69, 0x400 ;  /* 0x000004000045a802 */ /* 0x000fc80000000f00 */
[----:B--2---:R-:W-:Y:S01]  /*4100*/  @!P2 LEA R73, R72, R69, 0x18 ;  /* 0x000000454849a211 */ /* 0x004fe200078ec0ff */
[----:B-1----:R-:W-:Y:S01]  /*4110*/  FADD.FTZ R69, R75, R134 ;  /* 0x000000864b457221 */ /* 0x002fe20000010000 */
[----:B------:R-:W-:-:S04]  /*4120*/  @!P2 IADD3 R72, R70, R71, RZ ;  /* 0x000000474648a210 */ /* 0x000fc80007ffe0ff */
[----:B------:R-:W-:Y:S02]  /*4130*/  @!P2 LEA R72, R72, R73, 0x3 ;  /* 0x000000494848a211 */ /* 0x000fe400078e18ff */
[----:B------:R-:W-:-:S03]  /*4140*/  LOP3.LUT R73, R52, 0x1f, RZ, 0xc0, !PT ;  /* 0x0000001f34497812 */ /* 0x000fc600078ec0ff */
        /* <DEDUP_REMOVED lines=9> */
[----:B------:R-:W-:Y:S02]  /*41e0*/  CS2R R68, SRZ ;  /* 0x0000000000447805 */ /* 0x000fe4000001ff00 */
[----:B------:R-:W-:Y:S01]  /*41f0*/  @!P2 LEA R72, R70, R73, 0x3 ;  /* 0x000000494648a211 */ /* 0x000fe200078e18ff */
[----:B------:R-:W-:-:S04]  /*4200*/  HFMA2.MMA R70, -RZ, RZ, 0, 0 ;  /* 0x00000000ff467435 */ /* 0x000fc800000001ff */
[----:B------:R-:W-:Y:S02]  /*4210*/  @!P2 LDS.64 R68, [R72] ;  /* 0x000000004844a984 */ /* 0x000fe40000000a00 */
[----:B------:R-:W-:Y:S02]  /*4220*/  @!P2 MOV R70, R156 ;  /* 0x0000009c0046a202 */ /* 0x000fe40000000f00 */
[----:B------:R-:W-:-:S03]  /*4230*/  LOP3.LUT P2, RZ, R71, 0x1f, R52, 0xf8, !PT ;  /* 0x0000001f47ff7812 */ /* 0x000fc6000784f834 */
        /* <DEDUP_REMOVED lines=12> */
[-C--:B------:R-:W-:Y:S01]  /*4300*/  IADD3 R75, R74, R225.reuse, RZ ;  /* 0x000000e14a4b7210 */ /* 0x080fe20007ffe0ff */
        /* <DEDUP_REMOVED lines=74> */
[----:B------:R-:W-:Y:S01]  /*47b0*/  F2FP.F16.F32.PACK_AB R68, R69, R68 ;  /* 0x000000444544723e */ /* 0x000fe200000000ff */
[C---:B------:R-:W-:Y:S01]  /*47c0*/  FMUL.FTZ R170, R225.reuse, R164 ;  /* 0x000000a4e1aa7220 */ /* 0x040fe20000410000 */
[----:B------:R-:W-:Y:S01]  /*47d0*/  FMUL.FTZ R172, R225, R172 ;  /* 0x000000ace1ac7220 */ /* 0x000fe20000410000 */
[----:B------:R-:W-:Y:S01]  /*47e0*/  F2FP.F16.F32.PACK_AB R69, R227, R70 ;  /* 0x00000046e345723e */ /* 0x000fe200000000ff */
[----:B------:R-:W-:Y:S01]  /*47f0*/  FFMA.FTZ R164, R30, R74, R23 ;  /* 0x0000004a1ea47223 */ /* 0x000fe20000010017 */
[----:B------:R-:W-:Y:S01]  /*4800*/  F2FP.F16.F32.PACK_AB R70, R229, R72 ;  /* 0x00000048e546723e */ /* 0x000fe200000000ff */
        /* <DEDUP_REMOVED lines=9> */
[----:B------:R-:W-:Y:S01]  /*48a0*/  F2FP.F16.F32.PACK_AB R71, R166, R71 ;  /* 0x00000047a647723e */ /* 0x000fe200000000ff */
[----:B-1----:R-:W-:Y:S01]  /*48b0*/  IMAD.WIDE.U32 R136, R223, 0x10, R136 ;  /* 0x00000010df887825 */ /* 0x002fe200078e0088 */
[----:B------:R-:W-:-:S02]  /*48c0*/  F2FP.F16.F32.PACK_AB R75, R233, R170 ;  /* 0x000000aae94b723e */ /* 0x000fc400000000ff */
[----:B------:R-:W-:Y:S01]  /*48d0*/  F2FP.F16.F32.PACK_AB R74, R231, R74 ;  /* 0x0000004ae74a723e */ /* 0x000fe200000000ff */
[----:B0-----:R-:W-:Y:S01]  /*48e0*/  IMAD.WIDE.U32 R134, R223, 0x10, R134 ;  /* 0x00000010df867825 */ /* 0x001fe200078e0086 */
[----:B------:R-:W-:Y:S01]  /*48f0*/  F2FP.F16.F32.PACK_AB R73, R229, R164 ;  /* 0x000000a4e549723e */ /* 0x000fe200000000ff */
[----:B------:R1:W-:Y:S01]  /*4900*/  STG.E.128 desc[UR4][R136.64], R68 ;  /* 0x0000004488007986 */ /* 0x0003e2000c101d04 */
[----:B------:R-:W-:Y:S02]  /*4910*/  F2FP.F16.F32.PACK_AB R72, R227, R72 ;  /* 0x00000048e348723e */ /* 0x000fe400000000ff */
[----:B------:R-:W-:-:S03]  /*4920*/  IADD3 R223, R223, 0x100, RZ ;  /* 0x00000100dfdf7810 */ /* 0x000fc60007ffe0ff */
[----:B------:R1:W-:Y:S04]  /*4930*/  STG.E.128 desc[UR4][R134.64], R72 ;  /* 0x0000004886007986 */ /* 0x0003e8000c101d04 */
.L_x_2928:
[----:B------:R-:W-:Y:S05]  /*4940*/  BSYNC B0 ;  /* 0x0000000000007941 */ /* 0x000fea0003800000 */
.L_x_2927:
        /* <DEDUP_REMOVED lines=50> */
.L_x_2930:
[----:B------:R-:W-:Y:S05]  /*4c70*/  BSYNC B0 ;  /* 0x0000000000007941 */ /* 0x000fea0003800000 */
.L_x_2929:
        /* <DEDUP_REMOVED lines=50> */
.L_x_2932:
[----:B------:R-:W-:Y:S05]  /*4fa0*/  BSYNC B0 ;  /* 0x0000000000007941 */ /* 0x000fea0003800000 */
.L_x_2931:
        /* <DEDUP_REMOVED lines=27> */
[----:B------:R-:W-:Y:S01]  /*5160*/  F2FP.F16.F32.PACK_AB R68, R69, R68 ;  /* 0x000000444544723e */ /* 0x000fe200000000ff */
[----:B------:R-:W-:Y:S01]  /*5170*/  FFMA.FTZ R162, R141, R74, R150 ;  /* 0x0000004a8da27223 */ /* 0x000fe20000010096 */
[----:B------:R-:W-:Y:S01]  /*5180*/  F2FP.F16.F32.PACK_AB R69, R75, R70 ;  /* 0x000000464b45723e */ /* 0x000fe200000000ff */
[----:B------:R-:W-:Y:S01]  /*5190*/  FFMA.FTZ R74, R143, R166, R152 ;  /* 0x000000a68f4a7223 */ /* 0x000fe20000010098 */
[----:B------:R-:W-:Y:S01]  /*51a0*/  F2FP.F16.F32.PACK_AB R70, R225, R72 ;  /* 0x00000048e146723e */ /* 0x000fe200000000ff */
        /* <DEDUP_REMOVED lines=10> */
[----:B------:R-:W-:Y:S02]  /*5250*/  F2FP.F16.F32.PACK_AB R71, R166, R71 ;  /* 0x00000047a647723e */ /* 0x000fe400000000ff */
[----:B------:R-:W-:Y:S02]  /*5260*/  F2FP.F16.F32.PACK_AB R75, R172, R75 ;  /* 0x0000004bac4b723e */ /* 0x000fe400000000ff */
[----:B------:R-:W-:Y:S01]  /*5270*/  F2FP.F16.F32.PACK_AB R74, R227, R74 ;  /* 0x0000004ae34a723e */ /* 0x000fe200000000ff */
[----:B------:R4:W-:Y:S01]  /*5280*/  STG.E.128 desc[UR4][R134.64], R68 ;  /* 0x0000004486007986 */ /* 0x0009e2000c101d04 */
[----:B------:R-:W-:-:S02]  /*5290*/  F2FP.F16.F32.PACK_AB R73, R225, R162 ;  /* 0x000000a2e149723e */ /* 0x000fc400000000ff */
[----:B------:R-:W-:-:S05]  /*52a0*/  F2FP.F16.F32.PACK_AB R72, R223, R72 ;  /* 0x00000048df48723e */ /* 0x000fca00000000ff */
[----:B------:R4:W-:Y:S02]  /*52b0*/  STG.E.128 desc[UR4][R136.64], R72 ;  /* 0x0000004888007986 */ /* 0x0009e4000c101d04 */
.L_x_2934:
[----:B------:R-:W-:Y:S05]  /*52c0*/  BSYNC B0 ;  /* 0x0000000000007941 */ /* 0x000fea0003800000 */
.L_x_2933:
[----:B------:R-:W-:Y:S02]  /*52d0*/  IADD3 R158, R158, UR8, RZ ;  /* 0x000000089e9e7c10 */ /* 0x000fe4000fffe0ff */
[----:B-1234-:R-:W-:Y:S02]  /*52e0*/  SEL R134, RZ, 0x1, P4 ;  /* 0x00000001ff867807 */ /* 0x01efe40002000000 */
[----:B------:R-:W-:-:S13]  /*52f0*/  ISETP.GE.AND P2, PT, R158, UR9, PT ;  /* 0x000000099e007c0c */ /* 0x000fda000bf46270 */
[----:B------:R-:W-:Y:S05]  /*5300*/  @!P2 BRA `(.L_x_2935) ;  /* 0xffffffbc00d8a947 */ /* 0x000fea000383ffff */
[----:B------:R-:W-:Y:S05]  /*5310*/  EXIT ;  /* 0x000000000000794d */ /* 0x000fea0003800000 */
.L_x_2926:
[----:B------:R-:W-:Y:S01]  /*5320*/  HFMA2.MMA R137, -RZ, RZ, 0, 5.9604644775390625e-08 ;  /* 0x00000001ff897435 */ /* 0x000fe200000001ff */
[----:B------:R-:W-:Y:S02]  /*5330*/  MOV R162, R72 ;  /* 0x0000004800a27202 */ /* 0x000fe40000000f00 */
[----:B------:R-:W-:Y:S02]  /*5340*/  MOV R164, 0x1f ;  /* 0x0000001f00a47802 */ /* 0x000fe40000000f00 */
[----:B------:R-:W-:-:S07]  /*5350*/  MOV R135, 0xffffffff ;  /* 0xffffffff00877802 */ /* 0x000fce0000000f00 */
[----:B-----5:R-:W-:Y:S05]  /*5360*/  WARPSYNC.COLLECTIVE R135, `(.L_x_2936) ;  /* 0x0000000087087348 */ /* 0x020fea0003c00000 */
[----:B------:R0:W1:Y:S02]  /*5370*/  SHFL.BFLY P6, R136, R162, R137, R164 ;  /* 0x0c000089a2887389 */ /* 0x00006400000c00a4 */
[----:B01---5:R-:W-:Y:S01]  /*5380*/  ENDCOLLECTIVE ;  /* 0x000000000000791b */ /* 0x023fe20003800000 */
.L_x_2936:
[----:B------:R-:W-:Y:S01]  /*5390*/  HFMA2.MMA R137, -RZ, RZ, 0, 1.1920928955078125e-07 ;  /* 0x00000002ff897435 */ /* 0x000fe200000001ff */
[----:B------:R-:W-:-:S05]  /*53a0*/  MOV R69, R136 ;  /* 0x0000008800457202 */ /* 0x000fca0000000f00 */
[----:B------:R-:W-:-:S05]  /*53b0*/  FADD.FTZ R73, R72, R69 ;  /* 0x0000004548497221 */ /* 0x000fca0000010000 */
[----:B------:R-:W-:-:S07]  /*53c0*/  MOV R162, R73 ;  /* 0x0000004900a27202 */ /* 0x000fce0000000f00 */
[----:B------:R-:W-:Y:S05]  /*53d0*/  WARPSYNC.COLLECTIVE R135, `(.L_x_2937) ;  /* 0x0000000087087348 */ /* 0x000fea0003c00000 */
[----:B------:R0:W1:Y:S02]  /*53e0*/  SHFL.BFLY P6, R136, R162, R137, R164 ;  /* 0x0c000089a2887389 */ /* 0x00006400000c00a4 */
[----:B01----:R-:W-:Y:S01]  /*53f0*/  ENDCOLLECTIVE ;  /* 0x000000000000791b */ /* 0x003fe20003800000 */
.L_x_2937:
[----:B------:R-:W-:Y:S01]  /*5400*/  HFMA2.MMA R137, -RZ, RZ, 0, 2.384185791015625e-07 ;  /* 0x00000004ff897435 */ /* 0x000fe200000001ff */
[----:B------:R-:W-:-:S05]  /*5410*/  MOV R68, R136 ;  /* 0x0000008800447202 */ /* 0x000fca0000000f00 */
[----:B------:R-:W-:-:S05]  /*5420*/  FADD.FTZ R74, R73, R68 ;  /* 0x00000044494a7221 */ /* 0x000fca0000010000 */
[----:B------:R-:W-:-:S07]  /*5430*/  MOV R162, R74 ;  /* 0x0000004a00a27202 */ /* 0x000fce0000000f00 */
[----:B------:R-:W-:Y:S05]  /*5440*/  WARPSYNC.COLLECTIVE R135, `(.L_x_2938) ;  /* 0x0000000087087348 */ /* 0x000fea0003c00000 */
[----:B------:R0:W1:Y:S02]  /*5450*/  SHFL.BFLY P6, R136, R162, R137, R164 ;  /* 0x0c000089a2887389 */ /* 0x00006400000c00a4 */
[----:B01----:R-:W-:Y:S01]  /*5460*/  ENDCOLLECTIVE ;  /* 0x000000000000791b */ /* 0x003fe20003800000 */
.L_x_2938:
[----:B------:R-:W-:Y:S01]  /*5470*/  HFMA2.MMA R137, -RZ, RZ, 0, 4.76837158203125e-07 ;  /* 0x00000008ff897435 */ /* 0x000fe200000001ff */
[----:B------:R-:W-:-:S05]  /*5480*/  MOV R69, R136 ;  /* 0x0000008800457202 */ /* 0x000fca0000000f00 */
[----:B------:R-:W-:-:S05]  /*5490*/  FADD.FTZ R75, R74, R69 ;  /* 0x000000454a4b7221 */ /* 0x000fca0000010000 */
[----:B------:R-:W-:-:S07]  /*54a0*/  MOV R162, R75 ;  /* 0x0000004b00a27202 */ /* 0x000fce0000000f00 */
[----:B------:R-:W-:Y:S05]  /*54b0*/  WARPSYNC.COLLECTIVE R135, `(.L_x_2939) ;  /* 0x0000000087087348 */ /* 0x000fea0003c00000 */
[----:B------:R0:W1:Y:S02]  /*54c0*/  SHFL.BFLY P6, R136, R162, R137, R164 ;  /* 0x0c000089a2887389 */ /* 0x00006400000c00a4 */
[----:B01----:R-:W-:Y:S01]  /*54d0*/  ENDCOLLECTIVE ;  /* 0x000000000000791b */ /* 0x003fe20003800000 */
.L_x_2939:
[----:B------:R-:W-:Y:S01]  /*54e0*/  HFMA2.MMA R137, -RZ, RZ, 0, 9.5367431640625e-07 ;  /* 0x00000010ff897435 */ /* 0x000fe200000001ff */
[----:B------:R-:W-:-:S05]  /*54f0*/  MOV R68, R136 ;  /* 0x0000008800447202 */ /* 0x000fca0000000f00 */
[----:B------:R-:W-:-:S05]  /*5500*/  FADD.FTZ R134, R75, R68 ;  /* 0x000000444b867221 */ /* 0x000fca0000010000 */
[----:B------:R-:W-:-:S07]  /*5510*/  MOV R162, R134 ;  /* 0x0000008600a27202 */ /* 0x000fce0000000f00 */
[----:B------:R-:W-:Y:S05]  /*5520*/  WARPSYNC.COLLECTIVE R135, `(.L_x_2940) ;  /* 0x0000000087087348 */ /* 0x000fea0003c00000 */
[----:B------:R0:W1:Y:S02]  /*5530*/  SHFL.BFLY P6, R136, R162, R137, R164 ;  /* 0x0c000089a2887389 */ /* 0x00006400000c00a4 */
[----:B01----:R-:W-:Y:S01]  /*5540*/  ENDCOLLECTIVE ;  /* 0x000000000000791b */ /* 0x003fe20003800000 */
.L_x_2940:
[----:B------:R-:W-:Y:S01]  /*5550*/  HFMA2.MMA R137, -RZ, RZ, 0, 5.9604644775390625e-08 ;  /* 0x00000001ff897435 */ /* 0x000fe200000001ff */
[----:B------:R-:W-:-:S05]  /*5560*/  MOV R69, R136 ;  /* 0x0000008800457202 */ /* 0x000fca0000000f00 */
        /* <DEDUP_REMOVED lines=71> */
.L_x_2941:
[----:B------:R-:W-:Y:S01]  /*59e0*/  HFMA2.MMA R137, -RZ, RZ, 0, 1.1920928955078125e-07 ;  /* 0x00000002ff897435 */ /* 0x000fe200000001ff */
[----:B------:R-:W-:-:S05]  /*59f0*/  MOV R72, R136 ;  /* 0x0000008800487202 */ /* 0x000fca0000000f00 */
[----:B------:R-:W-:-:S05]  /*5a00*/  FADD.FTZ R72, R69, R72 ;  /* 0x0000004845487221 */ /* 0x000fca0000010000 */
[----:B------:R-:W-:-:S07]  /*5a10*/  MOV R162, R72 ;  /* 0x0000004800a27202 */ /* 0x000fce0000000f00 */
[----:B------:R-:W-:Y:S05]  /*5a20*/  WARPSYNC.COLLECTIVE R135, `(.L_x_2942) ;  /* 0x0000000087087348 */ /* 0x000fea0003c00000 */
[----:B------:R0:W1:Y:S02]  /*5a30*/  SHFL.BFLY P6, R136, R162, R137, R164 ;  /* 0x0c000089a2887389 */ /* 0x00006400000c00a4 */
[----:B01----:R-:W-:Y:S01]  /*5a40*/  ENDCOLLECTIVE ;  /* 0x000000000000791b */ /* 0x003fe20003800000 */
.L_x_2942:
[----:B------:R-:W-:Y:S01]  /*5a50*/  HFMA2.MMA R137, -RZ, RZ, 0, 2.384185791015625e-07 ;  /* 0x00000004ff897435 */ /* 0x000fe200000001ff */
[----:B------:R-:W-:-:S05]  /*5a60*/  MOV R73, R136 ;  /* 0x0000008800497202 */ /* 0x000fca0000000f00 */
[----:B------:R-:W-:-:S05]  /*5a70*/  FADD.FTZ R73, R72, R73 ;  /* 0x0000004948497221 */ /* 0x000fca0000010000 */
[----:B------:R-:W-:-:S07]  /*5a80*/  MOV R162, R73 ;  /* 0x0000004900a27202 */ /* 0x000fce0000000f00 */
[----:B------:R-:W-:Y:S05]  /*5a90*/  WARPSYNC.COLLECTIVE R135, `(.L_x_2943) ;  /* 0x0000000087087348 */ /* 0x000fea0003c00000 */
[----:B------:R0:W1:Y:S02]  /*5aa0*/  SHFL.BFLY P6, R136, R162, R137, R164 ;  /* 0x0c000089a2887389 */ /* 0x00006400000c00a4 */
[----:B01----:R-:W-:Y:S01]  /*5ab0*/  ENDCOLLECTIVE ;  /* 0x000000000000791b */ /* 0x003fe20003800000 */
.L_x_2943:
[----:B------:R-:W-:Y:S01]  /*5ac0*/  HFMA2.MMA R137, -RZ, RZ, 0, 4.76837158203125e-07 ;  /* 0x00000008ff897435 */ /* 0x000fe200000001ff */
[----:B------:R-:W-:-:S05]  /*5ad0*/  MOV R74, R136 ;  /* 0x00000088004a7202 */ /* 0x000fca0000000f00 */
[----:B------:R-:W-:-:S05]  /*5ae0*/  FADD.FTZ R74, R73, R74 ;  /* 0x0000004a494a7221 */ /* 0x000fca0000010000 */
[----:B------:R-:W-:-:S07]  /*5af0*/  MOV R162, R74 ;  /* 0x0000004a00a27202 */ /* 0x000fce0000000f00 */
[----:B------:R-:W-:Y:S05]  /*5b00*/  WARPSYNC.COLLECTIVE R135, `(.L_x_2944) ;  /* 0x0000000087087348 */ /* 0x000fea0003c00000 */
[----:B------:R0:W1:Y:S02]  /*5b10*/  SHFL.BFLY P6, R136, R162, R137, R164 ;  /* 0x0c000089a2887389 */ /* 0x00006400000c00a4 */
[----:B01----:R-:W-:Y:S01]  /*5b20*/  ENDCOLLECTIVE ;  /* 0x000000000000791b */ /* 0x003fe20003800000 */
.L_x_2944:
[----:B------:R-:W-:Y:S01]  /*5b30*/  HFMA2.MMA R137, -RZ, RZ, 0, 9.5367431640625e-07 ;  /* 0x00000010ff897435 */ /* 0x000fe200000001ff */
[----:B------:R-:W-:-:S05]  /*5b40*/  MOV R75, R136 ;  /* 0x00000088004b7202 */ /* 0x000fca0000000f00 */
[----:B------:R-:W-:-:S05]  /*5b50*/  FADD.FTZ R75, R74, R75 ;  /* 0x0000004b4a4b7221 */ /* 0x000fca0000010000 */
[----:B------:R-:W-:-:S07]  /*5b60*/  MOV R162, R75 ;  /* 0x0000004b00a27202 */ /* 0x000fce0000000f00 */
[----:B------:R-:W-:Y:S05]  /*5b70*/  WARPSYNC.COLLECTIVE R135, `(.L_x_2945) ;  /* 0x0000000087087348 */ /* 0x000fea0003c00000 */
[----:B------:R0:W1:Y:S02]  /*5b80*/  SHFL.BFLY P6, R136, R162, R137, R164 ;  /* 0x0c000089a2887389 */ /* 0x00006400000c00a4 */
[----:B01----:R-:W-:Y:S01]  /*5b90*/  ENDCOLLECTIVE ;  /* 0x000000000000791b */ /* 0x003fe20003800000 */
.L_x_2945:
[----:B------:R-:W-:Y:S01]  /*5ba0*/  MOV R134, R136 ;  /* 0x0000008800867202 */ /* 0x000fe20000000f00 */
[----:B------:R-:W-:Y:S06]  /*5bb0*/  BRA `(.L_x_2946) ;  /* 0xffffffe4003c7947 */ /* 0x000fec000383ffff */
.L_x_2947:
        /* <DEDUP_REMOVED lines=12> */
.L_x_27028:


//--------------------- .text._ZN10layer_norm31ln_parallel_residual_fwd_kernelINS_13Kernel_traitsI6__halfS2_S2_S2_fjLj8192ELj1ELj1ELj8ELj16ENS_18Kernel_traits_baseILj8192ES2_S2_S2_S2_fjLj256EEEEELb0ELb0ELb1EEEvNS_9FwdParamsE --------------------------
	.section	.text._ZN10layer_norm31ln_parallel_residual_fwd_kernelINS_13Kernel_traitsI6__halfS2_S2_S2_fjLj8192ELj1ELj1ELj8ELj16ENS_18Kernel_traits_baseILj8192ES2_S2_S2_S2_fjLj256EEEEELb0ELb0ELb1EEEvNS_9FwdParamsE,"ax",@progbits
	.align	128
        .global         _ZN10layer_norm31ln_parallel_residual_fwd_kernelINS_13Kernel_traitsI6__halfS2_S2_S2_fjLj8192ELj1ELj1ELj8ELj16ENS_18Kernel_traits_baseILj8192ES2_S2_S2_S2_fjLj256EEEEELb0ELb0ELb1EEEvNS_9FwdParamsE
        .type           _ZN10layer_norm31ln_parallel_residual_fwd_kernelINS_13Kernel_traitsI6__halfS2_S2_S2_fjLj8192ELj1ELj1ELj8ELj16ENS_18Kernel_traits_baseILj8192ES2_S2_S2_S2_fjLj256EEEEELb0ELb0ELb1EEEvNS_9FwdParamsE,@function
        .size           _ZN10layer_norm31ln_parallel_residual_fwd_kernelINS_13Kernel_traitsI6__halfS2_S2_S2_fjLj8192ELj1ELj1ELj8ELj16ENS_18Kernel_traits_baseILj8192ES2_S2_S2_S2_fjLj256EEEEELb0ELb0ELb1EEEvNS_9FwdParamsE,(.L_x_27029 - _ZN10layer_norm31ln_parallel_residual_fwd_kernelINS_13Kernel_traitsI6__halfS2_S2_S2_fjLj8192ELj1ELj1ELj8ELj16ENS_18Kernel_traits_baseILj8192ES2_S2_S2_S2_fjLj256EEEEELb0ELb0ELb1EEEvNS_9FwdParamsE)
        .other          _ZN10layer_norm31ln_parallel_residual_fwd_kernelINS_13Kernel_traitsI6__halfS2_S2_S2_fjLj8192ELj1ELj1ELj8ELj16ENS_18Kernel_traits_baseILj8192ES2_S2_S2_S2_fjLj256EEEEELb0ELb0ELb1EEEvNS_9FwdParamsE,@"STO_CUDA_ENTRY STV_DEFAULT"
_ZN10layer_norm31ln_parallel_residual_fwd_kernelINS_13Kernel_traitsI6__halfS2_S2_S2_fjLj8192ELj1ELj1ELj8ELj16ENS_18Kernel_traits_baseILj8192ES2_S2_S2_S2_fjLj256EEEEELb0ELb0ELb1EEEvNS_9FwdParamsE:
.text._ZN10layer_norm31ln_parallel_residual_fwd_kernelINS_13Kernel_traitsI6__halfS2_S2_S2_fjLj8192ELj1ELj1ELj8ELj16ENS_18Kernel_traits_baseILj8192ES2_S2_S2_S2_fjLj256EEEEELb0ELb0ELb1EEEvNS_9FwdParamsE:
        /* <DEDUP_REMOVED lines=14> */
[----:B------:R-:W-:-:S04]  /*00e0*/  IADD3 R2, P0, R0, UR4, RZ ;  /* 0x0000000400027c10 */ /* 0x000fc8000ff1e0ff */
[----:B------:R-:W-:Y:S01]  /*00f0*/  IADD3.X R3, RZ, UR5, RZ, P0, !PT ;  /* 0x00000005ff037c10 */ /* 0x000fe200087fe4ff */
[----:B------:R-:W-:Y:S01]  /*0100*/  ULDC.64 UR4, c[0x0][0x208] ;  /* 0x0000820000047ab9 */ /* 0x000fe20000000a00 */
[----:B------:R-:W-:Y:S02]  /*0110*/  IADD3 R4, P0, R48, UR6, RZ ;  /* 0x0000000630047c10 */ /* 0x000fe4000ff1e0ff */
[----:B------:R-:W-:Y:S01]  /*0120*/  SHF.R.U32.HI R126, RZ, 0x8, R102 ;  /* 0x00000008ff7e7819 */ /* 0x000fe20000011666 */
[----:B------:R-:W5:Y:S01]  /*0130*/  @P1 LDG.E.128 R52, desc[UR4][R2.64] ;  /* 0x0000000402341981 */ /* 0x000f62000c1e1d00 */
[----:B------:R-:W-:-:S03]  /*0140*/  IADD3.X R5, RZ, UR7, RZ, P0, !PT ;  /* 0x00000007ff057c10 */ /* 0x000fc600087fe4ff */
[----:B------:R-:W5:Y:S04]  /*0150*/  @P1 LDG.E.128 R56, desc[UR4][R2.64+0x1000] ;  /* 0x0010000402381981 */ /* 0x000f68000c1e1d00 */
[----:B------:R-:W5:Y:S04]  /*0160*/  @P2 LDG.E.128 R44, desc[UR4][R4.64] ;  /* 0x00000004042c2981 */ /* 0x000f68000c1e1d00 */
[----:B------:R-:W5:Y:S04]  /*0170*/  @P2 LDG.E.128 R40, desc[UR4][R4.64+0x1000] ;  /* 0x0010000404282981 */ /* 0x000f68000c1e1d00 */
[----:B------:R-:W5:Y:S04]  /*0180*/  @P2 LDG.E.128 R36, desc[UR4][R4.64+0x2000] ;  /* 0x0020000404242981 */ /* 0x000f68000c1e1d00 */
[----:B------:R-:W5:Y:S01]  /*0190*/  @P2 LDG.E.128 R32, desc[UR4][R4.64+0x3000] ;  /* 0x0030000404202981 */ /* 0x000f62000c1e1d00 */
[----:B------:R-:W0:Y:S03]  /*01a0*/  S2UR UR6, SR_CTAID.X ;  /* 0x00000000000679c3 */ /* 0x000e260000002500 */
[----:B------:R-:W5:Y:S04]  /*01b0*/  @P1 LDG.E.128 R60, desc[UR4][R2.64+0x2000] ;  /* 0x00200004023c1981 */ /* 0x000f68000c1e1d00 */
[----:B------:R2:W5:Y:S02]  /*01c0*/  @P1 LDG.E.128 R104, desc[UR4][R2.64+0x3000] ;  /* 0x0030000402681981 */ /* 0x000564000c1e1d00 */
[----:B--2---:R-:W-:Y:S01]  /*01d0*/  IADD3 R2, P0, R0, UR8, RZ ;  /* 0x0000000800027c10 */ /* 0x004fe2000ff1e0ff */
[----:B------:R-:W-:Y:S01]  /*01e0*/  ULDC UR8, c[0x0][0x214] ;  /* 0x0000850000087ab9 */ /* 0x000fe20000000800 */
[----:B0-----:R-:W-:Y:S01]  /*01f0*/  IADD3 R131, R126, UR6, RZ ;  /* 0x000000067e837c10 */ /* 0x001fe2000fffe0ff */
[----:B------:R-:W-:-:S03]  /*0200*/  ULDC.64 UR6, c[0x0][0x268] ;  /* 0x00009a0000067ab9 */ /* 0x000fc60000000a00 */
[----:B------:R-:W-:Y:S02]  /*0210*/  ISETP.GE.AND P3, PT, R131, UR8, PT ;  /* 0x0000000883007c0c */ /* 0x000fe4000bf66270 */
[----:B------:R-:W-:Y:S01]  /*0220*/  IADD3.X R3, RZ, UR9, RZ, P0, !PT ;  /* 0x00000009ff037c10 */ /* 0x000fe200087fe4ff */
[----:B------:R-:W-:Y:S01]  /*0230*/  ULDC.64 UR8, c[0x0][0x230] ;  /* 0x00008c0000087ab9 */ /* 0x000fe20000000a00 */
[----:B------:R-:W-:Y:S02]  /*0240*/  IADD3 R48, P4, R48, UR6, RZ ;  /* 0x0000000630307c10 */ /* 0x000fe4000ff9e0ff */
[----:B-1----:R-:W-:Y:S02]  /*0250*/  LOP3.LUT P0, RZ, R50, UR8, RZ, 0xfc, !PT ;  /* 0x0000000832ff7c12 */ /* 0x002fe4000f80fcff */
[----:B------:R-:W-:Y:S02]  /*0260*/  IADD3.X R49, RZ, UR7, RZ, P4, !PT ;  /* 0x00000007ff317c10 */ /* 0x000fe4000a7fe4ff */
[----:B------:R-:W-:-:S03]  /*0270*/  LOP3.LUT P0, RZ, R51, UR9, RZ, 0xfc, P0 ;  /* 0x0000000933ff7c12 */ /* 0x000fc6000800fcff */
[----:B------:R-:W-:Y:S10]  /*0280*/  @P3 EXIT ;  /* 0x000000000000394d */ /* 0x000ff40003800000 */
[----:B------:R-:W2:Y:S04]  /*0290*/  LDG.E.128 R76, desc[UR4][R2.64+0x3000] ;  /* 0x00300004024c7981 */ /* 0x000ea8000c1e1d00 */
[----:B------:R-:W3:Y:S04]  /*02a0*/  LDG.E.128 R28, desc[UR4][R48.64+0x3000] ;  /* 0x00300004301c7981 */ /* 0x000ee8000c1e1d00 */
[----:B------:R0:W5:Y:S04]  /*02b0*/  LDG.E.128 R24, desc[UR4][R2.64] ;  /* 0x0000000402187981 */ /* 0x000168000c1e1d00 */
[----:B------:R0:W5:Y:S04]  /*02c0*/  LDG.E.128 R20, desc[UR4][R2.64+0x1000] ;  /* 0x0010000402147981 */ /* 0x000168000c1e1d00 */
[----:B------:R0:W5:Y:S04]  /*02d0*/  LDG.E.128 R16, desc[UR4][R2.64+0x2000] ;  /* 0x0020000402107981 */ /* 0x000168000c1e1d00 */
[----:B------:R0:W5:Y:S04]  /*02e0*/  LDG.E.128 R12, desc[UR4][R48.64] ;  /* 0x00000004300c7981 */ /* 0x000168000c1e1d00 */
[----:B------:R0:W5:Y:S04]  /*02f0*/  LDG.E.128 R8, desc[UR4][R48.64+0x1000] ;  /* 0x0010000430087981 */ /* 0x000168000c1e1d00 */
        /* <DEDUP_REMOVED lines=17> */
[----:B------:R-:W-:Y:S01]  /*0410*/  ISETP.NE.U32.AND P3, PT, R50, RZ, PT ;  /* 0x000000ff3200720c */ /* 0x000fe20003f65070 */
[----:B------:R-:W-:Y:S01]  /*0420*/  ULDC.U8 UR6, c[0x0][0x2a0] ;  /* 0x0000a80000067ab9 */ /* 0x000fe20000000000 */
[----:B------:R-:W-:Y:S01]  /*0430*/  SHF.R.U32.HI R133, RZ, 0x5, R102 ;  /* 0x00000005ff857819 */ /* 0x000fe20000011666 */
[----:B------:R-:W-:Y:S01]  /*0440*/  HFMA2.MMA R0, -RZ, RZ, 0, 5.9604644775390625e-08 ;  /* 0x00000001ff007435 */ /* 0x000fe200000001ff */
[--C-:B------:R-:W-:Y:S01]  /*0450*/  HADD2.F32 R92, -RZ, R56.reuse.H0_H0 ;  /* 0x20000038ff5c7230 */ /* 0x100fe20000004100 */
[----:B------:R-:W-:Y:S01]  /*0460*/  ISETP.NE.AND.EX P1, PT, R51, RZ, PT, P3 ;  /* 0x000000ff3300720c */ /* 0x000fe20003f25330 */
[----:B------:R-:W-:Y:S01]  /*0470*/  HADD2.F32 R91, -RZ, R56.H1_H1 ;  /* 0x30000038ff5b7230 */ /* 0x000fe20000004100 */
[----:B------:R-:W-:Y:S01]  /*0480*/  LEA R126, R126, 0x8, 0x3 ;  /* 0x000000087e7e7811 */ /* 0x000fe200078e18ff */
[--C-:B------:R-:W-:Y:S01]  /*0490*/  HADD2.F32 R90, -RZ, R57.reuse.H0_H0 ;  /* 0x20000039ff5a7230 */ /* 0x100fe20000004100 */
[----:B------:R-:W-:Y:S01]  /*04a0*/  LOP3.LUT R127, R102, 0x1f, RZ, 0xc0, !PT ;  /* 0x0000001f667f7812 */ /* 0x000fe200078ec0ff */
[----:B------:R-:W-:Y:S01]  /*04b0*/  HADD2.F32 R89, -RZ, R57.H1_H1 ;  /* 0x30000039ff597230 */ /* 0x000fe20000004100 */
[----:B------:R-:W-:Y:S01]  /*04c0*/  ISETP.NE.AND P5, PT, RZ, UR6, PT ;  /* 0x00000006ff007c0c */ /* 0x000fe2000bfa5270 */
[--C-:B------:R-:W-:Y:S01]  /*04d0*/  HADD2.F32 R88, -RZ, R58.reuse.H0_H0 ;  /* 0x2000003aff587230 */ /* 0x100fe20000004100 */
[----:B------:R-:W-:Y:S01]  /*04e0*/  LOP3.LUT R133, R133, 0x7, RZ, 0xc0, !PT ;  /* 0x0000000785857812 */ /* 0x000fe200078ec0ff */
[----:B------:R-:W-:Y:S01]  /*04f0*/  HADD2.F32 R87, -RZ, R58.H1_H1 ;  /* 0x3000003aff577230 */ /* 0x000fe20000004100 */
[----:B------:R-:W-:Y:S01]  /*0500*/  ULDC UR7, c[0x0][0x218] ;  /* 0x0000860000077ab9 */ /* 0x000fe20000000800 */
[--C-:B------:R-:W-:Y:S01]  /*0510*/  HADD2.F32 R86, -RZ, R59.reuse.H0_H0 ;  /* 0x2000003bff567230 */ /* 0x100fe20000004100 */
[----:B------:R-:W-:Y:S01]  /*0520*/  ULDC UR8, c[0x0][0x290] ;  /* 0x0000a40000087ab9 */ /* 0x000fe20000000800 */
[----:B------:R-:W-:Y:S01]  /*0530*/  HADD2.F32 R85, -RZ, R59.H1_H1 ;  /* 0x3000003bff557230 */ /* 0x000fe20000004100 */
[----:B------:R-:W-:Y:S01]  /*0540*/  ULDC.64 UR18, c[0x0][0x230] ;  /* 0x00008c0000127ab9 */ /* 0x000fe20000000a00 */
[--C-:B------:R-:W-:Y:S01]  /*0550*/  HADD2.F32 R84, -RZ, R60.reuse.H0_H0 ;  /* 0x2000003cff547230 */ /* 0x100fe20000004100 */
[----:B------:R-:W-:Y:S01]  /*0560*/  ULDC.64 UR16, c[0x0][0x228] ;  /* 0x00008a0000107ab9 */ /* 0x000fe20000000a00 */
[----:B------:R-:W-:Y:S01]  /*0570*/  HADD2.F32 R83, -RZ, R60.H1_H1 ;  /* 0x3000003cff537230 */ /* 0x000fe20000004100 */
[----:B------:R-:W-:Y:S01]  /*0580*/  ULDC.64 UR10, c[0x0][0x2b8] ;  /* 0x0000ae00000a7ab9 */ /* 0x000fe20000000a00 */
[--C-:B------:R-:W-:Y:S01]  /*0590*/  HADD2.F32 R82, -RZ, R61.reuse.H0_H0 ;  /* 0x2000003dff527230 */ /* 0x100fe20000004100 */
[----:B------:R-:W-:Y:S01]  /*05a0*/  ULDC.64 UR12, c[0x0][0x2c0] ;  /* 0x0000b000000c7ab9 */ /* 0x000fe20000000a00 */
[----:B------:R-:W-:Y:S01]  /*05b0*/  HADD2.F32 R81, -RZ, R61.H1_H1 ;  /* 0x3000003dff517230 */ /* 0x000fe20000004100 */
[----:B------:R-:W-:Y:S01]  /*05c0*/  ULDC.64 UR14, c[0x0][0x210] ;  /* 0x00008400000e7ab9 */ /* 0x000fe20000000a00 */
[----:B------:R-:W-:-:S02]  /*05d0*/  HADD2.F32 R80, -RZ, R62.H0_H0 ;  /* 0x2000003eff507230 */ /* 0x000fc40000004100 */
[----:B------:R-:W-:Y:S02]  /*05e0*/  HADD2.F32 R75, -RZ, R62.H1_H1 ;  /* 0x3000003eff4b7230 */ /* 0x000fe40000004100 */
[--C-:B------:R-:W-:Y:S02]  /*05f0*/  HADD2.F32 R74, -RZ, R63.reuse.H0_H0 ;  /* 0x2000003fff4a7230 */ /* 0x100fe40000004100 */
        /* <DEDUP_REMOVED lines=49> */
[--C-:B--2---:R-:W-:Y:S02]  /*0910*/  HADD2.F32 R129, -RZ, R77.reuse.H0_H0 ;  /* 0x2000004dff817230 */ /* 0x104fe40000004100 */
[----:B------:R-:W-:Y:S02]  /*0920*/  HADD2.F32 R128, -RZ, R77.H1_H1 ;  /* 0x3000004dff807230 */ /* 0x000fe40000004100 */
[----:B---3--:R-:W-:-:S02]  /*0930*/  HADD2.F32 R130, -RZ, R29.H0_H0 ;  /* 0x2000001dff827230 */ /* 0x008fc40000004100 */
[----:B------:R-:W-:Y:S02]  /*0940*/  HADD2.F32 R132, -RZ, R29.H1_H1 ;  /* 0x3000001dff847230 */ /* 0x000fe40000004100 */
[----:B------:R-:W-:Y:S02]  /*0950*/  HADD2.F32 R77, -RZ, R78.H0_H0 ;  /* 0x2000004eff4d7230 */ /* 0x000fe40000004100 */
[----:B------:R-:W-:Y:S02]  /*0960*/  HADD2.F32 R29, -RZ, R30.H0_H0 ;  /* 0x2000001eff1d7230 */ /* 0x000fe40000004100 */
[----:B------:R-:W-:Y:S02]  /*0970*/  HADD2.F32 R78, -RZ, R78.H1_H1 ;  /* 0x3000004eff4e7230 */ /* 0x000fe40000004100 */
[----:B------:R-:W-:Y:S02]  /*0980*/  HADD2.F32 R30, -RZ, R30.H1_H1 ;  /* 0x3000001eff1e7230 */ /* 0x000fe40000004100 */
[----:B0-----:R-:W-:-:S07]  /*0990*/  HADD2.F32 R135, -RZ, R28.H1_H1 ;  /* 0x3000001cff877230 */ /* 0x001fce0000004100 */
.L_x_3077:
        /* <DEDUP_REMOVED lines=24> */
.L_x_2949:
[----:B-----5:R-:W-:-:S05]  /*0b20*/  HADD2.F32 R48, -RZ, R36.H0_H0 ;  /* 0x20000024ff307230 */ /* 0x020fca0000004100 */
[----:B------:R-:W-:Y:S01]  /*0b30*/  FADD.FTZ R137, R137, R48 ;  /* 0x0000003089897221 */ /* 0x000fe20000010000 */
[----:B------:R-:W-:Y:S06]  /*0b40*/  BRA `(.L_x_2950) ;  /* 0x0000000000107947 */ /* 0x000fec0003800000 */
.L_x_2948:
[----:B-----5:R-:W-:Y:S02]  /*0b50*/  HADD2.F32 R48, -RZ, R32.H0_H0 ;  /* 0x20000020ff307230 */ /* 0x020fe40000004100 */
[----:B------:R-:W-:-:S03]  /*0b60*/  @P2 HADD2.F32 R50, -RZ, R36.H0_H0 ;  /* 0x20000024ff322230 */ /* 0x000fc60000004100 */
[----:B------:R-:W-:-:S04]  /*0b70*/  FADD.FTZ R137, R137, R48 ;  /* 0x0000003089897221 */ /* 0x000fc80000010000 */
[----:B------:R-:W-:-:S07]  /*0b80*/  @P2 FADD.FTZ R137, R137, R50 ;  /* 0x0000003289892221 */ /* 0x000fce0000010000 */
.L_x_2950:
[----:B------:R-:W-:-:S04]  /*0b90*/  F2FP.F16.F32.PACK_AB R48, RZ, R137 ;  /* 0x00000089ff30723e */ /* 0x000fc800000000ff */
[----:B------:R-:W-:-:S07]  /*0ba0*/  PRMT R40, R48, 0x7610, R40 ;  /* 0x0000761030287816 */ /* 0x000fce0000000028 */
.L_x_2951:
[----:B------:R-:W-:Y:S01]  /*0bb0*/  HADD2.F32 R139, -RZ, R44.H1_H1 ;  /* 0x3000002cff8b7230 */ /* 0x000fe20000004100 */
[----:B------:R-:W-:Y:S06]  /*0bc0*/  @P3 BRA `(.L_x_2952) ;  /* 0x0000000000203947 */ /* 0x000fec0003800000 */
[----:B------:R-:W-:-:S04]  /*0bd0*/  ISETP.NE.U32.AND P4, PT, RZ, UR18, PT ;  /* 0x00000012ff007c0c */ /* 0x000fc8000bf85070 */
[----:B------:R-:W-:-:S13]  /*0be0*/  ISETP.NE.AND.EX P4, PT, RZ, UR19, PT, P4 ;  /* 0x00000013ff007c0c */ /* 0x000fda000bf85340 */
[----:B------:R-:W-:Y:S05]  /*0bf0*/  @P4 BRA `(.L_x_2953) ;  /* 0x0000000000084947 */ /* 0x000fea0003800000 */
[----:B------:R-:W-:Y:S05]  /*0c00*/  @P0 BRA `(.L_x_2954) ;  /* 0x0000000000200947 */ /* 0x000fea0003800000 */
[----:B------:R-:W-:Y:S05]  /*0c10*/  BRA `(.L_x_2955) ;  /* 0x0000000000247947 */ /* 0x000fea0003800000 */
.L_x_2953:
[----:B-----5:R-:W-:-:S05]  /*0c20*/  HADD2.F32 R44, -RZ, R36.H1_H1 ;  /* 0x30000024ff2c7230 */ /* 0x020fca0000004100 */
[----:B------:R-:W-:Y:S01]  /*0c30*/  FADD.FTZ R139, R139, R44 ;  /* 0x0000002c8b8b7221 */ /* 0x000fe20000010000 */
[----:B------:R-:W-:Y:S06]  /*0c40*/  BRA `(.L_x_2954) ;  /* 0x0000000000107947 */ /* 0x000fec0003800000 */
.L_x_2952:
[----:B-----5:R-:W-:Y:S02]  /*0c50*/  HADD2.F32 R44, -RZ, R32.H1_H1 ;  /* 0x30000020ff2c7230 */ /* 0x020fe40000004100 */
[----:B------:R-:W-:-:S03]  /*0c60*/  @P2 HADD2.F32 R48, -RZ, R36.H1_H1 ;  /* 0x30000024ff302230 */ /* 0x000fc60000004100 */
[----:B------:R-:W-:-:S04]  /*0c70*/  FADD.FTZ R139, R139, R44 ;  /* 0x0000002c8b8b7221 */ /* 0x000fc80000010000 */
[----:B------:R-:W-:-:S07]  /*0c80*/  @P2 FADD.FTZ R139, R139, R48 ;  /* 0x000000308b8b2221 */ /* 0x000fce0000010000 */
.L_x_2954:
[----:B------:R-:W-:-:S04]  /*0c90*/  F2FP.F16.F32.PACK_AB R44, RZ, R139 ;  /* 0x0000008bff2c723e */ /* 0x000fc800000000ff */
[----:B------:R-:W-:-:S07]  /*0ca0*/  PRMT R40, R40, 0x5410, R44 ;  /* 0x0000541028287816 */ /* 0x000fce000000002c */
.L_x_2955:
[----:B------:R-:W-:Y:S01]  /*0cb0*/  HADD2.F32 R141, -RZ, R45.H0_H0 ;  /* 0x2000002dff8d7230 */ /* 0x000fe20000004100 */
[----:B------:R-:W-:Y:S06]  /*0cc0*/  @P3 BRA `(.L_x_2956) ;  /* 0x0000000000203947 */ /* 0x000fec0003800000 */
[----:B------:R-:W-:-:S04]  /*0cd0*/  ISETP.NE.U32.AND P4, PT, RZ, UR18, PT ;  /* 0x00000012ff007c0c */ /* 0x000fc8000bf85070 */
[----:B------:R-:W-:-:S13]  /*0ce0*/  ISETP.NE.AND.EX P4, PT, RZ, UR19, PT, P4 ;  /* 0x00000013ff007c0c */ /* 0x000fda000bf85340 */
[----:B------:R-:W-:Y:S05]  /*0cf0*/  @P4 BRA `(.L_x_2957) ;  /* 0x0000000000084947 */ /* 0x000fea0003800000 */
[----:B------:R-:W-:Y:S05]  /*0d00*/  @P0 BRA `(.L_x_2958) ;  /* 0x0000000000200947 */ /* 0x000fea0003800000 */
[----:B------:R-:W-:Y:S05]  /*0d10*/  BRA `(.L_x_2959) ;  /* 0x0000000000247947 */ /* 0x000fea0003800000 */
.L_x_2957:
[----:B-----5:R-:W-:-:S05]  /*0d20*/  HADD2.F32 R44, -RZ, R37.H0_H0 ;  /* 0x20000025ff2c7230 */ /* 0x020fca0000004100 */
[----:B------:R-:W-:Y:S01]  /*0d30*/  FADD.FTZ R141, R141, R44 ;  /* 0x0000002c8d8d7221 */ /* 0x000fe20000010000 */
[----:B------:R-:W-:Y:S06]  /*0d40*/  BRA `(.L_x_2958) ;  /* 0x0000000000107947 */ /* 0x000fec0003800000 */
.L_x_2956:
[----:B-----5:R-:W-:Y:S02]  /*0d50*/  HADD2.F32 R44, -RZ, R33.H0_H0 ;  /* 0x20000021ff2c7230 */ /* 0x020fe40000004100 */
[----:B------:R-:W-:-:S03]  /*0d60*/  @P2 HADD2.F32 R48, -RZ, R37.H0_H0 ;  /* 0x20000025ff302230 */ /* 0x000fc60000004100 */
[----:B------:R-:W-:-:S04]  /*0d70*/  FADD.FTZ R141, R141, R44 ;  /* 0x0000002c8d8d7221 */ /* 0x000fc80000010000 */
[----:B------:R-:W-:-:S07]  /*0d80*/  @P2 FADD.FTZ R141, R141, R48 ;  /* 0x000000308d8d2221 */ /* 0x000fce0000010000 */
.L_x_2958:
[----:B------:R-:W-:-:S04]  /*0d90*/  F2FP.F16.F32.PACK_AB R44, RZ, R141 ;  /* 0x0000008dff2c723e */ /* 0x000fc800000000ff */
[----:B------:R-:W-:-:S07]  /*0da0*/  PRMT R41, R44, 0x7610, R41 ;  /* 0x000076102c297816 */ /* 0x000fce0000000029 */
.L_x_2959:
[----:B------:R-:W-:Y:S01]  /*0db0*/  HADD2.F32 R143, -RZ, R45.H1_H1 ;  /* 0x3000002dff8f7230 */ /* 0x000fe20000004100 */
[----:B------:R-:W-:Y:S06]  /*0dc0*/  @P3 BRA `(.L_x_2960) ;  /* 0x0000000000203947 */ /* 0x000fec0003800000 */
[----:B------:R-:W-:-:S04]  /*0dd0*/  ISETP.NE.U32.AND P4, PT, RZ, UR18, PT ;  /* 0x00000012ff007c0c */ /* 0x000fc8000bf85070 */
[----:B------:R-:W-:-:S13]  /*0de0*/  ISETP.NE.AND.EX P4, PT, RZ, UR19, PT, P4 ;  /* 0x00000013ff007c0c */ /* 0x000fda000bf85340 */
[----:B------:R-:W-:Y:S05]  /*0df0*/  @P4 BRA `(.L_x_2961) ;  /* 0x0000000000084947 */ /* 0x000fea0003800000 */
[----:B------:R-:W-:Y:S05]  /*0e00*/  @P0 BRA `(.L_x_2962) ;  /* 0x0000000000200947 */ /* 0x000fea0003800000 */
[----:B------:R-:W-:Y:S05]  /*0e10*/  BRA `(.L_x_2963) ;  /* 0x0000000000247947 */ /* 0x000fea0003800000 */
.L_x_2961:
[----:B-----5:R-:W-:-:S05]  /*0e20*/  HADD2.F32 R44, -RZ, R37.H1_H1 ;  /* 0x30000025ff2c7230 */ /* 0x020fca0000004100 */
[----:B------:R-:W-:Y:S01]  /*0e30*/  FADD.FTZ R143, R143, R44 ;  /* 0x0000002c8f8f7221 */ /* 0x000fe20000010000 */
[----:B------:R-:W-:Y:S06]  /*0e40*/  BRA `(.L_x_2962) ;  /* 0x0000000000107947 */ /* 0x000fec0003800000 */
.L_x_2960:
[----:B-----5:R-:W-:Y:S02]  /*0e50*/  HADD2.F32 R44, -RZ, R33.H1_H1 ;  /* 0x30000021ff2c7230 */ /* 0x020fe40000004100 */
[----:B------:R-:W-:-:S03]  /*0e60*/  @P2 HADD2.F32 R48, -RZ, R37.H1_H1 ;  /* 0x30000025ff302230 */ /* 0x000fc60000004100 */
[----:B------:R-:W-:-:S04]  /*0e70*/  FADD.FTZ R143, R143, R44 ;  /* 0x0000002c8f8f7221 */ /* 0x000fc80000010000 */
[----:B------:R-:W-:-:S07]  /*0e80*/  @P2 FADD.FTZ R143, R143, R48 ;  /* 0x000000308f8f2221 */ /* 0x000fce0000010000 */
.L_x_2962:
[----:B------:R-:W-:-:S04]  /*0e90*/  F2FP.F16.F32.PACK_AB R44, RZ, R143 ;  /* 0x0000008fff2c723e */ /* 0x000fc800000000ff */
[----:B------:R-:W-:-:S07]  /*0ea0*/  PRMT R41, R41, 0x5410, R44 ;  /* 0x0000541029297816 */ /* 0x000fce000000002c */
.L_x_2963:
[----:B------:R-:W-:Y:S01]  /*0eb0*/  HADD2.F32 R145, -RZ, R46.H0_H0 ;  /* 0x2000002eff917230 */ /* 0x000fe20000004100 */
[----:B------:R-:W-:Y:S06]  /*0ec0*/  @P3 BRA `(.L_x_2964) ;  /* 0x0000000000203947 */ /* 0x000fec0003800000 */
[----:B------:R-:W-:-:S04]  /*0ed0*/  ISETP.NE.U32.AND P4, PT, RZ, UR18, PT ;  /* 0x00000012ff007c0c */ /* 0x000fc8000bf85070 */
[----:B------:R-:W-:-:S13]  /*0ee0*/  ISETP.NE.AND.EX P4, PT, RZ, UR19, PT, P4 ;  /* 0x00000013ff007c0c */ /* 0x000fda000bf85340 */
[----:B------:R-:W-:Y:S05]  /*0ef0*/  @P4 BRA `(.L_x_2965) ;  /* 0x0000000000084947 */ /* 0x000fea0003800000 */
[----:B------:R-:W-:Y:S05]  /*0f00*/  @P0 BRA `(.L_x_2966) ;  /* 0x0000000000200947 */ /* 0x000fea0003800000 */
[----:B------:R-:W-:Y:S05]  /*0f10*/  BRA `(.L_x_2967) ;  /* 0x0000000000247947 */ /* 0x000fea0003800000 */
.L_x_2965:
[----:B-----5:R-:W-:-:S05]  /*0f20*/  HADD2.F32 R44, -RZ, R38.H0_H0 ;  /* 0x20000026ff2c7230 */ /* 0x020fca0000004100 */
[----:B------:R-:W-:Y:S01]  /*0f30*/  FADD.FTZ R145, R145, R44 ;  /* 0x0000002c91917221 */ /* 0x000fe20000010000 */
[----:B------:R-:W-:Y:S06]  /*0f40*/  BRA `(.L_x_2966) ;  /* 0x0000000000107947 */ /* 0x000fec0003800000 */
.L_x_2964:
[----:B-----5:R-:W-:Y:S02]  /*0f50*/  HADD2.F32 R44, -RZ, R34.H0_H0 ;  /* 0x20000022ff2c7230 */ /* 0x020fe40000004100 */
[----:B------:R-:W-:-:S03]  /*0f60*/  @P2 HADD2.F32 R48, -RZ, R38.H0_H0 ;  /* 0x20000026ff302230 */ /* 0x000fc60000004100 */
[----:B------:R-:W-:-:S04]  /*0f70*/  FADD.FTZ R145, R145, R44 ;  /* 0x0000002c91917221 */ /* 0x000fc80000010000 */
[----:B------:R-:W-:-:S07]  /*0f80*/  @P2 FADD.FTZ R145, R145, R48 ;  /* 0x0000003091912221 */ /* 0x000fce0000010000 */
.L_x_2966:
[----:B------:R-:W-:-:S04]  /*0f90*/  F2FP.F16.F32.PACK_AB R44, RZ, R145 ;  /* 0x00000091ff2c723e */ /* 0x000fc800000000ff */
[----:B------:R-:W-:-:S07]  /*0fa0*/  PRMT R42, R44, 0x7610, R42 ;  /* 0x000076102c2a7816 */ /* 0x000fce000000002a */
.L_x_2967:
[----:B------:R-:W-:Y:S01]  /*0fb0*/  HADD2.F32 R149, -RZ, R46.H1_H1 ;  /* 0x3000002eff957230 */ /* 0x000fe20000004100 */
[----:B------:R-:W-:Y:S06]  /*0fc0*/  @P3 BRA `(.L_x_2968) ;  /* 0x0000000000203947 */ /* 0x000fec0003800000 */
[----:B------:R-:W-:-:S04]  /*0fd0*/  ISETP.NE.U32.AND P4, PT, RZ, UR18, PT ;  /* 0x00000012ff007c0c */ /* 0x000fc8000bf85070 */
[----:B------:R-:W-:-:S13]  /*0fe0*/  ISETP.NE.AND.EX P4, PT, RZ, UR19, PT, P4 ;  /* 0x00000013ff007c0c */ /* 0x000fda000bf85340 */
[----:B------:R-:W-:Y:S05]  /*0ff0*/  @P4 BRA `(.L_x_2969) ;  /* 0x0000000000084947 */ /* 0x000fea0003800000 */
[----:B------:R-:W-:Y:S05]  /*1000*/  @P0 BRA `(.L_x_2970) ;  /* 0x0000000000200947 */ /* 0x000fea0003800000 */
[----:B------:R-:W-:Y:S05]  /*1010*/  BRA `(.L_x_2971) ;  /* 0x0000000000247947 */ /* 0x000fea0003800000 */
.L_x_2969:
[----:B-----5:R-:W-:-:S05]  /*1020*/  HADD2.F32 R44, -RZ, R38.H1_H1 ;  /* 0x30000026ff2c7230 */ /* 0x020fca0000004100 */
[----:B------:R-:W-:Y:S01]  /*1030*/  FADD.FTZ R149, R149, R44 ;  /* 0x0000002c95957221 */ /* 0x000fe20000010000 */
[----:B------:R-:W-:Y:S06]  /*1040*/  BRA `(.L_x_2970) ;  /* 0x0000000000107947 */ /* 0x000fec0003800000 */
.L_x_2968:
[----:B-----5:R-:W-:Y:S02]  /*1050*/  HADD2.F32 R44, -RZ, R34.H1_H1 ;  /* 0x30000022ff2c7230 */ /* 0x020fe40000004100 */
[----:B------:R-:W-:-:S03]  /*1060*/  @P2 HADD2.F32 R46, -RZ, R38.H1_H1 ;  /* 0x30000026ff2e2230 */ /* 0x000fc60000004100 */
[----:B------:R-:W-:-:S04]  /*1070*/  FADD.FTZ R149, R149, R44 ;  /* 0x0000002c95957221 */ /* 0x000fc80000010000 */
[----:B------:R-:W-:-:S07]  /*1080*/  @P2 FADD.FTZ R149, R149, R46 ;  /* 0x0000002e95952221 */ /* 0x000fce0000010000 */
.L_x_2970:
[----:B------:R-:W-:-:S04]  /*1090*/  F2FP.F16.F32.PACK_AB R44, RZ, R149 ;  /* 0x00000095ff2c723e */ /* 0x000fc800000000ff */
[----:B------:R-:W-:-:S07]  /*10a0*/  PRMT R42, R42, 0x5410, R44 ;  /* 0x000054102a2a7816 */ /* 0x000fce000000002c */
.L_x_2971:
[----:B------:R-:W-:Y:S01]  /*10b0*/  HADD2.F32 R151, -RZ, R47.H0_H0 ;  /* 0x2000002fff977230 */ /* 0x000fe20000004100 */
[----:B------:R-:W-:Y:S06]  /*10c0*/  @P3 BRA `(.L_x_2972) ;  /* 0x0000000000203947 */ /* 0x000fec0003800000 */
[----:B------:R-:W-:-:S04]  /*10d0*/  ISETP.NE.U32.AND P4, PT, RZ, UR18, PT ;  /* 0x00000012ff007c0c */ /* 0x000fc8000bf85070 */
[----:B------:R-:W-:-:S13]  /*10e0*/  ISETP.NE.AND.EX P4, PT, RZ, UR19, PT, P4 ;  /* 0x00000013ff007c0c */ /* 0x000fda000bf85340 */
[----:B------:R-:W-:Y:S05]  /*10f0*/  @P4 BRA `(.L_x_2973) ;  /* 0x0000000000084947 */ /* 0x000fea0003800000 */
[----:B------:R-:W-:Y:S05]  /*1100*/  @P0 BRA `(.L_x_2974) ;  /* 0x0000000000200947 */ /* 0x000fea0003800000 */
[----:B------:R-:W-:Y:S05]  /*1110*/  BRA `(.L_x_2975) ;  /* 0x0000000000247947 */ /* 0x000fea0003800000 */
.L_x_2973:
[----:B-----5:R-:W-:-:S05]  /*1120*/  HADD2.F32 R44, -RZ, R39.H0_H0 ;  /* 0x20000027ff2c7230 */ /* 0x020fca0000004100 */
[----:B------:R-:W-:Y:S01]  /*1130*/  FADD.FTZ R151, R151, R44 ;  /* 0x0000002c97977221 */ /* 0x000fe20000010000 */
[----:B------:R-:W-:Y:S06]  /*1140*/  BRA `(.L_x_2974) ;  /* 0x0000000000107947 */ /* 0x000fec0003800000 */
.L_x_2972:
[----:B-----5:R-:W-:Y:S02]  /*1150*/  HADD2.F32 R44, -RZ, R35.H0_H0 ;  /* 0x20000023ff2c7230 */ /* 0x020fe40000004100 */
[----:B------:R-:W-:-:S03]  /*1160*/  @P2 HADD2.F32 R46, -RZ, R39.H0_H0 ;  /* 0x20000027ff2e2230 */ /* 0x000fc60000004100 */
[----:B------:R-:W-:-:S04]  /*1170*/  FADD.FTZ R151, R151, R44 ;  /* 0x0000002c97977221 */ /* 0x000fc80000010000 */
[----:B------:R-:W-:-:S07]  /*1180*/  @P2 FADD.FTZ R151, R151, R46 ;  /* 0x0000002e97972221 */ /* 0x000fce0000010000 */
.L_x_2974:
[----:B------:R-:W-:-:S04]  /*1190*/  F2FP.F16.F32.PACK_AB R44, RZ, R151 ;  /* 0x00000097ff2c723e */ /* 0x000fc800000000ff */
[----:B------:R-:W-:-:S07]  /*11a0*/  PRMT R43, R44, 0x7610, R43 ;  /* 0x000076102c2b7816 */ /* 0x000fce000000002b */
.L_x_2975:
[----:B------:R-:W-:Y:S01]  /*11b0*/  HADD2.F32 R155, -RZ, R47.H1_H1 ;  /* 0x3000002fff9b7230 */ /* 0x000fe20000004100 */
[----:B------:R-:W-:Y:S06]  /*11c0*/  @P3 BRA `(.L_x_2976) ;  /* 0x0000000000203947 */ /* 0x000fec0003800000 */
[----:B------:R-:W-:-:S04]  /*11d0*/  ISETP.NE.U32.AND P4, PT, RZ, UR18, PT ;  /* 0x00000012ff007c0c */ /* 0x000fc8000bf85070 */
[----:B------:R-:W-:-:S13]  /*11e0*/  ISETP.NE.AND.EX P4, PT, RZ, UR19, PT, P4 ;  /* 0x00000013ff007c0c */ /* 0x000fda000bf85340 */
[----:B------:R-:W-:Y:S05]  /*11f0*/  @P4 BRA `(.L_x_2977) ;  /* 0x0000000000084947 */ /* 0x000fea0003800000 */
[----:B------:R-:W-:Y:S05]  /*1200*/  @P0 BRA `(.L_x_2978) ;  /* 0x0000000000200947 */ /* 0x000fea0003800000 */
[----:B------:R-:W-:Y:S05]  /*1210*/  BRA `(.L_x_2979) ;  /* 0x0000000000247947 */ /* 0x000fea0003800000 */
.L_x_2977:
[----:B-----5:R-:W-:-:S05]  /*1220*/  HADD2.F32 R44, -RZ, R39.H1_H1 ;  /* 0x30000027ff2c7230 */ /* 0x020fca0000004100 */
[----:B------:R-:W-:Y:S01]  /*1230*/  FADD.FTZ R155, R155, R44 ;  /* 0x0000002c9b9b7221 */ /* 0x000fe20000010000 */
[----:B------:R-:W-:Y:S06]  /*1240*/  BRA `(.L_x_2978) ;  /* 0x0000000000107947 */ /* 0x000fec0003800000 */
.L_x_2976:
[----:B-----5:R-:W-:Y:S02]  /*1250*/  HADD2.F32 R44, -RZ, R35.H1_H1 ;  /* 0x30000023ff2c7230 */ /* 0x020fe40000004100 */
[----:B------:R-:W-:-:S03]  /*1260*/  @P2 HADD2.F32 R46, -RZ, R39.H1_H1 ;  /* 0x30000027ff2e2230 */ /* 0x000fc60000004100 */
[----:B------:R-:W-:-:S04]  /*1270*/  FADD.FTZ R155, R155, R44 ;  /* 0x0000002c9b9b7221 */ /* 0x000fc80000010000 */
[----:B------:R-:W-:-:S07]  /*1280*/  @P2 FADD.FTZ R155, R155, R46 ;  /* 0x0000002e9b9b2221 */ /* 0x000fce0000010000 */
.L_x_2978:
[----:B------:R-:W-:-:S04]  /*1290*/  F2FP.F16.F32.PACK_AB R44, RZ, R155 ;  /* 0x0000009bff2c723e */ /* 0x000fc800000000ff */
[----:B------:R-:W-:-:S07]  /*12a0*/  PRMT R43, R43, 0x5410, R44 ;  /* 0x000054102b2b7816 */ /* 0x000fce000000002c */
.L_x_2979:
        /* <DEDUP_REMOVED lines=13> */
[----:B--2---:R-:W-:Y:S01]  /*1380*/  HADD2.F32 R157, -RZ, R44.H0_H0 ;  /* 0x2000002cff9d7230 */ /* 0x004fe20000004100 */
[----:B0-----:R-:W-:Y:S06]  /*1390*/  @P3 BRA `(.L_x_2980) ;  /* 0x0000000000203947 */ /* 0x001fec0003800000 */
[----:B------:R-:W-:-:S04]  /*13a0*/  ISETP.NE.U32.AND P4, PT, RZ, UR18, PT ;  /* 0x00000012ff007c0c */ /* 0x000fc8000bf85070 */
[----:B------:R-:W-:-:S13]  /*13b0*/  ISETP.NE.AND.EX P4, PT, RZ, UR19, PT, P4 ;  /* 0x00000013ff007c0c */ /* 0x000fda000bf85340 */
[----:B------:R-:W-:Y:S05]  /*13c0*/  @P4 BRA `(.L_x_2981) ;  /* 0x0000000000084947 */ /* 0x000fea0003800000 */
[----:B------:R-:W-:Y:S05]  /*13d0*/  @P0 BRA `(.L_x_2982) ;  /* 0x0000000000200947 */ /* 0x000fea0003800000 */
[----:B------:R-:W-:Y:S05]  /*13e0*/  BRA `(.L_x_2983) ;  /* 0x0000000000247947 */ /* 0x000fea0003800000 */
.L_x_2981:
[----:B-----5:R-:W-:-:S05]  /*13f0*/  HADD2.F32 R48, -RZ, R36.H0_H0 ;  /* 0x20000024ff307230 */ /* 0x020fca0000004100 */
[----:B------:R-:W-:Y:S01]  /*1400*/  FADD.FTZ R157, R48, R157 ;  /* 0x0000009d309d7221 */ /* 0x000fe20000010000 */
[----:B------:R-:W-:Y:S06]  /*1410*/  BRA `(.L_x_2982) ;  /* 0x0000000000107947 */ /* 0x000fec0003800000 */
.L_x_2980:
[----:B-----5:R-:W-:Y:S02]  /*1420*/  HADD2.F32 R48, -RZ, R32.H0_H0 ;  /* 0x20000020ff307230 */ /* 0x020fe40000004100 */
[----:B------:R-:W-:-:S03]  /*1430*/  @P2 HADD2.F32 R50, -RZ, R36.H0_H0 ;  /* 0x20000024ff322230 */ /* 0x000fc60000004100 */
[----:B------:R-:W-:-:S04]  /*1440*/  FADD.FTZ R157, R48, R157 ;  /* 0x0000009d309d7221 */ /* 0x000fc80000010000 */
[----:B------:R-:W-:-:S07]  /*1450*/  @P2 FADD.FTZ R157, R50, R157 ;  /* 0x0000009d329d2221 */ /* 0x000fce0000010000 */
.L_x_2982:
[----:B------:R-:W-:-:S04]  /*1460*/  F2FP.F16.F32.PACK_AB R48, RZ, R157 ;  /* 0x0000009dff30723e */ /* 0x000fc800000000ff */
[----:B------:R-:W-:-:S07]  /*1470*/  PRMT R40, R48, 0x7610, R40 ;  /* 0x0000761030287816 */ /* 0x000fce0000000028 */
.L_x_2983:
[----:B------:R-:W-:Y:S01]  /*1480*/  HADD2.F32 R159, -RZ, R44.H1_H1 ;  /* 0x3000002cff9f7230 */ /* 0x000fe20000004100 */
[----:B------:R-:W-:Y:S06]  /*1490*/  @P3 BRA `(.L_x_2984) ;  /* 0x0000000000203947 */ /* 0x000fec0003800000 */
[----:B------:R-:W-:-:S04]  /*14a0*/  ISETP.NE.U32.AND P4, PT, RZ, UR18, PT ;  /* 0x00000012ff007c0c */ /* 0x000fc8000bf85070 */
[----:B------:R-:W-:-:S13]  /*14b0*/  ISETP.NE.AND.EX P4, PT, RZ, UR19, PT, P4 ;  /* 0x00000013ff007c0c */ /* 0x000fda000bf85340 */
[----:B------:R-:W-:Y:S05]  /*14c0*/  @P4 BRA `(.L_x_2985) ;  /* 0x0000000000084947 */ /* 0x000fea0003800000 */
[----:B------:R-:W-:Y:S05]  /*14d0*/  @P0 BRA `(.L_x_2986) ;  /* 0x0000000000200947 */ /* 0x000fea0003800000 */
[----:B------:R-:W-:Y:S05]  /*14e0*/  BRA `(.L_x_2987) ;  /* 0x0000000000247947 */ /* 0x000fea0003800000 */
.L_x_2985:
[----:B-----5:R-:W-:-:S05]  /*14f0*/  HADD2.F32 R44, -RZ, R36.H1_H1 ;  /* 0x30000024ff2c7230 */ /* 0x020fca0000004100 */
[----:B------:R-:W-:Y:S01]  /*1500*/  FADD.FTZ R159, R44, R159 ;  /* 0x0000009f2c9f7221 */ /* 0x000fe20000010000 */
[----:B------:R-:W-:Y:S06]  /*1510*/  BRA `(.L_x_2986) ;  /* 0x0000000000107947 */ /* 0x000fec0003800000 */
.L_x_2984:
[----:B-----5:R-:W-:Y:S02]  /*1520*/  HADD2.F32 R44, -RZ, R32.H1_H1 ;  /* 0x30000020ff2c7230 */ /* 0x020fe40000004100 */
[----:B------:R-:W-:-:S03]  /*1530*/  @P2 HADD2.F32 R48, -RZ, R36.H1_H1 ;  /* 0x30000024ff302230 */ /* 0x000fc60000004100 */
[----:B------:R-:W-:-:S04]  /*1540*/  FADD.FTZ R159, R44, R159 ;  /* 0x0000009f2c9f7221 */ /* 0x000fc80000010000 */
[----:B------:R-:W-:-:S07]  /*1550*/  @P2 FADD.FTZ R159, R48, R159 ;  /* 0x0000009f309f2221 */ /* 0x000fce0000010000 */
.L_x_2986:
[----:B------:R-:W-:-:S04]  /*1560*/  F2FP.F16.F32.PACK_AB R44, RZ, R159 ;  /* 0x0000009fff2c723e */ /* 0x000fc800000000ff */
[----:B------:R-:W-:-:S07]  /*1570*/  PRMT R40, R40, 0x5410, R44 ;  /* 0x0000541028287816 */ /* 0x000fce000000002c */
.L_x_2987:
[----:B------:R-:W-:Y:S01]  /*1580*/  HADD2.F32 R161, -RZ, R45.H0_H0 ;  /* 0x2000002dffa17230 */ /* 0x000fe20000004100 */
[----:B------:R-:W-:Y:S06]  /*1590*/  @P3 BRA `(.L_x_2988) ;  /* 0x0000000000203947 */ /* 0x000fec0003800000 */
[----:B------:R-:W-:-:S04]  /*15a0*/  ISETP.NE.U32.AND P4, PT, RZ, UR18, PT ;  /* 0x00000012ff007c0c */ /* 0x000fc8000bf85070 */
[----:B------:R-:W-:-:S13]  /*15b0*/  ISETP.NE.AND.EX P4, PT, RZ, UR19, PT, P4 ;  /* 0x00000013ff007c0c */ /* 0x000fda000bf85340 */
[----:B------:R-:W-:Y:S05]  /*15c0*/  @P4 BRA `(.L_x_2989) ;  /* 0x0000000000084947 */ /* 0x000fea0003800000 */
[----:B------:R-:W-:Y:S05]  /*15d0*/  @P0 BRA `(.L_x_2990) ;  /* 0x0000000000200947 */ /* 0x000fea0003800000 */
[----:B------:R-:W-:Y:S05]  /*15e0*/  BRA `(.L_x_2991) ;  /* 0x0000000000247947 */ /* 0x000fea0003800000 */
.L_x_2989:
[----:B-----5:R-:W-:-:S05]  /*15f0*/  HADD2.F32 R44, -RZ, R37.H0_H0 ;  /* 0x20000025ff2c7230 */ /* 0x020fca0000004100 */
[----:B------:R-:W-:Y:S01]  /*1600*/  FADD.FTZ R161, R44, R161 ;  /* 0x000000a12ca17221 */ /* 0x000fe20000010000 */
[----:B------:R-:W-:Y:S06]  /*1610*/  BRA `(.L_x_2990) ;  /* 0x0000000000107947 */ /* 0x000fec0003800000 */
.L_x_2988:
[----:B-----5:R-:W-:Y:S02]  /*1620*/  HADD2.F32 R44, -RZ, R33.H0_H0 ;  /* 0x20000021ff2c7230 */ /* 0x020fe40000004100 */
[----:B------:R-:W-:-:S03]  /*1630*/  @P2 HADD2.F32 R48, -RZ, R37.H0_H0 ;  /* 0x20000025ff302230 */ /* 0x000fc60000004100 */
[----:B------:R-:W-:-:S04]  /*1640*/  FADD.FTZ R161, R44, R161 ;  /* 0x000000a12ca17221 */ /* 0x000fc80000010000 */
[----:B------:R-:W-:-:S07]  /*1650*/  @P2 FADD.FTZ R161, R48, R161 ;  /* 0x000000a130a12221 */ /* 0x000fce0000010000 */
.L_x_2990:
[----:B------:R-:W-:-:S04]  /*1660*/  F2FP.F16.F32.PACK_AB R44, RZ, R161 ;  /* 0x000000a1ff2c723e */ /* 0x000fc800000000ff */
[----:B------:R-:W-:-:S07]  /*1670*/  PRMT R41, R44, 0x7610, R41 ;  /* 0x000076102c297816 */ /* 0x000fce0000000029 */
.L_x_2991:
[----:B------:R-:W-:Y:S01]  /*1680*/  HADD2.F32 R163, -RZ, R45.H1_H1 ;  /* 0x3000002dffa37230 */ /* 0x000fe20000004100 */
[----:B------:R-:W-:Y:S06]  /*1690*/  @P3 BRA `(.L_x_2992) ;  /* 0x0000000000203947 */ /* 0x000fec0003800000 */
[----:B------:R-:W-:-:S04]  /*16a0*/  ISETP.NE.U32.AND P4, PT, RZ, UR18, PT ;  /* 0x00000012ff007c0c */ /* 0x000fc8000bf85070 */
[----:B------:R-:W-:-:S13]  /*16b0*/  ISETP.NE.AND.EX P4, PT, RZ, UR19, PT, P4 ;  /* 0x00000013ff007c0c */ /* 0x000fda000bf85340 */
[----:B------:R-:W-:Y:S05]  /*16c0*/  @P4 BRA `(.L_x_2993) ;  /* 0x0000000000084947 */ /* 0x000fea0003800000 */
[----:B------:R-:W-:Y:S05]  /*16d0*/  @P0 BRA `(.L_x_2994) ;  /* 0x0000000000200947 */ /* 0x000fea0003800000 */
[----:B------:R-:W-:Y:S05]  /*16e0*/  BRA `(.L_x_2995) ;  /* 0x0000000000247947 */ /* 0x000fea0003800000 */
.L_x_2993:
[----:B-----5:R-:W-:-:S05]  /*16f0*/  HADD2.F32 R44, -RZ, R37.H1_H1 ;  /* 0x30000025ff2c7230 */ /* 0x020fca0000004100 */
[----:B------:R-:W-:Y:S01]  /*1700*/  FADD.FTZ R163, R44, R163 ;  /* 0x000000a32ca37221 */ /* 0x000fe20000010000 */
[----:B------:R-:W-:Y:S06]  /*1710*/  BRA `(.L_x_2994) ;  /* 0x0000000000107947 */ /* 0x000fec0003800000 */
.L_x_2992:
[----:B-----5:R-:W-:Y:S02]  /*1720*/  HADD2.F32 R44, -RZ, R33.H1_H1 ;  /* 0x30000021ff2c7230 */ /* 0x020fe40000004100 */
[----:B------:R-:W-:-:S03]  /*1730*/  @P2 HADD2.F32 R48, -RZ, R37.H1_H1 ;  /* 0x30000025ff302230 */ /* 0x000fc60000004100 */
[----:B------:R-:W-:-:S04]  /*1740*/  FADD.FTZ R163, R44, R163 ;  /* 0x000000a32ca37221 */ /* 0x000fc80000010000 */
[----:B------:R-:W-:-:S07]  /*1750*/  @P2 FADD.FTZ R163, R48, R163 ;  /* 0x000000a330a32221 */ /* 0x000fce0000010000 */
.L_x_2994:
[----:B------:R-:W-:-:S04]  /*1760*/  F2FP.F16.F32.PACK_AB R44, RZ, R163 ;  /* 0x000000a3ff2c723e */ /* 0x000fc800000000ff */
[----:B------:R-:W-:-:S07]  /*1770*/  PRMT R41, R41, 0x5410, R44 ;  /* 0x0000541029297816 */ /* 0x000fce000000002c */
.L_x_2995:
[----:B------:R-:W-:Y:S01]  /*1780*/  HADD2.F32 R165, -RZ, R46.H0_H0 ;  /* 0x2000002effa57230 */ /* 0x000fe20000004100 */
[----:B------:R-:W-:Y:S06]  /*1790*/  @P3 BRA `(.L_x_2996) ;  /* 0x0000000000203947 */ /* 0x000fec0003800000 */
[----:B------:R-:W-:-:S04]  /*17a0*/  ISETP.NE.U32.AND P4, PT, RZ, UR18, PT ;  /* 0x00000012ff007c0c */ /* 0x000fc8000bf85070 */
[----:B------:R-:W-:-:S13]  /*17b0*/  ISETP.NE.AND.EX P4, PT, RZ, UR19, PT, P4 ;  /* 0x00000013ff007c0c */ /* 0x000fda000bf85340 */
[----:B------:R-:W-:Y:S05]  /*17c0*/  @P4 BRA `(.L_x_2997) ;  /* 0x0000000000084947 */ /* 0x000fea0003800000 */
[----:B------:R-:W-:Y:S05]  /*17d0*/  @P0 BRA `(.L_x_2998) ;  /* 0x0000000000200947 */ /* 0x000fea0003800000 */
[----:B------:R-:W-:Y:S05]  /*17e0*/  BRA `(.L_x_2999) ;  /* 0x0000000000247947 */ /* 0x000fea0003800000 */
.L_x_2997:
[----:B-----5:R-:W-:-:S05]  /*17f0*/  HADD2.F32 R44, -RZ, R38.H0_H0 ;  /* 0x20000026ff2c7230 */ /* 0x020fca0000004100 */
[----:B------:R-:W-:Y:S01]  /*1800*/  FADD.FTZ R165, R44, R165 ;  /* 0x000000a52ca57221 */ /* 0x000fe20000010000 */
[----:B------:R-:W-:Y:S06]  /*1810*/  BRA `(.L_x_2998) ;  /* 0x0000000000107947 */ /* 0x000fec0003800000 */
.L_x_2996:
[----:B-----5:R-:W-:Y:S02]  /*1820*/  HADD2.F32 R44, -RZ, R34.H0_H0 ;  /* 0x20000022ff2c7230 */ /* 0x020fe40000004100 */
[----:B------:R-:W-:-:S03]  /*1830*/  @P2 HADD2.F32 R48, -RZ, R38.H0_H0 ;  /* 0x20000026ff302230 */ /* 0x000fc60000004100 */
[----:B------:R-:W-:-:S04]  /*1840*/  FADD.FTZ R165, R44, R165 ;  /* 0x000000a52ca57221 */ /* 0x000fc80000010000 */
[----:B------:R-:W-:-:S07]  /*1850*/  @P2 FADD.FTZ R165, R48, R165 ;  /* 0x000000a530a52221 */ /* 0x000fce0000010000 */
.L_x_2998:
[----:B------:R-:W-:-:S04]  /*1860*/  F2FP.F16.F32.PACK_AB R44, RZ, R165 ;  /* 0x000000a5ff2c723e */ /* 0x000fc800000000ff */
[----:B------:R-:W-:-:S07]  /*1870*/  PRMT R42, R44, 0x7610, R42 ;  /* 0x000076102c2a7816 */ /* 0x000fce000000002a */
.L_x_2999:
[----:B------:R-:W-:Y:S01]  /*1880*/  HADD2.F32 R167, -RZ, R46.H1_H1 ;  /* 0x3000002effa77230 */ /* 0x000fe20000004100 */
[----:B------:R-:W-:Y:S06]  /*1890*/  @P3 BRA `(.L_x_3000) ;  /* 0x0000000000203947 */ /* 0x000fec0003800000 */
[----:B------:R-:W-:-:S04]  /*18a0*/  ISETP.NE.U32.AND P4, PT, RZ, UR18, PT ;  /* 0x00000012ff007c0c */ /* 0x000fc8000bf85070 */
[----:B------:R-:W-:-:S13]  /*18b0*/  ISETP.NE.AND.EX P4, PT, RZ, UR19, PT, P4 ;  /* 0x00000013ff007c0c */ /* 0x000fda000bf85340 */
[----:B------:R-:W-:Y:S05]  /*18c0*/  @P4 BRA `(.L_x_3001) ;  /* 0x0000000000084947 */ /* 0x000fea0003800000 */
[----:B------:R-:W-:Y:S05]  /*18d0*/  @P0 BRA `(.L_x_3002) ;  /* 0x0000000000200947 */ /* 0x000fea0003800000 */
[----:B------:R-:W-:Y:S05]  /*18e0*/  BRA `(.L_x_3003) ;  /* 0x0000000000247947 */ /* 0x000fea0003800000 */
.L_x_3001:
[----:B-----5:R-:W-:-:S05]  /*18f0*/  HADD2.F32 R44, -RZ, R38.H1_H1 ;  /* 0x30000026ff2c7230 */ /* 0x020fca0000004100 */
[----:B------:R-:W-:Y:S01]  /*1900*/  FADD.FTZ R167, R44, R167 ;  /* 0x000000a72ca77221 */ /* 0x000fe20000010000 */
[----:B------:R-:W-:Y:S06]  /*1910*/  BRA `(.L_x_3002) ;  /* 0x0000000000107947 */ /* 0x000fec0003800000 */
.L_x_3000:
[----:B-----5:R-:W-:Y:S02]  /*1920*/  HADD2.F32 R44, -RZ, R34.H1_H1 ;  /* 0x30000022ff2c7230 */ /* 0x020fe40000004100 */
[----:B------:R-:W-:-:S03]  /*1930*/  @P2 HADD2.F32 R46, -RZ, R38.H1_H1 ;  /* 0x30000026ff2e2230 */ /* 0x000fc60000004100 */
[----:B------:R-:W-:-:S04]  /*1940*/  FADD.FTZ R167, R44, R167 ;  /* 0x000000a72ca77221 */ /* 0x000fc80000010000 */
[----:B------:R-:W-:-:S07]  /*1950*/  @P2 FADD.FTZ R167, R46, R167 ;  /* 0x000000a72ea72221 */ /* 0x000fce0000010000 */
.L_x_3002:
[----:B------:R-:W-:-:S04]  /*1960*/  F2FP.F16.F32.PACK_AB R44, RZ, R167 ;  /* 0x000000a7ff2c723e */ /* 0x000fc800000000ff */
[----:B------:R-:W-:-:S07]  /*1970*/  PRMT R42, R42, 0x5410, R44 ;  /* 0x000054102a2a7816 */ /* 0x000fce000000002c */
.L_x_3003:
[----:B------:R-:W-:Y:S01]  /*1980*/  HADD2.F32 R171, -RZ, R47.H0_H0 ;  /* 0x2000002fffab7230 */ /* 0x000fe20000004100 */
[----:B------:R-:W-:Y:S06]  /*1990*/  @P3 BRA `(.L_x_3004) ;  /* 0x0000000000203947 */ /* 0x000fec0003800000 */
[----:B------:R-:W-:-:S04]  /*19a0*/  ISETP.NE.U32.AND P4, PT, RZ, UR18, PT ;  /* 0x00000012ff007c0c */ /* 0x000fc8000bf85070 */
[----:B------:R-:W-:-:S13]  /*19b0*/  ISETP.NE.AND.EX P4, PT, RZ, UR19, PT, P4 ;  /* 0x00000013ff007c0c */ /* 0x000fda000bf85340 */
[----:B------:R-:W-:Y:S05]  /*19c0*/  @P4 BRA `(.L_x_3005) ;  /* 0x0000000000084947 */ /* 0x000fea0003800000 */
[----:B------:R-:W-:Y:S05]  /*19d0*/  @P0 BRA `(.L_x_3006) ;  /* 0x0000000000200947 */ /* 0x000fea0003800000 */
[----:B------:R-:W-:Y:S05]  /*19e0*/  BRA `(.L_x_3007) ;  /* 0x0000000000247947 */ /* 0x000fea0003800000 */
.L_x_3005:
[----:B-----5:R-:W-:-:S05]  /*19f0*/  HADD2.F32 R44, -RZ, R39.H0_H0 ;  /* 0x20000027ff2c7230 */ /* 0x020fca0000004100 */
[----:B------:R-:W-:Y:S01]  /*1a00*/  FADD.FTZ R171, R44, R171 ;  /* 0x000000ab2cab7221 */ /* 0x000fe20000010000 */
[----:B------:R-:W-:Y:S06]  /*1a10*/  BRA `(.L_x_3006) ;  /* 0x0000000000107947 */ /* 0x000fec0003800000 */
.L_x_3004:
[----:B-----5:R-:W-:Y:S02]  /*1a20*/  HADD2.F32 R44, -RZ, R35.H0_H0 ;  /* 0x20000023ff2c7230 */ /* 0x020fe40000004100 */
[----:B------:R-:W-:-:S03]  /*1a30*/  @P2 HADD2.F32 R46, -RZ, R39.H0_H0 ;  /* 0x20000027ff2e2230 */ /* 0x000fc60000004100 */
[----:B------:R-:W-:-:S04]  /*1a40*/  FADD.FTZ R171, R44, R171 ;  /* 0x000000ab2cab7221 */ /* 0x000fc80000010000 */
[----:B------:R-:W-:-:S07]  /*1a50*/  @P2 FADD.FTZ R171, R46, R171 ;  /* 0x000000ab2eab2221 */ /* 0x000fce0000010000 */
.L_x_3006:
[----:B------:R-:W-:-:S04]  /*1a60*/  F2FP.F16.F32.PACK_AB R44, RZ, R171 ;  /* 0x000000abff2c723e */ /* 0x000fc800000000ff */
[----:B------:R-:W-:-:S07]  /*1a70*/  PRMT R43, R44, 0x7610, R43 ;  /* 0x000076102c2b7816 */ /* 0x000fce000000002b */
.L_x_3007:
[----:B------:R-:W-:Y:S01]  /*1a80*/  HADD2.F32 R173, -RZ, R47.H1_H1 ;  /* 0x3000002fffad7230 */ /* 0x000fe20000004100 */
[----:B------:R-:W-:Y:S06]  /*1a90*/  @P3 BRA `(.L_x_3008) ;  /* 0x0000000000203947 */ /* 0x000fec0003800000 */
[----:B------:R-:W-:-:S04]  /*1aa0*/  ISETP.NE.U32.AND P4, PT, RZ, UR18, PT ;  /* 0x00000012ff007c0c */ /* 0x000fc8000bf85070 */
[----:B------:R-:W-:-:S13]  /*1ab0*/  ISETP.NE.AND.EX P4, PT, RZ, UR19, PT, P4 ;  /* 0x00000013ff007c0c */ /* 0x000fda000bf85340 */
[----:B------:R-:W-:Y:S05]  /*1ac0*/  @P4 BRA `(.L_x_3009) ;  /* 0x0000000000084947 */ /* 0x000fea0003800000 */
[----:B------:R-:W-:Y:S05]  /*1ad0*/  @P0 BRA `(.L_x_3010) ;  /* 0x0000000000200947 */ /* 0x000fea0003800000 */
[----:B------:R-:W-:Y:S05]  /*1ae0*/  BRA `(.L_x_3011) ;  /* 0x0000000000247947 */ /* 0x000fea0003800000 */
.L_x_3009:
[----:B-----5:R-:W-:-:S05]  /*1af0*/  HADD2.F32 R44, -RZ, R39.H1_H1 ;  /* 0x30000027ff2c7230 */ /* 0x020fca0000004100 */
[----:B------:R-:W-:Y:S01]  /*1b00*/  FADD.FTZ R173, R44, R173 ;  /* 0x000000ad2cad7221 */ /* 0x000fe20000010000 */
[----:B------:R-:W-:Y:S06]  /*1b10*/  BRA `(.L_x_3010) ;  /* 0x0000000000107947 */ /* 0x000fec0003800000 */
.L_x_3008:
[----:B-----5:R-:W-:Y:S02]  /*1b20*/  HADD2.F32 R44, -RZ, R35.H1_H1 ;  /* 0x30000023ff2c7230 */ /* 0x020fe40000004100 */
[----:B------:R-:W-:-:S03]  /*1b30*/  @P2 HADD2.F32 R46, -RZ, R39.H1_H1 ;  /* 0x30000027ff2e2230 */ /* 0x000fc60000004100 */
[----:B------:R-:W-:-:S04]  /*1b40*/  FADD.FTZ R173, R44, R173 ;  /* 0x000000ad2cad7221 */ /* 0x000fc80000010000 */
[----:B------:R-:W-:-:S07]  /*1b50*/  @P2 FADD.FTZ R173, R46, R173 ;  /* 0x000000ad2ead2221 */ /* 0x000fce0000010000 */
.L_x_3010:
[----:B------:R-:W-:-:S04]  /*1b60*/  F2FP.F16.F32.PACK_AB R44, RZ, R173 ;  /* 0x000000adff2c723e */ /* 0x000fc800000000ff */
[----:B------:R-:W-:-:S07]  /*1b70*/  PRMT R43, R43, 0x5410, R44 ;  /* 0x000054102b2b7816 */ /* 0x000fce000000002c */
.L_x_3011:
        /* <DEDUP_REMOVED lines=20> */
.L_x_3013:
[----:B-----5:R-:W-:-:S05]  /*1cc0*/  HADD2.F32 R48, -RZ, R36.H0_H0 ;  /* 0x20000024ff307230 */ /* 0x020fca0000004100 */
[----:B------:R-:W-:Y:S01]  /*1cd0*/  FADD.FTZ R175, R48, R175 ;  /* 0x000000af30af7221 */ /* 0x000fe20000010000 */
[----:B------:R-:W-:Y:S06]  /*1ce0*/  BRA `(.L_x_3014) ;  /* 0x0000000000107947 */ /* 0x000fec0003800000 */
.L_x_3012:
[----:B-----5:R-:W-:Y:S02]  /*1cf0*/  HADD2.F32 R48, -RZ, R32.H0_H0 ;  /* 0x20000020ff307230 */ /* 0x020fe40000004100 */
[----:B------:R-:W-:-:S03]  /*1d00*/  @P2 HADD2.F32 R50, -RZ, R36.H0_H0 ;  /* 0x20000024ff322230 */ /* 0x000fc60000004100 */
[----:B------:R-:W-:-:S04]  /*1d10*/  FADD.FTZ R175, R48, R175 ;  /* 0x000000af30af7221 */ /* 0x000fc80000010000 */
[----:B------:R-:W-:-:S07]  /*1d20*/  @P2 FADD.FTZ R175, R50, R175 ;  /* 0x000000af32af2221 */ /* 0x000fce0000010000 */
.L_x_3014:
[----:B------:R-:W-:-:S04]  /*1d30*/  F2FP.F16.F32.PACK_AB R48, RZ, R175 ;  /* 0x000000afff30723e */ /* 0x000fc800000000ff */
[----:B------:R-:W-:-:S07]  /*1d40*/  PRMT R40, R48, 0x7610, R40 ;  /* 0x0000761030287816 */ /* 0x000fce0000000028 */
.L_x_3015:
[----:B------:R-:W-:Y:S01]  /*1d50*/  HADD2.F32 R177, -RZ, R44.H1_H1 ;  /* 0x3000002cffb17230 */ /* 0x000fe20000004100 */
[----:B------:R-:W-:Y:S06]  /*1d60*/  @P3 BRA `(.L_x_3016) ;  /* 0x0000000000203947 */ /* 0x000fec0003800000 */
[----:B------:R-:W-:-:S04]  /*1d70*/  ISETP.NE.U32.AND P4, PT, RZ, UR18, PT ;  /* 0x00000012ff007c0c */ /* 0x000fc8000bf85070 */
[----:B------:R-:W-:-:S13]  /*1d80*/  ISETP.NE.AND.EX P4, PT, RZ, UR19, PT, P4 ;  /* 0x00000013ff007c0c */ /* 0x000fda000bf85340 */
[----:B------:R-:W-:Y:S05]  /*1d90*/  @P4 BRA `(.L_x_3017) ;  /* 0x0000000000084947 */ /* 0x000fea0003800000 */
[----:B------:R-:W-:Y:S05]  /*1da0*/  @P0 BRA `(.L_x_3018) ;  /* 0x0000000000200947 */ /* 0x000fea0003800000 */
[----:B------:R-:W-:Y:S05]  /*1db0*/  BRA `(.L_x_3019) ;  /* 0x0000000000247947 */ /* 0x000fea0003800000 */
.L_x_3017:
[----:B-----5:R-:W-:-:S05]  /*1dc0*/  HADD2.F32 R44, -RZ, R36.H1_H1 ;  /* 0x30000024ff2c7230 */ /* 0x020fca0000004100 */
[----:B------:R-:W-:Y:S01]  /*1dd0*/  FADD.FTZ R177, R44, R177 ;  /* 0x000000b12cb17221 */ /* 0x000fe20000010000 */
[----:B------:R-:W-:Y:S06]  /*1de0*/  BRA `(.L_x_3018) ;  /* 0x0000000000107947 */ /* 0x000fec0003800000 */
.L_x_3016:
[----:B-----5:R-:W-:Y:S02]  /*1df0*/  HADD2.F32 R44, -RZ, R32.H1_H1 ;  /* 0x30000020ff2c7230 */ /* 0x020fe40000004100 */
[----:B------:R-:W-:-:S03]  /*1e00*/  @P2 HADD2.F32 R48, -RZ, R36.H1_H1 ;  /* 0x30000024ff302230 */ /* 0x000fc60000004100 */
[----:B------:R-:W-:-:S04]  /*1e10*/  FADD.FTZ R177, R44, R177 ;  /* 0x000000b12cb17221 */ /* 0x000fc80000010000 */
[----:B------:R-:W-:-:S07]  /*1e20*/  @P2 FADD.FTZ R177, R48, R177 ;  /* 0x000000b130b12221 */ /* 0x000fce0000010000 */
.L_x_3018:
[----:B------:R-:W-:-:S04]  /*1e30*/  F2FP.F16.F32.PACK_AB R44, RZ, R177 ;  /* 0x000000b1ff2c723e */ /* 0x000fc800000000ff */
[----:B------:R-:W-:-:S07]  /*1e40*/  PRMT R40, R40, 0x5410, R44 ;  /* 0x0000541028287816 */ /* 0x000fce000000002c */
.L_x_3019:
[----:B------:R-:W-:Y:S01]  /*1e50*/  HADD2.F32 R179, -RZ, R45.H0_H0 ;  /* 0x2000002dffb37230 */ /* 0x000fe20000004100 */
[----:B------:R-:W-:Y:S06]  /*1e60*/  @P3 BRA `(.L_x_3020) ;  /* 0x0000000000203947 */ /* 0x000fec0003800000 */
[----:B------:R-:W-:-:S04]  /*1e70*/  ISETP.NE.U32.AND P4, PT, RZ, UR18, PT ;  /* 0x00000012ff007c0c */ /* 0x000fc8000bf85070 */
[----:B------:R-:W-:-:S13]  /*1e80*/  ISETP.NE.AND.EX P4, PT, RZ, UR19, PT, P4 ;  /* 0x00000013ff007c0c */ /* 0x000fda000bf85340 */
[----:B------:R-:W-:Y:S05]  /*1e90*/  @P4 BRA `(.L_x_3021) ;  /* 0x0000000000084947 */ /* 0x000fea0003800000 */
[----:B------:R-:W-:Y:S05]  /*1ea0*/  @P0 BRA `(.L_x_3022) ;  /* 0x0000000000200947 */ /* 0x000fea0003800000 */
[----:B------:R-:W-:Y:S05]  /*1eb0*/  BRA `(.L_x_3023) ;  /* 0x0000000000247947 */ /* 0x000fea0003800000 */
.L_x_3021:
[----:B-----5:R-:W-:-:S05]  /*1ec0*/  HADD2.F32 R44, -RZ, R37.H0_H0 ;  /* 0x20000025ff2c7230 */ /* 0x020fca0000004100 */
[----:B------:R-:W-:Y:S01]  /*1ed0*/  FADD.FTZ R179, R44, R179 ;  /* 0x000000b32cb37221 */ /* 0x000fe20000010000 */
[----:B------:R-:W-:Y:S06]  /*1ee0*/  BRA `(.L_x_3022) ;  /* 0x0000000000107947 */ /* 0x000fec0003800000 */
.L_x_3020:
[----:B-----5:R-:W-:Y:S02]  /*1ef0*/  HADD2.F32 R44, -RZ, R33.H0_H0 ;  /* 0x20000021ff2c7230 */ /* 0x020fe40000004100 */
[----:B------:R-:W-:-:S03]  /*1f00*/  @P2 HADD2.F32 R48, -RZ, R37.H0_H0 ;  /* 0x20000025ff302230 */ /* 0x000fc60000004100 */
[----:B------:R-:W-:-:S04]  /*1f10*/  FADD.FTZ R179, R44, R179 ;  /* 0x000000b32cb37221 */ /* 0x000fc80000010000 */
[----:B------:R-:W-:-:S07]  /*1f20*/  @P2 FADD.FTZ R179, R48, R179 ;  /* 0x000000b330b32221 */ /* 0x000fce0000010000 */
.L_x_3022:
[----:B------:R-:W-:-:S04]  /*1f30*/  F2FP.F16.F32.PACK_AB R44, RZ, R179 ;  /* 0x000000b3ff2c723e */ /* 0x000fc800000000ff */
[----:B------:R-:W-:-:S07]  /*1f40*/  PRMT R41, R44, 0x7610, R41 ;  /* 0x000076102c297816 */ /* 0x000fce0000000029 */
.L_x_3023:
[----:B------:R-:W-:Y:S01]  /*1f50*/  HADD2.F32 R181, -RZ, R45.H1_H1 ;  /* 0x3000002dffb57230 */ /* 0x000fe20000004100 */
[----:B------:R-:W-:Y:S06]  /*1f60*/  @P3 BRA `(.L_x_3024) ;  /* 0x0000000000203947 */ /* 0x000fec0003800000 */
[----:B------:R-:W-:-:S04]  /*1f70*/  ISETP.NE.U32.AND P4, PT, RZ, UR18, PT ;  /* 0x00000012ff007c0c */ /* 0x000fc8000bf85070 */
[----:B------:R-:W-:-:S13]  /*1f80*/  ISETP.NE.AND.EX P4, PT, RZ, UR19, PT, P4 ;  /* 0x00000013ff007c0c */ /* 0x000fda000bf85340 */
[----:B------:R-:W-:Y:S05]  /*1f90*/  @P4 BRA `(.L_x_3025) ;  /* 0x0000000000084947 */ /* 0x000fea0003800000 */
[----:B------:R-:W-:Y:S05]  /*1fa0*/  @P0 BRA `(.L_x_3026) ;  /* 0x0000000000200947 */ /* 0x000fea0003800000 */
[----:B------:R-:W-:Y:S05]  /*1fb0*/  BRA `(.L_x_3027) ;  /* 0x0000000000247947 */ /* 0x000fea0003800000 */
.L_x_3025:
[----:B-----5:R-:W-:-:S05]  /*1fc0*/  HADD2.F32 R44, -RZ, R37.H1_H1 ;  /* 0x30000025ff2c7230 */ /* 0x020fca0000004100 */
[----:B------:R-:W-:Y:S01]  /*1fd0*/  FADD.FTZ R181, R44, R181 ;  /* 0x000000b52cb57221 */ /* 0x000fe20000010000 */
[----:B------:R-:W-:Y:S06]  /*1fe0*/  BRA `(.L_x_3026) ;  /* 0x0000000000107947 */ /* 0x000fec0003800000 */
.L_x_3024:
[----:B-----5:R-:W-:Y:S02]  /*1ff0*/  HADD2.F32 R44, -RZ, R33.H1_H1 ;  /* 0x30000021ff2c7230 */ /* 0x020fe40000004100 */
[----:B------:R-:W-:-:S03]  /*2000*/  @P2 HADD2.F32 R48, -RZ, R37.H1_H1 ;  /* 0x30000025ff302230 */ /* 0x000fc60000004100 */
[----:B------:R-:W-:-:S04]  /*2010*/  FADD.FTZ R181, R44, R181 ;  /* 0x000000b52cb57221 */ /* 0x000fc80000010000 */
[----:B------:R-:W-:-:S07]  /*2020*/  @P2 FADD.FTZ R181, R48, R181 ;  /* 0x000000b530b52221 */ /* 0x000fce0000010000 */
.L_x_3026:
[----:B------:R-:W-:-:S04]  /*2030*/  F2FP.F16.F32.PACK_AB R44, RZ, R181 ;  /* 0x000000b5ff2c723e */ /* 0x000fc800000000ff */
[----:B------:R-:W-:-:S07]  /*2040*/  PRMT R41, R41, 0x5410, R44 ;  /* 0x0000541029297816 */ /* 0x000fce000000002c */
.L_x_3027:
[----:B------:R-:W-:Y:S01]  /*2050*/  HADD2.F32 R183, -RZ, R46.H0_H0 ;  /* 0x2000002effb77230 */ /* 0x000fe20000004100 */
[----:B------:R-:W-:Y:S06]  /*2060*/  @P3 BRA `(.L_x_3028) ;  /* 0x0000000000203947 */ /* 0x000fec0003800000 */
[----:B------:R-:W-:-:S04]  /*2070*/  ISETP.NE.U32.AND P4, PT, RZ, UR18, PT ;  /* 0x00000012ff007c0c */ /* 0x000fc8000bf85070 */
[----:B------:R-:W-:-:S13]  /*2080*/  ISETP.NE.AND.EX P4, PT, RZ, UR19, PT, P4 ;  /* 0x00000013ff007c0c */ /* 0x000fda000bf85340 */
[----:B------:R-:W-:Y:S05]  /*2090*/  @P4 BRA `(.L_x_3029) ;  /* 0x0000000000084947 */ /* 0x000fea0003800000 */
[----:B------:R-:W-:Y:S05]  /*20a0*/  @P0 BRA `(.L_x_3030) ;  /* 0x0000000000200947 */ /* 0x000fea0003800000 */
[----:B------:R-:W-:Y:S05]  /*20b0*/  BRA `(.L_x_3031) ;  /* 0x0000000000247947 */ /* 0x000fea0003800000 */
.L_x_3029:
[----:B-----5:R-:W-:-:S05]  /*20c0*/  HADD2.F32 R44, -RZ, R38.H0_H0 ;  /* 0x20000026ff2c7230 */ /* 0x020fca0000004100 */
[----:B------:R-:W-:Y:S01]  /*20d0*/  FADD.FTZ R183, R44, R183 ;  /* 0x000000b72cb77221 */ /* 0x000fe20000010000 */
[----:B------:R-:W-:Y:S06]  /*20e0*/  BRA `(.L_x_3030) ;  /* 0x0000000000107947 */ /* 0x000fec0003800000 */
.L_x_3028:
[----:B-----5:R-:W-:Y:S02]  /*20f0*/  HADD2.F32 R44, -RZ, R34.H0_H0 ;  /* 0x20000022ff2c7230 */ /* 0x020fe40000004100 */
[----:B------:R-:W-:-:S03]  /*2100*/  @P2 HADD2.F32 R48, -RZ, R38.H0_H0 ;  /* 0x20000026ff302230 */ /* 0x000fc60000004100 */
[----:B------:R-:W-:-:S04]  /*2110*/  FADD.FTZ R183, R44, R183 ;  /* 0x000000b72cb77221 */ /* 0x000fc80000010000 */
[----:B------:R-:W-:-:S07]  /*2120*/  @P2 FADD.FTZ R183, R48, R183 ;  /* 0x000000b730b72221 */ /* 0x000fce0000010000 */
.L_x_3030:
[----:B------:R-:W-:-:S04]  /*2130*/  F2FP.F16.F32.PACK_AB R44, RZ, R183 ;  /* 0x000000b7ff2c723e */ /* 0x000fc800000000ff */
[----:B------:R-:W-:-:S07]  /*2140*/  PRMT R42, R44, 0x7610, R42 ;  /* 0x000076102c2a7816 */ /* 0x000fce000000002a */
.L_x_3031:
[----:B------:R-:W-:Y:S01]  /*2150*/  HADD2.F32 R185, -RZ, R46.H1_H1 ;  /* 0x3000002effb97230 */ /* 0x000fe20000004100 */
[----:B------:R-:W-:Y:S06]  /*2160*/  @P3 BRA `(.L_x_3032) ;  /* 0x0000000000203947 */ /* 0x000fec0003800000 */
[----:B------:R-:W-:-:S04]  /*2170*/  ISETP.NE.U32.AND P4, PT, RZ, UR18, PT ;  /* 0x00000012ff007c0c */ /* 0x000fc8000bf85070 */
[----:B------:R-:W-:-:S13]  /*2180*/  ISETP.NE.AND.EX P4, PT, RZ, UR19, PT, P4 ;  /* 0x00000013ff007c0c */ /* 0x000fda000bf85340 */
[----:B------:R-:W-:Y:S05]  /*2190*/  @P4 BRA `(.L_x_3033) ;  /* 0x0000000000084947 */ /* 0x000fea0003800000 */
[----:B------:R-:W-:Y:S05]  /*21a0*/  @P0 BRA `(.L_x_3034) ;  /* 0x0000000000200947 */ /* 0x000fea0003800000 */
[----:B------:R-:W-:Y:S05]  /*21b0*/  BRA `(.L_x_3035) ;  /* 0x0000000000247947 */ /* 0x000fea0003800000 */
.L_x_3033:
[----:B-----5:R-:W-:-:S05]  /*21c0*/  HADD2.F32 R44, -RZ, R38.H1_H1 ;  /* 0x30000026ff2c7230 */ /* 0x020fca0000004100 */
[----:B------:R-:W-:Y:S01]  /*21d0*/  FADD.FTZ R185, R44, R185 ;  /* 0x000000b92cb97221 */ /* 0x000fe20000010000 */
[----:B------:R-:W-:Y:S06]  /*21e0*/  BRA `(.L_x_3034) ;  /* 0x0000000000107947 */ /* 0x000fec0003800000 */
.L_x_3032:
[----:B-----5:R-:W-:Y:S02]  /*21f0*/  HADD2.F32 R44, -RZ, R34.H1_H1 ;  /* 0x30000022ff2c7230 */ /* 0x020fe40000004100 */
[----:B------:R-:W-:-:S03]  /*2200*/  @P2 HADD2.F32 R46, -RZ, R38.H1_H1 ;  /* 0x30000026ff2e2230 */ /* 0x000fc60000004100 */
[----:B------:R-:W-:-:S04]  /*2210*/  FADD.FTZ R185, R44, R185 ;  /* 0x000000b92cb97221 */ /* 0x000fc80000010000 */
[----:B------:R-:W-:-:S07]  /*2220*/  @P2 FADD.FTZ R185, R46, R185 ;  /* 0x000000b92eb92221 */ /* 0x000fce0000010000 */
.L_x_3034:
[----:B------:R-:W-:-:S04]  /*2230*/  F2FP.F16.F32.PACK_AB R44, RZ, R185 ;  /* 0x000000b9ff2c723e */ /* 0x000fc800000000ff */
[----:B------:R-:W-:-:S07]  /*2240*/  PRMT R42, R42, 0x5410, R44 ;  /* 0x000054102a2a7816 */ /* 0x000fce000000002c */
.L_x_3035:
[----:B------:R-:W-:Y:S01]  /*2250*/  HADD2.F32 R187, -RZ, R47.H0_H0 ;  /* 0x2000002fffbb7230 */ /* 0x000fe20000004100 */
[----:B------:R-:W-:Y:S06]  /*2260*/  @P3 BRA `(.L_x_3036) ;  /* 0x0000000000203947 */ /* 0x000fec0003800000 */
[----:B------:R-:W-:-:S04]  /*2270*/  ISETP.NE.U32.AND P4, PT, RZ, UR18, PT ;  /* 0x00000012ff007c0c */ /* 0x000fc8000bf85070 */
[----:B------:R-:W-:-:S13]  /*2280*/  ISETP.NE.AND.EX P4, PT, RZ, UR19, PT, P4 ;  /* 0x00000013ff007c0c */ /* 0x000fda000bf85340 */
[----:B------:R-:W-:Y:S05]  /*2290*/  @P4 BRA `(.L_x_3037) ;  /* 0x0000000000084947 */ /* 0x000fea0003800000 */
[----:B------:R-:W-:Y:S05]  /*22a0*/  @P0 BRA `(.L_x_3038) ;  /* 0x0000000000200947 */ /* 0x000fea0003800000 */
[----:B------:R-:W-:Y:S05]  /*22b0*/  BRA `(.L_x_3039) ;  /* 0x0000000000247947 */ /* 0x000fea0003800000 */
.L_x_3037:
[----:B-----5:R-:W-:-:S05]  /*22c0*/  HADD2.F32 R44, -RZ, R39.H0_H0 ;  /* 0x20000027ff2c7230 */ /* 0x020fca0000004100 */
[----:B------:R-:W-:Y:S01]  /*22d0*/  FADD.FTZ R187, R44, R187 ;  /* 0x000000bb2cbb7221 */ /* 0x000fe20000010000 */
[----:B------:R-:W-:Y:S06]  /*22e0*/  BRA `(.L_x_3038) ;  /* 0x0000000000107947 */ /* 0x000fec0003800000 */
.L_x_3036:
[----:B-----5:R-:W-:-:S05]  /*22f0*/  HADD2.F32 R44, -RZ, R35.H0_H0 ;  /* 0x20000023ff2c7230 */ /* 0x020fca0000004100 */
[----:B------:R-:W-:Y:S01]  /*2300*/  FADD.FTZ R187, R44, R187 ;  /* 0x000000bb2cbb7221 */ /* 0x000fe20000010000 */
[----:B------:R-:W-:-:S05]  /*2310*/  @P2 HADD2.F32 R44, -RZ, R39.H0_H0 ;  /* 0x20000027ff2c2230 */ /* 0x000fca0000004100 */
[----:B------:R-:W-:-:S07]  /*2320*/  @P2 FADD.FTZ R187, R44, R187 ;  /* 0x000000bb2cbb2221 */ /* 0x000fce0000010000 */
.L_x_3038:
[----:B------:R-:W-:-:S04]  /*2330*/  F2FP.F16.F32.PACK_AB R44, RZ, R187 ;  /* 0x000000bbff2c723e */ /* 0x000fc800000000ff */
[----:B------:R-:W-:-:S07]  /*2340*/  PRMT R43, R44, 0x7610, R43 ;  /* 0x000076102c2b7816 */ /* 0x000fce000000002b */
.L_x_3039:
[----:B------:R-:W-:Y:S01]  /*2350*/  HADD2.F32 R189, -RZ, R47.H1_H1 ;  /* 0x3000002fffbd7230 */ /* 0x000fe20000004100 */
[----:B------:R-:W-:Y:S06]  /*2360*/  @P3 BRA `(.L_x_3040) ;  /* 0x0000000000203947 */ /* 0x000fec0003800000 */
[----:B------:R-:W-:-:S04]  /*2370*/  ISETP.NE.U32.AND P4, PT, RZ, UR18, PT ;  /* 0x00000012ff007c0c */ /* 0x000fc8000bf85070 */
[----:B------:R-:W-:-:S13]  /*2380*/  ISETP.NE.AND.EX P4, PT, RZ, UR19, PT, P4 ;  /* 0x00000013ff007c0c */ /* 0x000fda000bf85340 */
[----:B------:R-:W-:Y:S05]  /*2390*/  @P4 BRA `(.L_x_3041) ;  /* 0x0000000000084947 */ /* 0x000fea0003800000 */
[----:B------:R-:W-:Y:S05]  /*23a0*/  @P0 BRA `(.L_x_3042) ;  /* 0x0000000000200947 */ /* 0x000fea0003800000 */
[----:B------:R-:W-:Y:S05]  /*23b0*/  BRA `(.L_x_3043) ;  /* 0x0000000000247947 */ /* 0x000fea0003800000 */
.L_x_3041:
[----:B-----5:R-:W-:-:S05]  /*23c0*/  HADD2.F32 R44, -RZ, R39.H1_H1 ;  /* 0x30000027ff2c7230 */ /* 0x020fca0000004100 */
[----:B------:R-:W-:Y:S01]  /*23d0*/  FADD.FTZ R189, R44, R189 ;  /* 0x000000bd2cbd7221 */ /* 0x000fe20000010000 */
[----:B------:R-:W-:Y:S06]  /*23e0*/  BRA `(.L_x_3042) ;  /* 0x0000000000107947 */ /* 0x000fec0003800000 */
.L_x_3040:
[----:B-----5:R-:W-:-:S05]  /*23f0*/  HADD2.F32 R44, -RZ, R35.H1_H1 ;  /* 0x30000023ff2c7230 */ /* 0x020fca0000004100 */
[----:B------:R-:W-:Y:S01]  /*2400*/  FADD.FTZ R189, R44, R189 ;  /* 0x000000bd2cbd7221 */ /* 0x000fe20000010000 */
[----:B------:R-:W-:-:S05]  /*2410*/  @P2 HADD2.F32 R44, -RZ, R39.H1_H1 ;  /* 0x30000027ff2c2230 */ /* 0x000fca0000004100 */
[----:B------:R-:W-:-:S07]  /*2420*/  @P2 FADD.FTZ R189, R44, R189 ;  /* 0x000000bd2cbd2221 */ /* 0x000fce0000010000 */
.L_x_3042:
[----:B------:R-:W-:-:S04]  /*2430*/  F2FP.F16.F32.PACK_AB R44, RZ, R189 ;  /* 0x000000bdff2c723e */ /* 0x000fc800000000ff */
[----:B------:R-:W-:-:S07]  /*2440*/  PRMT R43, R43, 0x5410, R44 ;  /* 0x000054102b2b7816 */ /* 0x000fce000000002c */
.L_x_3043:
[----:B------:R-:W0:Y:S01]  /*2450*/  @P0 LDC.64 R44, c[0x0][0x238] ;  /* 0x00008e00ff2c0b82 */ /* 0x000e220000000a00 */
[----:B------:R-:W-:Y:S02]  /*2460*/  IADD3 R169, R55, 0x300, RZ ;  /* 0x0000030037a97810 */ /* 0x000fe40007ffe0ff */
        /* <DEDUP_REMOVED lines=18> */
.L_x_3045:
[----:B-----5:R-:W-:-:S05]  /*2590*/  HADD2.F32 R2, -RZ, R36.H0_H0 ;  /* 0x20000024ff027230 */ /* 0x020fca0000004100 */
[----:B------:R-:W-:Y:S01]  /*25a0*/  FADD.FTZ R191, R2, R191 ;  /* 0x000000bf02bf7221 */ /* 0x000fe20000010000 */
[----:B------:R-:W-:Y:S06]  /*25b0*/  BRA `(.L_x_3046) ;  /* 0x0000000000107947 */ /* 0x000fec0003800000 */
.L_x_3044:
[----:B-----5:R-:W-:-:S05]  /*25c0*/  HADD2.F32 R2, -RZ, R32.H0_H0 ;  /* 0x20000020ff027230 */ /* 0x020fca0000004100 */
[----:B------:R-:W-:Y:S01]  /*25d0*/  FADD.FTZ R191, R2, R191 ;  /* 0x000000bf02bf7221 */ /* 0x000fe20000010000 */
[----:B------:R-:W-:-:S05]  /*25e0*/  @P2 HADD2.F32 R2, -RZ, R36.H0_H0 ;  /* 0x20000024ff022230 */ /* 0x000fca0000004100 */
[----:B------:R-:W-:-:S07]  /*25f0*/  @P2 FADD.FTZ R191, R2, R191 ;  /* 0x000000bf02bf2221 */ /* 0x000fce0000010000 */
.L_x_3046:
[----:B------:R-:W-:-:S04]  /*2600*/  F2FP.F16.F32.PACK_AB R2, RZ, R191 ;  /* 0x000000bfff02723e */ /* 0x000fc800000000ff */
[----:B------:R-:W-:-:S07]  /*2610*/  PRMT R40, R2, 0x7610, R40 ;  /* 0x0000761002287816 */ /* 0x000fce0000000028 */
.L_x_3047:
[----:B------:R-:W-:Y:S01]  /*2620*/  HADD2.F32 R53, -RZ, R44.H1_H1 ;  /* 0x3000002cff357230 */ /* 0x000fe20000004100 */
[----:B------:R-:W-:Y:S06]  /*2630*/  @P3 BRA `(.L_x_3048) ;  /* 0x0000000000203947 */ /* 0x000fec0003800000 */
[----:B------:R-:W-:-:S04]  /*2640*/  ISETP.NE.U32.AND P4, PT, RZ, UR18, PT ;  /* 0x00000012ff007c0c */ /* 0x000fc8000bf85070 */
[----:B------:R-:W-:-:S13]  /*2650*/  ISETP.NE.AND.EX P4, PT, RZ, UR19, PT, P4 ;  /* 0x00000013ff007c0c */ /* 0x000fda000bf85340 */
[----:B------:R-:W-:Y:S05]  /*2660*/  @P4 BRA `(.L_x_3049) ;  /* 0x0000000000084947 */ /* 0x000fea0003800000 */
[----:B------:R-:W-:Y:S05]  /*2670*/  @P0 BRA `(.L_x_3050) ;  /* 0x0000000000200947 */ /* 0x000fea0003800000 */
[----:B------:R-:W-:Y:S05]  /*2680*/  BRA `(.L_x_3051) ;  /* 0x0000000000247947 */ /* 0x000fea0003800000 */
.L_x_3049:
[----:B-----5:R-:W-:-:S05]  /*2690*/  HADD2.F32 R2, -RZ, R36.H1_H1 ;  /* 0x30000024ff027230 */ /* 0x020fca0000004100 */
[----:B------:R-:W-:Y:S01]  /*26a0*/  FADD.FTZ R53, R2, R53 ;  /* 0x0000003502357221 */ /* 0x000fe20000010000 */
[----:B------:R-:W-:Y:S06]  /*26b0*/  BRA `(.L_x_3050) ;  /* 0x0000000000107947 */ /* 0x000fec0003800000 */
.L_x_3048:
[----:B-----5:R-:W-:-:S05]  /*26c0*/  HADD2.F32 R2, -RZ, R32.H1_H1 ;  /* 0x30000020ff027230 */ /* 0x020fca0000004100 */
[----:B------:R-:W-:Y:S01]  /*26d0*/  FADD.FTZ R53, R2, R53 ;  /* 0x0000003502357221 */ /* 0x000fe20000010000 */
[----:B------:R-:W-:-:S05]  /*26e0*/  @P2 HADD2.F32 R2, -RZ, R36.H1_H1 ;  /* 0x30000024ff022230 */ /* 0x000fca0000004100 */
[----:B------:R-:W-:-:S07]  /*26f0*/  @P2 FADD.FTZ R53, R2, R53 ;  /* 0x0000003502352221 */ /* 0x000fce0000010000 */
.L_x_3050:
[----:B------:R-:W-:-:S04]  /*2700*/  F2FP.F16.F32.PACK_AB R2, RZ, R53 ;  /* 0x00000035ff02723e */ /* 0x000fc800000000ff */
[----:B------:R-:W-:-:S07]  /*2710*/  PRMT R40, R40, 0x5410, R2 ;  /* 0x0000541028287816 */ /* 0x000fce0000000002 */
.L_x_3051:
[----:B------:R-:W-:Y:S01]  /*2720*/  HADD2.F32 R193, -RZ, R45.H0_H0 ;  /* 0x2000002dffc17230 */ /* 0x000fe20000004100 */
[----:B------:R-:W-:Y:S06]  /*2730*/  @P3 BRA `(.L_x_3052) ;  /* 0x0000000000203947 */ /* 0x000fec0003800000 */
[----:B------:R-:W-:-:S04]  /*2740*/  ISETP.NE.U32.AND P4, PT, RZ, UR18, PT ;  /* 0x00000012ff007c0c */ /* 0x000fc8000bf85070 */
[----:B------:R-:W-:-:S13]  /*2750*/  ISETP.NE.AND.EX P4, PT, RZ, UR19, PT, P4 ;  /* 0x00000013ff007c0c */ /* 0x000fda000bf85340 */
[----:B------:R-:W-:Y:S05]  /*2760*/  @P4 BRA `(.L_x_3053) ;  /* 0x0000000000084947 */ /* 0x000fea0003800000 */
[----:B------:R-:W-:Y:S05]  /*2770*/  @P0 BRA `(.L_x_3054) ;  /* 0x0000000000200947 */ /* 0x000fea0003800000 */
[----:B------:R-:W-:Y:S05]  /*2780*/  BRA `(.L_x_3055) ;  /* 0x0000000000247947 */ /* 0x000fea0003800000 */
.L_x_3053:
[----:B-----5:R-:W-:-:S05]  /*2790*/  HADD2.F32 R2, -RZ, R37.H0_H0 ;  /* 0x20000025ff027230 */ /* 0x020fca0000004100 */
[----:B------:R-:W-:Y:S01]  /*27a0*/  FADD.FTZ R193, R2, R193 ;  /* 0x000000c102c17221 */ /* 0x000fe20000010000 */
[----:B------:R-:W-:Y:S06]  /*27b0*/  BRA `(.L_x_3054) ;  /* 0x0000000000107947 */ /* 0x000fec0003800000 */
.L_x_3052:
[----:B-----5:R-:W-:-:S05]  /*27c0*/  HADD2.F32 R2, -RZ, R33.H0_H0 ;  /* 0x20000021ff027230 */ /* 0x020fca0000004100 */
[----:B------:R-:W-:Y:S01]  /*27d0*/  FADD.FTZ R193, R2, R193 ;  /* 0x000000c102c17221 */ /* 0x000fe20000010000 */
[----:B------:R-:W-:-:S05]  /*27e0*/  @P2 HADD2.F32 R2, -RZ, R37.H0_H0 ;  /* 0x20000025ff022230 */ /* 0x000fca0000004100 */
[----:B------:R-:W-:-:S07]  /*27f0*/  @P2 FADD.FTZ R193, R2, R193 ;  /* 0x000000c102c12221 */ /* 0x000fce0000010000 */
.L_x_3054:
[----:B------:R-:W-:-:S04]  /*2800*/  F2FP.F16.F32.PACK_AB R2, RZ, R193 ;  /* 0x000000c1ff02723e */ /* 0x000fc800000000ff */
[----:B------:R-:W-:-:S07]  /*2810*/  PRMT R41, R2, 0x7610, R41 ;  /* 0x0000761002297816 */ /* 0x000fce0000000029 */
.L_x_3055:
[----:B------:R-:W-:Y:S01]  /*2820*/  HADD2.F32 R195, -RZ, R45.H1_H1 ;  /* 0x3000002dffc37230 */ /* 0x000fe20000004100 */
[----:B------:R-:W-:Y:S06]  /*2830*/  @P3 BRA `(.L_x_3056) ;  /* 0x0000000000203947 */ /* 0x000fec0003800000 */
[----:B------:R-:W-:-:S04]  /*2840*/  ISETP.NE.U32.AND P4, PT, RZ, UR18, PT ;  /* 0x00000012ff007c0c */ /* 0x000fc8000bf85070 */
[----:B------:R-:W-:-:S13]  /*2850*/  ISETP.NE.AND.EX P4, PT, RZ, UR19, PT, P4 ;  /* 0x00000013ff007c0c */ /* 0x000fda000bf85340 */
[----:B------:R-:W-:Y:S05]  /*2860*/  @P4 BRA `(.L_x_3057) ;  /* 0x0000000000084947 */ /* 0x000fea0003800000 */
[----:B------:R-:W-:Y:S05]  /*2870*/  @P0 BRA `(.L_x_3058) ;  /* 0x0000000000200947 */ /* 0x000fea0003800000 */
[----:B------:R-:W-:Y:S05]  /*2880*/  BRA `(.L_x_3059) ;  /* 0x0000000000247947 */ /* 0x000fea0003800000 */
.L_x_3057:
[----:B-----5:R-:W-:-:S05]  /*2890*/  HADD2.F32 R2, -RZ, R37.H1_H1 ;  /* 0x30000025ff027230 */ /* 0x020fca0000004100 */
[----:B------:R-:W-:Y:S01]  /*28a0*/  FADD.FTZ R195, R2, R195 ;  /* 0x000000c302c37221 */ /* 0x000fe20000010000 */
[----:B------:R-:W-:Y:S06]  /*28b0*/  BRA `(.L_x_3058) ;  /* 0x0000000000107947 */ /* 0x000fec0003800000 */
.L_x_3056:
[----:B-----5:R-:W-:-:S05]  /*28c0*/  HADD2.F32 R2, -RZ, R33.H1_H1 ;  /* 0x30000021ff027230 */ /* 0x020fca0000004100 */
[----:B------:R-:W-:Y:S01]  /*28d0*/  FADD.FTZ R195, R2, R195 ;  /* 0x000000c302c37221 */ /* 0x000fe20000010000 */
[----:B------:R-:W-:-:S05]  /*28e0*/  @P2 HADD2.F32 R2, -RZ, R37.H1_H1 ;  /* 0x30000025ff022230 */ /* 0x000fca0000004100 */
[----:B------:R-:W-:-:S07]  /*28f0*/  @P2 FADD.FTZ R195, R2, R195 ;  /* 0x000000c302c32221 */ /* 0x000fce0000010000 */
.L_x_3058:
[----:B------:R-:W-:-:S04]  /*2900*/  F2FP.F16.F32.PACK_AB R2, RZ, R195 ;  /* 0x000000c3ff02723e */ /* 0x000fc800000000ff */
[----:B------:R-:W-:-:S07]  /*2910*/  PRMT R41, R41, 0x5410, R2 ;  /* 0x0000541029297816 */ /* 0x000fce0000000002 */
.L_x_3059:
[----:B------:R-:W-:Y:S01]  /*2920*/  HADD2.F32 R197, -RZ, R46.H0_H0 ;  /* 0x2000002effc57230 */ /* 0x000fe20000004100 */
[----:B------:R-:W-:Y:S06]  /*2930*/  @P3 BRA `(.L_x_3060) ;  /* 0x0000000000203947 */ /* 0x000fec0003800000 */
[----:B------:R-:W-:-:S04]  /*2940*/  ISETP.NE.U32.AND P4, PT, RZ, UR18, PT ;  /* 0x00000012ff007c0c */ /* 0x000fc8000bf85070 */
[----:B------:R-:W-:-:S13]  /*2950*/  ISETP.NE.AND.EX P4, PT, RZ, UR19, PT, P4 ;  /* 0x00000013ff007c0c */ /* 0x000fda000bf85340 */
[----:B------:R-:W-:Y:S05]  /*2960*/  @P4 BRA `(.L_x_3061) ;  /* 0x0000000000084947 */ /* 0x000fea0003800000 */
[----:B------:R-:W-:Y:S05]  /*2970*/  @P0 BRA `(.L_x_3062) ;  /* 0x0000000000200947 */ /* 0x000fea0003800000 */
[----:B------:R-:W-:Y:S05]  /*2980*/  BRA `(.L_x_3063) ;  /* 0x0000000000247947 */ /* 0x000fea0003800000 */
.L_x_3061:
[----:B-----5:R-:W-:-:S05]  /*2990*/  HADD2.F32 R2, -RZ, R38.H0_H0 ;  /* 0x20000026ff027230 */ /* 0x020fca0000004100 */
[----:B------:R-:W-:Y:S01]  /*29a0*/  FADD.FTZ R197, R2, R197 ;  /* 0x000000c502c57221 */ /* 0x000fe20000010000 */
[----:B------:R-:W-:Y:S06]  /*29b0*/  BRA `(.L_x_3062) ;  /* 0x0000000000107947 */ /* 0x000fec0003800000 */
.L_x_3060:
[----:B-----5:R-:W-:-:S05]  /*29c0*/  HADD2.F32 R2, -RZ, R34.H0_H0 ;  /* 0x20000022ff027230 */ /* 0x020fca0000004100 */
[----:B------:R-:W-:Y:S01]  /*29d0*/  FADD.FTZ R197, R2, R197 ;  /* 0x000000c502c57221 */ /* 0x000fe20000010000 */
[----:B------:R-:W-:-:S05]  /*29e0*/  @P2 HADD2.F32 R2, -RZ, R38.H0_H0 ;  /* 0x20000026ff022230 */ /* 0x000fca0000004100 */
[----:B------:R-:W-:-:S07]  /*29f0*/  @P2 FADD.FTZ R197, R2, R197 ;  /* 0x000000c502c52221 */ /* 0x000fce0000010000 */
.L_x_3062:
[----:B------:R-:W-:-:S04]  /*2a00*/  F2FP.F16.F32.PACK_AB R2, RZ, R197 ;  /* 0x000000c5ff02723e */ /* 0x000fc800000000ff */
[----:B------:R-:W-:-:S07]  /*2a10*/  PRMT R42, R2, 0x7610, R42 ;  /* 0x00007610022a7816 */ /* 0x000fce000000002a */
.L_x_3063:
[----:B------:R-:W-:Y:S01]  /*2a20*/  HADD2.F32 R199, -RZ, R46.H1_H1 ;  /* 0x3000002effc77230 */ /* 0x000fe20000004100 */
[----:B------:R-:W-:Y:S06]  /*2a30*/  @P3 BRA `(.L_x_3064) ;  /* 0x0000000000203947 */ /* 0x000fec0003800000 */
[----:B------:R-:W-:-:S04]  /*2a40*/  ISETP.NE.U32.AND P4, PT, RZ, UR18, PT ;  /* 0x00000012ff007c0c */ /* 0x000fc8000bf85070 */
[----:B------:R-:W-:-:S13]  /*2a50*/  ISETP.NE.AND.EX P4, PT, RZ, UR19, PT, P4 ;  /* 0x00000013ff007c0c */ /* 0x000fda000bf85340 */
[----:B------:R-:W-:Y:S05]  /*2a60*/  @P4 BRA `(.L_x_3065) ;  /* 0x0000000000084947 */ /* 0x000fea0003800000 */
[----:B------:R-:W-:Y:S05]  /*2a70*/  @P0 BRA `(.L_x_3066) ;  /* 0x0000000000200947 */ /* 0x000fea0003800000 */
[----:B------:R-:W-:Y:S05]  /*2a80*/  BRA `(.L_x_3067) ;  /* 0x0000000000247947 */ /* 0x000fea0003800000 */
.L_x_3065:
[----:B-----5:R-:W-:-:S05]  /*2a90*/  HADD2.F32 R2, -RZ, R38.H1_H1 ;  /* 0x30000026ff027230 */ /* 0x020fca0000004100 */
[----:B------:R-:W-:Y:S01]  /*2aa0*/  FADD.FTZ R199, R2, R199 ;  /* 0x000000c702c77221 */ /* 0x000fe20000010000 */
[----:B------:R-:W-:Y:S06]  /*2ab0*/  BRA `(.L_x_3066) ;  /* 0x0000000000107947 */ /* 0x000fec0003800000 */
.L_x_3064:
[----:B-----5:R-:W-:-:S05]  /*2ac0*/  HADD2.F32 R2, -RZ, R34.H1_H1 ;  /* 0x30000022ff027230 */ /* 0x020fca0000004100 */
[----:B------:R-:W-:Y:S01]  /*2ad0*/  FADD.FTZ R199, R2, R199 ;  /* 0x000000c702c77221 */ /* 0x000fe20000010000 */
[----:B------:R-:W-:-:S05]  /*2ae0*/  @P2 HADD2.F32 R2, -RZ, R38.H1_H1 ;  /* 0x30000026ff022230 */ /* 0x000fca0000004100 */
[----:B------:R-:W-:-:S07]  /*2af0*/  @P2 FADD.FTZ R199, R2, R199 ;  /* 0x000000c702c72221 */ /* 0x000fce0000010000 */
.L_x_3066:
[----:B------:R-:W-:-:S04]  /*2b00*/  F2FP.F16.F32.PACK_AB R2, RZ, R199 ;  /* 0x000000c7ff02723e */ /* 0x000fc800000000ff */
[----:B------:R-:W-:-:S07]  /*2b10*/  PRMT R42, R42, 0x5410, R2 ;  /* 0x000054102a2a7816 */ /* 0x000fce0000000002 */
.L_x_3067:
[----:B------:R-:W-:Y:S01]  /*2b20*/  HADD2.F32 R201, -RZ, R47.H0_H0 ;  /* 0x2000002fffc97230 */ /* 0x000fe20000004100 */
[----:B------:R-:W-:Y:S06]  /*2b30*/  @P3 BRA `(.L_x_3068) ;  /* 0x0000000000203947 */ /* 0x000fec0003800000 */
[----:B------:R-:W-:-:S04]  /*2b40*/  ISETP.NE.U32.AND P4, PT, RZ, UR18, PT ;  /* 0x00000012ff007c0c */ /* 0x000fc8000bf85070 */
[----:B------:R-:W-:-:S13]  /*2b50*/  ISETP.NE.AND.EX P4, PT, RZ, UR19, PT, P4 ;  /* 0x00000013ff007c0c */ /* 0x000fda000bf85340 */
[----:B------:R-:W-:Y:S05]  /*2b60*/  @P4 BRA `(.L_x_3069) ;  /* 0x0000000000084947 */ /* 0x000fea0003800000 */
[----:B------:R-:W-:Y:S05]  /*2b70*/  @P0 BRA `(.L_x_3070) ;  /* 0x0000000000200947 */ /* 0x000fea0003800000 */
[----:B------:R-:W-:Y:S05]  /*2b80*/  BRA `(.L_x_3071) ;  /* 0x0000000000247947 */ /* 0x000fea0003800000 */
.L_x_3069:
[----:B-----5:R-:W-:-:S05]  /*2b90*/  HADD2.F32 R2, -RZ, R39.H0_H0 ;  /* 0x20000027ff027230 */ /* 0x020fca0000004100 */
[----:B------:R-:W-:Y:S01]  /*2ba0*/  FADD.FTZ R201, R2, R201 ;  /* 0x000000c902c97221 */ /* 0x000fe20000010000 */
[----:B------:R-:W-:Y:S06]  /*2bb0*/  BRA `(.L_x_3070) ;  /* 0x0000000000107947 */ /* 0x000fec0003800000 */
.L_x_3068:
[----:B-----5:R-:W-:-:S05]  /*2bc0*/  HADD2.F32 R2, -RZ, R35.H0_H0 ;  /* 0x20000023ff027230 */ /* 0x020fca0000004100 */
[----:B------:R-:W-:Y:S01]  /*2bd0*/  FADD.FTZ R201, R2, R201 ;  /* 0x000000c902c97221 */ /* 0x000fe20000010000 */
[----:B------:R-:W-:-:S05]  /*2be0*/  @P2 HADD2.F32 R2, -RZ, R39.H0_H0 ;  /* 0x20000027ff022230 */ /* 0x000fca0000004100 */
[----:B------:R-:W-:-:S07]  /*2bf0*/  @P2 FADD.FTZ R201, R2, R201 ;  /* 0x000000c902c92221 */ /* 0x000fce0000010000 */
.L_x_3070:
[----:B------:R-:W-:-:S04]  /*2c00*/  F2FP.F16.F32.PACK_AB R2, RZ, R201 ;  /* 0x000000c9ff02723e */ /* 0x000fc800000000ff */
[----:B------:R-:W-:-:S07]  /*2c10*/  PRMT R43, R2, 0x7610, R43 ;  /* 0x00007610022b7816 */ /* 0x000fce000000002b */
.L_x_3071:
[----:B------:R-:W-:Y:S01]  /*2c20*/  HADD2.F32 R203, -RZ, R47.H1_H1 ;  /* 0x3000002fffcb7230 */ /* 0x000fe20000004100 */
[----:B------:R-:W-:Y:S06]  /*2c30*/  @P3 BRA `(.L_x_3072) ;  /* 0x0000000000203947 */ /* 0x000fec0003800000 */
[----:B------:R-:W-:-:S04]  /*2c40*/  ISETP.NE.U32.AND P2, PT, RZ, UR18, PT ;  /* 0x00000012ff007c0c */ /* 0x000fc8000bf45070 */
[----:B------:R-:W-:-:S13]  /*2c50*/  ISETP.NE.AND.EX P2, PT, RZ, UR19, PT, P2 ;  /* 0x00000013ff007c0c */ /* 0x000fda000bf45320 */
[----:B------:R-:W-:Y:S05]  /*2c60*/  @P2 BRA `(.L_x_3073) ;  /* 0x0000000000082947 */ /* 0x000fea0003800000 */
[----:B------:R-:W-:Y:S05]  /*2c70*/  @P0 BRA `(.L_x_3074) ;  /* 0x0000000000200947 */ /* 0x000fea0003800000 */
[----:B------:R-:W-:Y:S05]  /*2c80*/  BRA `(.L_x_3075) ;  /* 0x0000000000247947 */ /* 0x000fea0003800000 */
.L_x_3073:
[----:B-----5:R-:W-:-:S05]  /*2c90*/  HADD2.F32 R2, -RZ, R39.H1_H1 ;  /* 0x30000027ff027230 */ /* 0x020fca0000004100 */
[----:B------:R-:W-:Y:S01]  /*2ca0*/  FADD.FTZ R203, R2, R203 ;  /* 0x000000cb02cb7221 */ /* 0x000fe20000010000 */
[----:B------:R-:W-:Y:S06]  /*2cb0*/  BRA `(.L_x_3074) ;  /* 0x0000000000107947 */ /* 0x000fec0003800000 */
.L_x_3072:
[----:B-----5:R-:W-:-:S05]  /*2cc0*/  HADD2.F32 R2, -RZ, R35.H1_H1 ;  /* 0x30000023ff027230 */ /* 0x020fca0000004100 */
[----:B------:R-:W-:Y:S01]  /*2cd0*/  FADD.FTZ R203, R2, R203 ;  /* 0x000000cb02cb7221 */ /* 0x000fe20000010000 */
[----:B------:R-:W-:-:S05]  /*2ce0*/  @P2 HADD2.F32 R2, -RZ, R39.H1_H1 ;  /* 0x30000027ff022230 */ /* 0x000fca0000004100 */
[----:B------:R-:W-:-:S07]  /*2cf0*/  @P2 FADD.FTZ R203, R2, R203 ;  /* 0x000000cb02cb2221 */ /* 0x000fce0000010000 */
.L_x_3074:
[----:B------:R-:W-:-:S04]  /*2d00*/  F2FP.F16.F32.PACK_AB R2, RZ, R203 ;  /* 0x000000cbff02723e */ /* 0x000fc800000000ff */
[----:B------:R-:W-:-:S07]  /*2d10*/  PRMT R43, R43, 0x5410, R2 ;  /* 0x000054102b2b7816 */ /* 0x000fce0000000002 */
.L_x_3075:
        /* <DEDUP_REMOVED lines=128> */
.L_x_3088:
[----:B------:R-:W2:Y:S01]  /*3520*/  @!P3 S2R R45, SR_CgaCtaId ;  /* 0x00000000002db919 */ /* 0x000ea20000008800 */
[----:B------:R-:W-:Y:S01]  /*3530*/  ISETP.GT.U32.AND P4, PT, R127, 0x7, PT ;  /* 0x000000077f00780c */ /* 0x000fe20003f84070 */
[----:B-1----:R-:W-:Y:S01]  /*3540*/  FADD.FTZ R3, R48, R47 ;  /* 0x0000002f30037221 */ /* 0x002fe20000010000 */
[----:B------:R-:W-:Y:S01]  /*3550*/  @!P3 MOV R0, 0x400 ;  /* 0x000004000000b802 */ /* 0x000fe20000000f00 */
[----:B------:R-:W-:Y:S05]  /*3560*/  WARPSYNC.ALL ;  /* 0x0000000000007948 */ /* 0x000fea0003800000 */
[----:B------:R-:W-:Y:S02]  /*3570*/  SHF.L.U32 R136, R55, 0x4, RZ ;  /* 0x0000000437887819 */ /* 0x000fe400000006ff */
[----:B------:R-:W-:Y:S01]  /*3580*/  SHF.R.U32.HI R138, RZ, 0x1c, R55 ;  /* 0x0000001cff8a7819 */ /* 0x000fe20000011637 */
[----:B------:R-:W-:-:S02]  /*3590*/  HADD2.F32 R55, -RZ, R15.H1_H1 ;  /* 0x3000000fff377230 */ /* 0x000fc40000004100 */
[----:B------:R-:W1:Y:S01]  /*35a0*/  @!P4 S2R R46, SR_CgaCtaId ;  /* 0x00000000002ec919 */ /* 0x000e620000008800 */
[----:B--2---:R-:W-:Y:S02]  /*35b0*/  @!P3 LEA R45, R45, R0, 0x18 ;  /* 0x000000002d2db211 */ /* 0x004fe400078ec0ff */
[-C--:B------:R-:W-:Y:S02]  /*35c0*/  @!P3 IADD3 R0, R133, R44.reuse, RZ ;  /* 0x0000002c8500b210 */ /* 0x080fe40007ffe0ff */
[----:B------:R-:W-:Y:S02]  /*35d0*/  @!P4 IADD3 R44, R127, R44, RZ ;  /* 0x0000002c7f2cc210 */ /* 0x000fe40007ffe0ff */
        /* <DEDUP_REMOVED lines=8> */
[----:B------:R-:W-:Y:S02]  /*3660*/  CS2R R44, SRZ ;  /* 0x00000000002c7805 */ /* 0x000fe4000001ff00 */
[----:B------:R-:W-:-:S04]  /*3670*/  @!P4 MOV R46, 0x400 ;  /* 0x00000400002ec802 */ /* 0x000fc80000000f00 */
[-C--:B------:R-:W-:Y:S01]  /*3680*/  I2FP.F32.S32 R51, R46.reuse ;  /* 0x0000002e00337245 */ /* 0x080fe20000201400 */
[----:B------:R-:W1:Y:S04]  /*3690*/  SHFL.DOWN PT, R3, R46, 0x4, 0x1f ;  /* 0x08801f002e037f89 */ /* 0x000e6800000e0000 */
        /* <DEDUP_REMOVED lines=36> */
[-C--:B------:R-:W-:Y:S02]  /*38e0*/  IADD3 R46, R48, R3.reuse, RZ ;  /* 0x00000003302e7210 */ /* 0x080fe40007ffe0ff */
[----:B------:R-:W-:Y:S01]  /*38f0*/  I2FP.F32.S32 R3, R3 ;  /* 0x0000000300037245 */ /* 0x000fe20000201400 */
[----:B------:R-:W-:Y:S01]  /*3900*/  FMUL.FTZ R49, R0, R49 ;  /* 0x0000003100317220 */ /* 0x000fe20000410000 */
[----:B------:R-:W-:-:S03]  /*3910*/  I2FP.F32.S32 R46, R46 ;  /* 0x0000002e002e7245 */ /* 0x000fc60000201400 */
[-C--:B------:R-:W-:Y:S01]  /*3920*/  FMUL.FTZ R49, R49, R3.reuse ;  /* 0x0000000331317220 */ /* 0x080fe20000410000 */
[----:B------:R-:W-:Y:S02]  /*3930*/  FMUL.FTZ R3, R2, R3 ;  /* 0x0000000302037220 */ /* 0x000fe40000410000 */
[----:B------:R-:W0:Y:S02]  /*3940*/  MUFU.RCP R46, R46 ;  /* 0x0000002e002e7308 */ /* 0x000e240000001000 */
        /* <DEDUP_REMOVED lines=16> */
[----:B------:R1:W-:Y:S04]  /*3a50*/  @!P3 STG.E desc[UR4][R2.64], R51 ;  /* 0x000000330200b986 */ /* 0x0003e8000c101904 */
[----:B------:R-:W2:Y:S01]  /*3a60*/  MUFU.RSQ R205, R205 ;  /* 0x000000cd00cd7308 */ /* 0x000ea20000001400 */
[C---:B------:R-:W-:Y:S01]  /*3a70*/  FADD.FTZ R50, -R0.reuse, R155 ;  /* 0x0000009b00327221 */ /* 0x040fe20000010100 */
[----:B------:R-:W-:Y:S01]  /*3a80*/  SHF.R.U32.HI R155, RZ, 0x1c, R147 ;  /* 0x0000001cff9b7819 */ /* 0x000fe20000011693 */
[C---:B------:R-:W-:Y:S01]  /*3a90*/  FADD.FTZ R142, -R0.reuse, R179 ;  /* 0x000000b3008e7221 */ /* 0x040fe20000010100 */
[C---:B------:R-:W-:Y:S01]  /*3aa0*/  FADD.FTZ R152, -R0.reuse, R189 ;  /* 0x000000bd00987221 */ /* 0x040fe20000010100 */
[----:B------:R-:W-:Y:S01]  /*3ab0*/  FADD.FTZ R146, -R0, R183 ;  /* 0x000000b700927221 */ /* 0x000fe20000010100 */
[----:B0-----:R-:W-:-:S04]  /*3ac0*/  @!P3 IMAD.WIDE R46, R131, 0x4, R44 ;  /* 0x00000004832eb825 */ /* 0x001fc800078e022c */
[C---:B------:R-:W-:Y:S01]  /*3ad0*/  FADD.FTZ R44, -R0.reuse, R137 ;  /* 0x00000089002c7221 */ /* 0x040fe20000010100 */
[C---:B-1----:R-:W-:Y:S01]  /*3ae0*/  FADD.FTZ R2, -R0.reuse, R139 ;  /* 0x0000008b00027221 */ /* 0x042fe20000010100 */
[C---:B------:R-:W-:Y:S01]  /*3af0*/  FADD.FTZ R150, -R0.reuse, R187 ;  /* 0x000000bb00967221 */ /* 0x040fe20000010100 */
[--C-:B------:R-:W-:Y:S02]  /*3b00*/  HADD2.F32 R3, -RZ, R24.reuse.H1_H1 ;  /* 0x30000018ff037230 */ /* 0x100fe40000004100 */
[C---:B------:R-:W-:Y:S01]  /*3b10*/  FADD.FTZ R148, -R0.reuse, R185 ;  /* 0x000000b900947221 */ /* 0x040fe20000010100 */
[C---:B------:R-:W-:Y:S01]  /*3b20*/  FADD.FTZ R156, -R0.reuse, R53 ;  /* 0x00000035009c7221 */ /* 0x040fe20000010100 */
[C---:B------:R-:W-:Y:S01]  /*3b30*/  FADD.FTZ R144, -R0.reuse, R181 ;  /* 0x000000b500907221 */ /* 0x040fe20000010100 */
[C---:B------:R-:W-:Y:S01]  /*3b40*/  FADD.FTZ R140, -R0.reuse, R177 ;  /* 0x000000b1008c7221 */ /* 0x040fe20000010100 */
[C---:B------:R-:W-:Y:S01]  /*3b50*/  FADD.FTZ R162, -R0.reuse, R201 ;  /* 0x000000c900a27221 */ /* 0x040fe20000010100 */
[----:B------:R-:W-:Y:S01]  /*3b60*/  FADD.FTZ R164, -R0, R203 ;  /* 0x000000cb00a47221 */ /* 0x000fe20000010100 */
[----:B--2---:R-:W-:Y:S01]  /*3b70*/  FMUL.FTZ R52, R205, R2 ;  /* 0x00000002cd347220 */ /* 0x004fe20000410000 */
[----:B------:R-:W-:-:S02]  /*3b80*/  HADD2.F32 R2, -RZ, R24.H0_H0 ;  /* 0x20000018ff027230 */ /* 0x000fc40000004100 */
[C---:B------:R-:W-:Y:S01]  /*3b90*/  FMUL.FTZ R49, R205.reuse, R44 ;  /* 0x0000002ccd317220 */ /* 0x040fe20000410000 */
[----:B------:R0:W-:Y:S01]  /*3ba0*/  @!P3 STG.E desc[UR4][R46.64], R205 ;  /* 0x000000cd2e00b986 */ /* 0x0001e2000c101904 */
[----:B------:R-:W-:Y:S01]  /*3bb0*/  FFMA.FTZ R3, R52, R3, R99 ;  /* 0x0000000334037223 */ /* 0x000fe20000010063 */
[----:B------:R-:W-:Y:S01]  /*3bc0*/  FMUL.FTZ R134, R205, R50 ;  /* 0x00000032cd867220 */ /* 0x000fe20000410000 */
[----:B------:R-:W-:Y:S01]  /*3bd0*/  FFMA.FTZ R2, R49, R2, R100 ;  /* 0x0000000231027223 */ /* 0x000fe20000010064 */
[----:B------:R-:W-:Y:S02]  /*3be0*/  HADD2.F32 R50, -RZ, R15.H0_H0 ;  /* 0x2000000fff327230 */ /* 0x000fe40000004100 */
[C---:B------:R-:W-:Y:S01]  /*3bf0*/  FMUL.FTZ R152, R205.reuse, R152 ;  /* 0x00000098cd987220 */ /* 0x040fe20000410000 */
[C---:B------:R-:W-:Y:S01]  /*3c00*/  FMUL.FTZ R148, R205.reuse, R148 ;  /* 0x00000094cd947220 */ /* 0x040fe20000410000 */
[----:B------:R-:W-:Y:S01]  /*3c10*/  FMUL.FTZ R144, R205, R144 ;  /* 0x00000090cd907220 */ /* 0x000fe20000410000 */
[----:B------:R-:W-:Y:S01]  /*3c20*/  F2FP.F16.F32.PACK_AB R44, R3, R2 ;  /* 0x00000002032c723e */ /* 0x000fe200000000ff */
[----:B------:R-:W-:Y:S01]  /*3c30*/  FADD.FTZ R2, -R0, R141 ;  /* 0x0000008d00027221 */ /* 0x000fe20000010100 */
[----:B------:R-:W-:-:S02]  /*3c40*/  HADD2.F32 R3, -RZ, R25.H1_H1 ;  /* 0x30000019ff037230 */ /* 0x000fc40000004100 */
[C---:B------:R-:W-:Y:S01]  /*3c50*/  FMUL.FTZ R141, R205.reuse, R150 ;  /* 0x00000096cd8d7220 */ /* 0x040fe20000410000 */
[C---:B0-----:R-:W-:Y:S01]  /*3c60*/  FADD.FTZ R46, -R0.reuse, R143 ;  /* 0x0000008f002e7221 */ /* 0x041fe20000010100 */
[C---:B------:R-:W-:Y:S01]  /*3c70*/  FMUL.FTZ R137, R205.reuse, R2 ;  /* 0x00000002cd897220 */ /* 0x040fe20000410000 */
[----:B------:R-:W-:Y:S02]  /*3c80*/  HADD2.F32 R2, -RZ, R25.H0_H0 ;  /* 0x20000019ff027230 */ /* 0x000fe40000004100 */
[C---:B------:R-:W-:Y:S01]  /*3c90*/  FMUL.FTZ R140, R205.reuse, R140 ;  /* 0x0000008ccd8c7220 */ /* 0x040fe20000410000 */
[C---:B------:R-:W-:Y:S01]  /*3ca0*/  FMUL.FTZ R48, R205.reuse, R46 ;  /* 0x0000002ecd307220 */ /* 0x040fe20000410000 */
[----:B------:R-:W-:Y:S01]  /*3cb0*/  FADD.FTZ R46, -R0, R149 ;  /* 0x00000095002e7221 */ /* 0x000fe20000010100 */
[----:B------:R-:W-:Y:S01]  /*3cc0*/  FMUL.FTZ R149, R205, R162 ;  /* 0x000000a2cd957220 */ /* 0x000fe20000410000 */
[----:B------:R-:W-:Y:S01]  /*3cd0*/  FFMA.FTZ R2, R137, R2, R98 ;  /* 0x0000000289027223 */ /* 0x000fe20000010062 */
[----:B------:R-:W-:Y:S01]  /*3ce0*/  FFMA.FTZ R3, R48, R3, R97 ;  /* 0x0000000330037223 */ /* 0x000fe20000010061 */
[C---:B------:R-:W-:Y:S01]  /*3cf0*/  FMUL.FTZ R54, R205.reuse, R46 ;  /* 0x0000002ecd367220 */ /* 0x040fe20000410000 */
[C---:B------:R-:W-:Y:S01]  /*3d00*/  FADD.FTZ R154, -R0.reuse, R191 ;  /* 0x000000bf009a7221 */ /* 0x040fe20000010100 */
[----:B------:R-:W-:Y:S01]  /*3d10*/  FMUL.FTZ R164, R205, R164 ;  /* 0x000000a4cda47220 */ /* 0x000fe20000410000 */
[C---:B------:R-:W-:Y:S01]  /*3d20*/  FADD.FTZ R158, -R0.reuse, R197 ;  /* 0x000000c5009e7221 */ /* 0x040fe20000010100 */
[----:B------:R-:W-:Y:S01]  /*3d30*/  F2FP.F16.F32.PACK_AB R45, R3, R2 ;  /* 0x00000002032d723e */ /* 0x000fe200000000ff */
[----:B------:R-:W-:Y:S01]  /*3d40*/  FADD.FTZ R2, -R0, R145 ;  /* 0x0000009100027221 */ /* 0x000fe20000010100 */
[----:B------:R-:W-:-:S02]  /*3d50*/  HADD2.F32 R3, -RZ, R26.H1_H1 ;  /* 0x3000001aff037230 */ /* 0x000fc40000004100 */
[----:B------:R-:W-:Y:S01]  /*3d60*/  FADD.FTZ R160, -R0, R199 ;  /* 0x000000c700a07221 */ /* 0x000fe20000010100 */
[C---:B------:R-:W-:Y:S01]  /*3d70*/  FMUL.FTZ R158, R205.reuse, R158 ;  /* 0x0000009ecd9e7220 */ /* 0x040fe20000410000 */
[C---:B------:R-:W-:Y:S01]  /*3d80*/  FMUL.FTZ R51, R205.reuse, R2 ;  /* 0x00000002cd337220 */ /* 0x040fe20000410000 */
[----:B------:R-:W-:Y:S02]  /*3d90*/  HADD2.F32 R2, -RZ, R26.H0_H0 ;  /* 0x2000001aff027230 */ /* 0x000fe40000004100 */
[----:B------:R-:W-:Y:S01]  /*3da0*/  FFMA.FTZ R3, R54, R3, R95 ;  /* 0x0000000336037223 */ /* 0x000fe2000001005f */
[----:B------:R-:W-:Y:S01]  /*3db0*/  FMUL.FTZ R160, R205, R160 ;  /* 0x000000a0cda07220 */ /* 0x000fe20000410000 */
[----:B------:R-:W-:Y:S01]  /*3dc0*/  IADD3 R131, R131, UR14, RZ ;  /* 0x0000000e83837c10 */ /* 0x000fe2000fffe0ff */
[----:B------:R-:W-:-:S05]  /*3dd0*/  FFMA.FTZ R2, R51, R2, R96 ;  /* 0x0000000233027223 */ /* 0x000fca0000010060 */
[----:B------:R-:W-:Y:S01]  /*3de0*/  F2FP.F16.F32.PACK_AB R46, R3, R2 ;  /* 0x00000002032e723e */ /* 0x000fe200000000ff */
[----:B------:R-:W-:Y:S01]  /*3df0*/  FADD.FTZ R2, -R0, R151 ;  /* 0x0000009700027221 */ /* 0x000fe20000010100 */
[--C-:B------:R-:W-:Y:S01]  /*3e00*/  HADD2.F32 R3, -RZ, R27.reuse.H1_H1 ;  /* 0x3000001bff037230 */ /* 0x100fe20000004100 */
[----:B------:R-:W-:Y:S01]  /*3e10*/  SHF.L.U32 R151, R147, 0x4, RZ ;  /* 0x0000000493977819 */ /* 0x000fe200000006ff */
[C---:B------:R-:W-:Y:S01]  /*3e20*/  FMUL.FTZ R147, R205.reuse, R154 ;  /* 0x0000009acd937220 */ /* 0x040fe20000410000 */
[----:B------:R-:W-:Y:S01]  /*3e30*/  FMUL.FTZ R139, R205, R2 ;  /* 0x00000002cd8b7220 */ /* 0x000fe20000410000 */
[----:B------:R-:W-:Y:S02]  /*3e40*/  HADD2.F32 R2, -RZ, R27.H0_H0 ;  /* 0x2000001bff027230 */ /* 0x000fe40000004100 */
[C---:B------:R-:W-:Y:S01]  /*3e50*/  FFMA.FTZ R3, R134.reuse, R3, R93 ;  /* 0x0000000386037223 */ /* 0x040fe2000001005d */
[----:B------:R-:W-:Y:S01]  /*3e60*/  FFMA.FTZ R134, R134, R55, R57 ;  /* 0x0000003786867223 */ /* 0x000fe20000010039 */
[----:B------:R-:W-:-:S02]  /*3e70*/  HADD2.F32 R55, -RZ, R14.H1_H1 ;  /* 0x3000000eff377230 */ /* 0x000fc40000004100 */
[C---:B------:R-:W-:Y:S01]  /*3e80*/  FFMA.FTZ R2, R139.reuse, R2, R94 ;  /* 0x000000028b027223 */ /* 0x040fe2000001005e */
[----:B------:R-:W-:Y:S01]  /*3e90*/  FFMA.FTZ R139, R139, R50, R58 ;  /* 0x000000328b8b7223 */ /* 0x000fe2000001003a */
[----:B------:R-:W-:Y:S02]  /*3ea0*/  HADD2.F32 R50, -RZ, R14.H0_H0 ;  /* 0x2000000eff327230 */ /* 0x000fe40000004100 */
[----:B------:R-:W-:Y:S01]  /*3eb0*/  FFMA.FTZ R55, R54, R55, R59 ;  /* 0x0000003736377223 */ /* 0x000fe2000001003b */
[----:B------:R-:W-:Y:S01]  /*3ec0*/  FADD.FTZ R54, -R0, R167 ;  /* 0x000000a700367221 */ /* 0x000fe20000010100 */
[----:B------:R-:W-:Y:S02]  /*3ed0*/  F2FP.F16.F32.PACK_AB R47, R3, R2 ;  /* 0x00000002032f723e */ /* 0x000fe400000000ff */
[----:B------:R-:W-:Y:S01]  /*3ee0*/  IADD3 R2, P3, R136, UR10, RZ ;  /* 0x0000000a88027c10 */ /* 0x000fe2000ff7e0ff */
[----:B------:R-:W-:Y:S01]  /*3ef0*/  FFMA.FTZ R50, R51, R50, R60 ;  /* 0x0000003233327223 */ /* 0x000fe2000001003c */
[----:B------:R-:W-:Y:S01]  /*3f00*/  F2FP.F16.F32.PACK_AB R51, R134, R139 ;  /* 0x0000008b8633723e */ /* 0x000fe200000000ff */
[----:B------:R-:W-:Y:S01]  /*3f10*/  FADD.FTZ R134, -R0, R171 ;  /* 0x000000ab00867221 */ /* 0x000fe20000010100 */
[----:B------:R-:W-:Y:S01]  /*3f20*/  IADD3.X R3, R138, UR11, RZ, P3, !PT ;  /* 0x0000000b8a037c10 */ /* 0x000fe20009ffe4ff */
[----:B------:R-:W-:Y:S01]  /*3f30*/  FMUL.FTZ R54, R205, R54 ;  /* 0x00000036cd367220 */ /* 0x000fe20000410000 */
[----:B------:R-:W-:Y:S01]  /*3f40*/  F2FP.F16.F32.PACK_AB R50, R55, R50 ;  /* 0x000000323732723e */ /* 0x000fe200000000ff */
[C---:B------:R-:W-:Y:S01]  /*3f50*/  FMUL.FTZ R134, R205.reuse, R134 ;  /* 0x00000086cd867220 */ /* 0x040fe20000410000 */
[----:B------:R-:W-:Y:S01]  /*3f60*/  FMUL.FTZ R139, R205, R146 ;  /* 0x00000092cd8b7220 */ /* 0x000fe20000410000 */
[----:B------:R0:W-:Y:S02]  /*3f70*/  STG.E.128 desc[UR4][R2.64], R44 ;  /* 0x0000002c02007986 */ /* 0x0001e4000c101d04 */
[----:B0-----:R-:W-:-:S02]  /*3f80*/  HADD2.F32 R2, -RZ, R13.H0_H0 ;  /* 0x2000000dff027230 */ /* 0x001fc40000004100 */
[----:B------:R-:W-:Y:S01]  /*3f90*/  FADD.FTZ R46, -R0, R159 ;  /* 0x0000009f002e7221 */ /* 0x000fe20000010100 */
[----:B------:R-:W-:Y:S02]  /*3fa0*/  HADD2.F32 R3, -RZ, R13.H1_H1 ;  /* 0x3000000dff037230 */ /* 0x000fe40000004100 */
[----:B------:R-:W-:Y:S02]  /*3fb0*/  HADD2.F32 R45, -RZ, R20.H0_H0 ;  /* 0x20000014ff2d7230 */ /* 0x000fe40000004100 */
[----:B------:R-:W-:Y:S01]  /*3fc0*/  FFMA.FTZ R137, R137, R2, R62 ;  /* 0x0000000289897223 */ /* 0x000fe2000001003e */
[--C-:B------:R-:W-:Y:S02]  /*3fd0*/  HADD2.F32 R2, -RZ, R12.reuse.H0_H0 ;  /* 0x2000000cff027230 */ /* 0x100fe40000004100 */
[----:B------:R-:W-:Y:S01]  /*3fe0*/  FFMA.FTZ R44, R48, R3, R61 ;  /* 0x00000003302c7223 */ /* 0x000fe2000001003d */
[----:B------:R-:W-:Y:S02]  /*3ff0*/  HADD2.F32 R3, -RZ, R12.H1_H1 ;  /* 0x3000000cff037230 */ /* 0x000fe40000004100 */
[----:B------:R-:W-:-:S02]  /*4000*/  HADD2.F32 R47, -RZ, R20.H1_H1 ;  /* 0x30000014ff2f7230 */ /* 0x000fc40000004100 */
[----:B------:R-:W-:Y:S01]  /*4010*/  FFMA.FTZ R48, R49, R2, R64 ;  /* 0x0000000231307223 */ /* 0x000fe20000010040 */
[----:B------:R-:W-:Y:S01]  /*4020*/  IADD3 R2, P3, R136, UR12, RZ ;  /* 0x0000000c88027c10 */ /* 0x000fe2000ff7e0ff */
[----:B------:R-:W-:Y:S01]  /*4030*/  FFMA.FTZ R3, R52, R3, R63 ;  /* 0x0000000334037223 */ /* 0x000fe2000001003f */
[----:B------:R-:W-:Y:S01]  /*4040*/  F2FP.F16.F32.PACK_AB R49, R44, R137 ;  /* 0x000000892c31723e */ /* 0x000fe200000000ff */
[C---:B------:R-:W-:Y:S01]  /*4050*/  FADD.FTZ R44, -R0.reuse, R157 ;  /* 0x0000009d002c7221 */ /* 0x040fe20000010100 */
[----:B------:R-:W-:Y:S01]  /*4060*/  FMUL.FTZ R52, R205, R46 ;  /* 0x0000002ecd347220 */ /* 0x000fe20000410000 */
[----:B------:R-:W-:Y:S01]  /*4070*/  FADD.FTZ R46, -R0, R161 ;  /* 0x000000a1002e7221 */ /* 0x000fe20000010100 */
[----:B------:R-:W-:Y:S01]  /*4080*/  F2FP.F16.F32.PACK_AB R48, R3, R48 ;  /* 0x000000300330723e */ /* 0x000fe200000000ff */
[----:B------:R-:W-:Y:S01]  /*4090*/  FMUL.FTZ R55, R205, R44 ;  /* 0x0000002ccd377220 */ /* 0x000fe20000410000 */
[----:B------:R-:W-:Y:S01]  /*40a0*/  IADD3.X R3, R138, UR13, RZ, P3, !PT ;  /* 0x0000000d8a037c10 */ /* 0x000fe20009ffe4ff */
[----:B------:R-:W-:Y:S01]  /*40b0*/  FFMA.FTZ R47, R52, R47, R91 ;  /* 0x0000002f342f7223 */ /* 0x000fe2000001005b */
[----:B------:R-:W-:Y:S01]  /*40c0*/  FADD.FTZ R136, -R0, R173 ;  /* 0x000000ad00887221 */ /* 0x000fe20000010100 */
[----:B------:R-:W-:Y:S01]  /*40d0*/  FFMA.FTZ R44, R55, R45, R92 ;  /* 0x0000002d372c7223 */ /* 0x000fe2000001005c */
[----:B------:R-:W-:Y:S01]  /*40e0*/  HADD2.F32 R45, -RZ, R22.H0_H0 ;  /* 0x20000016ff2d7230 */ /* 0x000fe20000004100 */
[----:B------:R0:W-:Y:S01]  /*40f0*/  STG.E.128 desc[UR4][R2.64], R48 ;  /* 0x0000003002007986 */ /* 0x0001e2000c101d04 */
[----:B------:R-:W-:-:S02]  /*4100*/  HADD2.F32 R137, -RZ, R23.H1_H1 ;  /* 0x30000017ff897230 */ /* 0x000fc40000004100 */
[----:B------:R-:W-:Y:S01]  /*4110*/  FMUL.FTZ R136, R205, R136 ;  /* 0x00000088cd887220 */ /* 0x000fe20000410000 */
[----:B------:R-:W-:Y:S01]  /*4120*/  F2FP.F16.F32.PACK_AB R44, R47, R44 ;  /* 0x0000002c2f2c723e */ /* 0x000fe200000000ff */
[----:B------:R-:W-:Y:S02]  /*4130*/  HADD2.F32 R47, -RZ, R22.H1_H1 ;  /* 0x30000016ff2f7230 */ /* 0x000fe40000004100 */
[----:B------:R-:W-:Y:S01]  /*4140*/  FFMA.FTZ R138, R136, R137, R85 ;  /* 0x00000089888a7223 */ /* 0x000fe20000010055 */
[C---:B------:R-:W-:Y:S02]  /*4150*/  FMUL.FTZ R137, R205.reuse, R142 ;  /* 0x0000008ecd897220 */ /* 0x040fe40000410000 */
[----:B------:R-:W-:Y:S01]  /*4160*/  FFMA.FTZ R47, R54, R47, R87 ;  /* 0x0000002f362f7223 */ /* 0x000fe20000010057 */
[C---:B0-----:R-:W-:Y:S01]  /*4170*/  FADD.FTZ R2, -R0.reuse, R163 ;  /* 0x000000a300027221 */ /* 0x041fe20000010100 */
[--C-:B------:R-:W-:Y:S02]  /*4180*/  HADD2.F32 R3, -RZ, R21.reuse.H0_H0 ;  /* 0x20000015ff037230 */ /* 0x100fe40000004100 */
[----:B------:R-:W-:Y:S01]  /*4190*/  FADD.FTZ R50, -R0, R165 ;  /* 0x000000a500327221 */ /* 0x000fe20000010100 */
[C---:B------:R-:W-:Y:S01]  /*41a0*/  FMUL.FTZ R48, R205.reuse, R46 ;  /* 0x0000002ecd307220 */ /* 0x040fe20000410000 */
[----:B------:R-:W-:Y:S01]  /*41b0*/  FMUL.FTZ R49, R205, R2 ;  /* 0x00000002cd317220 */ /* 0x000fe20000410000 */
[----:B------:R-:W-:-:S02]  /*41c0*/  HADD2.F32 R2, -RZ, R21.H1_H1 ;  /* 0x30000015ff027230 */ /* 0x000fc40000004100 */
[----:B------:R-:W-:Y:S01]  /*41d0*/  FMUL.FTZ R50, R205, R50 ;  /* 0x00000032cd327220 */ /* 0x000fe20000410000 */
[----:B------:R-:W-:Y:S01]  /*41e0*/  FFMA.FTZ R3, R48, R3, R90 ;  /* 0x0000000330037223 */ /* 0x000fe2000001005a */
[----:B------:R-:W-:Y:S02]  /*41f0*/  HADD2.F32 R51, -RZ, R23.H0_H0 ;  /* 0x20000017ff337230 */ /* 0x000fe40000004100 */
[----:B------:R-:W-:Y:S01]  /*4200*/  FFMA.FTZ R2, R49, R2, R89 ;  /* 0x0000000231027223 */ /* 0x000fe20000010059 */
[----:B------:R-:W-:Y:S02]  /*4210*/  FFMA.FTZ R46, R50, R45, R88 ;  /* 0x0000002d322e7223 */ /* 0x000fe40000010058 */
[----:B------:R-:W-:Y:S02]  /*4220*/  FFMA.FTZ R51, R134, R51, R86 ;  /* 0x0000003386337223 */ /* 0x000fe40000010056 */
[----:B------:R-:W-:Y:S02]  /*4230*/  F2FP.F16.F32.PACK_AB R45, R2, R3 ;  /* 0x00000003022d723e */ /* 0x000fe400000000ff */
[----:B------:R-:W-:-:S02]  /*4240*/  IADD3 R2, P3, R151, UR10, RZ ;  /* 0x0000000a97027c10 */ /* 0x000fc4000ff7e0ff */
[----:B------:R-:W-:Y:S02]  /*4250*/  F2FP.F16.F32.PACK_AB R46, R47, R46 ;  /* 0x0000002e2f2e723e */ /* 0x000fe400000000ff */
[----:B------:R-:W-:Y:S01]  /*4260*/  F2FP.F16.F32.PACK_AB R47, R138, R51 ;  /* 0x000000338a2f723e */ /* 0x000fe200000000ff */
[----:B------:R-:W-:Y:S01]  /*4270*/  FADD.FTZ R138, -R0, R175 ;  /* 0x000000af008a7221 */ /* 0x000fe20000010100 */
[----:B------:R-:W-:-:S03]  /*4280*/  IADD3.X R3, R155, UR11, RZ, P3, !PT ;  /* 0x0000000b9b037c10 */ /* 0x000fc60009ffe4ff */
[----:B------:R-:W-:Y:S02]  /*4290*/  FMUL.FTZ R53, R205, R138 ;  /* 0x0000008acd357220 */ /* 0x000fe40000410000 */
[----:B------:R0:W-:Y:S02]  /*42a0*/  STG.E.128 desc[UR4][R2.64], R44 ;  /* 0x0000002c02007986 */ /* 0x0001e4000c101d04 */
[--C-:B0-----:R-:W-:Y:S02]  /*42b0*/  HADD2.F32 R2, -RZ, R11.reuse.H0_H0 ;  /* 0x2000000bff027230 */ /* 0x101fe40000004100 */
[C---:B------:R-:W-:Y:S01]  /*42c0*/  FADD.FTZ R44, -R0.reuse, R193 ;  /* 0x000000c1002c7221 */ /* 0x040fe20000010100 */
[----:B------:R-:W-:Y:S02]  /*42d0*/  HADD2.F32 R45, -RZ, R10.H1_H1 ;  /* 0x3000000aff2d7230 */ /* 0x000fe40000004100 */
[----:B------:R-:W-:Y:S01]  /*42e0*/  FADD.FTZ R46, -R0, R195 ;  /* 0x000000c3002e7221 */ /* 0x000fe20000010100 */
[----:B------:R-:W-:-:S02]  /*42f0*/  HADD2.F32 R3, -RZ, R11.H1_H1 ;  /* 0x3000000bff037230 */ /* 0x000fc40000004100 */
[----:B------:R-:W-:Y:S01]  /*4300*/  FFMA.FTZ R47, R134, R2, R107 ;  /* 0x00000002862f7223 */ /* 0x000fe2000001006b */
[----:B------:R-:W-:Y:S01]  /*4310*/  FMUL.FTZ R142, R205, R44 ;  /* 0x0000002ccd8e7220 */ /* 0x000fe20000410000 */
[--C-:B------:R-:W-:Y:S02]  /*4320*/  HADD2.F32 R2, -RZ, R9.reuse.H0_H0 ;  /* 0x20000009ff027230 */ /* 0x100fe40000004100 */
[----:B------:R-:W-:Y:S01]  /*4330*/  FFMA.FTZ R51, R54, R45, R108 ;  /* 0x0000002d36337223 */ /* 0x000fe2000001006c */
[----:B------:R-:W-:Y:S02]  /*4340*/  HADD2.F32 R44, -RZ, R9.H1_H1 ;  /* 0x30000009ff2c7230 */ /* 0x000fe40000004100 */
[----:B------:R-:W-:Y:S01]  /*4350*/  FFMA.FTZ R136, R136, R3, R110 ;  /* 0x0000000388887223 */ /* 0x000fe2000001006e */
[----:B------:R-:W-:Y:S02]  /*4360*/  HADD2.F32 R3, -RZ, R10.H0_H0 ;  /* 0x2000000aff037230 */ /* 0x000fe40000004100 */
[----:B------:R-:W-:Y:S01]  /*4370*/  FFMA.FTZ R45, R48, R2, R103 ;  /* 0x00000002302d7223 */ /* 0x000fe20000010067 */
[----:B------:R-:W-:-:S02]  /*4380*/  HADD2.F32 R2, -RZ, R8.H0_H0 ;  /* 0x20000008ff027230 */ /* 0x000fc40000004100 */
[----:B------:R-:W-:Y:S01]  /*4390*/  FFMA.FTZ R48, R49, R44, R106 ;  /* 0x0000002c31307223 */ /* 0x000fe2000001006a */
[--C-:B------:R-:W-:Y:S02]  /*43a0*/  HADD2.F32 R49, -RZ, R19.reuse.H1_H1 ;  /* 0x30000013ff317230 */ /* 0x100fe40000004100 */
[----:B------:R-:W-:Y:S01]  /*43b0*/  FMUL.FTZ R146, R205, R46 ;  /* 0x0000002ecd927220 */ /* 0x000fe20000410000 */
[----:B------:R-:W-:Y:S01]  /*43c0*/  FFMA.FTZ R46, R50, R3, R105 ;  /* 0x00000003322e7223 */ /* 0x000fe20000010069 */
[----:B------:R-:W-:Y:S01]  /*43d0*/  FFMA.FTZ R44, R55, R2, R56 ;  /* 0x00000002372c7223 */ /* 0x000fe20000010038 */
[----:B------:R-:W-:Y:S02]  /*43e0*/  HADD2.F32 R2, -RZ, R19.H0_H0 ;  /* 0x20000013ff027230 */ /* 0x000fe40000004100 */
[----:B------:R-:W-:Y:S01]  /*43f0*/  FFMA.FTZ R143, R152, R49, R73 ;  /* 0x00000031988f7223 */ /* 0x000fe20000010049 */
[----:B------:R-:W-:Y:S01]  /*4400*/  HADD2.F32 R50, -RZ, R7.H0_H0 ;  /* 0x20000007ff327230 */ /* 0x000fe20000004100 */
[----:B------:R-:W-:Y:S01]  /*4410*/  F2FP.F16.F32.PACK_AB R45, R48, R45 ;  /* 0x0000002d302d723e */ /* 0x000fe200000000ff */
[----:B------:R-:W-:-:S02]  /*4420*/  HADD2.F32 R49, -RZ, R18.H1_H1 ;  /* 0x30000012ff317230 */ /* 0x000fc40000004100 */
[C---:B------:R-:W-:Y:S01]  /*4430*/  FFMA.FTZ R134, R141.reuse, R2, R74 ;  /* 0x000000028d867223 */ /* 0x040fe2000001004a */
[----:B------:R-:W-:Y:S02]  /*4440*/  HADD2.F32 R3, -RZ, R8.H1_H1 ;  /* 0x30000008ff037230 */ /* 0x000fe40000004100 */
[----:B------:R-:W-:Y:S01]  /*4450*/  FFMA.FTZ R138, R141, R50, R115 ;  /* 0x000000328d8a7223 */ /* 0x000fe20000010073 */
[----:B------:R-:W-:Y:S02]  /*4460*/  HADD2.F32 R55, -RZ, R7.H1_H1 ;  /* 0x30000007ff377230 */ /* 0x000fe40000004100 */
[----:B------:R-:W-:Y:S01]  /*4470*/  FFMA.FTZ R141, R148, R49, R75 ;  /* 0x00000031948d7223 */ /* 0x000fe2000001004b */
[--C-:B------:R-:W-:Y:S01]  /*4480*/  HADD2.F32 R48, -RZ, R17.reuse.H0_H0 ;  /* 0x20000011ff307230 */ /* 0x100fe20000004100 */
[----:B------:R-:W-:Y:S01]  /*4490*/  F2FP.F16.F32.PACK_AB R46, R51, R46 ;  /* 0x0000002e332e723e */ /* 0x000fe200000000ff */
[----:B------:R-:W-:Y:S02]  /*44a0*/  HADD2.F32 R49, -RZ, R17.H1_H1 ;  /* 0x30000011ff317230 */ /* 0x000fe40000004100 */
[----:B------:R-:W-:Y:S01]  /*44b0*/  FFMA.FTZ R3, R52, R3, R104 ;  /* 0x0000000334037223 */ /* 0x000fe20000010068 */
[----:B------:R-:W-:-:S02]  /*44c0*/  HADD2.F32 R2, -RZ, R18.H0_H0 ;  /* 0x20000012ff027230 */ /* 0x000fc40000004100 */
[----:B------:R-:W-:Y:S01]  /*44d0*/  FFMA.FTZ R145, R152, R55, R118 ;  /* 0x0000003798917223 */ /* 0x000fe20000010076 */
[--C-:B------:R-:W-:Y:S02]  /*44e0*/  HADD2.F32 R50, -RZ, R6.reuse.H0_H0 ;  /* 0x20000006ff327230 */ /* 0x100fe40000004100 */
[----:B------:R-:W-:Y:S01]  /*44f0*/  FFMA.FTZ R52, R137, R48, R82 ;  /* 0x0000003089347223 */ /* 0x000fe20000010052 */
[----:B------:R-:W-:Y:S02]  /*4500*/  HADD2.F32 R51, -RZ, R6.H1_H1 ;  /* 0x30000006ff337230 */ /* 0x000fe40000004100 */
[----:B------:R-:W-:Y:S01]  /*4510*/  FFMA.FTZ R55, R144, R49, R81 ;  /* 0x0000003190377223 */ /* 0x000fe20000010051 */
[C---:B------:R-:W-:Y:S01]  /*4520*/  FFMA.FTZ R54, R139.reuse, R2, R80 ;  /* 0x000000028b367223 */ /* 0x040fe20000010050 */
[--C-:B------:R-:W-:Y:S02]  /*4530*/  HADD2.F32 R48, -RZ, R16.reuse.H0_H0 ;  /* 0x20000010ff307230 */ /* 0x100fe40000004100 */
[----:B------:R-:W-:Y:S01]  /*4540*/  FFMA.FTZ R139, R139, R50, R113 ;  /* 0x000000328b8b7223 */ /* 0x000fe20000010071 */
[----:B------:R-:W-:Y:S01]  /*4550*/  HADD2.F32 R49, -RZ, R16.H1_H1 ;  /* 0x30000010ff317230 */ /* 0x000fe20000004100 */
[----:B------:R-:W-:Y:S01]  /*4560*/  IADD3 R2, P3, R151, UR12, RZ ;  /* 0x0000000c97027c10 */ /* 0x000fe2000ff7e0ff */
[----:B------:R-:W-:Y:S01]  /*4570*/  FFMA.FTZ R148, R148, R51, R116 ;  /* 0x0000003394947223 */ /* 0x000fe20000010074 */
[----:B------:R-:W-:Y:S01]  /*4580*/  F2FP.F16.F32.PACK_AB R47, R136, R47 ;  /* 0x0000002f882f723e */ /* 0x000fe200000000ff */
[--C-:B------:R-:W-:Y:S01]  /*4590*/  HADD2.F32 R50, -RZ, R5.reuse.H0_H0 ;  /* 0x20000005ff327230 */ /* 0x100fe20000004100 */
[----:B------:R-:W-:Y:S01]  /*45a0*/  F2FP.F16.F32.PACK_AB R44, R3, R44 ;  /* 0x0000002c032c723e */ /* 0x000fe200000000ff */
[----:B------:R-:W-:Y:S01]  /*45b0*/  HADD2.F32 R51, -RZ, R5.H1_H1 ;  /* 0x30000005ff337230 */ /* 0x000fe20000004100 */
[----:B------:R-:W-:Y:S01]  /*45c0*/  IADD3.X R3, R155, UR13, RZ, P3, !PT ;  /* 0x0000000d9b037c10 */ /* 0x000fe20009ffe4ff */
[----:B------:R-:W-:-:S02]  /*45d0*/  HADD2.F32 R136, -RZ, R79.H0_H0 ;  /* 0x2000004fff887230 */ /* 0x000fc40000004100 */
[----:B------:R-:W-:Y:S01]  /*45e0*/  FFMA.FTZ R48, R53, R48, R84 ;  /* 0x0000003035307223 */ /* 0x000fe20000010054 */
[--C-:B------:R-:W-:Y:S02]  /*45f0*/  HADD2.F32 R151, -RZ, R31.reuse.H0_H0 ;  /* 0x2000001fff977230 */ /* 0x100fe40000004100 */
[----:B------:R-:W-:Y:S01]  /*4600*/  FFMA.FTZ R49, R140, R49, R83 ;  /* 0x000000318c317223 */ /* 0x000fe20000010053 */
[----:B------:R-:W-:Y:S01]  /*4610*/  FFMA.FTZ R137, R137, R50, R111 ;  /* 0x0000003289897223 */ /* 0x000fe2000001006f */
[----:B------:R-:W-:Y:S01]  /*4620*/  FFMA.FTZ R144, R144, R51, R114 ;  /* 0x0000003390907223 */ /* 0x000fe20000010072 */
[--C-:B------:R-:W-:Y:S02]  /*4630*/  HADD2.F32 R50, -RZ, R4.reuse.H0_H0 ;  /* 0x20000004ff327230 */ /* 0x100fe40000004100 */
[C---:B------:R-:W-:Y:S01]  /*4640*/  FFMA.FTZ R136, R149.reuse, R136, R66 ;  /* 0x0000008895887223 */ /* 0x040fe20000010042 */
[----:B------:R-:W-:Y:S01]  /*4650*/  FFMA.FTZ R151, R149, R151, R124 ;  /* 0x0000009795977223 */ /* 0x000fe2000001007c */
[----:B------:R-:W-:Y:S01]  /*4660*/  HADD2.F32 R51, -RZ, R4.H1_H1 ;  /* 0x30000004ff337230 */ /* 0x000fe20000004100 */
[----:B------:R-:W-:Y:S01]  /*4670*/  SHF.L.U32 R149, R153, 0x4, RZ ;  /* 0x0000000499957819 */ /* 0x000fe200000006ff */
[----:B------:R0:W-:Y:S01]  /*4680*/  STG.E.128 desc[UR4][R2.64], R44 ;  /* 0x0000002c02007986 */ /* 0x0001e2000c101d04 */
[----:B------:R-:W-:Y:S01]  /*4690*/  F2FP.F16.F32.PACK_AB R48, R49, R48 ;  /* 0x000000303130723e */ /* 0x000fe200000000ff */
[----:B------:R-:W-:Y:S01]  /*46a0*/  FFMA.FTZ R53, R53, R50, R109 ;  /* 0x0000003235357223 */ /* 0x000fe2000001006d */
[----:B------:R-:W-:Y:S01]  /*46b0*/  F2FP.F16.F32.PACK_AB R49, R55, R52 ;  /* 0x000000343731723e */ /* 0x000fe200000000ff */
[----:B------:R-:W-:Y:S01]  /*46c0*/  HADD2.F32 R52, -RZ, R31.H1_H1 ;  /* 0x3000001fff347230 */ /* 0x000fe20000004100 */
[----:B------:R-:W-:Y:S01]  /*46d0*/  SHF.R.U32.HI R153, RZ, 0x1c, R153 ;  /* 0x0000001cff997819 */ /* 0x000fe20000011699 */
[----:B------:R-:W-:Y:S01]  /*46e0*/  FFMA.FTZ R140, R140, R51, R112 ;  /* 0x000000338c8c7223 */ /* 0x000fe20000010070 */
[----:B------:R-:W-:Y:S01]  /*46f0*/  F2FP.F16.F32.PACK_AB R50, R141, R54 ;  /* 0x000000368d32723e */ /* 0x000fe200000000ff */
[----:B------:R-:W-:-:S02]  /*4700*/  HADD2.F32 R54, -RZ, R76.H1_H1 ;  /* 0x3000004cff367230 */ /* 0x000fc40000004100 */
[----:B------:R-:W-:Y:S01]  /*4710*/  FMUL.FTZ R0, R205, R156 ;  /* 0x0000009ccd007220 */ /* 0x000fe20000410000 */
[----:B------:R-:W-:Y:S01]  /*4720*/  F2FP.F16.F32.PACK_AB R51, R143, R134 ;  /* 0x000000868f33723e */ /* 0x000fe200000000ff */
[----:B------:R-:W-:Y:S01]  /*4730*/  FFMA.FTZ R55, R128, R146, R69 ;  /* 0x0000009280377223 */ /* 0x000fe20000010045 */
[-C--:B------:R-:W-:Y:S01]  /*4740*/  FFMA.FTZ R134, R77, R158.reuse, R68 ;  /* 0x0000009e4d867223 */ /* 0x080fe20000010044 */
[----:B------:R-:W-:Y:S01]  /*4750*/  FFMA.FTZ R158, R29, R158, R122 ;  /* 0x0000009e1d9e7223 */ /* 0x000fe2000001007a */
[----:B------:R-:W-:Y:S01]  /*4760*/  FFMA.FTZ R146, R132, R146, R121 ;  /* 0x0000009284927223 */ /* 0x000fe20000010079 */
[----:B0-----:R-:W-:Y:S01]  /*4770*/  HADD2.F32 R45, -RZ, R79.H1_H1 ;  /* 0x3000004fff2d7230 */ /* 0x001fe20000004100 */
[----:B------:R-:W-:Y:S01]  /*4780*/  IADD3 R2, P3, R149, UR10, RZ ;  /* 0x0000000a95027c10 */ /* 0x000fe2000ff7e0ff */
[----:B------:R-:W-:Y:S01]  /*4790*/  HADD2.F32 R44, -RZ, R76.H0_H0 ;  /* 0x2000004cff2c7230 */ /* 0x000fe20000004100 */
[----:B------:R-:W-:Y:S01]  /*47a0*/  F2FP.F16.F32.PACK_AB R47, R145, R138 ;  /* 0x0000008a912f723e */ /* 0x000fe200000000ff */
[----:B------:R-:W-:-:S02]  /*47b0*/  HADD2.F32 R46, -RZ, R28.H0_H0 ;  /* 0x2000001cff2e7230 */ /* 0x000fc40000004100 */
[C---:B------:R-:W-:Y:S01]  /*47c0*/  FFMA.FTZ R141, R164.reuse, R45, R65 ;  /* 0x0000002da48d7223 */ /* 0x040fe20000010041 */
[----:B------:R-:W-:Y:S01]  /*47d0*/  IADD3.X R3, R153, UR11, RZ, P3, !PT ;  /* 0x0000000b99037c10 */ /* 0x000fe20009ffe4ff */
[----:B------:R-:W-:Y:S01]  /*47e0*/  FFMA.FTZ R164, R164, R52, R125 ;  /* 0x00000034a4a47223 */ /* 0x000fe2000001007d */
[----:B------:R-:W-:Y:S01]  /*47f0*/  FFMA.FTZ R52, R147, R44, R72 ;  /* 0x0000002c93347223 */ /* 0x000fe20000010048 */
[----:B------:R-:W-:Y:S01]  /*4800*/  F2FP.F16.F32.PACK_AB R44, R140, R53 ;  /* 0x000000358c2c723e */ /* 0x000fe200000000ff */
[----:B------:R-:W-:Y:S01]  /*4810*/  FFMA.FTZ R53, R0, R54, R71 ;  /* 0x0000003600357223 */ /* 0x000fe20000010047 */
[----:B------:R0:W-:Y:S01]  /*4820*/  STG.E.128 desc[UR4][R2.64], R48 ;  /* 0x0000003002007986 */ /* 0x0001e2000c101d04 */
[----:B------:R-:W-:Y:S01]  /*4830*/  FFMA.FTZ R54, R129, R142, R70 ;  /* 0x0000008e81367223 */ /* 0x000fe20000010046 */
[----:B------:R-:W-:Y:S01]  /*4840*/  SHF.L.U32 R138, R169, 0x4, RZ ;  /* 0x00000004a98a7819 */ /* 0x000fe200000006ff */
[----:B------:R-:W-:Y:S01]  /*4850*/  FFMA.FTZ R147, R147, R46, R117 ;  /* 0x0000002e93937223 */ /* 0x000fe20000010075 */
[----:B------:R-:W-:Y:S01]  /*4860*/  F2FP.F16.F32.PACK_AB R45, R144, R137 ;  /* 0x00000089902d723e */ /* 0x000fe200000000ff */
[----:B------:R-:W-:Y:S01]  /*4870*/  FFMA.FTZ R137, R78, R160, R67 ;  /* 0x000000a04e897223 */ /* 0x000fe20000010043 */
[----:B------:R-:W-:-:S02]  /*4880*/  SHF.R.U32.HI R169, RZ, 0x1c, R169 ;  /* 0x0000001cffa97819 */ /* 0x000fc400000116a9 */
[----:B------:R-:W-:Y:S01]  /*4890*/  F2FP.F16.F32.PACK_AB R46, R148, R139 ;  /* 0x0000008b942e723e */ /* 0x000fe200000000ff */
[----:B0-----:R-:W-:Y:S01]  /*48a0*/  FFMA.FTZ R3, R30, R160, R123 ;  /* 0x000000a01e037223 */ /* 0x001fe2000001007b */
[----:B------:R-:W-:Y:S01]  /*48b0*/  F2FP.F16.F32.PACK_AB R48, R53, R52 ;  /* 0x000000343530723e */ /* 0x000fe200000000ff */
[----:B------:R-:W-:Y:S01]  /*48c0*/  FFMA.FTZ R53, R130, R142, R119 ;  /* 0x0000008e82357223 */ /* 0x000fe20000010077 */
[----:B------:R-:W-:Y:S01]  /*48d0*/  F2FP.F16.F32.PACK_AB R51, R141, R136 ;  /* 0x000000888d33723e */ /* 0x000fe200000000ff */
[----:B------:R-:W-:Y:S01]  /*48e0*/  FFMA.FTZ R52, R135, R0, R120 ;  /* 0x0000000087347223 */ /* 0x000fe20000010078 */
[----:B------:R-:W-:Y:S02]  /*48f0*/  IADD3 R2, P3, R149, UR12, RZ ;  /* 0x0000000c95027c10 */ /* 0x000fe4000ff7e0ff */
[----:B------:R-:W-:Y:S02]  /*4900*/  IADD3 R136, P4, R138, UR10, RZ ;  /* 0x0000000a8a887c10 */ /* 0x000fe4000ff9e0ff */
[----:B------:R-:W-:-:S02]  /*4910*/  F2FP.F16.F32.PACK_AB R49, R55, R54 ;  /* 0x000000363731723e */ /* 0x000fc400000000ff */
[----:B------:R-:W-:Y:S02]  /*4920*/  IADD3 R138, P6, R138, UR12, RZ ;  /* 0x0000000c8a8a7c10 */ /* 0x000fe4000ffde0ff */
[----:B------:R-:W-:Y:S02]  /*4930*/  F2FP.F16.F32.PACK_AB R54, R3, R158 ;  /* 0x0000009e0336723e */ /* 0x000fe400000000ff */
[----:B------:R-:W-:Y:S02]  /*4940*/  F2FP.F16.F32.PACK_AB R50, R137, R134 ;  /* 0x000000868932723e */ /* 0x000fe400000000ff */
[----:B------:R-:W-:Y:S02]  /*4950*/  IADD3.X R3, R153, UR13, RZ, P3, !PT ;  /* 0x0000000d99037c10 */ /* 0x000fe40009ffe4ff */
[----:B------:R-:W-:Y:S02]  /*4960*/  IADD3.X R137, R169, UR11, RZ, P4, !PT ;  /* 0x0000000ba9897c10 */ /* 0x000fe4000a7fe4ff */
[----:B------:R-:W-:Y:S01]  /*4970*/  F2FP.F16.F32.PACK_AB R55, R164, R151 ;  /* 0x00000097a437723e */ /* 0x000fe200000000ff */
[----:B------:R0:W-:Y:S01]  /*4980*/  STG.E.128 desc[UR4][R2.64], R44 ;  /* 0x0000002c02007986 */ /* 0x0001e2000c101d04 */
[----:B------:R-:W-:-:S02]  /*4990*/  F2FP.F16.F32.PACK_AB R53, R146, R53 ;  /* 0x000000359235723e */ /* 0x000fc400000000ff */
[----:B------:R-:W-:Y:S01]  /*49a0*/  F2FP.F16.F32.PACK_AB R52, R52, R147 ;  /* 0x000000933434723e */ /* 0x000fe200000000ff */
[----:B------:R0:W-:Y:S01]  /*49b0*/  STG.E.128 desc[UR4][R136.64], R48 ;  /* 0x0000003088007986 */ /* 0x0001e2000c101d04 */
[----:B------:R-:W-:Y:S02]  /*49c0*/  IADD3.X R139, R169, UR13, RZ, P6, !PT ;  /* 0x0000000da98b7c10 */ /* 0x000fe4000b7fe4ff */
[----:B------:R-:W-:Y:S02]  /*49d0*/  ISETP.GE.AND P3, PT, R131, UR15, PT ;  /* 0x0000000f83007c0c */ /* 0x000fe4000bf66270 */
[----:B------:R-:W-:Y:S01]  /*49e0*/  SEL R0, RZ, 0x1, P2 ;  /* 0x00000001ff007807 */ /* 0x000fe20001000000 */
[----:B------:R0:W-:Y:S10]  /*49f0*/  STG.E.128 desc[UR4][R138.64], R52 ;  /* 0x000000348a007986 */ /* 0x0001f4000c101d04 */
[----:B------:R-:W-:Y:S05]  /*4a00*/  @!P3 BRA `(.L_x_3077) ;  /* 0xffffffbc00e4b947 */ /* 0x000fea000383ffff */
[----:B------:R-:W-:Y:S05]  /*4a10*/  EXIT ;  /* 0x000000000000794d */ /* 0x000fea0003800000 */
.L_x_3076:
[----:B------:R-:W-:Y:S01]  /*4a20*/  HFMA2.MMA R51, -RZ, RZ, 0, 5.9604644775390625e-08 ;  /* 0x00000001ff337435 */ /* 0x000fe200000001ff */
[----:B------:R-:W-:Y:S02]  /*4a30*/  MOV R52, R0 ;  /* 0x0000000000347202 */ /* 0x000fe40000000f00 */
[----:B------:R-:W-:Y:S02]  /*4a40*/  MOV R54, 0x1f ;  /* 0x0000001f00367802 */ /* 0x000fe40000000f00 */
[----:B------:R-:W-:-:S07]  /*4a50*/  MOV R49, 0xffffffff ;  /* 0xffffffff00317802 */ /* 0x000fce0000000f00 */
[----:B-----5:R-:W-:Y:S05]  /*4a60*/  WARPSYNC.COLLECTIVE R49, `(.L_x_3078) ;  /* 0x0000000031087348 */ /* 0x020fea0003c00000 */
[----:B------:R0:W1:Y:S02]  /*4a70*/  SHFL.BFLY P4, R50, R52, R51, R54 ;  /* 0x0c00003334327389 */ /* 0x0000640000080036 */
[----:B01---5:R-:W-:Y:S01]  /*4a80*/  ENDCOLLECTIVE ;  /* 0x000000000000791b */ /* 0x023fe20003800000 */
.L_x_3078:
[----:B------:R-:W-:Y:S01]  /*4a90*/  HFMA2.MMA R51, -RZ, RZ, 0, 1.1920928955078125e-07 ;  /* 0x00000002ff337435 */ /* 0x000fe200000001ff */
[----:B------:R-:W-:-:S05]  /*4aa0*/  MOV R3, R50 ;  /* 0x0000003200037202 */ /* 0x000fca0000000f00 */
[----:B------:R-:W-:-:S05]  /*4ab0*/  FADD.FTZ R3, R0, R3 ;  /* 0x0000000300037221 */ /* 0x000fca0000010000 */
[----:B------:R-:W-:-:S07]  /*4ac0*/  MOV R52, R3 ;  /* 0x0000000300347202 */ /* 0x000fce0000000f00 */
[----:B------:R-:W-:Y:S05]  /*4ad0*/  WARPSYNC.COLLECTIVE R49, `(.L_x_3079) ;  /* 0x0000000031087348 */ /* 0x000fea0003c00000 */
[----:B------:R0:W1:Y:S02]  /*4ae0*/  SHFL.BFLY P4, R50, R52, R51, R54 ;  /* 0x0c00003334327389 */ /* 0x0000640000080036 */
[----:B01----:R-:W-:Y:S01]  /*4af0*/  ENDCOLLECTIVE ;  /* 0x000000000000791b */ /* 0x003fe20003800000 */
.L_x_3079:
[----:B------:R-:W-:Y:S01]  /*4b00*/  HFMA2.MMA R51, -RZ, RZ, 0, 2.384185791015625e-07 ;  /* 0x00000004ff337435 */ /* 0x000fe200000001ff */
[----:B------:R-:W-:-:S05]  /*4b10*/  MOV R2, R50 ;  /* 0x0000003200027202 */ /* 0x000fca0000000f00 */
[----:B------:R-:W-:-:S05]  /*4b20*/  FADD.FTZ R45, R3, R2 ;  /* 0x00000002032d7221 */ /* 0x000fca0000010000 */
[----:B------:R-:W-:-:S07]  /*4b30*/  MOV R52, R45 ;  /* 0x0000002d00347202 */ /* 0x000fce0000000f00 */
[----:B------:R-:W-:Y:S05]  /*4b40*/  WARPSYNC.COLLECTIVE R49, `(.L_x_3080) ;  /* 0x0000000031087348 */ /* 0x000fea0003c00000 */
[----:B------:R0:W1:Y:S02]  /*4b50*/  SHFL.BFLY P4, R50, R52, R51, R54 ;  /* 0x0c00003334327389 */ /* 0x0000640000080036 */
[----:B01----:R-:W-:Y:S01]  /*4b60*/  ENDCOLLECTIVE ;  /* 0x000000000000791b */ /* 0x003fe20003800000 */
.L_x_3080:
[----:B------:R-:W-:Y:S01]  /*4b70*/  HFMA2.MMA R51, -RZ, RZ, 0, 4.76837158203125e-07 ;  /* 0x00000008ff337435 */ /* 0x000fe200000001ff */
[----:B------:R-:W-:-:S05]  /*4b80*/  MOV R2, R50 ;  /* 0x0000003200027202 */ /* 0x000fca0000000f00 */
[----:B------:R-:W-:-:S05]  /*4b90*/  FADD.FTZ R46, R45, R2 ;  /* 0x000000022d2e7221 */ /* 0x000fca0000010000 */
[----:B------:R-:W-:-:S07]  /*4ba0*/  MOV R52, R46 ;  /* 0x0000002e00347202 */ /* 0x000fce0000000f00 */
[----:B------:R-:W-:Y:S05]  /*4bb0*/  WARPSYNC.COLLECTIVE R49, `(.L_x_3081) ;  /* 0x0000000031087348 */ /* 0x000fea0003c00000 */
[----:B------:R0:W1:Y:S02]  /*4bc0*/  SHFL.BFLY P4, R50, R52, R51, R54 ;  /* 0x0c00003334327389 */ /* 0x0000640000080036 */
[----:B01----:R-:W-:Y:S01]  /*4bd0*/  ENDCOLLECTIVE ;  /* 0x000000000000791b */ /* 0x003fe20003800000 */
.L_x_3081:
[----:B------:R-:W-:Y:S01]  /*4be0*/  HFMA2.MMA R51, -RZ, RZ, 0, 9.5367431640625e-07 ;  /* 0x00000010ff337435 */ /* 0x000fe200000001ff */
[----:B------:R-:W-:-:S05]  /*4bf0*/  MOV R47, R50 ;  /* 0x00000032002f7202 */ /* 0x000fca0000000f00 */
[----:B------:R-:W-:-:S05]  /*4c00*/  FADD.FTZ R47, R46, R47 ;  /* 0x0000002f2e2f7221 */ /* 0x000fca0000010000 */
[----:B------:R-:W-:-:S07]  /*4c10*/  MOV R52, R47 ;  /* 0x0000002f00347202 */ /* 0x000fce0000000f00 */
[----:B------:R-:W-:Y:S05]  /*4c20*/  WARPSYNC.COLLECTIVE R49, `(.L_x_3082) ;  /* 0x0000000031087348 */ /* 0x000fea0003c00000 */
[----:B------:R0:W1:Y:S02]  /*4c30*/  SHFL.BFLY P4, R50, R52, R51, R54 ;  /* 0x0c00003334327389 */ /* 0x0000640000080036 */
[----:B01----:R-:W-:Y:S01]  /*4c40*/  ENDCOLLECTIVE ;  /* 0x000000000000791b */ /* 0x003fe20003800000 */
.L_x_3082:
        /* <DEDUP_REMOVED lines=72> */
.L_x_3083:
[----:B------:R-:W-:Y:S01]  /*50d0*/  HFMA2.MMA R51, -RZ, RZ, 0, 1.1920928955078125e-07 ;  /* 0x00000002ff337435 */ /* 0x000fe200000001ff */
[----:B------:R-:W-:-:S05]  /*50e0*/  MOV R3, R50 ;  /* 0x0000003200037202 */ /* 0x000fca0000000f00 */
[----:B------:R-:W-:-:S05]  /*50f0*/  FADD.FTZ R3, R0, R3 ;  /* 0x0000000300037221 */ /* 0x000fca0000010000 */
[----:B------:R-:W-:-:S07]  /*5100*/  MOV R52, R3 ;  /* 0x0000000300347202 */ /* 0x000fce0000000f00 */
[----:B------:R-:W-:Y:S05]  /*5110*/  WARPSYNC.COLLECTIVE R49, `(.L_x_3084) ;  /* 0x0000000031087348 */ /* 0x000fea0003c00000 */
[----:B------:R0:W1:Y:S02]  /*5120*/  SHFL.BFLY P4, R50, R52, R51, R54 ;  /* 0x0c00003334327389 */ /* 0x0000640000080036 */
[----:B01----:R-:W-:Y:S01]  /*5130*/  ENDCOLLECTIVE ;  /* 0x000000000000791b */ /* 0x003fe20003800000 */
.L_x_3084:
[----:B------:R-:W-:Y:S01]  /*5140*/  HFMA2.MMA R51, -RZ, RZ, 0, 2.384185791015625e-07 ;  /* 0x00000004ff337435 */ /* 0x000fe200000001ff */
[----:B------:R-:W-:-:S05]  /*5150*/  MOV R46, R50 ;  /* 0x00000032002e7202 */ /* 0x000fca0000000f00 */
[----:B------:R-:W-:-:S05]  /*5160*/  FADD.FTZ R46, R3, R46 ;  /* 0x0000002e032e7221 */ /* 0x000fca0000010000 */
[----:B------:R-:W-:-:S07]  /*5170*/  MOV R52, R46 ;  /* 0x0000002e00347202 */ /* 0x000fce0000000f00 */
[----:B------:R-:W-:Y:S05]  /*5180*/  WARPSYNC.COLLECTIVE R49, `(.L_x_3085) ;  /* 0x0000000031087348 */ /* 0x000fea0003c00000 */
[----:B------:R0:W1:Y:S02]  /*5190*/  SHFL.BFLY P4, R50, R52, R51, R54 ;  /* 0x0c00003334327389 */ /* 0x0000640000080036 */
[----:B01----:R-:W-:Y:S01]  /*51a0*/  ENDCOLLECTIVE ;  /* 0x000000000000791b */ /* 0x003fe20003800000 */
.L_x_3085:
[----:B------:R-:W-:Y:S01]  /*51b0*/  HFMA2.MMA R51, -RZ, RZ, 0, 4.76837158203125e-07 ;  /* 0x00000008ff337435 */ /* 0x000fe200000001ff */
[----:B------:R-:W-:-:S05]  /*51c0*/  MOV R45, R50 ;  /* 0x00000032002d7202 */ /* 0x000fca0000000f00 */
[----:B------:R-:W-:-:S05]  /*51d0*/  FADD.FTZ R45, R46, R45 ;  /* 0x0000002d2e2d7221 */ /* 0x000fca0000010000 */
[----:B------:R-:W-:-:S07]  /*51e0*/  MOV R52, R45 ;  /* 0x0000002d00347202 */ /* 0x000fce0000000f00 */
[----:B------:R-:W-:Y:S05]  /*51f0*/  WARPSYNC.COLLECTIVE R49, `(.L_x_3086) ;  /* 0x0000000031087348 */ /* 0x000fea0003c00000 */
[----:B------:R0:W1:Y:S02]  /*5200*/  SHFL.BFLY P4, R50, R52, R51, R54 ;  /* 0x0c00003334327389 */ /* 0x0000640000080036 */
[----:B01----:R-:W-:Y:S01]  /*5210*/  ENDCOLLECTIVE ;  /* 0x000000000000791b */ /* 0x003fe20003800000 */
.L_x_3086:
[----:B------:R-:W-:Y:S01]  /*5220*/  HFMA2.MMA R51, -RZ, RZ, 0, 9.5367431640625e-07 ;  /* 0x00000010ff337435 */ /* 0x000fe200000001ff */
[----:B------:R-:W-:-:S05]  /*5230*/  MOV R48, R50 ;  /* 0x0000003200307202 */ /* 0x000fca0000000f00 */
[----:B------:R-:W-:-:S05]  /*5240*/  FADD.FTZ R48, R45, R48 ;  /* 0x000000302d307221 */ /* 0x000fca0000010000 */
[----:B------:R-:W-:-:S07]  /*5250*/  MOV R52, R48 ;  /* 0x0000003000347202 */ /* 0x000fce0000000f00 */
[----:B------:R-:W-:Y:S05]  /*5260*/  WARPSYNC.COLLECTIVE R49, `(.L_x_3087) ;  /* 0x0000000031087348 */ /* 0x000fea0003c00000 */
[----:B------:R0:W1:Y:S02]  /*5270*/  SHFL.BFLY P4, R50, R52, R51, R54 ;  /* 0x0c00003334327389 */ /* 0x0000640000080036 */
[----:B01----:R-:W-:Y:S01]  /*5280*/  ENDCOLLECTIVE ;  /* 0x000000000000791b */ /* 0x003fe20003800000 */
.L_x_3087:
[----:B------:R-:W-:Y:S01]  /*5290*/  MOV R47, R50 ;  /* 0x00000032002f7202 */ /* 0x000fe20000000f00 */
[----:B------:R-:W-:Y:S06]  /*52a0*/  BRA `(.L_x_3088) ;  /* 0xffffffe0009c7947 */ /* 0x000fec000383ffff */
.L_x_3089:
        /* <DEDUP_REMOVED lines=13> */
.L_x_27029:


//--------------------- .text._ZN10layer_norm31ln_parallel_residual_fwd_kernelINS_13Kernel_traitsI6__halfS2_S2_S2_fjLj8192ELj1ELj1ELj8ELj16ENS_18Kernel_traits_baseILj8192ES2_S2_S2_S2_fjLj256EEEEELb0ELb1ELb0EEEvNS_9FwdParamsE --------------------------
	.section	.text._ZN10layer_norm31ln_parallel_residual_fwd_kernelINS_13Kernel_traitsI6__halfS2_S2_S2_fjLj8192ELj1ELj1ELj8ELj16ENS_18Kernel_traits_baseILj8192ES2_S2_S2_S2_fjLj256EEEEELb0ELb1ELb0EEEvNS_9FwdParamsE,"ax",@progbits
	.align	128
        .global         _ZN10layer_norm31ln_parallel_residual_fwd_kernelINS_13Kernel_traitsI6__halfS2_S2_S2_fjLj8192ELj1ELj1ELj8ELj16ENS_18Kernel_traits_baseILj8192ES2_S2_S2_S2_fjLj256EEEEELb0ELb1ELb0EEEvNS_9FwdParamsE
        .type           _ZN10layer_norm31ln_parallel_residual_fwd_kernelINS_13Kernel_traitsI6__halfS2_S2_S2_fjLj8192ELj1ELj1ELj8ELj16ENS_18Kernel_traits_baseILj8192ES2_S2_S2_S2_fjLj256EEEEELb0ELb1ELb0EEEvNS_9FwdParamsE,@function
        .size           _ZN10layer_norm31ln_parallel_residual_fwd_kernelINS_13Kernel_traitsI6__halfS2_S2_S2_fjLj8192ELj1ELj1ELj8ELj16ENS_18Kernel_traits_baseILj8192ES2_S2_S2_S2_fjLj256EEEEELb0ELb1ELb0EEEvNS_9FwdParamsE,(.L_x_27030 - _ZN10layer_norm31ln_parallel_residual_fwd_kernelINS_13Kernel_traitsI6__halfS2_S2_S2_fjLj8192ELj1ELj1ELj8ELj16ENS_18Kernel_traits_baseILj8192ES2_S2_S2_S2_fjLj256EEEEELb0ELb1ELb0EEEvNS_9FwdParamsE)
        .other          _ZN10layer_norm31ln_parallel_residual_fwd_kernelINS_13Kernel_traitsI6__halfS2_S2_S2_fjLj8192ELj1ELj1ELj8ELj16ENS_18Kernel_traits_baseILj8192ES2_S2_S2_S2_fjLj256EEEEELb0ELb1ELb0EEEvNS_9FwdParamsE,@"STO_CUDA_ENTRY STV_DEFAULT"
_ZN10layer_norm31ln_parallel_residual_fwd_kernelINS_13Kernel_traitsI6__halfS2_S2_S2_fjLj8192ELj1ELj1ELj8ELj16ENS_18Kernel_traits_baseILj8192ES2_S2_S2_S2_fjLj256EEEEELb0ELb1ELb0EEEvNS_9FwdParamsE:
.text._ZN10layer_norm31ln_parallel_residual_fwd_kernelINS_13Kernel_traitsI6__halfS2_S2_S2_fjLj8192ELj1ELj1ELj8ELj16ENS_18Kernel_traits_baseILj8192ES2_S2_S2_S2_fjLj256EEEEELb0ELb1ELb0EEEvNS_9FwdParamsE:
        /* <DEDUP_REMOVED lines=28> */
[----:B------:R-:W-:Y:S02]  /*01c0*/  LOP3.LUT R13, R13, 0x100, RZ, 0xfc, !PT ;  /* 0x000001000d0d7812 */ /* 0x000fe400078efcff */
[----:B------:R-:W-:Y:S02]  /*01d0*/  @!P1 CS2R R16, SRZ ;  /* 0x0000000000109805 */ /* 0x000fe4000001ff00 */
[----:B0-----:R-:W-:-:S07]  /*01e0*/  @!P1 CS2R R18, SRZ ;  /* 0x0000000000129805 */ /* 0x001fce000001ff00 */
.L_x_3091:
[----:B------:R-:W-:Y:S05]  /*01f0*/  BSYNC B0 ;  /* 0x0000000000007941 */ /* 0x000fea0003800000 */
.L_x_3090:
        /* <DEDUP_REMOVED lines=10> */
[----:B------:R0:W5:Y:S01]  /*02a0*/  LDG.E.128 R24, desc[UR4][R6.64] ;  /* 0x0000000406187981 */ /* 0x000162000c1e1d00 */
[----:B------:R-:W-:Y:S02]  /*02b0*/  IADD3 R13, R13, 0x100, RZ ;  /* 0x000001000d0d7810 */ /* 0x000fe40007ffe0ff */
[----:B------:R-:W-:Y:S02]  /*02c0*/  @!P1 CS2R R44, SRZ ;  /* 0x00000000002c9805 */ /* 0x000fe4000001ff00 */
[----:B0-----:R-:W-:-:S07]  /*02d0*/  @!P1 CS2R R46, SRZ ;  /* 0x00000000002e9805 */ /* 0x001fce000001ff00 */
.L_x_3093:
[----:B------:R-:W-:Y:S05]  /*02e0*/  BSYNC B0 ;  /* 0x0000000000007941 */ /* 0x000fea0003800000 */
.L_x_3092:
        /* <DEDUP_REMOVED lines=14> */
.L_x_3095:
[----:B------:R-:W-:Y:S05]  /*03d0*/  BSYNC B0 ;  /* 0x0000000000007941 */ /* 0x000fea0003800000 */
.L_x_3094:
        /* <DEDUP_REMOVED lines=13> */
.L_x_3097:
[----:B------:R-:W-:Y:S05]  /*04b0*/  BSYNC B0 ;  /* 0x0000000000007941 */ /* 0x000fea0003800000 */
.L_x_3096:
        /* <DEDUP_REMOVED lines=9> */
[--C-:B-----5:R-:W-:Y:S01]  /*0550*/  HADD2.F32 R67, -RZ, R28.reuse.H0_H0 ;  /* 0x2000001cff437230 */ /* 0x120fe20000004100 */
[----:B------:R-:W-:Y:S01]  /*0560*/  HFMA2.MMA R120, -RZ, RZ, 0, 5.9604644775390625e-08 ;  /* 0x00000001ff787435 */ /* 0x000fe200000001ff */
[----:B------:R-:W-:Y:S01]  /*0570*/  HADD2.F32 R70, -RZ, R28.H1_H1 ;  /* 0x3000001cff467230 */ /* 0x000fe20000004100 */
[----:B------:R-:W-:Y:S01]  /*0580*/  SHF.R.S32.HI R28, RZ, 0x3, R69 ;  /* 0x00000003ff1c7819 */ /* 0x000fe20000011445 */
[--C-:B------:R-:W-:Y:S01]  /*0590*/  HADD2.F32 R52, -RZ, R36.reuse.H0_H0 ;  /* 0x20000024ff347230 */ /* 0x100fe20000004100 */
[----:B------:R-:W-:Y:S01]  /*05a0*/  ULDC.U8 UR6, c[0x0][0x2a0] ;  /* 0x0000a80000067ab9 */ /* 0x000fe20000000000 */
[----:B------:R-:W-:Y:S01]  /*05b0*/  HADD2.F32 R53, -RZ, R36.H1_H1 ;  /* 0x30000024ff357230 */ /* 0x000fe20000004100 */
[----:B------:R-:W-:Y:S01]  /*05c0*/  LOP3.LUT R36, R0, 0xe0, RZ, 0xc0, !PT ;  /* 0x000000e000247812 */ /* 0x000fe200078ec0ff */
[--C-:B------:R-:W-:Y:S01]  /*05d0*/  HADD2.F32 R69, -RZ, R29.reuse.H0_H0 ;  /* 0x2000001dff457230 */ /* 0x100fe20000004100 */
[----:B------:R-:W-:Y:S01]  /*05e0*/  UISETP.NE.AND UP0, UPT, UR6, URZ, UPT ;  /* 0x0000003f0600728c */ /* 0x000fe2000bf05270 */
[----:B------:R-:W-:Y:S01]  /*05f0*/  HADD2.F32 R72, -RZ, R29.H1_H1 ;  /* 0x3000001dff487230 */ /* 0x000fe20000004100 */
[----:B------:R-:W-:Y:S01]  /*0600*/  LOP3.LUT R29, R28, 0xff, RZ, 0xc0, !PT ;  /* 0x000000ff1c1d7812 */ /* 0x000fe200078ec0ff */
[--C-:B------:R-:W-:Y:S01]  /*0610*/  HADD2.F32 R54, -RZ, R37.reuse.H0_H0 ;  /* 0x20000025ff367230 */ /* 0x100fe20000004100 */
[----:B------:R-:W-:Y:S01]  /*0620*/  SHF.R.U32.HI R28, RZ, 0x3, R28 ;  /* 0x00000003ff1c7819 */ /* 0x000fe2000001161c */
[----:B------:R-:W-:Y:S01]  /*0630*/  HADD2.F32 R56, -RZ, R37.H1_H1 ;  /* 0x30000025ff387230 */ /* 0x000fe20000004100 */
[----:B------:R-:W-:Y:S01]  /*0640*/  SHF.L.U32 R37, R0, 0x5, RZ ;  /* 0x0000000500257819 */ /* 0x000fe200000006ff */
[--C-:B------:R-:W-:Y:S01]  /*0650*/  HADD2.F32 R71, -RZ, R30.reuse.H0_H0 ;  /* 0x2000001eff477230 */ /* 0x100fe20000004100 */
[----:B------:R-:W-:Y:S01]  /*0660*/  VIADDMNMX R36, R29, -R36, RZ, !PT ;  /* 0x800000241d247246 */ /* 0x000fe200078001ff */
[----:B------:R-:W-:Y:S01]  /*0670*/  HADD2.F32 R74, -RZ, R30.H1_H1 ;  /* 0x3000001eff4a7230 */ /* 0x000fe20000004100 */
[----:B------:R-:W-:Y:S01]  /*0680*/  LOP3.LUT R30, R37, 0x3e0, RZ, 0xc0, !PT ;  /* 0x000003e0251e7812 */ /* 0x000fe200078ec0ff */
[--C-:B------:R-:W-:Y:S01]  /*0690*/  HADD2.F32 R4, -RZ, R8.reuse.H0_H0 ;  /* 0x20000008ff047230 */ /* 0x100fe20000004100 */
[----:B------:R-:W-:Y:S01]  /*06a0*/  LOP3.LUT R37, R28, 0x1fffffe0, RZ, 0xc0, !PT ;  /* 0x1fffffe01c257812 */ /* 0x000fe200078ec0ff */
[----:B------:R-:W-:Y:S01]  /*06b0*/  HADD2.F32 R5, -RZ, R8.H1_H1 ;  /* 0x30000008ff057230 */ /* 0x000fe20000004100 */
[----:B------:R-:W-:Y:S01]  /*06c0*/  VIMNMX R36, R36, 0x20, PT ;  /* 0x0000002024247848 */ /* 0x000fe20003fe0100 */
[--C-:B------:R-:W-:Y:S01]  /*06d0*/  HADD2.F32 R6, -RZ, R9.reuse.H0_H0 ;  /* 0x20000009ff067230 */ /* 0x100fe20000004100 */
[----:B------:R-:W-:Y:S01]  /*06e0*/  VIADDMNMX R30, R29, -R30, RZ, !PT ;  /* 0x8000001e1d1e7246 */ /* 0x000fe200078001ff */
[----:B------:R-:W-:Y:S01]  /*06f0*/  HADD2.F32 R7, -RZ, R9.H1_H1 ;  /* 0x30000009ff077230 */ /* 0x000fe20000004100 */
[----:B------:R-:W-:Y:S01]  /*0700*/  IADD3 R36, R36, R37, RZ ;  /* 0x0000002524247210 */ /* 0x000fe20007ffe0ff */
[--C-:B------:R-:W-:Y:S01]  /*0710*/  HADD2.F32 R12, -RZ, R16.reuse.H0_H0 ;  /* 0x20000010ff0c7230 */ /* 0x100fe20000004100 */
[----:B------:R-:W-:Y:S01]  /*0720*/  VIMNMX R30, R30, 0x20, PT ;  /* 0x000000201e1e7848 */ /* 0x000fe20003fe0100 */
[----:B------:R-:W-:Y:S01]  /*0730*/  HADD2.F32 R13, -RZ, R16.H1_H1 ;  /* 0x30000010ff0d7230 */ /* 0x000fe20000004100 */
[----:B------:R-:W-:Y:S01]  /*0740*/  SHF.L.U32 R36, R36, 0x3, RZ ;  /* 0x0000000324247819 */ /* 0x000fe200000006ff */
[--C-:B------:R-:W-:Y:S01]  /*0750*/  HADD2.F32 R14, -RZ, R17.reuse.H0_H0 ;  /* 0x20000011ff0e7230 */ /* 0x100fe20000004100 */
[----:B------:R-:W-:Y:S01]  /*0760*/  IADD3 R30, R37, R30, RZ ;  /* 0x0000001e251e7210 */ /* 0x000fe20007ffe0ff */
[----:B------:R-:W-:Y:S01]  /*0770*/  HADD2.F32 R15, -RZ, R17.H1_H1 ;  /* 0x30000011ff0f7230 */ /* 0x000fe20000004100 */
[----:B------:R-:W-:Y:S01]  /*0780*/  I2FP.F32.U32 R36, R36 ;  /* 0x0000002400247245 */ /* 0x000fe20000201000 */
[--C-:B------:R-:W-:Y:S01]  /*0790*/  HADD2.F32 R8, -RZ, R10.reuse.H0_H0 ;  /* 0x2000000aff087230 */ /* 0x100fe20000004100 */
[----:B------:R-:W-:Y:S01]  /*07a0*/  SHF.L.U32 R89, R30, 0x3, RZ ;  /* 0x000000031e597819 */ /* 0x000fe200000006ff */
[----:B------:R-:W-:Y:S01]  /*07b0*/  HADD2.F32 R9, -RZ, R10.H1_H1 ;  /* 0x3000000aff097230 */ /* 0x000fe20000004100 */
[----:B------:R0:W1:Y:S01]  /*07c0*/  MUFU.RCP R90, R36 ;  /* 0x00000024005a7308 */ /* 0x0000620000001000 */
[--C-:B------:R-:W-:Y:S01]  /*07d0*/  HADD2.F32 R16, -RZ, R18.reuse.H0_H0 ;  /* 0x20000012ff107230 */ /* 0x100fe20000004100 */
[----:B------:R-:W-:Y:S01]  /*07e0*/  ULDC UR7, c[0x0][0x218] ;  /* 0x0000860000077ab9 */ /* 0x000fe20000000800 */
[----:B------:R-:W-:Y:S01]  /*07f0*/  HADD2.F32 R17, -RZ, R18.H1_H1 ;  /* 0x30000012ff117230 */ /* 0x000fe20000004100 */
[----:B------:R-:W-:Y:S01]  /*0800*/  ULDC UR6, c[0x0][0x290] ;  /* 0x0000a40000067ab9 */ /* 0x000fe20000000800 */
        /* <DEDUP_REMOVED lines=9> */
[----:B------:R-:W-:Y:S02]  /*08a0*/  HADD2.F32 R10, -RZ, R11.H0_H0 ;  /* 0x2000000bff0a7230 */ /* 0x000fe40000004100 */
[----:B------:R-:W-:Y:S02]  /*08b0*/  HADD2.F32 R18, -RZ, R19.H0_H0 ;  /* 0x20000013ff127230 */ /* 0x000fe40000004100 */
[----:B------:R-:W-:Y:S02]  /*08c0*/  HADD2.F32 R24, -RZ, R26.H0_H0 ;  /* 0x2000001aff187230 */ /* 0x000fe40000004100 */
[----:B------:R-:W-:-:S02]  /*08d0*/  HADD2.F32 R25, -RZ, R27.H0_H0 ;  /* 0x2000001bff197230 */ /* 0x000fc40000004100 */
[----:B------:R-:W-:Y:S02]  /*08e0*/  HADD2.F32 R48, -RZ, R44.H0_H0 ;  /* 0x2000002cff307230 */ /* 0x000fe40000004100 */
[----:B------:R-:W-:Y:S02]  /*08f0*/  HADD2.F32 R49, -RZ, R45.H0_H0 ;  /* 0x2000002dff317230 */ /* 0x000fe40000004100 */
[----:B------:R-:W-:Y:S02]  /*0900*/  HADD2.F32 R46, -RZ, R47.H0_H0 ;  /* 0x2000002fff2e7230 */ /* 0x000fe40000004100 */
[----:B------:R-:W-:Y:S02]  /*0910*/  HADD2.F32 R11, -RZ, R11.H1_H1 ;  /* 0x3000000bff0b7230 */ /* 0x000fe40000004100 */
[----:B------:R-:W-:Y:S02]  /*0920*/  HADD2.F32 R19, -RZ, R19.H1_H1 ;  /* 0x30000013ff137230 */ /* 0x000fe40000004100 */
[----:B------:R-:W-:-:S02]  /*0930*/  HADD2.F32 R26, -RZ, R26.H1_H1 ;  /* 0x3000001aff1a7230 */ /* 0x000fc40000004100 */
[----:B------:R-:W-:Y:S02]  /*0940*/  HADD2.F32 R27, -RZ, R27.H1_H1 ;  /* 0x3000001bff1b7230 */ /* 0x000fe40000004100 */
[----:B------:R-:W-:Y:S02]  /*0950*/  HADD2.F32 R44, -RZ, R44.H1_H1 ;  /* 0x3000002cff2c7230 */ /* 0x000fe40000004100 */
[----:B------:R-:W-:Y:S02]  /*0960*/  HADD2.F32 R45, -RZ, R45.H1_H1 ;  /* 0x3000002dff2d7230 */ /* 0x000fe40000004100 */
        /* <DEDUP_REMOVED lines=22> */
[----:B01----:R-:W-:-:S07]  /*0ad0*/  HADD2.F32 R85, -RZ, R35.H1_H1 ;  /* 0x30000023ff557230 */ /* 0x003fce0000004100 */
.L_x_3243:
[----:B0123--:R-:W-:Y:S01]  /*0ae0*/  IMAD R40, R91, UR7, RZ ;  /* 0x000000075b287c24 */ /* 0x00ffe2000f8e02ff */
        /* <DEDUP_REMOVED lines=28> */
.L_x_3101:
[----:B-----5:R-:W-:-:S05]  /*0cb0*/  HADD2.F32 R93, -RZ, R32.H0_H0 ;  /* 0x20000020ff5d7230 */ /* 0x020fca0000004100 */
[----:B------:R-:W-:Y:S01]  /*0cc0*/  FADD.FTZ R84, R93, R84 ;  /* 0x000000545d547221 */ /* 0x000fe20000010000 */
[----:B------:R-:W-:Y:S06]  /*0cd0*/  BRA `(.L_x_3102) ;  /* 0x0000000000107947 */ /* 0x000fec0003800000 */
.L_x_3100:
[----:B-----5:R-:W-:-:S05]  /*0ce0*/  HADD2.F32 R93, -RZ, R36.H0_H0 ;  /* 0x20000024ff5d7230 */ /* 0x020fca0000004100 */
[----:B------:R-:W-:Y:S01]  /*0cf0*/  FADD.FTZ R84, R93, R84 ;  /* 0x000000545d547221 */ /* 0x000fe20000010000 */
[----:B------:R-:W-:-:S05]  /*0d00*/  @P3 HADD2.F32 R93, -RZ, R32.H0_H0 ;  /* 0x20000020ff5d3230 */ /* 0x000fca0000004100 */
[----:B------:R-:W-:-:S07]  /*0d10*/  @P3 FADD.FTZ R84, R93, R84 ;  /* 0x000000545d543221 */ /* 0x000fce0000010000 */
.L_x_3102:
[----:B------:R-:W-:-:S04]  /*0d20*/  F2FP.F16.F32.PACK_AB R92, RZ, R84 ;  /* 0x00000054ff5c723e */ /* 0x000fc800000000ff */
[----:B------:R-:W-:-:S07]  /*0d30*/  PRMT R28, R92, 0x7610, R28 ;  /* 0x000076105c1c7816 */ /* 0x000fce000000001c */
.L_x_3103:
[----:B------:R-:W-:Y:S01]  /*0d40*/  HADD2.F32 R92, -RZ, R40.H1_H1 ;  /* 0x30000028ff5c7230 */ /* 0x000fe20000004100 */
[----:B------:R-:W-:Y:S06]  /*0d50*/  @P4 BRA `(.L_x_3104) ;  /* 0x0000000000204947 */ /* 0x000fec0003800000 */
[----:B------:R-:W-:-:S04]  /*0d60*/  ISETP.NE.U32.AND P2, PT, RZ, UR12, PT ;  /* 0x0000000cff007c0c */ /* 0x000fc8000bf45070 */
[----:B------:R-:W-:-:S13]  /*0d70*/  ISETP.NE.AND.EX P2, PT, RZ, UR13, PT, P2 ;  /* 0x0000000dff007c0c */ /* 0x000fda000bf45320 */
[----:B------:R-:W-:Y:S05]  /*0d80*/  @P2 BRA `(.L_x_3105) ;  /* 0x0000000000082947 */ /* 0x000fea0003800000 */
[----:B------:R-:W-:Y:S05]  /*0d90*/  @P1 BRA `(.L_x_3106) ;  /* 0x0000000000201947 */ /* 0x000fea0003800000 */
[----:B------:R-:W-:Y:S05]  /*0da0*/  BRA `(.L_x_3107) ;  /* 0x0000000000247947 */ /* 0x000fea0003800000 */
.L_x_3105:
[----:B-----5:R-:W-:-:S05]  /*0db0*/  HADD2.F32 R93, -RZ, R32.H1_H1 ;  /* 0x30000020ff5d7230 */ /* 0x020fca0000004100 */
[----:B------:R-:W-:Y:S01]  /*0dc0*/  FADD.FTZ R92, R93, R92 ;  /* 0x0000005c5d5c7221 */ /* 0x000fe20000010000 */
[----:B------:R-:W-:Y:S06]  /*0dd0*/  BRA `(.L_x_3106) ;  /* 0x0000000000107947 */ /* 0x000fec0003800000 */
.L_x_3104:
[----:B-----5:R-:W-:-:S05]  /*0de0*/  HADD2.F32 R93, -RZ, R36.H1_H1 ;  /* 0x30000024ff5d7230 */ /* 0x020fca0000004100 */
[----:B------:R-:W-:Y:S01]  /*0df0*/  FADD.FTZ R92, R93, R92 ;  /* 0x0000005c5d5c7221 */ /* 0x000fe20000010000 */
[----:B------:R-:W-:-:S05]  /*0e00*/  @P3 HADD2.F32 R93, -RZ, R32.H1_H1 ;  /* 0x30000020ff5d3230 */ /* 0x000fca0000004100 */
[----:B------:R-:W-:-:S07]  /*0e10*/  @P3 FADD.FTZ R92, R93, R92 ;  /* 0x0000005c5d5c3221 */ /* 0x000fce0000010000 */
.L_x_3106:
[----:B------:R-:W-:-:S04]  /*0e20*/  F2FP.F16.F32.PACK_AB R40, RZ, R92 ;  /* 0x0000005cff28723e */ /* 0x000fc800000000ff */
[----:B------:R-:W-:-:S07]  /*0e30*/  PRMT R28, R28, 0x5410, R40 ;  /* 0x000054101c1c7816 */ /* 0x000fce0000000028 */
.L_x_3107:
[----:B------:R-:W-:Y:S01]  /*0e40*/  HADD2.F32 R93, -RZ, R41.H0_H0 ;  /* 0x20000029ff5d7230 */ /* 0x000fe20000004100 */
[----:B------:R-:W-:Y:S06]  /*0e50*/  @P4 BRA `(.L_x_3108) ;  /* 0x0000000000204947 */ /* 0x000fec0003800000 */
[----:B------:R-:W-:-:S04]  /*0e60*/  ISETP.NE.U32.AND P2, PT, RZ, UR12, PT ;  /* 0x0000000cff007c0c */ /* 0x000fc8000bf45070 */
[----:B------:R-:W-:-:S13]  /*0e70*/  ISETP.NE.AND.EX P2, PT, RZ, UR13, PT, P2 ;  /* 0x0000000dff007c0c */ /* 0x000fda000bf45320 */
[----:B------:R-:W-:Y:S05]  /*0e80*/  @P2 BRA `(.L_x_3109) ;  /* 0x0000000000082947 */ /* 0x000fea0003800000 */
[----:B------:R-:W-:Y:S05]  /*0e90*/  @P1 BRA `(.L_x_3110) ;  /* 0x0000000000201947 */ /* 0x000fea0003800000 */
[----:B------:R-:W-:Y:S05]  /*0ea0*/  BRA `(.L_x_3111) ;  /* 0x0000000000247947 */ /* 0x000fea0003800000 */
.L_x_3109:
[----:B-----5:R-:W-:-:S05]  /*0eb0*/  HADD2.F32 R40, -RZ, R33.H0_H0 ;  /* 0x20000021ff287230 */ /* 0x020fca0000004100 */
[----:B------:R-:W-:Y:S01]  /*0ec0*/  FADD.FTZ R93, R40, R93 ;  /* 0x0000005d285d7221 */ /* 0x000fe20000010000 */
[----:B------:R-:W-:Y:S06]  /*0ed0*/  BRA `(.L_x_3110) ;  /* 0x0000000000107947 */ /* 0x000fec0003800000 */
.L_x_3108:
[----:B-----5:R-:W-:-:S05]  /*0ee0*/  HADD2.F32 R40, -RZ, R37.H0_H0 ;  /* 0x20000025ff287230 */ /* 0x020fca0000004100 */
[----:B------:R-:W-:Y:S01]  /*0ef0*/  FADD.FTZ R93, R40, R93 ;  /* 0x0000005d285d7221 */ /* 0x000fe20000010000 */
[----:B------:R-:W-:-:S05]  /*0f00*/  @P3 HADD2.F32 R40, -RZ, R33.H0_H0 ;  /* 0x20000021ff283230 */ /* 0x000fca0000004100 */
[----:B------:R-:W-:-:S07]  /*0f10*/  @P3 FADD.FTZ R93, R40, R93 ;  /* 0x0000005d285d3221 */ /* 0x000fce0000010000 */
.L_x_3110:
[----:B------:R-:W-:-:S04]  /*0f20*/  F2FP.F16.F32.PACK_AB R40, RZ, R93 ;  /* 0x0000005dff28723e */ /* 0x000fc800000000ff */
[----:B------:R-:W-:-:S07]  /*0f30*/  PRMT R29, R40, 0x7610, R29 ;  /* 0x00007610281d7816 */ /* 0x000fce000000001d */
.L_x_3111:
[----:B------:R-:W-:Y:S01]  /*0f40*/  HADD2.F32 R100, -RZ, R41.H1_H1 ;  /* 0x30000029ff647230 */ /* 0x000fe20000004100 */
[----:B------:R-:W-:Y:S06]  /*0f50*/  @P4 BRA `(.L_x_3112) ;  /* 0x0000000000204947 */ /* 0x000fec0003800000 */
[----:B------:R-:W-:-:S04]  /*0f60*/  ISETP.NE.U32.AND P2, PT, RZ, UR12, PT ;  /* 0x0000000cff007c0c */ /* 0x000fc8000bf45070 */
[----:B------:R-:W-:-:S13]  /*0f70*/  ISETP.NE.AND.EX P2, PT, RZ, UR13, PT, P2 ;  /* 0x0000000dff007c0c */ /* 0x000fda000bf45320 */
[----:B------:R-:W-:Y:S05]  /*0f80*/  @P2 BRA `(.L_x_3113) ;  /* 0x0000000000082947 */ /* 0x000fea0003800000 */
[----:B------:R-:W-:Y:S05]  /*0f90*/  @P1 BRA `(.L_x_3114) ;  /* 0x0000000000201947 */ /* 0x000fea0003800000 */
[----:B------:R-:W-:Y:S05]  /*0fa0*/  BRA `(.L_x_3115) ;  /* 0x0000000000247947 */ /* 0x000fea0003800000 */
.L_x_3113:
[----:B-----5:R-:W-:-:S05]  /*0fb0*/  HADD2.F32 R41, -RZ, R33.H1_H1 ;  /* 0x30000021ff297230 */ /* 0x020fca0000004100 */
[----:B------:R-:W-:Y:S01]  /*0fc0*/  FADD.FTZ R100, R41, R100 ;  /* 0x0000006429647221 */ /* 0x000fe20000010000 */
[----:B------:R-:W-:Y:S06]  /*0fd0*/  BRA `(.L_x_3114) ;  /* 0x0000000000107947 */ /* 0x000fec0003800000 */
.L_x_3112:
[----:B-----5:R-:W-:-:S05]  /*0fe0*/  HADD2.F32 R41, -RZ, R37.H1_H1 ;  /* 0x30000025ff297230 */ /* 0x020fca0000004100 */
[----:B------:R-:W-:Y:S01]  /*0ff0*/  FADD.FTZ R100, R41, R100 ;  /* 0x0000006429647221 */ /* 0x000fe20000010000 */
[----:B------:R-:W-:-:S05]  /*1000*/  @P3 HADD2.F32 R41, -RZ, R33.H1_H1 ;  /* 0x30000021ff293230 */ /* 0x000fca0000004100 */
[----:B------:R-:W-:-:S07]  /*1010*/  @P3 FADD.FTZ R100, R41, R100 ;  /* 0x0000006429643221 */ /* 0x000fce0000010000 */
.L_x_3114:
[----:B------:R-:W-:-:S04]  /*1020*/  F2FP.F16.F32.PACK_AB R40, RZ, R100 ;  /* 0x00000064ff28723e */ /* 0x000fc800000000ff */
[----:B------:R-:W-:-:S07]  /*1030*/  PRMT R29, R29, 0x5410, R40 ;  /* 0x000054101d1d7816 */ /* 0x000fce0000000028 */
.L_x_3115:
[----:B------:R-:W-:Y:S01]  /*1040*/  HADD2.F32 R101, -RZ, R42.H0_H0 ;  /* 0x2000002aff657230 */ /* 0x000fe20000004100 */
[----:B------:R-:W-:Y:S06]  /*1050*/  @P4 BRA `(.L_x_3116) ;  /* 0x0000000000204947 */ /* 0x000fec0003800000 */
[----:B------:R-:W-:-:S04]  /*1060*/  ISETP.NE.U32.AND P2, PT, RZ, UR12, PT ;  /* 0x0000000cff007c0c */ /* 0x000fc8000bf45070 */
[----:B------:R-:W-:-:S13]  /*1070*/  ISETP.NE.AND.EX P2, PT, RZ, UR13, PT, P2 ;  /* 0x0000000dff007c0c */ /* 0x000fda000bf45320 */
[----:B------:R-:W-:Y:S05]  /*1080*/  @P2 BRA `(.L_x_3117) ;  /* 0x0000000000082947 */ /* 0x000fea0003800000 */
[----:B------:R-:W-:Y:S05]  /*1090*/  @P1 BRA `(.L_x_3118) ;  /* 0x0000000000201947 */ /* 0x000fea0003800000 */
[----:B------:R-:W-:Y:S05]  /*10a0*/  BRA `(.L_x_3119) ;  /* 0x0000000000247947 */ /* 0x000fea0003800000 */
.L_x_3117:
[----:B-----5:R-:W-:-:S05]  /*10b0*/  HADD2.F32 R40, -RZ, R34.H0_H0 ;  /* 0x20000022ff287230 */ /* 0x020fca0000004100 */
[----:B------:R-:W-:Y:S01]  /*10c0*/  FADD.FTZ R101, R40, R101 ;  /* 0x0000006528657221 */ /* 0x000fe20000010000 */
[----:B------:R-:W-:Y:S06]  /*10d0*/  BRA `(.L_x_3118) ;  /* 0x0000000000107947 */ /* 0x000fec0003800000 */
.L_x_3116:
[----:B-----5:R-:W-:-:S05]  /*10e0*/  HADD2.F32 R40, -RZ, R38.H0_H0 ;  /* 0x20000026ff287230 */ /* 0x020fca0000004100 */
[----:B------:R-:W-:Y:S01]  /*10f0*/  FADD.FTZ R101, R40, R101 ;  /* 0x0000006528657221 */ /* 0x000fe20000010000 */
[----:B------:R-:W-:-:S05]  /*1100*/  @P3 HADD2.F32 R40, -RZ, R34.H0_H0 ;  /* 0x20000022ff283230 */ /* 0x000fca0000004100 */
[----:B------:R-:W-:-:S07]  /*1110*/  @P3 FADD.FTZ R101, R40, R101 ;  /* 0x0000006528653221 */ /* 0x000fce0000010000 */
.L_x_3118:
[----:B------:R-:W-:-:S04]  /*1120*/  F2FP.F16.F32.PACK_AB R40, RZ, R101 ;  /* 0x00000065ff28723e */ /* 0x000fc800000000ff */
[----:B------:R-:W-:-:S07]  /*1130*/  PRMT R30, R40, 0x7610, R30 ;  /* 0x00007610281e7816 */ /* 0x000fce000000001e */
.L_x_3119:
[----:B------:R-:W-:Y:S01]  /*1140*/  HADD2.F32 R108, -RZ, R42.H1_H1 ;  /* 0x3000002aff6c7230 */ /* 0x000fe20000004100 */
[----:B------:R-:W-:Y:S06]  /*1150*/  @P4 BRA `(.L_x_3120) ;  /* 0x0000000000204947 */ /* 0x000fec0003800000 */
[----:B------:R-:W-:-:S04]  /*1160*/  ISETP.NE.U32.AND P2, PT, RZ, UR12, PT ;  /* 0x0000000cff007c0c */ /* 0x000fc8000bf45070 */
[----:B------:R-:W-:-:S13]  /*1170*/  ISETP.NE.AND.EX P2, PT, RZ, UR13, PT, P2 ;  /* 0x0000000dff007c0c */ /* 0x000fda000bf45320 */
[----:B------:R-:W-:Y:S05]  /*1180*/  @P2 BRA `(.L_x_3121) ;  /* 0x0000000000082947 */ /* 0x000fea0003800000 */
[----:B------:R-:W-:Y:S05]  /*1190*/  @P1 BRA `(.L_x_3122) ;  /* 0x0000000000201947 */ /* 0x000fea0003800000 */
[----:B------:R-:W-:Y:S05]  /*11a0*/  BRA `(.L_x_3123) ;  /* 0x0000000000247947 */ /* 0x000fea0003800000 */
.L_x_3121:
[----:B-----5:R-:W-:-:S05]  /*11b0*/  HADD2.F32 R41, -RZ, R34.H1_H1 ;  /* 0x30000022ff297230 */ /* 0x020fca0000004100 */
[----:B------:R-:W-:Y:S01]  /*11c0*/  FADD.FTZ R108, R41, R108 ;  /* 0x0000006c296c7221 */ /* 0x000fe20000010000 */
[----:B------:R-:W-:Y:S06]  /*11d0*/  BRA `(.L_x_3122) ;  /* 0x0000000000107947 */ /* 0x000fec0003800000 */
.L_x_3120:
[----:B-----5:R-:W-:-:S05]  /*11e0*/  HADD2.F32 R41, -RZ, R38.H1_H1 ;  /* 0x30000026ff297230 */ /* 0x020fca0000004100 */
[----:B------:R-:W-:Y:S01]  /*11f0*/  FADD.FTZ R108, R41, R108 ;  /* 0x0000006c296c7221 */ /* 0x000fe20000010000 */
[----:B------:R-:W-:-:S05]  /*1200*/  @P3 HADD2.F32 R41, -RZ, R34.H1_H1 ;  /* 0x30000022ff293230 */ /* 0x000fca0000004100 */
[----:B------:R-:W-:-:S07]  /*1210*/  @P3 FADD.FTZ R108, R41, R108 ;  /* 0x0000006c296c3221 */ /* 0x000fce0000010000 */
.L_x_3122:
[----:B------:R-:W-:-:S04]  /*1220*/  F2FP.F16.F32.PACK_AB R40, RZ, R108 ;  /* 0x0000006cff28723e */ /* 0x000fc800000000ff */
[----:B------:R-:W-:-:S07]  /*1230*/  PRMT R30, R30, 0x5410, R40 ;  /* 0x000054101e1e7816 */ /* 0x000fce0000000028 */
.L_x_3123:
[----:B------:R-:W-:Y:S01]  /*1240*/  HADD2.F32 R109, -RZ, R43.H0_H0 ;  /* 0x2000002bff6d7230 */ /* 0x000fe20000004100 */
[----:B------:R-:W-:Y:S06]  /*1250*/  @P4 BRA `(.L_x_3124) ;  /* 0x0000000000204947 */ /* 0x000fec0003800000 */
[----:B------:R-:W-:-:S04]  /*1260*/  ISETP.NE.U32.AND P2, PT, RZ, UR12, PT ;  /* 0x0000000cff007c0c */ /* 0x000fc8000bf45070 */
[----:B------:R-:W-:-:S13]  /*1270*/  ISETP.NE.AND.EX P2, PT, RZ, UR13, PT, P2 ;  /* 0x0000000dff007c0c */ /* 0x000fda000bf45320 */
[----:B------:R-:W-:Y:S05]  /*1280*/  @P2 BRA `(.L_x_3125) ;  /* 0x0000000000082947 */ /* 0x000fea0003800000 */
[----:B------:R-:W-:Y:S05]  /*1290*/  @P1 BRA `(.L_x_3126) ;  /* 0x0000000000201947 */ /* 0x000fea0003800000 */
[----:B------:R-:W-:Y:S05]  /*12a0*/  BRA `(.L_x_3127) ;  /* 0x0000000000247947 */ /* 0x000fea0003800000 */
.L_x_3125:
[----:B-----5:R-:W-:-:S05]  /*12b0*/  HADD2.F32 R40, -RZ, R35.H0_H0 ;  /* 0x20000023ff287230 */ /* 0x020fca0000004100 */
[----:B------:R-:W-:Y:S01]  /*12c0*/  FADD.FTZ R109, R40, R109 ;  /* 0x0000006d286d7221 */ /* 0x000fe20000010000 */
[----:B------:R-:W-:Y:S06]  /*12d0*/  BRA `(.L_x_3126) ;  /* 0x0000000000107947 */ /* 0x000fec0003800000 */
.L_x_3124:
[----:B-----5:R-:W-:-:S05]  /*12e0*/  HADD2.F32 R40, -RZ, R39.H0_H0 ;  /* 0x20000027ff287230 */ /* 0x020fca0000004100 */
[----:B------:R-:W-:Y:S01]  /*12f0*/  FADD.FTZ R109, R40, R109 ;  /* 0x0000006d286d7221 */ /* 0x000fe20000010000 */
[----:B------:R-:W-:-:S05]  /*1300*/  @P3 HADD2.F32 R40, -RZ, R35.H0_H0 ;  /* 0x20000023ff283230 */ /* 0x000fca0000004100 */
[----:B------:R-:W-:-:S07]  /*1310*/  @P3 FADD.FTZ R109, R40, R109 ;  /* 0x0000006d286d3221 */ /* 0x000fce0000010000 */
.L_x_3126:
[----:B------:R-:W-:-:S04]  /*1320*/  F2FP.F16.F32.PACK_AB R40, RZ, R109 ;  /* 0x0000006dff28723e */ /* 0x000fc800000000ff */
[----:B------:R-:W-:-:S07]  /*1330*/  PRMT R31, R40, 0x7610, R31 ;  /* 0x00007610281f7816 */ /* 0x000fce000000001f */
.L_x_3127:
[----:B------:R-:W-:Y:S01]  /*1340*/  HADD2.F32 R116, -RZ, R43.H1_H1 ;  /* 0x3000002bff747230 */ /* 0x000fe20000004100 */
[----:B------:R-:W-:Y:S06]  /*1350*/  @P4 BRA `(.L_x_3128) ;  /* 0x0000000000204947 */ /* 0x000fec0003800000 */
[----:B------:R-:W-:-:S04]  /*1360*/  ISETP.NE.U32.AND P2, PT, RZ, UR12, PT ;  /* 0x0000000cff007c0c */ /* 0x000fc8000bf45070 */
[----:B------:R-:W-:-:S13]  /*1370*/  ISETP.NE.AND.EX P2, PT, RZ, UR13, PT, P2 ;  /* 0x0000000dff007c0c */ /* 0x000fda000bf45320 */
[----:B------:R-:W-:Y:S05]  /*1380*/  @P2 BRA `(.L_x_3129) ;  /* 0x0000000000082947 */ /* 0x000fea0003800000 */
[----:B------:R-:W-:Y:S05]  /*1390*/  @P1 BRA `(.L_x_3130) ;  /* 0x0000000000201947 */ /* 0x000fea0003800000 */
[----:B------:R-:W-:Y:S05]  /*13a0*/  BRA `(.L_x_3131) ;  /* 0x0000000000247947 */ /* 0x000fea0003800000 */
.L_x_3129:
[----:B-----5:R-:W-:-:S05]  /*13b0*/  HADD2.F32 R41, -RZ, R35.H1_H1 ;  /* 0x30000023ff297230 */ /* 0x020fca0000004100 */
[----:B------:R-:W-:Y:S01]  /*13c0*/  FADD.FTZ R116, R41, R116 ;  /* 0x0000007429747221 */ /* 0x000fe20000010000 */
[----:B------:R-:W-:Y:S06]  /*13d0*/  BRA `(.L_x_3130) ;  /* 0x0000000000107947 */ /* 0x000fec0003800000 */
.L_x_3128:
[----:B-----5:R-:W-:-:S05]  /*13e0*/  HADD2.F32 R41, -RZ, R39.H1_H1 ;  /* 0x30000027ff297230 */ /* 0x020fca0000004100 */
[----:B------:R-:W-:Y:S01]  /*13f0*/  FADD.FTZ R116, R41, R116 ;  /* 0x0000007429747221 */ /* 0x000fe20000010000 */
[----:B------:R-:W-:-:S05]  /*1400*/  @P3 HADD2.F32 R41, -RZ, R35.H1_H1 ;  /* 0x30000023ff293230 */ /* 0x000fca0000004100 */
[----:B------:R-:W-:-:S07]  /*1410*/  @P3 FADD.FTZ R116, R41, R116 ;  /* 0x0000007429743221 */ /* 0x000fce0000010000 */
.L_x_3130:
[----:B------:R-:W-:-:S04]  /*1420*/  F2FP.F16.F32.PACK_AB R40, RZ, R116 ;  /* 0x00000074ff28723e */ /* 0x000fc800000000ff */
[----:B------:R-:W-:-:S07]  /*1430*/  PRMT R31, R31, 0x5410, R40 ;  /* 0x000054101f1f7816 */ /* 0x000fce0000000028 */
.L_x_3131:
[----:B------:R-:W0:Y:S01]  /*1440*/  @P1 LDC.64 R40, c[0x0][0x238] ;  /* 0x00008e00ff281b82 */ /* 0x000e220000000a00 */
[C---:B------:R-:W-:Y:S02]  /*1450*/  IADD3 R121, R88.reuse, 0x100, RZ ;  /* 0x0000010058797810 */ /* 0x040fe40007ffe0ff */
[----:B0-----:R-:W-:-:S04]  /*1460*/  @P1 LEA R40, P2, R88, R40, 0x4 ;  /* 0x0000002858281211 */ /* 0x001fc800078420ff */
[----:B------:R-:W-:-:S05]  /*1470*/  @P1 LEA.HI.X R41, R88, R41, RZ, 0x4, P2 ;  /* 0x0000002958291211 */ /* 0x000fca00010f24ff */
[----:B------:R0:W-:Y:S04]  /*1480*/  @P1 STG.E.128 desc[UR4][R40.64], R28 ;  /* 0x0000001c28001986 */ /* 0x0001e8000c101d04 */
.L_x_3099:
[----:B------:R-:W-:Y:S05]  /*1490*/  BSYNC B0 ;  /* 0x0000000000007941 */ /* 0x000fea0003800000 */
.L_x_3098:
        /* <DEDUP_REMOVED lines=25> */
.L_x_3135:
[----:B-----5:R-:W-:-:S05]  /*1630*/  HADD2.F32 R94, -RZ, R32.H0_H0 ;  /* 0x20000020ff5e7230 */ /* 0x020fca0000004100 */
[----:B------:R-:W-:Y:S01]  /*1640*/  FADD.FTZ R83, R94, R83 ;  /* 0x000000535e537221 */ /* 0x000fe20000010000 */
[----:B------:R-:W-:Y:S06]  /*1650*/  BRA `(.L_x_3136) ;  /* 0x0000000000107947 */ /* 0x000fec0003800000 */
.L_x_3134:
[----:B-----5:R-:W-:-:S05]  /*1660*/  HADD2.F32 R94, -RZ, R36.H0_H0 ;  /* 0x20000024ff5e7230 */ /* 0x020fca0000004100 */
[----:B------:R-:W-:Y:S01]  /*1670*/  FADD.FTZ R83, R94, R83 ;  /* 0x000000535e537221 */ /* 0x000fe20000010000 */
[----:B------:R-:W-:-:S05]  /*1680*/  @P3 HADD2.F32 R94, -RZ, R32.H0_H0 ;  /* 0x20000020ff5e3230 */ /* 0x000fca0000004100 */
[----:B------:R-:W-:-:S07]  /*1690*/  @P3 FADD.FTZ R83, R94, R83 ;  /* 0x000000535e533221 */ /* 0x000fce0000010000 */
.L_x_3136:
[----:B------:R-:W-:-:S04]  /*16a0*/  F2FP.F16.F32.PACK_AB R94, RZ, R83 ;  /* 0x00000053ff5e723e */ /* 0x000fc800000000ff */
[----:B------:R-:W-:-:S07]  /*16b0*/  PRMT R28, R94, 0x7610, R28 ;  /* 0x000076105e1c7816 */ /* 0x000fce000000001c */
.L_x_3137:
[----:B------:R-:W-:Y:S01]  /*16c0*/  HADD2.F32 R94, -RZ, R40.H1_H1 ;  /* 0x30000028ff5e7230 */ /* 0x000fe20000004100 */
[----:B------:R-:W-:Y:S06]  /*16d0*/  @P4 BRA `(.L_x_3138) ;  /* 0x0000000000204947 */ /* 0x000fec0003800000 */
[----:B------:R-:W-:-:S04]  /*16e0*/  ISETP.NE.U32.AND P2, PT, RZ, UR12, PT ;  /* 0x0000000cff007c0c */ /* 0x000fc8000bf45070 */
[----:B------:R-:W-:-:S13]  /*16f0*/  ISETP.NE.AND.EX P2, PT, RZ, UR13, PT, P2 ;  /* 0x0000000dff007c0c */ /* 0x000fda000bf45320 */
[----:B------:R-:W-:Y:S05]  /*1700*/  @P2 BRA `(.L_x_3139) ;  /* 0x0000000000082947 */ /* 0x000fea0003800000 */
[----:B------:R-:W-:Y:S05]  /*1710*/  @P1 BRA `(.L_x_3140) ;  /* 0x0000000000201947 */ /* 0x000fea0003800000 */
[----:B------:R-:W-:Y:S05]  /*1720*/  BRA `(.L_x_3141) ;  /* 0x0000000000247947 */ /* 0x000fea0003800000 */
.L_x_3139:
[----:B-----5:R-:W-:-:S05]  /*1730*/  HADD2.F32 R95, -RZ, R32.H1_H1 ;  /* 0x30000020ff5f7230 */ /* 0x020fca0000004100 */
[----:B------:R-:W-:Y:S01]  /*1740*/  FADD.FTZ R94, R95, R94 ;  /* 0x0000005e5f5e7221 */ /* 0x000fe20000010000 */
[----:B------:R-:W-:Y:S06]  /*1750*/  BRA `(.L_x_3140) ;  /* 0x0000000000107947 */ /* 0x000fec0003800000 */
.L_x_3138:
[----:B-----5:R-:W-:-:S05]  /*1760*/  HADD2.F32 R95, -RZ, R36.H1_H1 ;  /* 0x30000024ff5f7230 */ /* 0x020fca0000004100 */
[----:B------:R-:W-:Y:S01]  /*1770*/  FADD.FTZ R94, R95, R94 ;  /* 0x0000005e5f5e7221 */ /* 0x000fe20000010000 */
[----:B------:R-:W-:-:S05]  /*1780*/  @P3 HADD2.F32 R95, -RZ, R32.H1_H1 ;  /* 0x30000020ff5f3230 */ /* 0x000fca0000004100 */
[----:B------:R-:W-:-:S07]  /*1790*/  @P3 FADD.FTZ R94, R95, R94 ;  /* 0x0000005e5f5e3221 */ /* 0x000fce0000010000 */
.L_x_3140:
[----:B------:R-:W-:-:S04]  /*17a0*/  F2FP.F16.F32.PACK_AB R40, RZ, R94 ;  /* 0x0000005eff28723e */ /* 0x000fc800000000ff */
[----:B------:R-:W-:-:S07]  /*17b0*/  PRMT R28, R28, 0x5410, R40 ;  /* 0x000054101c1c7816 */ /* 0x000fce0000000028 */
.L_x_3141:
[----:B------:R-:W-:Y:S01]  /*17c0*/  HADD2.F32 R95, -RZ, R41.H0_H0 ;  /* 0x20000029ff5f7230 */ /* 0x000fe20000004100 */
[----:B------:R-:W-:Y:S06]  /*17d0*/  @P4 BRA `(.L_x_3142) ;  /* 0x0000000000204947 */ /* 0x000fec0003800000 */
[----:B------:R-:W-:-:S04]  /*17e0*/  ISETP.NE.U32.AND P2, PT, RZ, UR12, PT ;  /* 0x0000000cff007c0c */ /* 0x000fc8000bf45070 */
[----:B------:R-:W-:-:S13]  /*17f0*/  ISETP.NE.AND.EX P2, PT, RZ, UR13, PT, P2 ;  /* 0x0000000dff007c0c */ /* 0x000fda000bf45320 */
[----:B------:R-:W-:Y:S05]  /*1800*/  @P2 BRA `(.L_x_3143) ;  /* 0x0000000000082947 */ /* 0x000fea0003800000 */
[----:B------:R-:W-:Y:S05]  /*1810*/  @P1 BRA `(.L_x_3144) ;  /* 0x0000000000201947 */ /* 0x000fea0003800000 */
[----:B------:R-:W-:Y:S05]  /*1820*/  BRA `(.L_x_3145) ;  /* 0x0000000000247947 */ /* 0x000fea0003800000 */
.L_x_3143:
[----:B-----5:R-:W-:-:S05]  /*1830*/  HADD2.F32 R40, -RZ, R33.H0_H0 ;  /* 0x20000021ff287230 */ /* 0x020fca0000004100 */
[----:B------:R-:W-:Y:S01]  /*1840*/  FADD.FTZ R95, R40, R95 ;  /* 0x0000005f285f7221 */ /* 0x000fe20000010000 */
[----:B------:R-:W-:Y:S06]  /*1850*/  BRA `(.L_x_3144) ;  /* 0x0000000000107947 */ /* 0x000fec0003800000 */
.L_x_3142:
[----:B-----5:R-:W-:-:S05]  /*1860*/  HADD2.F32 R40, -RZ, R37.H0_H0 ;  /* 0x20000025ff287230 */ /* 0x020fca0000004100 */
[----:B------:R-:W-:Y:S01]  /*1870*/  FADD.FTZ R95, R40, R95 ;  /* 0x0000005f285f7221 */ /* 0x000fe20000010000 */
[----:B------:R-:W-:-:S05]  /*1880*/  @P3 HADD2.F32 R40, -RZ, R33.H0_H0 ;  /* 0x20000021ff283230 */ /* 0x000fca0000004100 */
[----:B------:R-:W-:-:S07]  /*1890*/  @P3 FADD.FTZ R95, R40, R95 ;  /* 0x0000005f285f3221 */ /* 0x000fce0000010000 */
.L_x_3144:
[----:B------:R-:W-:-:S04]  /*18a0*/  F2FP.F16.F32.PACK_AB R40, RZ, R95 ;  /* 0x0000005fff28723e */ /* 0x000fc800000000ff */
[----:B------:R-:W-:-:S07]  /*18b0*/  PRMT R29, R40, 0x7610, R29 ;  /* 0x00007610281d7816 */ /* 0x000fce000000001d */
.L_x_3145:
[----:B------:R-:W-:Y:S01]  /*18c0*/  HADD2.F32 R102, -RZ, R41.H1_H1 ;  /* 0x30000029ff667230 */ /* 0x000fe20000004100 */
[----:B------:R-:W-:Y:S06]  /*18d0*/  @P4 BRA `(.L_x_3146) ;  /* 0x0000000000204947 */ /* 0x000fec0003800000 */
[----:B------:R-:W-:-:S04]  /*18e0*/  ISETP.NE.U32.AND P2, PT, RZ, UR12, PT ;  /* 0x0000000cff007c0c */ /* 0x000fc8000bf45070 */
[----:B------:R-:W-:-:S13]  /*18f0*/  ISETP.NE.AND.EX P2, PT, RZ, UR13, PT, P2 ;  /* 0x0000000dff007c0c */ /* 0x000fda000bf45320 */
[----:B------:R-:W-:Y:S05]  /*1900*/  @P2 BRA `(.L_x_3147) ;  /* 0x0000000000082947 */ /* 0x000fea0003800000 */
[----:B------:R-:W-:Y:S05]  /*1910*/  @P1 BRA `(.L_x_3148) ;  /* 0x0000000000201947 */ /* 0x000fea0003800000 */
[----:B------:R-:W-:Y:S05]  /*1920*/  BRA `(.L_x_3149) ;  /* 0x0000000000247947 */ /* 0x000fea0003800000 */
.L_x_3147:
[----:B-----5:R-:W-:-:S05]  /*1930*/  HADD2.F32 R41, -RZ, R33.H1_H1 ;  /* 0x30000021ff297230 */ /* 0x020fca0000004100 */
[----:B------:R-:W-:Y:S01]  /*1940*/  FADD.FTZ R102, R41, R102 ;  /* 0x0000006629667221 */ /* 0x000fe20000010000 */
[----:B------:R-:W-:Y:S06]  /*1950*/  BRA `(.L_x_3148) ;  /* 0x0000000000107947 */ /* 0x000fec0003800000 */
.L_x_3146:
[----:B-----5:R-:W-:-:S05]  /*1960*/  HADD2.F32 R41, -RZ, R37.H1_H1 ;  /* 0x30000025ff297230 */ /* 0x020fca0000004100 */
[----:B------:R-:W-:Y:S01]  /*1970*/  FADD.FTZ R102, R41, R102 ;  /* 0x0000006629667221 */ /* 0x000fe20000010000 */
[----:B------:R-:W-:-:S05]  /*1980*/  @P3 HADD2.F32 R41, -RZ, R33.H1_H1 ;  /* 0x30000021ff293230 */ /* 0x000fca0000004100 */
[----:B------:R-:W-:-:S07]  /*1990*/  @P3 FADD.FTZ R102, R41, R102 ;  /* 0x0000006629663221 */ /* 0x000fce0000010000 */
.L_x_3148:
[----:B------:R-:W-:-:S04]  /*19a0*/  F2FP.F16.F32.PACK_AB R40, RZ, R102 ;  /* 0x00000066ff28723e */ /* 0x000fc800000000ff */
[----:B------:R-:W-:-:S07]  /*19b0*/  PRMT R29, R29, 0x5410, R40 ;  /* 0x000054101d1d7816 */ /* 0x000fce0000000028 */
.L_x_3149:
[----:B------:R-:W-:Y:S01]  /*19c0*/  HADD2.F32 R103, -RZ, R42.H0_H0 ;  /* 0x2000002aff677230 */ /* 0x000fe20000004100 */
[----:B------:R-:W-:Y:S06]  /*19d0*/  @P4 BRA `(.L_x_3150) ;  /* 0x0000000000204947 */ /* 0x000fec0003800000 */
[----:B------:R-:W-:-:S04]  /*19e0*/  ISETP.NE.U32.AND P2, PT, RZ, UR12, PT ;  /* 0x0000000cff007c0c */ /* 0x000fc8000bf45070 */
[----:B------:R-:W-:-:S13]  /*19f0*/  ISETP.NE.AND.EX P2, PT, RZ, UR13, PT, P2 ;  /* 0x0000000dff007c0c */ /* 0x000fda000bf45320 */
[----:B------:R-:W-:Y:S05]  /*1a00*/  @P2 BRA `(.L_x_3151) ;  /* 0x0000000000082947 */ /* 0x000fea0003800000 */
[----:B------:R-:W-:Y:S05]  /*1a10*/  @P1 BRA `(.L_x_3152) ;  /* 0x0000000000201947 */ /* 0x000fea0003800000 */
[----:B------:R-:W-:Y:S05]  /*1a20*/  BRA `(.L_x_3153) ;  /* 0x0000000000247947 */ /* 0x000fea0003800000 */
.L_x_3151:
[----:B-----5:R-:W-:-:S05]  /*1a30*/  HADD2.F32 R40, -RZ, R34.H0_H0 ;  /* 0x20000022ff287230 */ /* 0x020fca0000004100 */
[----:B------:R-:W-:Y:S01]  /*1a40*/  FADD.FTZ R103, R40, R103 ;  /* 0x0000006728677221 */ /* 0x000fe20000010000 */
[----:B------:R-:W-:Y:S06]  /*1a50*/  BRA `(.L_x_3152) ;  /* 0x0000000000107947 */ /* 0x000fec0003800000 */
.L_x_3150:
[----:B-----5:R-:W-:-:S05]  /*1a60*/  HADD2.F32 R40, -RZ, R38.H0_H0 ;  /* 0x20000026ff287230 */ /* 0x020fca0000004100 */
[----:B------:R-:W-:Y:S01]  /*1a70*/  FADD.FTZ R103, R40, R103 ;  /* 0x0000006728677221 */ /* 0x000fe20000010000 */
[----:B------:R-:W-:-:S05]  /*1a80*/  @P3 HADD2.F32 R40, -RZ, R34.H0_H0 ;  /* 0x20000022ff283230 */ /* 0x000fca0000004100 */
[----:B------:R-:W-:-:S07]  /*1a90*/  @P3 FADD.FTZ R103, R40, R103 ;  /* 0x0000006728673221 */ /* 0x000fce0000010000 */
.L_x_3152:
[----:B------:R-:W-:-:S04]  /*1aa0*/  F2FP.F16.F32.PACK_AB R40, RZ, R103 ;  /* 0x00000067ff28723e */ /* 0x000fc800000000ff */
[----:B------:R-:W-:-:S07]  /*1ab0*/  PRMT R30, R40, 0x7610, R30 ;  /* 0x00007610281e7816 */ /* 0x000fce000000001e */
.L_x_3153:
[----:B------:R-:W-:Y:S01]  /*1ac0*/  HADD2.F32 R110, -RZ, R42.H1_H1 ;  /* 0x3000002aff6e7230 */ /* 0x000fe20000004100 */
[----:B------:R-:W-:Y:S06]  /*1ad0*/  @P4 BRA `(.L_x_3154) ;  /* 0x0000000000204947 */ /* 0x000fec0003800000 */
[----:B------:R-:W-:-:S04]  /*1ae0*/  ISETP.NE.U32.AND P2, PT, RZ, UR12, PT ;  /* 0x0000000cff007c0c */ /* 0x000fc8000bf45070 */
[----:B------:R-:W-:-:S13]  /*1af0*/  ISETP.NE.AND.EX P2, PT, RZ, UR13, PT, P2 ;  /* 0x0000000dff007c0c */ /* 0x000fda000bf45320 */
[----:B------:R-:W-:Y:S05]  /*1b00*/  @P2 BRA `(.L_x_3155) ;  /* 0x0000000000082947 */ /* 0x000fea0003800000 */
[----:B------:R-:W-:Y:S05]  /*1b10*/  @P1 BRA `(.L_x_3156) ;  /* 0x0000000000201947 */ /* 0x000fea0003800000 */
[----:B------:R-:W-:Y:S05]  /*1b20*/  BRA `(.L_x_3157) ;  /* 0x0000000000247947 */ /* 0x000fea0003800000 */
.L_x_3155:
[----:B-----5:R-:W-:-:S05]  /*1b30*/  HADD2.F32 R41, -RZ, R34.H1_H1 ;  /* 0x30000022ff297230 */ /* 0x020fca0000004100 */
[----:B------:R-:W-:Y:S01]  /*1b40*/  FADD.FTZ R110, R41, R110 ;  /* 0x0000006e296e7221 */ /* 0x000fe20000010000 */
[----:B------:R-:W-:Y:S06]  /*1b50*/  BRA `(.L_x_3156) ;  /* 0x0000000000107947 */ /* 0x000fec0003800000 */
.L_x_3154:
[----:B-----5:R-:W-:-:S05]  /*1b60*/  HADD2.F32 R41, -RZ, R38.H1_H1 ;  /* 0x30000026ff297230 */ /* 0x020fca0000004100 */
[----:B------:R-:W-:Y:S01]  /*1b70*/  FADD.FTZ R110, R41, R110 ;  /* 0x0000006e296e7221 */ /* 0x000fe20000010000 */
[----:B------:R-:W-:-:S05]  /*1b80*/  @P3 HADD2.F32 R41, -RZ, R34.H1_H1 ;  /* 0x30000022ff293230 */ /* 0x000fca0000004100 */
[----:B------:R-:W-:-:S07]  /*1b90*/  @P3 FADD.FTZ R110, R41, R110 ;  /* 0x0000006e296e3221 */ /* 0x000fce0000010000 */
.L_x_3156:
[----:B------:R-:W-:-:S04]  /*1ba0*/  F2FP.F16.F32.PACK_AB R40, RZ, R110 ;  /* 0x0000006eff28723e */ /* 0x000fc800000000ff */
[----:B------:R-:W-:-:S07]  /*1bb0*/  PRMT R30, R30, 0x5410, R40 ;  /* 0x000054101e1e7816 */ /* 0x000fce0000000028 */
.L_x_3157:
[----:B------:R-:W-:Y:S01]  /*1bc0*/  HADD2.F32 R111, -RZ, R43.H0_H0 ;  /* 0x2000002bff6f7230 */ /* 0x000fe20000004100 */
[----:B------:R-:W-:Y:S06]  /*1bd0*/  @P4 BRA `(.L_x_3158) ;  /* 0x0000000000204947 */ /* 0x000fec0003800000 */
[----:B------:R-:W-:-:S04]  /*1be0*/  ISETP.NE.U32.AND P2, PT, RZ, UR12, PT ;  /* 0x0000000cff007c0c */ /* 0x000fc8000bf45070 */
[----:B------:R-:W-:-:S13]  /*1bf0*/  ISETP.NE.AND.EX P2, PT, RZ, UR13, PT, P2 ;  /* 0x0000000dff007c0c */ /* 0x000fda000bf45320 */
[----:B------:R-:W-:Y:S05]  /*1c00*/  @P2 BRA `(.L_x_3159) ;  /* 0x0000000000082947 */ /* 0x000fea0003800000 */
[----:B------:R-:W-:Y:S05]  /*1c10*/  @P1 BRA `(.L_x_3160) ;  /* 0x0000000000201947 */ /* 0x000fea0003800000 */
[----:B------:R-:W-:Y:S05]  /*1c20*/  BRA `(.L_x_3161) ;  /* 0x0000000000247947 */ /* 0x000fea0003800000 */
.L_x_3159:
[----:B-----5:R-:W-:-:S05]  /*1c30*/  HADD2.F32 R40, -RZ, R35.H0_H0 ;  /* 0x20000023ff287230 */ /* 0x020fca0000004100 */
[----:B------:R-:W-:Y:S01]  /*1c40*/  FADD.FTZ R111, R40, R111 ;  /* 0x0000006f286f7221 */ /* 0x000fe20000010000 */
[----:B------:R-:W-:Y:S06]  /*1c50*/  BRA `(.L_x_3160) ;  /* 0x0000000000107947 */ /* 0x000fec0003800000 */
.L_x_3158:
[----:B-----5:R-:W-:-:S05]  /*1c60*/  HADD2.F32 R40, -RZ, R39.H0_H0 ;  /* 0x20000027ff287230 */ /* 0x020fca0000004100 */
[----:B------:R-:W-:Y:S01]  /*1c70*/  FADD.FTZ R111, R40, R111 ;  /* 0x0000006f286f7221 */ /* 0x000fe20000010000 */
[----:B------:R-:W-:-:S05]  /*1c80*/  @P3 HADD2.F32 R40, -RZ, R35.H0_H0 ;  /* 0x20000023ff283230 */ /* 0x000fca0000004100 */
[----:B------:R-:W-:-:S07]  /*1c90*/  @P3 FADD.FTZ R111, R40, R111 ;  /* 0x0000006f286f3221 */ /* 0x000fce0000010000 */
.L_x_3160:
[----:B------:R-:W-:-:S04]  /*1ca0*/  F2FP.F16.F32.PACK_AB R40, RZ, R111 ;  /* 0x0000006fff28723e */ /* 0x000fc800000000ff */
[----:B------:R-:W-:-:S07]  /*1cb0*/  PRMT R31, R40, 0x7610, R31 ;  /* 0x00007610281f7816 */ /* 0x000fce000000001f */
.L_x_3161:
[----:B------:R-:W-:Y:S01]  /*1cc0*/  HADD2.F32 R117, -RZ, R43.H1_H1 ;  /* 0x3000002bff757230 */ /* 0x000fe20000004100 */
[----:B------:R-:W-:Y:S06]  /*1cd0*/  @P4 BRA `(.L_x_3162) ;  /* 0x0000000000204947 */ /* 0x000fec0003800000 */
[----:B------:R-:W-:-:S04]  /*1ce0*/  ISETP.NE.U32.AND P2, PT, RZ, UR12, PT ;  /* 0x0000000cff007c0c */ /* 0x000fc8000bf45070 */
[----:B------:R-:W-:-:S13]  /*1cf0*/  ISETP.NE.AND.EX P2, PT, RZ, UR13, PT, P2 ;  /* 0x0000000dff007c0c */ /* 0x000fda000bf45320 */
[----:B------:R-:W-:Y:S05]  /*1d00*/  @P2 BRA `(.L_x_3163) ;  /* 0x0000000000082947 */ /* 0x000fea0003800000 */
[----:B------:R-:W-:Y:S05]  /*1d10*/  @P1 BRA `(.L_x_3164) ;  /* 0x0000000000201947 */ /* 0x000fea0003800000 */
[----:B------:R-:W-:Y:S05]  /*1d20*/  BRA `(.L_x_3165) ;  /* 0x0000000000247947 */ /* 0x000fea0003800000 */
.L_x_3163:
[----:B-----5:R-:W-:-:S05]  /*1d30*/  HADD2.F32 R40, -RZ, R35.H1_H1 ;  /* 0x30000023ff287230 */ /* 0x020fca0000004100 */
[----:B------:R-:W-:Y:S01]  /*1d40*/  FADD.FTZ R117, R40, R117 ;  /* 0x0000007528757221 */ /* 0x000fe20000010000 */
[----:B------:R-:W-:Y:S06]  /*1d50*/  BRA `(.L_x_3164) ;  /* 0x0000000000107947 */ /* 0x000fec0003800000 */
.L_x_3162:
[----:B-----5:R-:W-:-:S05]  /*1d60*/  HADD2.F32 R40, -RZ, R39.H1_H1 ;  /* 0x30000027ff287230 */ /* 0x020fca0000004100 */
[----:B------:R-:W-:Y:S01]  /*1d70*/  FADD.FTZ R117, R40, R117 ;  /* 0x0000007528757221 */ /* 0x000fe20000010000 */
[----:B------:R-:W-:-:S05]  /*1d80*/  @P3 HADD2.F32 R40, -RZ, R35.H1_H1 ;  /* 0x30000023ff283230 */ /* 0x000fca0000004100 */
[----:B------:R-:W-:-:S07]  /*1d90*/  @P3 FADD.FTZ R117, R40, R117 ;  /* 0x0000007528753221 */ /* 0x000fce0000010000 */
.L_x_3164:
[----:B------:R-:W-:-:S04]  /*1da0*/  F2FP.F16.F32.PACK_AB R40, RZ, R117 ;  /* 0x00000075ff28723e */ /* 0x000fc800000000ff */
[----:B------:R-:W-:-:S07]  /*1db0*/  PRMT R31, R31, 0x5410, R40 ;  /* 0x000054101f1f7816 */ /* 0x000fce0000000028 */
.L_x_3165:
[----:B------:R-:W0:Y:S02]  /*1dc0*/  @P1 LDC.64 R40, c[0x0][0x238] ;  /* 0x00008e00ff281b82 */ /* 0x000e240000000a00 */
[----:B0-----:R-:W-:-:S04]  /*1dd0*/  @P1 LEA R40, P2, R121, R40, 0x4 ;  /* 0x0000002879281211 */ /* 0x001fc800078420ff */
[C---:B------:R-:W-:Y:S02]  /*1de0*/  @P1 LEA.HI.X R41, R121.reuse, R41, RZ, 0x4, P2 ;  /* 0x0000002979291211 */ /* 0x040fe400010f24ff */
[----:B------:R-:W-:-:S03]  /*1df0*/  IADD3 R121, R121, 0x100, RZ ;  /* 0x0000010079797810 */ /* 0x000fc60007ffe0ff */
[----:B------:R1:W-:Y:S04]  /*1e00*/  @P1 STG.E.128 desc[UR4][R40.64], R28 ;  /* 0x0000001c28001986 */ /* 0x0003e8000c101d04 */
.L_x_3133:
[----:B------:R-:W-:Y:S05]  /*1e10*/  BSYNC B0 ;  /* 0x0000000000007941 */ /* 0x000fea0003800000 */
.L_x_3132:
        /* <DEDUP_REMOVED lines=25> */
.L_x_3169:
[----:B-----5:R-:W-:-:S05]  /*1fb0*/  HADD2.F32 R97, -RZ, R32.H0_H0 ;  /* 0x20000020ff617230 */ /* 0x020fca0000004100 */
[----:B------:R-:W-:Y:S01]  /*1fc0*/  FADD.FTZ R86, R97, R86 ;  /* 0x0000005661567221 */ /* 0x000fe20000010000 */
[----:B------:R-:W-:Y:S06]  /*1fd0*/  BRA `(.L_x_3170) ;  /* 0x0000000000107947 */ /* 0x000fec0003800000 */
.L_x_3168:
[----:B-----5:R-:W-:-:S05]  /*1fe0*/  HADD2.F32 R97, -RZ, R36.H0_H0 ;  /* 0x20000024ff617230 */ /* 0x020fca0000004100 */
[----:B------:R-:W-:Y:S01]  /*1ff0*/  FADD.FTZ R86, R97, R86 ;  /* 0x0000005661567221 */ /* 0x000fe20000010000 */
[----:B------:R-:W-:-:S05]  /*2000*/  @P3 HADD2.F32 R97, -RZ, R32.H0_H0 ;  /* 0x20000020ff613230 */ /* 0x000fca0000004100 */
[----:B------:R-:W-:-:S07]  /*2010*/  @P3 FADD.FTZ R86, R97, R86 ;  /* 0x0000005661563221 */ /* 0x000fce0000010000 */
.L_x_3170:
[----:B------:R-:W-:-:S04]  /*2020*/  F2FP.F16.F32.PACK_AB R96, RZ, R86 ;  /* 0x00000056ff60723e */ /* 0x000fc800000000ff */
[----:B------:R-:W-:-:S07]  /*2030*/  PRMT R28, R96, 0x7610, R28 ;  /* 0x00007610601c7816 */ /* 0x000fce000000001c */
.L_x_3171:
[----:B------:R-:W-:Y:S01]  /*2040*/  HADD2.F32 R96, -RZ, R40.H1_H1 ;  /* 0x30000028ff607230 */ /* 0x000fe20000004100 */
[----:B------:R-:W-:Y:S06]  /*2050*/  @P4 BRA `(.L_x_3172) ;  /* 0x0000000000204947 */ /* 0x000fec0003800000 */
[----:B------:R-:W-:-:S04]  /*2060*/  ISETP.NE.U32.AND P2, PT, RZ, UR12, PT ;  /* 0x0000000cff007c0c */ /* 0x000fc8000bf45070 */
[----:B------:R-:W-:-:S13]  /*2070*/  ISETP.NE.AND.EX P2, PT, RZ, UR13, PT, P2 ;  /* 0x0000000dff007c0c */ /* 0x000fda000bf45320 */
[----:B------:R-:W-:Y:S05]  /*2080*/  @P2 BRA `(.L_x_3173) ;  /* 0x0000000000082947 */ /* 0x000fea0003800000 */
[----:B------:R-:W-:Y:S05]  /*2090*/  @P1 BRA `(.L_x_3174) ;  /* 0x0000000000201947 */ /* 0x000fea0003800000 */
[----:B------:R-:W-:Y:S05]  /*20a0*/  BRA `(.L_x_3175) ;  /* 0x0000000000247947 */ /* 0x000fea0003800000 */
.L_x_3173:
[----:B-----5:R-:W-:-:S05]  /*20b0*/  HADD2.F32 R97, -RZ, R32.H1_H1 ;  /* 0x30000020ff617230 */ /* 0x020fca0000004100 */
[----:B------:R-:W-:Y:S01]  /*20c0*/  FADD.FTZ R96, R97, R96 ;  /* 0x0000006061607221 */ /* 0x000fe20000010000 */
[----:B------:R-:W-:Y:S06]  /*20d0*/  BRA `(.L_x_3174) ;  /* 0x0000000000107947 */ /* 0x000fec0003800000 */
.L_x_3172:
[----:B-----5:R-:W-:-:S05]  /*20e0*/  HADD2.F32 R97, -RZ, R36.H1_H1 ;  /* 0x30000024ff617230 */ /* 0x020fca0000004100 */
[----:B------:R-:W-:Y:S01]  /*20f0*/  FADD.FTZ R96, R97, R96 ;  /* 0x0000006061607221 */ /* 0x000fe20000010000 */
[----:B------:R-:W-:-:S05]  /*2100*/  @P3 HADD2.F32 R97, -RZ, R32.H1_H1 ;  /* 0x30000020ff613230 */ /* 0x000fca0000004100 */
[----:B------:R-:W-:-:S07]  /*2110*/  @P3 FADD.FTZ R96, R97, R96 ;  /* 0x0000006061603221 */ /* 0x000fce0000010000 */
.L_x_3174:
[----:B------:R-:W-:-:S04]  /*2120*/  F2FP.F16.F32.PACK_AB R40, RZ, R96 ;  /* 0x00000060ff28723e */ /* 0x000fc800000000ff */
[----:B------:R-:W-:-:S07]  /*2130*/  PRMT R28, R28, 0x5410, R40 ;  /* 0x000054101c1c7816 */ /* 0x000fce0000000028 */
.L_x_3175:
[----:B------:R-:W-:Y:S01]  /*2140*/  HADD2.F32 R97, -RZ, R41.H0_H0 ;  /* 0x20000029ff617230 */ /* 0x000fe20000004100 */
[----:B------:R-:W-:Y:S06]  /*2150*/  @P4 BRA `(.L_x_3176) ;  /* 0x0000000000204947 */ /* 0x000fec0003800000 */
[----:B------:R-:W-:-:S04]  /*2160*/  ISETP.NE.U32.AND P2, PT, RZ, UR12, PT ;  /* 0x0000000cff007c0c */ /* 0x000fc8000bf45070 */
[----:B------:R-:W-:-:S13]  /*2170*/  ISETP.NE.AND.EX P2, PT, RZ, UR13, PT, P2 ;  /* 0x0000000dff007c0c */ /* 0x000fda000bf45320 */
[----:B------:R-:W-:Y:S05]  /*2180*/  @P2 BRA `(.L_x_3177) ;  /* 0x0000000000082947 */ /* 0x000fea0003800000 */
[----:B------:R-:W-:Y:S05]  /*2190*/  @P1 BRA `(.L_x_3178) ;  /* 0x0000000000201947 */ /* 0x000fea0003800000 */
[----:B------:R-:W-:Y:S05]  /*21a0*/  BRA `(.L_x_3179) ;  /* 0x0000000000247947 */ /* 0x000fea0003800000 */
.L_x_3177:
[----:B-----5:R-:W-:-:S05]  /*21b0*/  HADD2.F32 R40, -RZ, R33.H0_H0 ;  /* 0x20000021ff287230 */ /* 0x020fca0000004100 */
[----:B------:R-:W-:Y:S01]  /*21c0*/  FADD.FTZ R97, R40, R97 ;  /* 0x0000006128617221 */ /* 0x000fe20000010000 */
[----:B------:R-:W-:Y:S06]  /*21d0*/  BRA `(.L_x_3178) ;  /* 0x0000000000107947 */ /* 0x000fec0003800000 */
.L_x_3176:
[----:B-----5:R-:W-:-:S05]  /*21e0*/  HADD2.F32 R40, -RZ, R37.H0_H0 ;  /* 0x20000025ff287230 */ /* 0x020fca0000004100 */
[----:B------:R-:W-:Y:S01]  /*21f0*/  FADD.FTZ R97, R40, R97 ;  /* 0x0000006128617221 */ /* 0x000fe20000010000 */
[----:B------:R-:W-:-:S05]  /*2200*/  @P3 HADD2.F32 R40, -RZ, R33.H0_H0 ;  /* 0x20000021ff283230 */ /* 0x000fca0000004100 */
[----:B------:R-:W-:-:S07]  /*2210*/  @P3 FADD.FTZ R97, R40, R97 ;  /* 0x0000006128613221 */ /* 0x000fce0000010000 */
.L_x_3178:
[----:B------:R-:W-:-:S04]  /*2220*/  F2FP.F16.F32.PACK_AB R40, RZ, R97 ;  /* 0x00000061ff28723e */ /* 0x000fc800000000ff */
[----:B------:R-:W-:-:S07]  /*2230*/  PRMT R29, R40, 0x7610, R29 ;  /* 0x00007610281d7816 */ /* 0x000fce000000001d */
.L_x_3179:
[----:B------:R-:W-:Y:S01]  /*2240*/  HADD2.F32 R104, -RZ, R41.H1_H1 ;  /* 0x30000029ff687230 */ /* 0x000fe20000004100 */
[----:B------:R-:W-:Y:S06]  /*2250*/  @P4 BRA `(.L_x_3180) ;  /* 0x0000000000204947 */ /* 0x000fec0003800000 */
[----:B------:R-:W-:-:S04]  /*2260*/  ISETP.NE.U32.AND P2, PT, RZ, UR12, PT ;  /* 0x0000000cff007c0c */ /* 0x000fc8000bf45070 */
[----:B------:R-:W-:-:S13]  /*2270*/  ISETP.NE.AND.EX P2, PT, RZ, UR13, PT, P2 ;  /* 0x0000000dff007c0c */ /* 0x000fda000bf45320 */
[----:B------:R-:W-:Y:S05]  /*2280*/  @P2 BRA `(.L_x_3181) ;  /* 0x0000000000082947 */ /* 0x000fea0003800000 */
[----:B------:R-:W-:Y:S05]  /*2290*/  @P1 BRA `(.L_x_3182) ;  /* 0x0000000000201947 */ /* 0x000fea0003800000 */
[----:B------:R-:W-:Y:S05]  /*22a0*/  BRA `(.L_x_3183) ;  /* 0x0000000000247947 */ /* 0x000fea0003800000 */
.L_x_3181:
[----:B-----5:R-:W-:-:S05]  /*22b0*/  HADD2.F32 R41, -RZ, R33.H1_H1 ;  /* 0x30000021ff297230 */ /* 0x020fca0000004100 */
[----:B------:R-:W-:Y:S01]  /*22c0*/  FADD.FTZ R104, R41, R104 ;  /* 0x0000006829687221 */ /* 0x000fe20000010000 */
[----:B------:R-:W-:Y:S06]  /*22d0*/  BRA `(.L_x_3182) ;  /* 0x0000000000107947 */ /* 0x000fec0003800000 */
.L_x_3180:
[----:B-----5:R-:W-:-:S05]  /*22e0*/  HADD2.F32 R41, -RZ, R37.H1_H1 ;  /* 0x30000025ff297230 */ /* 0x020fca0000004100 */
[----:B------:R-:W-:Y:S01]  /*22f0*/  FADD.FTZ R104, R41, R104 ;  /* 0x0000006829687221 */ /* 0x000fe20000010000 */
[----:B------:R-:W-:-:S05]  /*2300*/  @P3 HADD2.F32 R41, -RZ, R33.H1_H1 ;  /* 0x30000021ff293230 */ /* 0x000fca0000004100 */
[----:B------:R-:W-:-:S07]  /*2310*/  @P3 FADD.FTZ R104, R41, R104 ;  /* 0x0000006829683221 */ /* 0x000fce0000010000 */
.L_x_3182:
[----:B------:R-:W-:-:S04]  /*2320*/  F2FP.F16.F32.PACK_AB R40, RZ, R104 ;  /* 0x00000068ff28723e */ /* 0x000fc800000000ff */
[----:B------:R-:W-:-:S07]  /*2330*/  PRMT R29, R29, 0x5410, R40 ;  /* 0x000054101d1d7816 */ /* 0x000fce0000000028 */
.L_x_3183:
[----:B------:R-:W-:Y:S01]  /*2340*/  HADD2.F32 R105, -RZ, R42.H0_H0 ;  /* 0x2000002aff697230 */ /* 0x000fe20000004100 */
[----:B------:R-:W-:Y:S06]  /*2350*/  @P4 BRA `(.L_x_3184) ;  /* 0x0000000000204947 */ /* 0x000fec0003800000 */
[----:B------:R-:W-:-:S04]  /*2360*/  ISETP.NE.U32.AND P2, PT, RZ, UR12, PT ;  /* 0x0000000cff007c0c */ /* 0x000fc8000bf45070 */
[----:B------:R-:W-:-:S13]  /*2370*/  ISETP.NE.AND.EX P2, PT, RZ, UR13, PT, P2 ;  /* 0x0000000dff007c0c */ /* 0x000fda000bf45320 */
[----:B------:R-:W-:Y:S05]  /*2380*/  @P2 BRA `(.L_x_3185) ;  /* 0x0000000000082947 */ /* 0x000fea0003800000 */
[----:B------:R-:W-:Y:S05]  /*2390*/  @P1 BRA `(.L_x_3186) ;  /* 0x0000000000201947 */ /* 0x000fea0003800000 */
[----:B------:R-:W-:Y:S05]  /*23a0*/  BRA `(.L_x_3187) ;  /* 0x0000000000247947 */ /* 0x000fea0003800000 */
.L_x_3185:
[----:B-----5:R-:W-:-:S05]  /*23b0*/  HADD2.F32 R40, -RZ, R34.H0_H0 ;  /* 0x20000022ff287230 */ /* 0x020fca0000004100 */
[----:B------:R-:W-:Y:S01]  /*23c0*/  FADD.FTZ R105, R40, R105 ;  /* 0x0000006928697221 */ /* 0x000fe20000010000 */
[----:B------:R-:W-:Y:S06]  /*23d0*/  BRA `(.L_x_3186) ;  /* 0x0000000000107947 */ /* 0x000fec0003800000 */
.L_x_3184:
[----:B-----5:R-:W-:-:S05]  /*23e0*/  HADD2.F32 R40, -RZ, R38.H0_H0 ;  /* 0x20000026ff287230 */ /* 0x020fca0000004100 */
[----:B------:R-:W-:Y:S01]  /*23f0*/  FADD.FTZ R105, R40, R105 ;  /* 0x0000006928697221 */ /* 0x000fe20000010000 */
[----:B------:R-:W-:-:S05]  /*2400*/  @P3 HADD2.F32 R40, -RZ, R34.H0_H0 ;  /* 0x20000022ff283230 */ /* 0x000fca0000004100 */
[----:B------:R-:W-:-:S07]  /*2410*/  @P3 FADD.FTZ R105, R40, R105 ;  /* 0x0000006928693221 */ /* 0x000fce0000010000 */
.L_x_3186:
[----:B------:R-:W-:-:S04]  /*2420*/  F2FP.F16.F32.PACK_AB R40, RZ, R105 ;  /* 0x00000069ff28723e */ /* 0x000fc800000000ff */
[----:B------:R-:W-:-:S07]  /*2430*/  PRMT R30, R40, 0x7610, R30 ;  /* 0x00007610281e7816 */ /* 0x000fce000000001e */
.L_x_3187:
[----:B------:R-:W-:Y:S01]  /*2440*/  HADD2.F32 R112, -RZ, R42.H1_H1 ;  /* 0x3000002aff707230 */ /* 0x000fe20000004100 */
[----:B------:R-:W-:Y:S06]  /*2450*/  @P4 BRA `(.L_x_3188) ;  /* 0x0000000000204947 */ /* 0x000fec0003800000 */
[----:B------:R-:W-:-:S04]  /*2460*/  ISETP.NE.U32.AND P2, PT, RZ, UR12, PT ;  /* 0x0000000cff007c0c */ /* 0x000fc8000bf45070 */
[----:B------:R-:W-:-:S13]  /*2470*/  ISETP.NE.AND.EX P2, PT, RZ, UR13, PT, P2 ;  /* 0x0000000dff007c0c */ /* 0x000fda000bf45320 */
[----:B------:R-:W-:Y:S05]  /*2480*/  @P2 BRA `(.L_x_3189) ;  /* 0x0000000000082947 */ /* 0x000fea0003800000 */
[----:B------:R-:W-:Y:S05]  /*2490*/  @P1 BRA `(.L_x_3190) ;  /* 0x0000000000201947 */ /* 0x000fea0003800000 */
[----:B------:R-:W-:Y:S05]  /*24a0*/  BRA `(.L_x_3191) ;  /* 0x0000000000247947 */ /* 0x000fea0003800000 */
.L_x_3189:
[----:B-----5:R-:W-:-:S05]  /*24b0*/  HADD2.F32 R41, -RZ, R34.H1_H1 ;  /* 0x30000022ff297230 */ /* 0x020fca0000004100 */
[----:B------:R-:W-:Y:S01]  /*24c0*/  FADD.FTZ R112, R41, R112 ;  /* 0x0000007029707221 */ /* 0x000fe20000010000 */
[----:B------:R-:W-:Y:S06]  /*24d0*/  BRA `(.L_x_3190) ;  /* 0x0000000000107947 */ /* 0x000fec0003800000 */
.L_x_3188:
[----:B-----5:R-:W-:-:S05]  /*24e0*/  HADD2.F32 R41, -RZ, R38.H1_H1 ;  /* 0x30000026ff297230 */ /* 0x020fca0000004100 */
[----:B------:R-:W-:Y:S01]  /*24f0*/  FADD.FTZ R112, R41, R112 ;  /* 0x0000007029707221 */ /* 0x000fe20000010000 */
[----:B------:R-:W-:-:S05]  /*2500*/  @P3 HADD2.F32 R41, -RZ, R34.H1_H1 ;  /* 0x30000022ff293230 */ /* 0x000fca0000004100 */
[----:B------:R-:W-:-:S07]  /*2510*/  @P3 FADD.FTZ R112, R41, R112 ;  /* 0x0000007029703221 */ /* 0x000fce0000010000 */
.L_x_3190:
[----:B------:R-:W-:-:S04]  /*2520*/  F2FP.F16.F32.PACK_AB R40, RZ, R112 ;  /* 0x00000070ff28723e */ /* 0x000fc800000000ff */
[----:B------:R-:W-:-:S07]  /*2530*/  PRMT R30, R30, 0x5410, R40 ;  /* 0x000054101e1e7816 */ /* 0x000fce0000000028 */
.L_x_3191:
[----:B------:R-:W-:Y:S01]  /*2540*/  HADD2.F32 R113, -RZ, R43.H0_H0 ;  /* 0x2000002bff717230 */ /* 0x000fe20000004100 */
[----:B------:R-:W-:Y:S06]  /*2550*/  @P4 BRA `(.L_x_3192) ;  /* 0x0000000000204947 */ /* 0x000fec0003800000 */
[----:B------:R-:W-:-:S04]  /*2560*/  ISETP.NE.U32.AND P2, PT, RZ, UR12, PT ;  /* 0x0000000cff007c0c */ /* 0x000fc8000bf45070 */
[----:B------:R-:W-:-:S13]  /*2570*/  ISETP.NE.AND.EX P2, PT, RZ, UR13, PT, P2 ;  /* 0x0000000dff007c0c */ /* 0x000fda000bf45320 */
[----:B------:R-:W-:Y:S05]  /*2580*/  @P2 BRA `(.L_x_3193) ;  /* 0x0000000000082947 */ /* 0x000fea0003800000 */
[----:B------:R-:W-:Y:S05]  /*2590*/  @P1 BRA `(.L_x_3194) ;  /* 0x0000000000201947 */ /* 0x000fea0003800000 */
[----:B------:R-:W-:Y:S05]  /*25a0*/  BRA `(.L_x_3195) ;  /* 0x0000000000247947 */ /* 0x000fea0003800000 */
.L_x_3193:
[----:B-----5:R-:W-:-:S05]  /*25b0*/  HADD2.F32 R40, -RZ, R35.H0_H0 ;  /* 0x20000023ff287230 */ /* 0x020fca0000004100 */
[----:B------:R-:W-:Y:S01]  /*25c0*/  FADD.FTZ R113, R40, R113 ;  /* 0x0000007128717221 */ /* 0x000fe20000010000 */
[----:B------:R-:W-:Y:S06]  /*25d0*/  BRA `(.L_x_3194) ;  /* 0x0000000000107947 */ /* 0x000fec0003800000 */
.L_x_3192:
[----:B-----5:R-:W-:-:S05]  /*25e0*/  HADD2.F32 R40, -RZ, R39.H0_H0 ;  /* 0x20000027ff287230 */ /* 0x020fca0000004100 */
[----:B------:R-:W-:Y:S01]  /*25f0*/  FADD.FTZ R113, R40, R113 ;  /* 0x0000007128717221 */ /* 0x000fe20000010000 */
[----:B------:R-:W-:-:S05]  /*2600*/  @P3 HADD2.F32 R40, -RZ, R35.H0_H0 ;  /* 0x20000023ff283230 */ /* 0x000fca0000004100 */
[----:B------:R-:W-:-:S07]  /*2610*/  @P3 FADD.FTZ R113, R40, R113 ;  /* 0x0000007128713221 */ /* 0x000fce0000010000 */
.L_x_3194:
[----:B------:R-:W-:-:S04]  /*2620*/  F2FP.F16.F32.PACK_AB R40, RZ, R113 ;  /* 0x00000071ff28723e */ /* 0x000fc800000000ff */
[----:B------:R-:W-:-:S07]  /*2630*/  PRMT R31, R40, 0x7610, R31 ;  /* 0x00007610281f7816 */ /* 0x000fce000000001f */
.L_x_3195:
[----:B------:R-:W-:Y:S01]  /*2640*/  HADD2.F32 R118, -RZ, R43.H1_H1 ;  /* 0x3000002bff767230 */ /* 0x000fe20000004100 */
[----:B------:R-:W-:Y:S06]  /*2650*/  @P4 BRA `(.L_x_3196) ;  /* 0x0000000000204947 */ /* 0x000fec0003800000 */
[----:B------:R-:W-:-:S04]  /*2660*/  ISETP.NE.U32.AND P2, PT, RZ, UR12, PT ;  /* 0x0000000cff007c0c */ /* 0x000fc8000bf45070 */
[----:B------:R-:W-:-:S13]  /*2670*/  ISETP.NE.AND.EX P2, PT, RZ, UR13, PT, P2 ;  /* 0x0000000dff007c0c */ /* 0x000fda000bf45320 */
[----:B------:R-:W-:Y:S05]  /*2680*/  @P2 BRA `(.L_x_3197) ;  /* 0x0000000000082947 */ /* 0x000fea0003800000 */
[----:B------:R-:W-:Y:S05]  /*2690*/  @P1 BRA `(.L_x_3198) ;  /* 0x0000000000201947 */ /* 0x000fea0003800000 */
[----:B------:R-:W-:Y:S05]  /*26a0*/  BRA `(.L_x_3199) ;  /* 0x0000000000247947 */ /* 0x000fea0003800000 */
.L_x_3197:
[----:B-----5:R-:W-:-:S05]  /*26b0*/  HADD2.F32 R41, -RZ, R35.H1_H1 ;  /* 0x30000023ff297230 */ /* 0x020fca0000004100 */
[----:B------:R-:W-:Y:S01]  /*26c0*/  FADD.FTZ R118, R41, R118 ;  /* 0x0000007629767221 */ /* 0x000fe20000010000 */
[----:B------:R-:W-:Y:S06]  /*26d0*/  BRA `(.L_x_3198) ;  /* 0x0000000000107947 */ /* 0x000fec0003800000 */
.L_x_3196:
[----:B-----5:R-:W-:-:S05]  /*26e0*/  HADD2.F32 R41, -RZ, R39.H1_H1 ;  /* 0x30000027ff297230 */ /* 0x020fca0000004100 */
[----:B------:R-:W-:Y:S01]  /*26f0*/  FADD.FTZ R118, R41, R118 ;  /* 0x0000007629767221 */ /* 0x000fe20000010000 */
[----:B------:R-:W-:-:S05]  /*2700*/  @P3 HADD2.F32 R41, -RZ, R35.H1_H1 ;  /* 0x30000023ff293230 */ /* 0x000fca0000004100 */
[----:B------:R-:W-:-:S07]  /*2710*/  @P3 FADD.FTZ R118, R41, R118 ;  /* 0x0000007629763221 */ /* 0x000fce0000010000 */
.L_x_3198:
[----:B------:R-:W-:-:S04]  /*2720*/  F2FP.F16.F32.PACK_AB R40, RZ, R118 ;  /* 0x00000076ff28723e */ /* 0x000fc800000000ff */
[----:B------:R-:W-:-:S07]  /*2730*/  PRMT R31, R31, 0x5410, R40 ;  /* 0x000054101f1f7816 */ /* 0x000fce0000000028 */
.L_x_3199:
[----:B------:R-:W0:Y:S02]  /*2740*/  @P1 LDC.64 R40, c[0x0][0x238] ;  /* 0x00008e00ff281b82 */ /* 0x000e240000000a00 */
[----:B0-----:R-:W-:-:S04]  /*2750*/  @P1 LEA R40, P2, R121, R40, 0x4 ;  /* 0x0000002879281211 */ /* 0x001fc800078420ff */
[C---:B------:R-:W-:Y:S02]  /*2760*/  @P1 LEA.HI.X R41, R121.reuse, R41, RZ, 0x4, P2 ;  /* 0x0000002979291211 */ /* 0x040fe400010f24ff */
[----:B------:R-:W-:-:S03]  /*2770*/  IADD3 R121, R121, 0x100, RZ ;  /* 0x0000010079797810 */ /* 0x000fc60007ffe0ff */
[----:B------:R2:W-:Y:S04]  /*2780*/  @P1 STG.E.128 desc[UR4][R40.64], R28 ;  /* 0x0000001c28001986 */ /* 0x0005e8000c101d04 */
.L_x_3167:
[----:B------:R-:W-:Y:S05]  /*2790*/  BSYNC B0 ;  /* 0x0000000000007941 */ /* 0x000fea0003800000 */
.L_x_3166:
        /* <DEDUP_REMOVED lines=25> */
.L_x_3203:
[----:B-----5:R-:W-:-:S05]  /*2930*/  HADD2.F32 R98, -RZ, R32.H0_H0 ;  /* 0x20000020ff627230 */ /* 0x020fca0000004100 */
[----:B------:R-:W-:Y:S01]  /*2940*/  FADD.FTZ R87, R98, R87 ;  /* 0x0000005762577221 */ /* 0x000fe20000010000 */
[----:B------:R-:W-:Y:S06]  /*2950*/  BRA `(.L_x_3204) ;  /* 0x0000000000107947 */ /* 0x000fec0003800000 */
.L_x_3202:
[----:B-----5:R-:W-:-:S05]  /*2960*/  HADD2.F32 R98, -RZ, R36.H0_H0 ;  /* 0x20000024ff627230 */ /* 0x020fca0000004100 */
[----:B------:R-:W-:Y:S01]  /*2970*/  FADD.FTZ R87, R98, R87 ;  /* 0x0000005762577221 */ /* 0x000fe20000010000 */
[----:B------:R-:W-:-:S05]  /*2980*/  @P3 HADD2.F32 R98, -RZ, R32.H0_H0 ;  /* 0x20000020ff623230 */ /* 0x000fca0000004100 */
[----:B------:R-:W-:-:S07]  /*2990*/  @P3 FADD.FTZ R87, R98, R87 ;  /* 0x0000005762573221 */ /* 0x000fce0000010000 */
.L_x_3204:
[----:B------:R-:W-:-:S04]  /*29a0*/  F2FP.F16.F32.PACK_AB R98, RZ, R87 ;  /* 0x00000057ff62723e */ /* 0x000fc800000000ff */
[----:B------:R-:W-:-:S07]  /*29b0*/  PRMT R28, R98, 0x7610, R28 ;  /* 0x00007610621c7816 */ /* 0x000fce000000001c */
.L_x_3205:
[----:B------:R-:W-:Y:S01]  /*29c0*/  HADD2.F32 R98, -RZ, R40.H1_H1 ;  /* 0x30000028ff627230 */ /* 0x000fe20000004100 */
[----:B------:R-:W-:Y:S06]  /*29d0*/  @P4 BRA `(.L_x_3206) ;  /* 0x0000000000204947 */ /* 0x000fec0003800000 */
[----:B------:R-:W-:-:S04]  /*29e0*/  ISETP.NE.U32.AND P2, PT, RZ, UR12, PT ;  /* 0x0000000cff007c0c */ /* 0x000fc8000bf45070 */
[----:B------:R-:W-:-:S13]  /*29f0*/  ISETP.NE.AND.EX P2, PT, RZ, UR13, PT, P2 ;  /* 0x0000000dff007c0c */ /* 0x000fda000bf45320 */
[----:B------:R-:W-:Y:S05]  /*2a00*/  @P2 BRA `(.L_x_3207) ;  /* 0x0000000000082947 */ /* 0x000fea0003800000 */
[----:B------:R-:W-:Y:S05]  /*2a10*/  @P1 BRA `(.L_x_3208) ;  /* 0x0000000000201947 */ /* 0x000fea0003800000 */
[----:B------:R-:W-:Y:S05]  /*2a20*/  BRA `(.L_x_3209) ;  /* 0x0000000000247947 */ /* 0x000fea0003800000 */
.L_x_3207:
[----:B-----5:R-:W-:-:S05]  /*2a30*/  HADD2.F32 R99, -RZ, R32.H1_H1 ;  /* 0x30000020ff637230 */ /* 0x020fca0000004100 */
[----:B------:R-:W-:Y:S01]  /*2a40*/  FADD.FTZ R98, R99, R98 ;  /* 0x0000006263627221 */ /* 0x000fe20000010000 */
[----:B------:R-:W-:Y:S06]  /*2a50*/  BRA `(.L_x_3208) ;  /* 0x0000000000107947 */ /* 0x000fec0003800000 */
.L_x_3206:
[----:B-----5:R-:W-:-:S05]  /*2a60*/  HADD2.F32 R99, -RZ, R36.H1_H1 ;  /* 0x30000024ff637230 */ /* 0x020fca0000004100 */
[----:B------:R-:W-:Y:S01]  /*2a70*/  FADD.FTZ R98, R99, R98 ;  /* 0x0000006263627221 */ /* 0x000fe20000010000 */
[----:B------:R-:W-:-:S05]  /*2a80*/  @P3 HADD2.F32 R99, -RZ, R32.H1_H1 ;  /* 0x30000020ff633230 */ /* 0x000fca0000004100 */
[----:B------:R-:W-:-:S07]  /*2a90*/  @P3 FADD.FTZ R98, R99, R98 ;  /* 0x0000006263623221 */ /* 0x000fce0000010000 */
.L_x_3208:
[----:B------:R-:W-:-:S04]  /*2aa0*/  F2FP.F16.F32.PACK_AB R40, RZ, R98 ;  /* 0x00000062ff28723e */ /* 0x000fc800000000ff */
[----:B------:R-:W-:-:S07]  /*2ab0*/  PRMT R28, R28, 0x5410, R40 ;  /* 0x000054101c1c7816 */ /* 0x000fce0000000028 */
.L_x_3209:
[----:B------:R-:W-:Y:S01]  /*2ac0*/  HADD2.F32 R99, -RZ, R41.H0_H0 ;  /* 0x20000029ff637230 */ /* 0x000fe20000004100 */
[----:B------:R-:W-:Y:S06]  /*2ad0*/  @P4 BRA `(.L_x_3210) ;  /* 0x0000000000204947 */ /* 0x000fec0003800000 */
[----:B------:R-:W-:-:S04]  /*2ae0*/  ISETP.NE.U32.AND P2, PT, RZ, UR12, PT ;  /* 0x0000000cff007c0c */ /* 0x000fc8000bf45070 */
[----:B------:R-:W-:-:S13]  /*2af0*/  ISETP.NE.AND.EX P2, PT, RZ, UR13, PT, P2 ;  /* 0x0000000dff007c0c */ /* 0x000fda000bf45320 */
[----:B------:R-:W-:Y:S05]  /*2b00*/  @P2 BRA `(.L_x_3211) ;  /* 0x0000000000082947 */ /* 0x000fea0003800000 */
[----:B------:R-:W-:Y:S05]  /*2b10*/  @P1 BRA `(.L_x_3212) ;  /* 0x0000000000201947 */ /* 0x000fea0003800000 */
[----:B------:R-:W-:Y:S05]  /*2b20*/  BRA `(.L_x_3213) ;  /* 0x0000000000247947 */ /* 0x000fea0003800000 */
.L_x_3211:
[----:B-----5:R-:W-:-:S05]  /*2b30*/  HADD2.F32 R40, -RZ, R33.H0_H0 ;  /* 0x20000021ff287230 */ /* 0x020fca0000004100 */
[----:B------:R-:W-:Y:S01]  /*2b40*/  FADD.FTZ R99, R40, R99 ;  /* 0x0000006328637221 */ /* 0x000fe20000010000 */
[----:B------:R-:W-:Y:S06]  /*2b50*/  BRA `(.L_x_3212) ;  /* 0x0000000000107947 */ /* 0x000fec0003800000 */
.L_x_3210:
[----:B-----5:R-:W-:-:S05]  /*2b60*/  HADD2.F32 R40, -RZ, R37.H0_H0 ;  /* 0x20000025ff287230 */ /* 0x020fca0000004100 */
[----:B------:R-:W-:Y:S01]  /*2b70*/  FADD.FTZ R99, R40, R99 ;  /* 0x0000006328637221 */ /* 0x000fe20000010000 */
[----:B------:R-:W-:-:S05]  /*2b80*/  @P3 HADD2.F32 R40, -RZ, R33.H0_H0 ;  /* 0x20000021ff283230 */ /* 0x000fca0000004100 */
[----:B------:R-:W-:-:S07]  /*2b90*/  @P3 FADD.FTZ R99, R40, R99 ;  /* 0x0000006328633221 */ /* 0x000fce0000010000 */
.L_x_3212:
[----:B------:R-:W-:-:S04]  /*2ba0*/  F2FP.F16.F32.PACK_AB R40, RZ, R99 ;  /* 0x00000063ff28723e */ /* 0x000fc800000000ff */
[----:B------:R-:W-:-:S07]  /*2bb0*/  PRMT R29, R40, 0x7610, R29 ;  /* 0x00007610281d7816 */ /* 0x000fce000000001d */
.L_x_3213:
[----:B------:R-:W-:Y:S01]  /*2bc0*/  HADD2.F32 R106, -RZ, R41.H1_H1 ;  /* 0x30000029ff6a7230 */ /* 0x000fe20000004100 */
[----:B------:R-:W-:Y:S06]  /*2bd0*/  @P4 BRA `(.L_x_3214) ;  /* 0x0000000000204947 */ /* 0x000fec0003800000 */
[----:B------:R-:W-:-:S04]  /*2be0*/  ISETP.NE.U32.AND P2, PT, RZ, UR12, PT ;  /* 0x0000000cff007c0c */ /* 0x000fc8000bf45070 */
[----:B------:R-:W-:-:S13]  /*2bf0*/  ISETP.NE.AND.EX P2, PT, RZ, UR13, PT, P2 ;  /* 0x0000000dff007c0c */ /* 0x000fda000bf45320 */
[----:B------:R-:W-:Y:S05]  /*2c00*/  @P2 BRA `(.L_x_3215) ;  /* 0x0000000000082947 */ /* 0x000fea0003800000 */
[----:B------:R-:W-:Y:S05]  /*2c10*/  @P1 BRA `(.L_x_3216) ;  /* 0x0000000000201947 */ /* 0x000fea0003800000 */
[----:B------:R-:W-:Y:S05]  /*2c20*/  BRA `(.L_x_3217) ;  /* 0x0000000000247947 */ /* 0x000fea0003800000 */
.L_x_3215:
[----:B-----5:R-:W-:-:S05]  /*2c30*/  HADD2.F32 R41, -RZ, R33.H1_H1 ;  /* 0x30000021ff297230 */ /* 0x020fca0000004100 */
[----:B------:R-:W-:Y:S01]  /*2c40*/  FADD.FTZ R106, R41, R106 ;  /* 0x0000006a296a7221 */ /* 0x000fe20000010000 */
[----:B------:R-:W-:Y:S06]  /*2c50*/  BRA `(.L_x_3216) ;  /* 0x0000000000107947 */ /* 0x000fec0003800000 */
.L_x_3214:
[----:B-----5:R-:W-:-:S05]  /*2c60*/  HADD2.F32 R41, -RZ, R37.H1_H1 ;  /* 0x30000025ff297230 */ /* 0x020fca0000004100 */
[----:B------:R-:W-:Y:S01]  /*2c70*/  FADD.FTZ R106, R41, R106 ;  /* 0x0000006a296a7221 */ /* 0x000fe20000010000 */
[----:B------:R-:W-:-:S05]  /*2c80*/  @P3 HADD2.F32 R41, -RZ, R33.H1_H1 ;  /* 0x30000021ff293230 */ /* 0x000fca0000004100 */
[----:B------:R-:W-:-:S07]  /*2c90*/  @P3 FADD.FTZ R106, R41, R106 ;  /* 0x0000006a296a3221 */ /* 0x000fce0000010000 */
.L_x_3216:
[----:B------:R-:W-:-:S04]  /*2ca0*/  F2FP.F16.F32.PACK_AB R40, RZ, R106 ;  /* 0x0000006aff28723e */ /* 0x000fc800000000ff */
[----:B------:R-:W-:-:S07]  /*2cb0*/  PRMT R29, R29, 0x5410, R40 ;  /* 0x000054101d1d7816 */ /* 0x000fce0000000028 */
.L_x_3217:
[----:B------:R-:W-:Y:S01]  /*2cc0*/  HADD2.F32 R107, -RZ, R42.H0_H0 ;  /* 0x2000002aff6b7230 */ /* 0x000fe20000004100 */
[----:B------:R-:W-:Y:S06]  /*2cd0*/  @P4 BRA `(.L_x_3218) ;  /* 0x0000000000204947 */ /* 0x000fec0003800000 */
[----:B------:R-:W-:-:S04]  /*2ce0*/  ISETP.NE.U32.AND P2, PT, RZ, UR12, PT ;  /* 0x0000000cff007c0c */ /* 0x000fc8000bf45070 */
[----:B------:R-:W-:-:S13]  /*2cf0*/  ISETP.NE.AND.EX P2, PT, RZ, UR13, PT, P2 ;  /* 0x0000000dff007c0c */ /* 0x000fda000bf45320 */
[----:B------:R-:W-:Y:S05]  /*2d00*/  @P2 BRA `(.L_x_3219) ;  /* 0x0000000000082947 */ /* 0x000fea0003800000 */
[----:B------:R-:W-:Y:S05]  /*2d10*/  @P1 BRA `(.L_x_3220) ;  /* 0x0000000000201947 */ /* 0x000fea0003800000 */
[----:B------:R-:W-:Y:S05]  /*2d20*/  BRA `(.L_x_3221) ;  /* 0x0000000000247947 */ /* 0x000fea0003800000 */
.L_x_3219:
[----:B-----5:R-:W-:-:S05]  /*2d30*/  HADD2.F32 R40, -RZ, R34.H0_H0 ;  /* 0x20000022ff287230 */ /* 0x020fca0000004100 */
[----:B------:R-:W-:Y:S01]  /*2d40*/  FADD.FTZ R107, R40, R107 ;  /* 0x0000006b286b7221 */ /* 0x000fe20000010000 */
[----:B------:R-:W-:Y:S06]  /*2d50*/  BRA `(.L_x_3220) ;  /* 0x0000000000107947 */ /* 0x000fec0003800000 */
.L_x_3218:
[----:B-----5:R-:W-:-:S05]  /*2d60*/  HADD2.F32 R40, -RZ, R38.H0_H0 ;  /* 0x20000026ff287230 */ /* 0x020fca0000004100 */
[----:B------:R-:W-:Y:S01]  /*2d70*/  FADD.FTZ R107, R40, R107 ;  /* 0x0000006b286b7221 */ /* 0x000fe20000010000 */
[----:B------:R-:W-:-:S05]  /*2d80*/  @P3 HADD2.F32 R40, -RZ, R34.H0_H0 ;  /* 0x20000022ff283230 */ /* 0x000fca0000004100 */
[----:B------:R-:W-:-:S07]  /*2d90*/  @P3 FADD.FTZ R107, R40, R107 ;  /* 0x0000006b286b3221 */ /* 0x000fce0000010000 */
.L_x_3220:
[----:B------:R-:W-:-:S04]  /*2da0*/  F2FP.F16.F32.PACK_AB R40, RZ, R107 ;  /* 0x0000006bff28723e */ /* 0x000fc800000000ff */
[----:B------:R-:W-:-:S07]  /*2db0*/  PRMT R30, R40, 0x7610, R30 ;  /* 0x00007610281e7816 */ /* 0x000fce000000001e */
.L_x_3221:
[----:B------:R-:W-:Y:S01]  /*2dc0*/  HADD2.F32 R114, -RZ, R42.H1_H1 ;  /* 0x3000002aff727230 */ /* 0x000fe20000004100 */
[----:B------:R-:W-:Y:S06]  /*2dd0*/  @P4 BRA `(.L_x_3222) ;  /* 0x0000000000204947 */ /* 0x000fec0003800000 */
[----:B------:R-:W-:-:S04]  /*2de0*/  ISETP.NE.U32.AND P2, PT, RZ, UR12, PT ;  /* 0x0000000cff007c0c */ /* 0x000fc8000bf45070 */
[----:B------:R-:W-:-:S13]  /*2df0*/  ISETP.NE.AND.EX P2, PT, RZ, UR13, PT, P2 ;  /* 0x0000000dff007c0c */ /* 0x000fda000bf45320 */
[----:B------:R-:W-:Y:S05]  /*2e00*/  @P2 BRA `(.L_x_3223) ;  /* 0x0000000000082947 */ /* 0x000fea0003800000 */
[----:B------:R-:W-:Y:S05]  /*2e10*/  @P1 BRA `(.L_x_3224) ;  /* 0x0000000000201947 */ /* 0x000fea0003800000 */
[----:B------:R-:W-:Y:S05]  /*2e20*/  BRA `(.L_x_3225) ;  /* 0x0000000000247947 */ /* 0x000fea0003800000 */
.L_x_3223:
[----:B-----5:R-:W-:-:S05]  /*2e30*/  HADD2.F32 R41, -RZ, R34.H1_H1 ;  /* 0x30000022ff297230 */ /* 0x020fca0000004100 */
[----:B------:R-:W-:Y:S01]  /*2e40*/  FADD.FTZ R114, R41, R114 ;  /* 0x0000007229727221 */ /* 0x000fe20000010000 */
[----:B------:R-:W-:Y:S06]  /*2e50*/  BRA `(.L_x_3224) ;  /* 0x0000000000107947 */ /* 0x000fec0003800000 */
.L_x_3222:
[----:B-----5:R-:W-:-:S05]  /*2e60*/  HADD2.F32 R41, -RZ, R38.H1_H1 ;  /* 0x30000026ff297230 */ /* 0x020fca0000004100 */
[----:B------:R-:W-:Y:S01]  /*2e70*/  FADD.FTZ R114, R41, R114 ;  /* 0x0000007229727221 */ /* 0x000fe20000010000 */
[----:B------:R-:W-:-:S05]  /*2e80*/  @P3 HADD2.F32 R41, -RZ, R34.H1_H1 ;  /* 0x30000022ff293230 */ /* 0x000fca0000004100 */
[----:B------:R-:W-:-:S07]  /*2e90*/  @P3 FADD.FTZ R114, R41, R114 ;  /* 0x0000007229723221 */ /* 0x000fce0000010000 */
.L_x_3224:
[----:B------:R-:W-:-:S04]  /*2ea0*/  F2FP.F16.F32.PACK_AB R40, RZ, R114 ;  /* 0x00000072ff28723e */ /* 0x000fc800000000ff */
[----:B------:R-:W-:-:S07]  /*2eb0*/  PRMT R30, R30, 0x5410, R40 ;  /* 0x000054101e1e7816 */ /* 0x000fce0000000028 */
.L_x_3225:
[----:B------:R-:W-:Y:S01]  /*2ec0*/  HADD2.F32 R115, -RZ, R43.H0_H0 ;  /* 0x2000002bff737230 */ /* 0x000fe20000004100 */
[----:B------:R-:W-:Y:S06]  /*2ed0*/  @P4 BRA `(.L_x_3226) ;  /* 0x0000000000204947 */ /* 0x000fec0003800000 */
[----:B------:R-:W-:-:S04]  /*2ee0*/  ISETP.NE.U32.AND P2, PT, RZ, UR12, PT ;  /* 0x0000000cff007c0c */ /* 0x000fc8000bf45070 */
[----:B------:R-:W-:-:S13]  /*2ef0*/  ISETP.NE.AND.EX P2, PT, RZ, UR13, PT, P2 ;  /* 0x0000000dff007c0c */ /* 0x000fda000bf45320 */
[----:B------:R-:W-:Y:S05]  /*2f00*/  @P2 BRA `(.L_x_3227) ;  /* 0x0000000000082947 */ /* 0x000fea0003800000 */
[----:B------:R-:W-:Y:S05]  /*2f10*/  @P1 BRA `(.L_x_3228) ;  /* 0x0000000000201947 */ /* 0x000fea0003800000 */
[----:B------:R-:W-:Y:S05]  /*2f20*/  BRA `(.L_x_3229) ;  /* 0x0000000000247947 */ /* 0x000fea0003800000 */
.L_x_3227:
[----:B-----5:R-:W-:-:S05]  /*2f30*/  HADD2.F32 R40, -RZ, R35.H0_H0 ;  /* 0x20000023ff287230 */ /* 0x020fca0000004100 */
[----:B------:R-:W-:Y:S01]  /*2f40*/  FADD.FTZ R115, R40, R115 ;  /* 0x0000007328737221 */ /* 0x000fe20000010000 */
[----:B------:R-:W-:Y:S06]  /*2f50*/  BRA `(.L_x_3228) ;  /* 0x0000000000107947 */ /* 0x000fec0003800000 */
.L_x_3226:
[----:B-----5:R-:W-:-:S05]  /*2f60*/  HADD2.F32 R40, -RZ, R39.H0_H0 ;  /* 0x20000027ff287230 */ /* 0x020fca0000004100 */
[----:B------:R-:W-:Y:S01]  /*2f70*/  FADD.FTZ R115, R40, R115 ;  /* 0x0000007328737221 */ /* 0x000fe20000010000 */
[----:B------:R-:W-:-:S05]  /*2f80*/  @P3 HADD2.F32 R40, -RZ, R35.H0_H0 ;  /* 0x20000023ff283230 */ /* 0x000fca0000004100 */
[----:B------:R-:W-:-:S07]  /*2f90*/  @P3 FADD.FTZ R115, R40, R115 ;  /* 0x0000007328733221 */ /* 0x000fce0000010000 */
.L_x_3228:
[----:B------:R-:W-:-:S04]  /*2fa0*/  F2FP.F16.F32.PACK_AB R40, RZ, R115 ;  /* 0x00000073ff28723e */ /* 0x000fc800000000ff */
[----:B------:R-:W-:-:S07]  /*2fb0*/  PRMT R31, R40, 0x7610, R31 ;  /* 0x00007610281f7816 */ /* 0x000fce000000001f */
.L_x_3229:
[----:B------:R-:W-:Y:S01]  /*2fc0*/  HADD2.F32 R119, -RZ, R43.H1_H1 ;  /* 0x3000002bff777230 */ /* 0x000fe20000004100 */
[----:B------:R-:W-:Y:S06]  /*2fd0*/  @P4 BRA `(.L_x_3230) ;  /* 0x0000000000204947 */ /* 0x000fec0003800000 */
[----:B------:R-:W-:-:S04]  /*2fe0*/  ISETP.NE.U32.AND P2, PT, RZ, UR12, PT ;  /* 0x0000000cff007c0c */ /* 0x000fc8000bf45070 */
[----:B------:R-:W-:-:S13]  /*2ff0*/  ISETP.NE.AND.EX P2, PT, RZ, UR13, PT, P2 ;  /* 0x0000000dff007c0c */ /* 0x000fda000bf45320 */
[----:B------:R-:W-:Y:S05]  /*3000*/  @P2 BRA `(.L_x_3231) ;  /* 0x0000000000082947 */ /* 0x000fea0003800000 */
[----:B------:R-:W-:Y:S05]  /*3010*/  @P1 BRA `(.L_x_3232) ;  /* 0x0000000000201947 */ /* 0x000fea0003800000 */
[----:B------:R-:W-:Y:S05]  /*3020*/  BRA `(.L_x_3233) ;  /* 0x0000000000247947 */ /* 0x000fea0003800000 */
.L_x_3231:
[----:B-----5:R-:W-:-:S05]  /*3030*/  HADD2.F32 R40, -RZ, R35.H1_H1 ;  /* 0x30000023ff287230 */ /* 0x020fca0000004100 */
[----:B------:R-:W-:Y:S01]  /*3040*/  FADD.FTZ R119, R40, R119 ;  /* 0x0000007728777221 */ /* 0x000fe20000010000 */
[----:B------:R-:W-:Y:S06]  /*3050*/  BRA `(.L_x_3232) ;  /* 0x0000000000107947 */ /* 0x000fec0003800000 */
.L_x_3230:
[----:B-----5:R-:W-:-:S05]  /*3060*/  HADD2.F32 R40, -RZ, R39.H1_H1 ;  /* 0x30000027ff287230 */ /* 0x020fca0000004100 */
[----:B------:R-:W-:Y:S01]  /*3070*/  FADD.FTZ R119, R40, R119 ;  /* 0x0000007728777221 */ /* 0x000fe20000010000 */
[----:B------:R-:W-:-:S05]  /*3080*/  @P3 HADD2.F32 R40, -RZ, R35.H1_H1 ;  /* 0x30000023ff283230 */ /* 0x000fca0000004100 */
[----:B------:R-:W-:-:S07]  /*3090*/  @P3 FADD.FTZ R119, R40, R119 ;  /* 0x0000007728773221 */ /* 0x000fce0000010000 */
.L_x_3232:
[----:B------:R-:W-:-:S04]  /*30a0*/  F2FP.F16.F32.PACK_AB R40, RZ, R119 ;  /* 0x00000077ff28723e */ /* 0x000fc800000000ff */
[----:B------:R-:W-:-:S07]  /*30b0*/  PRMT R31, R31, 0x5410, R40 ;  /* 0x000054101f1f7816 */ /* 0x000fce0000000028 */
.L_x_3233:
[----:B------:R-:W0:Y:S02]  /*30c0*/  @P1 LDC.64 R40, c[0x0][0x238] ;  /* 0x00008e00ff281b82 */ /* 0x000e240000000a00 */
[----:B0-----:R-:W-:-:S04]  /*30d0*/  @P1 LEA R40, P2, R121, R40, 0x4 ;  /* 0x0000002879281211 */ /* 0x001fc800078420ff */
[----:B------:R-:W-:-:S05]  /*30e0*/  @P1 LEA.HI.X R41, R121, R41, RZ, 0x4, P2 ;  /* 0x0000002979291211 */ /* 0x000fca00010f24ff */
[----:B------:R3:W-:Y:S04]  /*30f0*/  @P1 STG.E.128 desc[UR4][R40.64], R28 ;  /* 0x0000001c28001986 */ /* 0x0007e8000c101d04 */
.L_x_3201:
[----:B------:R-:W-:Y:S05]  /*3100*/  BSYNC B0 ;  /* 0x0000000000007941 */ /* 0x000fea0003800000 */
.L_x_3200:
        /* <DEDUP_REMOVED lines=129> */
.L_x_3254:
        /* <DEDUP_REMOVED lines=8> */
[----:B------:R-:W-:-:S04]  /*39a0*/  @!P2 IADD3 R120, R43, R42, RZ ;  /* 0x0000002a2b78a210 */ /* 0x000fc80007ffe0ff */
[----:B------:R-:W-:-:S05]  /*39b0*/  @!P2 LEA R120, R120, R121, 0x3 ;  /* 0x000000797878a211 */ /* 0x000fca00078e18ff */
[----:B------:R0:W-:Y:S01]  /*39c0*/  @!P2 STS.64 [R120], R40 ;  /* 0x000000287800a388 */ /* 0x0001e20000000a00 */
[----:B------:R-:W-:-:S13]  /*39d0*/  ISETP.GT.U32.AND P2, PT, R122, 0x7, PT ;  /* 0x000000077a00780c */ /* 0x000fda0003f44070 */
[----:B0-----:R-:W0:Y:S01]  /*39e0*/  @!P2 S2R R41, SR_CgaCtaId ;  /* 0x000000000029a919 */ /* 0x001e220000008800 */
[----:B------:R-:W-:Y:S01]  /*39f0*/  @!P2 MOV R40, 0x400 ;  /* 0x000004000028a802 */ /* 0x000fe20000000f00 */
[----:B------:R-:W-:Y:S01]  /*3a00*/  HFMA2.MMA R120, -RZ, RZ, 0, 0 ;  /* 0x00000000ff787435 */ /* 0x000fe200000001ff */
[----:B------:R-:W-:Y:S01]  /*3a10*/  @!P2 IADD3 R43, R43, R122, RZ ;  /* 0x0000007a2b2ba210 */ /* 0x000fe20007ffe0ff */
[----:B------:R-:W-:Y:S01]  /*3a20*/  BAR.SYNC.DEFER_BLOCKING 0x0 ;  /* 0x0000000000007b1d */ /* 0x000fe20000010000 */
[----:B------:R-:W-:-:S03]  /*3a30*/  PLOP3.LUT P3, PT, PT, PT, UP0, 0x40, 0x0 ;  /* 0x000000000000781c */ /* 0x000fc60003f6e808 */
[----:B------:R-:W-:Y:S02]  /*3a40*/  @!P2 MOV R120, R89 ;  /* 0x000000590078a202 */ /* 0x000fe40000000f00 */
[----:B------:R-:W-:Y:S02]  /*3a50*/  BSSY B0, `(.L_x_3235) ;  /* 0x0000068000007945 */ /* 0x000fe40003800000 */
[----:B------:R-:W-:Y:S01]  /*3a60*/  I2FP.F32.S32 R123, R120 ;  /* 0x00000078007b7245 */ /* 0x000fe20000201400 */
        /* <DEDUP_REMOVED lines=25> */
[-C--:B-1----:R-:W-:Y:S02]  /*3c00*/  IADD3 R40, R42, R43.reuse, RZ ;  /* 0x0000002b2a287210 */ /* 0x082fe40007ffe0ff */
[----:B------:R-:W-:Y:S01]  /*3c10*/  I2FP.F32.S32 R41, R43 ;  /* 0x0000002b00297245 */ /* 0x000fe20000201400 */
[----:B------:R-:W-:Y:S01]  /*3c20*/  FMUL.FTZ R43, R120, R123 ;  /* 0x0000007b782b7220 */ /* 0x000fe20000410000 */
[----:B------:R-:W-:Y:S01]  /*3c30*/  I2FP.F32.S32 R42, R40 ;  /* 0x00000028002a7245 */ /* 0x000fe20000201400 */
[----:B------:R-:W-:Y:S02]  /*3c40*/  SHFL.DOWN PT, R123, R40, 0x1, 0x1f ;  /* 0x08201f00287b7f89 */ /* 0x000fe400000e0000 */
[-C--:B------:R-:W-:Y:S01]  /*3c50*/  FMUL.FTZ R43, R43, R41.reuse ;  /* 0x000000292b2b7220 */ /* 0x080fe20000410000 */
[----:B------:R-:W-:-:S04]  /*3c60*/  FMUL.FTZ R41, R124, R41 ;  /* 0x000000297c297220 */ /* 0x000fc80000410000 */
[----:B------:R-:W-:Y:S02]  /*3c70*/  FFMA.FTZ R125, R120, R121, R41 ;  /* 0x00000079787d7223 */ /* 0x000fe40000010029 */
        /* <DEDUP_REMOVED lines=39> */
[--C-:B------:R-:W-:Y:S02]  /*3ef0*/  FADD.FTZ R124, R100, -R120.reuse ;  /* 0x80000078647c7221 */ /* 0x100fe40000010000 */
[C---:B------:R-:W-:Y:S01]  /*3f00*/  FMUL.FTZ R41, R121.reuse, R40 ;  /* 0x0000002879297220 */ /* 0x040fe20000410000 */
[--C-:B------:R-:W-:Y:S01]  /*3f10*/  FADD.FTZ R40, R92, -R120.reuse ;  /* 0x800000785c287221 */ /* 0x100fe20000010000 */
[C---:B------:R-:W-:Y:S01]  /*3f20*/  FMUL.FTZ R43, R121.reuse, R122 ;  /* 0x0000007a792b7220 */ /* 0x040fe20000410000 */
[C---:B------:R-:W-:Y:S01]  /*3f30*/  FMUL.FTZ R124, R121.reuse, R124 ;  /* 0x0000007c797c7220 */ /* 0x040fe20000410000 */
[----:B------:R-:W-:Y:S01]  /*3f40*/  FADD.FTZ R122, R108, -R120 ;  /* 0x800000786c7a7221 */ /* 0x000fe20000010000 */
[----:B------:R-:W-:Y:S01]  /*3f50*/  FMUL.FTZ R42, R121, R40 ;  /* 0x00000028792a7220 */ /* 0x000fe20000410000 */
[----:B------:R-:W-:Y:S01]  /*3f60*/  FFMA.FTZ R40, R4, R41, R12 ;  /* 0x0000002904287223 */ /* 0x000fe2000001000c */
[----:B------:R-:W-:Y:S01]  /*3f70*/  FFMA.FTZ R43, R6, R43, R14 ;  /* 0x0000002b062b7223 */ /* 0x000fe2000001000e */
[----:B------:R-:W-:Y:S01]  /*3f80*/  FFMA.FTZ R124, R7, R124, R15 ;  /* 0x0000007c077c7223 */ /* 0x000fe2000001000f */
[----:B------:R-:W-:Y:S01]  /*3f90*/  FFMA.FTZ R41, R5, R42, R13 ;  /* 0x0000002a05297223 */ /* 0x000fe2000001000d */
[----:B------:R-:W-:Y:S01]  /*3fa0*/  FADD.FTZ R42, R101, -R120 ;  /* 0x80000078652a7221 */ /* 0x000fe20000010000 */
[----:B------:R-:W-:-:S03]  /*3fb0*/  FMUL.FTZ R122, R121, R122 ;  /* 0x0000007a797a7220 */ /* 0x000fc60000410000 */
[----:B------:R-:W-:Y:S02]  /*3fc0*/  F2FP.F16.F32.PACK_AB R40, R41, R40 ;  /* 0x000000282928723e */ /* 0x000fe400000000ff */
[----:B------:R-:W-:Y:S01]  /*3fd0*/  F2FP.F16.F32.PACK_AB R41, R124, R43 ;  /* 0x0000002b7c29723e */ /* 0x000fe200000000ff */
[----:B------:R-:W-:Y:S01]  /*3fe0*/  FMUL.FTZ R43, R121, R42 ;  /* 0x0000002a792b7220 */ /* 0x000fe20000410000 */
[----:B------:R-:W-:-:S03]  /*3ff0*/  FADD.FTZ R124, R116, -R120 ;  /* 0x80000078747c7221 */ /* 0x000fc60000010000 */
[----:B------:R-:W-:Y:S01]  /*4000*/  FFMA.FTZ R42, R8, R43, R16 ;  /* 0x0000002b082a7223 */ /* 0x000fe20000010010 */
[----:B------:R-:W-:Y:S01]  /*4010*/  FFMA.FTZ R43, R9, R122, R17 ;  /* 0x0000007a092b7223 */ /* 0x000fe20000010011 */
[----:B------:R-:W-:Y:S01]  /*4020*/  FADD.FTZ R122, R109, -R120 ;  /* 0x800000786d7a7221 */ /* 0x000fe20000010000 */
[----:B------:R-:W-:-:S03]  /*4030*/  FMUL.FTZ R124, R121, R124 ;  /* 0x0000007c797c7220 */ /* 0x000fc60000410000 */
[----:B------:R-:W-:Y:S01]  /*4040*/  F2FP.F16.F32.PACK_AB R42, R43, R42 ;  /* 0x0000002a2b2a723e */ /* 0x000fe200000000ff */
[----:B------:R-:W-:Y:S01]  /*4050*/  FMUL.FTZ R43, R121, R122 ;  /* 0x0000007a792b7220 */ /* 0x000fe20000410000 */
[----:B------:R-:W-:Y:S01]  /*4060*/  FFMA.FTZ R124, R11, R124, R19 ;  /* 0x0000007c0b7c7223 */ /* 0x000fe20000010013 */
[----:B------:R-:W0:Y:S02]  /*4070*/  LDC.64 R122, c[0x0][0x2b8] ;  /* 0x0000ae00ff7a7b82 */ /* 0x000e240000000a00 */
[----:B------:R-:W-:-:S05]  /*4080*/  FFMA.FTZ R43, R10, R43, R18 ;  /* 0x0000002b0a2b7223 */ /* 0x000fca0000010012 */
[----:B------:R-:W-:Y:S01]  /*4090*/  F2FP.F16.F32.PACK_AB R43, R124, R43 ;  /* 0x0000002b7c2b723e */ /* 0x000fe200000000ff */
[C---:B0-----:R-:W-:Y:S01]  /*40a0*/  IMAD.WIDE.U32 R122, R88.reuse, 0x10, R122 ;  /* 0x00000010587a7825 */ /* 0x041fe200078e007a */
[----:B------:R-:W-:-:S04]  /*40b0*/  IADD3 R88, R88, 0x100, RZ ;  /* 0x0000010058587810 */ /* 0x000fc80007ffe0ff */
[----:B------:R1:W-:Y:S03]  /*40c0*/  STG.E.128 desc[UR4][R122.64], R40 ;  /* 0x000000287a007986 */ /* 0x0003e6000c101d04 */
.L_x_3236:
[----:B------:R-:W-:Y:S05]  /*40d0*/  BSYNC B0 ;  /* 0x0000000000007941 */ /* 0x000fea0003800000 */
.L_x_3235:
[----:B------:R-:W-:Y:S01]  /*40e0*/  ISETP.GE.U32.AND P2, PT, R2, 0x200, PT ;  /* 0x000002000200780c */ /* 0x000fe20003f46070 */
[----:B------:R-:W-:-:S12]  /*40f0*/  BSSY B0, `(.L_x_3237) ;  /* 0x0000022000007945 */ /* 0x000fd80003800000 */
[----:B------:R-:W-:Y:S05]  /*4100*/  @!P2 BRA `(.L_x_3238) ;  /* 0x000000000080a947 */ /* 0x000fea0003800000 */
[--C-:B01----:R-:W-:Y:S01]  /*4110*/  FADD.FTZ R40, R83, -R120.reuse ;  /* 0x8000007853287221 */ /* 0x103fe20000010000 */
[--C-:B------:R-:W-:Y:S01]  /*4120*/  FADD.FTZ R122, R95, -R120.reuse ;  /* 0x800000785f7a7221 */ /* 0x100fe20000010000 */
[--C-:B------:R-:W-:Y:S02]  /*4130*/  FADD.FTZ R124, R102, -R120.reuse ;  /* 0x80000078667c7221 */ /* 0x100fe40000010000 */
[C---:B------:R-:W-:Y:S01]  /*4140*/  FMUL.FTZ R41, R121.reuse, R40 ;  /* 0x0000002879297220 */ /* 0x040fe20000410000 */
[----:B------:R-:W-:Y:S01]  /*4150*/  FADD.FTZ R40, R94, -R120 ;  /* 0x800000785e287221 */ /* 0x000fe20000010000 */
[C---:B------:R-:W-:Y:S01]  /*4160*/  FMUL.FTZ R122, R121.reuse, R122 ;  /* 0x0000007a797a7220 */ /* 0x040fe20000410000 */
[C---:B------:R-:W-:Y:S02]  /*4170*/  FMUL.FTZ R124, R121.reuse, R124 ;  /* 0x0000007c797c7220 */ /* 0x040fe40000410000 */
[----:B------:R-:W-:Y:S01]  /*4180*/  FMUL.FTZ R42, R121, R40 ;  /* 0x00000028792a7220 */ /* 0x000fe20000410000 */
[----:B------:R-:W-:Y:S01]  /*4190*/  FFMA.FTZ R40, R20, R41, R48 ;  /* 0x0000002914287223 */ /* 0x000fe20000010030 */
[----:B------:R-:W-:Y:S01]  /*41a0*/  FFMA.FTZ R122, R22, R122, R49 ;  /* 0x0000007a167a7223 */ /* 0x000fe20000010031 */
[----:B------:R-:W-:Y:S01]  /*41b0*/  FFMA.FTZ R43, R23, R124, R45 ;  /* 0x0000007c172b7223 */ /* 0x000fe2000001002d */
[----:B------:R-:W-:Y:S01]  /*41c0*/  FFMA.FTZ R41, R21, R42, R44 ;  /* 0x0000002a15297223 */ /* 0x000fe2000001002c */
[--C-:B------:R-:W-:Y:S01]  /*41d0*/  FADD.FTZ R42, R103, -R120.reuse ;  /* 0x80000078672a7221 */ /* 0x100fe20000010000 */
[----:B------:R-:W-:-:S03]  /*41e0*/  FADD.FTZ R124, R117, -R120 ;  /* 0x80000078757c7221 */ /* 0x000fc60000010000 */
[----:B------:R-:W-:Y:S01]  /*41f0*/  F2FP.F16.F32.PACK_AB R40, R41, R40 ;  /* 0x000000282928723e */ /* 0x000fe200000000ff */
[----:B------:R-:W-:Y:S01]  /*4200*/  FMUL.FTZ R124, R121, R124 ;  /* 0x0000007c797c7220 */ /* 0x000fe20000410000 */
[----:B------:R-:W-:Y:S01]  /*4210*/  F2FP.F16.F32.PACK_AB R41, R43, R122 ;  /* 0x0000007a2b29723e */ /* 0x000fe200000000ff */
[----:B------:R-:W-:Y:S01]  /*4220*/  FADD.FTZ R122, R110, -R120 ;  /* 0x800000786e7a7221 */ /* 0x000fe20000010000 */
[----:B------:R-:W-:Y:S01]  /*4230*/  FMUL.FTZ R43, R121, R42 ;  /* 0x0000002a792b7220 */ /* 0x000fe20000410000 */
[----:B------:R-:W-:Y:S02]  /*4240*/  FFMA.FTZ R124, R27, R124, R47 ;  /* 0x0000007c1b7c7223 */ /* 0x000fe4000001002f */
[----:B------:R-:W-:Y:S01]  /*4250*/  FMUL.FTZ R122, R121, R122 ;  /* 0x0000007a797a7220 */ /* 0x000fe20000410000 */
[----:B------:R-:W-:-:S03]  /*4260*/  FFMA.FTZ R42, R24, R43, R50 ;  /* 0x0000002b182a7223 */ /* 0x000fc60000010032 */
[----:B------:R-:W-:Y:S01]  /*4270*/  FFMA.FTZ R43, R26, R122, R51 ;  /* 0x0000007a1a2b7223 */ /* 0x000fe20000010033 */
[----:B------:R-:W-:-:S04]  /*4280*/  FADD.FTZ R122, R111, -R120 ;  /* 0x800000786f7a7221 */ /* 0x000fc80000010000 */
[----:B------:R-:W-:Y:S01]  /*4290*/  FMUL.FTZ R122, R121, R122 ;  /* 0x0000007a797a7220 */ /* 0x000fe20000410000 */
[----:B------:R-:W-:-:S03]  /*42a0*/  F2FP.F16.F32.PACK_AB R42, R43, R42 ;  /* 0x0000002a2b2a723e */ /* 0x000fc600000000ff */
[----:B------:R-:W-:Y:S02]  /*42b0*/  FFMA.FTZ R43, R25, R122, R46 ;  /* 0x0000007a192b7223 */ /* 0x000fe4000001002e */
[----:B------:R-:W0:Y:S03]  /*42c0*/  LDC.64 R122, c[0x0][0x2b8] ;  /* 0x0000ae00ff7a7b82 */ /* 0x000e260000000a00 */
[----:B------:R-:W-:Y:S01]  /*42d0*/  F2FP.F16.F32.PACK_AB R43, R124, R43 ;  /* 0x0000002b7c2b723e */ /* 0x000fe200000000ff */
[C---:B0-----:R-:W-:Y:S01]  /*42e0*/  IMAD.WIDE.U32 R122, R88.reuse, 0x10, R122 ;  /* 0x00000010587a7825 */ /* 0x041fe200078e007a */
[----:B------:R-:W-:-:S04]  /*42f0*/  IADD3 R88, R88, 0x100, RZ ;  /* 0x0000010058587810 */ /* 0x000fc80007ffe0ff */
[----:B------:R2:W-:Y:S03]  /*4300*/  STG.E.128 desc[UR4][R122.64], R40 ;  /* 0x000000287a007986 */ /* 0x0005e6000c101d04 */
.L_x_3238:
[----:B------:R-:W-:Y:S05]  /*4310*/  BSYNC B0 ;  /* 0x0000000000007941 */ /* 0x000fea0003800000 */
.L_x_3237:
[----:B------:R-:W-:Y:S01]  /*4320*/  ISETP.GE.U32.AND P2, PT, R2, 0x300, PT ;  /* 0x000003000200780c */ /* 0x000fe20003f46070 */
[----:B------:R-:W-:-:S12]  /*4330*/  BSSY B0, `(.L_x_3239) ;  /* 0x0000022000007945 */ /* 0x000fd80003800000 */
[----:B------:R-:W-:Y:S05]  /*4340*/  @!P2 BRA `(.L_x_3240) ;  /* 0x000000000080a947 */ /* 0x000fea0003800000 */
[--C-:B012---:R-:W-:Y:S01]  /*4350*/  FADD.FTZ R40, R86, -R120.reuse ;  /* 0x8000007856287221 */ /* 0x107fe20000010000 */
[--C-:B------:R-:W-:Y:S01]  /*4360*/  FADD.FTZ R42, R96, -R120.reuse ;  /* 0x80000078602a7221 */ /* 0x100fe20000010000 */
[--C-:B------:R-:W-:Y:S01]  /*4370*/  FADD.FTZ R122, R97, -R120.reuse ;  /* 0x80000078617a7221 */ /* 0x100fe20000010000 */
        /* <DEDUP_REMOVED lines=11> */
[----:B------:R-:W-:-:S02]  /*4430*/  F2FP.F16.F32.PACK_AB R40, R41, R40 ;  /* 0x000000282928723e */ /* 0x000fc400000000ff */
[----:B------:R-:W-:Y:S01]  /*4440*/  F2FP.F16.F32.PACK_AB R41, R43, R122 ;  /* 0x0000007a2b29723e */ /* 0x000fe200000000ff */
[--C-:B------:R-:W-:Y:S01]  /*4450*/  FADD.FTZ R122, R112, -R120.reuse ;  /* 0x80000078707a7221 */ /* 0x100fe20000010000 */
[C---:B------:R-:W-:Y:S01]  /*4460*/  FMUL.FTZ R42, R121.reuse, R42 ;  /* 0x0000002a792a7220 */ /* 0x040fe20000410000 */
[C---:B------:R-:W-:Y:S02]  /*4470*/  FMUL.FTZ R123, R121.reuse, R124 ;  /* 0x0000007c797b7220 */ /* 0x040fe40000410000 */
[----:B------:R-:W-:Y:S01]  /*4480*/  FMUL.FTZ R43, R121, R122 ;  /* 0x0000007a792b7220 */ /* 0x000fe20000410000 */
[----:B------:R-:W-:Y:S01]  /*4490*/  FADD.FTZ R122, R113, -R120 ;  /* 0x80000078717a7221 */ /* 0x000fe20000010000 */
[----:B------:R-:W-:Y:S02]  /*44a0*/  FFMA.FTZ R42, R55, R42, R63 ;  /* 0x0000002a372a7223 */ /* 0x000fe4000001003f */
[----:B------:R-:W-:Y:S01]  /*44b0*/  FFMA.FTZ R43, R58, R43, R66 ;  /* 0x0000002b3a2b7223 */ /* 0x000fe20000010042 */
[----:B------:R-:W-:-:S04]  /*44c0*/  FMUL.FTZ R122, R121, R122 ;  /* 0x0000007a797a7220 */ /* 0x000fc80000410000 */
[----:B------:R-:W-:Y:S01]  /*44d0*/  F2FP.F16.F32.PACK_AB R42, R43, R42 ;  /* 0x0000002a2b2a723e */ /* 0x000fe200000000ff */
[----:B------:R-:W-:Y:S01]  /*44e0*/  FFMA.FTZ R43, R57, R122, R65 ;  /* 0x0000007a392b7223 */ /* 0x000fe20000010041 */
[----:B------:R-:W-:-:S05]  /*44f0*/  FFMA.FTZ R122, R60, R123, R68 ;  /* 0x0000007b3c7a7223 */ /* 0x000fca0000010044 */
[----:B------:R-:W-:Y:S02]  /*4500*/  F2FP.F16.F32.PACK_AB R43, R122, R43 ;  /* 0x0000002b7a2b723e */ /* 0x000fe400000000ff */
[----:B------:R-:W0:Y:S02]  /*4510*/  LDC.64 R122, c[0x0][0x2b8] ;  /* 0x0000ae00ff7a7b82 */ /* 0x000e240000000a00 */
[C---:B0-----:R-:W-:Y:S01]  /*4520*/  IMAD.WIDE.U32 R122, R88.reuse, 0x10, R122 ;  /* 0x00000010587a7825 */ /* 0x041fe200078e007a */
[----:B------:R-:W-:-:S04]  /*4530*/  IADD3 R88, R88, 0x100, RZ ;  /* 0x0000010058587810 */ /* 0x000fc80007ffe0ff */
[----:B------:R3:W-:Y:S03]  /*4540*/  STG.E.128 desc[UR4][R122.64], R40 ;  /* 0x000000287a007986 */ /* 0x0007e6000c101d04 */
.L_x_3240:
[----:B------:R-:W-:Y:S05]  /*4550*/  BSYNC B0 ;  /* 0x0000000000007941 */ /* 0x000fea0003800000 */
.L_x_3239:
        /* <DEDUP_REMOVED lines=27> */
[----:B------:R-:W-:-:S02]  /*4710*/  F2FP.F16.F32.PACK_AB R43, R42, R43 ;  /* 0x0000002b2a2b723e */ /* 0x000fc400000000ff */
[----:B------:R-:W-:Y:S02]  /*4720*/  F2FP.F16.F32.PACK_AB R42, R125, R40 ;  /* 0x000000287d2a723e */ /* 0x000fe400000000ff */
[----:B------:R-:W-:Y:S02]  /*4730*/  F2FP.F16.F32.PACK_AB R40, R121, R120 ;  /* 0x000000787928723e */ /* 0x000fe400000000ff */
[----:B------:R-:W0:Y:S01]  /*4740*/  LDC.64 R120, c[0x0][0x2b8] ;  /* 0x0000ae00ff787b82 */ /* 0x000e220000000a00 */
[----:B------:R-:W-:Y:S01]  /*4750*/  F2FP.F16.F32.PACK_AB R41, R123, R124 ;  /* 0x0000007c7b29723e */ /* 0x000fe200000000ff */
[----:B0-----:R-:W-:-:S05]  /*4760*/  IMAD.WIDE.U32 R120, R88, 0x10, R120 ;  /* 0x0000001058787825 */ /* 0x001fca00078e0078 */
[----:B------:R4:W-:Y:S02]  /*4770*/  STG.E.128 desc[UR4][R120.64], R40 ;  /* 0x0000002878007986 */ /* 0x0009e4000c101d04 */
.L_x_3242:
[----:B------:R-:W-:Y:S05]  /*4780*/  BSYNC B0 ;  /* 0x0000000000007941 */ /* 0x000fea0003800000 */
.L_x_3241:
[----:B------:R-:W-:Y:S02]  /*4790*/  IADD3 R91, R91, UR8, RZ ;  /* 0x000000085b5b7c10 */ /* 0x000fe4000fffe0ff */
[----:B----4-:R-:W-:Y:S02]  /*47a0*/  SEL R120, RZ, 0x1, P5 ;  /* 0x00000001ff787807 */ /* 0x010fe40002800000 */
[----:B------:R-:W-:-:S13]  /*47b0*/  ISETP.GE.AND P2, PT, R91, UR9, PT ;  /* 0x000000095b007c0c */ /* 0x000fda000bf46270 */
[----:B------:R-:W-:Y:S05]  /*47c0*/  @!P2 BRA `(.L_x_3243) ;  /* 0xffffffc000c4a947 */ /* 0x000fea000383ffff */
[----:B------:R-:W-:Y:S05]  /*47d0*/  EXIT ;  /* 0x000000000000794d */ /* 0x000fea0003800000 */
.L_x_3234:
[----:B------:R-:W-:Y:S01]  /*47e0*/  HFMA2.MMA R120, -RZ, RZ, 0, 5.9604644775390625e-08 ;  /* 0x00000001ff787435 */ /* 0x000fe200000001ff */
[----:B------:R-:W-:Y:S02]  /*47f0*/  MOV R121, 0x1f ;  /* 0x0000001f00797802 */ /* 0x000fe40000000f00 */
[----:B------:R-:W-:-:S08]  /*4800*/  MOV R123, 0xffffffff ;  /* 0xffffffff007b7802 */ /* 0x000fd00000000f00 */
[----:B-----5:R-:W-:Y:S05]  /*4810*/  WARPSYNC.COLLECTIVE R123, `(.L_x_3244) ;  /* 0x000000007b087348 */ /* 0x020fea0003c00000 */
[----:B------:R0:W1:Y:S02]  /*4820*/  SHFL.BFLY P6, R124, R122, R120, R121 ;  /* 0x0c0000787a7c7389 */ /* 0x00006400000c0079 */
[----:B01---5:R-:W-:Y:S01]  /*4830*/  ENDCOLLECTIVE ;  /* 0x000000000000791b */ /* 0x023fe20003800000 */
.L_x_3244:
[----:B------:R-:W-:Y:S01]  /*4840*/  HFMA2.MMA R120, -RZ, RZ, 0, 1.1920928955078125e-07 ;  /* 0x00000002ff787435 */ /* 0x000fe200000001ff */
[----:B------:R-:W-:-:S05]  /*4850*/  FADD.FTZ R125, R122, R124 ;  /* 0x0000007c7a7d7221 */ /* 0x000fca0000010000 */
[----:B------:R-:W-:-:S07]  /*4860*/  MOV R122, R125 ;  /* 0x0000007d007a7202 */ /* 0x000fce0000000f00 */
[----:B------:R-:W-:Y:S05]  /*4870*/  WARPSYNC.COLLECTIVE R123, `(.L_x_3245) ;  /* 0x000000007b087348 */ /* 0x000fea0003c00000 */
[----:B------:R0:W1:Y:S02]  /*4880*/  SHFL.BFLY P6, R124, R122, R120, R121 ;  /* 0x0c0000787a7c7389 */ /* 0x00006400000c0079 */
[----:B01----:R-:W-:Y:S01]  /*4890*/  ENDCOLLECTIVE ;  /* 0x000000000000791b */ /* 0x003fe20003800000 */
.L_x_3245:
[----:B------:R-:W-:Y:S01]  /*48a0*/  HFMA2.MMA R120, -RZ, RZ, 0, 2.384185791015625e-07 ;  /* 0x00000004ff787435 */ /* 0x000fe200000001ff */
[----:B------:R-:W-:-:S05]  /*48b0*/  FADD.FTZ R125, R125, R124 ;  /* 0x0000007c7d7d7221 */ /* 0x000fca0000010000 */
[----:B------:R-:W-:-:S07]  /*48c0*/  MOV R122, R125 ;  /* 0x0000007d007a7202 */ /* 0x000fce0000000f00 */
[----:B------:R-:W-:Y:S05]  /*48d0*/  WARPSYNC.COLLECTIVE R123, `(.L_x_3246) ;  /* 0x000000007b087348 */ /* 0x000fea0003c00000 */
[----:B------:R0:W1:Y:S02]  /*48e0*/  SHFL.BFLY P6, R124, R122, R120, R121 ;  /* 0x0c0000787a7c7389 */ /* 0x00006400000c0079 */
[----:B01----:R-:W-:Y:S01]  /*48f0*/  ENDCOLLECTIVE ;  /* 0x000000000000791b */ /* 0x003fe20003800000 */
.L_x_3246:
[----:B------:R-:W-:Y:S01]  /*4900*/  HFMA2.MMA R120, -RZ, RZ, 0, 4.76837158203125e-07 ;  /* 0x00000008ff787435 */ /* 0x000fe200000001ff */
[----:B------:R-:W-:-:S05]  /*4910*/  FADD.FTZ R40, R125, R124 ;  /* 0x0000007c7d287221 */ /* 0x000fca0000010000 */
[----:B------:R-:W-:-:S07]  /*4920*/  MOV R122, R40 ;  /* 0x00000028007a7202 */ /* 0x000fce0000000f00 */
[----:B------:R-:W-:Y:S05]  /*4930*/  WARPSYNC.COLLECTIVE R123, `(.L_x_3247) ;  /* 0x000000007b087348 */ /* 0x000fea0003c00000 */
[----:B------:R0:W1:Y:S02]  /*4940*/  SHFL.BFLY P6, R124, R122, R120, R121 ;  /* 0x0c0000787a7c7389 */ /* 0x00006400000c0079 */
[----:B01----:R-:W-:Y:S01]  /*4950*/  ENDCOLLECTIVE ;  /* 0x000000000000791b */ /* 0x003fe20003800000 */
.L_x_3247:
[----:B------:R-:W-:Y:S01]  /*4960*/  HFMA2.MMA R120, -RZ, RZ, 0, 9.5367431640625e-07 ;  /* 0x00000010ff787435 */ /* 0x000fe200000001ff */
[----:B------:R-:W-:-:S05]  /*4970*/  FADD.FTZ R41, R40, R124 ;  /* 0x0000007c28297221 */ /* 0x000fca0000010000 */
[----:B------:R-:W-:-:S07]  /*4980*/  MOV R122, R41 ;  /* 0x00000029007a7202 */ /* 0x000fce0000000f00 */
[----:B------:R-:W-:Y:S05]  /*4990*/  WARPSYNC.COLLECTIVE R123, `(.L_x_3248) ;  /* 0x000000007b087348 */ /* 0x000fea0003c00000 */
[----:B------:R0:W1:Y:S02]  /*49a0*/  SHFL.BFLY P6, R124, R122, R120, R121 ;  /* 0x0c0000787a7c7389 */ /* 0x00006400000c0079 */
[----:B01----:R-:W-:Y:S01]  /*49b0*/  ENDCOLLECTIVE ;  /* 0x000000000000791b */ /* 0x003fe20003800000 */
.L_x_3248:
        /* <DEDUP_REMOVED lines=67> */
[----:B------:R-:W-:Y:S01]  /*4df0*/  HFMA2.MMA R120, -RZ, RZ, 0, 5.9604644775390625e-08 ;  /* 0x00000001ff787435 */ /* 0x000fe200000001ff */
[----:B------:R-:W-:-:S03]  /*4e00*/  MOV R121, 0x1f ;  /* 0x0000001f00797802 */ /* 0x000fc60000000f00 */
[----:B------:R-:W-:-:S07]  /*4e10*/  MOV R122, R41 ;  /* 0x00000029007a7202 */ /* 0x000fce0000000f00 */
[----:B------:R-:W-:Y:S05]  /*4e20*/  WARPSYNC.COLLECTIVE R123, `(.L_x_3249) ;  /* 0x000000007b087348 */ /* 0x000fea0003c00000 */
[----:B------:R0:W1:Y:S02]  /*4e30*/  SHFL.BFLY P6, R124, R122, R120, R121 ;  /* 0x0c0000787a7c7389 */ /* 0x00006400000c0079 */
[----:B01----:R-:W-:Y:S01]  /*4e40*/  ENDCOLLECTIVE ;  /* 0x000000000000791b */ /* 0x003fe20003800000 */
.L_x_3249:
[----:B------:R-:W-:Y:S01]  /*4e50*/  HFMA2.MMA R120, -RZ, RZ, 0, 1.1920928955078125e-07 ;  /* 0x00000002ff787435 */ /* 0x000fe200000001ff */
[----:B------:R-:W-:-:S10]  /*4e60*/  FADD.FTZ R122, R41, R124 ;  /* 0x0000007c297a7221 */ /* 0x000fd40000010000 */
[----:B------:R-:W-:Y:S05]  /*4e70*/  WARPSYNC.COLLECTIVE R123, `(.L_x_3250) ;  /* 0x000000007b087348 */ /* 0x000fea0003c00000 */
[----:B------:R0:W1:Y:S02]  /*4e80*/  SHFL.BFLY P6, R124, R122, R120, R121 ;  /* 0x0c0000787a7c7389 */ /* 0x00006400000c0079 */
[----:B01----:R-:W-:Y:S01]  /*4e90*/  ENDCOLLECTIVE ;  /* 0x000000000000791b */ /* 0x003fe20003800000 */
.L_x_3250:
[----:B------:R-:W-:Y:S01]  /*4ea0*/  HFMA2.MMA R120, -RZ, RZ, 0, 2.384185791015625e-07 ;  /* 0x00000004ff787435 */ /* 0x000fe200000001ff */
[----:B------:R-:W-:-:S05]  /*4eb0*/  FADD.FTZ R125, R122, R124 ;  /* 0x0000007c7a7d7221 */ /* 0x000fca0000010000 */
[----:B------:R-:W-:-:S07]  /*4ec0*/  MOV R122, R125 ;  /* 0x0000007d007a7202 */ /* 0x000fce0000000f00 */
[----:B------:R-:W-:Y:S05]  /*4ed0*/  WARPSYNC.COLLECTIVE R123, `(.L_x_3251) ;  /* 0x000000007b087348 */ /* 0x000fea0003c00000 */
[----:B------:R0:W1:Y:S02]  /*4ee0*/  SHFL.BFLY P6, R124, R122, R120, R121 ;  /* 0x0c0000787a7c7389 */ /* 0x00006400000c0079 */
[----:B01----:R-:W-:Y:S01]  /*4ef0*/  ENDCOLLECTIVE ;  /* 0x000000000000791b */ /* 0x003fe20003800000 */
.L_x_3251:
[----:B------:R-:W-:Y:S01]  /*4f00*/  HFMA2.MMA R120, -RZ, RZ, 0, 4.76837158203125e-07 ;  /* 0x00000008ff787435 */ /* 0x000fe200000001ff */
[----:B------:R-:W-:-:S05]  /*4f10*/  FADD.FTZ R125, R125, R124 ;  /* 0x0000007c7d7d7221 */ /* 0x000fca0000010000 */
[----:B------:R-:W-:-:S07]  /*4f20*/  MOV R122, R125 ;  /* 0x0000007d007a7202 */ /* 0x000fce0000000f00 */
[----:B------:R-:W-:Y:S05]  /*4f30*/  WARPSYNC.COLLECTIVE R123, `(.L_x_3252) ;  /* 0x000000007b087348 */ /* 0x000fea0003c00000 */
[----:B------:R0:W1:Y:S02]  /*4f40*/  SHFL.BFLY P6, R124, R122, R120, R121 ;  /* 0x0c0000787a7c7389 */ /* 0x00006400000c0079 */
[----:B01----:R-:W-:Y:S01]  /*4f50*/  ENDCOLLECTIVE ;  /* 0x000000000000791b */ /* 0x003fe20003800000 */
.L_x_3252:
[----:B------:R-:W-:Y:S01]  /*4f60*/  HFMA2.MMA R120, -RZ, RZ, 0, 9.5367431640625e-07 ;  /* 0x00000010ff787435 */ /* 0x000fe200000001ff */
[----:B------:R-:W-:-:S05]  /*4f70*/  FADD.FTZ R41, R125, R124 ;  /* 0x0000007c7d297221 */ /* 0x000fca0000010000 */
[----:B------:R-:W-:-:S07]  /*4f80*/  MOV R122, R41 ;  /* 0x00000029007a7202 */ /* 0x000fce0000000f00 */
[----:B------:R-:W-:Y:S05]  /*4f90*/  WARPSYNC.COLLECTIVE R123, `(.L_x_3253) ;  /* 0x000000007b087348 */ /* 0x000fea0003c00000 */
[----:B------:R0:W1:Y:S02]  /*4fa0*/  SHFL.BFLY P6, R124, R122, R120, R121 ;  /* 0x0c0000787a7c7389 */ /* 0x00006400000c0079 */
[----:B01----:R-:W-:Y:S01]  /*4fb0*/  ENDCOLLECTIVE ;  /* 0x000000000000791b */ /* 0x003fe20003800000 */
.L_x_3253:
[----:B------:R-:W-:Y:S05]  /*4fc0*/  BRA `(.L_x_3254) ;  /* 0xffffffe800547947 */ /* 0x000fea000383ffff */
.L_x_3255:
        /* <DEDUP_REMOVED lines=11> */
.L_x_27030:


//--------------------- .text._ZN10layer_norm31ln_parallel_residual_fwd_kernelINS_13Kernel_traitsI6__halfS2_S2_S2_fjLj8192ELj1ELj1ELj8ELj16ENS_18Kernel_traits_baseILj8192ES2_S2_S2_S2_fjLj256EEEEELb0ELb1ELb1EEEvNS_9FwdParamsE --------------------------
	.section	.text._ZN10layer_norm31ln_parallel_residual_fwd_kernelINS_13Kernel_traitsI6__halfS2_S2_S2_fjLj8192ELj1ELj1ELj8ELj16ENS_18Kernel_traits_baseILj8192ES2_S2_S2_S2_fjLj256EEEEELb0ELb1ELb1EEEvNS_9FwdParamsE,"ax",@progbits
	.align	128
        .global         _ZN10layer_norm31ln_parallel_residual_fwd_kernelINS_13Kernel_traitsI6__halfS2_S2_S2_fjLj8192ELj1ELj1ELj8ELj16ENS_18Kernel_traits_baseILj8192ES2_S2_S2_S2_fjLj256EEEEELb0ELb1ELb1EEEvNS_9FwdParamsE
        .type           _ZN10layer_norm31ln_parallel_residual_fwd_kernelINS_13Kernel_traitsI6__halfS2_S2_S2_fjLj8192ELj1ELj1ELj8ELj16ENS_18Kernel_traits_baseILj8192ES2_S2_S2_S2_fjLj256EEEEELb0ELb1ELb1EEEvNS_9FwdParamsE,@function
        .size           _ZN10layer_norm31ln_parallel_residual_fwd_kernelINS_13Kernel_traitsI6__halfS2_S2_S2_fjLj8192ELj1ELj1ELj8ELj16ENS_18Kernel_traits_baseILj8192ES2_S2_S2_S2_fjLj256EEEEELb0ELb1ELb1EEEvNS_9FwdParamsE,(.L_x_27031 - _ZN10layer_norm31ln_parallel_residual_fwd_kernelINS_13Kernel_traitsI6__halfS2_S2_S2_fjLj8192ELj1ELj1ELj8ELj16ENS_18Kernel_traits_baseILj8192ES2_S2_S2_S2_fjLj256EEEEELb0ELb1ELb1EEEvNS_9FwdParamsE)
        .other          _ZN10layer_norm31ln_parallel_residual_fwd_kernelINS_13Kernel_traitsI6__halfS2_S2_S2_fjLj8192ELj1ELj1ELj8ELj16ENS_18Kernel_traits_baseILj8192ES2_S2_S2_S2_fjLj256EEEEELb0ELb1ELb1EEEvNS_9FwdParamsE,@"STO_CUDA_ENTRY STV_DEFAULT"
_ZN10layer_norm31ln_parallel_residual_fwd_kernelINS_13Kernel_traitsI6__halfS2_S2_S2_fjLj8192ELj1ELj1ELj8ELj16ENS_18Kernel_traits_baseILj8192ES2_S2_S2_S2_fjLj256EEEEELb0ELb1ELb1EEEvNS_9FwdParamsE:
.text._ZN10layer_norm31ln_parallel_residual_fwd_kernelINS_13Kernel_traitsI6__halfS2_S2_S2_fjLj8192ELj1ELj1ELj8ELj16ENS_18Kernel_traits_baseILj8192ES2_S2_S2_S2_fjLj256EEEEELb0ELb1ELb1EEEvNS_9FwdParamsE:
        /* <DEDUP_REMOVED lines=16> */
[----:B------:R-:W-:-:S03]  /*0100*/  SHF.R.U32.HI R40, RZ, 0x8, R41 ;  /* 0x00000008ff287819 */ /* 0x000fc60000011629 */
[----:B------:R0:W5:Y:S01]  /*0110*/  @P1 LDG.E.128 R20, desc[UR4][R4.64+0x3000] ;  /* 0x0030000404141981 */ /* 0x000162000c1e1d00 */
[----:B-1----:R-:W-:Y:S01]  /*0120*/  IADD3 R71, R40, UR6, RZ ;  /* 0x0000000628477c10 */ /* 0x002fe2000fffe0ff */
[----:B------:R-:W-:Y:S01]  /*0130*/  ULDC UR6, c[0x0][0x214] ;  /* 0x0000850000067ab9 */ /* 0x000fe20000000800 */
[----:B------:R-:W-:Y:S02]  /*0140*/  IADD3 R2, P0, R0, UR8, RZ ;  /* 0x0000000800027c10 */ /* 0x000fe4000ff1e0ff */
[----:B------:R-:W-:Y:S01]  /*0150*/  ISETP.GE.AND P2, PT, R71, UR6, PT ;  /* 0x0000000647007c0c */ /* 0x000fe2000bf46270 */
[----:B------:R-:W-:Y:S01]  /*0160*/  ULDC.64 UR6, c[0x0][0x230] ;  /* 0x00008c0000067ab9 */ /* 0x000fe20000000a00 */
[----:B------:R-:W-:Y:S02]  /*0170*/  IADD3.X R3, RZ, UR9, RZ, P0, !PT ;  /* 0x00000009ff037c10 */ /* 0x000fe400087fe4ff */
[----:B--2---:R-:W-:-:S04]  /*0180*/  LOP3.LUT P0, RZ, R42, UR6, RZ, 0xfc, !PT ;  /* 0x000000062aff7c12 */ /* 0x004fc8000f80fcff */
[----:B------:R-:W-:-:S05]  /*0190*/  LOP3.LUT P0, RZ, R43, UR7, RZ, 0xfc, P0 ;  /* 0x000000072bff7c12 */ /* 0x000fca000800fcff */
[----:B0-----:R-:W-:Y:S08]  /*01a0*/  @P2 EXIT ;  /* 0x000000000000294d */ /* 0x001ff00003800000 */
        /* <DEDUP_REMOVED lines=11> */
[----:B------:R-:W-:Y:S01]  /*0260*/  @!P1 CS2R R22, SRZ ;  /* 0x0000000000169805 */ /* 0x000fe2000001ff00 */
[--C-:B------:R-:W-:Y:S01]  /*0270*/  HADD2.F32 R124, -RZ, R96.reuse.H0_H0 ;  /* 0x20000060ff7c7230 */ /* 0x100fe20000004100 */
[----:B------:R-:W-:Y:S01]  /*0280*/  ISETP.NE.U32.AND P2, PT, R42, RZ, PT ;  /* 0x000000ff2a00720c */ /* 0x000fe20003f45070 */
[----:B------:R-:W-:Y:S01]  /*0290*/  HADD2.F32 R123, -RZ, R96.H1_H1 ;  /* 0x30000060ff7b7230 */ /* 0x000fe20000004100 */
[----:B------:R-:W-:Y:S01]  /*02a0*/  SHF.L.U32 R40, R40, 0x3, RZ ;  /* 0x0000000328287819 */ /* 0x000fe200000006ff */
[--C-:B------:R-:W-:Y:S01]  /*02b0*/  HADD2.F32 R122, -RZ, R97.reuse.H0_H0 ;  /* 0x20000061ff7a7230 */ /* 0x100fe20000004100 */
[----:B------:R-:W-:Y:S01]  /*02c0*/  SHF.R.U32.HI R78, RZ, 0x5, R41 ;  /* 0x00000005ff4e7819 */ /* 0x000fe20000011629 */
[----:B------:R-:W-:Y:S01]  /*02d0*/  HADD2.F32 R121, -RZ, R97.H1_H1 ;  /* 0x30000061ff797230 */ /* 0x000fe20000004100 */
[----:B------:R-:W-:Y:S01]  /*02e0*/  ULDC.U8 UR6, c[0x0][0x2a0] ;  /* 0x0000a80000067ab9 */ /* 0x000fe20000000000 */
[--C-:B------:R-:W-:Y:S01]  /*02f0*/  HADD2.F32 R111, -RZ, R98.reuse.H0_H0 ;  /* 0x20000062ff6f7230 */ /* 0x100fe20000004100 */
[----:B------:R-:W-:Y:S01]  /*0300*/  HFMA2.MMA R83, -RZ, RZ, 0, 5.9604644775390625e-08 ;  /* 0x00000001ff537435 */ /* 0x000fe200000001ff */
[----:B------:R-:W-:Y:S01]  /*0310*/  HADD2.F32 R110, -RZ, R98.H1_H1 ;  /* 0x30000062ff6e7230 */ /* 0x000fe20000004100 */
[----:B------:R-:W-:Y:S01]  /*0320*/  ISETP.NE.AND.EX P1, PT, R43, RZ, PT, P2 ;  /* 0x000000ff2b00720c */ /* 0x000fe20003f25320 */
[--C-:B------:R-:W-:Y:S01]  /*0330*/  HADD2.F32 R98, -RZ, R8.reuse.H0_H0 ;  /* 0x20000008ff627230 */ /* 0x100fe20000004100 */
[----:B------:R-:W-:Y:S01]  /*0340*/  ISETP.NE.AND P5, PT, RZ, UR6, PT ;  /* 0x00000006ff007c0c */ /* 0x000fe2000bfa5270 */
[----:B------:R-:W-:Y:S01]  /*0350*/  HADD2.F32 R97, -RZ, R8.H1_H1 ;  /* 0x30000008ff617230 */ /* 0x000fe20000004100 */
[----:B------:R-:W-:Y:S01]  /*0360*/  LOP3.LUT R78, R78, 0x7, RZ, 0xc0, !PT ;  /* 0x000000074e4e7812 */ /* 0x000fe200078ec0ff */
[--C-:B------:R-:W-:Y:S01]  /*0370*/  HADD2.F32 R96, -RZ, R9.reuse.H0_H0 ;  /* 0x20000009ff607230 */ /* 0x100fe20000004100 */
[----:B------:R-:W-:Y:S01]  /*0380*/  ULDC UR7, c[0x0][0x218] ;  /* 0x0000860000077ab9 */ /* 0x000fe20000000800 */
[----:B------:R-:W-:Y:S01]  /*0390*/  HADD2.F32 R95, -RZ, R9.H1_H1 ;  /* 0x30000009ff5f7230 */ /* 0x000fe20000004100 */
[----:B------:R-:W-:Y:S01]  /*03a0*/  ULDC UR8, c[0x0][0x290] ;  /* 0x0000a40000087ab9 */ /* 0x000fe20000000800 */
[--C-:B------:R-:W-:Y:S01]  /*03b0*/  HADD2.F32 R0, -RZ, R10.reuse.H0_H0 ;  /* 0x2000000aff007230 */ /* 0x100fe20000004100 */
[----:B------:R-:W-:Y:S01]  /*03c0*/  ULDC.64 UR16, c[0x0][0x230] ;  /* 0x00008c0000107ab9 */ /* 0x000fe20000000a00 */
[----:B0-----:R-:W-:Y:S01]  /*03d0*/  HADD2.F32 R2, -RZ, R10.H1_H1 ;  /* 0x3000000aff027230 */ /* 0x001fe20000004100 */
        /* <DEDUP_REMOVED lines=23> */
[----:B--2---:R-:W-:-:S02]  /*0550*/  HADD2.F32 R109, -RZ, R24.H0_H0 ;  /* 0x20000018ff6d7230 */ /* 0x004fc40000004100 */
[----:B------:R-:W-:Y:S02]  /*0560*/  HADD2.F32 R94, -RZ, R24.H1_H1 ;  /* 0x30000018ff5e7230 */ /* 0x000fe40000004100 */
[--C-:B------:R-:W-:Y:S02]  /*0570*/  HADD2.F32 R85, -RZ, R25.reuse.H0_H0 ;  /* 0x20000019ff557230 */ /* 0x100fe40000004100 */
[----:B------:R-:W-:Y:S02]  /*0580*/  HADD2.F32 R84, -RZ, R25.H1_H1 ;  /* 0x30000019ff547230 */ /* 0x000fe40000004100 */
[--C-:B------:R-:W-:Y:S02]  /*0590*/  HADD2.F32 R82, -RZ, R26.reuse.H0_H0 ;  /* 0x2000001aff527230 */ /* 0x100fe40000004100 */
[----:B------:R-:W-:Y:S02]  /*05a0*/  HADD2.F32 R80, -RZ, R26.H1_H1 ;  /* 0x3000001aff507230 */ /* 0x000fe40000004100 */
[----:B------:R-:W-:-:S02]  /*05b0*/  HADD2.F32 R21, -RZ, R27.H0_H0 ;  /* 0x2000001bff157230 */ /* 0x000fc40000004100 */
[----:B------:R-:W-:Y:S02]  /*05c0*/  HADD2.F32 R22, -RZ, R27.H1_H1 ;  /* 0x3000001bff167230 */ /* 0x000fe40000004100 */
[--C-:B---3--:R-:W-:Y:S02]  /*05d0*/  HADD2.F32 R23, -RZ, R28.reuse.H0_H0 ;  /* 0x2000001cff177230 */ /* 0x108fe40000004100 */
[----:B------:R-:W-:Y:S01]  /*05e0*/  HADD2.F32 R24, -RZ, R28.H1_H1 ;  /* 0x3000001cff187230 */ /* 0x000fe20000004100 */
[----:B------:R-:W-:Y:S01]  /*05f0*/  IADD3 R28, R40, 0x8, RZ ;  /* 0x00000008281c7810 */ /* 0x000fe20007ffe0ff */
[--C-:B------:R-:W-:Y:S02]  /*0600*/  HADD2.F32 R25, -RZ, R29.reuse.H0_H0 ;  /* 0x2000001dff197230 */ /* 0x100fe40000004100 */
[----:B------:R-:W-:Y:S02]  /*0610*/  HADD2.F32 R26, -RZ, R29.H1_H1 ;  /* 0x3000001dff1a7230 */ /* 0x000fe40000004100 */
[----:B------:R-:W-:-:S02]  /*0620*/  HADD2.F32 R27, -RZ, R30.H0_H0 ;  /* 0x2000001eff1b7230 */ /* 0x000fc40000004100 */
[----:B------:R-:W-:Y:S02]  /*0630*/  HADD2.F32 R52, -RZ, R30.H1_H1 ;  /* 0x3000001eff347230 */ /* 0x000fe40000004100 */
[--C-:B------:R-:W-:Y:S02]  /*0640*/  HADD2.F32 R53, -RZ, R31.reuse.H0_H0 ;  /* 0x2000001fff357230 */ /* 0x100fe40000004100 */
[----:B------:R-:W-:Y:S02]  /*0650*/  HADD2.F32 R54, -RZ, R31.H1_H1 ;  /* 0x3000001fff367230 */ /* 0x000fe40000004100 */
[--C-:B----4-:R-:W-:Y:S02]  /*0660*/  HADD2.F32 R55, -RZ, R32.reuse.H0_H0 ;  /* 0x20000020ff377230 */ /* 0x110fe40000004100 */
        /* <DEDUP_REMOVED lines=14> */
[----:B------:R-:W-:-:S07]  /*0750*/  HADD2.F32 R70, -RZ, R39.H1_H1 ;  /* 0x30000027ff467230 */ /* 0x000fce0000004100 */
.L_x_3385:
        /* <DEDUP_REMOVED lines=26> */
.L_x_3257:
[----:B-----5:R-:W-:-:S05]  /*0900*/  HADD2.F32 R46, -RZ, R32.H0_H0 ;  /* 0x20000020ff2e7230 */ /* 0x020fca0000004100 */
[----:B------:R-:W-:Y:S01]  /*0910*/  FADD.FTZ R45, R45, R46 ;  /* 0x0000002e2d2d7221 */ /* 0x000fe20000010000 */
[----:B------:R-:W-:Y:S06]  /*0920*/  BRA `(.L_x_3258) ;  /* 0x0000000000107947 */ /* 0x000fec0003800000 */
.L_x_3256:
[----:B-----5:R-:W-:Y:S02]  /*0930*/  HADD2.F32 R46, -RZ, R28.H0_H0 ;  /* 0x2000001cff2e7230 */ /* 0x020fe40000004100 */
[----:B------:R-:W-:-:S03]  /*0940*/  @P2 HADD2.F32 R48, -RZ, R32.H0_H0 ;  /* 0x20000020ff302230 */ /* 0x000fc60000004100 */
[----:B------:R-:W-:-:S04]  /*0950*/  FADD.FTZ R45, R45, R46 ;  /* 0x0000002e2d2d7221 */ /* 0x000fc80000010000 */
[----:B------:R-:W-:-:S07]  /*0960*/  @P2 FADD.FTZ R45, R45, R48 ;  /* 0x000000302d2d2221 */ /* 0x000fce0000010000 */
.L_x_3258:
[----:B------:R-:W-:-:S04]  /*0970*/  F2FP.F16.F32.PACK_AB R46, RZ, R45 ;  /* 0x0000002dff2e723e */ /* 0x000fc800000000ff */
[----:B------:R-:W-:-:S07]  /*0980*/  PRMT R36, R46, 0x7610, R36 ;  /* 0x000076102e247816 */ /* 0x000fce0000000024 */
.L_x_3259:
[----:B------:R-:W-:Y:S01]  /*0990*/  HADD2.F32 R72, -RZ, R40.H1_H1 ;  /* 0x30000028ff487230 */ /* 0x000fe20000004100 */
[----:B------:R-:W-:Y:S06]  /*09a0*/  @P3 BRA `(.L_x_3260) ;  /* 0x0000000000203947 */ /* 0x000fec0003800000 */
[----:B------:R-:W-:-:S04]  /*09b0*/  ISETP.NE.U32.AND P4, PT, RZ, UR16, PT ;  /* 0x00000010ff007c0c */ /* 0x000fc8000bf85070 */
[----:B------:R-:W-:-:S13]  /*09c0*/  ISETP.NE.AND.EX P4, PT, RZ, UR17, PT, P4 ;  /* 0x00000011ff007c0c */ /* 0x000fda000bf85340 */
[----:B------:R-:W-:Y:S05]  /*09d0*/  @P4 BRA `(.L_x_3261) ;  /* 0x0000000000084947 */ /* 0x000fea0003800000 */
[----:B------:R-:W-:Y:S05]  /*09e0*/  @P0 BRA `(.L_x_3262) ;  /* 0x0000000000200947 */ /* 0x000fea0003800000 */
[----:B------:R-:W-:Y:S05]  /*09f0*/  BRA `(.L_x_3263) ;  /* 0x0000000000247947 */ /* 0x000fea0003800000 */
.L_x_3261:
[----:B-----5:R-:W-:-:S05]  /*0a00*/  HADD2.F32 R47, -RZ, R32.H1_H1 ;  /* 0x30000020ff2f7230 */ /* 0x020fca0000004100 */
[----:B------:R-:W-:Y:S01]  /*0a10*/  FADD.FTZ R72, R72, R47 ;  /* 0x0000002f48487221 */ /* 0x000fe20000010000 */
[----:B------:R-:W-:Y:S06]  /*0a20*/  BRA `(.L_x_3262) ;  /* 0x0000000000107947 */ /* 0x000fec0003800000 */
.L_x_3260:
[----:B-----5:R-:W-:Y:S02]  /*0a30*/  HADD2.F32 R47, -RZ, R28.H1_H1 ;  /* 0x3000001cff2f7230 */ /* 0x020fe40000004100 */
[----:B------:R-:W-:-:S03]  /*0a40*/  @P2 HADD2.F32 R49, -RZ, R32.H1_H1 ;  /* 0x30000020ff312230 */ /* 0x000fc60000004100 */
[----:B------:R-:W-:-:S04]  /*0a50*/  FADD.FTZ R72, R72, R47 ;  /* 0x0000002f48487221 */ /* 0x000fc80000010000 */
[----:B------:R-:W-:-:S07]  /*0a60*/  @P2 FADD.FTZ R72, R72, R49 ;  /* 0x0000003148482221 */ /* 0x000fce0000010000 */
.L_x_3262:
[----:B------:R-:W-:-:S04]  /*0a70*/  F2FP.F16.F32.PACK_AB R40, RZ, R72 ;  /* 0x00000048ff28723e */ /* 0x000fc800000000ff */
[----:B------:R-:W-:-:S07]  /*0a80*/  PRMT R36, R36, 0x5410, R40 ;  /* 0x0000541024247816 */ /* 0x000fce0000000028 */
.L_x_3263:
[----:B------:R-:W-:Y:S01]  /*0a90*/  HADD2.F32 R49, -RZ, R41.H0_H0 ;  /* 0x20000029ff317230 */ /* 0x000fe20000004100 */
[----:B------:R-:W-:Y:S06]  /*0aa0*/  @P3 BRA `(.L_x_3264) ;  /* 0x0000000000203947 */ /* 0x000fec0003800000 */
[----:B------:R-:W-:-:S04]  /*0ab0*/  ISETP.NE.U32.AND P4, PT, RZ, UR16, PT ;  /* 0x00000010ff007c0c */ /* 0x000fc8000bf85070 */
[----:B------:R-:W-:-:S13]  /*0ac0*/  ISETP.NE.AND.EX P4, PT, RZ, UR17, PT, P4 ;  /* 0x00000011ff007c0c */ /* 0x000fda000bf85340 */
[----:B------:R-:W-:Y:S05]  /*0ad0*/  @P4 BRA `(.L_x_3265) ;  /* 0x0000000000084947 */ /* 0x000fea0003800000 */
[----:B------:R-:W-:Y:S05]  /*0ae0*/  @P0 BRA `(.L_x_3266) ;  /* 0x0000000000200947 */ /* 0x000fea0003800000 */
[----:B------:R-:W-:Y:S05]  /*0af0*/  BRA `(.L_x_3267) ;  /* 0x0000000000247947 */ /* 0x000fea0003800000 */
.L_x_3265:
[----:B-----5:R-:W-:-:S05]  /*0b00*/  HADD2.F32 R40, -RZ, R33.H0_H0 ;  /* 0x20000021ff287230 */ /* 0x020fca0000004100 */
[----:B------:R-:W-:Y:S01]  /*0b10*/  FADD.FTZ R49, R49, R40 ;  /* 0x0000002831317221 */ /* 0x000fe20000010000 */
[----:B------:R-:W-:Y:S06]  /*0b20*/  BRA `(.L_x_3266) ;  /* 0x0000000000107947 */ /* 0x000fec0003800000 */
.L_x_3264:
[----:B-----5:R-:W-:Y:S02]  /*0b30*/  HADD2.F32 R40, -RZ, R29.H0_H0 ;  /* 0x2000001dff287230 */ /* 0x020fe40000004100 */
[----:B------:R-:W-:-:S03]  /*0b40*/  @P2 HADD2.F32 R46, -RZ, R33.H0_H0 ;  /* 0x20000021ff2e2230 */ /* 0x000fc60000004100 */
[----:B------:R-:W-:-:S04]  /*0b50*/  FADD.FTZ R49, R49, R40 ;  /* 0x0000002831317221 */ /* 0x000fc80000010000 */
[----:B------:R-:W-:-:S07]  /*0b60*/  @P2 FADD.FTZ R49, R49, R46 ;  /* 0x0000002e31312221 */ /* 0x000fce0000010000 */
.L_x_3266:
[----:B------:R-:W-:-:S04]  /*0b70*/  F2FP.F16.F32.PACK_AB R40, RZ, R49 ;  /* 0x00000031ff28723e */ /* 0x000fc800000000ff */
[----:B------:R-:W-:-:S07]  /*0b80*/  PRMT R37, R40, 0x7610, R37 ;  /* 0x0000761028257816 */ /* 0x000fce0000000025 */
.L_x_3267:
[----:B------:R-:W-:Y:S01]  /*0b90*/  HADD2.F32 R74, -RZ, R41.H1_H1 ;  /* 0x30000029ff4a7230 */ /* 0x000fe20000004100 */
[----:B------:R-:W-:Y:S06]  /*0ba0*/  @P3 BRA `(.L_x_3268) ;  /* 0x0000000000203947 */ /* 0x000fec0003800000 */
[----:B------:R-:W-:-:S04]  /*0bb0*/  ISETP.NE.U32.AND P4, PT, RZ, UR16, PT ;  /* 0x00000010ff007c0c */ /* 0x000fc8000bf85070 */
[----:B------:R-:W-:-:S13]  /*0bc0*/  ISETP.NE.AND.EX P4, PT, RZ, UR17, PT, P4 ;  /* 0x00000011ff007c0c */ /* 0x000fda000bf85340 */
[----:B------:R-:W-:Y:S05]  /*0bd0*/  @P4 BRA `(.L_x_3269) ;  /* 0x0000000000084947 */ /* 0x000fea0003800000 */
[----:B------:R-:W-:Y:S05]  /*0be0*/  @P0 BRA `(.L_x_3270) ;  /* 0x0000000000200947 */ /* 0x000fea0003800000 */
[----:B------:R-:W-:Y:S05]  /*0bf0*/  BRA `(.L_x_3271) ;  /* 0x0000000000247947 */ /* 0x000fea0003800000 */
.L_x_3269:
[----:B-----5:R-:W-:-:S05]  /*0c00*/  HADD2.F32 R41, -RZ, R33.H1_H1 ;  /* 0x30000021ff297230 */ /* 0x020fca0000004100 */
[----:B------:R-:W-:Y:S01]  /*0c10*/  FADD.FTZ R74, R74, R41 ;  /* 0x000000294a4a7221 */ /* 0x000fe20000010000 */
[----:B------:R-:W-:Y:S06]  /*0c20*/  BRA `(.L_x_3270) ;  /* 0x0000000000107947 */ /* 0x000fec0003800000 */
.L_x_3268:
[----:B-----5:R-:W-:Y:S02]  /*0c30*/  HADD2.F32 R41, -RZ, R29.H1_H1 ;  /* 0x3000001dff297230 */ /* 0x020fe40000004100 */
[----:B------:R-:W-:-:S03]  /*0c40*/  @P2 HADD2.F32 R47, -RZ, R33.H1_H1 ;  /* 0x30000021ff2f2230 */ /* 0x000fc60000004100 */
[----:B------:R-:W-:-:S04]  /*0c50*/  FADD.FTZ R74, R74, R41 ;  /* 0x000000294a4a7221 */ /* 0x000fc80000010000 */
[----:B------:R-:W-:-:S07]  /*0c60*/  @P2 FADD.FTZ R74, R74, R47 ;  /* 0x0000002f4a4a2221 */ /* 0x000fce0000010000 */
.L_x_3270:
[----:B------:R-:W-:-:S04]  /*0c70*/  F2FP.F16.F32.PACK_AB R40, RZ, R74 ;  /* 0x0000004aff28723e */ /* 0x000fc800000000ff */
[----:B------:R-:W-:-:S07]  /*0c80*/  PRMT R37, R37, 0x5410, R40 ;  /* 0x0000541025257816 */ /* 0x000fce0000000028 */
.L_x_3271:
[----:B------:R-:W-:Y:S01]  /*0c90*/  HADD2.F32 R73, -RZ, R42.H0_H0 ;  /* 0x2000002aff497230 */ /* 0x000fe20000004100 */
[----:B------:R-:W-:Y:S06]  /*0ca0*/  @P3 BRA `(.L_x_3272) ;  /* 0x0000000000203947 */ /* 0x000fec0003800000 */
[----:B------:R-:W-:-:S04]  /*0cb0*/  ISETP.NE.U32.AND P4, PT, RZ, UR16, PT ;  /* 0x00000010ff007c0c */ /* 0x000fc8000bf85070 */
[----:B------:R-:W-:-:S13]  /*0cc0*/  ISETP.NE.AND.EX P4, PT, RZ, UR17, PT, P4 ;  /* 0x00000011ff007c0c */ /* 0x000fda000bf85340 */
[----:B------:R-:W-:Y:S05]  /*0cd0*/  @P4 BRA `(.L_x_3273) ;  /* 0x0000000000084947 */ /* 0x000fea0003800000 */
[----:B------:R-:W-:Y:S05]  /*0ce0*/  @P0 BRA `(.L_x_3274) ;  /* 0x0000000000200947 */ /* 0x000fea0003800000 */
[----:B------:R-:W-:Y:S05]  /*0cf0*/  BRA `(.L_x_3275) ;  /* 0x0000000000247947 */ /* 0x000fea0003800000 */
.L_x_3273:
[----:B-----5:R-:W-:-:S05]  /*0d00*/  HADD2.F32 R40, -RZ, R34.H0_H0 ;  /* 0x20000022ff287230 */ /* 0x020fca0000004100 */
[----:B------:R-:W-:Y:S01]  /*0d10*/  FADD.FTZ R73, R73, R40 ;  /* 0x0000002849497221 */ /* 0x000fe20000010000 */
[----:B------:R-:W-:Y:S06]  /*0d20*/  BRA `(.L_x_3274) ;  /* 0x0000000000107947 */ /* 0x000fec0003800000 */
.L_x_3272:
[----:B-----5:R-:W-:Y:S02]  /*0d30*/  HADD2.F32 R40, -RZ, R30.H0_H0 ;  /* 0x2000001eff287230 */ /* 0x020fe40000004100 */
[----:B------:R-:W-:-:S03]  /*0d40*/  @P2 HADD2.F32 R46, -RZ, R34.H0_H0 ;  /* 0x20000022ff2e2230 */ /* 0x000fc60000004100 */
[----:B------:R-:W-:-:S04]  /*0d50*/  FADD.FTZ R73, R73, R40 ;  /* 0x0000002849497221 */ /* 0x000fc80000010000 */
[----:B------:R-:W-:-:S07]  /*0d60*/  @P2 FADD.FTZ R73, R73, R46 ;  /* 0x0000002e49492221 */ /* 0x000fce0000010000 */
.L_x_3274:
[----:B------:R-:W-:-:S04]  /*0d70*/  F2FP.F16.F32.PACK_AB R40, RZ, R73 ;  /* 0x00000049ff28723e */ /* 0x000fc800000000ff */
[----:B------:R-:W-:-:S07]  /*0d80*/  PRMT R38, R40, 0x7610, R38 ;  /* 0x0000761028267816 */ /* 0x000fce0000000026 */
.L_x_3275:
[----:B------:R-:W-:Y:S01]  /*0d90*/  HADD2.F32 R77, -RZ, R42.H1_H1 ;  /* 0x3000002aff4d7230 */ /* 0x000fe20000004100 */
[----:B------:R-:W-:Y:S06]  /*0da0*/  @P3 BRA `(.L_x_3276) ;  /* 0x0000000000203947 */ /* 0x000fec0003800000 */
[----:B------:R-:W-:-:S04]  /*0db0*/  ISETP.NE.U32.AND P4, PT, RZ, UR16, PT ;  /* 0x00000010ff007c0c */ /* 0x000fc8000bf85070 */
[----:B------:R-:W-:-:S13]  /*0dc0*/  ISETP.NE.AND.EX P4, PT, RZ, UR17, PT, P4 ;  /* 0x00000011ff007c0c */ /* 0x000fda000bf85340 */
[----:B------:R-:W-:Y:S05]  /*0dd0*/  @P4 BRA `(.L_x_3277) ;  /* 0x0000000000084947 */ /* 0x000fea0003800000 */
[----:B------:R-:W-:Y:S05]  /*0de0*/  @P0 BRA `(.L_x_3278) ;  /* 0x0000000000200947 */ /* 0x000fea0003800000 */
[----:B------:R-:W-:Y:S05]  /*0df0*/  BRA `(.L_x_3279) ;  /* 0x0000000000247947 */ /* 0x000fea0003800000 */
.L_x_3277:
[----:B-----5:R-:W-:-:S05]  /*0e00*/  HADD2.F32 R40, -RZ, R34.H1_H1 ;  /* 0x30000022ff287230 */ /* 0x020fca0000004100 */
[----:B------:R-:W-:Y:S01]  /*0e10*/  FADD.FTZ R77, R77, R40 ;  /* 0x000000284d4d7221 */ /* 0x000fe20000010000 */
[----:B------:R-:W-:Y:S06]  /*0e20*/  BRA `(.L_x_3278) ;  /* 0x0000000000107947 */ /* 0x000fec0003800000 */
.L_x_3276:
[----:B-----5:R-:W-:Y:S02]  /*0e30*/  HADD2.F32 R40, -RZ, R30.H1_H1 ;  /* 0x3000001eff287230 */ /* 0x020fe40000004100 */
[----:B------:R-:W-:-:S03]  /*0e40*/  @P2 HADD2.F32 R42, -RZ, R34.H1_H1 ;  /* 0x30000022ff2a2230 */ /* 0x000fc60000004100 */
[----:B------:R-:W-:-:S04]  /*0e50*/  FADD.FTZ R77, R77, R40 ;  /* 0x000000284d4d7221 */ /* 0x000fc80000010000 */
[----:B------:R-:W-:-:S07]  /*0e60*/  @P2 FADD.FTZ R77, R77, R42 ;  /* 0x0000002a4d4d2221 */ /* 0x000fce0000010000 */
.L_x_3278:
[----:B------:R-:W-:-:S04]  /*0e70*/  F2FP.F16.F32.PACK_AB R40, RZ, R77 ;  /* 0x0000004dff28723e */ /* 0x000fc800000000ff */
[----:B------:R-:W-:-:S07]  /*0e80*/  PRMT R38, R38, 0x5410, R40 ;  /* 0x0000541026267816 */ /* 0x000fce0000000028 */
.L_x_3279:
[----:B------:R-:W-:Y:S01]  /*0e90*/  HADD2.F32 R76, -RZ, R43.H0_H0 ;  /* 0x2000002bff4c7230 */ /* 0x000fe20000004100 */
[----:B------:R-:W-:Y:S06]  /*0ea0*/  @P3 BRA `(.L_x_3280) ;  /* 0x0000000000203947 */ /* 0x000fec0003800000 */
[----:B------:R-:W-:-:S04]  /*0eb0*/  ISETP.NE.U32.AND P4, PT, RZ, UR16, PT ;  /* 0x00000010ff007c0c */ /* 0x000fc8000bf85070 */
[----:B------:R-:W-:-:S13]  /*0ec0*/  ISETP.NE.AND.EX P4, PT, RZ, UR17, PT, P4 ;  /* 0x00000011ff007c0c */ /* 0x000fda000bf85340 */
[----:B------:R-:W-:Y:S05]  /*0ed0*/  @P4 BRA `(.L_x_3281) ;  /* 0x0000000000084947 */ /* 0x000fea0003800000 */
[----:B------:R-:W-:Y:S05]  /*0ee0*/  @P0 BRA `(.L_x_3282) ;  /* 0x0000000000200947 */ /* 0x000fea0003800000 */
[----:B------:R-:W-:Y:S05]  /*0ef0*/  BRA `(.L_x_3283) ;  /* 0x0000000000247947 */ /* 0x000fea0003800000 */
.L_x_3281:
[----:B-----5:R-:W-:-:S05]  /*0f00*/  HADD2.F32 R41, -RZ, R35.H0_H0 ;  /* 0x20000023ff297230 */ /* 0x020fca0000004100 */
[----:B------:R-:W-:Y:S01]  /*0f10*/  FADD.FTZ R76, R76, R41 ;  /* 0x000000294c4c7221 */ /* 0x000fe20000010000 */
[----:B------:R-:W-:Y:S06]  /*0f20*/  BRA `(.L_x_3282) ;  /* 0x0000000000107947 */ /* 0x000fec0003800000 */
.L_x_3280:
[----:B-----5:R-:W-:Y:S02]  /*0f30*/  HADD2.F32 R41, -RZ, R31.H0_H0 ;  /* 0x2000001fff297230 */ /* 0x020fe40000004100 */
[----:B------:R-:W-:-:S03]  /*0f40*/  @P2 HADD2.F32 R47, -RZ, R35.H0_H0 ;  /* 0x20000023ff2f2230 */ /* 0x000fc60000004100 */
[----:B------:R-:W-:-:S04]  /*0f50*/  FADD.FTZ R76, R76, R41 ;  /* 0x000000294c4c7221 */ /* 0x000fc80000010000 */
[----:B------:R-:W-:-:S07]  /*0f60*/  @P2 FADD.FTZ R76, R76, R47 ;  /* 0x0000002f4c4c2221 */ /* 0x000fce0000010000 */
.L_x_3282:
[----:B------:R-:W-:-:S04]  /*0f70*/  F2FP.F16.F32.PACK_AB R40, RZ, R76 ;  /* 0x0000004cff28723e */ /* 0x000fc800000000ff */
[----:B------:R-:W-:-:S07]  /*0f80*/  PRMT R39, R40, 0x7610, R39 ;  /* 0x0000761028277816 */ /* 0x000fce0000000027 */
.L_x_3283:
[----:B------:R-:W-:Y:S01]  /*0f90*/  HADD2.F32 R79, -RZ, R43.H1_H1 ;  /* 0x3000002bff4f7230 */ /* 0x000fe20000004100 */
[----:B------:R-:W-:Y:S06]  /*0fa0*/  @P3 BRA `(.L_x_3284) ;  /* 0x0000000000203947 */ /* 0x000fec0003800000 */
[----:B------:R-:W-:-:S04]  /*0fb0*/  ISETP.NE.U32.AND P4, PT, RZ, UR16, PT ;  /* 0x00000010ff007c0c */ /* 0x000fc8000bf85070 */
[----:B------:R-:W-:-:S13]  /*0fc0*/  ISETP.NE.AND.EX P4, PT, RZ, UR17, PT, P4 ;  /* 0x00000011ff007c0c */ /* 0x000fda000bf85340 */
[----:B------:R-:W-:Y:S05]  /*0fd0*/  @P4 BRA `(.L_x_3285) ;  /* 0x0000000000084947 */ /* 0x000fea0003800000 */
[----:B------:R-:W-:Y:S05]  /*0fe0*/  @P0 BRA `(.L_x_3286) ;  /* 0x0000000000200947 */ /* 0x000fea0003800000 */
[----:B------:R-:W-:Y:S05]  /*0ff0*/  BRA `(.L_x_3287) ;  /* 0x0000000000247947 */ /* 0x000fea0003800000 */
.L_x_3285:
[----:B-----5:R-:W-:-:S05]  /*1000*/  HADD2.F32 R40, -RZ, R35.H1_H1 ;  /* 0x30000023ff287230 */ /* 0x020fca0000004100 */
[----:B------:R-:W-:Y:S01]  /*1010*/  FADD.FTZ R79, R79, R40 ;  /* 0x000000284f4f7221 */ /* 0x000fe20000010000 */
[----:B------:R-:W-:Y:S06]  /*1020*/  BRA `(.L_x_3286) ;  /* 0x0000000000107947 */ /* 0x000fec0003800000 */
.L_x_3284:
[----:B-----5:R-:W-:Y:S02]  /*1030*/  HADD2.F32 R40, -RZ, R31.H1_H1 ;  /* 0x3000001fff287230 */ /* 0x020fe40000004100 */
[----:B------:R-:W-:-:S03]  /*1040*/  @P2 HADD2.F32 R42, -RZ, R35.H1_H1 ;  /* 0x30000023ff2a2230 */ /* 0x000fc60000004100 */
[----:B------:R-:W-:-:S04]  /*1050*/  FADD.FTZ R79, R79, R40 ;  /* 0x000000284f4f7221 */ /* 0x000fc80000010000 */
[----:B------:R-:W-:-:S07]  /*1060*/  @P2 FADD.FTZ R79, R79, R42 ;  /* 0x0000002a4f4f2221 */ /* 0x000fce0000010000 */
.L_x_3286:
[----:B------:R-:W-:-:S04]  /*1070*/  F2FP.F16.F32.PACK_AB R40, RZ, R79 ;  /* 0x0000004fff28723e */ /* 0x000fc800000000ff */
[----:B------:R-:W-:-:S07]  /*1080*/  PRMT R39, R39, 0x5410, R40 ;  /* 0x0000541027277816 */ /* 0x000fce0000000028 */
.L_x_3287:
        /* <DEDUP_REMOVED lines=13> */
[----:B--2---:R-:W-:Y:S01]  /*1160*/  HADD2.F32 R86, -RZ, R40.H0_H0 ;  /* 0x20000028ff567230 */ /* 0x004fe20000004100 */
[----:B-1----:R-:W-:Y:S06]  /*1170*/  @P3 BRA `(.L_x_3288) ;  /* 0x0000000000203947 */ /* 0x002fec0003800000 */
[----:B------:R-:W-:-:S04]  /*1180*/  ISETP.NE.U32.AND P4, PT, RZ, UR16, PT ;  /* 0x00000010ff007c0c */ /* 0x000fc8000bf85070 */
[----:B------:R-:W-:-:S13]  /*1190*/  ISETP.NE.AND.EX P4, PT, RZ, UR17, PT, P4 ;  /* 0x00000011ff007c0c */ /* 0x000fda000bf85340 */
[----:B------:R-:W-:Y:S05]  /*11a0*/  @P4 BRA `(.L_x_3289) ;  /* 0x0000000000084947 */ /* 0x000fea0003800000 */
[----:B------:R-:W-:Y:S05]  /*11b0*/  @P0 BRA `(.L_x_3290) ;  /* 0x0000000000200947 */ /* 0x000fea0003800000 */
[----:B------:R-:W-:Y:S05]  /*11c0*/  BRA `(.L_x_3291) ;  /* 0x0000000000247947 */ /* 0x000fea0003800000 */
.L_x_3289:
[----:B-----5:R-:W-:-:S05]  /*11d0*/  HADD2.F32 R47, -RZ, R32.H0_H0 ;  /* 0x20000020ff2f7230 */ /* 0x020fca0000004100 */
[----:B------:R-:W-:Y:S01]  /*11e0*/  FADD.FTZ R86, R47, R86 ;  /* 0x000000562f567221 */ /* 0x000fe20000010000 */
[----:B------:R-:W-:Y:S06]  /*11f0*/  BRA `(.L_x_3290) ;  /* 0x0000000000107947 */ /* 0x000fec0003800000 */
.L_x_3288:
[----:B-----5:R-:W-:Y:S02]  /*1200*/  HADD2.F32 R47, -RZ, R28.H0_H0 ;  /* 0x2000001cff2f7230 */ /* 0x020fe40000004100 */
[----:B------:R-:W-:-:S03]  /*1210*/  @P2 HADD2.F32 R51, -RZ, R32.H0_H0 ;  /* 0x20000020ff332230 */ /* 0x000fc60000004100 */
[----:B------:R-:W-:-:S04]  /*1220*/  FADD.FTZ R86, R47, R86 ;  /* 0x000000562f567221 */ /* 0x000fc80000010000 */
[----:B------:R-:W-:-:S07]  /*1230*/  @P2 FADD.FTZ R86, R51, R86 ;  /* 0x0000005633562221 */ /* 0x000fce0000010000 */
.L_x_3290:
[----:B------:R-:W-:-:S04]  /*1240*/  F2FP.F16.F32.PACK_AB R46, RZ, R86 ;  /* 0x00000056ff2e723e */ /* 0x000fc800000000ff */
[----:B------:R-:W-:-:S07]  /*1250*/  PRMT R36, R46, 0x7610, R36 ;  /* 0x000076102e247816 */ /* 0x000fce0000000024 */
.L_x_3291:
[----:B------:R-:W-:Y:S01]  /*1260*/  HADD2.F32 R88, -RZ, R40.H1_H1 ;  /* 0x30000028ff587230 */ /* 0x000fe20000004100 */
[----:B------:R-:W-:Y:S06]  /*1270*/  @P3 BRA `(.L_x_3292) ;  /* 0x0000000000203947 */ /* 0x000fec0003800000 */
[----:B------:R-:W-:-:S04]  /*1280*/  ISETP.NE.U32.AND P4, PT, RZ, UR16, PT ;  /* 0x00000010ff007c0c */ /* 0x000fc8000bf85070 */
[----:B------:R-:W-:-:S13]  /*1290*/  ISETP.NE.AND.EX P4, PT, RZ, UR17, PT, P4 ;  /* 0x00000011ff007c0c */ /* 0x000fda000bf85340 */
[----:B------:R-:W-:Y:S05]  /*12a0*/  @P4 BRA `(.L_x_3293) ;  /* 0x0000000000084947 */ /* 0x000fea0003800000 */
[----:B------:R-:W-:Y:S05]  /*12b0*/  @P0 BRA `(.L_x_3294) ;  /* 0x0000000000200947 */ /* 0x000fea0003800000 */
[----:B------:R-:W-:Y:S05]  /*12c0*/  BRA `(.L_x_3295) ;  /* 0x0000000000247947 */ /* 0x000fea0003800000 */
.L_x_3293:
[----:B-----5:R-:W-:-:S05]  /*12d0*/  HADD2.F32 R47, -RZ, R32.H1_H1 ;  /* 0x30000020ff2f7230 */ /* 0x020fca0000004100 */
[----:B------:R-:W-:Y:S01]  /*12e0*/  FADD.FTZ R88, R47, R88 ;  /* 0x000000582f587221 */ /* 0x000fe20000010000 */
[----:B------:R-:W-:Y:S06]  /*12f0*/  BRA `(.L_x_3294) ;  /* 0x0000000000107947 */ /* 0x000fec0003800000 */
.L_x_3292:
[----:B-----5:R-:W-:Y:S02]  /*1300*/  HADD2.F32 R47, -RZ, R28.H1_H1 ;  /* 0x3000001cff2f7230 */ /* 0x020fe40000004100 */
[----:B------:R-:W-:-:S03]  /*1310*/  @P2 HADD2.F32 R51, -RZ, R32.H1_H1 ;  /* 0x30000020ff332230 */ /* 0x000fc60000004100 */
[----:B------:R-:W-:-:S04]  /*1320*/  FADD.FTZ R88, R47, R88 ;  /* 0x000000582f587221 */ /* 0x000fc80000010000 */
[----:B------:R-:W-:-:S07]  /*1330*/  @P2 FADD.FTZ R88, R51, R88 ;  /* 0x0000005833582221 */ /* 0x000fce0000010000 */
.L_x_3294:
[----:B------:R-:W-:-:S04]  /*1340*/  F2FP.F16.F32.PACK_AB R40, RZ, R88 ;  /* 0x00000058ff28723e */ /* 0x000fc800000000ff */
[----:B------:R-:W-:-:S07]  /*1350*/  PRMT R36, R36, 0x5410, R40 ;  /* 0x0000541024247816 */ /* 0x000fce0000000028 */
.L_x_3295:
[----:B------:R-:W-:Y:S01]  /*1360*/  HADD2.F32 R87, -RZ, R41.H0_H0 ;  /* 0x20000029ff577230 */ /* 0x000fe20000004100 */
[----:B------:R-:W-:Y:S06]  /*1370*/  @P3 BRA `(.L_x_3296) ;  /* 0x0000000000203947 */ /* 0x000fec0003800000 */
[----:B------:R-:W-:-:S04]  /*1380*/  ISETP.NE.U32.AND P4, PT, RZ, UR16, PT ;  /* 0x00000010ff007c0c */ /* 0x000fc8000bf85070 */
[----:B------:R-:W-:-:S13]  /*1390*/  ISETP.NE.AND.EX P4, PT, RZ, UR17, PT, P4 ;  /* 0x00000011ff007c0c */ /* 0x000fda000bf85340 */
[----:B------:R-:W-:Y:S05]  /*13a0*/  @P4 BRA `(.L_x_3297) ;  /* 0x0000000000084947 */ /* 0x000fea0003800000 */
[----:B------:R-:W-:Y:S05]  /*13b0*/  @P0 BRA `(.L_x_3298) ;  /* 0x0000000000200947 */ /* 0x000fea0003800000 */
[----:B------:R-:W-:Y:S05]  /*13c0*/  BRA `(.L_x_3299) ;  /* 0x0000000000247947 */ /* 0x000fea0003800000 */
.L_x_3297:
[----:B-----5:R-:W-:-:S05]  /*13d0*/  HADD2.F32 R40, -RZ, R33.H0_H0 ;  /* 0x20000021ff287230 */ /* 0x020fca0000004100 */
[----:B------:R-:W-:Y:S01]  /*13e0*/  FADD.FTZ R87, R40, R87 ;  /* 0x0000005728577221 */ /* 0x000fe20000010000 */
[----:B------:R-:W-:Y:S06]  /*13f0*/  BRA `(.L_x_3298) ;  /* 0x0000000000107947 */ /* 0x000fec0003800000 */
.L_x_3296:
[----:B-----5:R-:W-:Y:S02]  /*1400*/  HADD2.F32 R40, -RZ, R29.H0_H0 ;  /* 0x2000001dff287230 */ /* 0x020fe40000004100 */
[----:B------:R-:W-:-:S03]  /*1410*/  @P2 HADD2.F32 R46, -RZ, R33.H0_H0 ;  /* 0x20000021ff2e2230 */ /* 0x000fc60000004100 */
[----:B------:R-:W-:-:S04]  /*1420*/  FADD.FTZ R87, R40, R87 ;  /* 0x0000005728577221 */ /* 0x000fc80000010000 */
[----:B------:R-:W-:-:S07]  /*1430*/  @P2 FADD.FTZ R87, R46, R87 ;  /* 0x000000572e572221 */ /* 0x000fce0000010000 */
.L_x_3298:
[----:B------:R-:W-:-:S04]  /*1440*/  F2FP.F16.F32.PACK_AB R40, RZ, R87 ;  /* 0x00000057ff28723e */ /* 0x000fc800000000ff */
[----:B------:R-:W-:-:S07]  /*1450*/  PRMT R37, R40, 0x7610, R37 ;  /* 0x0000761028257816 */ /* 0x000fce0000000025 */
.L_x_3299:
[----:B------:R-:W-:Y:S01]  /*1460*/  HADD2.F32 R90, -RZ, R41.H1_H1 ;  /* 0x30000029ff5a7230 */ /* 0x000fe20000004100 */
[----:B------:R-:W-:Y:S06]  /*1470*/  @P3 BRA `(.L_x_3300) ;  /* 0x0000000000203947 */ /* 0x000fec0003800000 */
[----:B------:R-:W-:-:S04]  /*1480*/  ISETP.NE.U32.AND P4, PT, RZ, UR16, PT ;  /* 0x00000010ff007c0c */ /* 0x000fc8000bf85070 */
[----:B------:R-:W-:-:S13]  /*1490*/  ISETP.NE.AND.EX P4, PT, RZ, UR17, PT, P4 ;  /* 0x00000011ff007c0c */ /* 0x000fda000bf85340 */
[----:B------:R-:W-:Y:S05]  /*14a0*/  @P4 BRA `(.L_x_3301) ;  /* 0x0000000000084947 */ /* 0x000fea0003800000 */
[----:B------:R-:W-:Y:S05]  /*14b0*/  @P0 BRA `(.L_x_3302) ;  /* 0x0000000000200947 */ /* 0x000fea0003800000 */
[----:B------:R-:W-:Y:S05]  /*14c0*/  BRA `(.L_x_3303) ;  /* 0x0000000000247947 */ /* 0x000fea0003800000 */
.L_x_3301:
[----:B-----5:R-:W-:-:S05]  /*14d0*/  HADD2.F32 R41, -RZ, R33.H1_H1 ;  /* 0x30000021ff297230 */ /* 0x020fca0000004100 */
[----:B------:R-:W-:Y:S01]  /*14e0*/  FADD.FTZ R90, R41, R90 ;  /* 0x0000005a295a7221 */ /* 0x000fe20000010000 */
[----:B------:R-:W-:Y:S06]  /*14f0*/  BRA `(.L_x_3302) ;  /* 0x0000000000107947 */ /* 0x000fec0003800000 */
.L_x_3300:
[----:B-----5:R-:W-:Y:S02]  /*1500*/  HADD2.F32 R41, -RZ, R29.H1_H1 ;  /* 0x3000001dff297230 */ /* 0x020fe40000004100 */
[----:B------:R-:W-:-:S03]  /*1510*/  @P2 HADD2.F32 R47, -RZ, R33.H1_H1 ;  /* 0x30000021ff2f2230 */ /* 0x000fc60000004100 */
[----:B------:R-:W-:-:S04]  /*1520*/  FADD.FTZ R90, R41, R90 ;  /* 0x0000005a295a7221 */ /* 0x000fc80000010000 */
[----:B------:R-:W-:-:S07]  /*1530*/  @P2 FADD.FTZ R90, R47, R90 ;  /* 0x0000005a2f5a2221 */ /* 0x000fce0000010000 */
.L_x_3302:
[----:B------:R-:W-:-:S04]  /*1540*/  F2FP.F16.F32.PACK_AB R40, RZ, R90 ;  /* 0x0000005aff28723e */ /* 0x000fc800000000ff */
[----:B------:R-:W-:-:S07]  /*1550*/  PRMT R37, R37, 0x5410, R40 ;  /* 0x0000541025257816 */ /* 0x000fce0000000028 */
.L_x_3303:
[----:B------:R-:W-:Y:S01]  /*1560*/  HADD2.F32 R89, -RZ, R42.H0_H0 ;  /* 0x2000002aff597230 */ /* 0x000fe20000004100 */
[----:B------:R-:W-:Y:S06]  /*1570*/  @P3 BRA `(.L_x_3304) ;  /* 0x0000000000203947 */ /* 0x000fec0003800000 */
[----:B------:R-:W-:-:S04]  /*1580*/  ISETP.NE.U32.AND P4, PT, RZ, UR16, PT ;  /* 0x00000010ff007c0c */ /* 0x000fc8000bf85070 */
[----:B------:R-:W-:-:S13]  /*1590*/  ISETP.NE.AND.EX P4, PT, RZ, UR17, PT, P4 ;  /* 0x00000011ff007c0c */ /* 0x000fda000bf85340 */
[----:B------:R-:W-:Y:S05]  /*15a0*/  @P4 BRA `(.L_x_3305) ;  /* 0x0000000000084947 */ /* 0x000fea0003800000 */
[----:B------:R-:W-:Y:S05]  /*15b0*/  @P0 BRA `(.L_x_3306) ;  /* 0x0000000000200947 */ /* 0x000fea0003800000 */
[----:B------:R-:W-:Y:S05]  /*15c0*/  BRA `(.L_x_3307) ;  /* 0x0000000000247947 */ /* 0x000fea0003800000 */
.L_x_3305:
[----:B-----5:R-:W-:-:S05]  /*15d0*/  HADD2.F32 R40, -RZ, R34.H0_H0 ;  /* 0x20000022ff287230 */ /* 0x020fca0000004100 */
[----:B------:R-:W-:Y:S01]  /*15e0*/  FADD.FTZ R89, R40, R89 ;  /* 0x0000005928597221 */ /* 0x000fe20000010000 */
[----:B------:R-:W-:Y:S06]  /*15f0*/  BRA `(.L_x_3306) ;  /* 0x0000000000107947 */ /* 0x000fec0003800000 */
.L_x_3304:
[----:B-----5:R-:W-:Y:S02]  /*1600*/  HADD2.F32 R40, -RZ, R30.H0_H0 ;  /* 0x2000001eff287230 */ /* 0x020fe40000004100 */
[----:B------:R-:W-:-:S03]  /*1610*/  @P2 HADD2.F32 R46, -RZ, R34.H0_H0 ;  /* 0x20000022ff2e2230 */ /* 0x000fc60000004100 */
[----:B------:R-:W-:-:S04]  /*1620*/  FADD.FTZ R89, R40, R89 ;  /* 0x0000005928597221 */ /* 0x000fc80000010000 */
[----:B------:R-:W-:-:S07]  /*1630*/  @P2 FADD.FTZ R89, R46, R89 ;  /* 0x000000592e592221 */ /* 0x000fce0000010000 */
.L_x_3306:
[----:B------:R-:W-:-:S04]  /*1640*/  F2FP.F16.F32.PACK_AB R40, RZ, R89 ;  /* 0x00000059ff28723e */ /* 0x000fc800000000ff */
[----:B------:R-:W-:-:S07]  /*1650*/  PRMT R38, R40, 0x7610, R38 ;  /* 0x0000761028267816 */ /* 0x000fce0000000026 */
.L_x_3307:
[----:B------:R-:W-:Y:S01]  /*1660*/  HADD2.F32 R92, -RZ, R42.H1_H1 ;  /* 0x3000002aff5c7230 */ /* 0x000fe20000004100 */
[----:B------:R-:W-:Y:S06]  /*1670*/  @P3 BRA `(.L_x_3308) ;  /* 0x0000000000203947 */ /* 0x000fec0003800000 */
[----:B------:R-:W-:-:S04]  /*1680*/  ISETP.NE.U32.AND P4, PT, RZ, UR16, PT ;  /* 0x00000010ff007c0c */ /* 0x000fc8000bf85070 */
[----:B------:R-:W-:-:S13]  /*1690*/  ISETP.NE.AND.EX P4, PT, RZ, UR17, PT, P4 ;  /* 0x00000011ff007c0c */ /* 0x000fda000bf85340 */
[----:B------:R-:W-:Y:S05]  /*16a0*/  @P4 BRA `(.L_x_3309) ;  /* 0x0000000000084947 */ /* 0x000fea0003800000 */
[----:B------:R-:W-:Y:S05]  /*16b0*/  @P0 BRA `(.L_x_3310) ;  /* 0x0000000000200947 */ /* 0x000fea0003800000 */
[----:B------:R-:W-:Y:S05]  /*16c0*/  BRA `(.L_x_3311) ;  /* 0x0000000000247947 */ /* 0x000fea0003800000 */
.L_x_3309:
[----:B-----5:R-:W-:-:S05]  /*16d0*/  HADD2.F32 R41, -RZ, R34.H1_H1 ;  /* 0x30000022ff297230 */ /* 0x020fca0000004100 */
[----:B------:R-:W-:Y:S01]  /*16e0*/  FADD.FTZ R92, R41, R92 ;  /* 0x0000005c295c7221 */ /* 0x000fe20000010000 */
[----:B------:R-:W-:Y:S06]  /*16f0*/  BRA `(.L_x_3310) ;  /* 0x0000000000107947 */ /* 0x000fec0003800000 */
.L_x_3308:
[----:B-----5:R-:W-:Y:S02]  /*1700*/  HADD2.F32 R41, -RZ, R30.H1_H1 ;  /* 0x3000001eff297230 */ /* 0x020fe40000004100 */
[----:B------:R-:W-:-:S03]  /*1710*/  @P2 HADD2.F32 R47, -RZ, R34.H1_H1 ;  /* 0x30000022ff2f2230 */ /* 0x000fc60000004100 */
[----:B------:R-:W-:-:S04]  /*1720*/  FADD.FTZ R92, R41, R92 ;  /* 0x0000005c295c7221 */ /* 0x000fc80000010000 */
[----:B------:R-:W-:-:S07]  /*1730*/  @P2 FADD.FTZ R92, R47, R92 ;  /* 0x0000005c2f5c2221 */ /* 0x000fce0000010000 */
.L_x_3310:
[----:B------:R-:W-:-:S04]  /*1740*/  F2FP.F16.F32.PACK_AB R40, RZ, R92 ;  /* 0x0000005cff28723e */ /* 0x000fc800000000ff */
[----:B------:R-:W-:-:S07]  /*1750*/  PRMT R38, R38, 0x5410, R40 ;  /* 0x0000541026267816 */ /* 0x000fce0000000028 */
.L_x_3311:
[----:B------:R-:W-:Y:S01]  /*1760*/  HADD2.F32 R91, -RZ, R43.H0_H0 ;  /* 0x2000002bff5b7230 */ /* 0x000fe20000004100 */
[----:B------:R-:W-:Y:S06]  /*1770*/  @P3 BRA `(.L_x_3312) ;  /* 0x0000000000203947 */ /* 0x000fec0003800000 */
[----:B------:R-:W-:-:S04]  /*1780*/  ISETP.NE.U32.AND P4, PT, RZ, UR16, PT ;  /* 0x00000010ff007c0c */ /* 0x000fc8000bf85070 */
[----:B------:R-:W-:-:S13]  /*1790*/  ISETP.NE.AND.EX P4, PT, RZ, UR17, PT, P4 ;  /* 0x00000011ff007c0c */ /* 0x000fda000bf85340 */
[----:B------:R-:W-:Y:S05]  /*17a0*/  @P4 BRA `(.L_x_3313) ;  /* 0x0000000000084947 */ /* 0x000fea0003800000 */
[----:B------:R-:W-:Y:S05]  /*17b0*/  @P0 BRA `(.L_x_3314) ;  /* 0x0000000000200947 */ /* 0x000fea0003800000 */
[----:B------:R-:W-:Y:S05]  /*17c0*/  BRA `(.L_x_3315) ;  /* 0x0000000000247947 */ /* 0x000fea0003800000 */
.L_x_3313:
[----:B-----5:R-:W-:-:S05]  /*17d0*/  HADD2.F32 R40, -RZ, R35.H0_H0 ;  /* 0x20000023ff287230 */ /* 0x020fca0000004100 */
[----:B------:R-:W-:Y:S01]  /*17e0*/  FADD.FTZ R91, R40, R91 ;  /* 0x0000005b285b7221 */ /* 0x000fe20000010000 */
[----:B------:R-:W-:Y:S06]  /*17f0*/  BRA `(.L_x_3314) ;  /* 0x0000000000107947 */ /* 0x000fec0003800000 */
.L_x_3312:
[----:B-----5:R-:W-:Y:S02]  /*1800*/  HADD2.F32 R40, -RZ, R31.H0_H0 ;  /* 0x2000001fff287230 */ /* 0x020fe40000004100 */
[----:B------:R-:W-:-:S03]  /*1810*/  @P2 HADD2.F32 R42, -RZ, R35.H0_H0 ;  /* 0x20000023ff2a2230 */ /* 0x000fc60000004100 */
[----:B------:R-:W-:-:S04]  /*1820*/  FADD.FTZ R91, R40, R91 ;  /* 0x0000005b285b7221 */ /* 0x000fc80000010000 */
[----:B------:R-:W-:-:S07]  /*1830*/  @P2 FADD.FTZ R91, R42, R91 ;  /* 0x0000005b2a5b2221 */ /* 0x000fce0000010000 */
.L_x_3314:
[----:B------:R-:W-:-:S04]  /*1840*/  F2FP.F16.F32.PACK_AB R40, RZ, R91 ;  /* 0x0000005bff28723e */ /* 0x000fc800000000ff */
[----:B------:R-:W-:-:S07]  /*1850*/  PRMT R39, R40, 0x7610, R39 ;  /* 0x0000761028277816 */ /* 0x000fce0000000027 */
.L_x_3315:
[----:B------:R-:W-:Y:S01]  /*1860*/  HADD2.F32 R93, -RZ, R43.H1_H1 ;  /* 0x3000002bff5d7230 */ /* 0x000fe20000004100 */
[----:B------:R-:W-:Y:S06]  /*1870*/  @P3 BRA `(.L_x_3316) ;  /* 0x0000000000203947 */ /* 0x000fec0003800000 */
[----:B------:R-:W-:-:S04]  /*1880*/  ISETP.NE.U32.AND P4, PT, RZ, UR16, PT ;  /* 0x00000010ff007c0c */ /* 0x000fc8000bf85070 */
[----:B------:R-:W-:-:S13]  /*1890*/  ISETP.NE.AND.EX P4, PT, RZ, UR17, PT, P4 ;  /* 0x00000011ff007c0c */ /* 0x000fda000bf85340 */
[----:B------:R-:W-:Y:S05]  /*18a0*/  @P4 BRA `(.L_x_3317) ;  /* 0x0000000000084947 */ /* 0x000fea0003800000 */
[----:B------:R-:W-:Y:S05]  /*18b0*/  @P0 BRA `(.L_x_3318) ;  /* 0x0000000000200947 */ /* 0x000fea0003800000 */
[----:B------:R-:W-:Y:S05]  /*18c0*/  BRA `(.L_x_3319) ;  /* 0x0000000000247947 */ /* 0x000fea0003800000 */
.L_x_3317:
[----:B-----5:R-:W-:-:S05]  /*18d0*/  HADD2.F32 R40, -RZ, R35.H1_H1 ;  /* 0x30000023ff287230 */ /* 0x020fca0000004100 */
[----:B------:R-:W-:Y:S01]  /*18e0*/  FADD.FTZ R93, R40, R93 ;  /* 0x0000005d285d7221 */ /* 0x000fe20000010000 */
[----:B------:R-:W-:Y:S06]  /*18f0*/  BRA `(.L_x_3318) ;  /* 0x0000000000107947 */ /* 0x000fec0003800000 */
.L_x_3316:
[----:B-----5:R-:W-:Y:S02]  /*1900*/  HADD2.F32 R40, -RZ, R31.H1_H1 ;  /* 0x3000001fff287230 */ /* 0x020fe40000004100 */
[----:B------:R-:W-:-:S03]  /*1910*/  @P2 HADD2.F32 R42, -RZ, R35.H1_H1 ;  /* 0x30000023ff2a2230 */ /* 0x000fc60000004100 */
[----:B------:R-:W-:-:S04]  /*1920*/  FADD.FTZ R93, R40, R93 ;  /* 0x0000005d285d7221 */ /* 0x000fc80000010000 */
[----:B------:R-:W-:-:S07]  /*1930*/  @P2 FADD.FTZ R93, R42, R93 ;  /* 0x0000005d2a5d2221 */ /* 0x000fce0000010000 */
.L_x_3318:
[----:B------:R-:W-:-:S04]  /*1940*/  F2FP.F16.F32.PACK_AB R40, RZ, R93 ;  /* 0x0000005dff28723e */ /* 0x000fc800000000ff */
[----:B------:R-:W-:-:S07]  /*1950*/  PRMT R39, R39, 0x5410, R40 ;  /* 0x0000541027277816 */ /* 0x000fce0000000028 */
.L_x_3319:
        /* <DEDUP_REMOVED lines=20> */
.L_x_3321:
[----:B-----5:R-:W-:-:S05]  /*1aa0*/  HADD2.F32 R47, -RZ, R32.H0_H0 ;  /* 0x20000020ff2f7230 */ /* 0x020fca0000004100 */
[----:B------:R-:W-:Y:S01]  /*1ab0*/  FADD.FTZ R100, R47, R100 ;  /* 0x000000642f647221 */ /* 0x000fe20000010000 */
[----:B------:R-:W-:Y:S06]  /*1ac0*/  BRA `(.L_x_3322) ;  /* 0x0000000000107947 */ /* 0x000fec0003800000 */
.L_x_3320:
[----:B-----5:R-:W-:Y:S02]  /*1ad0*/  HADD2.F32 R47, -RZ, R28.H0_H0 ;  /* 0x2000001cff2f7230 */ /* 0x020fe40000004100 */
[----:B------:R-:W-:-:S03]  /*1ae0*/  @P2 HADD2.F32 R51, -RZ, R32.H0_H0 ;  /* 0x20000020ff332230 */ /* 0x000fc60000004100 */
[----:B------:R-:W-:-:S04]  /*1af0*/  FADD.FTZ R100, R47, R100 ;  /* 0x000000642f647221 */ /* 0x000fc80000010000 */
[----:B------:R-:W-:-:S07]  /*1b00*/  @P2 FADD.FTZ R100, R51, R100 ;  /* 0x0000006433642221 */ /* 0x000fce0000010000 */
.L_x_3322:
[----:B------:R-:W-:-:S04]  /*1b10*/  F2FP.F16.F32.PACK_AB R46, RZ, R100 ;  /* 0x00000064ff2e723e */ /* 0x000fc800000000ff */
[----:B------:R-:W-:-:S07]  /*1b20*/  PRMT R36, R46, 0x7610, R36 ;  /* 0x000076102e247816 */ /* 0x000fce0000000024 */
.L_x_3323:
[----:B------:R-:W-:Y:S01]  /*1b30*/  HADD2.F32 R102, -RZ, R40.H1_H1 ;  /* 0x30000028ff667230 */ /* 0x000fe20000004100 */
[----:B------:R-:W-:Y:S06]  /*1b40*/  @P3 BRA `(.L_x_3324) ;  /* 0x0000000000203947 */ /* 0x000fec0003800000 */
[----:B------:R-:W-:-:S04]  /*1b50*/  ISETP.NE.U32.AND P4, PT, RZ, UR16, PT ;  /* 0x00000010ff007c0c */ /* 0x000fc8000bf85070 */
[----:B------:R-:W-:-:S13]  /*1b60*/  ISETP.NE.AND.EX P4, PT, RZ, UR17, PT, P4 ;  /* 0x00000011ff007c0c */ /* 0x000fda000bf85340 */
[----:B------:R-:W-:Y:S05]  /*1b70*/  @P4 BRA `(.L_x_3325) ;  /* 0x0000000000084947 */ /* 0x000fea0003800000 */
[----:B------:R-:W-:Y:S05]  /*1b80*/  @P0 BRA `(.L_x_3326) ;  /* 0x0000000000200947 */ /* 0x000fea0003800000 */
[----:B------:R-:W-:Y:S05]  /*1b90*/  BRA `(.L_x_3327) ;  /* 0x0000000000247947 */ /* 0x000fea0003800000 */
.L_x_3325:
[----:B-----5:R-:W-:-:S05]  /*1ba0*/  HADD2.F32 R47, -RZ, R32.H1_H1 ;  /* 0x30000020ff2f7230 */ /* 0x020fca0000004100 */
[----:B------:R-:W-:Y:S01]  /*1bb0*/  FADD.FTZ R102, R47, R102 ;  /* 0x000000662f667221 */ /* 0x000fe20000010000 */
[----:B------:R-:W-:Y:S06]  /*1bc0*/  BRA `(.L_x_3326) ;  /* 0x0000000000107947 */ /* 0x000fec0003800000 */
.L_x_3324:
[----:B-----5:R-:W-:Y:S02]  /*1bd0*/  HADD2.F32 R47, -RZ, R28.H1_H1 ;  /* 0x3000001cff2f7230 */ /* 0x020fe40000004100 */
[----:B------:R-:W-:-:S03]  /*1be0*/  @P2 HADD2.F32 R51, -RZ, R32.H1_H1 ;  /* 0x30000020ff332230 */ /* 0x000fc60000004100 */
[----:B------:R-:W-:-:S04]  /*1bf0*/  FADD.FTZ R102, R47, R102 ;  /* 0x000000662f667221 */ /* 0x000fc80000010000 */
[----:B------:R-:W-:-:S07]  /*1c00*/  @P2 FADD.FTZ R102, R51, R102 ;  /* 0x0000006633662221 */ /* 0x000fce0000010000 */
.L_x_3326:
[----:B------:R-:W-:-:S04]  /*1c10*/  F2FP.F16.F32.PACK_AB R40, RZ, R102 ;  /* 0x00000066ff28723e */ /* 0x000fc800000000ff */
[----:B------:R-:W-:-:S07]  /*1c20*/  PRMT R36, R36, 0x5410, R40 ;  /* 0x0000541024247816 */ /* 0x000fce0000000028 */
.L_x_3327:
[----:B------:R-:W-:Y:S01]  /*1c30*/  HADD2.F32 R101, -RZ, R41.H0_H0 ;  /* 0x20000029ff657230 */ /* 0x000fe20000004100 */
[----:B------:R-:W-:Y:S06]  /*1c40*/  @P3 BRA `(.L_x_3328) ;  /* 0x0000000000203947 */ /* 0x000fec0003800000 */
[----:B------:R-:W-:-:S04]  /*1c50*/  ISETP.NE.U32.AND P4, PT, RZ, UR16, PT ;  /* 0x00000010ff007c0c */ /* 0x000fc8000bf85070 */
[----:B------:R-:W-:-:S13]  /*1c60*/  ISETP.NE.AND.EX P4, PT, RZ, UR17, PT, P4 ;  /* 0x00000011ff007c0c */ /* 0x000fda000bf85340 */
[----:B------:R-:W-:Y:S05]  /*1c70*/  @P4 BRA `(.L_x_3329) ;  /* 0x0000000000084947 */ /* 0x000fea0003800000 */
[----:B------:R-:W-:Y:S05]  /*1c80*/  @P0 BRA `(.L_x_3330) ;  /* 0x0000000000200947 */ /* 0x000fea0003800000 */
[----:B------:R-:W-:Y:S05]  /*1c90*/  BRA `(.L_x_3331) ;  /* 0x0000000000247947 */ /* 0x000fea0003800000 */
.L_x_3329:
[----:B-----5:R-:W-:-:S05]  /*1ca0*/  HADD2.F32 R40, -RZ, R33.H0_H0 ;  /* 0x20000021ff287230 */ /* 0x020fca0000004100 */
[----:B------:R-:W-:Y:S01]  /*1cb0*/  FADD.FTZ R101, R40, R101 ;  /* 0x0000006528657221 */ /* 0x000fe20000010000 */
[----:B------:R-:W-:Y:S06]  /*1cc0*/  BRA `(.L_x_3330) ;  /* 0x0000000000107947 */ /* 0x000fec0003800000 */
.L_x_3328:
[----:B-----5:R-:W-:Y:S02]  /*1cd0*/  HADD2.F32 R40, -RZ, R29.H0_H0 ;  /* 0x2000001dff287230 */ /* 0x020fe40000004100 */
[----:B------:R-:W-:-:S03]  /*1ce0*/  @P2 HADD2.F32 R46, -RZ, R33.H0_H0 ;  /* 0x20000021ff2e2230 */ /* 0x000fc60000004100 */
[----:B------:R-:W-:-:S04]  /*1cf0*/  FADD.FTZ R101, R40, R101 ;  /* 0x0000006528657221 */ /* 0x000fc80000010000 */
[----:B------:R-:W-:-:S07]  /*1d00*/  @P2 FADD.FTZ R101, R46, R101 ;  /* 0x000000652e652221 */ /* 0x000fce0000010000 */
.L_x_3330:
[----:B------:R-:W-:-:S04]  /*1d10*/  F2FP.F16.F32.PACK_AB R40, RZ, R101 ;  /* 0x00000065ff28723e */ /* 0x000fc800000000ff */
[----:B------:R-:W-:-:S07]  /*1d20*/  PRMT R37, R40, 0x7610, R37 ;  /* 0x0000761028257816 */ /* 0x000fce0000000025 */
.L_x_3331:
[----:B------:R-:W-:Y:S01]  /*1d30*/  HADD2.F32 R104, -RZ, R41.H1_H1 ;  /* 0x30000029ff687230 */ /* 0x000fe20000004100 */
[----:B------:R-:W-:Y:S06]  /*1d40*/  @P3 BRA `(.L_x_3332) ;  /* 0x0000000000203947 */ /* 0x000fec0003800000 */
[----:B------:R-:W-:-:S04]  /*1d50*/  ISETP.NE.U32.AND P4, PT, RZ, UR16, PT ;  /* 0x00000010ff007c0c */ /* 0x000fc8000bf85070 */
[----:B------:R-:W-:-:S13]  /*1d60*/  ISETP.NE.AND.EX P4, PT, RZ, UR17, PT, P4 ;  /* 0x00000011ff007c0c */ /* 0x000fda000bf85340 */
[----:B------:R-:W-:Y:S05]  /*1d70*/  @P4 BRA `(.L_x_3333) ;  /* 0x0000000000084947 */ /* 0x000fea0003800000 */
[----:B------:R-:W-:Y:S05]  /*1d80*/  @P0 BRA `(.L_x_3334) ;  /* 0x0000000000200947 */ /* 0x000fea0003800000 */
[----:B------:R-:W-:Y:S05]  /*1d90*/  BRA `(.L_x_3335) ;  /* 0x0000000000247947 */ /* 0x000fea0003800000 */
.L_x_3333:
[----:B-----5:R-:W-:-:S05]  /*1da0*/  HADD2.F32 R41, -RZ, R33.H1_H1 ;  /* 0x30000021ff297230 */ /* 0x020fca0000004100 */
[----:B------:R-:W-:Y:S01]  /*1db0*/  FADD.FTZ R104, R41, R104 ;  /* 0x0000006829687221 */ /* 0x000fe20000010000 */
[----:B------:R-:W-:Y:S06]  /*1dc0*/  BRA `(.L_x_3334) ;  /* 0x0000000000107947 */ /* 0x000fec0003800000 */
.L_x_3332:
[----:B-----5:R-:W-:Y:S02]  /*1dd0*/  HADD2.F32 R41, -RZ, R29.H1_H1 ;  /* 0x3000001dff297230 */ /* 0x020fe40000004100 */
[----:B------:R-:W-:-:S03]  /*1de0*/  @P2 HADD2.F32 R47, -RZ, R33.H1_H1 ;  /* 0x30000021ff2f2230 */ /* 0x000fc60000004100 */
[----:B------:R-:W-:-:S04]  /*1df0*/  FADD.FTZ R104, R41, R104 ;  /* 0x0000006829687221 */ /* 0x000fc80000010000 */
[----:B------:R-:W-:-:S07]  /*1e00*/  @P2 FADD.FTZ R104, R47, R104 ;  /* 0x000000682f682221 */ /* 0x000fce0000010000 */
.L_x_3334:
[----:B------:R-:W-:-:S04]  /*1e10*/  F2FP.F16.F32.PACK_AB R40, RZ, R104 ;  /* 0x00000068ff28723e */ /* 0x000fc800000000ff */
[----:B------:R-:W-:-:S07]  /*1e20*/  PRMT R37, R37, 0x5410, R40 ;  /* 0x0000541025257816 */ /* 0x000fce0000000028 */
.L_x_3335:
[----:B------:R-:W-:Y:S01]  /*1e30*/  HADD2.F32 R103, -RZ, R42.H0_H0 ;  /* 0x2000002aff677230 */ /* 0x000fe20000004100 */
[----:B------:R-:W-:Y:S06]  /*1e40*/  @P3 BRA `(.L_x_3336) ;  /* 0x0000000000203947 */ /* 0x000fec0003800000 */
[----:B------:R-:W-:-:S04]  /*1e50*/  ISETP.NE.U32.AND P4, PT, RZ, UR16, PT ;  /* 0x00000010ff007c0c */ /* 0x000fc8000bf85070 */
[----:B------:R-:W-:-:S13]  /*1e60*/  ISETP.NE.AND.EX P4, PT, RZ, UR17, PT, P4 ;  /* 0x00000011ff007c0c */ /* 0x000fda000bf85340 */
[----:B------:R-:W-:Y:S05]  /*1e70*/  @P4 BRA `(.L_x_3337) ;  /* 0x0000000000084947 */ /* 0x000fea0003800000 */
[----:B------:R-:W-:Y:S05]  /*1e80*/  @P0 BRA `(.L_x_3338) ;  /* 0x0000000000200947 */ /* 0x000fea0003800000 */
[----:B------:R-:W-:Y:S05]  /*1e90*/  BRA `(.L_x_3339) ;  /* 0x0000000000247947 */ /* 0x000fea0003800000 */
.L_x_3337:
[----:B-----5:R-:W-:-:S05]  /*1ea0*/  HADD2.F32 R40, -RZ, R34.H0_H0 ;  /* 0x20000022ff287230 */ /* 0x020fca0000004100 */
[----:B------:R-:W-:Y:S01]  /*1eb0*/  FADD.FTZ R103, R40, R103 ;  /* 0x0000006728677221 */ /* 0x000fe20000010000 */
[----:B------:R-:W-:Y:S06]  /*1ec0*/  BRA `(.L_x_3338) ;  /* 0x0000000000107947 */ /* 0x000fec0003800000 */
.L_x_3336:
[----:B-----5:R-:W-:Y:S02]  /*1ed0*/  HADD2.F32 R40, -RZ, R30.H0_H0 ;  /* 0x2000001eff287230 */ /* 0x020fe40000004100 */
[----:B------:R-:W-:-:S03]  /*1ee0*/  @P2 HADD2.F32 R46, -RZ, R34.H0_H0 ;  /* 0x20000022ff2e2230 */ /* 0x000fc60000004100 */
[----:B------:R-:W-:-:S04]  /*1ef0*/  FADD.FTZ R103, R40, R103 ;  /* 0x0000006728677221 */ /* 0x000fc80000010000 */
[----:B------:R-:W-:-:S07]  /*1f00*/  @P2 FADD.FTZ R103, R46, R103 ;  /* 0x000000672e672221 */ /* 0x000fce0000010000 */
.L_x_3338:
[----:B------:R-:W-:-:S04]  /*1f10*/  F2FP.F16.F32.PACK_AB R40, RZ, R103 ;  /* 0x00000067ff28723e */ /* 0x000fc800000000ff */
[----:B------:R-:W-:-:S07]  /*1f20*/  PRMT R38, R40, 0x7610, R38 ;  /* 0x0000761028267816 */ /* 0x000fce0000000026 */
.L_x_3339:
[----:B------:R-:W-:Y:S01]  /*1f30*/  HADD2.F32 R106, -RZ, R42.H1_H1 ;  /* 0x3000002aff6a7230 */ /* 0x000fe20000004100 */
[----:B------:R-:W-:Y:S06]  /*1f40*/  @P3 BRA `(.L_x_3340) ;  /* 0x0000000000203947 */ /* 0x000fec0003800000 */
[----:B------:R-:W-:-:S04]  /*1f50*/  ISETP.NE.U32.AND P4, PT, RZ, UR16, PT ;  /* 0x00000010ff007c0c */ /* 0x000fc8000bf85070 */
[----:B------:R-:W-:-:S13]  /*1f60*/  ISETP.NE.AND.EX P4, PT, RZ, UR17, PT, P4 ;  /* 0x00000011ff007c0c */ /* 0x000fda000bf85340 */
[----:B------:R-:W-:Y:S05]  /*1f70*/  @P4 BRA `(.L_x_3341) ;  /* 0x0000000000084947 */ /* 0x000fea0003800000 */
[----:B------:R-:W-:Y:S05]  /*1f80*/  @P0 BRA `(.L_x_3342) ;  /* 0x0000000000200947 */ /* 0x000fea0003800000 */
[----:B------:R-:W-:Y:S05]  /*1f90*/  BRA `(.L_x_3343) ;  /* 0x0000000000247947 */ /* 0x000fea0003800000 */
.L_x_3341:
[----:B-----5:R-:W-:-:S05]  /*1fa0*/  HADD2.F32 R41, -RZ, R34.H1_H1 ;  /* 0x30000022ff297230 */ /* 0x020fca0000004100 */
[----:B------:R-:W-:Y:S01]  /*1fb0*/  FADD.FTZ R106, R41, R106 ;  /* 0x0000006a296a7221 */ /* 0x000fe20000010000 */
[----:B------:R-:W-:Y:S06]  /*1fc0*/  BRA `(.L_x_3342) ;  /* 0x0000000000107947 */ /* 0x000fec0003800000 */
.L_x_3340:
[----:B-----5:R-:W-:Y:S02]  /*1fd0*/  HADD2.F32 R41, -RZ, R30.H1_H1 ;  /* 0x3000001eff297230 */ /* 0x020fe40000004100 */
[----:B------:R-:W-:-:S03]  /*1fe0*/  @P2 HADD2.F32 R47, -RZ, R34.H1_H1 ;  /* 0x30000022ff2f2230 */ /* 0x000fc60000004100 */
[----:B------:R-:W-:-:S04]  /*1ff0*/  FADD.FTZ R106, R41, R106 ;  /* 0x0000006a296a7221 */ /* 0x000fc80000010000 */
[----:B------:R-:W-:-:S07]  /*2000*/  @P2 FADD.FTZ R106, R47, R106 ;  /* 0x0000006a2f6a2221 */ /* 0x000fce0000010000 */
.L_x_3342:
[----:B------:R-:W-:-:S04]  /*2010*/  F2FP.F16.F32.PACK_AB R40, RZ, R106 ;  /* 0x0000006aff28723e */ /* 0x000fc800000000ff */
[----:B------:R-:W-:-:S07]  /*2020*/  PRMT R38, R38, 0x5410, R40 ;  /* 0x0000541026267816 */ /* 0x000fce0000000028 */
.L_x_3343:
[----:B------:R-:W-:Y:S01]  /*2030*/  HADD2.F32 R105, -RZ, R43.H0_H0 ;  /* 0x2000002bff697230 */ /* 0x000fe20000004100 */
[----:B------:R-:W-:Y:S06]  /*2040*/  @P3 BRA `(.L_x_3344) ;  /* 0x0000000000203947 */ /* 0x000fec0003800000 */
[----:B------:R-:W-:-:S04]  /*2050*/  ISETP.NE.U32.AND P4, PT, RZ, UR16, PT ;  /* 0x00000010ff007c0c */ /* 0x000fc8000bf85070 */
[----:B------:R-:W-:-:S13]  /*2060*/  ISETP.NE.AND.EX P4, PT, RZ, UR17, PT, P4 ;  /* 0x00000011ff007c0c */ /* 0x000fda000bf85340 */
[----:B------:R-:W-:Y:S05]  /*2070*/  @P4 BRA `(.L_x_3345) ;  /* 0x0000000000084947 */ /* 0x000fea0003800000 */
[----:B------:R-:W-:Y:S05]  /*2080*/  @P0 BRA `(.L_x_3346) ;  /* 0x0000000000200947 */ /* 0x000fea0003800000 */
[----:B------:R-:W-:Y:S05]  /*2090*/  BRA `(.L_x_3347) ;  /* 0x0000000000247947 */ /* 0x000fea0003800000 */
.L_x_3345:
[----:B-----5:R-:W-:-:S05]  /*20a0*/  HADD2.F32 R40, -RZ, R35.H0_H0 ;  /* 0x20000023ff287230 */ /* 0x020fca0000004100 */
[----:B------:R-:W-:Y:S01]  /*20b0*/  FADD.FTZ R105, R40, R105 ;  /* 0x0000006928697221 */ /* 0x000fe20000010000 */
[----:B------:R-:W-:Y:S06]  /*20c0*/  BRA `(.L_x_3346) ;  /* 0x0000000000107947 */ /* 0x000fec0003800000 */
.L_x_3344:
[----:B-----5:R-:W-:Y:S02]  /*20d0*/  HADD2.F32 R40, -RZ, R31.H0_H0 ;  /* 0x2000001fff287230 */ /* 0x020fe40000004100 */
[----:B------:R-:W-:-:S03]  /*20e0*/  @P2 HADD2.F32 R42, -RZ, R35.H0_H0 ;  /* 0x20000023ff2a2230 */ /* 0x000fc60000004100 */
[----:B------:R-:W-:-:S04]  /*20f0*/  FADD.FTZ R105, R40, R105 ;  /* 0x0000006928697221 */ /* 0x000fc80000010000 */
[----:B------:R-:W-:-:S07]  /*2100*/  @P2 FADD.FTZ R105, R42, R105 ;  /* 0x000000692a692221 */ /* 0x000fce0000010000 */
.L_x_3346:
[----:B------:R-:W-:-:S04]  /*2110*/  F2FP.F16.F32.PACK_AB R40, RZ, R105 ;  /* 0x00000069ff28723e */ /* 0x000fc800000000ff */
[----:B------:R-:W-:-:S07]  /*2120*/  PRMT R39, R40, 0x7610, R39 ;  /* 0x0000761028277816 */ /* 0x000fce0000000027 */
.L_x_3347:
[----:B------:R-:W-:Y:S01]  /*2130*/  HADD2.F32 R107, -RZ, R43.H1_H1 ;  /* 0x3000002bff6b7230 */ /* 0x000fe20000004100 */
[----:B------:R-:W-:Y:S06]  /*2140*/  @P3 BRA `(.L_x_3348) ;  /* 0x0000000000203947 */ /* 0x000fec0003800000 */
[----:B------:R-:W-:-:S04]  /*2150*/  ISETP.NE.U32.AND P4, PT, RZ, UR16, PT ;  /* 0x00000010ff007c0c */ /* 0x000fc8000bf85070 */
[----:B------:R-:W-:-:S13]  /*2160*/  ISETP.NE.AND.EX P4, PT, RZ, UR17, PT, P4 ;  /* 0x00000011ff007c0c */ /* 0x000fda000bf85340 */
[----:B------:R-:W-:Y:S05]  /*2170*/  @P4 BRA `(.L_x_3349) ;  /* 0x0000000000084947 */ /* 0x000fea0003800000 */
[----:B------:R-:W-:Y:S05]  /*2180*/  @P0 BRA `(.L_x_3350) ;  /* 0x0000000000200947 */ /* 0x000fea0003800000 */
[----:B------:R-:W-:Y:S05]  /*2190*/  BRA `(.L_x_3351) ;  /* 0x0000000000247947 */ /* 0x000fea0003800000 */
.L_x_3349:
[----:B-----5:R-:W-:-:S05]  /*21a0*/  HADD2.F32 R40, -RZ, R35.H1_H1 ;  /* 0x30000023ff287230 */ /* 0x020fca0000004100 */
[----:B------:R-:W-:Y:S01]  /*21b0*/  FADD.FTZ R107, R40, R107 ;  /* 0x0000006b286b7221 */ /* 0x000fe20000010000 */
[----:B------:R-:W-:Y:S06]  /*21c0*/  BRA `(.L_x_3350) ;  /* 0x0000000000107947 */ /* 0x000fec0003800000 */
.L_x_3348:
[----:B-----5:R-:W-:Y:S02]  /*21d0*/  HADD2.F32 R40, -RZ, R31.H1_H1 ;  /* 0x3000001fff287230 */ /* 0x020fe40000004100 */
[----:B------:R-:W-:-:S03]  /*21e0*/  @P2 HADD2.F32 R42, -RZ, R35.H1_H1 ;  /* 0x30000023ff2a2230 */ /* 0x000fc60000004100 */
[----:B------:R-:W-:-:S04]  /*21f0*/  FADD.FTZ R107, R40, R107 ;  /* 0x0000006b286b7221 */ /* 0x000fc80000010000 */
[----:B------:R-:W-:-:S07]  /*2200*/  @P2 FADD.FTZ R107, R42, R107 ;  /* 0x0000006b2a6b2221 */ /* 0x000fce0000010000 */
.L_x_3350:
[----:B------:R-:W-:-:S04]  /*2210*/  F2FP.F16.F32.PACK_AB R40, RZ, R107 ;  /* 0x0000006bff28723e */ /* 0x000fc800000000ff */
[----:B------:R-:W-:-:S07]  /*2220*/  PRMT R39, R39, 0x5410, R40 ;  /* 0x0000541027277816 */ /* 0x000fce0000000028 */
.L_x_3351:
        /* <DEDUP_REMOVED lines=13> */
[----:B-1----:R-:W-:Y:S01]  /*2300*/  HADD2.F32 R46, -RZ, R40.H0_H0 ;  /* 0x20000028ff2e7230 */ /* 0x002fe20000004100 */
[----:B------:R-:W-:Y:S06]  /*2310*/  @P3 BRA `(.L_x_3352) ;  /* 0x0000000000203947 */ /* 0x000fec0003800000 */
[----:B------:R-:W-:-:S04]  /*2320*/  ISETP.NE.U32.AND P4, PT, RZ, UR16, PT ;  /* 0x00000010ff007c0c */ /* 0x000fc8000bf85070 */
[----:B------:R-:W-:-:S13]  /*2330*/  ISETP.NE.AND.EX P4, PT, RZ, UR17, PT, P4 ;  /* 0x00000011ff007c0c */ /* 0x000fda000bf85340 */
[----:B------:R-:W-:Y:S05]  /*2340*/  @P4 BRA `(.L_x_3353) ;  /* 0x0000000000084947 */ /* 0x000fea0003800000 */
[----:B------:R-:W-:Y:S05]  /*2350*/  @P0 BRA `(.L_x_3354) ;  /* 0x0000000000200947 */ /* 0x000fea0003800000 */
[----:B------:R-:W-:Y:S05]  /*2360*/  BRA `(.L_x_3355) ;  /* 0x0000000000247947 */ /* 0x000fea0003800000 */
.L_x_3353:
[----:B-----5:R-:W-:-:S05]  /*2370*/  HADD2.F32 R47, -RZ, R32.H0_H0 ;  /* 0x20000020ff2f7230 */ /* 0x020fca0000004100 */
[----:B------:R-:W-:Y:S01]  /*2380*/  FADD.FTZ R46, R47, R46 ;  /* 0x0000002e2f2e7221 */ /* 0x000fe20000010000 */
[----:B------:R-:W-:Y:S06]  /*2390*/  BRA `(.L_x_3354) ;  /* 0x0000000000107947 */ /* 0x000fec0003800000 */
.L_x_3352:
[----:B-----5:R-:W-:Y:S02]  /*23a0*/  HADD2.F32 R47, -RZ, R28.H0_H0 ;  /* 0x2000001cff2f7230 */ /* 0x020fe40000004100 */
[----:B------:R-:W-:-:S03]  /*23b0*/  @P2 HADD2.F32 R51, -RZ, R32.H0_H0 ;  /* 0x20000020ff332230 */ /* 0x000fc60000004100 */
[----:B------:R-:W-:-:S04]  /*23c0*/  FADD.FTZ R46, R47, R46 ;  /* 0x0000002e2f2e7221 */ /* 0x000fc80000010000 */
[----:B------:R-:W-:-:S07]  /*23d0*/  @P2 FADD.FTZ R46, R51, R46 ;  /* 0x0000002e332e2221 */ /* 0x000fce0000010000 */
.L_x_3354:
[----:B------:R-:W-:-:S04]  /*23e0*/  F2FP.F16.F32.PACK_AB R47, RZ, R46 ;  /* 0x0000002eff2f723e */ /* 0x000fc800000000ff */
[----:B------:R-:W-:-:S07]  /*23f0*/  PRMT R36, R47, 0x7610, R36 ;  /* 0x000076102f247816 */ /* 0x000fce0000000024 */
.L_x_3355:
[----:B------:R-:W-:Y:S01]  /*2400*/  HADD2.F32 R50, -RZ, R40.H1_H1 ;  /* 0x30000028ff327230 */ /* 0x000fe20000004100 */
[----:B------:R-:W-:Y:S06]  /*2410*/  @P3 BRA `(.L_x_3356) ;  /* 0x0000000000203947 */ /* 0x000fec0003800000 */
[----:B------:R-:W-:-:S04]  /*2420*/  ISETP.NE.U32.AND P4, PT, RZ, UR16, PT ;  /* 0x00000010ff007c0c */ /* 0x000fc8000bf85070 */
[----:B------:R-:W-:-:S13]  /*2430*/  ISETP.NE.AND.EX P4, PT, RZ, UR17, PT, P4 ;  /* 0x00000011ff007c0c */ /* 0x000fda000bf85340 */
[----:B------:R-:W-:Y:S05]  /*2440*/  @P4 BRA `(.L_x_3357) ;  /* 0x0000000000084947 */ /* 0x000fea0003800000 */
[----:B------:R-:W-:Y:S05]  /*2450*/  @P0 BRA `(.L_x_3358) ;  /* 0x0000000000200947 */ /* 0x000fea0003800000 */
[----:B------:R-:W-:Y:S05]  /*2460*/  BRA `(.L_x_3359) ;  /* 0x0000000000247947 */ /* 0x000fea0003800000 */
.L_x_3357:
[----:B-----5:R-:W-:-:S05]  /*2470*/  HADD2.F32 R47, -RZ, R32.H1_H1 ;  /* 0x30000020ff2f7230 */ /* 0x020fca0000004100 */
[----:B------:R-:W-:Y:S01]  /*2480*/  FADD.FTZ R50, R47, R50 ;  /* 0x000000322f327221 */ /* 0x000fe20000010000 */
[----:B------:R-:W-:Y:S06]  /*2490*/  BRA `(.L_x_3358) ;  /* 0x0000000000107947 */ /* 0x000fec0003800000 */
.L_x_3356:
[----:B-----5:R-:W-:Y:S02]  /*24a0*/  HADD2.F32 R47, -RZ, R28.H1_H1 ;  /* 0x3000001cff2f7230 */ /* 0x020fe40000004100 */
[----:B------:R-:W-:-:S03]  /*24b0*/  @P2 HADD2.F32 R51, -RZ, R32.H1_H1 ;  /* 0x30000020ff332230 */ /* 0x000fc60000004100 */
[----:B------:R-:W-:-:S04]  /*24c0*/  FADD.FTZ R50, R47, R50 ;  /* 0x000000322f327221 */ /* 0x000fc80000010000 */
[----:B------:R-:W-:-:S07]  /*24d0*/  @P2 FADD.FTZ R50, R51, R50 ;  /* 0x0000003233322221 */ /* 0x000fce0000010000 */
.L_x_3358:
[----:B------:R-:W-:-:S04]  /*24e0*/  F2FP.F16.F32.PACK_AB R40, RZ, R50 ;  /* 0x00000032ff28723e */ /* 0x000fc800000000ff */
[----:B------:R-:W-:-:S07]  /*24f0*/  PRMT R36, R36, 0x5410, R40 ;  /* 0x0000541024247816 */ /* 0x000fce0000000028 */
.L_x_3359:
[----:B------:R-:W-:Y:S01]  /*2500*/  HADD2.F32 R47, -RZ, R41.H0_H0 ;  /* 0x20000029ff2f7230 */ /* 0x000fe20000004100 */
[----:B------:R-:W-:Y:S06]  /*2510*/  @P3 BRA `(.L_x_3360) ;  /* 0x0000000000203947 */ /* 0x000fec0003800000 */
[----:B------:R-:W-:-:S04]  /*2520*/  ISETP.NE.U32.AND P4, PT, RZ, UR16, PT ;  /* 0x00000010ff007c0c */ /* 0x000fc8000bf85070 */
[----:B------:R-:W-:-:S13]  /*2530*/  ISETP.NE.AND.EX P4, PT, RZ, UR17, PT, P4 ;  /* 0x00000011ff007c0c */ /* 0x000fda000bf85340 */
[----:B------:R-:W-:Y:S05]  /*2540*/  @P4 BRA `(.L_x_3361) ;  /* 0x0000000000084947 */ /* 0x000fea0003800000 */
[----:B------:R-:W-:Y:S05]  /*2550*/  @P0 BRA `(.L_x_3362) ;  /* 0x0000000000200947 */ /* 0x000fea0003800000 */
[----:B------:R-:W-:Y:S05]  /*2560*/  BRA `(.L_x_3363) ;  /* 0x0000000000247947 */ /* 0x000fea0003800000 */
.L_x_3361:
[----:B-----5:R-:W-:-:S05]  /*2570*/  HADD2.F32 R40, -RZ, R33.H0_H0 ;  /* 0x20000021ff287230 */ /* 0x020fca0000004100 */
[----:B------:R-:W-:Y:S01]  /*2580*/  FADD.FTZ R47, R40, R47 ;  /* 0x0000002f282f7221 */ /* 0x000fe20000010000 */
[----:B------:R-:W-:Y:S06]  /*2590*/  BRA `(.L_x_3362) ;  /* 0x0000000000107947 */ /* 0x000fec0003800000 */
.L_x_3360:
[----:B-----5:R-:W-:Y:S02]  /*25a0*/  HADD2.F32 R40, -RZ, R29.H0_H0 ;  /* 0x2000001dff287230 */ /* 0x020fe40000004100 */
[----:B------:R-:W-:-:S03]  /*25b0*/  @P2 HADD2.F32 R112, -RZ, R33.H0_H0 ;  /* 0x20000021ff702230 */ /* 0x000fc60000004100 */
[----:B------:R-:W-:-:S04]  /*25c0*/  FADD.FTZ R47, R40, R47 ;  /* 0x0000002f282f7221 */ /* 0x000fc80000010000 */
[----:B------:R-:W-:-:S07]  /*25d0*/  @P2 FADD.FTZ R47, R112, R47 ;  /* 0x0000002f702f2221 */ /* 0x000fce0000010000 */
.L_x_3362:
[----:B------:R-:W-:-:S04]  /*25e0*/  F2FP.F16.F32.PACK_AB R40, RZ, R47 ;  /* 0x0000002fff28723e */ /* 0x000fc800000000ff */
[----:B------:R-:W-:-:S07]  /*25f0*/  PRMT R37, R40, 0x7610, R37 ;  /* 0x0000761028257816 */ /* 0x000fce0000000025 */
.L_x_3363:
[----:B------:R-:W-:Y:S01]  /*2600*/  HADD2.F32 R112, -RZ, R41.H1_H1 ;  /* 0x30000029ff707230 */ /* 0x000fe20000004100 */
[----:B------:R-:W-:Y:S06]  /*2610*/  @P3 BRA `(.L_x_3364) ;  /* 0x0000000000203947 */ /* 0x000fec0003800000 */
[----:B------:R-:W-:-:S04]  /*2620*/  ISETP.NE.U32.AND P4, PT, RZ, UR16, PT ;  /* 0x00000010ff007c0c */ /* 0x000fc8000bf85070 */
[----:B------:R-:W-:-:S13]  /*2630*/  ISETP.NE.AND.EX P4, PT, RZ, UR17, PT, P4 ;  /* 0x00000011ff007c0c */ /* 0x000fda000bf85340 */
[----:B------:R-:W-:Y:S05]  /*2640*/  @P4 BRA `(.L_x_3365) ;  /* 0x0000000000084947 */ /* 0x000fea0003800000 */
[----:B------:R-:W-:Y:S05]  /*2650*/  @P0 BRA `(.L_x_3366) ;  /* 0x0000000000200947 */ /* 0x000fea0003800000 */
[----:B------:R-:W-:Y:S05]  /*2660*/  BRA `(.L_x_3367) ;  /* 0x0000000000247947 */ /* 0x000fea0003800000 */
.L_x_3365:
[----:B-----5:R-:W-:-:S05]  /*2670*/  HADD2.F32 R41, -RZ, R33.H1_H1 ;  /* 0x30000021ff297230 */ /* 0x020fca0000004100 */
[----:B------:R-:W-:Y:S01]  /*2680*/  FADD.FTZ R112, R41, R112 ;  /* 0x0000007029707221 */ /* 0x000fe20000010000 */
[----:B------:R-:W-:Y:S06]  /*2690*/  BRA `(.L_x_3366) ;  /* 0x0000000000107947 */ /* 0x000fec0003800000 */
.L_x_3364:
[----:B-----5:R-:W-:Y:S02]  /*26a0*/  HADD2.F32 R41, -RZ, R29.H1_H1 ;  /* 0x3000001dff297230 */ /* 0x020fe40000004100 */
[----:B------:R-:W-:-:S03]  /*26b0*/  @P2 HADD2.F32 R51, -RZ, R33.H1_H1 ;  /* 0x30000021ff332230 */ /* 0x000fc60000004100 */
[----:B------:R-:W-:-:S04]  /*26c0*/  FADD.FTZ R112, R41, R112 ;  /* 0x0000007029707221 */ /* 0x000fc80000010000 */
[----:B------:R-:W-:-:S07]  /*26d0*/  @P2 FADD.FTZ R112, R51, R112 ;  /* 0x0000007033702221 */ /* 0x000fce0000010000 */
.L_x_3366:
[----:B------:R-:W-:-:S04]  /*26e0*/  F2FP.F16.F32.PACK_AB R40, RZ, R112 ;  /* 0x00000070ff28723e */ /* 0x000fc800000000ff */
[----:B------:R-:W-:-:S07]  /*26f0*/  PRMT R37, R37, 0x5410, R40 ;  /* 0x0000541025257816 */ /* 0x000fce0000000028 */
.L_x_3367:
[----:B------:R-:W-:Y:S01]  /*2700*/  HADD2.F32 R51, -RZ, R42.H0_H0 ;  /* 0x2000002aff337230 */ /* 0x000fe20000004100 */
[----:B------:R-:W-:Y:S06]  /*2710*/  @P3 BRA `(.L_x_3368) ;  /* 0x0000000000203947 */ /* 0x000fec0003800000 */
[----:B------:R-:W-:-:S04]  /*2720*/  ISETP.NE.U32.AND P4, PT, RZ, UR16, PT ;  /* 0x00000010ff007c0c */ /* 0x000fc8000bf85070 */
[----:B------:R-:W-:-:S13]  /*2730*/  ISETP.NE.AND.EX P4, PT, RZ, UR17, PT, P4 ;  /* 0x00000011ff007c0c */ /* 0x000fda000bf85340 */
[----:B------:R-:W-:Y:S05]  /*2740*/  @P4 BRA `(.L_x_3369) ;  /* 0x0000000000084947 */ /* 0x000fea0003800000 */
[----:B------:R-:W-:Y:S05]  /*2750*/  @P0 BRA `(.L_x_3370) ;  /* 0x0000000000200947 */ /* 0x000fea0003800000 */
[----:B------:R-:W-:Y:S05]  /*2760*/  BRA `(.L_x_3371) ;  /* 0x0000000000247947 */ /* 0x000fea0003800000 */
.L_x_3369:
[----:B-----5:R-:W-:-:S05]  /*2770*/  HADD2.F32 R40, -RZ, R34.H0_H0 ;  /* 0x20000022ff287230 */ /* 0x020fca0000004100 */
[----:B------:R-:W-:Y:S01]  /*2780*/  FADD.FTZ R51, R40, R51 ;  /* 0x0000003328337221 */ /* 0x000fe20000010000 */
[----:B------:R-:W-:Y:S06]  /*2790*/  BRA `(.L_x_3370) ;  /* 0x0000000000107947 */ /* 0x000fec0003800000 */
.L_x_3368:
[----:B-----5:R-:W-:Y:S02]  /*27a0*/  HADD2.F32 R40, -RZ, R30.H0_H0 ;  /* 0x2000001eff287230 */ /* 0x020fe40000004100 */
[----:B------:R-:W-:-:S03]  /*27b0*/  @P2 HADD2.F32 R114, -RZ, R34.H0_H0 ;  /* 0x20000022ff722230 */ /* 0x000fc60000004100 */
[----:B------:R-:W-:-:S04]  /*27c0*/  FADD.FTZ R51, R40, R51 ;  /* 0x0000003328337221 */ /* 0x000fc80000010000 */
[----:B------:R-:W-:-:S07]  /*27d0*/  @P2 FADD.FTZ R51, R114, R51 ;  /* 0x0000003372332221 */ /* 0x000fce0000010000 */
.L_x_3370:
[----:B------:R-:W-:-:S04]  /*27e0*/  F2FP.F16.F32.PACK_AB R40, RZ, R51 ;  /* 0x00000033ff28723e */ /* 0x000fc800000000ff */
[----:B------:R-:W-:-:S07]  /*27f0*/  PRMT R38, R40, 0x7610, R38 ;  /* 0x0000761028267816 */ /* 0x000fce0000000026 */
.L_x_3371:
[----:B------:R-:W-:Y:S01]  /*2800*/  HADD2.F32 R113, -RZ, R42.H1_H1 ;  /* 0x3000002aff717230 */ /* 0x000fe20000004100 */
[----:B------:R-:W-:Y:S06]  /*2810*/  @P3 BRA `(.L_x_3372) ;  /* 0x0000000000203947 */ /* 0x000fec0003800000 */
[----:B------:R-:W-:-:S04]  /*2820*/  ISETP.NE.U32.AND P4, PT, RZ, UR16, PT ;  /* 0x00000010ff007c0c */ /* 0x000fc8000bf85070 */
[----:B------:R-:W-:-:S13]  /*2830*/  ISETP.NE.AND.EX P4, PT, RZ, UR17, PT, P4 ;  /* 0x00000011ff007c0c */ /* 0x000fda000bf85340 */
[----:B------:R-:W-:Y:S05]  /*2840*/  @P4 BRA `(.L_x_3373) ;  /* 0x0000000000084947 */ /* 0x000fea0003800000 */
[----:B------:R-:W-:Y:S05]  /*2850*/  @P0 BRA `(.L_x_3374) ;  /* 0x0000000000200947 */ /* 0x000fea0003800000 */
[----:B------:R-:W-:Y:S05]  /*2860*/  BRA `(.L_x_3375) ;  /* 0x0000000000247947 */ /* 0x000fea0003800000 */
.L_x_3373:
[----:B-----5:R-:W-:-:S05]  /*2870*/  HADD2.F32 R40, -RZ, R34.H1_H1 ;  /* 0x30000022ff287230 */ /* 0x020fca0000004100 */
[----:B------:R-:W-:Y:S01]  /*2880*/  FADD.FTZ R113, R40, R113 ;  /* 0x0000007128717221 */ /* 0x000fe20000010000 */
[----:B------:R-:W-:Y:S06]  /*2890*/  BRA `(.L_x_3374) ;  /* 0x0000000000107947 */ /* 0x000fec0003800000 */
.L_x_3372:
[----:B-----5:R-:W-:Y:S02]  /*28a0*/  HADD2.F32 R40, -RZ, R30.H1_H1 ;  /* 0x3000001eff287230 */ /* 0x020fe40000004100 */
[----:B------:R-:W-:-:S03]  /*28b0*/  @P2 HADD2.F32 R42, -RZ, R34.H1_H1 ;  /* 0x30000022ff2a2230 */ /* 0x000fc60000004100 */
[----:B------:R-:W-:-:S04]  /*28c0*/  FADD.FTZ R113, R40, R113 ;  /* 0x0000007128717221 */ /* 0x000fc80000010000 */
[----:B------:R-:W-:-:S07]  /*28d0*/  @P2 FADD.FTZ R113, R42, R113 ;  /* 0x000000712a712221 */ /* 0x000fce0000010000 */
.L_x_3374:
[----:B------:R-:W-:-:S04]  /*28e0*/  F2FP.F16.F32.PACK_AB R40, RZ, R113 ;  /* 0x00000071ff28723e */ /* 0x000fc800000000ff */
[----:B------:R-:W-:-:S07]  /*28f0*/  PRMT R38, R38, 0x5410, R40 ;  /* 0x0000541026267816 */ /* 0x000fce0000000028 */
.L_x_3375:
[----:B------:R-:W-:Y:S01]  /*2900*/  HADD2.F32 R42, -RZ, R43.H0_H0 ;  /* 0x2000002bff2a7230 */ /* 0x000fe20000004100 */
[----:B------:R-:W-:Y:S06]  /*2910*/  @P3 BRA `(.L_x_3376) ;  /* 0x0000000000203947 */ /* 0x000fec0003800000 */
[----:B------:R-:W-:-:S04]  /*2920*/  ISETP.NE.U32.AND P4, PT, RZ, UR16, PT ;  /* 0x00000010ff007c0c */ /* 0x000fc8000bf85070 */
[----:B------:R-:W-:-:S13]  /*2930*/  ISETP.NE.AND.EX P4, PT, RZ, UR17, PT, P4 ;  /* 0x00000011ff007c0c */ /* 0x000fda000bf85340 */
[----:B------:R-:W-:Y:S05]  /*2940*/  @P4 BRA `(.L_x_3377) ;  /* 0x0000000000084947 */ /* 0x000fea0003800000 */
[----:B------:R-:W-:Y:S05]  /*2950*/  @P0 BRA `(.L_x_3378) ;  /* 0x0000000000200947 */ /* 0x000fea0003800000 */
[----:B------:R-:W-:Y:S05]  /*2960*/  BRA `(.L_x_3379) ;  /* 0x0000000000247947 */ /* 0x000fea0003800000 */
.L_x_3377:
[----:B-----5:R-:W-:-:S05]  /*2970*/  HADD2.F32 R41, -RZ, R35.H0_H0 ;  /* 0x20000023ff297230 */ /* 0x020fca0000004100 */
[----:B------:R-:W-:Y:S01]  /*2980*/  FADD.FTZ R42, R41, R42 ;  /* 0x0000002a292a7221 */ /* 0x000fe20000010000 */
[----:B------:R-:W-:Y:S06]  /*2990*/  BRA `(.L_x_3378) ;  /* 0x0000000000107947 */ /* 0x000fec0003800000 */
.L_x_3376:
[----:B-----5:R-:W-:Y:S02]  /*29a0*/  HADD2.F32 R41, -RZ, R31.H0_H0 ;  /* 0x2000001fff297230 */ /* 0x020fe40000004100 */
[----:B------:R-:W-:-:S03]  /*29b0*/  @P2 HADD2.F32 R115, -RZ, R35.H0_H0 ;  /* 0x20000023ff732230 */ /* 0x000fc60000004100 */
[----:B------:R-:W-:-:S04]  /*29c0*/  FADD.FTZ R42, R41, R42 ;  /* 0x0000002a292a7221 */ /* 0x000fc80000010000 */
[----:B------:R-:W-:-:S07]  /*29d0*/  @P2 FADD.FTZ R42, R115, R42 ;  /* 0x0000002a732a2221 */ /* 0x000fce0000010000 */
.L_x_3378:
[----:B------:R-:W-:-:S04]  /*29e0*/  F2FP.F16.F32.PACK_AB R40, RZ, R42 ;  /* 0x0000002aff28723e */ /* 0x000fc800000000ff */
[----:B------:R-:W-:-:S07]  /*29f0*/  PRMT R39, R40, 0x7610, R39 ;  /* 0x0000761028277816 */ /* 0x000fce0000000027 */
.L_x_3379:
[----:B------:R-:W-:Y:S01]  /*2a00*/  HADD2.F32 R43, -RZ, R43.H1_H1 ;  /* 0x3000002bff2b7230 */ /* 0x000fe20000004100 */
[----:B------:R-:W-:Y:S06]  /*2a10*/  @P3 BRA `(.L_x_3380) ;  /* 0x0000000000203947 */ /* 0x000fec0003800000 */
[----:B------:R-:W-:-:S04]  /*2a20*/  ISETP.NE.U32.AND P2, PT, RZ, UR16, PT ;  /* 0x00000010ff007c0c */ /* 0x000fc8000bf45070 */
[----:B------:R-:W-:-:S13]  /*2a30*/  ISETP.NE.AND.EX P2, PT, RZ, UR17, PT, P2 ;  /* 0x00000011ff007c0c */ /* 0x000fda000bf45320 */
[----:B------:R-:W-:Y:S05]  /*2a40*/  @P2 BRA `(.L_x_3381) ;  /* 0x0000000000082947 */ /* 0x000fea0003800000 */
[----:B------:R-:W-:Y:S05]  /*2a50*/  @P0 BRA `(.L_x_3382) ;  /* 0x0000000000200947 */ /* 0x000fea0003800000 */
[----:B------:R-:W-:Y:S05]  /*2a60*/  BRA `(.L_x_3383) ;  /* 0x0000000000247947 */ /* 0x000fea0003800000 */
.L_x_3381:
[----:B-----5:R-:W-:-:S05]  /*2a70*/  HADD2.F32 R40, -RZ, R35.H1_H1 ;  /* 0x30000023ff287230 */ /* 0x020fca0000004100 */
[----:B------:R-:W-:Y:S01]  /*2a80*/  FADD.FTZ R43, R40, R43 ;  /* 0x0000002b282b7221 */ /* 0x000fe20000010000 */
[----:B------:R-:W-:Y:S06]  /*2a90*/  BRA `(.L_x_3382) ;  /* 0x0000000000107947 */ /* 0x000fec0003800000 */
.L_x_3380:
[----:B-----5:R-:W-:Y:S02]  /*2aa0*/  HADD2.F32 R40, -RZ, R31.H1_H1 ;  /* 0x3000001fff287230 */ /* 0x020fe40000004100 */
[----:B------:R-:W-:-:S03]  /*2ab0*/  @P2 HADD2.F32 R114, -RZ, R35.H1_H1 ;  /* 0x30000023ff722230 */ /* 0x000fc60000004100 */
[----:B------:R-:W-:-:S04]  /*2ac0*/  FADD.FTZ R43, R40, R43 ;  /* 0x0000002b282b7221 */ /* 0x000fc80000010000 */
[----:B------:R-:W-:-:S07]  /*2ad0*/  @P2 FADD.FTZ R43, R114, R43 ;  /* 0x0000002b722b2221 */ /* 0x000fce0000010000 */
.L_x_3382:
[----:B------:R-:W-:-:S04]  /*2ae0*/  F2FP.F16.F32.PACK_AB R40, RZ, R43 ;  /* 0x0000002bff28723e */ /* 0x000fc800000000ff */
[----:B------:R-:W-:-:S07]  /*2af0*/  PRMT R39, R39, 0x5410, R40 ;  /* 0x0000541027277816 */ /* 0x000fce0000000028 */
.L_x_3383:
        /* <DEDUP_REMOVED lines=13> */
[----:B------:R-:W-:Y:S01]  /*2bd0*/  FADD.FTZ R40, R41, R88 ;  /* 0x0000005829287221 */ /* 0x000fe20000010000 */
[----:B------:R-:W-:Y:S02]  /*2be0*/  SHF.L.U32 R118, R118, 0x3, RZ ;  /* 0x0000000376767819 */ /* 0x000fe400000006ff */
[----:B------:R-:W-:Y:S01]  /*2bf0*/  ISETP.NE.AND P3, PT, R116, RZ, PT ;  /* 0x000000ff7400720c */ /* 0x000fe20003f65270 */
[----:B------:R-:W-:Y:S01]  /*2c00*/  FADD.FTZ R41, R40, R87 ;  /* 0x0000005728297221 */ /* 0x000fe20000010000 */
[----:B------:R-:W-:-:S03]  /*2c10*/  IADD3 R117, R118, 0x8, RZ ;  /* 0x0000000876757810 */ /* 0x000fc60007ffe0ff */
        /* <DEDUP_REMOVED lines=112> */
.L_x_3396:
        /* <DEDUP_REMOVED lines=8> */
[----:B-1----:R-:W-:-:S04]  /*33a0*/  @!P3 LEA R118, R115, R118, 0x18 ;  /* 0x000000767376b211 */ /* 0x002fc800078ec0ff */
[----:B------:R-:W-:-:S05]  /*33b0*/  @!P3 LEA R117, R117, R118, 0x3 ;  /* 0x000000767575b211 */ /* 0x000fca00078e18ff */
[----:B------:R1:W-:Y:S02]  /*33c0*/  @!P3 STS.64 [R117], R40 ;  /* 0x000000287500b388 */ /* 0x0003e40000000a00 */
[----:B------:R-:W-:Y:S01]  /*33d0*/  @!P4 MOV R115, 0x400 ;  /* 0x000004000073c802 */ /* 0x000fe20000000f00 */
[----:B------:R-:W2:Y:S01]  /*33e0*/  @!P4 S2R R114, SR_CgaCtaId ;  /* 0x000000000072c919 */ /* 0x000ea20000008800 */
[----:B------:R-:W-:Y:S01]  /*33f0*/  @!P4 IADD3 R83, R119, R83, RZ ;  /* 0x000000537753c210 */ /* 0x000fe20007ffe0ff */
[----:B------:R-:W-:Y:S01]  /*3400*/  HFMA2.MMA R119, -RZ, RZ, 0, 0 ;  /* 0x00000000ff777435 */ /* 0x000fe200000001ff */
[----:B-1----:R-:W-:-:S05]  /*3410*/  CS2R R40, SRZ ;  /* 0x0000000000287805 */ /* 0x002fca000001ff00 */
[----:B------:R-:W-:Y:S02]  /*3420*/  @!P4 MOV R119, 0x400 ;  /* 0x000004000077c802 */ /* 0x000fe40000000f00 */
[----:B--2---:R-:W-:-:S03]  /*3430*/  @!P4 LEA R114, R114, R115, 0x18 ;  /* 0x000000737272c211 */ /* 0x004fc600078ec0ff */
[----:B------:R-:W1:Y:S01]  /*3440*/  SHFL.DOWN PT, R115, R119, 0x4, 0x1f ;  /* 0x08801f0077737f89 */ /* 0x000e6200000e0000 */
        /* <DEDUP_REMOVED lines=9> */
[----:B-1----:R-:W-:Y:S02]  /*34e0*/  IADD3 R117, R117, R114, RZ ;  /* 0x0000007275757210 */ /* 0x002fe40007ffe0ff */
        /* <DEDUP_REMOVED lines=94> */
[----:B------:R-:W-:Y:S01]  /*3ad0*/  LEA R50, P4, R44, UR10, 0x4 ;  /* 0x0000000a2c327c11 */ /* 0x000fe2000f8820ff */
        /* <DEDUP_REMOVED lines=9> */
[----:B------:R-:W-:Y:S01]  /*3b70*/  FFMA.FTZ R72, R94, R72, R123 ;  /* 0x000000485e487223 */ /* 0x000fe2000001007b */
[----:B0-----:R-:W-:Y:S01]  /*3b80*/  @!P3 IMAD.WIDE R46, R71, 0x4, R46 ;  /* 0x00000004472eb825 */ /* 0x001fe200078e022e */
[----:B------:R-:W-:-:S03]  /*3b90*/  LEA.HI.X R51, R44, UR11, RZ, 0x4, P4 ;  /* 0x0000000b2c337c11 */ /* 0x000fc6000a0f24ff */
[C---:B------:R-:W-:Y:S01]  /*3ba0*/  FMUL.FTZ R86, R115.reuse, R86 ;  /* 0x0000005673567220 */ /* 0x040fe20000410000 */
[C---:B------:R-:W-:Y:S01]  /*3bb0*/  FMUL.FTZ R88, R115.reuse, R88 ;  /* 0x0000005873587220 */ /* 0x040fe20000410000 */
[C---:B------:R-:W-:Y:S01]  /*3bc0*/  FMUL.FTZ R44, R115.reuse, R105 ;  /* 0x00000069732c7220 */ /* 0x040fe20000410000 */
[----:B------:R-:W-:Y:S01]  /*3bd0*/  FMUL.FTZ R107, R115, R107 ;  /* 0x0000006b736b7220 */ /* 0x000fe20000410000 */
[----:B------:R-:W-:Y:S01]  /*3be0*/  F2FP.F16.F32.PACK_AB R43, R45, R43 ;  /* 0x0000002b2d2b723e */ /* 0x000fe200000000ff */
[----:B------:R0:W-:Y:S01]  /*3bf0*/  @!P3 STG.E desc[UR4][R46.64], R115 ;  /* 0x000000732e00b986 */ /* 0x0001e2000c101904 */
[----:B------:R-:W-:Y:S01]  /*3c00*/  F2FP.F16.F32.PACK_AB R42, R77, R42 ;  /* 0x0000002a4d2a723e */ /* 0x000fe200000000ff */
[----:B------:R-:W-:Y:S01]  /*3c10*/  FFMA.FTZ R86, R23, R86, R98 ;  /* 0x0000005617567223 */ /* 0x000fe20000010062 */
[----:B------:R-:W-:Y:S01]  /*3c20*/  F2FP.F16.F32.PACK_AB R41, R74, R41 ;  /* 0x000000294a29723e */ /* 0x000fe200000000ff */
[----:B------:R-:W-:Y:S01]  /*3c30*/  FFMA.FTZ R49, R24, R88, R97 ;  /* 0x0000005818317223 */ /* 0x000fe20000010061 */
[----:B------:R-:W-:Y:S01]  /*3c40*/  F2FP.F16.F32.PACK_AB R40, R72, R40 ;  /* 0x000000284828723e */ /* 0x000fe200000000ff */
        /* <DEDUP_REMOVED lines=8> */
[----:B------:R0:W-:Y:S01]  /*3cd0*/  STG.E.128 desc[UR4][R50.64], R40 ;  /* 0x0000002832007986 */ /* 0x0001e2000c101d04 */
[C---:B------:R-:W-:Y:S01]  /*3ce0*/  FMUL.FTZ R120, R115.reuse, R120 ;  /* 0x0000007873787220 */ /* 0x040fe20000410000 */
[----:B------:R-:W-:Y:S01]  /*3cf0*/  FMUL.FTZ R45, R115, R114 ;  /* 0x00000072732d7220 */ /* 0x000fe20000410000 */
[----:B------:R-:W-:Y:S01]  /*3d00*/  F2FP.F16.F32.PACK_AB R47, R47, R44 ;  /* 0x0000002c2f2f723e */ /* 0x000fe200000000ff */
        /* <DEDUP_REMOVED lines=13> */
[----:B------:R-:W-:Y:S01]  /*3de0*/  FMUL.FTZ R112, R115, R112 ;  /* 0x0000007073707220 */ /* 0x000fe20000410000 */
[----:B0-----:R-:W-:Y:S01]  /*3df0*/  F2FP.F16.F32.PACK_AB R40, R49, R86 ;  /* 0x000000563128723e */ /* 0x001fe200000000ff */
[----:B------:R-:W-:Y:S01]  /*3e00*/  FFMA.FTZ R49, R57, R102, R6 ;  /* 0x0000006639317223 */ /* 0x000fe20000010006 */
        /* <DEDUP_REMOVED lines=11> */
[----:B------:R-:W-:Y:S01]  /*3ec0*/  FFMA.FTZ R101, R56, R101, R7 ;  /* 0x0000006538657223 */ /* 0x000fe20000010007 */
[----:B------:R-:W-:Y:S01]  /*3ed0*/  FFMA.FTZ R104, R58, R104, R8 ;  /* 0x000000683a687223 */ /* 0x000fe20000010008 */
[----:B------:R-:W-:Y:S01]  /*3ee0*/  F2FP.F16.F32.PACK_AB R44, R49, R44 ;  /* 0x0000002c312c723e */ /* 0x000fe200000000ff */
[----:B------:R-:W-:Y:S01]  /*3ef0*/  FFMA.FTZ R113, R68, R113, R18 ;  /* 0x0000007144717223 */ /* 0x000fe20000010012 */
[----:B------:R-:W-:Y:S01]  /*3f00*/  LEA R72, P3, R48, UR10, 0x4 ;  /* 0x0000000a30487c11 */ /* 0x000fe2000f8620ff */
[----:B------:R-:W-:Y:S01]  /*3f10*/  FFMA.FTZ R49, R65, R118, R15 ;  /* 0x0000007641317223 */ /* 0x000fe2000001000f */
[----:B------:R-:W-:Y:S01]  /*3f20*/  LEA R74, P4, R75, UR10, 0x4 ;  /* 0x0000000a4b4a7c11 */ /* 0x000fe2000f8820ff */
[----:B------:R-:W-:Y:S01]  /*3f30*/  FFMA.FTZ R112, R66, R112, R16 ;  /* 0x0000007042707223 */ /* 0x000fe20000010010 */
[----:B------:R-:W-:Y:S01]  /*3f40*/  FFMA.FTZ R116, R63, R116, R13 ;  /* 0x000000743f747223 */ /* 0x000fe2000001000d */
[----:B------:R-:W-:Y:S01]  /*3f50*/  FFMA.FTZ R117, R64, R117, R14 ;  /* 0x0000007540757223 */ /* 0x000fe2000001000e */
[----:B------:R-:W-:-:S02]  /*3f60*/  F2FP.F16.F32.PACK_AB R46, R51, R46 ;  /* 0x0000002e332e723e */ /* 0x000fc400000000ff */
[----:B------:R-:W-:Y:S02]  /*3f70*/  LEA R76, P6, R81, UR10, 0x4 ;  /* 0x0000000a514c7c11 */ /* 0x000fe4000f8c20ff */
[----:B------:R-:W-:Y:S02]  /*3f80*/  F2FP.F16.F32.PACK_AB R51, R73, R120 ;  /* 0x000000784933723e */ /* 0x000fe400000000ff */
[----:B------:R-:W-:Y:S02]  /*3f90*/  F2FP.F16.F32.PACK_AB R42, R92, R89 ;  /* 0x000000595c2a723e */ /* 0x000fe400000000ff */
[----:B------:R-:W-:Y:S02]  /*3fa0*/  F2FP.F16.F32.PACK_AB R41, R90, R87 ;  /* 0x000000575a29723e */ /* 0x000fe400000000ff */
[----:B------:R-:W-:Y:S02]  /*3fb0*/  LEA.HI.X R73, R48, UR11, RZ, 0x4, P3 ;  /* 0x0000000b30497c11 */ /* 0x000fe400098f24ff */
[----:B------:R-:W-:-:S02]  /*3fc0*/  F2FP.F16.F32.PACK_AB R45, R104, R101 ;  /* 0x00000065682d723e */ /* 0x000fc400000000ff */
[----:B------:R-:W-:Y:S01]  /*3fd0*/  LEA.HI.X R75, R75, UR11, RZ, 0x4, P4 ;  /* 0x0000000b4b4b7c11 */ /* 0x000fe2000a0f24ff */
[----:B------:R0:W-:Y:S01]  /*3fe0*/  STG.E.128 desc[UR4][R72.64], R40 ;  /* 0x0000002848007986 */ /* 0x0001e2000c101d04 */
[----:B------:R-:W-:Y:S02]  /*3ff0*/  F2FP.F16.F32.PACK_AB R50, R113, R50 ;  /* 0x000000327132723e */ /* 0x000fe400000000ff */
[----:B------:R-:W-:Y:S01]  /*4000*/  F2FP.F16.F32.PACK_AB R49, R112, R49 ;  /* 0x000000317031723e */ /* 0x000fe200000000ff */
[----:B------:R0:W-:Y:S01]  /*4010*/  STG.E.128 desc[UR4][R74.64], R44 ;  /* 0x0000002c4a007986 */ /* 0x0001e2000c101d04 */
[----:B------:R-:W-:Y:S02]  /*4020*/  F2FP.F16.F32.PACK_AB R48, R117, R116 ;  /* 0x000000747530723e */ /* 0x000fe400000000ff */
[----:B------:R-:W-:Y:S02]  /*4030*/  LEA.HI.X R77, R81, UR11, RZ, 0x4, P6 ;  /* 0x0000000b514d7c11 */ /* 0x000fe4000b0f24ff */
[----:B------:R-:W-:-:S02]  /*4040*/  IADD3 R71, R71, UR12, RZ ;  /* 0x0000000c47477c10 */ /* 0x000fc4000fffe0ff */
[----:B------:R-:W-:Y:S01]  /*4050*/  SEL R83, RZ, 0x1, P2 ;  /* 0x00000001ff537807 */ /* 0x000fe20001000000 */
[----:B------:R0:W-:Y:S01]  /*4060*/  STG.E.128 desc[UR4][R76.64], R48 ;  /* 0x000000304c007986 */ /* 0x0001e2000c101d04 */
[----:B------:R-:W-:-:S13]  /*4070*/  ISETP.GE.AND P3, PT, R71, UR13, PT ;  /* 0x0000000d47007c0c */ /* 0x000fda000bf66270 */
[----:B------:R-:W-:Y:S05]  /*4080*/  @!P3 BRA `(.L_x_3385) ;  /* 0xffffffc400b4b947 */ /* 0x000fea000383ffff */
[----:B------:R-:W-:Y:S05]  /*4090*/  EXIT ;  /* 0x000000000000794d */ /* 0x000fea0003800000 */
.L_x_3384:
[----:B------:R-:W-:Y:S01]  /*40a0*/  HFMA2.MMA R117, -RZ, RZ, 0, 5.9604644775390625e-08 ;  /* 0x00000001ff757435 */ /* 0x000fe200000001ff */
[----:B------:R-:W-:Y:S02]  /*40b0*/  MOV R120, R116 ;  /* 0x0000007400787202 */ /* 0x000fe40000000f00 */
[----:B------:R-:W-:Y:S02]  /*40c0*/  MOV R115, 0x1f ;  /* 0x0000001f00737802 */ /* 0x000fe40000000f00 */
[----:B------:R-:W-:-:S07]  /*40d0*/  MOV R114, 0xffffffff ;  /* 0xffffffff00727802 */ /* 0x000fce0000000f00 */
[----:B-----5:R-:W-:Y:S05]  /*40e0*/  WARPSYNC.COLLECTIVE R114, `(.L_x_3386) ;  /* 0x0000000072087348 */ /* 0x020fea0003c00000 */
[----:B------:R0:W1:Y:S02]  /*40f0*/  SHFL.BFLY P4, R118, R120, R117, R115 ;  /* 0x0c00007578767389 */ /* 0x0000640000080073 */
[----:B01---5:R-:W-:Y:S01]  /*4100*/  ENDCOLLECTIVE ;  /* 0x000000000000791b */ /* 0x023fe20003800000 */
.L_x_3386:
[----:B------:R-:W-:Y:S01]  /*4110*/  HFMA2.MMA R117, -RZ, RZ, 0, 1.1920928955078125e-07 ;  /* 0x00000002ff757435 */ /* 0x000fe200000001ff */
[----:B------:R-:W-:-:S05]  /*4120*/  FADD.FTZ R119, R116, R118 ;  /* 0x0000007674777221 */ /* 0x000fca0000010000 */
[----:B------:R-:W-:-:S07]  /*4130*/  MOV R120, R119 ;  /* 0x0000007700787202 */ /* 0x000fce0000000f00 */
[----:B------:R-:W-:Y:S05]  /*4140*/  WARPSYNC.COLLECTIVE R114, `(.L_x_3387) ;  /* 0x0000000072087348 */ /* 0x000fea0003c00000 */
[----:B------:R0:W1:Y:S02]  /*4150*/  SHFL.BFLY P4, R118, R120, R117, R115 ;  /* 0x0c00007578767389 */ /* 0x0000640000080073 */
[----:B01----:R-:W-:Y:S01]  /*4160*/  ENDCOLLECTIVE ;  /* 0x000000000000791b */ /* 0x003fe20003800000 */
.L_x_3387:
[----:B------:R-:W-:Y:S01]  /*4170*/  MOV R117, 0x4 ;  /* 0x0000000400757802 */ /* 0x000fe20000000f00 */
[----:B------:R-:W-:-:S07]  /*4180*/  FADD.FTZ R120, R119, R118 ;  /* 0x0000007677787221 */ /* 0x000fce0000010000 */
[----:B------:R-:W-:Y:S05]  /*4190*/  WARPSYNC.COLLECTIVE R114, `(.L_x_3388) ;  /* 0x0000000072087348 */ /* 0x000fea0003c00000 */
[----:B------:R0:W1:Y:S02]  /*41a0*/  SHFL.BFLY P4, R118, R120, R117, R115 ;  /* 0x0c00007578767389 */ /* 0x0000640000080073 */
[----:B01----:R-:W-:Y:S01]  /*41b0*/  ENDCOLLECTIVE ;  /* 0x000000000000791b */ /* 0x003fe20003800000 */
.L_x_3388:
[----:B------:R-:W-:Y:S01]  /*41c0*/  HFMA2.MMA R117, -RZ, RZ, 0, 4.76837158203125e-07 ;  /* 0x00000008ff757435 */ /* 0x000fe200000001ff */
[----:B------:R-:W-:-:S05]  /*41d0*/  FADD.FTZ R125, R120, R118 ;  /* 0x00000076787d7221 */ /* 0x000fca0000010000 */
[----:B------:R-:W-:-:S07]  /*41e0*/  MOV R120, R125 ;  /* 0x0000007d00787202 */ /* 0x000fce0000000f00 */
[----:B------:R-:W-:Y:S05]  /*41f0*/  WARPSYNC.COLLECTIVE R114, `(.L_x_3389) ;  /* 0x0000000072087348 */ /* 0x000fea0003c00000 */
[----:B------:R0:W1:Y:S02]  /*4200*/  SHFL.BFLY P4, R118, R120, R117, R115 ;  /* 0x0c00007578767389 */ /* 0x0000640000080073 */
[----:B01----:R-:W-:Y:S01]  /*4210*/  ENDCOLLECTIVE ;  /* 0x000000000000791b */ /* 0x003fe20003800000 */
.L_x_3389:
[----:B------:R-:W-:Y:S01]  /*4220*/  HFMA2.MMA R117, -RZ, RZ, 0, 9.5367431640625e-07 ;  /* 0x00000010ff757435 */ /* 0x000fe200000001ff */
[----:B------:R-:W-:-:S05]  /*4230*/  FADD.FTZ R125, R125, R118 ;  /* 0x000000767d7d7221 */ /* 0x000fca0000010000 */
[----:B------:R-:W-:-:S07]  /*4240*/  MOV R120, R125 ;  /* 0x0000007d00787202 */ /* 0x000fce0000000f00 */
[----:B------:R-:W-:Y:S05]  /*4250*/  WARPSYNC.COLLECTIVE R114, `(.L_x_3390) ;  /* 0x0000000072087348 */ /* 0x000fea0003c00000 */
[----:B------:R0:W1:Y:S02]  /*4260*/  SHFL.BFLY P4, R118, R120, R117, R115 ;  /* 0x0c00007578767389 */ /* 0x0000640000080073 */
[----:B01----:R-:W-:Y:S01]  /*4270*/  ENDCOLLECTIVE ;  /* 0x000000000000791b */ /* 0x003fe20003800000 */
.L_x_3390:
[----:B------:R-:W-:Y:S01]  /*4280*/  HFMA2.MMA R117, -RZ, RZ, 0, 5.9604644775390625e-08 ;  /* 0x00000001ff757435 */ /* 0x000fe200000001ff */
        /* <DEDUP_REMOVED lines=64> */
[----:B------:R-:W-:-:S03]  /*4690*/  MOV R115, 0x1f ;  /* 0x0000001f00737802 */ /* 0x000fc60000000f00 */
[----:B------:R-:W-:Y:S01]  /*46a0*/  FFMA.FTZ R41, R41, R41, R114 ;  /* 0x0000002929297223 */ /* 0x000fe20000010072 */
[----:B------:R-:W-:-:S03]  /*46b0*/  MOV R114, 0xffffffff ;  /* 0xffffffff00727802 */ /* 0x000fc60000000f00 */
[----:B------:R-:W-:-:S05]  /*46c0*/  FFMA.FTZ R41, R116, R116, R41 ;  /* 0x0000007474297223 */ /* 0x000fca0000010029 */
[----:B------:R-:W-:-:S07]  /*46d0*/  MOV R120, R41 ;  /* 0x0000002900787202 */ /* 0x000fce0000000f00 */
[----:B------:R-:W-:Y:S05]  /*46e0*/  WARPSYNC.COLLECTIVE R114, `(.L_x_3391) ;  /* 0x0000000072087348 */ /* 0x000fea0003c00000 */
[----:B------:R0:W1:Y:S02]  /*46f0*/  SHFL.BFLY P4, R118, R120, R117, R115 ;  /* 0x0c00007578767389 */ /* 0x0000640000080073 */
[----:B01----:R-:W-:Y:S01]  /*4700*/  ENDCOLLECTIVE ;  /* 0x000000000000791b */ /* 0x003fe20003800000 */
.L_x_3391:
[----:B------:R-:W-:Y:S01]  /*4710*/  HFMA2.MMA R117, -RZ, RZ, 0, 1.1920928955078125e-07 ;  /* 0x00000002ff757435 */ /* 0x000fe200000001ff */
[----:B------:R-:W-:-:S05]  /*4720*/  FADD.FTZ R41, R41, R118 ;  /* 0x0000007629297221 */ /* 0x000fca0000010000 */
[----:B------:R-:W-:-:S07]  /*4730*/  MOV R120, R41 ;  /* 0x0000002900787202 */ /* 0x000fce0000000f00 */
[----:B------:R-:W-:Y:S05]  /*4740*/  WARPSYNC.COLLECTIVE R114, `(.L_x_3392) ;  /* 0x0000000072087348 */ /* 0x000fea0003c00000 */
[----:B------:R0:W1:Y:S02]  /*4750*/  SHFL.BFLY P4, R118, R120, R117, R115 ;  /* 0x0c00007578767389 */ /* 0x0000640000080073 */
[----:B01----:R-:W-:Y:S01]  /*4760*/  ENDCOLLECTIVE ;  /* 0x000000000000791b */ /* 0x003fe20003800000 */
.L_x_3392:
[----:B------:R-:W-:Y:S01]  /*4770*/  HFMA2.MMA R117, -RZ, RZ, 0, 2.384185791015625e-07 ;  /* 0x00000004ff757435 */ /* 0x000fe200000001ff */
[----:B------:R-:W-:-:S05]  /*4780*/  FADD.FTZ R41, R41, R118 ;  /* 0x0000007629297221 */ /* 0x000fca0000010000 */
[----:B------:R-:W-:-:S07]  /*4790*/  MOV R120, R41 ;  /* 0x0000002900787202 */ /* 0x000fce0000000f00 */
[----:B------:R-:W-:Y:S05]  /*47a0*/  WARPSYNC.COLLECTIVE R114, `(.L_x_3393) ;  /* 0x0000000072087348 */ /* 0x000fea0003c00000 */
[----:B------:R0:W1:Y:S02]  /*47b0*/  SHFL.BFLY P4, R118, R120, R117, R115 ;  /* 0x0c00007578767389 */ /* 0x0000640000080073 */
[----:B01----:R-:W-:Y:S01]  /*47c0*/  ENDCOLLECTIVE ;  /* 0x000000000000791b */ /* 0x003fe20003800000 */
.L_x_3393:
[----:B------:R-:W-:Y:S01]  /*47d0*/  HFMA2.MMA R117, -RZ, RZ, 0, 4.76837158203125e-07 ;  /* 0x00000008ff757435 */ /* 0x000fe200000001ff */
[----:B------:R-:W-:-:S05]  /*47e0*/  FADD.FTZ R41, R41, R118 ;  /* 0x0000007629297221 */ /* 0x000fca0000010000 */
[----:B------:R-:W-:-:S07]  /*47f0*/  MOV R120, R41 ;  /* 0x0000002900787202 */ /* 0x000fce0000000f00 */
[----:B------:R-:W-:Y:S05]  /*4800*/  WARPSYNC.COLLECTIVE R114, `(.L_x_3394) ;  /* 0x0000000072087348 */ /* 0x000fea0003c00000 */
[----:B------:R0:W1:Y:S02]  /*4810*/  SHFL.BFLY P4, R118, R120, R117, R115 ;  /* 0x0c00007578767389 */ /* 0x0000640000080073 */
[----:B01----:R-:W-:Y:S01]  /*4820*/  ENDCOLLECTIVE ;  /* 0x000000000000791b */ /* 0x003fe20003800000 */
.L_x_3394:
[----:B------:R-:W-:Y:S01]  /*4830*/  HFMA2.MMA R117, -RZ, RZ, 0, 9.5367431640625e-07 ;  /* 0x00000010ff757435 */ /* 0x000fe200000001ff */
[----:B------:R-:W-:-:S05]  /*4840*/  FADD.FTZ R116, R41, R118 ;  /* 0x0000007629747221 */ /* 0x000fca0000010000 */
[----:B------:R-:W-:-:S07]  /*4850*/  MOV R120, R116 ;  /* 0x0000007400787202 */ /* 0x000fce0000000f00 */
[----:B------:R-:W-:Y:S05]  /*4860*/  WARPSYNC.COLLECTIVE R114, `(.L_x_3395) ;  /* 0x0000000072087348 */ /* 0x000fea0003c00000 */
[----:B------:R0:W1:Y:S02]  /*4870*/  SHFL.BFLY P4, R118, R120, R117, R115 ;  /* 0x0c00007578767389 */ /* 0x0000640000080073 */
[----:B01----:R-:W-:Y:S01]  /*4880*/  ENDCOLLECTIVE ;  /* 0x000000000000791b */ /* 0x003fe20003800000 */
.L_x_3395:
[----:B------:R-:W-:Y:S01]  /*4890*/  MOV R41, R118 ;  /* 0x0000007600297202 */ /* 0x000fe20000000f00 */
[----:B------:R-:W-:Y:S06]  /*48a0*/  BRA `(.L_x_3396) ;  /* 0xffffffe8009c7947 */ /* 0x000fec000383ffff */
.L_x_3397:
        /* <DEDUP_REMOVED lines=13> */
.L_x_27031:


//--------------------- .text._ZN10layer_norm31ln_parallel_residual_fwd_kernelINS_13Kernel_traitsI6__halfS2_S2_S2_fjLj8192ELj1ELj1ELj8ELj16ENS_18Kernel_traits_baseILj8192ES2_S2_S2_S2_fjLj256EEEEELb1ELb0ELb0EEEvNS_9FwdParamsE --------------------------
	.section	.text._ZN10layer_norm31ln_parallel_residual_fwd_kernelINS_13Kernel_traitsI6__halfS2_S2_S2_fjLj8192ELj1ELj1ELj8ELj16ENS_18Kernel_traits_baseILj8192ES2_S2_S2_S2_fjLj256EEEEELb1ELb0ELb0EEEvNS_9FwdParamsE,"ax",@progbits
	.align	128
        .global         _ZN10layer_norm31ln_parallel_residual_fwd_kernelINS_13Kernel_traitsI6__halfS2_S2_S2_fjLj8192ELj1ELj1ELj8ELj16ENS_18Kernel_traits_baseILj8192ES2_S2_S2_S2_fjLj256EEEEELb1ELb0ELb0EEEvNS_9FwdParamsE
        .type           _ZN10layer_norm31ln_parallel_residual_fwd_kernelINS_13Kernel_traitsI6__halfS2_S2_S2_fjLj8192ELj1ELj1ELj8ELj16ENS_18Kernel_traits_baseILj8192ES2_S2_S2_S2_fjLj256EEEEELb1ELb0ELb0EEEvNS_9FwdParamsE,@function
        .size           _ZN10layer_norm31ln_parallel_residual_fwd_kernelINS_13Kernel_traitsI6__halfS2_S2_S2_fjLj8192ELj1ELj1ELj8ELj16ENS_18Kernel_traits_baseILj8192ES2_S2_S2_S2_fjLj256EEEEELb1ELb0ELb0EEEvNS_9FwdParamsE,(.L_x_27032 - _ZN10layer_norm31ln_parallel_residual_fwd_kernelINS_13Kernel_traitsI6__halfS2_S2_S2_fjLj8192ELj1ELj1ELj8ELj16ENS_18Kernel_traits_baseILj8192ES2_S2_S2_S2_fjLj256EEEEELb1ELb0ELb0EEEvNS_9FwdParamsE)
        .other          _ZN10layer_norm31ln_parallel_residual_fwd_kernelINS_13Kernel_traitsI6__halfS2_S2_S2_fjLj8192ELj1ELj1ELj8ELj16ENS_18Kernel_traits_baseILj8192ES2_S2_S2_S2_fjLj256EEEEELb1ELb0ELb0EEEvNS_9FwdParamsE,@"STO_CUDA_ENTRY STV_DEFAULT"
_ZN10layer_norm31ln_parallel_residual_fwd_kernelINS_13Kernel_traitsI6__halfS2_S2_S2_fjLj8192ELj1ELj1ELj8ELj16ENS_18Kernel_traits_baseILj8192ES2_S2_S2_S2_fjLj256EEEEELb1ELb0ELb0EEEvNS_9FwdParamsE:
.text._ZN10layer_norm31ln_parallel_residual_fwd_kernelINS_13Kernel_traitsI6__halfS2_S2_S2_fjLj8192ELj1ELj1ELj8ELj16ENS_18Kernel_traits_baseILj8192ES2_S2_S2_S2_fjLj256EEEEELb1ELb0ELb0EEEvNS_9FwdParamsE:
[----:B------:R-:W-:Y:S08]  /*0000*/  LDC R1, c[0x0][0x28] ;  /* 0x00000a00ff017b82 */ /* 0x000ff00000000800 */
[----:B------:R-:W0:Y:S01]  /*0010*/  LDC R152, c[0x0][0x2e8] ;  /* 0x0000ba00ff987b82 */ /* 0x000e220000000800 */
[----:B------:R-:W-:Y:S01]  /*0020*/  ULDC.U8 UR4, c[0x0][0x2f4] ;  /* 0x0000bd0000047ab9 */ /* 0x000fe20000000000 */
[----:B------:R-:W-:Y:S01]  /*0030*/  ULDC.64 UR6, c[0x0][0x2e0] ;  /* 0x0000b80000067ab9 */ /* 0x000fe20000000a00 */
[----:B------:R-:W-:Y:S01]  /*0040*/  ISETP.NE.AND P0, PT, RZ, UR4, PT ;  /* 0x00000004ff007c0c */ /* 0x000fe2000bf05270 */
[----:B------:R-:W-:Y:S01]  /*0050*/  IMAD.U32 R2, RZ, RZ, UR6 ;  /* 0x00000006ff027e24 */ /* 0x000fe2000f8e00ff */
[----:B------:R-:W-:Y:S01]  /*0060*/  ULDC.64 UR4, c[0x0][0x208] ;  /* 0x0000820000047ab9 */ /* 0x000fe20000000a00 */
[----:B------:R-:W-:-:S02]  /*0070*/  IMAD.U32 R3, RZ, RZ, UR7 ;  /* 0x00000007ff037e24 */ /* 0x000fc4000f8e00ff */
[----:B------:R-:W1:Y:S08]  /*0080*/  LDC R153, c[0x0][0x2ec] ;  /* 0x0000bb00ff997b82 */ /* 0x000e700000000800 */
[----:B------:R-:W2:Y:S01]  /*0090*/  @P0 LDG.E.64 R2, desc[UR4][R2.64] ;  /* 0x0000000402020981 */ /* 0x000ea2000c1e1b00 */
[----:B------:R-:W3:Y:S01]  /*00a0*/  @P0 LDC R7, c[0x0][0x2f0] ;  /* 0x0000bc00ff070b82 */ /* 0x000ee20000000800 */
[----:B0-----:R-:W-:Y:S01]  /*00b0*/  @P0 MOV R4, R152 ;  /* 0x0000009800040202 */ /* 0x001fe20000000f00 */
[----:B------:R-:W0:Y:S06]  /*00c0*/  S2R R48, SR_TID.X ;  /* 0x0000000000307919 */ /* 0x000e2c0000002100 */
[----:B------:R-:W0:Y:S01]  /*00d0*/  S2UR UR26, SR_CTAID.X ;  /* 0x00000000001a79c3 */ /* 0x000e220000002500 */
[----:B-1----:R-:W-:-:S07]  /*00e0*/  @P0 IMAD.MOV.U32 R5, RZ, RZ, R153 ;  /* 0x000000ffff050224 */ /* 0x002fce00078e0099 */
[----:B------:R-:W0:Y:S01]  /*00f0*/  LDC R47, c[0x0][RZ] ;  /* 0x00000000ff2f7b82 */ /* 0x000e220000000800 */
[----:B------:R-:W3:Y:S07]  /*0100*/  @P0 LDG.E.64 R4, desc[UR4][R4.64] ;  /* 0x0000000404040981 */ /* 0x000eee000c1e1b00 */
[----:B------:R-:W1:Y:S01]  /*0110*/  LDC R11, c[0x0][0x218] ;  /* 0x00008600ff0b7b82 */ /* 0x000e620000000800 */
[----:B0-----:R-:W-:Y:S01]  /*0120*/  IMAD R47, R47, UR26, R48 ;  /* 0x0000001a2f2f7c24 */ /* 0x001fe2000f8e0230 */
[----:B------:R-:W-:-:S04]  /*0130*/  LOP3.LUT R44, R48, 0xff, RZ, 0xc0, !PT ;  /* 0x000000ff302c7812 */ /* 0x000fc800078ec0ff */
[----:B------:R-:W-:Y:S02]  /*0140*/  MOV R21, R44 ;  /* 0x0000002c00157202 */ /* 0x000fe40000000f00 */
[----:B-1----:R-:W-:Y:S02]  /*0150*/  SHF.R.S32.HI R140, RZ, 0x1f, R11 ;  /* 0x0000001fff8c7819 */ /* 0x002fe4000001140b */
[----:B------:R-:W-:Y:S02]  /*0160*/  LOP3.LUT R43, R21, 0xff, RZ, 0x3c, !PT ;  /* 0x000000ff152b7812 */ /* 0x000fe400078e3cff */
[----:B------:R-:W-:-:S04]  /*0170*/  LEA.HI R140, R140, R11, RZ, 0x3 ;  /* 0x0000000b8c8c7211 */ /* 0x000fc800078f18ff */
[----:B------:R-:W-:-:S04]  /*0180*/  LEA.HI.SX32 R43, R140, R43, 0x1d ;  /* 0x0000002b8c2b7211 */ /* 0x000fc800078feaff */
[C---:B------:R-:W-:Y:S02]  /*0190*/  LOP3.LUT P2, RZ, R43.reuse, 0xffffff00, RZ, 0xc0, !PT ;  /* 0xffffff002bff7812 */ /* 0x040fe4000784c0ff */
[----:B------:R-:W-:Y:S02]  /*01a0*/  ISETP.GE.U32.AND P5, PT, R43, 0x200, PT ;  /* 0x000002002b00780c */ /* 0x000fe40003fa6070 */
        /* <DEDUP_REMOVED lines=73> */
[----:B------:R-:W-:Y:S01]  /*0640*/  ULDC.64 UR28, c[0x0][0x2d0] ;  /* 0x0000b400001c7ab9 */ /* 0x000fe20000000a00 */
[----:B------:R-:W-:Y:S01]  /*0650*/  ISETP.NE.U32.AND P0, PT, RZ, UR26, PT ;  /* 0x0000001aff007c0c */ /* 0x000fe2000bf05070 */
[----:B------:R-:W0:Y:S01]  /*0660*/  LDC.64 R2, c[0x0][0x260] ;  /* 0x00009800ff027b82 */ /* 0x000e220000000a00 */
[----:B------:R-:W-:Y:S01]  /*0670*/  ISETP.NE.U32.AND P1, PT, RZ, UR28, PT ;  /* 0x0000001cff007c0c */ /* 0x000fe2000bf25070 */
[C---:B------:R-:W-:Y:S01]  /*0680*/  IMAD.SHL.U32 R16, R21.reuse, 0x10, RZ ;  /* 0x0000001015107824 */ /* 0x040fe200078e00ff */
[----:B------:R-:W-:Y:S02]  /*0690*/  ISETP.NE.AND.EX P0, PT, RZ, UR27, PT, P0 ;  /* 0x0000001bff007c0c */ /* 0x000fe4000bf05300 */
[----:B------:R-:W-:Y:S02]  /*06a0*/  ISETP.NE.AND.EX P1, PT, RZ, UR29, PT, P1 ;  /* 0x0000001dff007c0c */ /* 0x000fe4000bf25310 */
[----:B------:R-:W-:-:S09]  /*06b0*/  SHF.L.U64.HI R0, R21, 0x4, RZ ;  /* 0x0000000415007819 */ /* 0x000fd200000102ff */
        /* <DEDUP_REMOVED lines=17> */
.L_x_3399:
[----:B------:R-:W-:Y:S05]  /*07d0*/  BSYNC B0 ;  /* 0x0000000000007941 */ /* 0x000fea0003800000 */
.L_x_3398:
[----:B------:R-:W-:Y:S04]  /*07e0*/  BSSY B0, `(.L_x_3400) ;  /* 0x000001c000007945 */ /* 0x000fe80003800000 */
[----:B------:R-:W-:Y:S05]  /*07f0*/  @!P5 BRA `(.L_x_3401) ;  /* 0x000000000068d947 */ /* 0x000fea0003800000 */
        /* <DEDUP_REMOVED lines=26> */
.L_x_3401:
[----:B------:R-:W-:Y:S05]  /*09a0*/  BSYNC B0 ;  /* 0x0000000000007941 */ /* 0x000fea0003800000 */
.L_x_3400:
        /* <DEDUP_REMOVED lines=23> */
[----:B------:R-:W-:Y:S01]  /*0b20*/  VIADD R21, R21, 0x100 ;  /* 0x0000010015157836 */ /* 0x000fe20000000000 */
[----:B------:R-:W-:-:S02]  /*0b30*/  @!P0 CS2R R80, SRZ ;  /* 0x0000000000508805 */ /* 0x000fc4000001ff00 */
[----:B------:R-:W-:Y:S02]  /*0b40*/  @!P0 CS2R R82, SRZ ;  /* 0x0000000000528805 */ /* 0x000fe4000001ff00 */
[----:B------:R-:W-:Y:S02]  /*0b50*/  @!P1 CS2R R76, SRZ ;  /* 0x00000000004c9805 */ /* 0x000fe4000001ff00 */
[----:B0-----:R-:W-:-:S07]  /*0b60*/  @!P1 CS2R R78, SRZ ;  /* 0x00000000004e9805 */ /* 0x001fce000001ff00 */
.L_x_3403:
[----:B------:R-:W-:Y:S05]  /*0b70*/  BSYNC B0 ;  /* 0x0000000000007941 */ /* 0x000fea0003800000 */
.L_x_3402:
        /* <DEDUP_REMOVED lines=27> */
.L_x_3405:
[----:B------:R-:W-:Y:S05]  /*0d30*/  BSYNC B0 ;  /* 0x0000000000007941 */ /* 0x000fea0003800000 */
.L_x_3404:
[----:B------:R-:W-:Y:S01]  /*0d40*/  ULDC UR26, c[0x0][0x214] ;  /* 0x00008500001a7ab9 */ /* 0x000fe20000000800 */
[----:B------:R-:W-:Y:S02]  /*0d50*/  LOP3.LUT R164, R23, UR23, R12, 0x96, !PT ;  /* 0x0000001717a47c12 */ /* 0x000fe4000f8e960c */
[----:B------:R-:W-:-:S13]  /*0d60*/  ISETP.GE.AND P0, PT, R42, UR26, PT ;  /* 0x0000001a2a007c0c */ /* 0x000fda000bf06270 */
[----:B------:R-:W-:Y:S05]  /*0d70*/  @P0 EXIT ;  /* 0x000000000000094d */ /* 0x000fea0003800000 */
[--C-:B-----5:R-:W-:Y:S01]  /*0d80*/  HADD2.F32 R136, -RZ, R52.reuse.H0_H0 ;  /* 0x20000034ff887230 */ /* 0x120fe20000004100 */
[----:B------:R-:W-:Y:S01]  /*0d90*/  HFMA2.MMA R161, -RZ, RZ, 0, 0 ;  /* 0x00000000ffa17435 */ /* 0x000fe200000001ff */
[----:B------:R-:W-:Y:S01]  /*0da0*/  HADD2.F32 R139, -RZ, R52.H1_H1 ;  /* 0x30000034ff8b7230 */ /* 0x000fe20000004100 */
[----:B------:R-:W-:Y:S01]  /*0db0*/  SHF.R.S32.HI R52, RZ, 0x3, R140 ;  /* 0x00000003ff347819 */ /* 0x000fe2000001148c */
[--C-:B------:R-:W-:Y:S01]  /*0dc0*/  HADD2.F32 R118, -RZ, R78.reuse.H0_H0 ;  /* 0x2000004eff767230 */ /* 0x100fe20000004100 */
[----:B------:R-:W-:Y:S01]  /*0dd0*/  LOP3.LUT R165, R152, 0x3, RZ, 0xc0, !PT ;  /* 0x0000000398a57812 */ /* 0x000fe200078ec0ff */
[----:B------:R-:W-:Y:S01]  /*0de0*/  HADD2.F32 R123, -RZ, R78.H1_H1 ;  /* 0x3000004eff7b7230 */ /* 0x000fe20000004100 */
[----:B------:R-:W-:Y:S01]  /*0df0*/  ULDC.U8 UR28, c[0x0][0x2a0] ;  /* 0x0000a800001c7ab9 */ /* 0x000fe20000000000 */
[--C-:B------:R-:W-:Y:S01]  /*0e00*/  HADD2.F32 R78, -RZ, R56.reuse.H0_H0 ;  /* 0x20000038ff4e7230 */ /* 0x100fe20000004100 */
[----:B------:R-:W-:Y:S01]  /*0e10*/  ULDC UR38, c[0x0][0x218] ;  /* 0x0000860000267ab9 */ /* 0x000fe20000000800 */
[----:B------:R-:W-:Y:S01]  /*0e20*/  HADD2.F32 R122, -RZ, R56.H1_H1 ;  /* 0x30000038ff7a7230 */ /* 0x000fe20000004100 */
[----:B------:R-:W-:Y:S01]  /*0e30*/  ULDC UR29, c[0x0][0x290] ;  /* 0x0000a400001d7ab9 */ /* 0x000fe20000000800 */
[----:B------:R-:W-:Y:S01]  /*0e40*/  IMAD.SHL.U32 R56, R48, 0x20, RZ ;  /* 0x0000002030387824 */ /* 0x000fe200078e00ff */
[----:B------:R-:W-:Y:S01]  /*0e50*/  ULDC.64 UR26, c[0x0][0x230] ;  /* 0x00008c00001a7ab9 */ /* 0x000fe20000000a00 */
[--C-:B------:R-:W-:Y:S01]  /*0e60*/  HADD2.F32 R138, -RZ, R53.reuse.H0_H0 ;  /* 0x20000035ff8a7230 */ /* 0x100fe20000004100 */
[----:B------:R-:W-:Y:S01]  /*0e70*/  UISETP.NE.AND UP0, UPT, UR28, URZ, UPT ;  /* 0x0000003f1c00728c */ /* 0x000fe2000bf05270 */
[----:B------:R-:W-:Y:S01]  /*0e80*/  HADD2.F32 R141, -RZ, R53.H1_H1 ;  /* 0x30000035ff8d7230 */ /* 0x000fe20000004100 */
[----:B------:R-:W-:Y:S01]  /*0e90*/  LOP3.LUT R53, R52, 0xff, RZ, 0xc0, !PT ;  /* 0x000000ff34357812 */ /* 0x000fe200078ec0ff */
[--C-:B------:R-:W-:Y:S01]  /*0ea0*/  HADD2.F32 R140, -RZ, R54.reuse.H0_H0 ;  /* 0x20000036ff8c7230 */ /* 0x100fe20000004100 */
[----:B------:R-:W-:Y:S01]  /*0eb0*/  LOP3.LUT R56, R56, 0x3e0, RZ, 0xc0, !PT ;  /* 0x000003e038387812 */ /* 0x000fe200078ec0ff */
[----:B------:R-:W-:Y:S01]  /*0ec0*/  HADD2.F32 R143, -RZ, R54.H1_H1 ;  /* 0x30000036ff8f7230 */ /* 0x000fe20000004100 */
[----:B------:R-:W-:Y:S01]  /*0ed0*/  LOP3.LUT R54, R48, 0xe0, RZ, 0xc0, !PT ;  /* 0x000000e030367812 */ /* 0x000fe200078ec0ff */
[--C-:B------:R-:W-:Y:S01]  /*0ee0*/  HADD2.F32 R29, -RZ, R10.reuse.H0_H0 ;  /* 0x2000000aff1d7230 */ /* 0x100fe20000004100 */
[----:B------:R-:W-:Y:S01]  /*0ef0*/  SHF.R.U32.HI R52, RZ, 0x3, R52 ;  /* 0x00000003ff347819 */ /* 0x000fe20000011634 */
[----:B------:R-:W-:Y:S01]  /*0f00*/  HADD2.F32 R28, -RZ, R10.H1_H1 ;  /* 0x3000000aff1c7230 */ /* 0x000fe20000004100 */
[C---:B------:R-:W-:Y:S01]  /*0f10*/  VIADDMNMX R54, R53.reuse, -R54, RZ, !PT ;  /* 0x8000003635367246 */ /* 0x040fe200078001ff */
[--C-:B------:R-:W-:Y:S01]  /*0f20*/  HADD2.F32 R27, -RZ, R11.reuse.H0_H0 ;  /* 0x2000000bff1b7230 */ /* 0x100fe20000004100 */
[----:B------:R-:W-:Y:S01]  /*0f30*/  VIADDMNMX R56, R53, -R56, RZ, !PT ;  /* 0x8000003835387246 */ /* 0x000fe200078001ff */
[----:B------:R-:W-:Y:S01]  /*0f40*/  HADD2.F32 R26, -RZ, R11.H1_H1 ;  /* 0x3000000bff1a7230 */ /* 0x000fe20000004100 */
[----:B------:R-:W-:Y:S01]  /*0f50*/  LOP3.LUT R53, R52, 0x1fffffe0, RZ, 0xc0, !PT ;  /* 0x1fffffe034357812 */ /* 0x000fe200078ec0ff */
[--C-:B------:R-:W-:Y:S01]  /*0f60*/  HADD2.F32 R13, -RZ, R6.reuse.H0_H0 ;  /* 0x20000006ff0d7230 */ /* 0x100fe20000004100 */
[----:B------:R-:W-:Y:S01]  /*0f70*/  VIMNMX R54, R54, 0x20, PT ;  /* 0x0000002036367848 */ /* 0x000fe20003fe0100 */
[----:B------:R-:W-:Y:S01]  /*0f80*/  HADD2.F32 R12, -RZ, R6.H1_H1 ;  /* 0x30000006ff0c7230 */ /* 0x000fe20000004100 */
[----:B------:R-:W-:Y:S01]  /*0f90*/  VIMNMX R56, R56, 0x20, PT ;  /* 0x0000002038387848 */ /* 0x000fe20003fe0100 */
[--C-:B------:R-:W-:Y:S01]  /*0fa0*/  HADD2.F32 R11, -RZ, R7.reuse.H0_H0 ;  /* 0x20000007ff0b7230 */ /* 0x100fe20000004100 */
[----:B------:R-:W-:Y:S01]  /*0fb0*/  ULDC.64 UR30, c[0x0][0x238] ;  /* 0x00008e00001e7ab9 */ /* 0x000fe20000000a00 */
[----:B------:R-:W-:Y:S01]  /*0fc0*/  IMAD.IADD R54, R54, 0x1, R53 ;  /* 0x0000000136367824 */ /* 0x000fe200078e0235 */
[----:B------:R-:W-:Y:S01]  /*0fd0*/  ULDC.64 UR32, c[0x0][0x240] ;  /* 0x0000900000207ab9 */ /* 0x000fe20000000a00 */
[----:B------:R-:W-:Y:S01]  /*0fe0*/  HADD2.F32 R10, -RZ, R7.H1_H1 ;  /* 0x30000007ff0a7230 */ /* 0x000fe20000004100 */
[----:B------:R-:W-:Y:S01]  /*0ff0*/  ULDC.64 UR34, c[0x0][0x248] ;  /* 0x0000920000227ab9 */ /* 0x000fe20000000a00 */
[--C-:B------:R-:W-:Y:S01]  /*1000*/  HADD2.F32 R110, -RZ, R80.reuse.H0_H0 ;  /* 0x20000050ff6e7230 */ /* 0x100fe20000004100 */
[----:B------:R-:W-:Y:S01]  /*1010*/  SHF.L.U32 R54, R54, 0x3, RZ ;  /* 0x0000000336367819 */ /* 0x000fe200000006ff */
[----:B------:R-:W-:Y:S01]  /*1020*/  HADD2.F32 R109, -RZ, R80.H1_H1 ;  /* 0x30000050ff6d7230 */ /* 0x000fe20000004100 */
[----:B------:R-:W-:Y:S01]  /*1030*/  ULDC.64 UR36, c[0x0][0x210] ;  /* 0x0000840000247ab9 */ /* 0x000fe20000000a00 */
[--C-:B------:R-:W-:Y:S01]  /*1040*/  HADD2.F32 R40, -RZ, R32.reuse.H0_H0 ;  /* 0x20000020ff287230 */ /* 0x100fe20000004100 */
[----:B------:R-:W-:Y:S01]  /*1050*/  I2FP.F32.U32 R54, R54 ;  /* 0x0000003600367245 */ /* 0x000fe20000201000 */
[----:B------:R-:W-:-:S02]  /*1060*/  HADD2.F32 R41, -RZ, R32.H1_H1 ;  /* 0x30000020ff297230 */ /* 0x000fc40000004100 */
[--C-:B------:R-:W-:Y:S01]  /*1070*/  HADD2.F32 R38, -RZ, R33.reuse.H0_H0 ;  /* 0x20000021ff267230 */ /* 0x100fe20000004100 */
[----:B------:R0:W1:Y:S01]  /*1080*/  MUFU.RCP R163, R54 ;  /* 0x0000003600a37308 */ /* 0x0000620000001000 */
        /* <DEDUP_REMOVED lines=33> */
[----:B------:R-:W-:Y:S02]  /*12a0*/  IMAD R153, R153, -0x2daee0ad, RZ ;  /* 0xd2511f5399997824 */ /* 0x000fe400078e02ff */
[----:B------:R-:W-:-:S02]  /*12b0*/  IMAD R167, R151, -0x326172a9, RZ ;  /* 0xcd9e8d5797a77824 */ /* 0x000fc400078e02ff */
[----:B------:R-:W-:-:S04]  /*12c0*/  IMAD.HI.U32 R52, R164, -0x326172a9, RZ ;  /* 0xcd9e8d57a4347827 */ /* 0x000fc800078e00ff */
[----:B------:R-:W-:Y:S01]  /*12d0*/  IMAD.HI.U32 R166, R162, -0x2daee0ad, RZ ;  /* 0xd2511f53a2a67827 */ /* 0x000fe200078e00ff */
[----:B------:R-:W-:-:S03]  /*12e0*/  LOP3.LUT R167, R52, UR24, R167, 0x96, !PT ;  /* 0x0000001834a77c12 */ /* 0x000fc6000f8e96a7 */
[--C-:B------:R-:W-:Y:S01]  /*12f0*/  HADD2.F32 R5, -RZ, R98.reuse.H0_H0 ;  /* 0x20000062ff057230 */ /* 0x100fe20000004100 */
[----:B------:R-:W-:Y:S01]  /*1300*/  LOP3.LUT R166, R166, UR25, R153, 0x96, !PT ;  /* 0x00000019a6a67c12 */ /* 0x000fe2000f8e9699 */
[----:B------:R-:W-:Y:S02]  /*1310*/  HADD2.F32 R4, -RZ, R98.H1_H1 ;  /* 0x30000062ff047230 */ /* 0x000fe40000004100 */
[--C-:B------:R-:W-:Y:S02]  /*1320*/  HADD2.F32 R95, -RZ, R84.reuse.H0_H0 ;  /* 0x20000054ff5f7230 */ /* 0x100fe40000004100 */
[----:B------:R-:W-:Y:S02]  /*1330*/  HADD2.F32 R96, -RZ, R84.H1_H1 ;  /* 0x30000054ff607230 */ /* 0x000fe40000004100 */
[--C-:B------:R-:W-:Y:S02]  /*1340*/  HADD2.F32 R102, -RZ, R88.reuse.H0_H0 ;  /* 0x20000058ff667230 */ /* 0x100fe40000004100 */
[----:B------:R-:W-:-:S02]  /*1350*/  HADD2.F32 R103, -RZ, R88.H1_H1 ;  /* 0x30000058ff677230 */ /* 0x000fc40000004100 */
[--C-:B------:R-:W-:Y:S02]  /*1360*/  HADD2.F32 R68, -RZ, R69.reuse.H0_H0 ;  /* 0x20000045ff447230 */ /* 0x100fe40000004100 */
[----:B------:R-:W-:Y:S02]  /*1370*/  HADD2.F32 R114, -RZ, R69.H1_H1 ;  /* 0x30000045ff727230 */ /* 0x000fe40000004100 */
[----:B------:R-:W-:Y:S02]  /*1380*/  IMAD.IADD R56, R53, 0x1, R56 ;  /* 0x0000000135387824 */ /* 0x000fe400078e0238 */
        /* <DEDUP_REMOVED lines=24> */
[----:B------:R-:W-:Y:S02]  /*1510*/  HADD2.F32 R108, -RZ, R75.H0_H0 ;  /* 0x2000004bff6c7230 */ /* 0x000fe40000004100 */
[----:B------:R-:W-:Y:S02]  /*1520*/  HADD2.F32 R71, -RZ, R76.H0_H0 ;  /* 0x2000004cff477230 */ /* 0x000fe40000004100 */
[----:B------:R-:W-:-:S02]  /*1530*/  HADD2.F32 R119, -RZ, R77.H0_H0 ;  /* 0x2000004dff777230 */ /* 0x000fc40000004100 */
[--C-:B------:R-:W-:Y:S02]  /*1540*/  HADD2.F32 R121, -RZ, R79.reuse.H0_H0 ;  /* 0x2000004fff797230 */ /* 0x100fe40000004100 */
        /* <DEDUP_REMOVED lines=8> */
[----:B------:R-:W-:Y:S02]  /*15d0*/  HADD2.F32 R74, -RZ, R74.H1_H1 ;  /* 0x3000004aff4a7230 */ /* 0x000fe40000004100 */
[----:B------:R-:W-:Y:S02]  /*15e0*/  HADD2.F32 R75, -RZ, R75.H1_H1 ;  /* 0x3000004bff4b7230 */ /* 0x000fe40000004100 */
[----:B------:R-:W-:-:S02]  /*15f0*/  HADD2.F32 R76, -RZ, R76.H1_H1 ;  /* 0x3000004cff4c7230 */ /* 0x000fc40000004100 */
        /* <DEDUP_REMOVED lines=25> */
[----:B------:R-:W-:Y:S02]  /*1790*/  IMAD R164, R164, -0x326172a9, RZ ;  /* 0xcd9e8d57a4a47824 */ /* 0x000fe400078e02ff */
[----:B------:R-:W-:Y:S02]  /*17a0*/  IMAD R162, R162, -0x2daee0ad, RZ ;  /* 0xd2511f53a2a27824 */ /* 0x000fe400078e02ff */
[----:B------:R-:W-:Y:S02]  /*17b0*/  IMAD.MOV.U32 R170, RZ, RZ, 0x1 ;  /* 0x00000001ffaa7424 */ /* 0x000fe400078e00ff */
[----:B01----:R-:W-:-:S07]  /*17c0*/  IMAD.SHL.U32 R160, R56, 0x8, RZ ;  /* 0x0000000838a07824 */ /* 0x003fce00078e00ff */
.L_x_3938:
[----:B-1234-:R-:W-:Y:S01]  /*17d0*/  IMAD R60, R42, UR38, RZ ;  /* 0x000000262a3c7c24 */ /* 0x01efe2000f8e02ff */
[----:B------:R-:W-:Y:S01]  /*17e0*/  LOP3.LUT P0, RZ, R49, 0x20, RZ, 0xc0, !PT ;  /* 0x0000002031ff7812 */ /* 0x000fe2000780c0ff */
[----:B------:R-:W-:Y:S03]  /*17f0*/  BSSY B0, `(.L_x_3406) ;  /* 0x00005c2000007945 */ /* 0x000fe60003800000 */
[----:B------:R-:W-:-:S04]  /*1800*/  SHF.R.S32.HI R61, RZ, 0x1f, R60 ;  /* 0x0000001fff3d7819 */ /* 0x000fc8000001143c */
[----:B------:R-:W-:-:S04]  /*1810*/  LEA.HI R61, R61, R60, RZ, 0x3 ;  /* 0x0000003c3d3d7211 */ /* 0x000fc800078f18ff */
[----:B------:R-:W-:-:S05]  /*1820*/  LEA.HI.SX32 R168, R61, R44, 0x1d ;  /* 0x0000002c3da87211 */ /* 0x000fca00078feaff */
[----:B------:R-:W-:Y:S01]  /*1830*/  IMAD.MOV.U32 R172, RZ, RZ, R168 ;  /* 0x000000ffffac7224 */ /* 0x000fe200078e00a8 */
        /* <DEDUP_REMOVED lines=27> */
.L_x_3409:
[----:B------:R-:W-:-:S07]  /*19f0*/  IMAD.MOV.U32 R178, RZ, RZ, R164 ;  /* 0x000000ffffb27224 */ /* 0x000fce00078e00a4 */
.L_x_3410:
[----:B------:R-:W-:Y:S05]  /*1a00*/  BSYNC B1 ;  /* 0x0000000000017941 */ /* 0x000fea0003800000 */
.L_x_3408:
        /* <DEDUP_REMOVED lines=16> */
.L_x_3414:
[----:B------:R-:W-:Y:S05]  /*1b10*/  BSYNC B2 ;  /* 0x0000000000027941 */ /* 0x000fea0003800000 */
.L_x_3413:
        /* <DEDUP_REMOVED lines=41> */
[----:B------:R-:W-:Y:S02]  /*1db0*/  LOP3.LUT R166, R67, UR25, R166, 0x96, !PT ;  /* 0x0000001943a67c12 */ /* 0x000fe4000f8e96a6 */
[----:B------:R-:W-:-:S07]  /*1dc0*/  MOV R162, R66 ;  /* 0x0000004200a27202 */ /* 0x000fce0000000f00 */
.L_x_3412:
[----:B------:R-:W-:Y:S05]  /*1dd0*/  BSYNC B1 ;  /* 0x0000000000017941 */ /* 0x000fea0003800000 */
.L_x_3411:
[----:B------:R-:W0:Y:S01]  /*1de0*/  LDC R174, c[0x0][0x294] ;  /* 0x0000a500ffae7b82 */ /* 0x000e220000000800 */
[----:B------:R-:W-:Y:S01]  /*1df0*/  I2FP.F32.U32 R67, R178 ;  /* 0x000000b200437245 */ /* 0x000fe20000201000 */
[----:B------:R-:W-:Y:S01]  /*1e00*/  IMAD.MOV.U32 R176, RZ, RZ, 0x2f800000 ;  /* 0x2f800000ffb07424 */ /* 0x000fe200078e00ff */
[----:B------:R-:W-:Y:S01]  /*1e10*/  ISETP.NE.U32.AND P2, PT, R64, RZ, PT ;  /* 0x000000ff4000720c */ /* 0x000fe20003f45070 */
[----:B-----5:R-:W-:Y:S01]  /*1e20*/  HADD2.F32 R165, -RZ, R60.H0_H0 ;  /* 0x2000003cffa57230 */ /* 0x020fe20000004100 */
[----:B------:R-:W-:Y:S01]  /*1e30*/  LOP3.LUT R49, R49, 0xffffffef, RZ, 0xc0, !PT ;  /* 0xffffffef31317812 */ /* 0x000fe200078ec0ff */
[----:B------:R-:W-:Y:S01]  /*1e40*/  FFMA.FTZ R67, R67, R176, 1.1641532182693481445e-10 ;  /* 0x2f00000043437423 */ /* 0x000fe200000100b0 */
[----:B------:R-:W-:Y:S01]  /*1e50*/  ISETP.NE.AND.EX P2, PT, R65, RZ, PT, P2 ;  /* 0x000000ff4100720c */ /* 0x000fe20003f45320 */
[----:B------:R-:W1:Y:S03]  /*1e60*/  LDC R172, c[0x0][0x298] ;  /* 0x0000a600ffac7b82 */ /* 0x000e660000000800 */
[----:B0-----:R-:W-:Y:S01]  /*1e70*/  FSETP.GTU.FTZ.AND P3, PT, R67, R174, PT ;  /* 0x000000ae4300720b */ /* 0x001fe20003f7c000 */
[----:B-1----:R-:W-:-:S12]  /*1e80*/  FMUL.FTZ R165, R165, R172 ;  /* 0x000000aca5a57220 */ /* 0x002fd80000410000 */
[----:B------:R-:W-:Y:S02]  /*1e90*/  @P3 LOP3.LUT R49, R49, 0x10, RZ, 0xfc, !PT ;  /* 0x0000001031313812 */ /* 0x000fe400078efcff */
[----:B------:R-:W-:Y:S01]  /*1ea0*/  FSEL R177, R165, RZ, !P3 ;  /* 0x000000ffa5b17208 */ /* 0x000fe20005800000 */
[----:B------:R-:W-:Y:S06]  /*1eb0*/  @P2 BRA `(.L_x_3415) ;  /* 0x0000000000182947 */ /* 0x000fec0003800000 */
[----:B------:R-:W-:Y:S01]  /*1ec0*/  MOV R64, R180 ;  /* 0x000000b400407202 */ /* 0x000fe20000000f00 */
[----:B------:R-:W-:Y:S06]  /*1ed0*/  @!P1 BRA `(.L_x_3416) ;  /* 0x0000000400649947 */ /* 0x000fec0003800000 */
[----:B------:R-:W-:Y:S02]  /*1ee0*/  HADD2.F32 R66, -RZ, R52.H0_H0 ;  /* 0x20000034ff427230 */ /* 0x000fe40000004100 */
[----:B------:R-:W-:-:S03]  /*1ef0*/  IMAD.MOV.U32 R64, RZ, RZ, R180 ;  /* 0x000000ffff407224 */ /* 0x000fc600078e00b4 */
[----:B------:R-:W-:Y:S01]  /*1f00*/  FADD.FTZ R177, R66, R177 ;  /* 0x000000b142b17221 */ /* 0x000fe20000010000 */
[----:B------:R-:W-:Y:S06]  /*1f10*/  BRA `(.L_x_3416) ;  /* 0x0000000400547947 */ /* 0x000fec0003800000 */
.L_x_3415:
        /* <DEDUP_REMOVED lines=12> */
.L_x_3418:
[----:B------:R-:W-:-:S07]  /*1fe0*/  MOV R159, R164 ;  /* 0x000000a4009f7202 */ /* 0x000fce0000000f00 */
.L_x_3419:
[----:B------:R-:W-:Y:S05]  /*1ff0*/  BSYNC B1 ;  /* 0x0000000000017941 */ /* 0x000fea0003800000 */
.L_x_3417:
        /* <DEDUP_REMOVED lines=16> */
.L_x_3423:
[----:B------:R-:W-:Y:S05]  /*2100*/  BSYNC B2 ;  /* 0x0000000000027941 */ /* 0x000fea0003800000 */
.L_x_3422:
        /* <DEDUP_REMOVED lines=42> */
[----:B------:R-:W-:-:S10]  /*23b0*/  LOP3.LUT R166, R65, UR25, R166, 0x96, !PT ;  /* 0x0000001941a67c12 */ /* 0x000fd4000f8e96a6 */
.L_x_3421:
[----:B------:R-:W-:Y:S05]  /*23c0*/  BSYNC B1 ;  /* 0x0000000000017941 */ /* 0x000fea0003800000 */
.L_x_3420:
[----:B------:R-:W-:Y:S01]  /*23d0*/  I2FP.F32.U32 R65, R159 ;  /* 0x0000009f00417245 */ /* 0x000fe20000201000 */
[----:B------:R-:W-:Y:S02]  /*23e0*/  HADD2.F32 R67, -RZ, R56.H0_H0 ;  /* 0x20000038ff437230 */ /* 0x000fe40000004100 */
[----:B------:R-:W-:Y:S02]  /*23f0*/  @P1 HADD2.F32 R178, -RZ, R52.H0_H0 ;  /* 0x20000034ffb21230 */ /* 0x000fe40000004100 */
[----:B------:R-:W-:Y:S01]  /*2400*/  FFMA.FTZ R65, R65, R176, 1.1641532182693481445e-10 ;  /* 0x2f00000041417423 */ /* 0x000fe200000100b0 */
[----:B------:R-:W-:-:S04]  /*2410*/  FMUL.FTZ R67, R67, R172 ;  /* 0x000000ac43437220 */ /* 0x000fc80000410000 */
[----:B------:R-:W-:-:S04]  /*2420*/  FSETP.GTU.FTZ.AND P3, PT, R65, R174, PT ;  /* 0x000000ae4100720b */ /* 0x000fc80003f7c000 */
[----:B------:R-:W-:Y:S02]  /*2430*/  FSEL R66, R67, RZ, !P3 ;  /* 0x000000ff43427208 */ /* 0x000fe40005800000 */
[----:B------:R-:W-:-:S03]  /*2440*/  SEL R159, RZ, 0x1, P3 ;  /* 0x00000001ff9f7807 */ /* 0x000fc60001800000 */
[----:B------:R-:W-:-:S04]  /*2450*/  FADD.FTZ R177, R66, R177 ;  /* 0x000000b142b17221 */ /* 0x000fc80000010000 */
[----:B------:R-:W-:-:S07]  /*2460*/  @P1 FADD.FTZ R177, R178, R177 ;  /* 0x000000b1b2b11221 */ /* 0x000fce0000010000 */
.L_x_3416:
        /* <DEDUP_REMOVED lines=12> */
.L_x_3425:
[----:B------:R-:W-:-:S07]  /*2530*/  IMAD.MOV.U32 R178, RZ, RZ, R164 ;  /* 0x000000ffffb27224 */ /* 0x000fce00078e00a4 */
.L_x_3426:
[----:B------:R-:W-:Y:S05]  /*2540*/  BSYNC B1 ;  /* 0x0000000000017941 */ /* 0x000fea0003800000 */
.L_x_3424:
        /* <DEDUP_REMOVED lines=16> */
.L_x_3430:
[----:B------:R-:W-:Y:S05]  /*2650*/  BSYNC B2 ;  /* 0x0000000000027941 */ /* 0x000fea0003800000 */
.L_x_3429:
        /* <DEDUP_REMOVED lines=42> */
[----:B------:R-:W-:-:S07]  /*2900*/  IMAD.MOV.U32 R65, RZ, RZ, RZ ;  /* 0x000000ffff417224 */ /* 0x000fce00078e00ff */
.L_x_3428:
[----:B------:R-:W-:Y:S05]  /*2910*/  BSYNC B1 ;  /* 0x0000000000017941 */ /* 0x000fea0003800000 */
.L_x_3427:
[----:B------:R-:W-:Y:S01]  /*2920*/  I2FP.F32.U32 R67, R178 ;  /* 0x000000b200437245 */ /* 0x000fe20000201000 */
[----:B------:R-:W-:Y:S01]  /*2930*/  HADD2.F32 R165, -RZ, R60.H1_H1 ;  /* 0x3000003cffa57230 */ /* 0x000fe20000004100 */
        /* <DEDUP_REMOVED lines=9> */
[----:B------:R-:W-:Y:S02]  /*29d0*/  HADD2.F32 R60, -RZ, R52.H1_H1 ;  /* 0x30000034ff3c7230 */ /* 0x000fe40000004100 */
[----:B------:R-:W-:-:S03]  /*29e0*/  IMAD.MOV.U32 R64, RZ, RZ, R65 ;  /* 0x000000ffff407224 */ /* 0x000fc600078e0041 */
[----:B------:R-:W-:Y:S01]  /*29f0*/  FADD.FTZ R193, R60, R193 ;  /* 0x000000c13cc17221 */ /* 0x000fe20000010000 */
[----:B------:R-:W-:Y:S06]  /*2a00*/  BRA `(.L_x_3432) ;  /* 0x0000000400547947 */ /* 0x000fec0003800000 */
.L_x_3431:
        /* <DEDUP_REMOVED lines=12> */
.L_x_3434:
[----:B------:R-:W-:-:S07]  /*2ad0*/  MOV R60, R164 ;  /* 0x000000a4003c7202 */ /* 0x000fce0000000f00 */
.L_x_3435:
[----:B------:R-:W-:Y:S05]  /*2ae0*/  BSYNC B1 ;  /* 0x0000000000017941 */ /* 0x000fea0003800000 */
.L_x_3433:
        /* <DEDUP_REMOVED lines=16> */
.L_x_3439:
[----:B------:R-:W-:Y:S05]  /*2bf0*/  BSYNC B2 ;  /* 0x0000000000027941 */ /* 0x000fea0003800000 */
.L_x_3438:
        /* <DEDUP_REMOVED lines=43> */
.L_x_3437:
[----:B------:R-:W-:Y:S05]  /*2eb0*/  BSYNC B1 ;  /* 0x0000000000017941 */ /* 0x000fea0003800000 */
.L_x_3436:
[----:B------:R-:W-:Y:S01]  /*2ec0*/  I2FP.F32.U32 R65, R60 ;  /* 0x0000003c00417245 */ /* 0x000fe20000201000 */
[----:B------:R-:W-:Y:S02]  /*2ed0*/  HADD2.F32 R67, -RZ, R56.H1_H1 ;  /* 0x30000038ff437230 */ /* 0x000fe40000004100 */
[----:B------:R-:W-:Y:S02]  /*2ee0*/  @P1 HADD2.F32 R66, -RZ, R52.H1_H1 ;  /* 0x30000034ff421230 */ /* 0x000fe40000004100 */
[----:B------:R-:W-:Y:S01]  /*2ef0*/  FFMA.FTZ R65, R65, R176, 1.1641532182693481445e-10 ;  /* 0x2f00000041417423 */ /* 0x000fe200000100b0 */
[----:B------:R-:W-:-:S04]  /*2f00*/  FMUL.FTZ R67, R67, R172 ;  /* 0x000000ac43437220 */ /* 0x000fc80000410000 */
[----:B------:R-:W-:-:S04]  /*2f10*/  FSETP.GTU.FTZ.AND P3, PT, R65, R174, PT ;  /* 0x000000ae4100720b */ /* 0x000fc80003f7c000 */
[----:B------:R-:W-:Y:S02]  /*2f20*/  FSEL R60, R67, RZ, !P3 ;  /* 0x000000ff433c7208 */ /* 0x000fe40005800000 */
[----:B------:R-:W-:-:S03]  /*2f30*/  SEL R158, RZ, 0x1, P3 ;  /* 0x00000001ff9e7807 */ /* 0x000fc60001800000 */
[----:B------:R-:W-:-:S04]  /*2f40*/  FADD.FTZ R193, R60, R193 ;  /* 0x000000c13cc17221 */ /* 0x000fc80000010000 */
[----:B------:R-:W-:-:S07]  /*2f50*/  @P1 FADD.FTZ R193, R66, R193 ;  /* 0x000000c142c11221 */ /* 0x000fce0000010000 */
.L_x_3432:
        /* <DEDUP_REMOVED lines=12> */
.L_x_3441:
[----:B------:R-:W-:-:S07]  /*3020*/  IMAD.MOV.U32 R60, RZ, RZ, R164 ;  /* 0x000000ffff3c7224 */ /* 0x000fce00078e00a4 */
.L_x_3442:
[----:B------:R-:W-:Y:S05]  /*3030*/  BSYNC B1 ;  /* 0x0000000000017941 */ /* 0x000fea0003800000 */
.L_x_3440:
        /* <DEDUP_REMOVED lines=16> */
.L_x_3446:
[----:B------:R-:W-:Y:S05]  /*3140*/  BSYNC B2 ;  /* 0x0000000000027941 */ /* 0x000fea0003800000 */
.L_x_3445:
        /* <DEDUP_REMOVED lines=43> */
.L_x_3444:
[----:B------:R-:W-:Y:S05]  /*3400*/  BSYNC B1 ;  /* 0x0000000000017941 */ /* 0x000fea0003800000 */
.L_x_3443:
[----:B------:R-:W-:Y:S01]  /*3410*/  I2FP.F32.U32 R67, R60 ;  /* 0x0000003c00437245 */ /* 0x000fe20000201000 */
[----:B------:R-:W-:Y:S01]  /*3420*/  HADD2.F32 R165, -RZ, R61.H0_H0 ;  /* 0x2000003dffa57230 */ /* 0x000fe20000004100 */
        /* <DEDUP_REMOVED lines=9> */
[----:B------:R-:W-:Y:S02]  /*34c0*/  HADD2.F32 R60, -RZ, R53.H0_H0 ;  /* 0x20000035ff3c7230 */ /* 0x000fe40000004100 */
[----:B------:R-:W-:-:S03]  /*34d0*/  IMAD.MOV.U32 R64, RZ, RZ, R65 ;  /* 0x000000ffff407224 */ /* 0x000fc600078e0041 */
[----:B------:R-:W-:Y:S01]  /*34e0*/  FADD.FTZ R191, R60, R191 ;  /* 0x000000bf3cbf7221 */ /* 0x000fe20000010000 */
[----:B------:R-:W-:Y:S06]  /*34f0*/  BRA `(.L_x_3448) ;  /* 0x0000000400547947 */ /* 0x000fec0003800000 */
.L_x_3447:
        /* <DEDUP_REMOVED lines=12> */
.L_x_3450:
[----:B------:R-:W-:-:S07]  /*35c0*/  MOV R60, R164 ;  /* 0x000000a4003c7202 */ /* 0x000fce0000000f00 */
.L_x_3451:
[----:B------:R-:W-:Y:S05]  /*35d0*/  BSYNC B1 ;  /* 0x0000000000017941 */ /* 0x000fea0003800000 */
.L_x_3449:
        /* <DEDUP_REMOVED lines=16> */
.L_x_3455:
[----:B------:R-:W-:Y:S05]  /*36e0*/  BSYNC B2 ;  /* 0x0000000000027941 */ /* 0x000fea0003800000 */
.L_x_3454:
        /* <DEDUP_REMOVED lines=43> */
.L_x_3453:
[----:B------:R-:W-:Y:S05]  /*39a0*/  BSYNC B1 ;  /* 0x0000000000017941 */ /* 0x000fea0003800000 */
.L_x_3452:
        /* <DEDUP_REMOVED lines=10> */
.L_x_3448:
        /* <DEDUP_REMOVED lines=12> */
.L_x_3457:
[----:B------:R-:W-:-:S07]  /*3b10*/  IMAD.MOV.U32 R60, RZ, RZ, R164 ;  /* 0x000000ffff3c7224 */ /* 0x000fce00078e00a4 */
.L_x_3458:
[----:B------:R-:W-:Y:S05]  /*3b20*/  BSYNC B1 ;  /* 0x0000000000017941 */ /* 0x000fea0003800000 */
.L_x_3456:
        /* <DEDUP_REMOVED lines=16> */
.L_x_3462:
[----:B------:R-:W-:Y:S05]  /*3c30*/  BSYNC B2 ;  /* 0x0000000000027941 */ /* 0x000fea0003800000 */
.L_x_3461:
        /* <DEDUP_REMOVED lines=43> */
.L_x_3460:
[----:B------:R-:W-:Y:S05]  /*3ef0*/  BSYNC B1 ;  /* 0x0000000000017941 */ /* 0x000fea0003800000 */
.L_x_3459:
        /* <DEDUP_REMOVED lines=15> */
.L_x_3463:
        /* <DEDUP_REMOVED lines=12> */
.L_x_3466:
[----:B------:R-:W-:-:S07]  /*40b0*/  MOV R156, R164 ;  /* 0x000000a4009c7202 */ /* 0x000fce0000000f00 */
.L_x_3467:
[----:B------:R-:W-:Y:S05]  /*40c0*/  BSYNC B1 ;  /* 0x0000000000017941 */ /* 0x000fea0003800000 */
.L_x_3465:
        /* <DEDUP_REMOVED lines=16> */
.L_x_3471:
[----:B------:R-:W-:Y:S05]  /*41d0*/  BSYNC B2 ;  /* 0x0000000000027941 */ /* 0x000fea0003800000 */
.L_x_3470:
        /* <DEDUP_REMOVED lines=43> */
.L_x_3469:
[----:B------:R-:W-:Y:S05]  /*4490*/  BSYNC B1 ;  /* 0x0000000000017941 */ /* 0x000fea0003800000 */
.L_x_3468:
        /* <DEDUP_REMOVED lines=10> */
.L_x_3464:
        /* <DEDUP_REMOVED lines=12> */
.L_x_3473:
[----:B------:R-:W-:-:S07]  /*4600*/  IMAD.MOV.U32 R178, RZ, RZ, R164 ;  /* 0x000000ffffb27224 */ /* 0x000fce00078e00a4 */
.L_x_3474:
[----:B------:R-:W-:Y:S05]  /*4610*/  BSYNC B1 ;  /* 0x0000000000017941 */ /* 0x000fea0003800000 */
.L_x_3472:
        /* <DEDUP_REMOVED lines=16> */
.L_x_3478:
[----:B------:R-:W-:Y:S05]  /*4720*/  BSYNC B2 ;  /* 0x0000000000027941 */ /* 0x000fea0003800000 */
.L_x_3477:
        /* <DEDUP_REMOVED lines=43> */
.L_x_3476:
[----:B------:R-:W-:Y:S05]  /*49e0*/  BSYNC B1 ;  /* 0x0000000000017941 */ /* 0x000fea0003800000 */
.L_x_3475:
        /* <DEDUP_REMOVED lines=15> */
.L_x_3479:
        /* <DEDUP_REMOVED lines=12> */
.L_x_3482:
[----:B------:R-:W-:-:S07]  /*4ba0*/  MOV R155, R164 ;  /* 0x000000a4009b7202 */ /* 0x000fce0000000f00 */
.L_x_3483:
[----:B------:R-:W-:Y:S05]  /*4bb0*/  BSYNC B1 ;  /* 0x0000000000017941 */ /* 0x000fea0003800000 */
.L_x_3481:
        /* <DEDUP_REMOVED lines=16> */
.L_x_3487:
[----:B------:R-:W-:Y:S05]  /*4cc0*/  BSYNC B2 ;  /* 0x0000000000027941 */ /* 0x000fea0003800000 */
.L_x_3486:
        /* <DEDUP_REMOVED lines=43> */
.L_x_3485:
[----:B------:R-:W-:Y:S05]  /*4f80*/  BSYNC B1 ;  /* 0x0000000000017941 */ /* 0x000fea0003800000 */
.L_x_3484:
        /* <DEDUP_REMOVED lines=10> */
.L_x_3480:
        /* <DEDUP_REMOVED lines=12> */
.L_x_3489:
[----:B------:R-:W-:-:S07]  /*50f0*/  IMAD.MOV.U32 R178, RZ, RZ, R164 ;  /* 0x000000ffffb27224 */ /* 0x000fce00078e00a4 */
.L_x_3490:
[----:B------:R-:W-:Y:S05]  /*5100*/  BSYNC B1 ;  /* 0x0000000000017941 */ /* 0x000fea0003800000 */
.L_x_3488:
        /* <DEDUP_REMOVED lines=16> */
.L_x_3494:
[----:B------:R-:W-:Y:S05]  /*5210*/  BSYNC B2 ;  /* 0x0000000000027941 */ /* 0x000fea0003800000 */
.L_x_3493:
        /* <DEDUP_REMOVED lines=43> */
.L_x_3492:
[----:B------:R-:W-:Y:S05]  /*54d0*/  BSYNC B1 ;  /* 0x0000000000017941 */ /* 0x000fea0003800000 */
.L_x_3491:
[----:B------:R-:W-:Y:S01]  /*54e0*/  I2FP.F32.U32 R65, R178 ;  /* 0x000000b200417245 */ /* 0x000fe20000201000 */
[----:B------:R-:W-:-:S04]  /*54f0*/  HADD2.F32 R67, -RZ, R62.H1_H1 ;  /* 0x3000003eff437230 */ /* 0x000fc80000004100 */
[----:B------:R-:W-:Y:S01]  /*5500*/  FFMA.FTZ R65, R65, R176, 1.1641532182693481445e-10 ;  /* 0x2f00000041417423 */ /* 0x000fe200000100b0 */
[----:B------:R-:W-:-:S04]  /*5510*/  FMUL.FTZ R67, R67, R172 ;  /* 0x000000ac43437220 */ /* 0x000fc80000410000 */
[----:B------:R-:W-:-:S04]  /*5520*/  FSETP.GTU.FTZ.AND P3, PT, R65, R174, PT ;  /* 0x000000ae4100720b */ /* 0x000fc80003f7c000 */
[----:B------:R-:W-:Y:S01]  /*5530*/  FSEL R211, R67, RZ, !P3 ;  /* 0x000000ff43d37208 */ /* 0x000fe20005800000 */
[----:B------:R-:W-:Y:S08]  /*5540*/  @P2 BRA `(.L_x_3495) ;  /* 0x0000000000182947 */ /* 0x000ff00003800000 */
[----:B------:R-:W-:Y:S01]  /*5550*/  MOV R60, R61 ;  /* 0x0000003d003c7202 */ /* 0x000fe20000000f00 */
[----:B------:R-:W-:Y:S06]  /*5560*/  @!P1 BRA `(.L_x_3496) ;  /* 0x0000000400649947 */ /* 0x000fec0003800000 */
[----:B------:R-:W-:Y:S02]  /*5570*/  HADD2.F32 R62, -RZ, R54.H1_H1 ;  /* 0x30000036ff3e7230 */ /* 0x000fe40000004100 */
[----:B------:R-:W-:-:S03]  /*5580*/  IMAD.MOV.U32 R60, RZ, RZ, R61 ;  /* 0x000000ffff3c7224 */ /* 0x000fc600078e003d */
[----:B------:R-:W-:Y:S01]  /*5590*/  FADD.FTZ R211, R62, R211 ;  /* 0x000000d33ed37221 */ /* 0x000fe20000010000 */
[----:B------:R-:W-:Y:S06]  /*55a0*/  BRA `(.L_x_3496) ;  /* 0x0000000400547947 */ /* 0x000fec0003800000 */
.L_x_3495:
        /* <DEDUP_REMOVED lines=12> */
.L_x_3498:
[----:B------:R-:W-:-:S07]  /*5670*/  MOV R62, R164 ;  /* 0x000000a4003e7202 */ /* 0x000fce0000000f00 */
.L_x_3499:
[----:B------:R-:W-:Y:S05]  /*5680*/  BSYNC B1 ;  /* 0x0000000000017941 */ /* 0x000fea0003800000 */
.L_x_3497:
        /* <DEDUP_REMOVED lines=16> */
.L_x_3503:
[----:B------:R-:W-:Y:S05]  /*5790*/  BSYNC B2 ;  /* 0x0000000000027941 */ /* 0x000fea0003800000 */
.L_x_3502:
        /* <DEDUP_REMOVED lines=43> */
.L_x_3501:
[----:B------:R-:W-:Y:S05]  /*5a50*/  BSYNC B1 ;  /* 0x0000000000017941 */ /* 0x000fea0003800000 */
.L_x_3500:
        /* <DEDUP_REMOVED lines=10> */
.L_x_3496:
        /* <DEDUP_REMOVED lines=12> */
.L_x_3505:
[----:B------:R-:W-:-:S07]  /*5bc0*/  IMAD.MOV.U32 R62, RZ, RZ, R164 ;  /* 0x000000ffff3e7224 */ /* 0x000fce00078e00a4 */
.L_x_3506:
[----:B------:R-:W-:Y:S05]  /*5bd0*/  BSYNC B1 ;  /* 0x0000000000017941 */ /* 0x000fea0003800000 */
.L_x_3504:
        /* <DEDUP_REMOVED lines=16> */
.L_x_3510:
[----:B------:R-:W-:Y:S05]  /*5ce0*/  BSYNC B2 ;  /* 0x0000000000027941 */ /* 0x000fea0003800000 */
.L_x_3509:
        /* <DEDUP_REMOVED lines=43> */
.L_x_3508:
[----:B------:R-:W-:Y:S05]  /*5fa0*/  BSYNC B1 ;  /* 0x0000000000017941 */ /* 0x000fea0003800000 */
.L_x_3507:
[----:B------:R-:W-:Y:S01]  /*5fb0*/  I2FP.F32.U32 R65, R62 ;  /* 0x0000003e00417245 */ /* 0x000fe20000201000 */
[----:B------:R-:W-:-:S04]  /*5fc0*/  HADD2.F32 R67, -RZ, R63.H0_H0 ;  /* 0x2000003fff437230 */ /* 0x000fc80000004100 */
[----:B------:R-:W-:Y:S01]  /*5fd0*/  FFMA.FTZ R65, R65, R176, 1.1641532182693481445e-10 ;  /* 0x2f00000041417423 */ /* 0x000fe200000100b0 */
[----:B------:R-:W-:-:S04]  /*5fe0*/  FMUL.FTZ R67, R67, R172 ;  /* 0x000000ac43437220 */ /* 0x000fc80000410000 */
[----:B------:R-:W-:-:S04]  /*5ff0*/  FSETP.GTU.FTZ.AND P4, PT, R65, R174, PT ;  /* 0x000000ae4100720b */ /* 0x000fc80003f9c000 */
[----:B------:R-:W-:Y:S01]  /*6000*/  FSEL R213, R67, RZ, !P4 ;  /* 0x000000ff43d57208 */ /* 0x000fe20006000000 */
[----:B------:R-:W-:Y:S08]  /*6010*/  @P2 BRA `(.L_x_3511) ;  /* 0x0000000000182947 */ /* 0x000ff00003800000 */
[----:B------:R-:W-:Y:S01]  /*6020*/  MOV R60, R61 ;  /* 0x0000003d003c7202 */ /* 0x000fe20000000f00 */
[----:B------:R-:W-:Y:S06]  /*6030*/  @!P1 BRA `(.L_x_3512) ;  /* 0x0000000400649947 */ /* 0x000fec0003800000 */
[----:B------:R-:W-:Y:S02]  /*6040*/  HADD2.F32 R62, -RZ, R55.H0_H0 ;  /* 0x20000037ff3e7230 */ /* 0x000fe40000004100 */
[----:B------:R-:W-:-:S03]  /*6050*/  IMAD.MOV.U32 R60, RZ, RZ, R61 ;  /* 0x000000ffff3c7224 */ /* 0x000fc600078e003d */
[----:B------:R-:W-:Y:S01]  /*6060*/  FADD.FTZ R213, R62, R213 ;  /* 0x000000d53ed57221 */ /* 0x000fe20000010000 */
[----:B------:R-:W-:Y:S06]  /*6070*/  BRA `(.L_x_3512) ;  /* 0x0000000400547947 */ /* 0x000fec0003800000 */
.L_x_3511:
        /* <DEDUP_REMOVED lines=12> */
.L_x_3514:
[----:B------:R-:W-:-:S07]  /*6140*/  MOV R62, R164 ;  /* 0x000000a4003e7202 */ /* 0x000fce0000000f00 */
.L_x_3515:
[----:B------:R-:W-:Y:S05]  /*6150*/  BSYNC B1 ;  /* 0x0000000000017941 */ /* 0x000fea0003800000 */
.L_x_3513:
        /* <DEDUP_REMOVED lines=16> */
.L_x_3519:
[----:B------:R-:W-:Y:S05]  /*6260*/  BSYNC B2 ;  /* 0x0000000000027941 */ /* 0x000fea0003800000 */
.L_x_3518:
        /* <DEDUP_REMOVED lines=43> */
.L_x_3517:
[----:B------:R-:W-:Y:S05]  /*6520*/  BSYNC B1 ;  /* 0x0000000000017941 */ /* 0x000fea0003800000 */
.L_x_3516:
        /* <DEDUP_REMOVED lines=10> */
.L_x_3512:
        /* <DEDUP_REMOVED lines=12> */
.L_x_3521:
[----:B------:R-:W-:-:S07]  /*6690*/  IMAD.MOV.U32 R62, RZ, RZ, R164 ;  /* 0x000000ffff3e7224 */ /* 0x000fce00078e00a4 */
.L_x_3522:
[----:B------:R-:W-:Y:S05]  /*66a0*/  BSYNC B1 ;  /* 0x0000000000017941 */ /* 0x000fea0003800000 */
.L_x_3520:
        /* <DEDUP_REMOVED lines=16> */
.L_x_3526:
[----:B------:R-:W-:Y:S05]  /*67b0*/  BSYNC B2 ;  /* 0x0000000000027941 */ /* 0x000fea0003800000 */
.L_x_3525:
        /* <DEDUP_REMOVED lines=43> */
.L_x_3524:
[----:B------:R-:W-:Y:S05]  /*6a70*/  BSYNC B1 ;  /* 0x0000000000017941 */ /* 0x000fea0003800000 */
.L_x_3523:
        /* <DEDUP_REMOVED lines=13> */
.L_x_3527:
        /* <DEDUP_REMOVED lines=12> */
.L_x_3530:
[----:B------:R-:W-:-:S07]  /*6c10*/  MOV R152, R164 ;  /* 0x000000a400987202 */ /* 0x000fce0000000f00 */
.L_x_3531:
[----:B------:R-:W-:Y:S05]  /*6c20*/  BSYNC B1 ;  /* 0x0000000000017941 */ /* 0x000fea0003800000 */
.L_x_3529:
        /* <DEDUP_REMOVED lines=16> */
.L_x_3535:
[----:B------:R-:W-:Y:S05]  /*6d30*/  BSYNC B2 ;  /* 0x0000000000027941 */ /* 0x000fea0003800000 */
.L_x_3534:
        /* <DEDUP_REMOVED lines=39> */
[----:B------:R-:W-:Y:S01]  /*6fb0*/  LOP3.LUT R167, R165, UR24, R62, 0x96, !PT ;  /* 0x00000018a5a77c12 */ /* 0x000fe2000f8e963e */
[----:B------:R-:W-:Y:S02]  /*6fc0*/  HFMA2.MMA R165, -RZ, RZ, 0, 0 ;  /* 0x00000000ffa57435 */ /* 0x000fe400000001ff */
[----:B------:R-:W-:Y:S01]  /*6fd0*/  IMAD.MOV.U32 R162, RZ, RZ, R60 ;  /* 0x000000ffffa27224 */ /* 0x000fe200078e003c */
[----:B------:R-:W-:-:S08]  /*6fe0*/  LOP3.LUT R166, R61, UR25, R166, 0x96, !PT ;  /* 0x000000193da67c12 */ /* 0x000fd0000f8e96a6 */
.L_x_3533:
[----:B------:R-:W-:Y:S05]  /*6ff0*/  BSYNC B1 ;  /* 0x0000000000017941 */ /* 0x000fea0003800000 */
.L_x_3532:
        /* <DEDUP_REMOVED lines=10> */
.L_x_3528:
        /* <DEDUP_REMOVED lines=25> */
[----:B------:R-:W-:Y:S02]  /*7230*/  F2FP.F16.F32.PACK_AB R63, R227, R213 ;  /* 0x000000d5e33f723e */ /* 0x000fe400000000ff */
[----:B------:R-:W-:Y:S02]  /*7240*/  F2FP.F16.F32.PACK_AB R62, R211, R195 ;  /* 0x000000c3d33e723e */ /* 0x000fe400000000ff */
[----:B------:R-:W-:Y:S02]  /*7250*/  F2FP.F16.F32.PACK_AB R61, R197, R191 ;  /* 0x000000bfc53d723e */ /* 0x000fe400000000ff */
[----:B------:R-:W-:-:S02]  /*7260*/  F2FP.F16.F32.PACK_AB R60, R193, R177 ;  /* 0x000000b1c13c723e */ /* 0x000fc400000000ff */
[----:B------:R-:W-:Y:S02]  /*7270*/  IADD3.X R65, R174, UR33, RZ, P1, !PT ;  /* 0x00000021ae417c10 */ /* 0x000fe40008ffe4ff */
[----:B------:R-:W-:Y:S01]  /*7280*/  LOP3.LUT R66, R66, R237, RZ, 0xfc, !PT ;  /* 0x000000ed42427212 */ /* 0x000fe200078efcff */
[----:B------:R0:W-:Y:S04]  /*7290*/  STG.E.128 desc[UR4][R234.64], R60 ;  /* 0x0000003cea007986 */ /* 0x0001e8000c101d04 */
[----:B------:R0:W-:Y:S01]  /*72a0*/  STG.E.64 desc[UR4][R64.64], R66 ;  /* 0x0000004240007986 */ /* 0x0001e2000c101b04 */
[----:B------:R-:W-:Y:S05]  /*72b0*/  @!P0 BRA `(.L_x_3536) ;  /* 0x0000000000508947 */ /* 0x000fea0003800000 */
[----:B0-----:R-:W-:Y:S01]  /*72c0*/  IMAD.U32 R61, R153, 0x10000, RZ ;  /* 0x00010000993d7824 */ /* 0x001fe200078e00ff */
[----:B------:R-:W-:Y:S02]  /*72d0*/  LOP3.LUT R60, R152, 0xffff, RZ, 0xc0, !PT ;  /* 0x0000ffff983c7812 */ /* 0x000fe400078ec0ff */
[----:B------:R-:W-:Y:S02]  /*72e0*/  LOP3.LUT R66, R156, 0xff, RZ, 0xc0, !PT ;  /* 0x000000ff9c427812 */ /* 0x000fe400078ec0ff */
[----:B------:R-:W-:Y:S02]  /*72f0*/  LOP3.LUT R63, R61, 0xff0000, RZ, 0xc0, !PT ;  /* 0x00ff00003d3f7812 */ /* 0x000fe400078ec0ff */
[----:B------:R-:W-:Y:S01]  /*7300*/  PRMT R61, R154, 0x7104, RZ ;  /* 0x000071049a3d7816 */ /* 0x000fe200000000ff */
[----:B------:R-:W-:Y:S01]  /*7310*/  IMAD.WIDE.U32 R66, R66, 0x1000000, RZ ;  /* 0x0100000042427825 */ /* 0x000fe200078e00ff */
[----:B------:R-:W-:Y:S02]  /*7320*/  PRMT R60, R63, 0x4210, R60 ;  /* 0x000042103f3c7816 */ /* 0x000fe4000000003c */
[----:B------:R-:W-:-:S02]  /*7330*/  LOP3.LUT R64, R157, 0xff, RZ, 0xc0, !PT ;  /* 0x000000ff9d407812 */ /* 0x000fc400078ec0ff */
[----:B------:R-:W-:Y:S02]  /*7340*/  LOP3.LUT R62, R158, 0xff, RZ, 0xc0, !PT ;  /* 0x000000ff9e3e7812 */ /* 0x000fe400078ec0ff */
        /* <DEDUP_REMOVED lines=11> */
.L_x_3536:
[----:B------:R-:W-:-:S07]  /*7400*/  IADD3 R172, R168, 0x100, RZ ;  /* 0x00000100a8ac7810 */ /* 0x000fce0007ffe0ff */
.L_x_3407:
[----:B------:R-:W-:Y:S05]  /*7410*/  BSYNC B0 ;  /* 0x0000000000007941 */ /* 0x000fea0003800000 */
.L_x_3406:
        /* <DEDUP_REMOVED lines=29> */
.L_x_3540:
[----:B------:R-:W-:-:S07]  /*75f0*/  IMAD.MOV.U32 R178, RZ, RZ, R164 ;  /* 0x000000ffffb27224 */ /* 0x000fce00078e00a4 */
.L_x_3541:
[----:B------:R-:W-:Y:S05]  /*7600*/  BSYNC B1 ;  /* 0x0000000000017941 */ /* 0x000fea0003800000 */
.L_x_3539:
        /* <DEDUP_REMOVED lines=16> */
.L_x_3545:
[----:B------:R-:W-:Y:S05]  /*7710*/  BSYNC B2 ;  /* 0x0000000000027941 */ /* 0x000fea0003800000 */
.L_x_3544:
        /* <DEDUP_REMOVED lines=42> */
[----:B------:R-:W-:-:S07]  /*79c0*/  LOP3.LUT R166, R67, UR25, R166, 0x96, !PT ;  /* 0x0000001943a67c12 */ /* 0x000fce000f8e96a6 */
.L_x_3543:
[----:B------:R-:W-:Y:S05]  /*79d0*/  BSYNC B1 ;  /* 0x0000000000017941 */ /* 0x000fea0003800000 */
.L_x_3542:
[----:B------:R-:W0:Y:S01]  /*79e0*/  LDC R176, c[0x0][0x294] ;  /* 0x0000a500ffb07b82 */ /* 0x000e220000000800 */
[----:B------:R-:W-:Y:S01]  /*79f0*/  I2FP.F32.U32 R67, R178 ;  /* 0x000000b200437245 */ /* 0x000fe20000201000 */
[----:B------:R-:W-:Y:S01]  /*7a00*/  HFMA2.MMA R178, -RZ, RZ, 0.1171875, 0 ;  /* 0x2f800000ffb27435 */ /* 0x000fe200000001ff */
[----:B------:R-:W-:Y:S01]  /*7a10*/  ISETP.NE.U32.AND P2, PT, R64, RZ, PT ;  /* 0x000000ff4000720c */ /* 0x000fe20003f45070 */
[----:B-----5:R-:W-:Y:S01]  /*7a20*/  HADD2.F32 R165, -RZ, R60.H0_H0 ;  /* 0x2000003cffa57230 */ /* 0x020fe20000004100 */
[----:B------:R-:W-:Y:S02]  /*7a30*/  LOP3.LUT R49, R49, 0xffffffef, RZ, 0xc0, !PT ;  /* 0xffffffef31317812 */ /* 0x000fe400078ec0ff */
[----:B------:R-:W-:Y:S01]  /*7a40*/  ISETP.NE.AND.EX P2, PT, R65, RZ, PT, P2 ;  /* 0x000000ff4100720c */ /* 0x000fe20003f45320 */
[----:B------:R-:W1:Y:S04]  /*7a50*/  LDC R174, c[0x0][0x298] ;  /* 0x0000a600ffae7b82 */ /* 0x000e680000000800 */
        /* <DEDUP_REMOVED lines=8> */
[----:B------:R-:W-:Y:S02]  /*7ae0*/  HADD2.F32 R66, -RZ, R52.H0_H0 ;  /* 0x20000034ff427230 */ /* 0x000fe40000004100 */
[----:B------:R-:W-:-:S03]  /*7af0*/  IMAD.MOV.U32 R64, RZ, RZ, R180 ;  /* 0x000000ffff407224 */ /* 0x000fc600078e00b4 */
[----:B------:R-:W-:Y:S01]  /*7b00*/  FADD.FTZ R175, R66, R175 ;  /* 0x000000af42af7221 */ /* 0x000fe20000010000 */
[----:B------:R-:W-:Y:S06]  /*7b10*/  BRA `(.L_x_3547) ;  /* 0x0000000400547947 */ /* 0x000fec0003800000 */
.L_x_3546:
        /* <DEDUP_REMOVED lines=12> */
.L_x_3549:
[----:B------:R-:W-:-:S07]  /*7be0*/  IMAD.MOV.U32 R159, RZ, RZ, R164 ;  /* 0x000000ffff9f7224 */ /* 0x000fce00078e00a4 */
.L_x_3550:
[----:B------:R-:W-:Y:S05]  /*7bf0*/  BSYNC B1 ;  /* 0x0000000000017941 */ /* 0x000fea0003800000 */
.L_x_3548:
        /* <DEDUP_REMOVED lines=16> */
.L_x_3554:
[----:B------:R-:W-:Y:S05]  /*7d00*/  BSYNC B2 ;  /* 0x0000000000027941 */ /* 0x000fea0003800000 */
.L_x_3553:
        /* <DEDUP_REMOVED lines=43> */
.L_x_3552:
[----:B------:R-:W-:Y:S05]  /*7fc0*/  BSYNC B1 ;  /* 0x0000000000017941 */ /* 0x000fea0003800000 */
.L_x_3551:
        /* <DEDUP_REMOVED lines=10> */
.L_x_3547:
        /* <DEDUP_REMOVED lines=12> */
.L_x_3556:
[----:B------:R-:W-:-:S07]  /*8130*/  IMAD.MOV.U32 R180, RZ, RZ, R164 ;  /* 0x000000ffffb47224 */ /* 0x000fce00078e00a4 */
.L_x_3557:
[----:B------:R-:W-:Y:S05]  /*8140*/  BSYNC B1 ;  /* 0x0000000000017941 */ /* 0x000fea0003800000 */
.L_x_3555:
        /* <DEDUP_REMOVED lines=16> */
.L_x_3561:
[----:B------:R-:W-:Y:S05]  /*8250*/  BSYNC B2 ;  /* 0x0000000000027941 */ /* 0x000fea0003800000 */
.L_x_3560:
        /* <DEDUP_REMOVED lines=42> */
[----:B------:R-:W-:-:S11]  /*8500*/  HFMA2.MMA R65, -RZ, RZ, 0, 0 ;  /* 0x00000000ff417435 */ /* 0x000fd600000001ff */
.L_x_3559:
[----:B------:R-:W-:Y:S05]  /*8510*/  BSYNC B1 ;  /* 0x0000000000017941 */ /* 0x000fea0003800000 */
.L_x_3558:
        /* <DEDUP_REMOVED lines=11> */
[----:B------:R-:W-:Y:S01]  /*85d0*/  HADD2.F32 R60, -RZ, R52.H1_H1 ;  /* 0x30000034ff3c7230 */ /* 0x000fe20000004100 */
[----:B------:R-:W-:-:S04]  /*85e0*/  MOV R64, R65 ;  /* 0x0000004100407202 */ /* 0x000fc80000000f00 */
[----:B------:R-:W-:Y:S01]  /*85f0*/  FADD.FTZ R189, R60, R189 ;  /* 0x000000bd3cbd7221 */ /* 0x000fe20000010000 */
[----:B------:R-:W-:Y:S06]  /*8600*/  BRA `(.L_x_3563) ;  /* 0x0000000400547947 */ /* 0x000fec0003800000 */
.L_x_3562:
        /* <DEDUP_REMOVED lines=12> */
.L_x_3565:
[----:B------:R-:W-:-:S07]  /*86d0*/  IMAD.MOV.U32 R60, RZ, RZ, R164 ;  /* 0x000000ffff3c7224 */ /* 0x000fce00078e00a4 */
.L_x_3566:
[----:B------:R-:W-:Y:S05]  /*86e0*/  BSYNC B1 ;  /* 0x0000000000017941 */ /* 0x000fea0003800000 */
.L_x_3564:
        /* <DEDUP_REMOVED lines=16> */
.L_x_3570:
[----:B------:R-:W-:Y:S05]  /*87f0*/  BSYNC B2 ;  /* 0x0000000000027941 */ /* 0x000fea0003800000 */
.L_x_3569:
        /* <DEDUP_REMOVED lines=43> */
.L_x_3568:
[----:B------:R-:W-:Y:S05]  /*8ab0*/  BSYNC B1 ;  /* 0x0000000000017941 */ /* 0x000fea0003800000 */
.L_x_3567:
        /* <DEDUP_REMOVED lines=10> */
.L_x_3563:
        /* <DEDUP_REMOVED lines=12> */
.L_x_3572:
[----:B------:R-:W-:-:S07]  /*8c20*/  IMAD.MOV.U32 R60, RZ, RZ, R164 ;  /* 0x000000ffff3c7224 */ /* 0x000fce00078e00a4 */
.L_x_3573:
[----:B------:R-:W-:Y:S05]  /*8c30*/  BSYNC B1 ;  /* 0x0000000000017941 */ /* 0x000fea0003800000 */
.L_x_3571:
        /* <DEDUP_REMOVED lines=16> */
.L_x_3577:
[----:B------:R-:W-:Y:S05]  /*8d40*/  BSYNC B2 ;  /* 0x0000000000027941 */ /* 0x000fea0003800000 */
.L_x_3576:
        /* <DEDUP_REMOVED lines=43> */
.L_x_3575:
[----:B------:R-:W-:Y:S05]  /*9000*/  BSYNC B1 ;  /* 0x0000000000017941 */ /* 0x000fea0003800000 */
.L_x_3574:
        /* <DEDUP_REMOVED lines=11> */
[----:B------:R-:W-:Y:S01]  /*90c0*/  HADD2.F32 R60, -RZ, R53.H0_H0 ;  /* 0x20000035ff3c7230 */ /* 0x000fe20000004100 */
[----:B------:R-:W-:-:S04]  /*90d0*/  MOV R64, R65 ;  /* 0x0000004100407202 */ /* 0x000fc80000000f00 */
[----:B------:R-:W-:Y:S01]  /*90e0*/  FADD.FTZ R187, R60, R187 ;  /* 0x000000bb3cbb7221 */ /* 0x000fe20000010000 */
[----:B------:R-:W-:Y:S06]  /*90f0*/  BRA `(.L_x_3579) ;  /* 0x0000000400547947 */ /* 0x000fec0003800000 */
.L_x_3578:
        /* <DEDUP_REMOVED lines=12> */
.L_x_3581:
[----:B------:R-:W-:-:S07]  /*91c0*/  IMAD.MOV.U32 R60, RZ, RZ, R164 ;  /* 0x000000ffff3c7224 */ /* 0x000fce00078e00a4 */
.L_x_3582:
[----:B------:R-:W-:Y:S05]  /*91d0*/  BSYNC B1 ;  /* 0x0000000000017941 */ /* 0x000fea0003800000 */
.L_x_3580:
        /* <DEDUP_REMOVED lines=16> */
.L_x_3586:
[----:B------:R-:W-:Y:S05]  /*92e0*/  BSYNC B2 ;  /* 0x0000000000027941 */ /* 0x000fea0003800000 */
.L_x_3585:
        /* <DEDUP_REMOVED lines=43> */
.L_x_3584:
[----:B------:R-:W-:Y:S05]  /*95a0*/  BSYNC B1 ;  /* 0x0000000000017941 */ /* 0x000fea0003800000 */
.L_x_3583:
        /* <DEDUP_REMOVED lines=10> */
.L_x_3579:
        /* <DEDUP_REMOVED lines=12> */
.L_x_3588:
[----:B------:R-:W-:-:S07]  /*9710*/  IMAD.MOV.U32 R60, RZ, RZ, R164 ;  /* 0x000000ffff3c7224 */ /* 0x000fce00078e00a4 */
.L_x_3589:
[----:B------:R-:W-:Y:S05]  /*9720*/  BSYNC B1 ;  /* 0x0000000000017941 */ /* 0x000fea0003800000 */
.L_x_3587:
        /* <DEDUP_REMOVED lines=16> */
.L_x_3593:
[----:B------:R-:W-:Y:S05]  /*9830*/  BSYNC B2 ;  /* 0x0000000000027941 */ /* 0x000fea0003800000 */
.L_x_3592:
        /* <DEDUP_REMOVED lines=43> */
.L_x_3591:
[----:B------:R-:W-:Y:S05]  /*9af0*/  BSYNC B1 ;  /* 0x0000000000017941 */ /* 0x000fea0003800000 */
.L_x_3590:
        /* <DEDUP_REMOVED lines=15> */
.L_x_3594:
        /* <DEDUP_REMOVED lines=12> */
.L_x_3597:
[----:B------:R-:W-:-:S07]  /*9cb0*/  IMAD.MOV.U32 R156, RZ, RZ, R164 ;  /* 0x000000ffff9c7224 */ /* 0x000fce00078e00a4 */
.L_x_3598:
[----:B------:R-:W-:Y:S05]  /*9cc0*/  BSYNC B1 ;  /* 0x0000000000017941 */ /* 0x000fea0003800000 */
.L_x_3596:
        /* <DEDUP_REMOVED lines=16> */
.L_x_3602:
[----:B------:R-:W-:Y:S05]  /*9dd0*/  BSYNC B2 ;  /* 0x0000000000027941 */ /* 0x000fea0003800000 */
.L_x_3601:
        /* <DEDUP_REMOVED lines=43> */
.L_x_3600:
[----:B------:R-:W-:Y:S05]  /*a090*/  BSYNC B1 ;  /* 0x0000000000017941 */ /* 0x000fea0003800000 */
.L_x_3599:
        /* <DEDUP_REMOVED lines=10> */
.L_x_3595:
        /* <DEDUP_REMOVED lines=12> */
.L_x_3604:
[----:B------:R-:W-:-:S07]  /*a200*/  IMAD.MOV.U32 R180, RZ, RZ, R164 ;  /* 0x000000ffffb47224 */ /* 0x000fce00078e00a4 */
.L_x_3605:
[----:B------:R-:W-:Y:S05]  /*a210*/  BSYNC B1 ;  /* 0x0000000000017941 */ /* 0x000fea0003800000 */
.L_x_3603:
        /* <DEDUP_REMOVED lines=16> */
.L_x_3609:
[----:B------:R-:W-:Y:S05]  /*a320*/  BSYNC B2 ;  /* 0x0000000000027941 */ /* 0x000fea0003800000 */
.L_x_3608:
        /* <DEDUP_REMOVED lines=43> */
.L_x_3607:
[----:B------:R-:W-:Y:S05]  /*a5e0*/  BSYNC B1 ;  /* 0x0000000000017941 */ /* 0x000fea0003800000 */
.L_x_3606:
        /* <DEDUP_REMOVED lines=15> */
.L_x_3610:
        /* <DEDUP_REMOVED lines=12> */
.L_x_3613:
[----:B------:R-:W-:-:S07]  /*a7a0*/  IMAD.MOV.U32 R155, RZ, RZ, R164 ;  /* 0x000000ffff9b7224 */ /* 0x000fce00078e00a4 */
.L_x_3614:
[----:B------:R-:W-:Y:S05]  /*a7b0*/  BSYNC B1 ;  /* 0x0000000000017941 */ /* 0x000fea0003800000 */
.L_x_3612:
        /* <DEDUP_REMOVED lines=16> */
.L_x_3618:
[----:B------:R-:W-:Y:S05]  /*a8c0*/  BSYNC B2 ;  /* 0x0000000000027941 */ /* 0x000fea0003800000 */
.L_x_3617:
        /* <DEDUP_REMOVED lines=43> */
.L_x_3616:
[----:B------:R-:W-:Y:S05]  /*ab80*/  BSYNC B1 ;  /* 0x0000000000017941 */ /* 0x000fea0003800000 */
.L_x_3615:
        /* <DEDUP_REMOVED lines=10> */
.L_x_3611:
        /* <DEDUP_REMOVED lines=12> */
.L_x_3620:
[----:B------:R-:W-:-:S07]  /*acf0*/  IMAD.MOV.U32 R180, RZ, RZ, R164 ;  /* 0x000000ffffb47224 */ /* 0x000fce00078e00a4 */
.L_x_3621:
[----:B------:R-:W-:Y:S05]  /*ad00*/  BSYNC B1 ;  /* 0x0000000000017941 */ /* 0x000fea0003800000 */
.L_x_3619:
        /* <DEDUP_REMOVED lines=16> */
.L_x_3625:
[----:B------:R-:W-:Y:S05]  /*ae10*/  BSYNC B2 ;  /* 0x0000000000027941 */ /* 0x000fea0003800000 */
.L_x_3624:
        /* <DEDUP_REMOVED lines=43> */
.L_x_3623:
[----:B------:R-:W-:Y:S05]  /*b0d0*/  BSYNC B1 ;  /* 0x0000000000017941 */ /* 0x000fea0003800000 */
.L_x_3622:
[----:B------:R-:W-:Y:S01]  /*b0e0*/  I2FP.F32.U32 R65, R180 ;  /* 0x000000b400417245 */ /* 0x000fe20000201000 */
[----:B------:R-:W-:-:S04]  /*b0f0*/  HADD2.F32 R67, -RZ, R62.H1_H1 ;  /* 0x3000003eff437230 */ /* 0x000fc80000004100 */
[----:B------:R-:W-:Y:S01]  /*b100*/  FFMA.FTZ R65, R65, R178, 1.1641532182693481445e-10 ;  /* 0x2f00000041417423 */ /* 0x000fe200000100b2 */
[----:B------:R-:W-:-:S04]  /*b110*/  FMUL.FTZ R67, R67, R174 ;  /* 0x000000ae43437220 */ /* 0x000fc80000410000 */
[----:B------:R-:W-:-:S04]  /*b120*/  FSETP.GTU.FTZ.AND P3, PT, R65, R176, PT ;  /* 0x000000b04100720b */ /* 0x000fc80003f7c000 */
[----:B------:R-:W-:Y:S01]  /*b130*/  FSEL R215, R67, RZ, !P3 ;  /* 0x000000ff43d77208 */ /* 0x000fe20005800000 */
[----:B------:R-:W-:Y:S08]  /*b140*/  @P2 BRA `(.L_x_3626) ;  /* 0x0000000000182947 */ /* 0x000ff00003800000 */
[----:B------:R-:W-:Y:S01]  /*b150*/  IMAD.MOV.U32 R60, RZ, RZ, R61 ;  /* 0x000000ffff3c7224 */ /* 0x000fe200078e003d */
[----:B------:R-:W-:Y:S06]  /*b160*/  @!P1 BRA `(.L_x_3627) ;  /* 0x0000000400649947 */ /* 0x000fec0003800000 */
[----:B------:R-:W-:Y:S01]  /*b170*/  HADD2.F32 R62, -RZ, R54.H1_H1 ;  /* 0x30000036ff3e7230 */ /* 0x000fe20000004100 */
[----:B------:R-:W-:-:S04]  /*b180*/  MOV R60, R61 ;  /* 0x0000003d003c7202 */ /* 0x000fc80000000f00 */
[----:B------:R-:W-:Y:S01]  /*b190*/  FADD.FTZ R215, R62, R215 ;  /* 0x000000d73ed77221 */ /* 0x000fe20000010000 */
[----:B------:R-:W-:Y:S06]  /*b1a0*/  BRA `(.L_x_3627) ;  /* 0x0000000400547947 */ /* 0x000fec0003800000 */
.L_x_3626:
        /* <DEDUP_REMOVED lines=12> */
.L_x_3629:
[----:B------:R-:W-:-:S07]  /*b270*/  IMAD.MOV.U32 R62, RZ, RZ, R164 ;  /* 0x000000ffff3e7224 */ /* 0x000fce00078e00a4 */
.L_x_3630:
[----:B------:R-:W-:Y:S05]  /*b280*/  BSYNC B1 ;  /* 0x0000000000017941 */ /* 0x000fea0003800000 */
.L_x_3628:
        /* <DEDUP_REMOVED lines=16> */
.L_x_3634:
[----:B------:R-:W-:Y:S05]  /*b390*/  BSYNC B2 ;  /* 0x0000000000027941 */ /* 0x000fea0003800000 */
.L_x_3633:
        /* <DEDUP_REMOVED lines=43> */
.L_x_3632:
[----:B------:R-:W-:Y:S05]  /*b650*/  BSYNC B1 ;  /* 0x0000000000017941 */ /* 0x000fea0003800000 */
.L_x_3631:
        /* <DEDUP_REMOVED lines=10> */
.L_x_3627:
        /* <DEDUP_REMOVED lines=12> */
.L_x_3636:
[----:B------:R-:W-:-:S07]  /*b7c0*/  IMAD.MOV.U32 R62, RZ, RZ, R164 ;  /* 0x000000ffff3e7224 */ /* 0x000fce00078e00a4 */
.L_x_3637:
[----:B------:R-:W-:Y:S05]  /*b7d0*/  BSYNC B1 ;  /* 0x0000000000017941 */ /* 0x000fea0003800000 */
.L_x_3635:
        /* <DEDUP_REMOVED lines=16> */
.L_x_3641:
[----:B------:R-:W-:Y:S05]  /*b8e0*/  BSYNC B2 ;  /* 0x0000000000027941 */ /* 0x000fea0003800000 */
.L_x_3640:
        /* <DEDUP_REMOVED lines=43> */
.L_x_3639:
[----:B------:R-:W-:Y:S05]  /*bba0*/  BSYNC B1 ;  /* 0x0000000000017941 */ /* 0x000fea0003800000 */
.L_x_3638:
[----:B------:R-:W-:Y:S01]  /*bbb0*/  I2FP.F32.U32 R65, R62 ;  /* 0x0000003e00417245 */ /* 0x000fe20000201000 */
[----:B------:R-:W-:-:S04]  /*bbc0*/  HADD2.F32 R67, -RZ, R63.H0_H0 ;  /* 0x2000003fff437230 */ /* 0x000fc80000004100 */
[----:B------:R-:W-:Y:S01]  /*bbd0*/  FFMA.FTZ R65, R65, R178, 1.1641532182693481445e-10 ;  /* 0x2f00000041417423 */ /* 0x000fe200000100b2 */
[----:B------:R-:W-:-:S04]  /*bbe0*/  FMUL.FTZ R67, R67, R174 ;  /* 0x000000ae43437220 */ /* 0x000fc80000410000 */
[----:B------:R-:W-:-:S04]  /*bbf0*/  FSETP.GTU.FTZ.AND P4, PT, R65, R176, PT ;  /* 0x000000b04100720b */ /* 0x000fc80003f9c000 */
[----:B------:R-:W-:Y:S01]  /*bc00*/  FSEL R217, R67, RZ, !P4 ;  /* 0x000000ff43d97208 */ /* 0x000fe20006000000 */
[----:B------:R-:W-:Y:S08]  /*bc10*/  @P2 BRA `(.L_x_3642) ;  /* 0x0000000000182947 */ /* 0x000ff00003800000 */
[----:B------:R-:W-:Y:S01]  /*bc20*/  IMAD.MOV.U32 R60, RZ, RZ, R61 ;  /* 0x000000ffff3c7224 */ /* 0x000fe200078e003d */
[----:B------:R-:W-:Y:S06]  /*bc30*/  @!P1 BRA `(.L_x_3643) ;  /* 0x0000000400649947 */ /* 0x000fec0003800000 */
[----:B------:R-:W-:Y:S01]  /*bc40*/  HADD2.F32 R62, -RZ, R55.H0_H0 ;  /* 0x20000037ff3e7230 */ /* 0x000fe20000004100 */
[----:B------:R-:W-:-:S04]  /*bc50*/  MOV R60, R61 ;  /* 0x0000003d003c7202 */ /* 0x000fc80000000f00 */
[----:B------:R-:W-:Y:S01]  /*bc60*/  FADD.FTZ R217, R62, R217 ;  /* 0x000000d93ed97221 */ /* 0x000fe20000010000 */
[----:B------:R-:W-:Y:S06]  /*bc70*/  BRA `(.L_x_3643) ;  /* 0x0000000400547947 */ /* 0x000fec0003800000 */
.L_x_3642:
        /* <DEDUP_REMOVED lines=12> */
.L_x_3645:
[----:B------:R-:W-:-:S07]  /*bd40*/  IMAD.MOV.U32 R62, RZ, RZ, R164 ;  /* 0x000000ffff3e7224 */ /* 0x000fce00078e00a4 */
.L_x_3646:
[----:B------:R-:W-:Y:S05]  /*bd50*/  BSYNC B1 ;  /* 0x0000000000017941 */ /* 0x000fea0003800000 */
.L_x_3644:
        /* <DEDUP_REMOVED lines=16> */
.L_x_3650:
[----:B------:R-:W-:Y:S05]  /*be60*/  BSYNC B2 ;  /* 0x0000000000027941 */ /* 0x000fea0003800000 */
.L_x_3649:
        /* <DEDUP_REMOVED lines=43> */
.L_x_3648:
[----:B------:R-:W-:Y:S05]  /*c120*/  BSYNC B1 ;  /* 0x0000000000017941 */ /* 0x000fea0003800000 */
.L_x_3647:
        /* <DEDUP_REMOVED lines=10> */
.L_x_3643:
        /* <DEDUP_REMOVED lines=12> */
.L_x_3652:
[----:B------:R-:W-:-:S07]  /*c290*/  IMAD.MOV.U32 R62, RZ, RZ, R164 ;  /* 0x000000ffff3e7224 */ /* 0x000fce00078e00a4 */
.L_x_3653:
[----:B------:R-:W-:Y:S05]  /*c2a0*/  BSYNC B1 ;  /* 0x0000000000017941 */ /* 0x000fea0003800000 */
.L_x_3651:
        /* <DEDUP_REMOVED lines=16> */
.L_x_3657:
[----:B------:R-:W-:Y:S05]  /*c3b0*/  BSYNC B2 ;  /* 0x0000000000027941 */ /* 0x000fea0003800000 */
.L_x_3656:
        /* <DEDUP_REMOVED lines=43> */
.L_x_3655:
[----:B------:R-:W-:Y:S05]  /*c670*/  BSYNC B1 ;  /* 0x0000000000017941 */ /* 0x000fea0003800000 */
.L_x_3654:
        /* <DEDUP_REMOVED lines=13> */
.L_x_3658:
        /* <DEDUP_REMOVED lines=12> */
.L_x_3661:
[----:B------:R-:W-:-:S07]  /*c810*/  IMAD.MOV.U32 R152, RZ, RZ, R164 ;  /* 0x000000ffff987224 */ /* 0x000fce00078e00a4 */
.L_x_3662:
[----:B------:R-:W-:Y:S05]  /*c820*/  BSYNC B1 ;  /* 0x0000000000017941 */ /* 0x000fea0003800000 */
.L_x_3660:
        /* <DEDUP_REMOVED lines=16> */
.L_x_3666:
[----:B------:R-:W-:Y:S05]  /*c930*/  BSYNC B2 ;  /* 0x0000000000027941 */ /* 0x000fea0003800000 */
.L_x_3665:
        /* <DEDUP_REMOVED lines=43> */
.L_x_3664:
[----:B------:R-:W-:Y:S05]  /*cbf0*/  BSYNC B1 ;  /* 0x0000000000017941 */ /* 0x000fea0003800000 */
.L_x_3663:
        /* <DEDUP_REMOVED lines=10> */
.L_x_3659:
        /* <DEDUP_REMOVED lines=54> */
.L_x_3667:
[----:B------:R-:W-:-:S07]  /*d000*/  VIADD R172, R172, 0x100 ;  /* 0x00000100acac7836 */ /* 0x000fce0000000000 */
.L_x_3538:
[----:B------:R-:W-:Y:S05]  /*d010*/  BSYNC B0 ;  /* 0x0000000000007941 */ /* 0x000fea0003800000 */
.L_x_3537:
        /* <DEDUP_REMOVED lines=29> */
.L_x_3671:
[----:B------:R-:W-:-:S07]  /*d1f0*/  MOV R173, R164 ;  /* 0x000000a400ad7202 */ /* 0x000fce0000000f00 */
.L_x_3672:
[----:B------:R-:W-:Y:S05]  /*d200*/  BSYNC B1 ;  /* 0x0000000000017941 */ /* 0x000fea0003800000 */
.L_x_3670:
        /* <DEDUP_REMOVED lines=16> */
.L_x_3676:
[----:B------:R-:W-:Y:S05]  /*d310*/  BSYNC B2 ;  /* 0x0000000000027941 */ /* 0x000fea0003800000 */
.L_x_3675:
        /* <DEDUP_REMOVED lines=43> */
.L_x_3674:
[----:B------:R-:W-:Y:S05]  /*d5d0*/  BSYNC B1 ;  /* 0x0000000000017941 */ /* 0x000fea0003800000 */
.L_x_3673:
[----:B------:R-:W0:Y:S01]  /*d5e0*/  LDC R176, c[0x0][0x294] ;  /* 0x0000a500ffb07b82 */ /* 0x000e220000000800 */
[----:B------:R-:W-:Y:S01]  /*d5f0*/  HFMA2.MMA R178, -RZ, RZ, 0.1171875, 0 ;  /* 0x2f800000ffb27435 */ /* 0x000fe200000001ff */
[----:B------:R-:W-:Y:S01]  /*d600*/  I2FP.F32.U32 R67, R173 ;  /* 0x000000ad00437245 */ /* 0x000fe20000201000 */
[----:B-----5:R-:W-:Y:S01]  /*d610*/  HADD2.F32 R165, -RZ, R60.H0_H0 ;  /* 0x2000003cffa57230 */ /* 0x020fe20000004100 */
[----:B------:R-:W-:Y:S02]  /*d620*/  ISETP.NE.U32.AND P2, PT, R64, RZ, PT ;  /* 0x000000ff4000720c */ /* 0x000fe40003f45070 */
[----:B------:R-:W-:Y:S02]  /*d630*/  LOP3.LUT R49, R49, 0xffffffef, RZ, 0xc0, !PT ;  /* 0xffffffef31317812 */ /* 0x000fe400078ec0ff */
[----:B------:R-:W1:Y:S01]  /*d640*/  LDC R174, c[0x0][0x298] ;  /* 0x0000a600ffae7b82 */ /* 0x000e620000000800 */
[----:B------:R-:W-:Y:S02]  /*d650*/  ISETP.NE.AND.EX P2, PT, R65, RZ, PT, P2 ;  /* 0x000000ff4100720c */ /* 0x000fe40003f45320 */
        /* <DEDUP_REMOVED lines=8> */
[----:B------:R-:W-:Y:S01]  /*d6e0*/  HADD2.F32 R66, -RZ, R52.H0_H0 ;  /* 0x20000034ff427230 */ /* 0x000fe20000004100 */
[----:B------:R-:W-:-:S04]  /*d6f0*/  MOV R64, R180 ;  /* 0x000000b400407202 */ /* 0x000fc80000000f00 */
[----:B------:R-:W-:Y:S01]  /*d700*/  FADD.FTZ R173, R66, R173 ;  /* 0x000000ad42ad7221 */ /* 0x000fe20000010000 */
[----:B------:R-:W-:Y:S06]  /*d710*/  BRA `(.L_x_3678) ;  /* 0x0000000400547947 */ /* 0x000fec0003800000 */
.L_x_3677:
        /* <DEDUP_REMOVED lines=12> */
.L_x_3680:
[----:B------:R-:W-:-:S07]  /*d7e0*/  IMAD.MOV.U32 R159, RZ, RZ, R164 ;  /* 0x000000ffff9f7224 */ /* 0x000fce00078e00a4 */
.L_x_3681:
[----:B------:R-:W-:Y:S05]  /*d7f0*/  BSYNC B1 ;  /* 0x0000000000017941 */ /* 0x000fea0003800000 */
.L_x_3679:
        /* <DEDUP_REMOVED lines=16> */
.L_x_3685:
[----:B------:R-:W-:Y:S05]  /*d900*/  BSYNC B2 ;  /* 0x0000000000027941 */ /* 0x000fea0003800000 */
.L_x_3684:
        /* <DEDUP_REMOVED lines=43> */
.L_x_3683:
[----:B------:R-:W-:Y:S05]  /*dbc0*/  BSYNC B1 ;  /* 0x0000000000017941 */ /* 0x000fea0003800000 */
.L_x_3682:
        /* <DEDUP_REMOVED lines=10> */
.L_x_3678:
        /* <DEDUP_REMOVED lines=12> */
.L_x_3687:
[----:B------:R-:W-:-:S07]  /*dd30*/  IMAD.MOV.U32 R180, RZ, RZ, R164 ;  /* 0x000000ffffb47224 */ /* 0x000fce00078e00a4 */
.L_x_3688:
[----:B------:R-:W-:Y:S05]  /*dd40*/  BSYNC B1 ;  /* 0x0000000000017941 */ /* 0x000fea0003800000 */
.L_x_3686:
        /* <DEDUP_REMOVED lines=16> */
.L_x_3692:
[----:B------:R-:W-:Y:S05]  /*de50*/  BSYNC B2 ;  /* 0x0000000000027941 */ /* 0x000fea0003800000 */
.L_x_3691:
        /* <DEDUP_REMOVED lines=43> */
.L_x_3690:
[----:B------:R-:W-:Y:S05]  /*e110*/  BSYNC B1 ;  /* 0x0000000000017941 */ /* 0x000fea0003800000 */
.L_x_3689:
        /* <DEDUP_REMOVED lines=15> */
.L_x_3693:
        /* <DEDUP_REMOVED lines=12> */
.L_x_3696:
[----:B------:R-:W-:-:S07]  /*e2d0*/  IMAD.MOV.U32 R60, RZ, RZ, R164 ;  /* 0x000000ffff3c7224 */ /* 0x000fce00078e00a4 */
.L_x_3697:
[----:B------:R-:W-:Y:S05]  /*e2e0*/  BSYNC B1 ;  /* 0x0000000000017941 */ /* 0x000fea0003800000 */
.L_x_3695:
        /* <DEDUP_REMOVED lines=16> */
.L_x_3701:
[----:B------:R-:W-:Y:S05]  /*e3f0*/  BSYNC B2 ;  /* 0x0000000000027941 */ /* 0x000fea0003800000 */
.L_x_3700:
        /* <DEDUP_REMOVED lines=43> */
.L_x_3699:
[----:B------:R-:W-:Y:S05]  /*e6b0*/  BSYNC B1 ;  /* 0x0000000000017941 */ /* 0x000fea0003800000 */
.L_x_3698:
        /* <DEDUP_REMOVED lines=10> */
.L_x_3694:
        /* <DEDUP_REMOVED lines=12> */
.L_x_3703:
[----:B------:R-:W-:-:S07]  /*e820*/  IMAD.MOV.U32 R60, RZ, RZ, R164 ;  /* 0x000000ffff3c7224 */ /* 0x000fce00078e00a4 */
.L_x_3704:
[----:B------:R-:W-:Y:S05]  /*e830*/  BSYNC B1 ;  /* 0x0000000000017941 */ /* 0x000fea0003800000 */
.L_x_3702:
        /* <DEDUP_REMOVED lines=16> */
.L_x_3708:
[----:B------:R-:W-:Y:S05]  /*e940*/  BSYNC B2 ;  /* 0x0000000000027941 */ /* 0x000fea0003800000 */
.L_x_3707:
        /* <DEDUP_REMOVED lines=43> */
.L_x_3706:
[----:B------:R-:W-:Y:S05]  /*ec00*/  BSYNC B1 ;  /* 0x0000000000017941 */ /* 0x000fea0003800000 */
.L_x_3705:
        /* <DEDUP_REMOVED lines=15> */
.L_x_3709:
        /* <DEDUP_REMOVED lines=12> */
.L_x_3712:
[----:B------:R-:W-:-:S07]  /*edc0*/  IMAD.MOV.U32 R60, RZ, RZ, R164 ;  /* 0x000000ffff3c7224 */ /* 0x000fce00078e00a4 */
.L_x_3713:
[----:B------:R-:W-:Y:S05]  /*edd0*/  BSYNC B1 ;  /* 0x0000000000017941 */ /* 0x000fea0003800000 */
.L_x_3711:
        /* <DEDUP_REMOVED lines=16> */
.L_x_3717:
[----:B------:R-:W-:Y:S05]  /*eee0*/  BSYNC B2 ;  /* 0x0000000000027941 */ /* 0x000fea0003800000 */
.L_x_3716:
        /* <DEDUP_REMOVED lines=43> */
.L_x_3715:
[----:B------:R-:W-:Y:S05]  /*f1a0*/  BSYNC B1 ;  /* 0x0000000000017941 */ /* 0x000fea0003800000 */
.L_x_3714:
        /* <DEDUP_REMOVED lines=10> */
.L_x_3710:
        /* <DEDUP_REMOVED lines=12> */
.L_x_3719:
[----:B------:R-:W-:-:S07]  /*f310*/  IMAD.MOV.U32 R60, RZ, RZ, R164 ;  /* 0x000000ffff3c7224 */ /* 0x000fce00078e00a4 */
.L_x_3720:
[----:B------:R-:W-:Y:S05]  /*f320*/  BSYNC B1 ;  /* 0x0000000000017941 */ /* 0x000fea0003800000 */
.L_x_3718:
        /* <DEDUP_REMOVED lines=16> */
.L_x_3724:
[----:B------:R-:W-:Y:S05]  /*f430*/  BSYNC B2 ;  /* 0x0000000000027941 */ /* 0x000fea0003800000 */
.L_x_3723:
        /* <DEDUP_REMOVED lines=43> */
.L_x_3722:
[----:B------:R-:W-:Y:S05]  /*f6f0*/  BSYNC B1 ;  /* 0x0000000000017941 */ /* 0x000fea0003800000 */
.L_x_3721:
        /* <DEDUP_REMOVED lines=15> */
.L_x_3725:
        /* <DEDUP_REMOVED lines=12> */
.L_x_3728:
[----:B------:R-:W-:-:S07]  /*f8b0*/  IMAD.MOV.U32 R156, RZ, RZ, R164 ;  /* 0x000000ffff9c7224 */ /* 0x000fce00078e00a4 */
.L_x_3729:
[----:B------:R-:W-:Y:S05]  /*f8c0*/  BSYNC B1 ;  /* 0x0000000000017941 */ /* 0x000fea0003800000 */
.L_x_3727:
        /* <DEDUP_REMOVED lines=16> */
.L_x_3733:
[----:B------:R-:W-:Y:S05]  /*f9d0*/  BSYNC B2 ;  /* 0x0000000000027941 */ /* 0x000fea0003800000 */
.L_x_3732:
        /* <DEDUP_REMOVED lines=43> */
.L_x_3731:
[----:B------:R-:W-:Y:S05]  /*fc90*/  BSYNC B1 ;  /* 0x0000000000017941 */ /* 0x000fea0003800000 */
.L_x_3730:
        /* <DEDUP_REMOVED lines=10> */
.L_x_3726:
        /* <DEDUP_REMOVED lines=12> */
.L_x_3735:
[----:B------:R-:W-:-:S07]  /*fe00*/  IMAD.MOV.U32 R180, RZ, RZ, R164 ;  /* 0x000000ffffb47224 */ /* 0x000fce00078e00a4 */
.L_x_3736:
[----:B------:R-:W-:Y:S05]  /*fe10*/  BSYNC B1 ;  /* 0x0000000000017941 */ /* 0x000fea0003800000 */
.L_x_3734:
        /* <DEDUP_REMOVED lines=16> */
.L_x_3740:
[----:B------:R-:W-:Y:S05]  /*ff20*/  BSYNC B2 ;  /* 0x0000000000027941 */ /* 0x000fea0003800000 */
.L_x_3739:
        /* <DEDUP_REMOVED lines=43> */
.L_x_3738:
[----:B------:R-:W-:Y:S05]  /*101e0*/  BSYNC B1 ;  /* 0x0000000000017941 */ /* 0x000fea0003800000 */
.L_x_3737:
        /* <DEDUP_REMOVED lines=15> */
.L_x_3741:
        /* <DEDUP_REMOVED lines=12> */
.L_x_3744:
[----:B------:R-:W-:-:S07]  /*103a0*/  IMAD.MOV.U32 R155, RZ, RZ, R164 ;  /* 0x000000ffff9b7224 */ /* 0x000fce00078e00a4 */
.L_x_3745:
[----:B------:R-:W-:Y:S05]  /*103b0*/  BSYNC B1 ;  /* 0x0000000000017941 */ /* 0x000fea0003800000 */
.L_x_3743:
        /* <DEDUP_REMOVED lines=16> */
.L_x_3749:
[----:B------:R-:W-:Y:S05]  /*104c0*/  BSYNC B2 ;  /* 0x0000000000027941 */ /* 0x000fea0003800000 */
.L_x_3748:
        /* <DEDUP_REMOVED lines=43> */
.L_x_3747:
[----:B------:R-:W-:Y:S05]  /*10780*/  BSYNC B1 ;  /* 0x0000000000017941 */ /* 0x000fea0003800000 */
.L_x_3746:
        /* <DEDUP_REMOVED lines=10> */
.L_x_3742:
        /* <DEDUP_REMOVED lines=12> */
.L_x_3751:
[----:B------:R-:W-:-:S07]  /*108f0*/  IMAD.MOV.U32 R180, RZ, RZ, R164 ;  /* 0x000000ffffb47224 */ /* 0x000fce00078e00a4 */
.L_x_3752:
[----:B------:R-:W-:Y:S05]  /*10900*/  BSYNC B1 ;  /* 0x0000000000017941 */ /* 0x000fea0003800000 */
.L_x_3750:
        /* <DEDUP_REMOVED lines=16> */
.L_x_3756:
[----:B------:R-:W-:Y:S05]  /*10a10*/  BSYNC B2 ;  /* 0x0000000000027941 */ /* 0x000fea0003800000 */
.L_x_3755:
        /* <DEDUP_REMOVED lines=43> */
.L_x_3754:
[----:B------:R-:W-:Y:S05]  /*10cd0*/  BSYNC B1 ;  /* 0x0000000000017941 */ /* 0x000fea0003800000 */
.L_x_3753:
        /* <DEDUP_REMOVED lines=13> */
.L_x_3757:
        /* <DEDUP_REMOVED lines=12> */
.L_x_3760:
[----:B------:R-:W-:-:S07]  /*10e70*/  IMAD.MOV.U32 R62, RZ, RZ, R164 ;  /* 0x000000ffff3e7224 */ /* 0x000fce00078e00a4 */
.L_x_3761:
[----:B------:R-:W-:Y:S05]  /*10e80*/  BSYNC B1 ;  /* 0x0000000000017941 */ /* 0x000fea0003800000 */
.L_x_3759:
        /* <DEDUP_REMOVED lines=16> */
.L_x_3765:
[----:B------:R-:W-:Y:S05]  /*10f90*/  BSYNC B2 ;  /* 0x0000000000027941 */ /* 0x000fea0003800000 */
.L_x_3764:
        /* <DEDUP_REMOVED lines=43> */
.L_x_3763:
[----:B------:R-:W-:Y:S05]  /*11250*/  BSYNC B1 ;  /* 0x0000000000017941 */ /* 0x000fea0003800000 */
.L_x_3762:
        /* <DEDUP_REMOVED lines=10> */
.L_x_3758:
        /* <DEDUP_REMOVED lines=12> */
.L_x_3767:
[----:B------:R-:W-:-:S07]  /*113c0*/  IMAD.MOV.U32 R62, RZ, RZ, R164 ;  /* 0x000000ffff3e7224 */ /* 0x000fce00078e00a4 */
.L_x_3768:
[----:B------:R-:W-:Y:S05]  /*113d0*/  BSYNC B1 ;  /* 0x0000000000017941 */ /* 0x000fea0003800000 */
.L_x_3766:
        /* <DEDUP_REMOVED lines=16> */
.L_x_3772:
[----:B------:R-:W-:Y:S05]  /*114e0*/  BSYNC B2 ;  /* 0x0000000000027941 */ /* 0x000fea0003800000 */
.L_x_3771:
        /* <DEDUP_REMOVED lines=43> */
.L_x_3770:
[----:B------:R-:W-:Y:S05]  /*117a0*/  BSYNC B1 ;  /* 0x0000000000017941 */ /* 0x000fea0003800000 */
.L_x_3769:
        /* <DEDUP_REMOVED lines=13> */
.L_x_3773:
        /* <DEDUP_REMOVED lines=12> */
.L_x_3776:
[----:B------:R-:W-:-:S07]  /*11940*/  IMAD.MOV.U32 R62, RZ, RZ, R164 ;  /* 0x000000ffff3e7224 */ /* 0x000fce00078e00a4 */
.L_x_3777:
[----:B------:R-:W-:Y:S05]  /*11950*/  BSYNC B1 ;  /* 0x0000000000017941 */ /* 0x000fea0003800000 */
.L_x_3775:
        /* <DEDUP_REMOVED lines=16> */
.L_x_3781:
[----:B------:R-:W-:Y:S05]  /*11a60*/  BSYNC B2 ;  /* 0x0000000000027941 */ /* 0x000fea0003800000 */
.L_x_3780:
        /* <DEDUP_REMOVED lines=43> */
.L_x_3779:
[----:B------:R-:W-:Y:S05]  /*11d20*/  BSYNC B1 ;  /* 0x0000000000017941 */ /* 0x000fea0003800000 */
.L_x_3778:
        /* <DEDUP_REMOVED lines=10> */
.L_x_3774:
        /* <DEDUP_REMOVED lines=12> */
.L_x_3783:
[----:B------:R-:W-:-:S07]  /*11e90*/  IMAD.MOV.U32 R62, RZ, RZ, R164 ;  /* 0x000000ffff3e7224 */ /* 0x000fce00078e00a4 */
.L_x_3784:
[----:B------:R-:W-:Y:S05]  /*11ea0*/  BSYNC B1 ;  /* 0x0000000000017941 */ /* 0x000fea0003800000 */
.L_x_3782:
        /* <DEDUP_REMOVED lines=16> */
.L_x_3788:
[----:B------:R-:W-:Y:S05]  /*11fb0*/  BSYNC B2 ;  /* 0x0000000000027941 */ /* 0x000fea0003800000 */
.L_x_3787:
        /* <DEDUP_REMOVED lines=43> */
.L_x_3786:
[----:B------:R-:W-:Y:S05]  /*12270*/  BSYNC B1 ;  /* 0x0000000000017941 */ /* 0x000fea0003800000 */
.L_x_3785:
        /* <DEDUP_REMOVED lines=13> */
.L_x_3789:
        /* <DEDUP_REMOVED lines=12> */
.L_x_3792:
[----:B------:R-:W-:-:S07]  /*12410*/  IMAD.MOV.U32 R152, RZ, RZ, R164 ;  /* 0x000000ffff987224 */ /* 0x000fce00078e00a4 */
.L_x_3793:
[----:B------:R-:W-:Y:S05]  /*12420*/  BSYNC B1 ;  /* 0x0000000000017941 */ /* 0x000fea0003800000 */
.L_x_3791:
        /* <DEDUP_REMOVED lines=16> */
.L_x_3797:
[----:B------:R-:W-:Y:S05]  /*12530*/  BSYNC B2 ;  /* 0x0000000000027941 */ /* 0x000fea0003800000 */
.L_x_3796:
        /* <DEDUP_REMOVED lines=43> */
.L_x_3795:
[----:B------:R-:W-:Y:S05]  /*127f0*/  BSYNC B1 ;  /* 0x0000000000017941 */ /* 0x000fea0003800000 */
.L_x_3794:
        /* <DEDUP_REMOVED lines=10> */
.L_x_3790:
        /* <DEDUP_REMOVED lines=54> */
.L_x_3798:
[----:B------:R-:W-:-:S07]  /*12c00*/  VIADD R172, R172, 0x100 ;  /* 0x00000100acac7836 */ /* 0x000fce0000000000 */
.L_x_3669:
[----:B------:R-:W-:Y:S05]  /*12c10*/  BSYNC B0 ;  /* 0x0000000000007941 */ /* 0x000fea0003800000 */
.L_x_3668:
        /* <DEDUP_REMOVED lines=29> */
.L_x_3802:
[----:B------:R-:W-:-:S07]  /*12df0*/  MOV R171, R164 ;  /* 0x000000a400ab7202 */ /* 0x000fce0000000f00 */
.L_x_3803:
[----:B------:R-:W-:Y:S05]  /*12e00*/  BSYNC B1 ;  /* 0x0000000000017941 */ /* 0x000fea0003800000 */
.L_x_3801:
        /* <DEDUP_REMOVED lines=16> */
.L_x_3807:
[----:B------:R-:W-:Y:S05]  /*12f10*/  BSYNC B2 ;  /* 0x0000000000027941 */ /* 0x000fea0003800000 */
.L_x_3806:
        /* <DEDUP_REMOVED lines=43> */
.L_x_3805:
[----:B------:R-:W-:Y:S05]  /*131d0*/  BSYNC B1 ;  /* 0x0000000000017941 */ /* 0x000fea0003800000 */
.L_x_3804:
        /* <DEDUP_REMOVED lines=20> */
.L_x_3808:
        /* <DEDUP_REMOVED lines=12> */
.L_x_3811:
[----:B------:R-:W-:-:S07]  /*133e0*/  IMAD.MOV.U32 R159, RZ, RZ, R164 ;  /* 0x000000ffff9f7224 */ /* 0x000fce00078e00a4 */
.L_x_3812:
[----:B------:R-:W-:Y:S05]  /*133f0*/  BSYNC B1 ;  /* 0x0000000000017941 */ /* 0x000fea0003800000 */
.L_x_3810:
        /* <DEDUP_REMOVED lines=16> */
.L_x_3816:
[----:B------:R-:W-:Y:S05]  /*13500*/  BSYNC B2 ;  /* 0x0000000000027941 */ /* 0x000fea0003800000 */
.L_x_3815:
        /* <DEDUP_REMOVED lines=43> */
.L_x_3814:
[----:B------:R-:W-:Y:S05]  /*137c0*/  BSYNC B1 ;  /* 0x0000000000017941 */ /* 0x000fea0003800000 */
.L_x_3813:
        /* <DEDUP_REMOVED lines=10> */
.L_x_3809:
        /* <DEDUP_REMOVED lines=12> */
.L_x_3818:
[----:B------:R-:W-:-:S07]  /*13930*/  IMAD.MOV.U32 R179, RZ, RZ, R164 ;  /* 0x000000ffffb37224 */ /* 0x000fce00078e00a4 */
.L_x_3819:
[----:B------:R-:W-:Y:S05]  /*13940*/  BSYNC B1 ;  /* 0x0000000000017941 */ /* 0x000fea0003800000 */
.L_x_3817:
        /* <DEDUP_REMOVED lines=16> */
.L_x_3823:
[----:B------:R-:W-:Y:S05]  /*13a50*/  BSYNC B2 ;  /* 0x0000000000027941 */ /* 0x000fea0003800000 */
.L_x_3822:
        /* <DEDUP_REMOVED lines=43> */
.L_x_3821:
[----:B------:R-:W-:Y:S05]  /*13d10*/  BSYNC B1 ;  /* 0x0000000000017941 */ /* 0x000fea0003800000 */
.L_x_3820:
        /* <DEDUP_REMOVED lines=15> */
.L_x_3824:
        /* <DEDUP_REMOVED lines=12> */
.L_x_3827:
[----:B------:R-:W-:-:S07]  /*13ed0*/  IMAD.MOV.U32 R60, RZ, RZ, R164 ;  /* 0x000000ffff3c7224 */ /* 0x000fce00078e00a4 */
.L_x_3828:
[----:B------:R-:W-:Y:S05]  /*13ee0*/  BSYNC B1 ;  /* 0x0000000000017941 */ /* 0x000fea0003800000 */
.L_x_3826:
        /* <DEDUP_REMOVED lines=16> */
.L_x_3832:
[----:B------:R-:W-:Y:S05]  /*13ff0*/  BSYNC B2 ;  /* 0x0000000000027941 */ /* 0x000fea0003800000 */
.L_x_3831:
        /* <DEDUP_REMOVED lines=43> */
.L_x_3830:
[----:B------:R-:W-:Y:S05]  /*142b0*/  BSYNC B1 ;  /* 0x0000000000017941 */ /* 0x000fea0003800000 */
.L_x_3829:
        /* <DEDUP_REMOVED lines=10> */
.L_x_3825:
        /* <DEDUP_REMOVED lines=12> */
.L_x_3834:
[----:B------:R-:W-:-:S07]  /*14420*/  IMAD.MOV.U32 R60, RZ, RZ, R164 ;  /* 0x000000ffff3c7224 */ /* 0x000fce00078e00a4 */
.L_x_3835:
[----:B------:R-:W-:Y:S05]  /*14430*/  BSYNC B1 ;  /* 0x0000000000017941 */ /* 0x000fea0003800000 */
.L_x_3833:
        /* <DEDUP_REMOVED lines=16> */
.L_x_3839:
[----:B------:R-:W-:Y:S05]  /*14540*/  BSYNC B2 ;  /* 0x0000000000027941 */ /* 0x000fea0003800000 */
.L_x_3838:
        /* <DEDUP_REMOVED lines=43> */
.L_x_3837:
[----:B------:R-:W-:Y:S05]  /*14800*/  BSYNC B1 ;  /* 0x0000000000017941 */ /* 0x000fea0003800000 */
.L_x_3836:
        /* <DEDUP_REMOVED lines=15> */
.L_x_3840:
        /* <DEDUP_REMOVED lines=12> */
.L_x_3843:
[----:B------:R-:W-:-:S07]  /*149c0*/  IMAD.MOV.U32 R60, RZ, RZ, R164 ;  /* 0x000000ffff3c7224 */ /* 0x000fce00078e00a4 */
.L_x_3844:
[----:B------:R-:W-:Y:S05]  /*149d0*/  BSYNC B1 ;  /* 0x0000000000017941 */ /* 0x000fea0003800000 */
.L_x_3842:
        /* <DEDUP_REMOVED lines=16> */
.L_x_3848:
[----:B------:R-:W-:Y:S05]  /*14ae0*/  BSYNC B2 ;  /* 0x0000000000027941 */ /* 0x000fea0003800000 */
.L_x_3847:
        /* <DEDUP_REMOVED lines=43> */
.L_x_3846:
[----:B------:R-:W-:Y:S05]  /*14da0*/  BSYNC B1 ;  /* 0x0000000000017941 */ /* 0x000fea0003800000 */
.L_x_3845:
        /* <DEDUP_REMOVED lines=10> */
.L_x_3841:
        /* <DEDUP_REMOVED lines=12> */
.L_x_3850:
[----:B------:R-:W-:-:S07]  /*14f10*/  IMAD.MOV.U32 R60, RZ, RZ, R164 ;  /* 0x000000ffff3c7224 */ /* 0x000fce00078e00a4 */
.L_x_3851:
[----:B------:R-:W-:Y:S05]  /*14f20*/  BSYNC B1 ;  /* 0x0000000000017941 */ /* 0x000fea0003800000 */
.L_x_3849:
        /* <DEDUP_REMOVED lines=16> */
.L_x_3855:
[----:B------:R-:W-:Y:S05]  /*15030*/  BSYNC B2 ;  /* 0x0000000000027941 */ /* 0x000fea0003800000 */
.L_x_3854:
        /* <DEDUP_REMOVED lines=43> */
.L_x_3853:
[----:B------:R-:W-:Y:S05]  /*152f0*/  BSYNC B1 ;  /* 0x0000000000017941 */ /* 0x000fea0003800000 */
.L_x_3852:
        /* <DEDUP_REMOVED lines=15> */
.L_x_3856:
        /* <DEDUP_REMOVED lines=12> */
.L_x_3859:
[----:B------:R-:W-:-:S07]  /*154b0*/  IMAD.MOV.U32 R156, RZ, RZ, R164 ;  /* 0x000000ffff9c7224 */ /* 0x000fce00078e00a4 */
.L_x_3860:
[----:B------:R-:W-:Y:S05]  /*154c0*/  BSYNC B1 ;  /* 0x0000000000017941 */ /* 0x000fea0003800000 */
.L_x_3858:
        /* <DEDUP_REMOVED lines=16> */
.L_x_3864:
[----:B------:R-:W-:Y:S05]  /*155d0*/  BSYNC B2 ;  /* 0x0000000000027941 */ /* 0x000fea0003800000 */
.L_x_3863:
        /* <DEDUP_REMOVED lines=43> */
.L_x_3862:
[----:B------:R-:W-:Y:S05]  /*15890*/  BSYNC B1 ;  /* 0x0000000000017941 */ /* 0x000fea0003800000 */
.L_x_3861:
        /* <DEDUP_REMOVED lines=10> */
.L_x_3857:
        /* <DEDUP_REMOVED lines=12> */
.L_x_3866:
[----:B------:R-:W-:-:S07]  /*15a00*/  IMAD.MOV.U32 R180, RZ, RZ, R164 ;  /* 0x000000ffffb47224 */ /* 0x000fce00078e00a4 */
.L_x_3867:
[----:B------:R-:W-:Y:S05]  /*15a10*/  BSYNC B1 ;  /* 0x0000000000017941 */ /* 0x000fea0003800000 */
.L_x_3865:
        /* <DEDUP_REMOVED lines=16> */
.L_x_3871:
[----:B------:R-:W-:Y:S05]  /*15b20*/  BSYNC B2 ;  /* 0x0000000000027941 */ /* 0x000fea0003800000 */
.L_x_3870:
        /* <DEDUP_REMOVED lines=43> */
.L_x_3869:
[----:B------:R-:W-:Y:S05]  /*15de0*/  BSYNC B1 ;  /* 0x0000000000017941 */ /* 0x000fea0003800000 */
.L_x_3868:
        /* <DEDUP_REMOVED lines=15> */
.L_x_3872:
        /* <DEDUP_REMOVED lines=12> */
.L_x_3875:
[----:B------:R-:W-:-:S07]  /*15fa0*/  IMAD.MOV.U32 R155, RZ, RZ, R164 ;  /* 0x000000ffff9b7224 */ /* 0x000fce00078e00a4 */
.L_x_3876:
[----:B------:R-:W-:Y:S05]  /*15fb0*/  BSYNC B1 ;  /* 0x0000000000017941 */ /* 0x000fea0003800000 */
.L_x_3874:
        /* <DEDUP_REMOVED lines=16> */
.L_x_3880:
[----:B------:R-:W-:Y:S05]  /*160c0*/  BSYNC B2 ;  /* 0x0000000000027941 */ /* 0x000fea0003800000 */
.L_x_3879:
        /* <DEDUP_REMOVED lines=43> */
.L_x_3878:
[----:B------:R-:W-:Y:S05]  /*16380*/  BSYNC B1 ;  /* 0x0000000000017941 */ /* 0x000fea0003800000 */
.L_x_3877:
        /* <DEDUP_REMOVED lines=10> */
.L_x_3873:
        /* <DEDUP_REMOVED lines=12> */
.L_x_3882:
[----:B------:R-:W-:-:S07]  /*164f0*/  IMAD.MOV.U32 R180, RZ, RZ, R164 ;  /* 0x000000ffffb47224 */ /* 0x000fce00078e00a4 */
.L_x_3883:
[----:B------:R-:W-:Y:S05]  /*16500*/  BSYNC B1 ;  /* 0x0000000000017941 */ /* 0x000fea0003800000 */
.L_x_3881:
        /* <DEDUP_REMOVED lines=16> */
.L_x_3887:
[----:B------:R-:W-:Y:S05]  /*16610*/  BSYNC B2 ;  /* 0x0000000000027941 */ /* 0x000fea0003800000 */
.L_x_3886:
        /* <DEDUP_REMOVED lines=43> */
.L_x_3885:
[----:B------:R-:W-:Y:S05]  /*168d0*/  BSYNC B1 ;  /* 0x0000000000017941 */ /* 0x000fea0003800000 */
.L_x_3884:
        /* <DEDUP_REMOVED lines=13> */
.L_x_3888:
        /* <DEDUP_REMOVED lines=12> */
.L_x_3891:
[----:B------:R-:W-:-:S07]  /*16a70*/  IMAD.MOV.U32 R62, RZ, RZ, R164 ;  /* 0x000000ffff3e7224 */ /* 0x000fce00078e00a4 */
.L_x_3892:
[----:B------:R-:W-:Y:S05]  /*16a80*/  BSYNC B1 ;  /* 0x0000000000017941 */ /* 0x000fea0003800000 */
.L_x_3890:
        /* <DEDUP_REMOVED lines=16> */
.L_x_3896:
[----:B------:R-:W-:Y:S05]  /*16b90*/  BSYNC B2 ;  /* 0x0000000000027941 */ /* 0x000fea0003800000 */
.L_x_3895:
        /* <DEDUP_REMOVED lines=43> */
.L_x_3894:
[----:B------:R-:W-:Y:S05]  /*16e50*/  BSYNC B1 ;  /* 0x0000000000017941 */ /* 0x000fea0003800000 */
.L_x_3893:
        /* <DEDUP_REMOVED lines=10> */
.L_x_3889:
        /* <DEDUP_REMOVED lines=12> */
.L_x_3898:
[----:B------:R-:W-:-:S07]  /*16fc0*/  IMAD.MOV.U32 R62, RZ, RZ, R164 ;  /* 0x000000ffff3e7224 */ /* 0x000fce00078e00a4 */
.L_x_3899:
[----:B------:R-:W-:Y:S05]  /*16fd0*/  BSYNC B1 ;  /* 0x0000000000017941 */ /* 0x000fea0003800000 */
.L_x_3897:
        /* <DEDUP_REMOVED lines=16> */
.L_x_3903:
[----:B------:R-:W-:Y:S05]  /*170e0*/  BSYNC B2 ;  /* 0x0000000000027941 */ /* 0x000fea0003800000 */
.L_x_3902:
        /* <DEDUP_REMOVED lines=43> */
.L_x_3901:
[----:B------:R-:W-:Y:S05]  /*173a0*/  BSYNC B1 ;  /* 0x0000000000017941 */ /* 0x000fea0003800000 */
.L_x_3900:
        /* <DEDUP_REMOVED lines=13> */
.L_x_3904:
        /* <DEDUP_REMOVED lines=12> */
.L_x_3907:
[----:B------:R-:W-:-:S07]  /*17540*/  IMAD.MOV.U32 R62, RZ, RZ, R164 ;  /* 0x000000ffff3e7224 */ /* 0x000fce00078e00a4 */
.L_x_3908:
[----:B------:R-:W-:Y:S05]  /*17550*/  BSYNC B1 ;  /* 0x0000000000017941 */ /* 0x000fea0003800000 */
.L_x_3906:
        /* <DEDUP_REMOVED lines=16> */
.L_x_3912:
[----:B------:R-:W-:Y:S05]  /*17660*/  BSYNC B2 ;  /* 0x0000000000027941 */ /* 0x000fea0003800000 */
.L_x_3911:
        /* <DEDUP_REMOVED lines=43> */
.L_x_3910:
[----:B------:R-:W-:Y:S05]  /*17920*/  BSYNC B1 ;  /* 0x0000000000017941 */ /* 0x000fea0003800000 */
.L_x_3909:
        /* <DEDUP_REMOVED lines=10> */
.L_x_3905:
        /* <DEDUP_REMOVED lines=12> */
.L_x_3914:
[----:B------:R-:W-:-:S07]  /*17a90*/  IMAD.MOV.U32 R62, RZ, RZ, R164 ;  /* 0x000000ffff3e7224 */ /* 0x000fce00078e00a4 */
.L_x_3915:
[----:B------:R-:W-:Y:S05]  /*17aa0*/  BSYNC B1 ;  /* 0x0000000000017941 */ /* 0x000fea0003800000 */
.L_x_3913:
        /* <DEDUP_REMOVED lines=16> */
.L_x_3919:
[----:B------:R-:W-:Y:S05]  /*17bb0*/  BSYNC B2 ;  /* 0x0000000000027941 */ /* 0x000fea0003800000 */
.L_x_3918:
        /* <DEDUP_REMOVED lines=43> */
.L_x_3917:
[----:B------:R-:W-:Y:S05]  /*17e70*/  BSYNC B1 ;  /* 0x0000000000017941 */ /* 0x000fea0003800000 */
.L_x_3916:
        /* <DEDUP_REMOVED lines=13> */
.L_x_3920:
        /* <DEDUP_REMOVED lines=12> */
.L_x_3923:
[----:B------:R-:W-:-:S07]  /*18010*/  IMAD.MOV.U32 R152, RZ, RZ, R164 ;  /* 0x000000ffff987224 */ /* 0x000fce00078e00a4 */
.L_x_3924:
[----:B------:R-:W-:Y:S05]  /*18020*/  BSYNC B1 ;  /* 0x0000000000017941 */ /* 0x000fea0003800000 */
.L_x_3922:
        /* <DEDUP_REMOVED lines=16> */
.L_x_3928:
[----:B------:R-:W-:Y:S05]  /*18130*/  BSYNC B2 ;  /* 0x0000000000027941 */ /* 0x000fea0003800000 */
.L_x_3927:
        /* <DEDUP_REMOVED lines=43> */
.L_x_3926:
[----:B------:R-:W-:Y:S05]  /*183f0*/  BSYNC B1 ;  /* 0x0000000000017941 */ /* 0x000fea0003800000 */
.L_x_3925:
        /* <DEDUP_REMOVED lines=10> */
.L_x_3921:
        /* <DEDUP_REMOVED lines=54> */
.L_x_3800:
[----:B------:R-:W-:Y:S05]  /*18800*/  BSYNC B0 ;  /* 0x0000000000007941 */ /* 0x000fea0003800000 */
.L_x_3799:
        /* <DEDUP_REMOVED lines=129> */
.L_x_3949:
[----:B------:R-:W2:Y:S01]  /*19020*/  @!P4 S2R R64, SR_CgaCtaId ;  /* 0x000000000040c919 */ /* 0x000ea20000008800 */
[----:B------:R-:W-:Y:S01]  /*19030*/  @!P4 MOV R61, 0x400 ;  /* 0x00000400003dc802 */ /* 0x000fe20000000f00 */
[----:B------:R-:W-:Y:S05]  /*19040*/  WARPSYNC.ALL ;  /* 0x0000000000007948 */ /* 0x000fea0003800000 */
[----:B------:R-:W-:Y:S02]  /*19050*/  LOP3.LUT R63, R63, 0x7, RZ, 0xc0, !PT ;  /* 0x000000073f3f7812 */ /* 0x000fe400078ec0ff */
        /* <DEDUP_REMOVED lines=12> */
[----:B------:R-:W-:Y:S02]  /*19120*/  PLOP3.LUT P1, PT, PT, PT, UP0, 0x40, 0x0 ;  /* 0x000000000000781c */ /* 0x000fe40003f2e808 */
        /* <DEDUP_REMOVED lines=8> */
[-C--:B-1----:R-:W-:Y:S02]  /*191b0*/  I2FP.F32.S32 R64, R62.reuse ;  /* 0x0000003e00407245 */ /* 0x082fe40000201400 */
[----:B--2---:R-:W-:Y:S02]  /*191c0*/  IADD3 R170, R65, R62, RZ ;  /* 0x0000003e41aa7210 */ /* 0x004fe40007ffe0ff */
[----:B------:R-:W-:Y:S02]  /*191d0*/  I2FP.F32.S32 R176, R65 ;  /* 0x0000004100b07245 */ /* 0x000fe40000201400 */
[----:B------:R-:W-:Y:S01]  /*191e0*/  I2FP.F32.S32 R172, R170 ;  /* 0x000000aa00ac7245 */ /* 0x000fe20000201400 */
[----:B------:R-:W1:Y:S03]  /*191f0*/  SHFL.DOWN PT, R235, R170, 0x2, 0x1f ;  /* 0x08401f00aaeb7f89 */ /* 0x000e6600000e0000 */
[----:B------:R-:W2:Y:S01]  /*19200*/  MUFU.RCP R174, R172 ;  /* 0x000000ac00ae7308 */ /* 0x000ea20000001000 */
[----:B0-----:R-:W0:Y:S04]  /*19210*/  SHFL.DOWN PT, R67, R60, 0x4, 0x1f ;  /* 0x08801f003c437f89 */ /* 0x001e2800000e0000 */
[----:B------:R-:W3:Y:S01]  /*19220*/  SHFL.DOWN PT, R66, R61, 0x4, 0x1f ;  /* 0x08801f003d427f89 */ /* 0x000ee200000e0000 */
[----:B-1----:R-:W-:Y:S01]  /*19230*/  IMAD.IADD R170, R170, 0x1, R235 ;  /* 0x00000001aaaa7824 */ /* 0x002fe200078e02eb */
[----:B------:R-:W-:Y:S01]  /*19240*/  I2FP.F32.S32 R235, R235 ;  /* 0x000000eb00eb7245 */ /* 0x000fe20000201400 */
[C---:B0-----:R-:W-:Y:S01]  /*19250*/  FMUL.FTZ R65, R67.reuse, R176 ;  /* 0x000000b043417220 */ /* 0x041fe20000410000 */
[----:B------:R-:W-:-:S02]  /*19260*/  FADD.FTZ R67, -R67, R60 ;  /* 0x0000003c43437221 */ /* 0x000fc40000010100 */
[----:B------:R-:W0:Y:S01]  /*19270*/  SHFL.DOWN PT, R237, R170, 0x1, 0x1f ;  /* 0x08201f00aaed7f89 */ /* 0x000e2200000e0000 */
        /* <DEDUP_REMOVED lines=11> */
[-C--:B0-----:R-:W-:Y:S02]  /*19330*/  IADD3 R170, R170, R237.reuse, RZ ;  /* 0x000000edaaaa7210 */ /* 0x081fe40007ffe0ff */
[----:B------:R-:W-:Y:S02]  /*19340*/  I2FP.F32.S32 R237, R237 ;  /* 0x000000ed00ed7245 */ /* 0x000fe40000201400 */
[----:B------:R-:W-:-:S06]  /*19350*/  I2FP.F32.S32 R170, R170 ;  /* 0x000000aa00aa7245 */ /* 0x000fcc0000201400 */
[----:B------:R-:W0:Y:S01]  /*19360*/  MUFU.RCP R170, R170 ;  /* 0x000000aa00aa7308 */ /* 0x000e220000001000 */
[----:B-1----:R-:W-:Y:S01]  /*19370*/  FMUL.FTZ R67, R60, R235 ;  /* 0x000000eb3c437220 */ /* 0x002fe20000410000 */
[----:B------:R-:W-:-:S03]  /*19380*/  FADD.FTZ R60, R65, -R60 ;  /* 0x8000003c413c7221 */ /* 0x000fc60000010000 */
        /* <DEDUP_REMOVED lines=76> */
[C---:B0-----:R-:W-:Y:S01]  /*19850*/  IMAD.WIDE.U32 R234, R168.reuse, 0x10, R234 ;  /* 0x00000010a8ea7825 */ /* 0x041fe200078e00ea */
[----:B------:R-:W-:Y:S01]  /*19860*/  F2FP.F16.F32.PACK_AB R65, R241, R174 ;  /* 0x000000aef141723e */ /* 0x000fe200000000ff */
[----:B------:R1:W-:Y:S01]  /*19870*/  STG.E.128 desc[UR4][R236.64], R60 ;  /* 0x0000003cec007986 */ /* 0x0003e2000c101d04 */
[----:B------:R-:W-:Y:S01]  /*19880*/  F2FP.F16.F32.PACK_AB R64, R239, R64 ;  /* 0x00000040ef40723e */ /* 0x000fe200000000ff */
[----:B------:R-:W-:-:S04]  /*19890*/  VIADD R168, R168, 0x100 ;  /* 0x00000100a8a87836 */ /* 0x000fc80000000000 */
[----:B------:R1:W-:Y:S03]  /*198a0*/  STG.E.128 desc[UR4][R234.64], R64 ;  /* 0x00000040ea007986 */ /* 0x0003e6000c101d04 */
.L_x_3931:
[----:B------:R-:W-:Y:S05]  /*198b0*/  BSYNC B0 ;  /* 0x0000000000007941 */ /* 0x000fea0003800000 */
.L_x_3930:
        /* <DEDUP_REMOVED lines=47> */
[----:B------:R-:W-:Y:S02]  /*19bb0*/  F2FP.F16.F32.PACK_AB R64, R239, R64 ;  /* 0x00000040ef40723e */ /* 0x000fe400000000ff */
[----:B------:R-:W-:-:S03]  /*19bc0*/  IADD3 R168, R168, 0x100, RZ ;  /* 0x00000100a8a87810 */ /* 0x000fc60007ffe0ff */
[----:B------:R2:W-:Y:S04]  /*19bd0*/  STG.E.128 desc[UR4][R234.64], R64 ;  /* 0x00000040ea007986 */ /* 0x0005e8000c101d04 */
.L_x_3933:
[----:B------:R-:W-:Y:S05]  /*19be0*/  BSYNC B0 ;  /* 0x0000000000007941 */ /* 0x000fea0003800000 */
.L_x_3932:
        /* <DEDUP_REMOVED lines=50> */
.L_x_3935:
[----:B------:R-:W-:Y:S05]  /*19f10*/  BSYNC B0 ;  /* 0x0000000000007941 */ /* 0x000fea0003800000 */
.L_x_3934:
        /* <DEDUP_REMOVED lines=17> */
[----:B------:R-:W-:Y:S01]  /*1a030*/  FMUL.FTZ R243, R170, R243 ;  /* 0x000000f3aaf37220 */ /* 0x000fe20000410000 */
        /* <DEDUP_REMOVED lines=9> */
[----:B------:R-:W-:Y:S01]  /*1a0d0*/  F2FP.F16.F32.PACK_AB R60, R61, R60 ;  /* 0x0000003c3d3c723e */ /* 0x000fe200000000ff */
[----:B0-----:R-:W-:Y:S01]  /*1a0e0*/  IMAD.WIDE.U32 R234, R168, 0x10, R234 ;  /* 0x00000010a8ea7825 */ /* 0x001fe200078e00ea */
[----:B------:R-:W-:-:S03]  /*1a0f0*/  F2FP.F16.F32.PACK_AB R61, R241, R62 ;  /* 0x0000003ef13d723e */ /* 0x000fc600000000ff */
[----:B------:R-:W-:Y:S01]  /*1a100*/  FFMA.FTZ R170, R128, R247, R137 ;  /* 0x000000f780aa7223 */ /* 0x000fe20000010089 */
[----:B------:R-:W-:Y:S01]  /*1a110*/  F2FP.F16.F32.PACK_AB R62, R245, R64 ;  /* 0x00000040f53e723e */ /* 0x000fe200000000ff */
        /* <DEDUP_REMOVED lines=17> */
.L_x_3937:
[----:B------:R-:W-:Y:S05]  /*1a230*/  BSYNC B0 ;  /* 0x0000000000007941 */ /* 0x000fea0003800000 */
.L_x_3936:
[----:B------:R-:W-:Y:S02]  /*1a240*/  IADD3 R42, R42, UR36, RZ ;  /* 0x000000242a2a7c10 */ /* 0x000fe4000fffe0ff */
[----:B0-----:R-:W-:Y:S02]  /*1a250*/  SEL R170, RZ, 0x1, P2 ;  /* 0x00000001ffaa7807 */ /* 0x001fe40001000000 */
[----:B------:R-:W-:-:S13]  /*1a260*/  ISETP.GE.AND P0, PT, R42, UR37, PT ;  /* 0x000000252a007c0c */ /* 0x000fda000bf06270 */
[----:B------:R-:W-:Y:S05]  /*1a270*/  @!P0 BRA `(.L_x_3938) ;  /* 0xfffffe7400548947 */ /* 0x000fea000383ffff */
[----:B------:R-:W-:Y:S05]  /*1a280*/  EXIT ;  /* 0x000000000000794d */ /* 0x000fea0003800000 */
.L_x_3929:
[----:B------:R-:W-:Y:S01]  /*1a290*/  IMAD.MOV.U32 R235, RZ, RZ, R64 ;  /* 0x000000ffffeb7224 */ /* 0x000fe200078e0040 */
[----:B------:R-:W-:Y:S01]  /*1a2a0*/  MOV R176, 0x1 ;  /* 0x0000000100b07802 */ /* 0x000fe20000000f00 */
[----:B------:R-:W-:Y:S01]  /*1a2b0*/  IMAD.MOV.U32 R237, RZ, RZ, 0x1f ;  /* 0x0000001fffed7424 */ /* 0x000fe200078e00ff */
[----:B------:R-:W-:-:S07]  /*1a2c0*/  MOV R172, 0xffffffff ;  /* 0xffffffff00ac7802 */ /* 0x000fce0000000f00 */
[----:B------:R-:W-:Y:S05]  /*1a2d0*/  WARPSYNC.COLLECTIVE R172, `(.L_x_3939) ;  /* 0x00000000ac087348 */ /* 0x000fea0003c00000 */
[----:B------:R0:W1:Y:S02]  /*1a2e0*/  SHFL.BFLY P5, R174, R235, R176, R237 ;  /* 0x0c0000b0ebae7389 */ /* 0x00006400000a00ed */
[----:B01----:R-:W-:Y:S01]  /*1a2f0*/  ENDCOLLECTIVE ;  /* 0x000000000000791b */ /* 0x003fe20003800000 */
.L_x_3939:
[----:B------:R-:W-:Y:S02]  /*1a300*/  IMAD.MOV.U32 R176, RZ, RZ, 0x2 ;  /* 0x00000002ffb07424 */ /* 0x000fe400078e00ff */
[----:B------:R-:W-:-:S04]  /*1a310*/  IMAD.MOV.U32 R61, RZ, RZ, R174 ;  /* 0x000000ffff3d7224 */ /* 0x000fc800078e00ae */
[----:B------:R-:W-:-:S05]  /*1a320*/  FADD.FTZ R65, R64, R61 ;  /* 0x0000003d40417221 */ /* 0x000fca0000010000 */
[----:B------:R-:W-:-:S07]  /*1a330*/  MOV R235, R65 ;  /* 0x0000004100eb7202 */ /* 0x000fce0000000f00 */
[----:B------:R-:W-:Y:S05]  /*1a340*/  WARPSYNC.COLLECTIVE R172, `(.L_x_3940) ;  /* 0x00000000ac087348 */ /* 0x000fea0003c00000 */
[----:B------:R0:W1:Y:S02]  /*1a350*/  SHFL.BFLY P5, R174, R235, R176, R237 ;  /* 0x0c0000b0ebae7389 */ /* 0x00006400000a00ed */
[----:B01----:R-:W-:Y:S01]  /*1a360*/  ENDCOLLECTIVE ;  /* 0x000000000000791b */ /* 0x003fe20003800000 */
.L_x_3940:
[----:B------:R-:W-:Y:S01]  /*1a370*/  HFMA2.MMA R176, -RZ, RZ, 0, 2.384185791015625e-07 ;  /* 0x00000004ffb07435 */ /* 0x000fe200000001ff */
[----:B------:R-:W-:-:S05]  /*1a380*/  MOV R60, R174 ;  /* 0x000000ae003c7202 */ /* 0x000fca0000000f00 */
[----:B------:R-:W-:-:S04]  /*1a390*/  FADD.FTZ R66, R65, R60 ;  /* 0x0000003c41427221 */ /* 0x000fc80000010000 */
[----:B------:R-:W-:-:S07]  /*1a3a0*/  IMAD.MOV.U32 R235, RZ, RZ, R66 ;  /* 0x000000ffffeb7224 */ /* 0x000fce00078e0042 */
[----:B------:R-:W-:Y:S05]  /*1a3b0*/  WARPSYNC.COLLECTIVE R172, `(.L_x_3941) ;  /* 0x00000000ac087348 */ /* 0x000fea0003c00000 */
[----:B------:R0:W1:Y:S02]  /*1a3c0*/  SHFL.BFLY P5, R174, R235, R176, R237 ;  /* 0x0c0000b0ebae7389 */ /* 0x00006400000a00ed */
[----:B01----:R-:W-:Y:S01]  /*1a3d0*/  ENDCOLLECTIVE ;  /* 0x000000000000791b */ /* 0x003fe20003800000 */
.L_x_3941:
[----:B------:R-:W-:Y:S02]  /*1a3e0*/  IMAD.MOV.U32 R176, RZ, RZ, 0x8 ;  /* 0x00000008ffb07424 */ /* 0x000fe400078e00ff */
[----:B------:R-:W-:-:S04]  /*1a3f0*/  IMAD.MOV.U32 R61, RZ, RZ, R174 ;  /* 0x000000ffff3d7224 */ /* 0x000fc800078e00ae */
[----:B------:R-:W-:-:S05]  /*1a400*/  FADD.FTZ R67, R66, R61 ;  /* 0x0000003d42437221 */ /* 0x000fca0000010000 */
[----:B------:R-:W-:-:S07]  /*1a410*/  MOV R235, R67 ;  /* 0x0000004300eb7202 */ /* 0x000fce0000000f00 */
[----:B------:R-:W-:Y:S05]  /*1a420*/  WARPSYNC.COLLECTIVE R172, `(.L_x_3942) ;  /* 0x00000000ac087348 */ /* 0x000fea0003c00000 */
[----:B------:R0:W1:Y:S02]  /*1a430*/  SHFL.BFLY P5, R174, R235, R176, R237 ;  /* 0x0c0000b0ebae7389 */ /* 0x00006400000a00ed */
[----:B01----:R-:W-:Y:S01]  /*1a440*/  ENDCOLLECTIVE ;  /* 0x000000000000791b */ /* 0x003fe20003800000 */
.L_x_3942:
[----:B------:R-:W-:Y:S01]  /*1a450*/  HFMA2.MMA R176, -RZ, RZ, 0, 9.5367431640625e-07 ;  /* 0x00000010ffb07435 */ /* 0x000fe200000001ff */
[----:B------:R-:W-:-:S05]  /*1a460*/  MOV R60, R174 ;  /* 0x000000ae003c7202 */ /* 0x000fca0000000f00 */
[----:B------:R-:W-:-:S04]  /*1a470*/  FADD.FTZ R170, R67, R60 ;  /* 0x0000003c43aa7221 */ /* 0x000fc80000010000 */
[----:B------:R-:W-:-:S07]  /*1a480*/  IMAD.MOV.U32 R235, RZ, RZ, R170 ;  /* 0x000000ffffeb7224 */ /* 0x000fce00078e00aa */
[----:B------:R-:W-:Y:S05]  /*1a490*/  WARPSYNC.COLLECTIVE R172, `(.L_x_3943) ;  /* 0x00000000ac087348 */ /* 0x000fea0003c00000 */
[----:B------:R0:W1:Y:S02]  /*1a4a0*/  SHFL.BFLY P5, R174, R235, R176, R237 ;  /* 0x0c0000b0ebae7389 */ /* 0x00006400000a00ed */
[----:B01----:R-:W-:Y:S01]  /*1a4b0*/  ENDCOLLECTIVE ;  /* 0x000000000000791b */ /* 0x003fe20003800000 */
.L_x_3943:
[----:B------:R-:W-:Y:S02]  /*1a4c0*/  IMAD.MOV.U32 R176, RZ, RZ, 0x1 ;  /* 0x00000001ffb07424 */ /* 0x000fe400078e00ff */
        /* <DEDUP_REMOVED lines=72> */
.L_x_3944:
[----:B------:R-:W-:Y:S01]  /*1a950*/  HFMA2.MMA R176, -RZ, RZ, 0, 1.1920928955078125e-07 ;  /* 0x00000002ffb07435 */ /* 0x000fe200000001ff */
[----:B------:R-:W-:-:S05]  /*1a960*/  MOV R64, R174 ;  /* 0x000000ae00407202 */ /* 0x000fca0000000f00 */
[----:B------:R-:W-:-:S04]  /*1a970*/  FADD.FTZ R64, R61, R64 ;  /* 0x000000403d407221 */ /* 0x000fc80000010000 */
[----:B------:R-:W-:-:S07]  /*1a980*/  IMAD.MOV.U32 R235, RZ, RZ, R64 ;  /* 0x000000ffffeb7224 */ /* 0x000fce00078e0040 */
[----:B------:R-:W-:Y:S05]  /*1a990*/  WARPSYNC.COLLECTIVE R172, `(.L_x_3945) ;  /* 0x00000000ac087348 */ /* 0x000fea0003c00000 */
[----:B------:R0:W1:Y:S02]  /*1a9a0*/  SHFL.BFLY P5, R174, R235, R176, R237 ;  /* 0x0c0000b0ebae7389 */ /* 0x00006400000a00ed */
[----:B01----:R-:W-:Y:S01]  /*1a9b0*/  ENDCOLLECTIVE ;  /* 0x000000000000791b */ /* 0x003fe20003800000 */
.L_x_3945:
[----:B------:R-:W-:Y:S02]  /*1a9c0*/  IMAD.MOV.U32 R176, RZ, RZ, 0x4 ;  /* 0x00000004ffb07424 */ /* 0x000fe400078e00ff */
[----:B------:R-:W-:-:S04]  /*1a9d0*/  IMAD.MOV.U32 R65, RZ, RZ, R174 ;  /* 0x000000ffff417224 */ /* 0x000fc800078e00ae */
[----:B------:R-:W-:-:S05]  /*1a9e0*/  FADD.FTZ R65, R64, R65 ;  /* 0x0000004140417221 */ /* 0x000fca0000010000 */
[----:B------:R-:W-:-:S07]  /*1a9f0*/  MOV R235, R65 ;  /* 0x0000004100eb7202 */ /* 0x000fce0000000f00 */
[----:B------:R-:W-:Y:S05]  /*1aa00*/  WARPSYNC.COLLECTIVE R172, `(.L_x_3946) ;  /* 0x00000000ac087348 */ /* 0x000fea0003c00000 */
[----:B------:R0:W1:Y:S02]  /*1aa10*/  SHFL.BFLY P5, R174, R235, R176, R237 ;  /* 0x0c0000b0ebae7389 */ /* 0x00006400000a00ed */
[----:B01----:R-:W-:Y:S01]  /*1aa20*/  ENDCOLLECTIVE ;  /* 0x000000000000791b */ /* 0x003fe20003800000 */
.L_x_3946:
[----:B------:R-:W-:Y:S01]  /*1aa30*/  HFMA2.MMA R176, -RZ, RZ, 0, 4.76837158203125e-07 ;  /* 0x00000008ffb07435 */ /* 0x000fe200000001ff */
[----:B------:R-:W-:-:S05]  /*1aa40*/  MOV R66, R174 ;  /* 0x000000ae00427202 */ /* 0x000fca0000000f00 */
[----:B------:R-:W-:-:S04]  /*1aa50*/  FADD.FTZ R66, R65, R66 ;  /* 0x0000004241427221 */ /* 0x000fc80000010000 */
[----:B------:R-:W-:-:S07]  /*1aa60*/  IMAD.MOV.U32 R235, RZ, RZ, R66 ;  /* 0x000000ffffeb7224 */ /* 0x000fce00078e0042 */
[----:B------:R-:W-:Y:S05]  /*1aa70*/  WARPSYNC.COLLECTIVE R172, `(.L_x_3947) ;  /* 0x00000000ac087348 */ /* 0x000fea0003c00000 */
[----:B------:R0:W1:Y:S02]  /*1aa80*/  SHFL.BFLY P5, R174, R235, R176, R237 ;  /* 0x0c0000b0ebae7389 */ /* 0x00006400000a00ed */
[----:B01----:R-:W-:Y:S01]  /*1aa90*/  ENDCOLLECTIVE ;  /* 0x000000000000791b */ /* 0x003fe20003800000 */
.L_x_3947:
[----:B------:R-:W-:Y:S02]  /*1aaa0*/  IMAD.MOV.U32 R176, RZ, RZ, 0x10 ;  /* 0x00000010ffb07424 */ /* 0x000fe400078e00ff */
[----:B------:R-:W-:-:S04]  /*1aab0*/  IMAD.MOV.U32 R67, RZ, RZ, R174 ;  /* 0x000000ffff437224 */ /* 0x000fc800078e00ae */
[----:B------:R-:W-:-:S05]  /*1aac0*/  FADD.FTZ R67, R66, R67 ;  /* 0x0000004342437221 */ /* 0x000fca0000010000 */
[----:B------:R-:W-:-:S07]  /*1aad0*/  MOV R235, R67 ;  /* 0x0000004300eb7202 */ /* 0x000fce0000000f00 */
[----:B------:R-:W-:Y:S05]  /*1aae0*/  WARPSYNC.COLLECTIVE R172, `(.L_x_3948) ;  /* 0x00000000ac087348 */ /* 0x000fea0003c00000 */
[----:B------:R0:W1:Y:S02]  /*1aaf0*/  SHFL.BFLY P5, R174, R235, R176, R237 ;  /* 0x0c0000b0ebae7389 */ /* 0x00006400000a00ed */
[----:B01----:R-:W-:Y:S01]  /*1ab00*/  ENDCOLLECTIVE ;  /* 0x000000000000791b */ /* 0x003fe20003800000 */
.L_x_3948:
[----:B------:R-:W-:Y:S01]  /*1ab10*/  MOV R170, R174 ;  /* 0x000000ae00aa7202 */ /* 0x000fe20000000f00 */
[----:B------:R-:W-:Y:S06]  /*1ab20*/  BRA `(.L_x_3949) ;  /* 0xffffffe4003c7947 */ /* 0x000fec000383ffff */
.L_x_3950:
        /* <DEDUP_REMOVED lines=13> */
.L_x_27032:


//--------------------- .text._ZN10layer_norm31ln_parallel_residual_fwd_kernelINS_13Kernel_traitsI6__halfS2_S2_S2_fjLj8192ELj1ELj1ELj8ELj16ENS_18Kernel_traits_baseILj8192ES2_S2_S2_S2_fjLj256EEEEELb1ELb0ELb1EEEvNS_9FwdParamsE --------------------------
	.section	.text._ZN10layer_norm31ln_parallel_residual_fwd_kernelINS_13Kernel_traitsI6__halfS2_S2_S2_fjLj8192ELj1ELj1ELj8ELj16ENS_18Kernel_traits_baseILj8192ES2_S2_S2_S2_fjLj256EEEEELb1ELb0ELb1EEEvNS_9FwdParamsE,"ax",@progbits
	.align	128
        .global         _ZN10layer_norm31ln_parallel_residual_fwd_kernelINS_13Kernel_traitsI6__halfS2_S2_S2_fjLj8192ELj1ELj1ELj8ELj16ENS_18Kernel_traits_baseILj8192ES2_S2_S2_S2_fjLj256EEEEELb1ELb0ELb1EEEvNS_9FwdParamsE
        .type           _ZN10layer_norm31ln_parallel_residual_fwd_kernelINS_13Kernel_traitsI6__halfS2_S2_S2_fjLj8192ELj1ELj1ELj8ELj16ENS_18Kernel_traits_baseILj8192ES2_S2_S2_S2_fjLj256EEEEELb1ELb0ELb1EEEvNS_9FwdParamsE,@function
        .size           _ZN10layer_norm31ln_parallel_residual_fwd_kernelINS_13Kernel_traitsI6__halfS2_S2_S2_fjLj8192ELj1ELj1ELj8ELj16ENS_18Kernel_traits_baseILj8192ES2_S2_S2_S2_fjLj256EEEEELb1ELb0ELb1EEEvNS_9FwdParamsE,(.L_x_27033 - _ZN10layer_norm31ln_parallel_residual_fwd_kernelINS_13Kernel_traitsI6__halfS2_S2_S2_fjLj8192ELj1ELj1ELj8ELj16ENS_18Kernel_traits_baseILj8192ES2_S2_S2_S2_fjLj256EEEEELb1ELb0ELb1EEEvNS_9FwdParamsE)
        .other          _ZN10layer_norm31ln_parallel_residual_fwd_kernelINS_13Kernel_traitsI6__halfS2_S2_S2_fjLj8192ELj1ELj1ELj8ELj16ENS_18Kernel_traits_baseILj8192ES2_S2_S2_S2_fjLj256EEEEELb1ELb0ELb1EEEvNS_9FwdParamsE,@"STO_CUDA_ENTRY STV_DEFAULT"
_ZN10layer_norm31ln_parallel_residual_fwd_kernelINS_13Kernel_traitsI6__halfS2_S2_S2_fjLj8192ELj1ELj1ELj8ELj16ENS_18Kernel_traits_baseILj8192ES2_S2_S2_S2_fjLj256EEEEELb1ELb0ELb1EEEvNS_9FwdParamsE:
.text._ZN10layer_norm31ln_parallel_residual_fwd_kernelINS_13Kernel_traitsI6__halfS2_S2_S2_fjLj8192ELj1ELj1ELj8ELj16ENS_18Kernel_traits_baseILj8192ES2_S2_S2_S2_fjLj256EEEEELb1ELb0ELb1EEEvNS_9FwdParamsE:
        /* <DEDUP_REMOVED lines=18> */
[----:B-1----:R-:W-:-:S08]  /*0120*/  @P2 MOV R2, R178 ;  /* 0x000000b200022202 */ /* 0x002fd00000000f00 */
[----:B------:R-:W1:Y:S01]  /*0130*/  @P1 LDC.64 R84, c[0x0][0x2d0] ;  /* 0x0000b400ff541b82 */ /* 0x000e620000000a00 */
[----:B0-----:R-:W-:-:S04]  /*0140*/  LOP3.LUT R0, R150, 0xff, RZ, 0xc0, !PT ;  /* 0x000000ff96007812 */ /* 0x001fc800078ec0ff */
[----:B------:R-:W-:Y:S01]  /*0150*/  SHF.L.U32 R6, R0, 0x4, RZ ;  /* 0x0000000400067819 */ /* 0x000fe200000006ff */
[----:B--2---:R-:W-:-:S03]  /*0160*/  @P2 IMAD.MOV.U32 R3, RZ, RZ, R179 ;  /* 0x000000ffff032224 */ /* 0x004fc600078e00b3 */
[----:B------:R-:W-:Y:S01]  /*0170*/  IADD3 R8, P3, R6, UR6, RZ ;  /* 0x0000000606087c10 */ /* 0x000fe2000ff7e0ff */
[----:B------:R-:W0:Y:S01]  /*0180*/  S2R R7, SR_CTAID.X ;  /* 0x0000000000077919 */ /* 0x000e220000002500 */
[----:B------:R-:W-:Y:S01]  /*0190*/  ULDC UR6, c[0x0][0x214] ;  /* 0x0000850000067ab9 */ /* 0x000fe20000000800 */
[C---:B---3--:R-:W-:Y:S01]  /*01a0*/  IMAD.WIDE.U32 R4, R0.reuse, 0x10, R4 ;  /* 0x0000001000047825 */ /* 0x048fe200078e0004 */
[----:B------:R-:W5:Y:S03]  /*01b0*/  @P2 LDG.E.64 R2, desc[UR4][R2.64] ;  /* 0x0000000402022981 */ /* 0x000f66000c1e1b00 */
[----:B------:R-:W-:Y:S01]  /*01c0*/  IMAD.X R9, RZ, RZ, UR7, P3 ;  /* 0x00000007ff097e24 */ /* 0x000fe200098e06ff */
        /* <DEDUP_REMOVED lines=9> */
[----:B0-----:R-:W-:-:S04]  /*0260*/  LEA.HI R152, R150, R7, RZ, 0x18 ;  /* 0x0000000796987211 */ /* 0x001fc800078fc0ff */
[----:B------:R-:W-:Y:S01]  /*0270*/  ISETP.GE.AND P3, PT, R152, UR6, PT ;  /* 0x0000000698007c0c */ /* 0x000fe2000bf66270 */
[----:B------:R-:W-:Y:S02]  /*0280*/  ULDC.64 UR6, c[0x0][0x268] ;  /* 0x00009a0000067ab9 */ /* 0x000fe40000000a00 */
[----:B------:R-:W-:Y:S01]  /*0290*/  IADD3 R6, P4, R6, UR6, RZ ;  /* 0x0000000606067c10 */ /* 0x000fe2000ff9e0ff */
[----:B------:R-:W-:Y:S02]  /*02a0*/  ULDC UR6, c[0x0][0x0] ;  /* 0x0000000000067ab9 */ /* 0x000fe40000000800 */
[----:B------:R-:W-:Y:S01]  /*02b0*/  IMAD R150, R7, UR6, R150 ;  /* 0x0000000607967c24 */ /* 0x000fe2000f8e0296 */
[----:B------:R-:W-:-:S06]  /*02c0*/  IADD3.X R7, RZ, UR7, RZ, P4, !PT ;  /* 0x00000007ff077c10 */ /* 0x000fcc000a7fe4ff */
[----:B--2---:R-:W-:Y:S05]  /*02d0*/  @P3 EXIT ;  /* 0x000000000000394d */ /* 0x004fea0003800000 */
        /* <DEDUP_REMOVED lines=25> */
[----:B------:R-:W-:Y:S01]  /*0470*/  IADD3 R146, R130, -0x700cb87f, RZ ;  /* 0x8ff3478182927810 */ /* 0x000fe20007ffe0ff */
[----:B------:R-:W-:Y:S01]  /*0480*/  ULDC.64 UR6, c[0x0][0x228] ;  /* 0x00008a0000067ab9 */ /* 0x000fe20000000a00 */
[--C-:B------:R-:W-:Y:S01]  /*0490*/  SHF.R.U64 R151, R178, 0x2, R179.reuse ;  /* 0x00000002b2977819 */ /* 0x100fe200000012b3 */
[----:B------:R-:W-:Y:S01]  /*04a0*/  IMAD.WIDE.U32 R8, R150, -0x326172a9, RZ ;  /* 0xcd9e8d5796087825 */ /* 0x000fe200078e00ff */
[----:B------:R-:W-:Y:S01]  /*04b0*/  SHF.R.U32.HI R153, RZ, 0x2, R179 ;  /* 0x00000002ff997819 */ /* 0x000fe200000116b3 */
[----:B------:R-:W5:Y:S02]  /*04c0*/  LDG.E.128 R64, desc[UR4][R4.64] ;  /* 0x0000000404407981 */ /* 0x000f64000c1e1d00 */
[----:B------:R-:W-:Y:S01]  /*04d0*/  VIADD R147, R131, 0x96a522ad ;  /* 0x96a522ad83937836 */ /* 0x000fe20000000000 */
[----:B------:R-:W-:Y:S01]  /*04e0*/  HFMA2.MMA R168, -RZ, RZ, 0, 5.9604644775390625e-08 ;  /* 0x00000001ffa87435 */ /* 0x000fe200000001ff */
[----:B--2---:R-:W-:Y:S01]  /*04f0*/  IMAD.WIDE.U32 R6, R151, -0x2daee0ad, RZ ;  /* 0xd2511f5397067825 */ /* 0x004fe200078e00ff */
[----:B------:R-:W-:Y:S01]  /*0500*/  LOP3.LUT R10, R9, R153, R130, 0x96, !PT ;  /* 0x00000099090a7212 */ /* 0x000fe200078e9682 */
[----:B------:R-:W5:Y:S01]  /*0510*/  LDG.E.128 R60, desc[UR4][R4.64+0x1000] ;  /* 0x00100004043c7981 */ /* 0x000f62000c1e1d00 */
[----:B------:R-:W-:Y:S01]  /*0520*/  ULDC UR10, c[0x0][0x290] ;  /* 0x0000a400000a7ab9 */ /* 0x000fe20000000800 */
[----:B------:R-:W-:Y:S01]  /*0530*/  IMAD.MOV.U32 R155, RZ, RZ, RZ ;  /* 0x000000ffff9b7224 */ /* 0x000fe200078e00ff */
        /* <DEDUP_REMOVED lines=11> */
[----:B------:R0:W5:Y:S01]  /*05f0*/  LDG.E.128 R52, desc[UR4][R4.64+0x3000] ;  /* 0x0030000404347981 */ /* 0x000162000c1e1d00 */
[----:B------:R-:W-:-:S02]  /*0600*/  ULDC.64 UR16, c[0x0][0x210] ;  /* 0x0000840000107ab9 */ /* 0x000fc40000000a00 */
[----:B------:R-:W-:Y:S01]  /*0610*/  LOP3.LUT R8, R13, R3, R8, 0x96, !PT ;  /* 0x000000030d087212 */ /* 0x000fe200078e9608 */
[----:B------:R-:W-:-:S04]  /*0620*/  IMAD.WIDE.U32 R14, R14, -0x326172a9, RZ ;  /* 0xcd9e8d570e0e7825 */ /* 0x000fc800078e00ff */
[----:B------:R-:W-:Y:S01]  /*0630*/  IMAD.WIDE.U32 R8, R8, -0x2daee0ad, RZ ;  /* 0xd2511f5308087825 */ /* 0x000fe200078e00ff */
[----:B0-----:R-:W-:-:S03]  /*0640*/  IADD3 R4, R130, 0x3c6ef372, RZ ;  /* 0x3c6ef37282047810 */ /* 0x001fc60007ffe0ff */
[----:B------:R-:W-:Y:S01]  /*0650*/  VIADD R5, R131, 0x76cf5d0a ;  /* 0x76cf5d0a83057836 */ /* 0x000fe20000000000 */
[----:B------:R-:W-:-:S04]  /*0660*/  LOP3.LUT R11, R15, R12, R4, 0x96, !PT ;  /* 0x0000000c0f0b7212 */ /* 0x000fc800078e9604 */
[----:B------:R-:W-:Y:S01]  /*0670*/  LOP3.LUT R12, R9, R10, R5, 0x96, !PT ;  /* 0x0000000a090c7212 */ /* 0x000fe200078e9605 */
[----:B------:R-:W-:Y:S01]  /*0680*/  VIADD R7, R130, 0xdaa66d2b ;  /* 0xdaa66d2b82077836 */ /* 0x000fe20000000000 */
[----:B------:R-:W-:Y:S01]  /*0690*/  IADD3 R6, R131, 0x32370b8f, RZ ;  /* 0x32370b8f83067810 */ /* 0x000fe20007ffe0ff */
[----:B------:R-:W-:-:S04]  /*06a0*/  IMAD.WIDE.U32 R10, R11, -0x2daee0ad, RZ ;  /* 0xd2511f530b0a7825 */ /* 0x000fc800078e00ff */
[----:B------:R-:W-:Y:S01]  /*06b0*/  IMAD.WIDE.U32 R12, R12, -0x326172a9, RZ ;  /* 0xcd9e8d570c0c7825 */ /* 0x000fe200078e00ff */
        /* <DEDUP_REMOVED lines=8> */
[----:B------:R-:W-:Y:S01]  /*0740*/  IMAD.WIDE.U32 R18, R18, -0x2daee0ad, RZ ;  /* 0xd2511f5312127825 */ /* 0x000fe200078e00ff */
[----:B------:R-:W-:-:S03]  /*0750*/  IADD3 R10, R131, -0x56f99767, RZ ;  /* 0xa9066899830a7810 */ /* 0x000fc60007ffe0ff */
        /* <DEDUP_REMOVED lines=16> */
[----:B------:R-:W-:Y:S01]  /*0860*/  IMAD.HI.U32 R21, R100, -0x326172a9, RZ ;  /* 0xcd9e8d5764157827 */ /* 0x000fe200078e00ff */
[----:B------:R-:W-:-:S03]  /*0870*/  IADD3 R16, R130, -0xe443238, RZ ;  /* 0xf1bbcdc882107810 */ /* 0x000fc60007ffe0ff */
[----:B------:R-:W-:-:S04]  /*0880*/  IMAD.HI.U32 R19, R170, -0x2daee0ad, RZ ;  /* 0xd2511f53aa137827 */ /* 0x000fc800078e00ff */
[----:B------:R-:W-:Y:S01]  /*0890*/  VIADD R17, R131, 0xdb3d7428 ;  /* 0xdb3d742883117836 */ /* 0x000fe20000000000 */
[----:B------:R-:W-:Y:S01]  /*08a0*/  LOP3.LUT R176, R21, R20, R16, 0x96, !PT ;  /* 0x0000001415b07212 */ /* 0x000fe200078e9610 */
[----:B------:R-:W-:-:S03]  /*08b0*/  HADD2.F32 R20, -RZ, R25.H0_H0 ;  /* 0x20000019ff147230 */ /* 0x000fc60000004100 */
[----:B------:R-:W-:Y:S01]  /*08c0*/  LOP3.LUT R166, R19, R18, R17, 0x96, !PT ;  /* 0x0000001213a67212 */ /* 0x000fe200078e9611 */
[--C-:B------:R-:W-:Y:S02]  /*08d0*/  HADD2.F32 R18, -RZ, R24.reuse.H0_H0 ;  /* 0x20000018ff127230 */ /* 0x100fe40000004100 */
        /* <DEDUP_REMOVED lines=20> */
[----:B------:R-:W-:Y:S01]  /*0a20*/  IMAD.HI.U32 R84, R176, -0x2daee0ad, RZ ;  /* 0xd2511f53b0547827 */ /* 0x000fe200078e00ff */
[----:B------:R-:W-:Y:S01]  /*0a30*/  ISETP.NE.U32.AND P0, PT, RZ, UR6, PT ;  /* 0x00000006ff007c0c */ /* 0x000fe2000bf05070 */
[----:B------:R-:W-:Y:S02]  /*0a40*/  ULDC UR6, c[0x0][0x218] ;  /* 0x0000860000067ab9 */ /* 0x000fe40000000800 */
[----:B------:R-:W-:-:S04]  /*0a50*/  IMAD.HI.U32 R164, R166, -0x326172a9, RZ ;  /* 0xcd9e8d57a6a47827 */ /* 0x000fc800078e00ff */
        /* <DEDUP_REMOVED lines=11> */
[----:B------:R-:W-:Y:S01]  /*0b10*/  HADD2.F32 R45, -RZ, R49.H1_H1 ;  /* 0x30000031ff2d7230 */ /* 0x000fe20000004100 */
[----:B------:R-:W-:Y:S01]  /*0b20*/  LOP3.LUT R170, R84, R170, R147, 0x96, !PT ;  /* 0x000000aa54aa7212 */ /* 0x000fe200078e9693 */
[--C-:B------:R-:W-:Y:S01]  /*0b30*/  HADD2.F32 R46, -RZ, R50.reuse.H0_H0 ;  /* 0x20000032ff2e7230 */ /* 0x100fe20000004100 */
[----:B------:R-:W-:Y:S01]  /*0b40*/  LOP3.LUT R164, R164, R85, R146, 0x96, !PT ;  /* 0x00000055a4a47212 */ /* 0x000fe200078e9692 */
[----:B------:R-:W-:Y:S01]  /*0b50*/  HADD2.F32 R47, -RZ, R50.H1_H1 ;  /* 0x30000032ff2f7230 */ /* 0x000fe20000004100 */
[----:B------:R-:W-:Y:S01]  /*0b60*/  LOP3.LUT R178, R178, 0x3, RZ, 0xc0, !PT ;  /* 0x00000003b2b27812 */ /* 0x000fe200078ec0ff */
        /* <DEDUP_REMOVED lines=30> */
[----:B------:R-:W-:-:S02]  /*0d50*/  IMAD R176, R176, -0x2daee0ad, RZ ;  /* 0xd2511f53b0b07824 */ /* 0x000fc400078e02ff */
[----:B------:R-:W-:Y:S01]  /*0d60*/  IMAD R166, R166, -0x326172a9, RZ ;  /* 0xcd9e8d57a6a67824 */ /* 0x000fe200078e02ff */
[----:B------:R-:W-:Y:S01]  /*0d70*/  ISETP.NE.AND.EX P0, PT, RZ, UR7, PT, P0 ;  /* 0x00000007ff007c0c */ /* 0x000fe2000bf05300 */
[----:B------:R-:W-:-:S12]  /*0d80*/  ULDC.U8 UR7, c[0x0][0x2a0] ;  /* 0x0000a80000077ab9 */ /* 0x000fd80000000000 */
.L_x_4468:
        /* <DEDUP_REMOVED lines=27> */
.L_x_3952:
[----:B------:R-:W-:-:S07]  /*0f40*/  MOV R106, R166 ;  /* 0x000000a6006a7202 */ /* 0x000fce0000000f00 */
.L_x_3953:
[----:B------:R-:W-:Y:S05]  /*0f50*/  BSYNC B0 ;  /* 0x0000000000007941 */ /* 0x000fea0003800000 */
.L_x_3951:
        /* <DEDUP_REMOVED lines=16> */
.L_x_3957:
[----:B------:R-:W-:Y:S05]  /*1060*/  BSYNC B1 ;  /* 0x0000000000017941 */ /* 0x000fea0003800000 */
.L_x_3956:
        /* <DEDUP_REMOVED lines=42> */
.L_x_3955:
[----:B------:R-:W-:Y:S05]  /*1310*/  BSYNC B0 ;  /* 0x0000000000007941 */ /* 0x000fea0003800000 */
.L_x_3954:
[----:B------:R-:W0:Y:S01]  /*1320*/  LDC R174, c[0x0][0x294] ;  /* 0x0000a500ffae7b82 */ /* 0x000e220000000800 */
[----:B------:R-:W-:Y:S01]  /*1330*/  I2FP.F32.U32 R97, R106 ;  /* 0x0000006a00617245 */ /* 0x000fe20000201000 */
[----:B------:R-:W-:Y:S01]  /*1340*/  IMAD.MOV.U32 R114, RZ, RZ, 0x2f800000 ;  /* 0x2f800000ff727424 */ /* 0x000fe200078e00ff */
[----:B------:R-:W-:Y:S01]  /*1350*/  ISETP.NE.U32.AND P2, PT, RZ, UR18, PT ;  /* 0x00000012ff007c0c */ /* 0x000fe2000bf45070 */
[----:B-----5:R-:W-:Y:S01]  /*1360*/  HADD2.F32 R101, -RZ, R92.H0_H0 ;  /* 0x2000005cff657230 */ /* 0x020fe20000004100 */
[----:B------:R-:W-:Y:S01]  /*1370*/  LOP3.LUT R156, R156, 0xffffffdf, RZ, 0xc0, !PT ;  /* 0xffffffdf9c9c7812 */ /* 0x000fe200078ec0ff */
[----:B------:R-:W-:Y:S01]  /*1380*/  FFMA.FTZ R97, R97, R114, 1.1641532182693481445e-10 ;  /* 0x2f00000061617423 */ /* 0x000fe20000010072 */
[----:B------:R-:W-:Y:S01]  /*1390*/  ISETP.NE.AND.EX P2, PT, RZ, UR19, PT, P2 ;  /* 0x00000013ff007c0c */ /* 0x000fe2000bf45320 */
        /* <DEDUP_REMOVED lines=12> */
.L_x_3958:
        /* <DEDUP_REMOVED lines=12> */
.L_x_3961:
[----:B------:R-:W-:-:S07]  /*1520*/  MOV R106, R166 ;  /* 0x000000a6006a7202 */ /* 0x000fce0000000f00 */
.L_x_3962:
[----:B------:R-:W-:Y:S05]  /*1530*/  BSYNC B0 ;  /* 0x0000000000007941 */ /* 0x000fea0003800000 */
.L_x_3960:
        /* <DEDUP_REMOVED lines=16> */
.L_x_3966:
[----:B------:R-:W-:Y:S05]  /*1640*/  BSYNC B1 ;  /* 0x0000000000017941 */ /* 0x000fea0003800000 */
.L_x_3965:
        /* <DEDUP_REMOVED lines=42> */
.L_x_3964:
[----:B------:R-:W-:Y:S05]  /*18f0*/  BSYNC B0 ;  /* 0x0000000000007941 */ /* 0x000fea0003800000 */
.L_x_3963:
        /* <DEDUP_REMOVED lines=10> */
.L_x_3959:
        /* <DEDUP_REMOVED lines=12> */
.L_x_3968:
[----:B------:R-:W-:-:S07]  /*1a60*/  IMAD.MOV.U32 R106, RZ, RZ, R166 ;  /* 0x000000ffff6a7224 */ /* 0x000fce00078e00a6 */
.L_x_3969:
[----:B------:R-:W-:Y:S05]  /*1a70*/  BSYNC B0 ;  /* 0x0000000000007941 */ /* 0x000fea0003800000 */
.L_x_3967:
        /* <DEDUP_REMOVED lines=16> */
.L_x_3973:
[----:B------:R-:W-:Y:S05]  /*1b80*/  BSYNC B1 ;  /* 0x0000000000017941 */ /* 0x000fea0003800000 */
.L_x_3972:
        /* <DEDUP_REMOVED lines=41> */
[----:B------:R-:W-:-:S07]  /*1e20*/  LOP3.LUT R170, R177, R96, R147, 0x96, !PT ;  /* 0x00000060b1aa7212 */ /* 0x000fce00078e9693 */
.L_x_3971:
[----:B------:R-:W-:Y:S05]  /*1e30*/  BSYNC B0 ;  /* 0x0000000000007941 */ /* 0x000fea0003800000 */
.L_x_3970:
        /* <DEDUP_REMOVED lines=15> */
.L_x_3974:
        /* <DEDUP_REMOVED lines=12> */
.L_x_3977:
[----:B------:R-:W-:-:S07]  /*1ff0*/  MOV R106, R166 ;  /* 0x000000a6006a7202 */ /* 0x000fce0000000f00 */
.L_x_3978:
[----:B------:R-:W-:Y:S05]  /*2000*/  BSYNC B0 ;  /* 0x0000000000007941 */ /* 0x000fea0003800000 */
.L_x_3976:
        /* <DEDUP_REMOVED lines=16> */
.L_x_3982:
[----:B------:R-:W-:Y:S05]  /*2110*/  BSYNC B1 ;  /* 0x0000000000017941 */ /* 0x000fea0003800000 */
.L_x_3981:
        /* <DEDUP_REMOVED lines=42> */
.L_x_3980:
[----:B------:R-:W-:Y:S05]  /*23c0*/  BSYNC B0 ;  /* 0x0000000000007941 */ /* 0x000fea0003800000 */
.L_x_3979:
        /* <DEDUP_REMOVED lines=10> */
.L_x_3975:
        /* <DEDUP_REMOVED lines=12> */
.L_x_3984:
[----:B------:R-:W-:-:S07]  /*2530*/  IMAD.MOV.U32 R106, RZ, RZ, R166 ;  /* 0x000000ffff6a7224 */ /* 0x000fce00078e00a6 */
.L_x_3985:
[----:B------:R-:W-:Y:S05]  /*2540*/  BSYNC B0 ;  /* 0x0000000000007941 */ /* 0x000fea0003800000 */
.L_x_3983:
        /* <DEDUP_REMOVED lines=16> */
.L_x_3989:
[----:B------:R-:W-:Y:S05]  /*2650*/  BSYNC B1 ;  /* 0x0000000000017941 */ /* 0x000fea0003800000 */
.L_x_3988:
        /* <DEDUP_REMOVED lines=42> */
.L_x_3987:
[----:B------:R-:W-:Y:S05]  /*2900*/  BSYNC B0 ;  /* 0x0000000000007941 */ /* 0x000fea0003800000 */
.L_x_3986:
[----:B------:R-:W-:Y:S01]  /*2910*/  I2FP.F32.U32 R97, R106 ;  /* 0x0000006a00617245 */ /* 0x000fe20000201000 */
[----:B------:R-:W-:-:S04]  /*2920*/  HADD2.F32 R101, -RZ, R93.H0_H0 ;  /* 0x2000005dff657230 */ /* 0x000fc80000004100 */
[----:B------:R-:W-:Y:S01]  /*2930*/  FFMA.FTZ R97, R97, R114, 1.1641532182693481445e-10 ;  /* 0x2f00000061617423 */ /* 0x000fe20000010072 */
[----:B------:R-:W-:-:S04]  /*2940*/  FMUL.FTZ R101, R101, R172 ;  /* 0x000000ac65657220 */ /* 0x000fc80000410000 */
[----:B------:R-:W-:-:S04]  /*2950*/  FSETP.GTU.FTZ.AND P3, PT, R97, R174, PT ;  /* 0x000000ae6100720b */ /* 0x000fc80003f7c000 */
[----:B------:R-:W-:Y:S02]  /*2960*/  P2R R104, PR, RZ, 0x8 ;  /* 0x00000008ff687803 */ /* 0x000fe40000000000 */
        /* <DEDUP_REMOVED lines=8> */
.L_x_3990:
        /* <DEDUP_REMOVED lines=12> */
.L_x_3993:
[----:B------:R-:W-:-:S07]  /*2ab0*/  MOV R105, R166 ;  /* 0x000000a600697202 */ /* 0x000fce0000000f00 */
.L_x_3994:
[----:B------:R-:W-:Y:S05]  /*2ac0*/  BSYNC B0 ;  /* 0x0000000000007941 */ /* 0x000fea0003800000 */
.L_x_3992:
        /* <DEDUP_REMOVED lines=16> */
.L_x_3998:
[----:B------:R-:W-:Y:S05]  /*2bd0*/  BSYNC B1 ;  /* 0x0000000000017941 */ /* 0x000fea0003800000 */
.L_x_3997:
        /* <DEDUP_REMOVED lines=42> */
.L_x_3996:
[----:B------:R-:W-:Y:S05]  /*2e80*/  BSYNC B0 ;  /* 0x0000000000007941 */ /* 0x000fea0003800000 */
.L_x_3995:
        /* <DEDUP_REMOVED lines=10> */
.L_x_3991:
        /* <DEDUP_REMOVED lines=12> */
.L_x_4000:
[----:B------:R-:W-:-:S07]  /*2ff0*/  IMAD.MOV.U32 R105, RZ, RZ, R166 ;  /* 0x000000ffff697224 */ /* 0x000fce00078e00a6 */
.L_x_4001:
[----:B------:R-:W-:Y:S05]  /*3000*/  BSYNC B0 ;  /* 0x0000000000007941 */ /* 0x000fea0003800000 */
.L_x_3999:
        /* <DEDUP_REMOVED lines=16> */
.L_x_4005:
[----:B------:R-:W-:Y:S05]  /*3110*/  BSYNC B1 ;  /* 0x0000000000017941 */ /* 0x000fea0003800000 */
.L_x_4004:
        /* <DEDUP_REMOVED lines=42> */
.L_x_4003:
[----:B------:R-:W-:Y:S05]  /*33c0*/  BSYNC B0 ;  /* 0x0000000000007941 */ /* 0x000fea0003800000 */
.L_x_4002:
[----:B------:R-:W-:Y:S01]  /*33d0*/  I2FP.F32.U32 R97, R105 ;  /* 0x0000006900617245 */ /* 0x000fe20000201000 */
[----:B------:R-:W-:-:S04]  /*33e0*/  HADD2.F32 R93, -RZ, R93.H1_H1 ;  /* 0x3000005dff5d7230 */ /* 0x000fc80000004100 */
        /* <DEDUP_REMOVED lines=8> */
[----:B------:R-:W-:Y:S02]  /*3470*/  HADD2.F32 R100, -RZ, R89.H1_H1 ;  /* 0x30000059ff647230 */ /* 0x000fe40000004100 */
[----:B------:R-:W-:-:S03]  /*3480*/  IMAD.MOV.U32 R92, RZ, RZ, R96 ;  /* 0x000000ffff5c7224 */ /* 0x000fc600078e0060 */
[----:B------:R-:W-:Y:S01]  /*3490*/  FADD.FTZ R177, R177, R100 ;  /* 0x00000064b1b17221 */ /* 0x000fe20000010000 */
[----:B------:R-:W-:Y:S06]  /*34a0*/  BRA `(.L_x_4007) ;  /* 0x0000000400547947 */ /* 0x000fec0003800000 */
.L_x_4006:
        /* <DEDUP_REMOVED lines=12> */
.L_x_4009:
[----:B------:R-:W-:-:S07]  /*3570*/  MOV R106, R166 ;  /* 0x000000a6006a7202 */ /* 0x000fce0000000f00 */
.L_x_4010:
[----:B------:R-:W-:Y:S05]  /*3580*/  BSYNC B0 ;  /* 0x0000000000007941 */ /* 0x000fea0003800000 */
.L_x_4008:
        /* <DEDUP_REMOVED lines=16> */
.L_x_4014:
[----:B------:R-:W-:Y:S05]  /*3690*/  BSYNC B1 ;  /* 0x0000000000017941 */ /* 0x000fea0003800000 */
.L_x_4013:
        /* <DEDUP_REMOVED lines=43> */
.L_x_4012:
[----:B------:R-:W-:Y:S05]  /*3950*/  BSYNC B0 ;  /* 0x0000000000007941 */ /* 0x000fea0003800000 */
.L_x_4011:
        /* <DEDUP_REMOVED lines=10> */
.L_x_4007:
        /* <DEDUP_REMOVED lines=12> */
.L_x_4016:
[----:B------:R-:W-:-:S07]  /*3ac0*/  MOV R106, R166 ;  /* 0x000000a6006a7202 */ /* 0x000fce0000000f00 */
.L_x_4017:
[----:B------:R-:W-:Y:S05]  /*3ad0*/  BSYNC B0 ;  /* 0x0000000000007941 */ /* 0x000fea0003800000 */
.L_x_4015:
        /* <DEDUP_REMOVED lines=16> */
.L_x_4021:
[----:B------:R-:W-:Y:S05]  /*3be0*/  BSYNC B1 ;  /* 0x0000000000017941 */ /* 0x000fea0003800000 */
.L_x_4020:
        /* <DEDUP_REMOVED lines=43> */
.L_x_4019:
[----:B------:R-:W-:Y:S05]  /*3ea0*/  BSYNC B0 ;  /* 0x0000000000007941 */ /* 0x000fea0003800000 */
.L_x_4018:
        /* <DEDUP_REMOVED lines=15> */
.L_x_4022:
        /* <DEDUP_REMOVED lines=12> */
.L_x_4025:
[----:B------:R-:W-:-:S07]  /*4060*/  MOV R106, R166 ;  /* 0x000000a6006a7202 */ /* 0x000fce0000000f00 */
.L_x_4026:
[----:B------:R-:W-:Y:S05]  /*4070*/  BSYNC B0 ;  /* 0x0000000000007941 */ /* 0x000fea0003800000 */
.L_x_4024:
        /* <DEDUP_REMOVED lines=16> */
.L_x_4030:
[----:B------:R-:W-:Y:S05]  /*4180*/  BSYNC B1 ;  /* 0x0000000000017941 */ /* 0x000fea0003800000 */
.L_x_4029:
        /* <DEDUP_REMOVED lines=43> */
.L_x_4028:
[----:B------:R-:W-:Y:S05]  /*4440*/  BSYNC B0 ;  /* 0x0000000000007941 */ /* 0x000fea0003800000 */
.L_x_4027:
        /* <DEDUP_REMOVED lines=10> */
.L_x_4023:
        /* <DEDUP_REMOVED lines=12> */
.L_x_4032:
[----:B------:R-:W-:-:S07]  /*45b0*/  MOV R106, R166 ;  /* 0x000000a6006a7202 */ /* 0x000fce0000000f00 */
.L_x_4033:
[----:B------:R-:W-:Y:S05]  /*45c0*/  BSYNC B0 ;  /* 0x0000000000007941 */ /* 0x000fea0003800000 */
.L_x_4031:
        /* <DEDUP_REMOVED lines=16> */
.L_x_4037:
[----:B------:R-:W-:Y:S05]  /*46d0*/  BSYNC B1 ;  /* 0x0000000000017941 */ /* 0x000fea0003800000 */
.L_x_4036:
        /* <DEDUP_REMOVED lines=43> */
.L_x_4035:
[----:B------:R-:W-:Y:S05]  /*4990*/  BSYNC B0 ;  /* 0x0000000000007941 */ /* 0x000fea0003800000 */
.L_x_4034:
        /* <DEDUP_REMOVED lines=13> */
.L_x_4038:
        /* <DEDUP_REMOVED lines=12> */
.L_x_4041:
[----:B------:R-:W-:-:S07]  /*4b30*/  MOV R94, R166 ;  /* 0x000000a6005e7202 */ /* 0x000fce0000000f00 */
.L_x_4042:
[----:B------:R-:W-:Y:S05]  /*4b40*/  BSYNC B0 ;  /* 0x0000000000007941 */ /* 0x000fea0003800000 */
.L_x_4040:
        /* <DEDUP_REMOVED lines=16> */
.L_x_4046:
[----:B------:R-:W-:Y:S05]  /*4c50*/  BSYNC B1 ;  /* 0x0000000000017941 */ /* 0x000fea0003800000 */
.L_x_4045:
        /* <DEDUP_REMOVED lines=43> */
.L_x_4044:
[----:B------:R-:W-:Y:S05]  /*4f10*/  BSYNC B0 ;  /* 0x0000000000007941 */ /* 0x000fea0003800000 */
.L_x_4043:
        /* <DEDUP_REMOVED lines=10> */
.L_x_4039:
        /* <DEDUP_REMOVED lines=12> */
.L_x_4048:
[----:B------:R-:W-:-:S07]  /*5080*/  MOV R94, R166 ;  /* 0x000000a6005e7202 */ /* 0x000fce0000000f00 */
.L_x_4049:
[----:B------:R-:W-:Y:S05]  /*5090*/  BSYNC B0 ;  /* 0x0000000000007941 */ /* 0x000fea0003800000 */
.L_x_4047:
        /* <DEDUP_REMOVED lines=16> */
.L_x_4053:
[----:B------:R-:W-:Y:S05]  /*51a0*/  BSYNC B1 ;  /* 0x0000000000017941 */ /* 0x000fea0003800000 */
.L_x_4052:
        /* <DEDUP_REMOVED lines=43> */
.L_x_4051:
[----:B------:R-:W-:Y:S05]  /*5460*/  BSYNC B0 ;  /* 0x0000000000007941 */ /* 0x000fea0003800000 */
.L_x_4050:
        /* <DEDUP_REMOVED lines=13> */
.L_x_4054:
        /* <DEDUP_REMOVED lines=12> */
.L_x_4057:
[----:B------:R-:W-:-:S07]  /*5600*/  MOV R94, R166 ;  /* 0x000000a6005e7202 */ /* 0x000fce0000000f00 */
.L_x_4058:
[----:B------:R-:W-:Y:S05]  /*5610*/  BSYNC B0 ;  /* 0x0000000000007941 */ /* 0x000fea0003800000 */
.L_x_4056:
        /* <DEDUP_REMOVED lines=16> */
.L_x_4062:
[----:B------:R-:W-:Y:S05]  /*5720*/  BSYNC B1 ;  /* 0x0000000000017941 */ /* 0x000fea0003800000 */
.L_x_4061:
        /* <DEDUP_REMOVED lines=43> */
.L_x_4060:
[----:B------:R-:W-:Y:S05]  /*59e0*/  BSYNC B0 ;  /* 0x0000000000007941 */ /* 0x000fea0003800000 */
.L_x_4059:
        /* <DEDUP_REMOVED lines=10> */
.L_x_4055:
        /* <DEDUP_REMOVED lines=12> */
.L_x_4064:
[----:B------:R-:W-:-:S07]  /*5b50*/  MOV R94, R166 ;  /* 0x000000a6005e7202 */ /* 0x000fce0000000f00 */
.L_x_4065:
[----:B------:R-:W-:Y:S05]  /*5b60*/  BSYNC B0 ;  /* 0x0000000000007941 */ /* 0x000fea0003800000 */
.L_x_4063:
        /* <DEDUP_REMOVED lines=16> */
.L_x_4069:
[----:B------:R-:W-:Y:S05]  /*5c70*/  BSYNC B1 ;  /* 0x0000000000017941 */ /* 0x000fea0003800000 */
.L_x_4068:
        /* <DEDUP_REMOVED lines=43> */
.L_x_4067:
[----:B------:R-:W-:Y:S05]  /*5f30*/  BSYNC B0 ;  /* 0x0000000000007941 */ /* 0x000fea0003800000 */
.L_x_4066:
        /* <DEDUP_REMOVED lines=13> */
.L_x_4070:
        /* <DEDUP_REMOVED lines=12> */
.L_x_4073:
[----:B------:R-:W-:-:S07]  /*60d0*/  MOV R102, R166 ;  /* 0x000000a600667202 */ /* 0x000fce0000000f00 */
.L_x_4074:
[----:B------:R-:W-:Y:S05]  /*60e0*/  BSYNC B0 ;  /* 0x0000000000007941 */ /* 0x000fea0003800000 */
.L_x_4072:
        /* <DEDUP_REMOVED lines=11> */
[----:B------:R-:W-:Y:S01]  /*61a0*/  @!P6 VIADD R150, R150, 0x1 ;  /* 0x000000019696e836 */ /* 0x000fe20000000000 */
[----:B------:R-:W-:Y:S02]  /*61b0*/  @!P6 IADD3 R94, R155, 0x1, RZ ;  /* 0x000000019b5ee810 */ /* 0x000fe40007ffe0ff */
[----:B------:R-:W-:Y:S02]  /*61c0*/  @!P6 MOV R153, RZ ;  /* 0x000000ff0099e202 */ /* 0x000fe40000000f00 */
[----:B------:R-:W-:-:S13]  /*61d0*/  ISETP.NE.AND P0, PT, R150, RZ, !P6 ;  /* 0x000000ff9600720c */ /* 0x000fda0007705270 */
[----:B------:R-:W-:Y:S01]  /*61e0*/  @P0 IMAD.MOV R94, RZ, RZ, R155 ;  /* 0x000000ffff5e0224 */ /* 0x000fe200078e029b */
[----:B------:R-:W-:-:S03]  /*61f0*/  ISETP.NE.AND P0, PT, R92, RZ, PT ;  /* 0x000000ff5c00720c */ /* 0x000fc60003f05270 */
[----:B------:R-:W-:-:S10]  /*6200*/  @!P6 IMAD.MOV.U32 R155, RZ, RZ, R94 ;  /* 0x000000ffff9be224 */ /* 0x000fd400078e005e */
.L_x_4078:
[----:B------:R-:W-:Y:S05]  /*6210*/  BSYNC B1 ;  /* 0x0000000000017941 */ /* 0x000fea0003800000 */
.L_x_4077:
        /* <DEDUP_REMOVED lines=43> */
.L_x_4076:
[----:B------:R-:W-:Y:S05]  /*64d0*/  BSYNC B0 ;  /* 0x0000000000007941 */ /* 0x000fea0003800000 */
.L_x_4075:
        /* <DEDUP_REMOVED lines=10> */
.L_x_4071:
[----:B------:R-:W-:Y:S01]  /*6580*/  P2R R96, PR, RZ, 0x4 ;  /* 0x00000004ff607803 */ /* 0x000fe20000000000 */
[----:B------:R-:W0:Y:S01]  /*6590*/  LDC.64 R100, c[0x0][0x238] ;  /* 0x00008e00ff647b82 */ /* 0x000e220000000a00 */
[----:B------:R-:W-:Y:S02]  /*65a0*/  ISETP.NE.AND P2, PT, R105, RZ, PT ;  /* 0x000000ff6900720c */ /* 0x000fe40003f45270 */
[----:B------:R-:W-:Y:S02]  /*65b0*/  SEL R93, RZ, 0x10000, P4 ;  /* 0x00010000ff5d7807 */ /* 0x000fe40002000000 */
[----:B------:R-:W-:Y:S02]  /*65c0*/  SEL R92, RZ, 0x1, P2 ;  /* 0x00000001ff5c7807 */ /* 0x000fe40001000000 */
[----:B------:R-:W-:Y:S01]  /*65d0*/  ISETP.NE.AND P2, PT, R96, RZ, PT ;  /* 0x000000ff6000720c */ /* 0x000fe20003f45270 */
[----:B------:R-:W1:Y:S01]  /*65e0*/  @P1 LDC.64 R102, c[0x0][0x230] ;  /* 0x00008c00ff661b82 */ /* 0x000e620000000a00 */
[----:B------:R-:W-:-:S02]  /*65f0*/  SEL R94, RZ, 0x100, P3 ;  /* 0x00000100ff5e7807 */ /* 0x000fc40001800000 */
[----:B------:R-:W-:Y:S02]  /*6600*/  LOP3.LUT P4, RZ, R156, 0x10, RZ, 0xc0, !PT ;  /* 0x000000109cff7812 */ /* 0x000fe4000788c0ff */
        /* <DEDUP_REMOVED lines=15> */
[----:B------:R-:W-:Y:S01]  /*6700*/  F2FP.F16.F32.PACK_AB R95, R185, R181 ;  /* 0x000000b5b95f723e */ /* 0x000fe200000000ff */
[----:B0-----:R-:W-:Y:S01]  /*6710*/  IMAD.WIDE.U32 R112, R169, 0x10, R100 ;  /* 0x00000010a9707825 */ /* 0x001fe200078e0064 */
[----:B------:R-:W-:Y:S02]  /*6720*/  LOP3.LUT R106, R108, R92, R106, 0xfe, !PT ;  /* 0x0000005c6c6a7212 */ /* 0x000fe400078efe6a */
[----:B------:R-:W-:Y:S02]  /*6730*/  F2FP.F16.F32.PACK_AB R94, R183, R179 ;  /* 0x000000b3b75e723e */ /* 0x000fe400000000ff */
[----:B------:R-:W-:-:S02]  /*6740*/  F2FP.F16.F32.PACK_AB R93, R177, R175 ;  /* 0x000000afb15d723e */ /* 0x000fc400000000ff */
[----:B------:R-:W-:Y:S02]  /*6750*/  F2FP.F16.F32.PACK_AB R92, R173, R171 ;  /* 0x000000abad5c723e */ /* 0x000fe400000000ff */
[----:B------:R-:W-:Y:S01]  /*6760*/  LOP3.LUT R108, R106, R111, RZ, 0xfc, !PT ;  /* 0x0000006f6a6c7212 */ /* 0x000fe200078efcff */
[----:B--2---:R-:W-:Y:S01]  /*6770*/  IMAD.WIDE.U32 R110, R169, 0x8, R96 ;  /* 0x00000008a96e7825 */ /* 0x004fe200078e0060 */
[----:B------:R-:W-:Y:S01]  /*6780*/  LOP3.LUT R109, R109, R167, R107, 0xfe, !PT ;  /* 0x000000a76d6d7212 */ /* 0x000fe200078efe6b */
[----:B------:R0:W-:Y:S01]  /*6790*/  STG.E.128 desc[UR4][R112.64], R92 ;  /* 0x0000005c70007986 */ /* 0x0001e2000c101d04 */
[----:B------:R-:W-:-:S03]  /*67a0*/  IADD3 R115, R169, 0x100, RZ ;  /* 0x00000100a9737810 */ /* 0x000fc60007ffe0ff */
[----:B------:R0:W-:Y:S02]  /*67b0*/  STG.E.64 desc[UR4][R110.64], R108 ;  /* 0x0000006c6e007986 */ /* 0x0001e4000c101b04 */
[----:B------:R-:W-:-:S04]  /*67c0*/  IMAD.WIDE.U32 R106, R115, 0x10, R98 ;  /* 0x00000010736a7825 */ /* 0x000fc800078e0062 */
[----:B---3--:R-:W-:-:S04]  /*67d0*/  @P0 IMAD.WIDE.U32 R104, R115, 0x10, R104 ;  /* 0x0000001073680825 */ /* 0x008fc800078e0068 */
[----:B-1----:R-:W-:Y:S01]  /*67e0*/  @P1 IMAD.WIDE.U32 R102, R115, 0x10, R102 ;  /* 0x0000001073661825 */ /* 0x002fe200078e0066 */
        /* <DEDUP_REMOVED lines=21> */
.L_x_4079:
        /* <DEDUP_REMOVED lines=15> */
.L_x_4081:
[----:B------:R-:W-:-:S07]  /*6a30*/  MOV R110, R166 ;  /* 0x000000a6006e7202 */ /* 0x000fce0000000f00 */
.L_x_4082:
[----:B------:R-:W-:Y:S05]  /*6a40*/  BSYNC B0 ;  /* 0x0000000000007941 */ /* 0x000fea0003800000 */
.L_x_4080:
        /* <DEDUP_REMOVED lines=16> */
.L_x_4086:
[----:B------:R-:W-:Y:S05]  /*6b50*/  BSYNC B1 ;  /* 0x0000000000017941 */ /* 0x000fea0003800000 */
.L_x_4085:
        /* <DEDUP_REMOVED lines=43> */
.L_x_4084:
[----:B------:R-:W-:Y:S05]  /*6e10*/  BSYNC B0 ;  /* 0x0000000000007941 */ /* 0x000fea0003800000 */
.L_x_4083:
[----:B------:R-:W-:Y:S01]  /*6e20*/  I2FP.F32.U32 R103, R110 ;  /* 0x0000006e00677245 */ /* 0x000fe20000201000 */
[----:B-----5:R-:W-:Y:S01]  /*6e30*/  HADD2.F32 R105, -RZ, R92.H0_H0 ;  /* 0x2000005cff697230 */ /* 0x020fe20000004100 */
        /* <DEDUP_REMOVED lines=13> */
.L_x_4087:
        /* <DEDUP_REMOVED lines=12> */
.L_x_4090:
[----:B------:R-:W-:-:S07]  /*6fd0*/  MOV R110, R166 ;  /* 0x000000a6006e7202 */ /* 0x000fce0000000f00 */
.L_x_4091:
[----:B------:R-:W-:Y:S05]  /*6fe0*/  BSYNC B0 ;  /* 0x0000000000007941 */ /* 0x000fea0003800000 */
.L_x_4089:
        /* <DEDUP_REMOVED lines=16> */
.L_x_4095:
[----:B------:R-:W-:Y:S05]  /*70f0*/  BSYNC B1 ;  /* 0x0000000000017941 */ /* 0x000fea0003800000 */
.L_x_4094:
        /* <DEDUP_REMOVED lines=43> */
.L_x_4093:
[----:B------:R-:W-:Y:S05]  /*73b0*/  BSYNC B0 ;  /* 0x0000000000007941 */ /* 0x000fea0003800000 */
.L_x_4092:
        /* <DEDUP_REMOVED lines=10> */
.L_x_4088:
        /* <DEDUP_REMOVED lines=12> */
.L_x_4097:
[----:B------:R-:W-:-:S07]  /*7520*/  MOV R110, R166 ;  /* 0x000000a6006e7202 */ /* 0x000fce0000000f00 */
.L_x_4098:
[----:B------:R-:W-:Y:S05]  /*7530*/  BSYNC B0 ;  /* 0x0000000000007941 */ /* 0x000fea0003800000 */
.L_x_4096:
        /* <DEDUP_REMOVED lines=16> */
.L_x_4102:
[----:B------:R-:W-:Y:S05]  /*7640*/  BSYNC B1 ;  /* 0x0000000000017941 */ /* 0x000fea0003800000 */
.L_x_4101:
        /* <DEDUP_REMOVED lines=43> */
.L_x_4100:
[----:B------:R-:W-:Y:S05]  /*7900*/  BSYNC B0 ;  /* 0x0000000000007941 */ /* 0x000fea0003800000 */
.L_x_4099:
        /* <DEDUP_REMOVED lines=15> */
.L_x_4103:
        /* <DEDUP_REMOVED lines=12> */
.L_x_4106:
[----:B------:R-:W-:-:S07]  /*7ac0*/  MOV R110, R166 ;  /* 0x000000a6006e7202 */ /* 0x000fce0000000f00 */
.L_x_4107:
[----:B------:R-:W-:Y:S05]  /*7ad0*/  BSYNC B0 ;  /* 0x0000000000007941 */ /* 0x000fea0003800000 */
.L_x_4105:
        /* <DEDUP_REMOVED lines=16> */
.L_x_4111:
[----:B------:R-:W-:Y:S05]  /*7be0*/  BSYNC B1 ;  /* 0x0000000000017941 */ /* 0x000fea0003800000 */
.L_x_4110:
        /* <DEDUP_REMOVED lines=41> */
[----:B------:R-:W-:Y:S02]  /*7e80*/  LOP3.LUT R170, R103, R104, R147, 0x96, !PT ;  /* 0x0000006867aa7212 */ /* 0x000fe400078e9693 */
[----:B------:R-:W-:-:S07]  /*7e90*/  MOV R176, R102 ;  /* 0x0000006600b07202 */ /* 0x000fce0000000f00 */
.L_x_4109:
[----:B------:R-:W-:Y:S05]  /*7ea0*/  BSYNC B0 ;  /* 0x0000000000007941 */ /* 0x000fea0003800000 */
.L_x_4108:
        /* <DEDUP_REMOVED lines=10> */
.L_x_4104:
        /* <DEDUP_REMOVED lines=12> */
.L_x_4113:
[----:B------:R-:W-:-:S07]  /*8010*/  MOV R110, R166 ;  /* 0x000000a6006e7202 */ /* 0x000fce0000000f00 */
.L_x_4114:
[----:B------:R-:W-:Y:S05]  /*8020*/  BSYNC B0 ;  /* 0x0000000000007941 */ /* 0x000fea0003800000 */
.L_x_4112:
        /* <DEDUP_REMOVED lines=16> */
.L_x_4118:
[----:B------:R-:W-:Y:S05]  /*8130*/  BSYNC B1 ;  /* 0x0000000000017941 */ /* 0x000fea0003800000 */
.L_x_4117:
        /* <DEDUP_REMOVED lines=43> */
.L_x_4116:
[----:B------:R-:W-:Y:S05]  /*83f0*/  BSYNC B0 ;  /* 0x0000000000007941 */ /* 0x000fea0003800000 */
.L_x_4115:
        /* <DEDUP_REMOVED lines=15> */
.L_x_4119:
        /* <DEDUP_REMOVED lines=12> */
.L_x_4122:
[----:B------:R-:W-:-:S07]  /*85b0*/  MOV R110, R166 ;  /* 0x000000a6006e7202 */ /* 0x000fce0000000f00 */
.L_x_4123:
[----:B------:R-:W-:Y:S05]  /*85c0*/  BSYNC B0 ;  /* 0x0000000000007941 */ /* 0x000fea0003800000 */
.L_x_4121:
        /* <DEDUP_REMOVED lines=16> */
.L_x_4127:
[----:B------:R-:W-:Y:S05]  /*86d0*/  BSYNC B1 ;  /* 0x0000000000017941 */ /* 0x000fea0003800000 */
.L_x_4126:
        /* <DEDUP_REMOVED lines=43> */
.L_x_4125:
[----:B------:R-:W-:Y:S05]  /*8990*/  BSYNC B0 ;  /* 0x0000000000007941 */ /* 0x000fea0003800000 */
.L_x_4124:
        /* <DEDUP_REMOVED lines=10> */
.L_x_4120:
        /* <DEDUP_REMOVED lines=12> */
.L_x_4129:
[----:B------:R-:W-:-:S07]  /*8b00*/  MOV R110, R166 ;  /* 0x000000a6006e7202 */ /* 0x000fce0000000f00 */
.L_x_4130:
[----:B------:R-:W-:Y:S05]  /*8b10*/  BSYNC B0 ;  /* 0x0000000000007941 */ /* 0x000fea0003800000 */
.L_x_4128:
        /* <DEDUP_REMOVED lines=16> */
.L_x_4134:
[----:B------:R-:W-:Y:S05]  /*8c20*/  BSYNC B1 ;  /* 0x0000000000017941 */ /* 0x000fea0003800000 */
.L_x_4133:
        /* <DEDUP_REMOVED lines=43> */
.L_x_4132:
[----:B------:R-:W-:Y:S05]  /*8ee0*/  BSYNC B0 ;  /* 0x0000000000007941 */ /* 0x000fea0003800000 */
.L_x_4131:
        /* <DEDUP_REMOVED lines=15> */
.L_x_4135:
        /* <DEDUP_REMOVED lines=12> */
.L_x_4138:
[----:B------:R-:W-:-:S07]  /*90a0*/  MOV R108, R166 ;  /* 0x000000a6006c7202 */ /* 0x000fce0000000f00 */
.L_x_4139:
[----:B------:R-:W-:Y:S05]  /*90b0*/  BSYNC B0 ;  /* 0x0000000000007941 */ /* 0x000fea0003800000 */
.L_x_4137:
        /* <DEDUP_REMOVED lines=16> */
.L_x_4143:
[----:B------:R-:W-:Y:S05]  /*91c0*/  BSYNC B1 ;  /* 0x0000000000017941 */ /* 0x000fea0003800000 */
.L_x_4142:
        /* <DEDUP_REMOVED lines=43> */
.L_x_4141:
[----:B------:R-:W-:Y:S05]  /*9480*/  BSYNC B0 ;  /* 0x0000000000007941 */ /* 0x000fea0003800000 */
.L_x_4140:
        /* <DEDUP_REMOVED lines=10> */
.L_x_4136:
        /* <DEDUP_REMOVED lines=12> */
.L_x_4145:
[----:B------:R-:W-:-:S07]  /*95f0*/  MOV R108, R166 ;  /* 0x000000a6006c7202 */ /* 0x000fce0000000f00 */
.L_x_4146:
[----:B------:R-:W-:Y:S05]  /*9600*/  BSYNC B0 ;  /* 0x0000000000007941 */ /* 0x000fea0003800000 */
.L_x_4144:
        /* <DEDUP_REMOVED lines=16> */
.L_x_4150:
[----:B------:R-:W-:Y:S05]  /*9710*/  BSYNC B1 ;  /* 0x0000000000017941 */ /* 0x000fea0003800000 */
.L_x_4149:
        /* <DEDUP_REMOVED lines=43> */
.L_x_4148:
[----:B------:R-:W-:Y:S05]  /*99d0*/  BSYNC B0 ;  /* 0x0000000000007941 */ /* 0x000fea0003800000 */
.L_x_4147:
        /* <DEDUP_REMOVED lines=15> */
.L_x_4151:
        /* <DEDUP_REMOVED lines=12> */
.L_x_4154:
[----:B------:R-:W-:-:S07]  /*9b90*/  MOV R108, R166 ;  /* 0x000000a6006c7202 */ /* 0x000fce0000000f00 */
.L_x_4155:
[----:B------:R-:W-:Y:S05]  /*9ba0*/  BSYNC B0 ;  /* 0x0000000000007941 */ /* 0x000fea0003800000 */
.L_x_4153:
        /* <DEDUP_REMOVED lines=16> */
.L_x_4159:
[----:B------:R-:W-:Y:S05]  /*9cb0*/  BSYNC B1 ;  /* 0x0000000000017941 */ /* 0x000fea0003800000 */
.L_x_4158:
        /* <DEDUP_REMOVED lines=43> */
.L_x_4157:
[----:B------:R-:W-:Y:S05]  /*9f70*/  BSYNC B0 ;  /* 0x0000000000007941 */ /* 0x000fea0003800000 */
.L_x_4156:
        /* <DEDUP_REMOVED lines=10> */
.L_x_4152:
        /* <DEDUP_REMOVED lines=12> */
.L_x_4161:
[----:B------:R-:W-:-:S07]  /*a0e0*/  MOV R108, R166 ;  /* 0x000000a6006c7202 */ /* 0x000fce0000000f00 */
.L_x_4162:
[----:B------:R-:W-:Y:S05]  /*a0f0*/  BSYNC B0 ;  /* 0x0000000000007941 */ /* 0x000fea0003800000 */
.L_x_4160:
        /* <DEDUP_REMOVED lines=16> */
.L_x_4166:
[----:B------:R-:W-:Y:S05]  /*a200*/  BSYNC B1 ;  /* 0x0000000000017941 */ /* 0x000fea0003800000 */
.L_x_4165:
        /* <DEDUP_REMOVED lines=43> */
.L_x_4164:
[----:B------:R-:W-:Y:S05]  /*a4c0*/  BSYNC B0 ;  /* 0x0000000000007941 */ /* 0x000fea0003800000 */
.L_x_4163:
        /* <DEDUP_REMOVED lines=13> */
.L_x_4167:
        /* <DEDUP_REMOVED lines=12> */
.L_x_4170:
[----:B------:R-:W-:-:S07]  /*a660*/  MOV R94, R166 ;  /* 0x000000a6005e7202 */ /* 0x000fce0000000f00 */
.L_x_4171:
[----:B------:R-:W-:Y:S05]  /*a670*/  BSYNC B0 ;  /* 0x0000000000007941 */ /* 0x000fea0003800000 */
.L_x_4169:
        /* <DEDUP_REMOVED lines=16> */
.L_x_4175:
[----:B------:R-:W-:Y:S05]  /*a780*/  BSYNC B1 ;  /* 0x0000000000017941 */ /* 0x000fea0003800000 */
.L_x_4174:
        /* <DEDUP_REMOVED lines=43> */
.L_x_4173:
[----:B------:R-:W-:Y:S05]  /*aa40*/  BSYNC B0 ;  /* 0x0000000000007941 */ /* 0x000fea0003800000 */
.L_x_4172:
        /* <DEDUP_REMOVED lines=10> */
.L_x_4168:
        /* <DEDUP_REMOVED lines=12> */
.L_x_4177:
[----:B------:R-:W-:-:S07]  /*abb0*/  MOV R94, R166 ;  /* 0x000000a6005e7202 */ /* 0x000fce0000000f00 */
.L_x_4178:
[----:B------:R-:W-:Y:S05]  /*abc0*/  BSYNC B0 ;  /* 0x0000000000007941 */ /* 0x000fea0003800000 */
.L_x_4176:
        /* <DEDUP_REMOVED lines=16> */
.L_x_4182:
[----:B------:R-:W-:Y:S05]  /*acd0*/  BSYNC B1 ;  /* 0x0000000000017941 */ /* 0x000fea0003800000 */
.L_x_4181:
        /* <DEDUP_REMOVED lines=43> */
.L_x_4180:
[----:B------:R-:W-:Y:S05]  /*af90*/  BSYNC B0 ;  /* 0x0000000000007941 */ /* 0x000fea0003800000 */
.L_x_4179:
        /* <DEDUP_REMOVED lines=13> */
.L_x_4183:
        /* <DEDUP_REMOVED lines=12> */
.L_x_4186:
[----:B------:R-:W-:-:S07]  /*b130*/  MOV R94, R166 ;  /* 0x000000a6005e7202 */ /* 0x000fce0000000f00 */
.L_x_4187:
[----:B------:R-:W-:Y:S05]  /*b140*/  BSYNC B0 ;  /* 0x0000000000007941 */ /* 0x000fea0003800000 */
.L_x_4185:
        /* <DEDUP_REMOVED lines=16> */
.L_x_4191:
[----:B------:R-:W-:Y:S05]  /*b250*/  BSYNC B1 ;  /* 0x0000000000017941 */ /* 0x000fea0003800000 */
.L_x_4190:
        /* <DEDUP_REMOVED lines=43> */
.L_x_4189:
[----:B------:R-:W-:Y:S05]  /*b510*/  BSYNC B0 ;  /* 0x0000000000007941 */ /* 0x000fea0003800000 */
.L_x_4188:
        /* <DEDUP_REMOVED lines=10> */
.L_x_4184:
        /* <DEDUP_REMOVED lines=12> */
.L_x_4193:
[----:B------:R-:W-:-:S07]  /*b680*/  MOV R94, R166 ;  /* 0x000000a6005e7202 */ /* 0x000fce0000000f00 */
.L_x_4194:
[----:B------:R-:W-:Y:S05]  /*b690*/  BSYNC B0 ;  /* 0x0000000000007941 */ /* 0x000fea0003800000 */
.L_x_4192:
        /* <DEDUP_REMOVED lines=16> */
.L_x_4198:
[----:B------:R-:W-:Y:S05]  /*b7a0*/  BSYNC B1 ;  /* 0x0000000000017941 */ /* 0x000fea0003800000 */
.L_x_4197:
        /* <DEDUP_REMOVED lines=43> */
.L_x_4196:
[----:B------:R-:W-:Y:S05]  /*ba60*/  BSYNC B0 ;  /* 0x0000000000007941 */ /* 0x000fea0003800000 */
.L_x_4195:
        /* <DEDUP_REMOVED lines=13> */
.L_x_4199:
        /* <DEDUP_REMOVED lines=12> */
.L_x_4202:
[----:B------:R-:W-:-:S07]  /*bc00*/  MOV R106, R166 ;  /* 0x000000a6006a7202 */ /* 0x000fce0000000f00 */
.L_x_4203:
[----:B------:R-:W-:Y:S05]  /*bc10*/  BSYNC B0 ;  /* 0x0000000000007941 */ /* 0x000fea0003800000 */
.L_x_4201:
        /* <DEDUP_REMOVED lines=18> */
.L_x_4207:
[----:B------:R-:W-:Y:S05]  /*bd40*/  BSYNC B1 ;  /* 0x0000000000017941 */ /* 0x000fea0003800000 */
.L_x_4206:
        /* <DEDUP_REMOVED lines=43> */
.L_x_4205:
[----:B------:R-:W-:Y:S05]  /*c000*/  BSYNC B0 ;  /* 0x0000000000007941 */ /* 0x000fea0003800000 */
.L_x_4204:
        /* <DEDUP_REMOVED lines=10> */
.L_x_4200:
        /* <DEDUP_REMOVED lines=24> */
[----:B------:R-:W-:Y:S02]  /*c230*/  F2FP.F16.F32.PACK_AB R95, R201, R197 ;  /* 0x000000c5c95f723e */ /* 0x000fe400000000ff */
[----:B------:R-:W-:-:S02]  /*c240*/  F2FP.F16.F32.PACK_AB R94, R199, R193 ;  /* 0x000000c1c75e723e */ /* 0x000fc400000000ff */
[----:B------:R-:W-:Y:S02]  /*c250*/  F2FP.F16.F32.PACK_AB R93, R195, R189 ;  /* 0x000000bdc35d723e */ /* 0x000fe400000000ff */
[----:B------:R-:W-:Y:S02]  /*c260*/  F2FP.F16.F32.PACK_AB R92, R191, R187 ;  /* 0x000000bbbf5c723e */ /* 0x000fe400000000ff */
[----:B------:R-:W-:Y:S01]  /*c270*/  LOP3.LUT R103, R103, R203, R105, 0xfe, !PT ;  /* 0x000000cb67677212 */ /* 0x000fe200078efe69 */
[----:B------:R-:W-:Y:S01]  /*c280*/  IMAD.WIDE.U32 R104, R115, 0x8, R96 ;  /* 0x0000000873687825 */ /* 0x000fe200078e0060 */
[----:B------:R-:W-:Y:S01]  /*c290*/  LOP3.LUT R102, R110, R111, RZ, 0xfc, !PT ;  /* 0x0000006f6e667212 */ /* 0x000fe200078efcff */
        /* <DEDUP_REMOVED lines=27> */
.L_x_4208:
        /* <DEDUP_REMOVED lines=15> */
.L_x_4210:
[----:B------:R-:W-:-:S07]  /*c540*/  MOV R110, R166 ;  /* 0x000000a6006e7202 */ /* 0x000fce0000000f00 */
.L_x_4211:
[----:B------:R-:W-:Y:S05]  /*c550*/  BSYNC B0 ;  /* 0x0000000000007941 */ /* 0x000fea0003800000 */
.L_x_4209:
        /* <DEDUP_REMOVED lines=16> */
.L_x_4215:
[----:B------:R-:W-:Y:S05]  /*c660*/  BSYNC B1 ;  /* 0x0000000000017941 */ /* 0x000fea0003800000 */
.L_x_4214:
        /* <DEDUP_REMOVED lines=43> */
.L_x_4213:
[----:B------:R-:W-:Y:S05]  /*c920*/  BSYNC B0 ;  /* 0x0000000000007941 */ /* 0x000fea0003800000 */
.L_x_4212:
        /* <DEDUP_REMOVED lines=15> */
.L_x_4216:
        /* <DEDUP_REMOVED lines=12> */
.L_x_4219:
[----:B------:R-:W-:-:S07]  /*cae0*/  MOV R110, R166 ;  /* 0x000000a6006e7202 */ /* 0x000fce0000000f00 */
.L_x_4220:
[----:B------:R-:W-:Y:S05]  /*caf0*/  BSYNC B0 ;  /* 0x0000000000007941 */ /* 0x000fea0003800000 */
.L_x_4218:
        /* <DEDUP_REMOVED lines=16> */
.L_x_4224:
[----:B------:R-:W-:Y:S05]  /*cc00*/  BSYNC B1 ;  /* 0x0000000000017941 */ /* 0x000fea0003800000 */
.L_x_4223:
        /* <DEDUP_REMOVED lines=43> */
.L_x_4222:
[----:B------:R-:W-:Y:S05]  /*cec0*/  BSYNC B0 ;  /* 0x0000000000007941 */ /* 0x000fea0003800000 */
.L_x_4221:
        /* <DEDUP_REMOVED lines=10> */
.L_x_4217:
        /* <DEDUP_REMOVED lines=12> */
.L_x_4226:
[----:B------:R-:W-:-:S07]  /*d030*/  MOV R110, R166 ;  /* 0x000000a6006e7202 */ /* 0x000fce0000000f00 */
.L_x_4227:
[----:B------:R-:W-:Y:S05]  /*d040*/  BSYNC B0 ;  /* 0x0000000000007941 */ /* 0x000fea0003800000 */
.L_x_4225:
        /* <DEDUP_REMOVED lines=16> */
.L_x_4231:
[----:B------:R-:W-:Y:S05]  /*d150*/  BSYNC B1 ;  /* 0x0000000000017941 */ /* 0x000fea0003800000 */
.L_x_4230:
        /* <DEDUP_REMOVED lines=43> */
.L_x_4229:
[----:B------:R-:W-:Y:S05]  /*d410*/  BSYNC B0 ;  /* 0x0000000000007941 */ /* 0x000fea0003800000 */
.L_x_4228:
        /* <DEDUP_REMOVED lines=15> */
.L_x_4232:
        /* <DEDUP_REMOVED lines=12> */
.L_x_4235:
[----:B------:R-:W-:-:S07]  /*d5d0*/  MOV R110, R166 ;  /* 0x000000a6006e7202 */ /* 0x000fce0000000f00 */
.L_x_4236:
[----:B------:R-:W-:Y:S05]  /*d5e0*/  BSYNC B0 ;  /* 0x0000000000007941 */ /* 0x000fea0003800000 */
.L_x_4234:
        /* <DEDUP_REMOVED lines=16> */
.L_x_4240:
[----:B------:R-:W-:Y:S05]  /*d6f0*/  BSYNC B1 ;  /* 0x0000000000017941 */ /* 0x000fea0003800000 */
.L_x_4239:
        /* <DEDUP_REMOVED lines=43> */
.L_x_4238:
[----:B------:R-:W-:Y:S05]  /*d9b0*/  BSYNC B0 ;  /* 0x0000000000007941 */ /* 0x000fea0003800000 */
.L_x_4237:
        /* <DEDUP_REMOVED lines=10> */
.L_x_4233:
        /* <DEDUP_REMOVED lines=12> */
.L_x_4242:
[----:B------:R-:W-:-:S07]  /*db20*/  MOV R110, R166 ;  /* 0x000000a6006e7202 */ /* 0x000fce0000000f00 */
.L_x_4243:
[----:B------:R-:W-:Y:S05]  /*db30*/  BSYNC B0 ;  /* 0x0000000000007941 */ /* 0x000fea0003800000 */
.L_x_4241:
        /* <DEDUP_REMOVED lines=16> */
.L_x_4247:
[----:B------:R-:W-:Y:S05]  /*dc40*/  BSYNC B1 ;  /* 0x0000000000017941 */ /* 0x000fea0003800000 */
.L_x_4246:
        /* <DEDUP_REMOVED lines=43> */
.L_x_4245:
[----:B------:R-:W-:Y:S05]  /*df00*/  BSYNC B0 ;  /* 0x0000000000007941 */ /* 0x000fea0003800000 */
.L_x_4244:
        /* <DEDUP_REMOVED lines=15> */
.L_x_4248:
        /* <DEDUP_REMOVED lines=12> */
.L_x_4251:
[----:B------:R-:W-:-:S07]  /*e0c0*/  MOV R110, R166 ;  /* 0x000000a6006e7202 */ /* 0x000fce0000000f00 */
.L_x_4252:
[----:B------:R-:W-:Y:S05]  /*e0d0*/  BSYNC B0 ;  /* 0x0000000000007941 */ /* 0x000fea0003800000 */
.L_x_4250:
        /* <DEDUP_REMOVED lines=16> */
.L_x_4256:
[----:B------:R-:W-:Y:S05]  /*e1e0*/  BSYNC B1 ;  /* 0x0000000000017941 */ /* 0x000fea0003800000 */
.L_x_4255:
        /* <DEDUP_REMOVED lines=43> */
.L_x_4254:
[----:B------:R-:W-:Y:S05]  /*e4a0*/  BSYNC B0 ;  /* 0x0000000000007941 */ /* 0x000fea0003800000 */
.L_x_4253:
        /* <DEDUP_REMOVED lines=10> */
.L_x_4249:
        /* <DEDUP_REMOVED lines=12> */
.L_x_4258:
[----:B------:R-:W-:-:S07]  /*e610*/  MOV R110, R166 ;  /* 0x000000a6006e7202 */ /* 0x000fce0000000f00 */
.L_x_4259:
[----:B------:R-:W-:Y:S05]  /*e620*/  BSYNC B0 ;  /* 0x0000000000007941 */ /* 0x000fea0003800000 */
.L_x_4257:
        /* <DEDUP_REMOVED lines=16> */
.L_x_4263:
[----:B------:R-:W-:Y:S05]  /*e730*/  BSYNC B1 ;  /* 0x0000000000017941 */ /* 0x000fea0003800000 */
.L_x_4262:
        /* <DEDUP_REMOVED lines=43> */
.L_x_4261:
[----:B------:R-:W-:Y:S05]  /*e9f0*/  BSYNC B0 ;  /* 0x0000000000007941 */ /* 0x000fea0003800000 */
.L_x_4260:
        /* <DEDUP_REMOVED lines=15> */
.L_x_4264:
        /* <DEDUP_REMOVED lines=12> */
.L_x_4267:
[----:B------:R-:W-:-:S07]  /*ebb0*/  MOV R108, R166 ;  /* 0x000000a6006c7202 */ /* 0x000fce0000000f00 */
.L_x_4268:
[----:B------:R-:W-:Y:S05]  /*ebc0*/  BSYNC B0 ;  /* 0x0000000000007941 */ /* 0x000fea0003800000 */
.L_x_4266:
        /* <DEDUP_REMOVED lines=16> */
.L_x_4272:
[----:B------:R-:W-:Y:S05]  /*ecd0*/  BSYNC B1 ;  /* 0x0000000000017941 */ /* 0x000fea0003800000 */
.L_x_4271:
        /* <DEDUP_REMOVED lines=43> */
.L_x_4270:
[----:B------:R-:W-:Y:S05]  /*ef90*/  BSYNC B0 ;  /* 0x0000000000007941 */ /* 0x000fea0003800000 */
.L_x_4269:
        /* <DEDUP_REMOVED lines=10> */
.L_x_4265:
        /* <DEDUP_REMOVED lines=12> */
.L_x_4274:
[----:B------:R-:W-:-:S07]  /*f100*/  MOV R108, R166 ;  /* 0x000000a6006c7202 */ /* 0x000fce0000000f00 */
.L_x_4275:
[----:B------:R-:W-:Y:S05]  /*f110*/  BSYNC B0 ;  /* 0x0000000000007941 */ /* 0x000fea0003800000 */
.L_x_4273:
        /* <DEDUP_REMOVED lines=16> */
.L_x_4279:
[----:B------:R-:W-:Y:S05]  /*f220*/  BSYNC B1 ;  /* 0x0000000000017941 */ /* 0x000fea0003800000 */
.L_x_4278:
        /* <DEDUP_REMOVED lines=43> */
.L_x_4277:
[----:B------:R-:W-:Y:S05]  /*f4e0*/  BSYNC B0 ;  /* 0x0000000000007941 */ /* 0x000fea0003800000 */
.L_x_4276:
        /* <DEDUP_REMOVED lines=15> */
.L_x_4280:
        /* <DEDUP_REMOVED lines=12> */
.L_x_4283:
[----:B------:R-:W-:-:S07]  /*f6a0*/  MOV R108, R166 ;  /* 0x000000a6006c7202 */ /* 0x000fce0000000f00 */
.L_x_4284:
[----:B------:R-:W-:Y:S05]  /*f6b0*/  BSYNC B0 ;  /* 0x0000000000007941 */ /* 0x000fea0003800000 */
.L_x_4282:
        /* <DEDUP_REMOVED lines=16> */
.L_x_4288:
[----:B------:R-:W-:Y:S05]  /*f7c0*/  BSYNC B1 ;  /* 0x0000000000017941 */ /* 0x000fea0003800000 */
.L_x_4287:
        /* <DEDUP_REMOVED lines=43> */
.L_x_4286:
[----:B------:R-:W-:Y:S05]  /*fa80*/  BSYNC B0 ;  /* 0x0000000000007941 */ /* 0x000fea0003800000 */
.L_x_4285:
        /* <DEDUP_REMOVED lines=10> */
.L_x_4281:
        /* <DEDUP_REMOVED lines=12> */
.L_x_4290:
[----:B------:R-:W-:-:S07]  /*fbf0*/  MOV R108, R166 ;  /* 0x000000a6006c7202 */ /* 0x000fce0000000f00 */
.L_x_4291:
[----:B------:R-:W-:Y:S05]  /*fc00*/  BSYNC B0 ;  /* 0x0000000000007941 */ /* 0x000fea0003800000 */
.L_x_4289:
        /* <DEDUP_REMOVED lines=16> */
.L_x_4295:
[----:B------:R-:W-:Y:S05]  /*fd10*/  BSYNC B1 ;  /* 0x0000000000017941 */ /* 0x000fea0003800000 */
.L_x_4294:
        /* <DEDUP_REMOVED lines=43> */
.L_x_4293:
[----:B------:R-:W-:Y:S05]  /*ffd0*/  BSYNC B0 ;  /* 0x0000000000007941 */ /* 0x000fea0003800000 */
.L_x_4292:
        /* <DEDUP_REMOVED lines=13> */
.L_x_4296:
        /* <DEDUP_REMOVED lines=12> */
.L_x_4299:
[----:B------:R-:W-:-:S07]  /*10170*/  MOV R94, R166 ;  /* 0x000000a6005e7202 */ /* 0x000fce0000000f00 */
.L_x_4300:
[----:B------:R-:W-:Y:S05]  /*10180*/  BSYNC B0 ;  /* 0x0000000000007941 */ /* 0x000fea0003800000 */
.L_x_4298:
        /* <DEDUP_REMOVED lines=16> */
.L_x_4304:
[----:B------:R-:W-:Y:S05]  /*10290*/  BSYNC B1 ;  /* 0x0000000000017941 */ /* 0x000fea0003800000 */
.L_x_4303:
        /* <DEDUP_REMOVED lines=43> */
.L_x_4302:
[----:B------:R-:W-:Y:S05]  /*10550*/  BSYNC B0 ;  /* 0x0000000000007941 */ /* 0x000fea0003800000 */
.L_x_4301:
        /* <DEDUP_REMOVED lines=10> */
.L_x_4297:
        /* <DEDUP_REMOVED lines=12> */
.L_x_4306:
[----:B------:R-:W-:-:S07]  /*106c0*/  MOV R94, R166 ;  /* 0x000000a6005e7202 */ /* 0x000fce0000000f00 */
.L_x_4307:
[----:B------:R-:W-:Y:S05]  /*106d0*/  BSYNC B0 ;  /* 0x0000000000007941 */ /* 0x000fea0003800000 */
.L_x_4305:
        /* <DEDUP_REMOVED lines=16> */
.L_x_4311:
[----:B------:R-:W-:Y:S05]  /*107e0*/  BSYNC B1 ;  /* 0x0000000000017941 */ /* 0x000fea0003800000 */
.L_x_4310:
        /* <DEDUP_REMOVED lines=43> */
.L_x_4309:
[----:B------:R-:W-:Y:S05]  /*10aa0*/  BSYNC B0 ;  /* 0x0000000000007941 */ /* 0x000fea0003800000 */
.L_x_4308:
        /* <DEDUP_REMOVED lines=13> */
.L_x_4312:
        /* <DEDUP_REMOVED lines=12> */
.L_x_4315:
[----:B------:R-:W-:-:S07]  /*10c40*/  MOV R94, R166 ;  /* 0x000000a6005e7202 */ /* 0x000fce0000000f00 */
.L_x_4316:
[----:B------:R-:W-:Y:S05]  /*10c50*/  BSYNC B0 ;  /* 0x0000000000007941 */ /* 0x000fea0003800000 */
.L_x_4314:
        /* <DEDUP_REMOVED lines=16> */
.L_x_4320:
[----:B------:R-:W-:Y:S05]  /*10d60*/  BSYNC B1 ;  /* 0x0000000000017941 */ /* 0x000fea0003800000 */
.L_x_4319:
        /* <DEDUP_REMOVED lines=43> */
.L_x_4318:
[----:B------:R-:W-:Y:S05]  /*11020*/  BSYNC B0 ;  /* 0x0000000000007941 */ /* 0x000fea0003800000 */
.L_x_4317:
        /* <DEDUP_REMOVED lines=10> */
.L_x_4313:
        /* <DEDUP_REMOVED lines=12> */
.L_x_4322:
[----:B------:R-:W-:-:S07]  /*11190*/  MOV R94, R166 ;  /* 0x000000a6005e7202 */ /* 0x000fce0000000f00 */
.L_x_4323:
[----:B------:R-:W-:Y:S05]  /*111a0*/  BSYNC B0 ;  /* 0x0000000000007941 */ /* 0x000fea0003800000 */
.L_x_4321:
        /* <DEDUP_REMOVED lines=16> */
.L_x_4327:
[----:B------:R-:W-:Y:S05]  /*112b0*/  BSYNC B1 ;  /* 0x0000000000017941 */ /* 0x000fea0003800000 */
.L_x_4326:
        /* <DEDUP_REMOVED lines=43> */
.L_x_4325:
[----:B------:R-:W-:Y:S05]  /*11570*/  BSYNC B0 ;  /* 0x0000000000007941 */ /* 0x000fea0003800000 */
.L_x_4324:
        /* <DEDUP_REMOVED lines=13> */
.L_x_4328:
        /* <DEDUP_REMOVED lines=12> */
.L_x_4331:
[----:B------:R-:W-:-:S07]  /*11710*/  MOV R106, R166 ;  /* 0x000000a6006a7202 */ /* 0x000fce0000000f00 */
.L_x_4332:
[----:B------:R-:W-:Y:S05]  /*11720*/  BSYNC B0 ;  /* 0x0000000000007941 */ /* 0x000fea0003800000 */
.L_x_4330:
        /* <DEDUP_REMOVED lines=18> */
.L_x_4336:
[----:B------:R-:W-:Y:S05]  /*11850*/  BSYNC B1 ;  /* 0x0000000000017941 */ /* 0x000fea0003800000 */
.L_x_4335:
        /* <DEDUP_REMOVED lines=43> */
.L_x_4334:
[----:B------:R-:W-:Y:S05]  /*11b10*/  BSYNC B0 ;  /* 0x0000000000007941 */ /* 0x000fea0003800000 */
.L_x_4333:
        /* <DEDUP_REMOVED lines=10> */
.L_x_4329:
        /* <DEDUP_REMOVED lines=58> */
.L_x_4337:
        /* <DEDUP_REMOVED lines=15> */
.L_x_4339:
[----:B------:R-:W-:-:S07]  /*12050*/  MOV R108, R166 ;  /* 0x000000a6006c7202 */ /* 0x000fce0000000f00 */
.L_x_4340:
[----:B------:R-:W-:Y:S05]  /*12060*/  BSYNC B0 ;  /* 0x0000000000007941 */ /* 0x000fea0003800000 */
.L_x_4338:
        /* <DEDUP_REMOVED lines=16> */
.L_x_4344:
[----:B------:R-:W-:Y:S05]  /*12170*/  BSYNC B1 ;  /* 0x0000000000017941 */ /* 0x000fea0003800000 */
.L_x_4343:
        /* <DEDUP_REMOVED lines=40> */
[----:B------:R-:W-:Y:S01]  /*12400*/  HFMA2.MMA R106, -RZ, RZ, 0, 0 ;  /* 0x00000000ff6a7435 */ /* 0x000fe200000001ff */
[----:B------:R-:W-:Y:S01]  /*12410*/  MOV R166, R104 ;  /* 0x0000006800a67202 */ /* 0x000fe20000000f00 */
[----:B------:R-:W-:Y:S01]  /*12420*/  IMAD.MOV.U32 R176, RZ, RZ, R98 ;  /* 0x000000ffffb07224 */ /* 0x000fe200078e0062 */
[----:B------:R-:W-:-:S08]  /*12430*/  LOP3.LUT R170, R99, R102, R147, 0x96, !PT ;  /* 0x0000006663aa7212 */ /* 0x000fd000078e9693 */
.L_x_4342:
[----:B------:R-:W-:Y:S05]  /*12440*/  BSYNC B0 ;  /* 0x0000000000007941 */ /* 0x000fea0003800000 */
.L_x_4341:
        /* <DEDUP_REMOVED lines=15> */
.L_x_4345:
        /* <DEDUP_REMOVED lines=12> */
.L_x_4348:
[----:B------:R-:W-:-:S07]  /*12600*/  IMAD.MOV.U32 R110, RZ, RZ, R166 ;  /* 0x000000ffff6e7224 */ /* 0x000fce00078e00a6 */
.L_x_4349:
[----:B------:R-:W-:Y:S05]  /*12610*/  BSYNC B0 ;  /* 0x0000000000007941 */ /* 0x000fea0003800000 */
.L_x_4347:
        /* <DEDUP_REMOVED lines=16> */
.L_x_4353:
[----:B------:R-:W-:Y:S05]  /*12720*/  BSYNC B1 ;  /* 0x0000000000017941 */ /* 0x000fea0003800000 */
.L_x_4352:
        /* <DEDUP_REMOVED lines=44> */
.L_x_4351:
[----:B------:R-:W-:Y:S05]  /*129f0*/  BSYNC B0 ;  /* 0x0000000000007941 */ /* 0x000fea0003800000 */
.L_x_4350:
        /* <DEDUP_REMOVED lines=10> */
.L_x_4346:
        /* <DEDUP_REMOVED lines=12> */
.L_x_4355:
[----:B------:R-:W-:-:S07]  /*12b60*/  MOV R106, R166 ;  /* 0x000000a6006a7202 */ /* 0x000fce0000000f00 */
.L_x_4356:
[----:B------:R-:W-:Y:S05]  /*12b70*/  BSYNC B0 ;  /* 0x0000000000007941 */ /* 0x000fea0003800000 */
.L_x_4354:
        /* <DEDUP_REMOVED lines=16> */
.L_x_4360:
[----:B------:R-:W-:Y:S05]  /*12c80*/  BSYNC B1 ;  /* 0x0000000000017941 */ /* 0x000fea0003800000 */
.L_x_4359:
        /* <DEDUP_REMOVED lines=44> */
.L_x_4358:
[----:B------:R-:W-:Y:S05]  /*12f50*/  BSYNC B0 ;  /* 0x0000000000007941 */ /* 0x000fea0003800000 */
.L_x_4357:
        /* <DEDUP_REMOVED lines=15> */
.L_x_4361:
        /* <DEDUP_REMOVED lines=12> */
.L_x_4364:
[----:B------:R-:W-:-:S07]  /*13110*/  IMAD.MOV.U32 R106, RZ, RZ, R166 ;  /* 0x000000ffff6a7224 */ /* 0x000fce00078e00a6 */
.L_x_4365:
[----:B------:R-:W-:Y:S05]  /*13120*/  BSYNC B0 ;  /* 0x0000000000007941 */ /* 0x000fea0003800000 */
.L_x_4363:
        /* <DEDUP_REMOVED lines=16> */
.L_x_4369:
[----:B------:R-:W-:Y:S05]  /*13230*/  BSYNC B1 ;  /* 0x0000000000017941 */ /* 0x000fea0003800000 */
.L_x_4368:
        /* <DEDUP_REMOVED lines=44> */
.L_x_4367:
[----:B------:R-:W-:Y:S05]  /*13500*/  BSYNC B0 ;  /* 0x0000000000007941 */ /* 0x000fea0003800000 */
.L_x_4366:
        /* <DEDUP_REMOVED lines=10> */
.L_x_4362:
        /* <DEDUP_REMOVED lines=12> */
.L_x_4371:
[----:B------:R-:W-:-:S07]  /*13670*/  MOV R106, R166 ;  /* 0x000000a6006a7202 */ /* 0x000fce0000000f00 */
.L_x_4372:
[----:B------:R-:W-:Y:S05]  /*13680*/  BSYNC B0 ;  /* 0x0000000000007941 */ /* 0x000fea0003800000 */
.L_x_4370:
        /* <DEDUP_REMOVED lines=16> */
.L_x_4376:
[----:B------:R-:W-:Y:S05]  /*13790*/  BSYNC B1 ;  /* 0x0000000000017941 */ /* 0x000fea0003800000 */
.L_x_4375:
        /* <DEDUP_REMOVED lines=44> */
.L_x_4374:
[----:B------:R-:W-:Y:S05]  /*13a60*/  BSYNC B0 ;  /* 0x0000000000007941 */ /* 0x000fea0003800000 */
.L_x_4373:
        /* <DEDUP_REMOVED lines=15> */
.L_x_4377:
        /* <DEDUP_REMOVED lines=12> */
.L_x_4380:
[----:B------:R-:W-:-:S07]  /*13c20*/  IMAD.MOV.U32 R106, RZ, RZ, R166 ;  /* 0x000000ffff6a7224 */ /* 0x000fce00078e00a6 */
.L_x_4381:
[----:B------:R-:W-:Y:S05]  /*13c30*/  BSYNC B0 ;  /* 0x0000000000007941 */ /* 0x000fea0003800000 */
.L_x_4379:
        /* <DEDUP_REMOVED lines=16> */
.L_x_4385:
[----:B------:R-:W-:Y:S05]  /*13d40*/  BSYNC B1 ;  /* 0x0000000000017941 */ /* 0x000fea0003800000 */
.L_x_4384:
        /* <DEDUP_REMOVED lines=44> */
.L_x_4383:
[----:B------:R-:W-:Y:S05]  /*14010*/  BSYNC B0 ;  /* 0x0000000000007941 */ /* 0x000fea0003800000 */
.L_x_4382:
        /* <DEDUP_REMOVED lines=10> */
.L_x_4378:
        /* <DEDUP_REMOVED lines=12> */
.L_x_4387:
[----:B------:R-:W-:-:S07]  /*14180*/  MOV R106, R166 ;  /* 0x000000a6006a7202 */ /* 0x000fce0000000f00 */
.L_x_4388:
[----:B------:R-:W-:Y:S05]  /*14190*/  BSYNC B0 ;  /* 0x0000000000007941 */ /* 0x000fea0003800000 */
.L_x_4386:
        /* <DEDUP_REMOVED lines=16> */
.L_x_4392:
[----:B------:R-:W-:Y:S05]  /*142a0*/  BSYNC B1 ;  /* 0x0000000000017941 */ /* 0x000fea0003800000 */
.L_x_4391:
        /* <DEDUP_REMOVED lines=44> */
.L_x_4390:
[----:B------:R-:W-:Y:S05]  /*14570*/  BSYNC B0 ;  /* 0x0000000000007941 */ /* 0x000fea0003800000 */
.L_x_4389:
        /* <DEDUP_REMOVED lines=15> */
.L_x_4393:
        /* <DEDUP_REMOVED lines=12> */
.L_x_4396:
[----:B------:R-:W-:-:S07]  /*14730*/  IMAD.MOV.U32 R106, RZ, RZ, R166 ;  /* 0x000000ffff6a7224 */ /* 0x000fce00078e00a6 */
.L_x_4397:
[----:B------:R-:W-:Y:S05]  /*14740*/  BSYNC B0 ;  /* 0x0000000000007941 */ /* 0x000fea0003800000 */
.L_x_4395:
        /* <DEDUP_REMOVED lines=16> */
.L_x_4401:
[----:B------:R-:W-:Y:S05]  /*14850*/  BSYNC B1 ;  /* 0x0000000000017941 */ /* 0x000fea0003800000 */
.L_x_4400:
        /* <DEDUP_REMOVED lines=44> */
.L_x_4399:
[----:B------:R-:W-:Y:S05]  /*14b20*/  BSYNC B0 ;  /* 0x0000000000007941 */ /* 0x000fea0003800000 */
.L_x_4398:
        /* <DEDUP_REMOVED lines=10> */
.L_x_4394:
        /* <DEDUP_REMOVED lines=12> */
.L_x_4403:
[----:B------:R-:W-:-:S07]  /*14c90*/  MOV R106, R166 ;  /* 0x000000a6006a7202 */ /* 0x000fce0000000f00 */
.L_x_4404:
[----:B------:R-:W-:Y:S05]  /*14ca0*/  BSYNC B0 ;  /* 0x0000000000007941 */ /* 0x000fea0003800000 */
.L_x_4402:
        /* <DEDUP_REMOVED lines=16> */
.L_x_4408:
[----:B------:R-:W-:Y:S05]  /*14db0*/  BSYNC B1 ;  /* 0x0000000000017941 */ /* 0x000fea0003800000 */
.L_x_4407:
        /* <DEDUP_REMOVED lines=44> */
.L_x_4406:
[----:B------:R-:W-:Y:S05]  /*15080*/  BSYNC B0 ;  /* 0x0000000000007941 */ /* 0x000fea0003800000 */
.L_x_4405:
        /* <DEDUP_REMOVED lines=15> */
.L_x_4409:
        /* <DEDUP_REMOVED lines=12> */
.L_x_4412:
[----:B------:R-:W-:-:S07]  /*15240*/  IMAD.MOV.U32 R106, RZ, RZ, R166 ;  /* 0x000000ffff6a7224 */ /* 0x000fce00078e00a6 */
.L_x_4413:
[----:B------:R-:W-:Y:S05]  /*15250*/  BSYNC B0 ;  /* 0x0000000000007941 */ /* 0x000fea0003800000 */
.L_x_4411:
        /* <DEDUP_REMOVED lines=16> */
.L_x_4417:
[----:B------:R-:W-:Y:S05]  /*15360*/  BSYNC B1 ;  /* 0x0000000000017941 */ /* 0x000fea0003800000 */
.L_x_4416:
        /* <DEDUP_REMOVED lines=44> */
.L_x_4415:
[----:B------:R-:W-:Y:S05]  /*15630*/  BSYNC B0 ;  /* 0x0000000000007941 */ /* 0x000fea0003800000 */
.L_x_4414:
        /* <DEDUP_REMOVED lines=10> */
.L_x_4410:
        /* <DEDUP_REMOVED lines=12> */
.L_x_4419:
[----:B------:R-:W-:-:S07]  /*157a0*/  MOV R106, R166 ;  /* 0x000000a6006a7202 */ /* 0x000fce0000000f00 */
.L_x_4420:
[----:B------:R-:W-:Y:S05]  /*157b0*/  BSYNC B0 ;  /* 0x0000000000007941 */ /* 0x000fea0003800000 */
.L_x_4418:
        /* <DEDUP_REMOVED lines=16> */
.L_x_4424:
[----:B------:R-:W-:Y:S05]  /*158c0*/  BSYNC B1 ;  /* 0x0000000000017941 */ /* 0x000fea0003800000 */
.L_x_4423:
        /* <DEDUP_REMOVED lines=44> */
.L_x_4422:
[----:B------:R-:W-:Y:S05]  /*15b90*/  BSYNC B0 ;  /* 0x0000000000007941 */ /* 0x000fea0003800000 */
.L_x_4421:
        /* <DEDUP_REMOVED lines=13> */
.L_x_4425:
[C---:B------:R-:W-:Y:S01]  /*15c70*/  ISETP.NE.AND P4, PT, R93.reuse, 0x1, PT ;  /* 0x000000015d00780c */ /* 0x040fe20003f85270 */
[----:B------:R-:W-:Y:S01]  /*15c80*/  BSSY B0, `(.L_x_4427) ;  /* 0x000000c000007945 */ /* 0x000fe20003800000 */
[----:B------:R-:W-:-:S11]  /*15c90*/  VIADD R92, R93, 0x1 ;  /* 0x000000015d5c7836 */ /* 0x000fd60000000000 */
[----:B------:R-:W-:Y:S05]  /*15ca0*/  @!P4 BRA `(.L_x_4428) ;  /* 0x000000000020c947 */ /* 0x000fea0003800000 */
[----:B------:R-:W-:Y:S02]  /*15cb0*/  ISETP.NE.AND P4, PT, R93, 0x2, PT ;  /* 0x000000025d00780c */ /* 0x000fe40003f85270 */
[----:B------:R-:W-:-:S11]  /*15cc0*/  MOV R94, R170 ;  /* 0x000000aa005e7202 */ /* 0x000fd60000000f00 */
[----:B------:R-:W-:Y:S05]  /*15cd0*/  @!P4 BRA `(.L_x_4429) ;  /* 0x000000000018c947 */ /* 0x000fea0003800000 */
[----:B------:R-:W-:Y:S02]  /*15ce0*/  ISETP.NE.AND P4, PT, R93, 0x3, PT ;  /* 0x000000035d00780c */ /* 0x000fe40003f85270 */
[----:B------:R-:W-:-:S11]  /*15cf0*/  MOV R94, R164 ;  /* 0x000000a4005e7202 */ /* 0x000fd60000000f00 */
[----:B------:R-:W-:Y:S05]  /*15d00*/  @P4 BRA `(.L_x_4429) ;  /* 0x00000000000c4947 */ /* 0x000fea0003800000 */
[----:B------:R-:W-:Y:S01]  /*15d10*/  IMAD.MOV.U32 R94, RZ, RZ, R176 ;  /* 0x000000ffff5e7224 */ /* 0x000fe200078e00b0 */
[----:B------:R-:W-:Y:S06]  /*15d20*/  BRA `(.L_x_4429) ;  /* 0x0000000000047947 */ /* 0x000fec0003800000 */
.L_x_4428:
[----:B------:R-:W-:-:S07]  /*15d30*/  MOV R94, R166 ;  /* 0x000000a6005e7202 */ /* 0x000fce0000000f00 */
.L_x_4429:
[----:B------:R-:W-:Y:S05]  /*15d40*/  BSYNC B0 ;  /* 0x0000000000007941 */ /* 0x000fea0003800000 */
.L_x_4427:
        /* <DEDUP_REMOVED lines=10> */
[----:B------:R-:W-:Y:S02]  /*15df0*/  @!P4 IADD3 R150, R150, 0x1, RZ ;  /* 0x000000019696c810 */ /* 0x000fe40007ffe0ff */
[----:B------:R-:W-:Y:S02]  /*15e00*/  @!P4 IADD3 R92, R155, 0x1, RZ ;  /* 0x000000019b5cc810 */ /* 0x000fe40007ffe0ff */
[----:B------:R-:W-:Y:S02]  /*15e10*/  ISETP.NE.AND P5, PT, R150, RZ, !P4 ;  /* 0x000000ff9600720c */ /* 0x000fe400067a5270 */
[----:B------:R-:W-:-:S11]  /*15e20*/  @!P4 MOV R153, RZ ;  /* 0x000000ff0099c202 */ /* 0x000fd60000000f00 */
[----:B------:R-:W-:-:S05]  /*15e30*/  @P5 IMAD.MOV R92, RZ, RZ, R155 ;  /* 0x000000ffff5c5224 */ /* 0x000fca00078e029b */
[----:B------:R-:W-:-:S07]  /*15e40*/  @!P4 MOV R155, R92 ;  /* 0x0000005c009bc202 */ /* 0x000fce0000000f00 */
.L_x_4433:
[----:B------:R-:W-:Y:S05]  /*15e50*/  BSYNC B1 ;  /* 0x0000000000017941 */ /* 0x000fea0003800000 */
.L_x_4432:
        /* <DEDUP_REMOVED lines=42> */
[----:B------:R-:W-:Y:S01]  /*16100*/  HFMA2.MMA R92, -RZ, RZ, 0, 0 ;  /* 0x00000000ff5c7435 */ /* 0x000fe200000001ff */
[----:B------:R-:W-:-:S10]  /*16110*/  LOP3.LUT R170, R93, R98, R147, 0x96, !PT ;  /* 0x000000625daa7212 */ /* 0x000fd400078e9693 */
.L_x_4431:
[----:B------:R-:W-:Y:S05]  /*16120*/  BSYNC B0 ;  /* 0x0000000000007941 */ /* 0x000fea0003800000 */
.L_x_4430:
        /* <DEDUP_REMOVED lines=10> */
.L_x_4426:
        /* <DEDUP_REMOVED lines=12> */
.L_x_4435:
[----:B------:R-:W-:-:S07]  /*16290*/  MOV R94, R166 ;  /* 0x000000a6005e7202 */ /* 0x000fce0000000f00 */
.L_x_4436:
[----:B------:R-:W-:Y:S05]  /*162a0*/  BSYNC B0 ;  /* 0x0000000000007941 */ /* 0x000fea0003800000 */
.L_x_4434:
        /* <DEDUP_REMOVED lines=16> */
.L_x_4440:
[----:B------:R-:W-:Y:S05]  /*163b0*/  BSYNC B1 ;  /* 0x0000000000017941 */ /* 0x000fea0003800000 */
.L_x_4439:
        /* <DEDUP_REMOVED lines=43> */
[----:B------:R-:W-:-:S10]  /*16670*/  MOV R176, R92 ;  /* 0x0000005c00b07202 */ /* 0x000fd40000000f00 */
.L_x_4438:
[----:B------:R-:W-:Y:S05]  /*16680*/  BSYNC B0 ;  /* 0x0000000000007941 */ /* 0x000fea0003800000 */
.L_x_4437:
        /* <DEDUP_REMOVED lines=13> */
.L_x_4441:
        /* <DEDUP_REMOVED lines=10> */
[----:B------:R-:W-:Y:S01]  /*16800*/  MOV R94, R176 ;  /* 0x000000b0005e7202 */ /* 0x000fe20000000f00 */
[----:B------:R-:W-:Y:S06]  /*16810*/  BRA `(.L_x_4445) ;  /* 0x0000000000047947 */ /* 0x000fec0003800000 */
.L_x_4444:
[----:B------:R-:W-:-:S07]  /*16820*/  IMAD.MOV.U32 R94, RZ, RZ, R166 ;  /* 0x000000ffff5e7224 */ /* 0x000fce00078e00a6 */
.L_x_4445:
[----:B------:R-:W-:Y:S05]  /*16830*/  BSYNC B0 ;  /* 0x0000000000007941 */ /* 0x000fea0003800000 */
.L_x_4443:
        /* <DEDUP_REMOVED lines=8> */
[----:B------:R-:W-:-:S04]  /*168c0*/  IADD3 R153, R153, 0x1, RZ ;  /* 0x0000000199997810 */ /* 0x000fc80007ffe0ff */
[----:B------:R-:W-:-:S13]  /*168d0*/  ISETP.NE.AND P5, PT, R153, RZ, PT ;  /* 0x000000ff9900720c */ /* 0x000fda0003fa5270 */
[----:B------:R-:W-:Y:S01]  /*168e0*/  @!P5 VIADD R150, R150, 0x1 ;  /* 0x000000019696d836 */ /* 0x000fe20000000000 */
[----:B------:R-:W-:Y:S01]  /*168f0*/  @!P5 IADD3 R92, R155, 0x1, RZ ;  /* 0x000000019b5cd810 */ /* 0x000fe20007ffe0ff */
[----:B------:R-:W-:-:S03]  /*16900*/  @!P5 IMAD.MOV.U32 R153, RZ, RZ, RZ ;  /* 0x000000ffff99d224 */ /* 0x000fc600078e00ff */
[----:B------:R-:W-:-:S13]  /*16910*/  ISETP.NE.AND P6, PT, R150, RZ, !P5 ;  /* 0x000000ff9600720c */ /* 0x000fda0006fc5270 */
[----:B------:R-:W-:-:S04]  /*16920*/  @P6 IADD3 R92, R155, RZ, RZ ;  /* 0x000000ff9b5c6210 */ /* 0x000fc80007ffe0ff */
[----:B------:R-:W-:-:S07]  /*16930*/  @!P5 MOV R155, R92 ;  /* 0x0000005c009bd202 */ /* 0x000fce0000000f00 */
.L_x_4449:
[----:B------:R-:W-:Y:S05]  /*16940*/  BSYNC B1 ;  /* 0x0000000000017941 */ /* 0x000fea0003800000 */
.L_x_4448:
        /* <DEDUP_REMOVED lines=44> */
.L_x_4447:
[----:B------:R-:W-:Y:S05]  /*16c10*/  BSYNC B0 ;  /* 0x0000000000007941 */ /* 0x000fea0003800000 */
.L_x_4446:
        /* <DEDUP_REMOVED lines=10> */
.L_x_4442:
        /* <DEDUP_REMOVED lines=12> */
.L_x_4451:
[----:B------:R-:W-:-:S07]  /*16d80*/  IMAD.MOV.U32 R94, RZ, RZ, R166 ;  /* 0x000000ffff5e7224 */ /* 0x000fce00078e00a6 */
.L_x_4452:
[----:B------:R-:W-:Y:S05]  /*16d90*/  BSYNC B0 ;  /* 0x0000000000007941 */ /* 0x000fea0003800000 */
.L_x_4450:
        /* <DEDUP_REMOVED lines=16> */
.L_x_4456:
[----:B------:R-:W-:Y:S05]  /*16ea0*/  BSYNC B1 ;  /* 0x0000000000017941 */ /* 0x000fea0003800000 */
.L_x_4455:
        /* <DEDUP_REMOVED lines=44> */
.L_x_4454:
[----:B------:R-:W-:Y:S05]  /*17170*/  BSYNC B0 ;  /* 0x0000000000007941 */ /* 0x000fea0003800000 */
.L_x_4453:
        /* <DEDUP_REMOVED lines=13> */
.L_x_4457:
[C---:B------:R-:W-:Y:S01]  /*17250*/  ISETP.NE.AND P2, PT, R93.reuse, 0x1, PT ;  /* 0x000000015d00780c */ /* 0x040fe20003f45270 */
[----:B------:R-:W-:Y:S01]  /*17260*/  BSSY B0, `(.L_x_4459) ;  /* 0x000000c000007945 */ /* 0x000fe20003800000 */
[----:B------:R-:W-:-:S11]  /*17270*/  IADD3 R178, R93, 0x1, RZ ;  /* 0x000000015db27810 */ /* 0x000fd60007ffe0ff */
        /* <DEDUP_REMOVED lines=9> */
.L_x_4460:
[----:B------:R-:W-:-:S07]  /*17310*/  MOV R104, R166 ;  /* 0x000000a600687202 */ /* 0x000fce0000000f00 */
.L_x_4461:
[----:B------:R-:W-:Y:S05]  /*17320*/  BSYNC B0 ;  /* 0x0000000000007941 */ /* 0x000fea0003800000 */
.L_x_4459:
        /* <DEDUP_REMOVED lines=10> */
[----:B------:R-:W-:Y:S01]  /*173d0*/  @!P2 IADD3 R150, R150, 0x1, RZ ;  /* 0x000000019696a810 */ /* 0x000fe20007ffe0ff */
[----:B------:R-:W-:Y:S01]  /*173e0*/  @!P2 VIADD R92, R155, 0x1 ;  /* 0x000000019b5ca836 */ /* 0x000fe20000000000 */
[----:B------:R-:W-:Y:S02]  /*173f0*/  @!P2 MOV R153, RZ ;  /* 0x000000ff0099a202 */ /* 0x000fe40000000f00 */
[----:B------:R-:W-:-:S13]  /*17400*/  ISETP.NE.AND P6, PT, R150, RZ, !P2 ;  /* 0x000000ff9600720c */ /* 0x000fda00057c5270 */
[----:B------:R-:W-:-:S05]  /*17410*/  @P6 IADD3 R92, R155, RZ, RZ ;  /* 0x000000ff9b5c6210 */ /* 0x000fca0007ffe0ff */
[----:B------:R-:W-:-:S07]  /*17420*/  @!P2 IMAD.MOV.U32 R155, RZ, RZ, R92 ;  /* 0x000000ffff9ba224 */ /* 0x000fce00078e005c */
.L_x_4465:
[----:B------:R-:W-:Y:S05]  /*17430*/  BSYNC B1 ;  /* 0x0000000000017941 */ /* 0x000fea0003800000 */
.L_x_4464:
        /* <DEDUP_REMOVED lines=41> */
[----:B------:R-:W-:Y:S02]  /*176d0*/  MOV R166, R98 ;  /* 0x0000006200a67202 */ /* 0x000fe40000000f00 */
[----:B------:R-:W-:Y:S02]  /*176e0*/  LOP3.LUT R170, R93, R94, R147, 0x96, !PT ;  /* 0x0000005e5daa7212 */ /* 0x000fe400078e9693 */
[----:B------:R-:W-:-:S07]  /*176f0*/  MOV R176, R92 ;  /* 0x0000005c00b07202 */ /* 0x000fce0000000f00 */
.L_x_4463:
[----:B------:R-:W-:Y:S05]  /*17700*/  BSYNC B0 ;  /* 0x0000000000007941 */ /* 0x000fea0003800000 */
.L_x_4462:
        /* <DEDUP_REMOVED lines=10> */
.L_x_4458:
        /* <DEDUP_REMOVED lines=49> */
[----:B------:R-:W-:Y:S01]  /*17ac0*/  F2FP.F16.F32.PACK_AB R95, R105, R223 ;  /* 0x000000df695f723e */ /* 0x000fe200000000ff */
[----:B------:R-:W-:Y:S01]  /*17ad0*/  FADD.FTZ R104, R104, R107 ;  /* 0x0000006b68687221 */ /* 0x000fe20000010000 */
[----:B------:R-:W-:Y:S02]  /*17ae0*/  F2FP.F16.F32.PACK_AB R94, R221, R219 ;  /* 0x000000dbdd5e723e */ /* 0x000fe400000000ff */
[----:B------:R-:W-:Y:S01]  /*17af0*/  F2FP.F16.F32.PACK_AB R93, R113, R109 ;  /* 0x0000006d715d723e */ /* 0x000fe200000000ff */
[----:B------:R-:W-:Y:S01]  /*17b00*/  FADD.FTZ R104, R104, R111 ;  /* 0x0000006f68687221 */ /* 0x000fe20000010000 */
[----:B------:R-:W-:Y:S02]  /*17b10*/  F2FP.F16.F32.PACK_AB R92, R111, R107 ;  /* 0x0000006b6f5c723e */ /* 0x000fe400000000ff */
        /* <DEDUP_REMOVED lines=31> */
.L_x_4466:
        /* <DEDUP_REMOVED lines=88> */
.L_x_4479:
[----:B------:R-:W2:Y:S01]  /*18290*/  @!P2 S2R R94, SR_CgaCtaId ;  /* 0x00000000005ea919 */ /* 0x000ea20000008800 */
[----:B------:R-:W-:Y:S01]  /*182a0*/  LOP3.LUT R95, R102, 0x1f, RZ, 0xc0, !PT ;  /* 0x0000001f665f7812 */ /* 0x000fe200078ec0ff */
[----:B------:R-:W-:Y:S05]  /*182b0*/  WARPSYNC.ALL ;  /* 0x0000000000007948 */ /* 0x000fea0003800000 */
[----:B------:R-:W-:Y:S01]  /*182c0*/  ISETP.GT.U32.AND P3, PT, R95, 0x7, PT ;  /* 0x000000075f00780c */ /* 0x000fe20003f64070 */
[----:B------:R-:W-:Y:S01]  /*182d0*/  HADD2.F32 R210, -RZ, R82.H1_H1 ;  /* 0x30000052ffd27230 */ /* 0x000fe20000004100 */
[----:B------:R-:W-:Y:S01]  /*182e0*/  @!P2 MOV R93, 0x400 ;  /* 0x00000400005da802 */ /* 0x000fe20000000f00 */
[----:B------:R-:W-:Y:S01]  /*182f0*/  HADD2.F32 R212, -RZ, R83.H1_H1 ;  /* 0x30000053ffd47230 */ /* 0x000fe20000004100 */
[----:B------:R-:W-:Y:S01]  /*18300*/  LOP3.LUT R103, R103, 0x7, RZ, 0xc0, !PT ;  /* 0x0000000767677812 */ /* 0x000fe200078ec0ff */
[----:B------:R-:W-:-:S02]  /*18310*/  HADD2.F32 R218, -RZ, R64.H1_H1 ;  /* 0x30000040ffda7230 */ /* 0x000fc40000004100 */
[----:B------:R-:W-:-:S06]  /*18320*/  HADD2.F32 R216, -RZ, R65.H1_H1 ;  /* 0x30000041ffd87230 */ /* 0x000fcc0000004100 */
[----:B------:R-:W3:Y:S01]  /*18330*/  @!P3 S2R R99, SR_CgaCtaId ;  /* 0x000000000063b919 */ /* 0x000ee20000008800 */
[----:B--2---:R-:W-:Y:S01]  /*18340*/  @!P2 LEA R94, R94, R93, 0x18 ;  /* 0x0000005d5e5ea211 */ /* 0x004fe200078ec0ff */
[C---:B------:R-:W-:Y:S01]  /*18350*/  @!P2 IMAD.IADD R93, R104.reuse, 0x1, R103 ;  /* 0x00000001685da824 */ /* 0x040fe200078e0267 */
[----:B------:R-:W-:-:S04]  /*18360*/  @!P3 IADD3 R104, R104, R95, RZ ;  /* 0x0000005f6868b210 */ /* 0x000fc80007ffe0ff */
[----:B------:R-:W-:Y:S01]  /*18370*/  @!P2 LEA R96, R93, R94, 0x3 ;  /* 0x0000005e5d60a211 */ /* 0x000fe200078e18ff */
[----:B-1----:R-:W-:Y:S01]  /*18380*/  FADD.FTZ R93, R97, R98 ;  /* 0x00000062615d7221 */ /* 0x002fe20000010000 */
[----:B------:R-:W-:Y:S01]  /*18390*/  @!P3 MOV R94, 0x400 ;  /* 0x00000400005eb802 */ /* 0x000fe20000000f00 */
[----:B0-----:R-:W-:-:S03]  /*183a0*/  HFMA2.MMA R97, -RZ, RZ, 0, 0 ;  /* 0x00000000ff617435 */ /* 0x001fc600000001ff */
[----:B------:R-:W-:Y:S01]  /*183b0*/  @!P2 STS.64 [R96], R92 ;  /* 0x0000005c6000a388 */ /* 0x000fe20000000a00 */
[----:B------:R-:W-:Y:S02]  /*183c0*/  BAR.SYNC.DEFER_BLOCKING 0x0 ;  /* 0x0000000000007b1d */ /* 0x000fe40000010000 */
[----:B------:R-:W-:Y:S02]  /*183d0*/  @!P3 MOV R97, 0x400 ;  /* 0x000004000061b802 */ /* 0x000fe40000000f00 */
[----:B------:R-:W-:Y:S01]  /*183e0*/  LOP3.LUT P2, RZ, R103, 0x1f, R102, 0xf8, !PT ;  /* 0x0000001f67ff7812 */ /* 0x000fe2000784f866 */
[----:B------:R-:W-:Y:S01]  /*183f0*/  HADD2.F32 R103, -RZ, R67.H1_H1 ;  /* 0x30000043ff677230 */ /* 0x000fe20000004100 */
[----:B---3--:R-:W-:Y:S02]  /*18400*/  @!P3 LEA R99, R99, R94, 0x18 ;  /* 0x0000005e6363b211 */ /* 0x008fe400078ec0ff */
[----:B------:R-:W-:Y:S01]  /*18410*/  CS2R R94, SRZ ;  /* 0x00000000005e7805 */ /* 0x000fe2000001ff00 */
[----:B------:R-:W0:Y:S02]  /*18420*/  SHFL.DOWN PT, R98, R97, 0x4, 0x1f ;  /* 0x08801f0061627f89 */ /* 0x000e2400000e0000 */
[----:B------:R-:W-:-:S05]  /*18430*/  @!P3 IMAD R104, R104, 0x8, R99 ;  /* 0x000000086868b824 */ /* 0x000fca00078e0263 */
[----:B------:R-:W-:Y:S01]  /*18440*/  @!P3 LDS.64 R94, [R104] ;  /* 0x00000000685eb984 */ /* 0x000fe20000000a00 */
[----:B------:R-:W-:Y:S01]  /*18450*/  ISETP.NE.AND P3, PT, RZ, UR7, PT ;  /* 0x00000007ff007c0c */ /* 0x000fe2000bf65270 */
[----:B0-----:R-:W-:Y:S01]  /*18460*/  IMAD.IADD R93, R98, 0x1, R97 ;  /* 0x00000001625d7824 */ /* 0x001fe200078e0261 */
[----:B------:R-:W-:Y:S02]  /*18470*/  I2FP.F32.S32 R106, R98 ;  /* 0x00000062006a7245 */ /* 0x000fe40000201400 */
[----:B------:R-:W-:Y:S02]  /*18480*/  I2FP.F32.S32 R98, R97 ;  /* 0x0000006100627245 */ /* 0x000fe40000201400 */
[----:B------:R-:W-:Y:S01]  /*18490*/  I2FP.F32.S32 R96, R93 ;  /* 0x0000005d00607245 */ /* 0x000fe20000201400 */
[----:B------:R-:W0:Y:S03]  /*184a0*/  SHFL.DOWN PT, R108, R93, 0x2, 0x1f ;  /* 0x08401f005d6c7f89 */ /* 0x000e2600000e0000 */
[----:B------:R-:W1:Y:S01]  /*184b0*/  MUFU.RCP R100, R96 ;  /* 0x0000006000647308 */ /* 0x000e620000001000 */
[-C--:B0-----:R-:W-:Y:S01]  /*184c0*/  IADD3 R93, R93, R108.reuse, RZ ;  /* 0x0000006c5d5d7210 */ /* 0x081fe20007ffe0ff */
[----:B------:R-:W0:Y:S01]  /*184d0*/  SHFL.DOWN PT, R99, R94, 0x4, 0x1f ;  /* 0x08801f005e637f89 */ /* 0x000e2200000e0000 */
[----:B------:R-:W-:-:S02]  /*184e0*/  I2FP.F32.S32 R108, R108 ;  /* 0x0000006c006c7245 */ /* 0x000fc40000201400 */
        /* <DEDUP_REMOVED lines=19> */
[-C--:B--2---:R-:W-:Y:S02]  /*18620*/  IADD3 R93, R93, R100.reuse, RZ ;  /* 0x000000645d5d7210 */ /* 0x084fe40007ffe0ff */
        /* <DEDUP_REMOVED lines=9> */
[----:B------:R-:W-:-:S03]  /*186c0*/  HADD2.F32 R99, -RZ, R83.H0_H0 ;  /* 0x20000053ff637230 */ /* 0x000fc60000004100 */
[----:B------:R-:W2:Y:S01]  /*186d0*/  SHFL.DOWN PT, R92, R95, 0x1, 0x1f ;  /* 0x08201f005f5c7f89 */ /* 0x000ea200000e0000 */
[----:B0-----:R-:W-:Y:S01]  /*186e0*/  FADD.FTZ R96, R94, -R101 ;  /* 0x800000655e607221 */ /* 0x001fe20000010000 */
[----:B------:R-:W-:Y:S01]  /*186f0*/  FMUL.FTZ R98, R101, R100 ;  /* 0x0000006465627220 */ /* 0x000fe20000410000 */
[----:B------:R-:W-:Y:S02]  /*18700*/  HADD2.F32 R101, -RZ, R66.H1_H1 ;  /* 0x30000042ff657230 */ /* 0x000fe40000004100 */
        /* <DEDUP_REMOVED lines=14> */
[C---:B------:R-:W-:Y:S01]  /*187f0*/  FADD.FTZ R102, -R198.reuse, R173 ;  /* 0x000000adc6667221 */ /* 0x040fe20000010100 */
[----:B------:R-:W-:Y:S01]  /*18800*/  FADD.FTZ R106, -R198, R181 ;  /* 0x000000b5c66a7221 */ /* 0x000fe20000010100 */
[----:B0-----:R-:W-:Y:S01]  /*18810*/  FFMA.FTZ R94, R96, UR10, R97 ;  /* 0x0000000a605e7c23 */ /* 0x001fe20008010061 */
[----:B------:R-:W-:Y:S02]  /*18820*/  HADD2.F32 R97, -RZ, R67.H0_H0 ;  /* 0x20000043ff617230 */ /* 0x000fe40000004100 */
[----:B------:R-:W-:Y:S01]  /*18830*/  FADD.FTZ R96, -R198, R179 ;  /* 0x000000b3c6607221 */ /* 0x000fe20000010100 */
[----:B--2---:R-:W-:-:S04]  /*18840*/  @!P2 IMAD.WIDE R92, R152, 0x4, R92 ;  /* 0x00000004985ca825 */ /* 0x004fc800078e025c */
[----:B------:R-:W-:Y:S01]  /*18850*/  FADD.FTZ R94, R94, R95 ;  /* 0x0000005f5e5e7221 */ /* 0x000fe20000010000 */
[C---:B------:R-:W-:Y:S01]  /*18860*/  FADD.FTZ R206, -R198.reuse, R185 ;  /* 0x000000b9c6ce7221 */ /* 0x040fe20000010100 */
[C---:B------:R-:W-:Y:S01]  /*18870*/  FADD.FTZ R100, -R198.reuse, R107 ;  /* 0x0000006bc6647221 */ /* 0x040fe20000010100 */
[C---:B------:R-:W-:Y:S01]  /*18880*/  FADD.FTZ R108, -R198.reuse, R183 ;  /* 0x000000b7c66c7221 */ /* 0x040fe20000010100 */
[----:B------:R-:W0:Y:S01]  /*18890*/  MUFU.RSQ R173, R94 ;  /* 0x0000005e00ad7308 */ /* 0x000e220000001400 */
[----:B------:R1:W-:Y:S01]  /*188a0*/  @!P2 STG.E desc[UR4][R92.64], R225 ;  /* 0x000000e15c00a986 */ /* 0x0003e2000c101904 */
        /* <DEDUP_REMOVED lines=15> */
[----:B0-----:R-:W-:Y:S01]  /*189a0*/  FMUL.FTZ R95, R173, R106 ;  /* 0x0000006aad5f7220 */ /* 0x001fe20000410000 */
[----:B------:R-:W-:-:S02]  /*189b0*/  HADD2.F32 R106, -RZ, R66.H0_H0 ;  /* 0x20000042ff6a7230 */ /* 0x000fc40000004100 */
[C---:B------:R-:W-:Y:S01]  /*189c0*/  FMUL.FTZ R206, R173.reuse, R206 ;  /* 0x000000ceadce7220 */ /* 0x040fe20000410000 */
[----:B-1----:R-:W-:Y:S01]  /*189d0*/  FMUL.FTZ R92, R173, R108 ;  /* 0x0000006cad5c7220 */ /* 0x002fe20000410000 */
[C---:B------:R-:W-:Y:S01]  /*189e0*/  FFMA.FTZ R107, R95.reuse, R97, R24 ;  /* 0x000000615f6b7223 */ /* 0x040fe20000010018 */
[----:B------:R-:W-:Y:S01]  /*189f0*/  FFMA.FTZ R95, R95, R99, R120 ;  /* 0x000000635f5f7223 */ /* 0x000fe20000010078 */
[----:B------:R-:W-:Y:S02]  /*18a00*/  HADD2.F32 R99, -RZ, R82.H0_H0 ;  /* 0x20000052ff637230 */ /* 0x000fe40000004100 */
[----:B------:R-:W-:Y:S01]  /*18a10*/  FMUL.FTZ R97, R173, R96 ;  /* 0x00000060ad617220 */ /* 0x000fe20000410000 */
        /* <DEDUP_REMOVED lines=11> */
[----:B------:R-:W-:Y:S01]  /*18ad0*/  FFMA.FTZ R108, R206, R103, R25 ;  /* 0x00000067ce6c7223 */ /* 0x000fe20000010019 */
[C---:B------:R-:W-:Y:S01]  /*18ae0*/  FFMA.FTZ R106, R97.reuse, R106, R22 ;  /* 0x0000006a616a7223 */ /* 0x040fe20000010016 */
[----:B------:R-:W-:Y:S01]  /*18af0*/  FFMA.FTZ R96, R97, R99, R118 ;  /* 0x0000006361607223 */ /* 0x000fe20000010076 */
[C---:B------:R-:W-:Y:S01]  /*18b00*/  FFMA.FTZ R101, R92.reuse, R101, R23 ;  /* 0x000000655c657223 */ /* 0x040fe20000010017 */
[----:B------:R-:W-:Y:S01]  /*18b10*/  FFMA.FTZ R97, R92, R210, R119 ;  /* 0x000000d25c617223 */ /* 0x000fe20000010077 */
[----:B------:R-:W-:-:S02]  /*18b20*/  HADD2.F32 R109, -RZ, R64.H0_H0 ;  /* 0x20000040ff6d7230 */ /* 0x000fc40000004100 */
[C---:B------:R-:W-:Y:S01]  /*18b30*/  FMUL.FTZ R99, R173.reuse, R168 ;  /* 0x000000a8ad637220 */ /* 0x040fe20000410000 */
[----:B------:R-:W-:Y:S02]  /*18b40*/  HADD2.F32 R105, -RZ, R65.H0_H0 ;  /* 0x20000041ff697230 */ /* 0x000fe40000004100 */
[C---:B------:R-:W-:Y:S01]  /*18b50*/  FMUL.FTZ R205, R173.reuse, R98 ;  /* 0x00000062adcd7220 */ /* 0x040fe20000410000 */
[--C-:B------:R-:W-:Y:S02]  /*18b60*/  HADD2.F32 R103, -RZ, R81.reuse.H0_H0 ;  /* 0x20000051ff677230 */ /* 0x100fe40000004100 */
[----:B------:R-:W-:Y:S01]  /*18b70*/  FMUL.FTZ R208, R173, R208 ;  /* 0x000000d0add07220 */ /* 0x000fe20000410000 */
[----:B------:R-:W-:Y:S02]  /*18b80*/  HADD2.F32 R92, -RZ, R81.H1_H1 ;  /* 0x30000051ff5c7230 */ /* 0x000fe40000004100 */
[----:B------:R-:W-:Y:S01]  /*18b90*/  FFMA.FTZ R105, R99, R105, R20 ;  /* 0x0000006963697223 */ /* 0x000fe20000010014 */
[----:B------:R-:W-:-:S02]  /*18ba0*/  HADD2.F32 R93, -RZ, R80.H0_H0 ;  /* 0x20000050ff5d7230 */ /* 0x000fc40000004100 */
[----:B------:R-:W-:Y:S01]  /*18bb0*/  FFMA.FTZ R98, R99, R103, R116 ;  /* 0x0000006763627223 */ /* 0x000fe20000010074 */
[C---:B------:R-:W-:Y:S01]  /*18bc0*/  FFMA.FTZ R109, R205.reuse, R109, R18 ;  /* 0x0000006dcd6d7223 */ /* 0x040fe20000010012 */
[----:B------:R-:W-:Y:S01]  /*18bd0*/  FFMA.FTZ R203, R208, R92, R117 ;  /* 0x0000005cd0cb7223 */ /* 0x000fe20000010075 */
[----:B------:R-:W-:Y:S02]  /*18be0*/  HADD2.F32 R210, -RZ, R80.H1_H1 ;  /* 0x30000050ffd27230 */ /* 0x000fe40000004100 */
[----:B------:R-:W-:Y:S01]  /*18bf0*/  FFMA.FTZ R205, R205, R93, R50 ;  /* 0x0000005dcdcd7223 */ /* 0x000fe20000010032 */
[----:B------:R-:W-:Y:S02]  /*18c00*/  HADD2.F32 R99, -RZ, R63.H0_H0 ;  /* 0x2000003fff637230 */ /* 0x000fe40000004100 */
[C---:B------:R-:W-:Y:S01]  /*18c10*/  FMUL.FTZ R102, R173.reuse, R102 ;  /* 0x00000066ad667220 */ /* 0x040fe20000410000 */
[--C-:B------:R-:W-:Y:S02]  /*18c20*/  HADD2.F32 R93, -RZ, R79.reuse.H0_H0 ;  /* 0x2000004fff5d7230 */ /* 0x100fe40000004100 */
[----:B------:R-:W-:Y:S01]  /*18c30*/  FMUL.FTZ R103, R173, R220 ;  /* 0x000000dcad677220 */ /* 0x000fe20000410000 */
[----:B------:R-:W-:-:S02]  /*18c40*/  HADD2.F32 R92, -RZ, R79.H1_H1 ;  /* 0x3000004fff5c7230 */ /* 0x000fc40000004100 */
[----:B------:R-:W-:Y:S01]  /*18c50*/  FMUL.FTZ R222, R173, R222 ;  /* 0x000000deadde7220 */ /* 0x000fe20000410000 */
[----:B------:R-:W-:Y:S01]  /*18c60*/  FFMA.FTZ R206, R206, R212, R121 ;  /* 0x000000d4cece7223 */ /* 0x000fe20000010079 */
[C---:B------:R-:W-:Y:S01]  /*18c70*/  FFMA.FTZ R218, R102.reuse, R218, R19 ;  /* 0x000000da66da7223 */ /* 0x040fe20000010013 */
[----:B------:R-:W-:Y:S01]  /*18c80*/  FFMA.FTZ R210, R102, R210, R51 ;  /* 0x000000d266d27223 */ /* 0x000fe20000010033 */
[C---:B------:R-:W-:Y:S01]  /*18c90*/  FFMA.FTZ R99, R103.reuse, R99, R32 ;  /* 0x0000006367637223 */ /* 0x040fe20000010020 */
[----:B------:R-:W-:Y:S01]  /*18ca0*/  FFMA.FTZ R103, R103, R93, R128 ;  /* 0x0000005d67677223 */ /* 0x000fe20000010080 */
[----:B------:R-:W-:Y:S01]  /*18cb0*/  FFMA.FTZ R102, R222, R92, R129 ;  /* 0x0000005cde667223 */ /* 0x000fe20000010081 */
[----:B------:R-:W-:Y:S02]  /*18cc0*/  HADD2.F32 R212, -RZ, R78.H1_H1 ;  /* 0x3000004effd47230 */ /* 0x000fe40000004100 */
[----:B------:R-:W-:Y:S01]  /*18cd0*/  FMUL.FTZ R92, R173, R182 ;  /* 0x000000b6ad5c7220 */ /* 0x000fe20000410000 */
[----:B------:R-:W-:-:S02]  /*18ce0*/  HADD2.F32 R111, -RZ, R77.H0_H0 ;  /* 0x2000004dff6f7230 */ /* 0x000fc40000004100 */
[C---:B------:R-:W-:Y:S01]  /*18cf0*/  FMUL.FTZ R93, R173.reuse, R174 ;  /* 0x000000aead5d7220 */ /* 0x040fe20000410000 */
[----:B------:R-:W-:Y:S02]  /*18d00*/  HADD2.F32 R211, -RZ, R61.H0_H0 ;  /* 0x2000003dffd37230 */ /* 0x000fe40000004100 */
[----:B------:R-:W-:Y:S01]  /*18d10*/  FMUL.FTZ R113, R173, R204 ;  /* 0x000000ccad717220 */ /* 0x000fe20000410000 */
[----:B------:R-:W-:Y:S02]  /*18d20*/  HADD2.F32 R209, -RZ, R62.H1_H1 ;  /* 0x3000003effd17230 */ /* 0x000fe40000004100 */
[----:B------:R-:W-:Y:S01]  /*18d30*/  FFMA.FTZ R181, R92, R212, R127 ;  /* 0x000000d45cb57223 */ /* 0x000fe2000001007f */
[C---:B------:R-:W-:Y:S01]  /*18d40*/  FFMA.FTZ R174, R93.reuse, R111, R124 ;  /* 0x0000006f5dae7223 */ /* 0x040fe2000001007c */
[----:B------:R-:W-:Y:S02]  /*18d50*/  HADD2.F32 R204, -RZ, R77.H1_H1 ;  /* 0x3000004dffcc7230 */ /* 0x000fe40000004100 */
[----:B------:R-:W-:Y:S01]  /*18d60*/  FFMA.FTZ R211, R93, R211, R28 ;  /* 0x000000d35dd37223 */ /* 0x000fe2000001001c */
[----:B------:R-:W-:-:S02]  /*18d70*/  HADD2.F32 R212, -RZ, R61.H1_H1 ;  /* 0x3000003dffd47230 */ /* 0x000fc40000004100 */
[C---:B------:R-:W-:Y:S01]  /*18d80*/  FMUL.FTZ R180, R173.reuse, R180 ;  /* 0x000000b4adb47220 */ /* 0x040fe20000410000 */
[----:B------:R-:W-:Y:S02]  /*18d90*/  HADD2.F32 R111, -RZ, R76.H0_H0 ;  /* 0x2000004cff6f7230 */ /* 0x000fe40000004100 */
[----:B------:R-:W-:Y:S01]  /*18da0*/  FMUL.FTZ R93, R173, R114 ;  /* 0x00000072ad5d7220 */ /* 0x000fe20000410000 */
[----:B------:R-:W-:Y:S02]  /*18db0*/  HADD2.F32 R217, -RZ, R60.H0_H0 ;  /* 0x2000003cffd97230 */ /* 0x000fe40000004100 */
[----:B------:R-:W-:Y:S01]  /*18dc0*/  FFMA.FTZ R209, R92, R209, R31 ;  /* 0x000000d15cd17223 */ /* 0x000fe2000001001f */
[C---:B------:R-:W-:Y:S01]  /*18dd0*/  FFMA.FTZ R207, R180.reuse, R204, R125 ;  /* 0x000000ccb4cf7223 */ /* 0x040fe2000001007d */
[----:B------:R-:W-:Y:S02]  /*18de0*/  HADD2.F32 R92, -RZ, R76.H1_H1 ;  /* 0x3000004cff5c7230 */ /* 0x000fe40000004100 */
[----:B------:R-:W-:Y:S01]  /*18df0*/  FFMA.FTZ R212, R180, R212, R29 ;  /* 0x000000d4b4d47223 */ /* 0x000fe2000001001d */
[----:B------:R-:W-:Y:S01]  /*18e00*/  FFMA.FTZ R204, R93, R111, R122 ;  /* 0x0000006f5dcc7223 */ /* 0x000fe2000001007a */
[----:B------:R-:W-:Y:S01]  /*18e10*/  FMUL.FTZ R172, R173, R172 ;  /* 0x000000acadac7220 */ /* 0x000fe20000410000 */
[----:B------:R-:W-:Y:S01]  /*18e20*/  FFMA.FTZ R217, R93, R217, R26 ;  /* 0x000000d95dd97223 */ /* 0x000fe2000001001a */
[----:B------:R-:W-:-:S02]  /*18e30*/  HADD2.F32 R180, -RZ, R58.H0_H0 ;  /* 0x2000003affb47230 */ /* 0x000fc40000004100 */
[----:B------:R-:W-:Y:S01]  /*18e40*/  FMUL.FTZ R93, R173, R190 ;  /* 0x000000bead5d7220 */ /* 0x000fe20000410000 */
[----:B------:R-:W-:Y:S02]  /*18e50*/  HADD2.F32 R111, -RZ, R74.H0_H0 ;  /* 0x2000004aff6f7230 */ /* 0x000fe40000004100 */
[----:B------:R-:W-:Y:S01]  /*18e60*/  FFMA.FTZ R183, R172, R92, R123 ;  /* 0x0000005cacb77223 */ /* 0x000fe2000001007b */
[----:B------:R-:W-:Y:S02]  /*18e70*/  HADD2.F32 R175, -RZ, R59.H1_H1 ;  /* 0x3000003bffaf7230 */ /* 0x000fe40000004100 */
[C---:B------:R-:W-:Y:S01]  /*18e80*/  FFMA.FTZ R180, R93.reuse, R180, R38 ;  /* 0x000000b45db47223 */ /* 0x040fe20000010026 */
[----:B------:R-:W-:Y:S02]  /*18e90*/  HADD2.F32 R92, -RZ, R75.H1_H1 ;  /* 0x3000004bff5c7230 */ /* 0x000fe40000004100 */
[----:B------:R-:W-:Y:S01]  /*18ea0*/  FFMA.FTZ R114, R93, R111, R136 ;  /* 0x0000006f5d727223 */ /* 0x000fe20000010088 */
[----:B------:R-:W-:-:S02]  /*18eb0*/  HADD2.F32 R215, -RZ, R57.H0_H0 ;  /* 0x20000039ffd77230 */ /* 0x000fc40000004100 */
[C---:B------:R-:W-:Y:S01]  /*18ec0*/  FMUL.FTZ R189, R173.reuse, R202 ;  /* 0x000000caadbd7220 */ /* 0x040fe20000410000 */
[C---:B------:R-:W-:Y:S01]  /*18ed0*/  FMUL.FTZ R214, R173.reuse, R214 ;  /* 0x000000d6add67220 */ /* 0x040fe20000410000 */
[----:B------:R-:W-:Y:S02]  /*18ee0*/  HADD2.F32 R93, -RZ, R73.H0_H0 ;  /* 0x20000049ff5d7230 */ /* 0x000fe40000004100 */
[C---:B------:R-:W-:Y:S01]  /*18ef0*/  FMUL.FTZ R191, R173.reuse, R192 ;  /* 0x000000c0adbf7220 */ /* 0x040fe20000410000 */
[----:B------:R-:W-:Y:S02]  /*18f00*/  HADD2.F32 R168, -RZ, R63.H1_H1 ;  /* 0x3000003fffa87230 */ /* 0x000fe40000004100 */
[----:B------:R-:W-:Y:S01]  /*18f10*/  FMUL.FTZ R196, R173, R196 ;  /* 0x000000c4adc47220 */ /* 0x000fe20000410000 */
[----:B------:R-:W-:Y:S02]  /*18f20*/  HADD2.F32 R213, -RZ, R58.H1_H1 ;  /* 0x3000003affd57230 */ /* 0x000fe40000004100 */
[----:B------:R-:W-:Y:S01]  /*18f30*/  FFMA.FTZ R175, R214, R175, R41 ;  /* 0x000000afd6af7223 */ /* 0x000fe20000010029 */
[----:B------:R-:W-:-:S02]  /*18f40*/  HADD2.F32 R202, -RZ, R74.H1_H1 ;  /* 0x3000004affca7230 */ /* 0x000fc40000004100 */
[----:B------:R-:W-:Y:S01]  /*18f50*/  FFMA.FTZ R190, R214, R92, R139 ;  /* 0x0000005cd6be7223 */ /* 0x000fe2000001008b */
[----:B------:R-:W-:Y:S02]  /*18f60*/  HADD2.F32 R171, -RZ, R78.H0_H0 ;  /* 0x2000004effab7230 */ /* 0x000fe40000004100 */
[C---:B------:R-:W-:Y:S01]  /*18f70*/  FFMA.FTZ R215, R191.reuse, R215, R36 ;  /* 0x000000d7bfd77223 */ /* 0x040fe20000010024 */
[----:B------:R-:W-:Y:S02]  /*18f80*/  HADD2.F32 R214, -RZ, R57.H1_H1 ;  /* 0x30000039ffd67230 */ /* 0x000fe40000004100 */
[----:B------:R-:W-:Y:S01]  /*18f90*/  FFMA.FTZ R191, R191, R93, R134 ;  /* 0x0000005dbfbf7223 */ /* 0x000fe20000010086 */
[----:B------:R-:W-:Y:S02]  /*18fa0*/  HADD2.F32 R92, -RZ, R73.H1_H1 ;  /* 0x30000049ff5c7230 */ /* 0x000fe40000004100 */
[----:B------:R-:W-:Y:S01]  /*18fb0*/  FFMA.FTZ R168, R222, R168, R33 ;  /* 0x000000a8dea87223 */ /* 0x000fe20000010021 */
[----:B------:R-:W-:-:S02]  /*18fc0*/  HADD2.F32 R219, -RZ, R56.H0_H0 ;  /* 0x20000038ffdb7230 */ /* 0x000fc40000004100 */
[C---:B------:R-:W-:Y:S01]  /*18fd0*/  FMUL.FTZ R194, R173.reuse, R194 ;  /* 0x000000c2adc27220 */ /* 0x040fe20000410000 */
[C---:B------:R-:W-:Y:S01]  /*18fe0*/  FFMA.FTZ R213, R196.reuse, R213, R39 ;  /* 0x000000d5c4d57223 */ /* 0x040fe20000010027 */
[----:B------:R-:W-:Y:S01]  /*18ff0*/  FFMA.FTZ R193, R196, R202, R137 ;  /* 0x000000cac4c17223 */ /* 0x000fe20000010089 */
[----:B------:R-:W-:Y:S02]  /*19000*/  HADD2.F32 R93, -RZ, R72.H0_H0 ;  /* 0x20000048ff5d7230 */ /* 0x000fe40000004100 */
[C---:B------:R-:W-:Y:S01]  /*19010*/  FMUL.FTZ R195, R173.reuse, R112 ;  /* 0x00000070adc37220 */ /* 0x040fe20000410000 */
[----:B------:R-:W-:Y:S02]  /*19020*/  HADD2.F32 R222, -RZ, R56.H1_H1 ;  /* 0x30000038ffde7230 */ /* 0x000fe40000004100 */
[----:B------:R-:W-:Y:S01]  /*19030*/  FMUL.FTZ R184, R173, R184 ;  /* 0x000000b8adb87220 */ /* 0x000fe20000410000 */
[----:B------:R-:W-:Y:S02]  /*19040*/  HADD2.F32 R196, -RZ, R72.H1_H1 ;  /* 0x30000048ffc47230 */ /* 0x000fe40000004100 */
[----:B------:R-:W-:Y:S01]  /*19050*/  FFMA.FTZ R182, R113, R171, R126 ;  /* 0x000000ab71b67223 */ /* 0x000fe2000001007e */
[C---:B------:R-:W-:Y:S01]  /*19060*/  FFMA.FTZ R214, R194.reuse, R214, R37 ;  /* 0x000000d6c2d67223 */ /* 0x040fe20000010025 */
[----:B------:R-:W-:Y:S01]  /*19070*/  FFMA.FTZ R192, R194, R92, R135 ;  /* 0x0000005cc2c07223 */ /* 0x000fe20000010087 */
[----:B------:R-:W-:Y:S01]  /*19080*/  FMUL.FTZ R171, R173, R200 ;  /* 0x000000c8adab7220 */ /* 0x000fe20000410000 */
[C---:B------:R-:W-:Y:S01]  /*19090*/  FFMA.FTZ R219, R195.reuse, R219, R34 ;  /* 0x000000dbc3db7223 */ /* 0x040fe20000010022 */
[----:B------:R-:W-:Y:S01]  /*190a0*/  FFMA.FTZ R195, R195, R93, R132 ;  /* 0x0000005dc3c37223 */ /* 0x000fe20000010084 */
[----:B------:R-:W-:-:S02]  /*190b0*/  HADD2.F32 R197, -RZ, R54.H0_H0 ;  /* 0x20000036ffc57230 */ /* 0x000fc40000004100 */
[C---:B------:R-:W-:Y:S01]  /*190c0*/  FFMA.FTZ R222, R184.reuse, R222, R35 ;  /* 0x000000deb8de7223 */ /* 0x040fe20000010023 */
[----:B------:R-:W-:Y:S02]  /*190d0*/  HADD2.F32 R194, -RZ, R55.H1_H1 ;  /* 0x30000037ffc27230 */ /* 0x000fe40000004100 */
[----:B------:R-:W-:Y:S01]  /*190e0*/  FFMA.FTZ R196, R184, R196, R133 ;  /* 0x000000c4b8c47223 */ /* 0x000fe20000010085 */
[----:B------:R-:W-:Y:S02]  /*190f0*/  HADD2.F32 R200, -RZ, R71.H1_H1 ;  /* 0x30000047ffc87230 */ /* 0x000fe40000004100 */
[C---:B------:R-:W-:Y:S01]  /*19100*/  FMUL.FTZ R198, R173.reuse, R198 ;  /* 0x000000c6adc67220 */ /* 0x040fe20000410000 */
[----:B------:R-:W-:Y:S02]  /*19110*/  HADD2.F32 R92, -RZ, R54.H1_H1 ;  /* 0x30000036ff5c7230 */ /* 0x000fe40000004100 */
[----:B------:R-:W-:Y:S01]  /*19120*/  FMUL.FTZ R177, R173, R186 ;  /* 0x000000baadb17220 */ /* 0x000fe20000410000 */
[----:B------:R-:W-:-:S02]  /*19130*/  HADD2.F32 R93, -RZ, R70.H0_H0 ;  /* 0x20000046ff5d7230 */ /* 0x000fc40000004100 */
[----:B------:R-:W-:Y:S01]  /*19140*/  FMUL.FTZ R184, R173, R188 ;  /* 0x000000bcadb87220 */ /* 0x000fe20000410000 */
[C---:B------:R-:W-:Y:S01]  /*19150*/  FFMA.FTZ R194, R198.reuse, R194, R49 ;  /* 0x000000c2c6c27223 */ /* 0x040fe20000010031 */
[----:B------:R-:W-:Y:S01]  /*19160*/  FFMA.FTZ R188, R198, R200, R149 ;  /* 0x000000c8c6bc7223 */ /* 0x000fe20000010095 */
[C---:B------:R-:W-:Y:S01]  /*19170*/  FFMA.FTZ R197, R177.reuse, R197, R46 ;  /* 0x000000c5b1c57223 */ /* 0x040fe2000001002e */
[----:B------:R-:W-:Y:S01]  /*19180*/  FFMA.FTZ R177, R177, R93, R144 ;  /* 0x0000005db1b17223 */ /* 0x000fe20000010090 */
[----:B------:R-:W-:Y:S01]  /*19190*/  FFMA.FTZ R198, R184, R92, R47 ;  /* 0x0000005cb8c67223 */ /* 0x000fe2000001002f */
[----:B------:R-:W-:Y:S01]  /*191a0*/  HADD2.F32 R187, -RZ, R55.H0_H0 ;  /* 0x20000037ffbb7230 */ /* 0x000fe20000004100 */
[----:B------:R-:W0:Y:S01]  /*191b0*/  @!P2 LDC.64 R92, c[0x0][0x258] ;  /* 0x00009600ff5cab82 */ /* 0x000e220000000a00 */
[----:B------:R-:W-:Y:S02]  /*191c0*/  HADD2.F32 R111, -RZ, R71.H0_H0 ;  /* 0x20000047ff6f7230 */ /* 0x000fe40000004100 */
[----:B------:R-:W-:Y:S01]  /*191d0*/  FFMA.FTZ R216, R208, R216, R21 ;  /* 0x000000d8d0d87223 */ /* 0x000fe20000010015 */
[----:B------:R-:W-:-:S02]  /*191e0*/  HADD2.F32 R220, -RZ, R60.H1_H1 ;  /* 0x3000003cffdc7230 */ /* 0x000fc40000004100 */
[C---:B------:R-:W-:Y:S01]  /*191f0*/  FFMA.FTZ R187, R171.reuse, R187, R48 ;  /* 0x000000bbabbb7223 */ /* 0x040fe20000010030 */
[----:B------:R-:W-:Y:S02]  /*19200*/  HADD2.F32 R208, -RZ, R62.H0_H0 ;  /* 0x2000003effd07230 */ /* 0x000fe40000004100 */
[----:B------:R-:W-:Y:S01]  /*19210*/  FFMA.FTZ R171, R171, R111, R148 ;  /* 0x0000006fabab7223 */ /* 0x000fe20000010094 */
[----:B------:R-:W-:Y:S02]  /*19220*/  HADD2.F32 R201, -RZ, R52.H0_H0 ;  /* 0x20000034ffc97230 */ /* 0x000fe40000004100 */
[C---:B------:R-:W-:Y:S01]  /*19230*/  FMUL.FTZ R110, R173.reuse, R110 ;  /* 0x0000006ead6e7220 */ /* 0x040fe20000410000 */
[----:B------:R-:W-:Y:S02]  /*19240*/  HADD2.F32 R200, -RZ, R53.H1_H1 ;  /* 0x30000035ffc87230 */ /* 0x000fe40000004100 */
[----:B------:R-:W-:Y:S01]  /*19250*/  FMUL.FTZ R179, R173, R100 ;  /* 0x00000064adb37220 */ /* 0x000fe20000410000 */
[----:B------:R-:W-:-:S02]  /*19260*/  HADD2.F32 R186, -RZ, R69.H1_H1 ;  /* 0x30000045ffba7230 */ /* 0x000fc40000004100 */
[----:B------:R-:W-:Y:S01]  /*19270*/  FFMA.FTZ R220, R172, R220, R27 ;  /* 0x000000dcacdc7223 */ /* 0x000fe2000001001b */
[----:B------:R-:W-:Y:S02]  /*19280*/  HADD2.F32 R111, -RZ, R68.H0_H0 ;  /* 0x20000044ff6f7230 */ /* 0x000fe40000004100 */
[----:B------:R-:W-:Y:S01]  /*19290*/  FFMA.FTZ R208, R113, R208, R30 ;  /* 0x000000d071d07223 */ /* 0x000fe2000001001e */
[----:B------:R-:W-:Y:S02]  /*192a0*/  HADD2.F32 R172, -RZ, R59.H0_H0 ;  /* 0x2000003bffac7230 */ /* 0x000fe40000004100 */
[C---:B------:R-:W-:Y:S01]  /*192b0*/  FFMA.FTZ R201, R179.reuse, R201, R42 ;  /* 0x000000c9b3c97223 */ /* 0x040fe2000001002a */
[----:B------:R-:W-:Y:S02]  /*192c0*/  HADD2.F32 R113, -RZ, R75.H0_H0 ;  /* 0x2000004bff717230 */ /* 0x000fe40000004100 */
[C---:B------:R-:W-:Y:S01]  /*192d0*/  FFMA.FTZ R200, R110.reuse, R200, R45 ;  /* 0x000000c86ec87223 */ /* 0x040fe2000001002d */
[----:B------:R-:W-:Y:S01]  /*192e0*/  FFMA.FTZ R186, R110, R186, R143 ;  /* 0x000000ba6eba7223 */ /* 0x000fe2000001008f */
[----:B------:R-:W-:Y:S01]  /*192f0*/  FFMA.FTZ R179, R179, R111, R140 ;  /* 0x0000006fb3b37223 */ /* 0x000fe2000001008c */
[----:B------:R-:W-:Y:S01]  /*19300*/  F2FP.F16.F32.PACK_AB R107, R108, R107 ;  /* 0x0000006b6c6b723e */ /* 0x000fe200000000ff */
[----:B------:R-:W1:Y:S01]  /*19310*/  LDC.64 R110, c[0x0][0x2b8] ;  /* 0x0000ae00ff6e7b82 */ /* 0x000e620000000a00 */
[----:B------:R-:W-:-:S02]  /*19320*/  HADD2.F32 R108, -RZ, R52.H1_H1 ;  /* 0x30000034ff6c7230 */ /* 0x000fc40000004100 */
[----:B------:R-:W-:Y:S01]  /*19330*/  FFMA.FTZ R172, R189, R172, R40 ;  /* 0x000000acbdac7223 */ /* 0x000fe20000010028 */
[----:B------:R-:W-:Y:S01]  /*19340*/  FMUL.FTZ R94, R173, R94 ;  /* 0x0000005ead5e7220 */ /* 0x000fe20000410000 */
[----:B------:R-:W-:Y:S01]  /*19350*/  FFMA.FTZ R189, R189, R113, R138 ;  /* 0x00000071bdbd7223 */ /* 0x000fe2000001008a */
[----:B------:R-:W-:Y:S02]  /*19360*/  HADD2.F32 R199, -RZ, R53.H0_H0 ;  /* 0x20000035ffc77230 */ /* 0x000fe40000004100 */
[----:B------:R-:W-:Y:S01]  /*19370*/  FMUL.FTZ R185, R173, R104 ;  /* 0x00000068adb97220 */ /* 0x000fe20000410000 */
[----:B------:R-:W-:Y:S01]  /*19380*/  HADD2.F32 R112, -RZ, R70.H1_H1 ;  /* 0x30000046ff707230 */ /* 0x000fe20000004100 */
[----:B------:R-:W-:Y:S01]  /*19390*/  F2FP.F16.F32.PACK_AB R105, R216, R105 ;  /* 0x00000069d869723e */ /* 0x000fe200000000ff */
[----:B------:R-:W-:Y:S01]  /*193a0*/  HADD2.F32 R113, -RZ, R69.H0_H0 ;  /* 0x20000045ff717230 */ /* 0x000fe20000004100 */
[----:B------:R-:W-:Y:S01]  /*193b0*/  F2FP.F16.F32.PACK_AB R104, R218, R109 ;  /* 0x0000006dda68723e */ /* 0x000fe200000000ff */
[----:B------:R-:W-:Y:S01]  /*193c0*/  FFMA.FTZ R216, R94, R108, R43 ;  /* 0x0000006c5ed87223 */ /* 0x000fe2000001002b */
[----:B------:R-:W-:Y:S01]  /*193d0*/  FFMA.FTZ R199, R185, R199, R44 ;  /* 0x000000c7b9c77223 */ /* 0x000fe2000001002c */
[----:B------:R-:W2:Y:S01]  /*193e0*/  LDC.64 R108, c[0x0][0x2c0] ;  /* 0x0000b000ff6c7b82 */ /* 0x000ea20000000a00 */
[----:B------:R-:W-:-:S02]  /*193f0*/  IMAD.SHL.U32 R218, R169, 0x10, RZ ;  /* 0x00000010a9da7824 */ /* 0x000fc400078e00ff */
[----:B------:R-:W-:Y:S01]  /*19400*/  FFMA.FTZ R184, R184, R112, R145 ;  /* 0x00000070b8b87223 */ /* 0x000fe20000010091 */
[----:B------:R-:W-:Y:S01]  /*19410*/  FFMA.FTZ R185, R185, R113, R142 ;  /* 0x00000071b9b97223 */ /* 0x000fe2000001008e */
[----:B0-----:R-:W-:Y:S01]  /*19420*/  @!P2 IMAD.WIDE R112, R152, 0x4, R92 ;  /* 0x000000049870a825 */ /* 0x001fe200078e025c */
[----:B------:R-:W-:Y:S02]  /*19430*/  SHF.R.U32.HI R169, RZ, 0x1c, R169 ;  /* 0x0000001cffa97819 */ /* 0x000fe400000116a9 */
[----:B------:R-:W-:Y:S01]  /*19440*/  IADD3 R100, P3, R218, UR12, RZ ;  /* 0x0000000cda647c10 */ /* 0x000fe2000ff7e0ff */
[----:B------:R-:W-:Y:S01]  /*19450*/  HADD2.F32 R202, -RZ, R68.H1_H1 ;  /* 0x30000044ffca7230 */ /* 0x000fe20000004100 */
[----:B------:R0:W-:Y:S01]  /*19460*/  @!P2 STG.E desc[UR4][R112.64], R173 ;  /* 0x000000ad7000a986 */ /* 0x0001e2000c101904 */
[----:B------:R-:W-:Y:S02]  /*19470*/  F2FP.F16.F32.PACK_AB R99, R168, R99 ;  /* 0x00000063a863723e */ /* 0x000fe400000000ff */
[----:B------:R-:W-:Y:S01]  /*19480*/  F2FP.F16.F32.PACK_AB R106, R101, R106 ;  /* 0x0000006a656a723e */ /* 0x000fe200000000ff */
[----:B------:R-:W-:Y:S01]  /*19490*/  FFMA.FTZ R202, R94, R202, R141 ;  /* 0x000000ca5eca7223 */ /* 0x000fe2000001008d */
[----:B------:R-:W-:-:S02]  /*194a0*/  IADD3 R168, P2, R218, UR14, RZ ;  /* 0x0000000edaa87c10 */ /* 0x000fc4000ff5e0ff */
[----:B------:R-:W-:Y:S02]  /*194b0*/  IADD3.X R101, R169, UR13, RZ, P3, !PT ;  /* 0x0000000da9657c10 */ /* 0x000fe40009ffe4ff */
[----:B------:R-:W-:Y:S02]  /*194c0*/  F2FP.F16.F32.PACK_AB R95, R206, R95 ;  /* 0x0000005fce5f723e */ /* 0x000fe400000000ff */
[----:B------:R-:W-:Y:S01]  /*194d0*/  F2FP.F16.F32.PACK_AB R94, R97, R96 ;  /* 0x00000060615e723e */ /* 0x000fe200000000ff */
[----:B------:R3:W-:Y:S01]  /*194e0*/  STG.E.128 desc[UR4][R100.64], R104 ;  /* 0x0000006864007986 */ /* 0x0007e2000c101d04 */
[----:B------:R-:W-:Y:S02]  /*194f0*/  F2FP.F16.F32.PACK_AB R93, R203, R98 ;  /* 0x00000062cb5d723e */ /* 0x000fe400000000ff */
[----:B------:R-:W-:Y:S02]  /*19500*/  F2FP.F16.F32.PACK_AB R92, R210, R205 ;  /* 0x000000cdd25c723e */ /* 0x000fe400000000ff */
[----:B------:R-:W-:-:S02]  /*19510*/  IADD3.X R169, R169, UR15, RZ, P2, !PT ;  /* 0x0000000fa9a97c10 */ /* 0x000fc400097fe4ff */
[----:B------:R-:W-:Y:S02]  /*19520*/  F2FP.F16.F32.PACK_AB R96, R220, R217 ;  /* 0x000000d9dc60723e */ /* 0x000fe400000000ff */
[----:B------:R-:W-:Y:S01]  /*19530*/  F2FP.F16.F32.PACK_AB R97, R212, R211 ;  /* 0x000000d3d461723e */ /* 0x000fe200000000ff */
[----:B------:R4:W-:Y:S01]  /*19540*/  STG.E.128 desc[UR4][R168.64], R92 ;  /* 0x0000005ca8007986 */ /* 0x0009e2000c101d04 */
[----:B------:R-:W-:Y:S02]  /*19550*/  F2FP.F16.F32.PACK_AB R98, R209, R208 ;  /* 0x000000d0d162723e */ /* 0x000fe400000000ff */
[----:B------:R-:W-:Y:S02]  /*19560*/  F2FP.F16.F32.PACK_AB R103, R102, R103 ;  /* 0x000000676667723e */ /* 0x000fe400000000ff */
[----:B------:R-:W-:Y:S02]  /*19570*/  F2FP.F16.F32.PACK_AB R102, R181, R182 ;  /* 0x000000b6b566723e */ /* 0x000fe400000000ff */
[----:B0-----:R-:W-:-:S02]  /*19580*/  F2FP.F16.F32.PACK_AB R112, R216, R201 ;  /* 0x000000c9d870723e */ /* 0x001fc400000000ff */
[----:B---3--:R-:W-:Y:S01]  /*19590*/  F2FP.F16.F32.PACK_AB R107, R175, R172 ;  /* 0x000000acaf6b723e */ /* 0x008fe200000000ff */
[----:B-1----:R-:W-:Y:S01]  /*195a0*/  IMAD.WIDE.U32 R172, R115, 0x10, R110 ;  /* 0x0000001073ac7825 */ /* 0x002fe200078e006e */
[----:B------:R-:W-:Y:S02]  /*195b0*/  F2FP.F16.F32.PACK_AB R106, R213, R180 ;  /* 0x000000b4d56a723e */ /* 0x000fe400000000ff */
[----:B------:R-:W-:Y:S01]  /*195c0*/  F2FP.F16.F32.PACK_AB R101, R207, R174 ;  /* 0x000000aecf65723e */ /* 0x000fe200000000ff */
[----:B--2---:R-:W-:Y:S01]  /*195d0*/  IMAD.WIDE.U32 R180, R115, 0x10, R108 ;  /* 0x0000001073b47825 */ /* 0x004fe200078e006c */
[----:B------:R0:W-:Y:S01]  /*195e0*/  STG.E.128 desc[UR4][R172.64], R96 ;  /* 0x00000060ac007986 */ /* 0x0001e2000c101d04 */
[----:B------:R-:W-:Y:S02]  /*195f0*/  F2FP.F16.F32.PACK_AB R100, R183, R204 ;  /* 0x000000ccb764723e */ /* 0x000fe400000000ff */
[----:B----4-:R-:W-:Y:S01]  /*19600*/  SHF.L.U32 R92, R167, 0x4, RZ ;  /* 0x00000004a75c7819 */ /* 0x010fe200000006ff */
[C---:B------:R-:W-:Y:S01]  /*19610*/  IMAD.WIDE.U32 R174, R165.reuse, 0x10, R110 ;  /* 0x00000010a5ae7825 */ /* 0x040fe200078e006e */
[----:B------:R-:W-:Y:S01]  /*19620*/  SHF.R.U32.HI R167, RZ, 0x1c, R167 ;  /* 0x0000001cffa77819 */ /* 0x000fe200000116a7 */
[----:B------:R1:W-:Y:S01]  /*19630*/  STG.E.128 desc[UR4][R180.64], R100 ;  /* 0x00000064b4007986 */ /* 0x0003e2000c101d04 */
[----:B------:R-:W-:Y:S01]  /*19640*/  F2FP.F16.F32.PACK_AB R104, R222, R219 ;  /* 0x000000dbde68723e */ /* 0x000fe200000000ff */
[----:B------:R-:W-:Y:S01]  /*19650*/  IMAD.WIDE.U32 R182, R165, 0x10, R108 ;  /* 0x00000010a5b67825 */ /* 0x000fe200078e006c */
[----:B------:R-:W-:-:S02]  /*19660*/  F2FP.F16.F32.PACK_AB R105, R214, R215 ;  /* 0x000000d7d669723e */ /* 0x000fc400000000ff */
[----:B------:R-:W-:Y:S02]  /*19670*/  F2FP.F16.F32.PACK_AB R111, R190, R189 ;  /* 0x000000bdbe6f723e */ /* 0x000fe400000000ff */
[----:B------:R-:W-:Y:S01]  /*19680*/  F2FP.F16.F32.PACK_AB R110, R193, R114 ;  /* 0x00000072c16e723e */ /* 0x000fe200000000ff */
[----:B------:R1:W-:Y:S01]  /*19690*/  STG.E.128 desc[UR4][R174.64], R104 ;  /* 0x00000068ae007986 */ /* 0x0003e2000c101d04 */
[----:B------:R-:W-:Y:S02]  /*196a0*/  F2FP.F16.F32.PACK_AB R109, R192, R191 ;  /* 0x000000bfc06d723e */ /* 0x000fe400000000ff */
[----:B------:R-:W-:Y:S02]  /*196b0*/  F2FP.F16.F32.PACK_AB R108, R196, R195 ;  /* 0x000000c3c46c723e */ /* 0x000fe400000000ff */
[C---:B0-----:R-:W-:Y:S02]  /*196c0*/  IADD3 R98, P2, R92.reuse, UR12, RZ ;  /* 0x0000000c5c627c10 */ /* 0x041fe4000ff5e0ff */
[----:B------:R-:W-:Y:S01]  /*196d0*/  IADD3 R96, P3, R92, UR14, RZ ;  /* 0x0000000e5c607c10 */ /* 0x000fe2000ff7e0ff */
[----:B------:R1:W-:Y:S01]  /*196e0*/  STG.E.128 desc[UR4][R182.64], R108 ;  /* 0x0000006cb6007986 */ /* 0x0003e2000c101d04 */
[----:B------:R-:W-:-:S02]  /*196f0*/  F2FP.F16.F32.PACK_AB R113, R200, R199 ;  /* 0x000000c7c871723e */ /* 0x000fc400000000ff */
[----:B------:R-:W-:Y:S02]  /*19700*/  F2FP.F16.F32.PACK_AB R114, R198, R197 ;  /* 0x000000c5c672723e */ /* 0x000fe400000000ff */
[----:B------:R-:W-:Y:S02]  /*19710*/  F2FP.F16.F32.PACK_AB R115, R194, R187 ;  /* 0x000000bbc273723e */ /* 0x000fe400000000ff */
[----:B------:R-:W-:Y:S02]  /*19720*/  IADD3.X R99, R167, UR13, RZ, P2, !PT ;  /* 0x0000000da7637c10 */ /* 0x000fe400097fe4ff */
[----:B------:R-:W-:Y:S02]  /*19730*/  F2FP.F16.F32.PACK_AB R95, R188, R171 ;  /* 0x000000abbc5f723e */ /* 0x000fe400000000ff */
[----:B------:R-:W-:Y:S01]  /*19740*/  F2FP.F16.F32.PACK_AB R94, R184, R177 ;  /* 0x000000b1b85e723e */ /* 0x000fe200000000ff */
[----:B------:R1:W-:Y:S01]  /*19750*/  STG.E.128 desc[UR4][R98.64], R112 ;  /* 0x0000007062007986 */ /* 0x0003e2000c101d04 */
[----:B------:R-:W-:-:S02]  /*19760*/  F2FP.F16.F32.PACK_AB R93, R186, R185 ;  /* 0x000000b9ba5d723e */ /* 0x000fc400000000ff */
[----:B------:R-:W-:Y:S02]  /*19770*/  IADD3.X R97, R167, UR15, RZ, P3, !PT ;  /* 0x0000000fa7617c10 */ /* 0x000fe40009ffe4ff */
[----:B------:R-:W-:Y:S02]  /*19780*/  F2FP.F16.F32.PACK_AB R92, R202, R179 ;  /* 0x000000b3ca5c723e */ /* 0x000fe400000000ff */
[----:B------:R-:W-:Y:S02]  /*19790*/  IADD3 R152, R152, UR16, RZ ;  /* 0x0000001098987c10 */ /* 0x000fe4000fffe0ff */
[----:B------:R-:W-:Y:S01]  /*197a0*/  SEL R168, RZ, 0x1, P1 ;  /* 0x00000001ffa87807 */ /* 0x000fe20000800000 */
[----:B------:R1:W-:Y:S01]  /*197b0*/  STG.E.128 desc[UR4][R96.64], R92 ;  /* 0x0000005c60007986 */ /* 0x0003e2000c101d04 */
[----:B------:R-:W-:-:S13]  /*197c0*/  ISETP.GE.AND P2, PT, R152, UR17, PT ;  /* 0x0000001198007c0c */ /* 0x000fda000bf46270 */
[----:B------:R-:W-:Y:S05]  /*197d0*/  @!P2 BRA `(.L_x_4468) ;  /* 0xfffffe74006ca947 */ /* 0x000fea000383ffff */
[----:B------:R-:W-:Y:S05]  /*197e0*/  EXIT ;  /* 0x000000000000794d */ /* 0x000fea0003800000 */
.L_x_4467:
[----:B0-----:R-:W-:Y:S01]  /*197f0*/  HFMA2.MMA R101, -RZ, RZ, 0, 1.847743988037109375e-06 ;  /* 0x0000001fff657435 */ /* 0x001fe200000001ff */
[----:B------:R-:W-:Y:S01]  /*19800*/  IMAD.MOV.U32 R100, RZ, RZ, 0x1 ;  /* 0x00000001ff647424 */ /* 0x000fe200078e00ff */
[----:B------:R-:W-:-:S09]  /*19810*/  MOV R99, 0xffffffff ;  /* 0xffffffff00637802 */ /* 0x000fd20000000f00 */
[----:B-1----:R-:W-:Y:S05]  /*19820*/  WARPSYNC.COLLECTIVE R99, `(.L_x_4469) ;  /* 0x0000000063087348 */ /* 0x002fea0003c00000 */
[----:B------:R0:W2:Y:S02]  /*19830*/  SHFL.BFLY P3, R98, R106, R100, R101 ;  /* 0x0c0000646a627389 */ /* 0x0000a40000060065 */
[----:B012---:R-:W-:Y:S01]  /*19840*/  ENDCOLLECTIVE ;  /* 0x000000000000791b */ /* 0x007fe20003800000 */
.L_x_4469:
[----:B------:R-:W-:Y:S01]  /*19850*/  HFMA2.MMA R100, -RZ, RZ, 0, 1.1920928955078125e-07 ;  /* 0x00000002ff647435 */ /* 0x000fe200000001ff */
[----:B------:R-:W-:-:S04]  /*19860*/  IMAD.MOV.U32 R93, RZ, RZ, R98 ;  /* 0x000000ffff5d7224 */ /* 0x000fc800078e0062 */
[----:B------:R-:W-:-:S05]  /*19870*/  FADD.FTZ R94, R106, R93 ;  /* 0x0000005d6a5e7221 */ /* 0x000fca0000010000 */
[----:B------:R-:W-:-:S07]  /*19880*/  MOV R106, R94 ;  /* 0x0000005e006a7202 */ /* 0x000fce0000000f00 */
[----:B------:R-:W-:Y:S05]  /*19890*/  WARPSYNC.COLLECTIVE R99, `(.L_x_4470) ;  /* 0x0000000063087348 */ /* 0x000fea0003c00000 */
[----:B------:R0:W1:Y:S02]  /*198a0*/  SHFL.BFLY P3, R98, R106, R100, R101 ;  /* 0x0c0000646a627389 */ /* 0x0000640000060065 */
[----:B01----:R-:W-:Y:S01]  /*198b0*/  ENDCOLLECTIVE ;  /* 0x000000000000791b */ /* 0x003fe20003800000 */
.L_x_4470:
[----:B------:R-:W-:Y:S01]  /*198c0*/  HFMA2.MMA R100, -RZ, RZ, 0, 2.384185791015625e-07 ;  /* 0x00000004ff647435 */ /* 0x000fe200000001ff */
[----:B------:R-:W-:-:S04]  /*198d0*/  IMAD.MOV.U32 R93, RZ, RZ, R98 ;  /* 0x000000ffff5d7224 */ /* 0x000fc800078e0062 */
[----:B------:R-:W-:-:S05]  /*198e0*/  FADD.FTZ R95, R94, R93 ;  /* 0x0000005d5e5f7221 */ /* 0x000fca0000010000 */
[----:B------:R-:W-:-:S07]  /*198f0*/  MOV R106, R95 ;  /* 0x0000005f006a7202 */ /* 0x000fce0000000f00 */
[----:B------:R-:W-:Y:S05]  /*19900*/  WARPSYNC.COLLECTIVE R99, `(.L_x_4471) ;  /* 0x0000000063087348 */ /* 0x000fea0003c00000 */
[----:B------:R0:W1:Y:S02]  /*19910*/  SHFL.BFLY P3, R98, R106, R100, R101 ;  /* 0x0c0000646a627389 */ /* 0x0000640000060065 */
[----:B01----:R-:W-:Y:S01]  /*19920*/  ENDCOLLECTIVE ;  /* 0x000000000000791b */ /* 0x003fe20003800000 */
.L_x_4471:
[----:B------:R-:W-:Y:S01]  /*19930*/  HFMA2.MMA R100, -RZ, RZ, 0, 4.76837158203125e-07 ;  /* 0x00000008ff647435 */ /* 0x000fe200000001ff */
[----:B------:R-:W-:-:S04]  /*19940*/  IMAD.MOV.U32 R92, RZ, RZ, R98 ;  /* 0x000000ffff5c7224 */ /* 0x000fc800078e0062 */
[----:B------:R-:W-:-:S05]  /*19950*/  FADD.FTZ R96, R95, R92 ;  /* 0x0000005c5f607221 */ /* 0x000fca0000010000 */
[----:B------:R-:W-:-:S07]  /*19960*/  MOV R106, R96 ;  /* 0x00000060006a7202 */ /* 0x000fce0000000f00 */
[----:B------:R-:W-:Y:S05]  /*19970*/  WARPSYNC.COLLECTIVE R99, `(.L_x_4472) ;  /* 0x0000000063087348 */ /* 0x000fea0003c00000 */
[----:B------:R0:W1:Y:S02]  /*19980*/  SHFL.BFLY P3, R98, R106, R100, R101 ;  /* 0x0c0000646a627389 */ /* 0x0000640000060065 */
[----:B01----:R-:W-:Y:S01]  /*19990*/  ENDCOLLECTIVE ;  /* 0x000000000000791b */ /* 0x003fe20003800000 */
.L_x_4472:
[----:B------:R-:W-:Y:S01]  /*199a0*/  HFMA2.MMA R100, -RZ, RZ, 0, 9.5367431640625e-07 ;  /* 0x00000010ff647435 */ /* 0x000fe200000001ff */
[----:B------:R-:W-:-:S04]  /*199b0*/  IMAD.MOV.U32 R93, RZ, RZ, R98 ;  /* 0x000000ffff5d7224 */ /* 0x000fc800078e0062 */
[----:B------:R-:W-:-:S05]  /*199c0*/  FADD.FTZ R97, R96, R93 ;  /* 0x0000005d60617221 */ /* 0x000fca0000010000 */
[----:B------:R-:W-:-:S07]  /*199d0*/  MOV R106, R97 ;  /* 0x00000061006a7202 */ /* 0x000fce0000000f00 */
[----:B------:R-:W-:Y:S05]  /*199e0*/  WARPSYNC.COLLECTIVE R99, `(.L_x_4473) ;  /* 0x0000000063087348 */ /* 0x000fea0003c00000 */
[----:B------:R0:W1:Y:S02]  /*199f0*/  SHFL.BFLY P3, R98, R106, R100, R101 ;  /* 0x0c0000646a627389 */ /* 0x0000640000060065 */
[----:B01----:R-:W-:Y:S01]  /*19a00*/  ENDCOLLECTIVE ;  /* 0x000000000000791b */ /* 0x003fe20003800000 */
.L_x_4473:
[----:B------:R-:W-:Y:S01]  /*19a10*/  HFMA2.MMA R100, -RZ, RZ, 0, 5.9604644775390625e-08 ;  /* 0x00000001ff647435 */ /* 0x000fe200000001ff */
[----:B------:R-:W-:-:S04]  /*19a20*/  IMAD.MOV.U32 R92, RZ, RZ, R98 ;  /* 0x000000ffff5c7224 */ /* 0x000fc800078e0062 */
        /* <DEDUP_REMOVED lines=66> */
[----:B------:R-:W-:-:S07]  /*19e50*/  MOV R106, R93 ;  /* 0x0000005d006a7202 */ /* 0x000fce0000000f00 */
[----:B------:R-:W-:Y:S05]  /*19e60*/  WARPSYNC.COLLECTIVE R99, `(.L_x_4474) ;  /* 0x0000000063087348 */ /* 0x000fea0003c00000 */
[----:B------:R0:W1:Y:S02]  /*19e70*/  SHFL.BFLY P3, R98, R106, R100, R101 ;  /* 0x0c0000646a627389 */ /* 0x0000640000060065 */
[----:B01----:R-:W-:Y:S01]  /*19e80*/  ENDCOLLECTIVE ;  /* 0x000000000000791b */ /* 0x003fe20003800000 */
.L_x_4474:
[----:B------:R-:W-:Y:S01]  /*19e90*/  HFMA2.MMA R100, -RZ, RZ, 0, 1.1920928955078125e-07 ;  /* 0x00000002ff647435 */ /* 0x000fe200000001ff */
[----:B------:R-:W-:-:S04]  /*19ea0*/  IMAD.MOV.U32 R94, RZ, RZ, R98 ;  /* 0x000000ffff5e7224 */ /* 0x000fc800078e0062 */
[----:B------:R-:W-:-:S05]  /*19eb0*/  FADD.FTZ R94, R93, R94 ;  /* 0x0000005e5d5e7221 */ /* 0x000fca0000010000 */
[----:B------:R-:W-:-:S07]  /*19ec0*/  MOV R106, R94 ;  /* 0x0000005e006a7202 */ /* 0x000fce0000000f00 */
[----:B------:R-:W-:Y:S05]  /*19ed0*/  WARPSYNC.COLLECTIVE R99, `(.L_x_4475) ;  /* 0x0000000063087348 */ /* 0x000fea0003c00000 */
[----:B------:R0:W1:Y:S02]  /*19ee0*/  SHFL.BFLY P3, R98, R106, R100, R101 ;  /* 0x0c0000646a627389 */ /* 0x0000640000060065 */
[----:B01----:R-:W-:Y:S01]  /*19ef0*/  ENDCOLLECTIVE ;  /* 0x000000000000791b */ /* 0x003fe20003800000 */
.L_x_4475:
[----:B------:R-:W-:Y:S01]  /*19f00*/  HFMA2.MMA R100, -RZ, RZ, 0, 2.384185791015625e-07 ;  /* 0x00000004ff647435 */ /* 0x000fe200000001ff */
[----:B------:R-:W-:-:S04]  /*19f10*/  IMAD.MOV.U32 R95, RZ, RZ, R98 ;  /* 0x000000ffff5f7224 */ /* 0x000fc800078e0062 */
[----:B------:R-:W-:-:S05]  /*19f20*/  FADD.FTZ R95, R94, R95 ;  /* 0x0000005f5e5f7221 */ /* 0x000fca0000010000 */
[----:B------:R-:W-:-:S07]  /*19f30*/  MOV R106, R95 ;  /* 0x0000005f006a7202 */ /* 0x000fce0000000f00 */
[----:B------:R-:W-:Y:S05]  /*19f40*/  WARPSYNC.COLLECTIVE R99, `(.L_x_4476) ;  /* 0x0000000063087348 */ /* 0x000fea0003c00000 */
[----:B------:R0:W1:Y:S02]  /*19f50*/  SHFL.BFLY P3, R98, R106, R100, R101 ;  /* 0x0c0000646a627389 */ /* 0x0000640000060065 */
[----:B01----:R-:W-:Y:S01]  /*19f60*/  ENDCOLLECTIVE ;  /* 0x000000000000791b */ /* 0x003fe20003800000 */
.L_x_4476:
[----:B------:R-:W-:Y:S01]  /*19f70*/  HFMA2.MMA R100, -RZ, RZ, 0, 4.76837158203125e-07 ;  /* 0x00000008ff647435 */ /* 0x000fe200000001ff */
[----:B------:R-:W-:-:S04]  /*19f80*/  IMAD.MOV.U32 R96, RZ, RZ, R98 ;  /* 0x000000ffff607224 */ /* 0x000fc800078e0062 */
[----:B------:R-:W-:-:S05]  /*19f90*/  FADD.FTZ R96, R95, R96 ;  /* 0x000000605f607221 */ /* 0x000fca0000010000 */
[----:B------:R-:W-:-:S07]  /*19fa0*/  MOV R106, R96 ;  /* 0x00000060006a7202 */ /* 0x000fce0000000f00 */
[----:B------:R-:W-:Y:S05]  /*19fb0*/  WARPSYNC.COLLECTIVE R99, `(.L_x_4477) ;  /* 0x0000000063087348 */ /* 0x000fea0003c00000 */
[----:B------:R0:W1:Y:S02]  /*19fc0*/  SHFL.BFLY P3, R98, R106, R100, R101 ;  /* 0x0c0000646a627389 */ /* 0x0000640000060065 */
[----:B01----:R-:W-:Y:S01]  /*19fd0*/  ENDCOLLECTIVE ;  /* 0x000000000000791b */ /* 0x003fe20003800000 */
.L_x_4477:
[----:B------:R-:W-:Y:S01]  /*19fe0*/  HFMA2.MMA R100, -RZ, RZ, 0, 9.5367431640625e-07 ;  /* 0x00000010ff647435 */ /* 0x000fe200000001ff */
[----:B------:R-:W-:-:S04]  /*19ff0*/  IMAD.MOV.U32 R97, RZ, RZ, R98 ;  /* 0x000000ffff617224 */ /* 0x000fc800078e0062 */
[----:B------:R-:W-:-:S05]  /*1a000*/  FADD.FTZ R97, R96, R97 ;  /* 0x0000006160617221 */ /* 0x000fca0000010000 */
[----:B------:R-:W-:-:S07]  /*1a010*/  MOV R106, R97 ;  /* 0x00000061006a7202 */ /* 0x000fce0000000f00 */
[----:B------:R-:W-:Y:S05]  /*1a020*/  WARPSYNC.COLLECTIVE R99, `(.L_x_4478) ;  /* 0x0000000063087348 */ /* 0x000fea0003c00000 */
[----:B------:R0:W1:Y:S02]  /*1a030*/  SHFL.BFLY P3, R98, R106, R100, R101 ;  /* 0x0c0000646a627389 */ /* 0x0000640000060065 */
[----:B01----:R-:W-:Y:S01]  /*1a040*/  ENDCOLLECTIVE ;  /* 0x000000000000791b */ /* 0x003fe20003800000 */
.L_x_4478:
[----:B------:R-:W-:Y:S05]  /*1a050*/  BRA `(.L_x_4479) ;  /* 0xffffffe0008c7947 */ /* 0x000fea000383ffff */
.L_x_4480:
        /* <DEDUP_REMOVED lines=10> */
.L_x_27033:


//--------------------- .text._ZN10layer_norm31ln_parallel_residual_fwd_kernelINS_13Kernel_traitsI6__halfS2_S2_S2_fjLj8192ELj1ELj1ELj8ELj16ENS_18Kernel_traits_baseILj8192ES2_S2_S2_S2_fjLj256EEEEELb1ELb1ELb0EEEvNS_9FwdParamsE --------------------------
	.section	.text._ZN10layer_norm31ln_parallel_residual_fwd_kernelINS_13Kernel_traitsI6__halfS2_S2_S2_fjLj8192ELj1ELj1ELj8ELj16ENS_18Kernel_traits_baseILj8192ES2_S2_S2_S2_fjLj256EEEEELb1ELb1ELb0EEEvNS_9FwdParamsE,"ax",@progbits
	.align	128
        .global         _ZN10layer_norm31ln_parallel_residual_fwd_kernelINS_13Kernel_traitsI6__halfS2_S2_S2_fjLj8192ELj1ELj1ELj8ELj16ENS_18Kernel_traits_baseILj8192ES2_S2_S2_S2_fjLj256EEEEELb1ELb1ELb0EEEvNS_9FwdParamsE
        .type           _ZN10layer_norm31ln_parallel_residual_fwd_kernelINS_13Kernel_traitsI6__halfS2_S2_S2_fjLj8192ELj1ELj1ELj8ELj16ENS_18Kernel_traits_baseILj8192ES2_S2_S2_S2_fjLj256EEEEELb1ELb1ELb0EEEvNS_9FwdParamsE,@function
        .size           _ZN10layer_norm31ln_parallel_residual_fwd_kernelINS_13Kernel_traitsI6__halfS2_S2_S2_fjLj8192ELj1ELj1ELj8ELj16ENS_18Kernel_traits_baseILj8192ES2_S2_S2_S2_fjLj256EEEEELb1ELb1ELb0EEEvNS_9FwdParamsE,(.L_x_27034 - _ZN10layer_norm31ln_parallel_residual_fwd_kernelINS_13Kernel_traitsI6__halfS2_S2_S2_fjLj8192ELj1ELj1ELj8ELj16ENS_18Kernel_traits_baseILj8192ES2_S2_S2_S2_fjLj256EEEEELb1ELb1ELb0EEEvNS_9FwdParamsE)
        .other          _ZN10layer_norm31ln_parallel_residual_fwd_kernelINS_13Kernel_traitsI6__halfS2_S2_S2_fjLj8192ELj1ELj1ELj8ELj16ENS_18Kernel_traits_baseILj8192ES2_S2_S2_S2_fjLj256EEEEELb1ELb1ELb0EEEvNS_9FwdParamsE,@"STO_CUDA_ENTRY STV_DEFAULT"
_ZN10layer_norm31ln_parallel_residual_fwd_kernelINS_13Kernel_traitsI6__halfS2_S2_S2_fjLj8192ELj1ELj1ELj8ELj16ENS_18Kernel_traits_baseILj8192ES2_S2_S2_S2_fjLj256EEEEELb1ELb1ELb0EEEvNS_9FwdParamsE:
.text._ZN10layer_norm31ln_parallel_residual_fwd_kernelINS_13Kernel_traitsI6__halfS2_S2_S2_fjLj8192ELj1ELj1ELj8ELj16ENS_18Kernel_traits_baseILj8192ES2_S2_S2_S2_fjLj256EEEEELb1ELb1ELb0EEEvNS_9FwdParamsE:
        /* <DEDUP_REMOVED lines=21> */
[----:B------:R-:W-:-:S05]  /*0150*/  IMAD.MOV.U32 R25, RZ, RZ, R46 ;  /* 0x000000ffff197224 */ /* 0x000fca00078e002e */
[----:B------:R-:W-:Y:S01]  /*0160*/  LOP3.LUT R42, R25, 0xff, RZ, 0x3c, !PT ;  /* 0x000000ff192a7812 */ /* 0x000fe200078e3cff */
        /* <DEDUP_REMOVED lines=37> */
[----:B------:R-:W-:Y:S01]  /*03c0*/  IMAD.WIDE.U32 R2, R3, -0x2daee0ad, RZ ;  /* 0xd2511f5303027825 */ /* 0x000fe200078e00ff */
[----:B-1----:R-:W-:-:S04]  /*03d0*/  SHF.R.S32.HI R7, RZ, 0x1f, R10 ;  /* 0x0000001fff077819 */ /* 0x002fc8000001140a */
[----:B------:R-:W-:Y:S02]  /*03e0*/  LEA.HI R99, R7, R10, RZ, 0x3 ;  /* 0x0000000a07637211 */ /* 0x000fe400078f18ff */
[----:B------:R-:W-:Y:S01]  /*03f0*/  LOP3.LUT R8, R3, R4, R45, 0x96, !PT ;  /* 0x0000000403087212 */ /* 0x000fe200078e962d */
[----:B------:R-:W-:Y:S01]  /*0400*/  IMAD.WIDE.U32 R4, R5, -0x2daee0ad, RZ ;  /* 0xd2511f5305047825 */ /* 0x000fe200078e00ff */
[----:B------:R-:W-:-:S03]  /*0410*/  LEA.HI.SX32 R42, R99, R42, 0x1d ;  /* 0x0000002a632a7211 */ /* 0x000fc600078feaff */
[----:B------:R-:W-:Y:S01]  /*0420*/  IMAD.WIDE.U32 R8, R8, -0x326172a9, RZ ;  /* 0xcd9e8d5708087825 */ /* 0x000fe200078e00ff */
[C---:B------:R-:W-:Y:S02]  /*0430*/  LOP3.LUT P5, RZ, R42.reuse, 0xffffff00, RZ, 0xc0, !PT ;  /* 0xffffff002aff7812 */ /* 0x040fe400078ac0ff */
[C---:B------:R-:W-:Y:S02]  /*0440*/  ISETP.GE.U32.AND P4, PT, R42.reuse, 0x200, PT ;  /* 0x000002002a00780c */ /* 0x040fe40003f86070 */
[C---:B------:R-:W-:Y:S02]  /*0450*/  ISETP.GE.U32.AND P3, PT, R42.reuse, 0x300, PT ;  /* 0x000003002a00780c */ /* 0x040fe40003f66070 */
[----:B------:R-:W-:Y:S02]  /*0460*/  LOP3.LUT R12, R5, R2, R44, 0x96, !PT ;  /* 0x00000002050c7212 */ /* 0x000fe400078e962c */
[----:B------:R-:W-:Y:S02]  /*0470*/  ISETP.GE.U32.AND P2, PT, R42, 0x400, PT ;  /* 0x000004002a00780c */ /* 0x000fe40003f46070 */
[----:B------:R-:W-:Y:S01]  /*0480*/  LOP3.LUT R2, R9, R6, R43, 0x96, !PT ;  /* 0x0000000609027212 */ /* 0x000fe200078e962b */
[----:B------:R-:W-:-:S02]  /*0490*/  IMAD.WIDE.U32 R12, R12, -0x326172a9, RZ ;  /* 0xcd9e8d570c0c7825 */ /* 0x000fc400078e00ff */
[----:B------:R-:W-:Y:S02]  /*04a0*/  @P5 LOP3.LUT R0, R0, 0x20, RZ, 0xfc, !PT ;  /* 0x0000002000005812 */ /* 0x000fe400078efcff */
[----:B------:R-:W-:Y:S01]  /*04b0*/  IMAD.WIDE.U32 R2, R2, -0x2daee0ad, RZ ;  /* 0xd2511f5302027825 */ /* 0x000fe200078e00ff */
[----:B------:R-:W-:Y:S02]  /*04c0*/  LOP3.LUT R14, R13, R8, R40, 0x96, !PT ;  /* 0x000000080d0e7212 */ /* 0x000fe400078e9628 */
[----:B------:R-:W-:Y:S02]  /*04d0*/  LOP3.LUT R0, R0, 0xfffffeff, RZ, 0xc0, !PT ;  /* 0xfffffeff00007812 */ /* 0x000fe400078ec0ff */
[----:B------:R-:W-:Y:S01]  /*04e0*/  LOP3.LUT R24, R3, R4, R41, 0x96, !PT ;  /* 0x0000000403187212 */ /* 0x000fe200078e9629 */
[----:B------:R-:W-:Y:S01]  /*04f0*/  IMAD.WIDE.U32 R14, R14, -0x2daee0ad, RZ ;  /* 0xd2511f530e0e7825 */ /* 0x000fe200078e00ff */
[----:B------:R-:W-:-:S04]  /*0500*/  @P4 LOP3.LUT R0, R0, 0x100, RZ, 0xfc, !PT ;  /* 0x0000010000004812 */ /* 0x000fc800078efcff */
[----:B------:R-:W-:-:S04]  /*0510*/  LOP3.LUT R0, R0, 0xffffff7f, RZ, 0xc0, !PT ;  /* 0xffffff7f00007812 */ /* 0x000fc800078ec0ff */
[----:B------:R-:W-:-:S04]  /*0520*/  @P3 LOP3.LUT R0, R0, 0x80, RZ, 0xfc, !PT ;  /* 0x0000008000003812 */ /* 0x000fc800078efcff */
[----:B------:R-:W-:-:S04]  /*0530*/  LOP3.LUT R0, R0, 0xffffffbf, RZ, 0xc0, !PT ;  /* 0xffffffbf00007812 */ /* 0x000fc800078ec0ff */
[----:B------:R-:W-:Y:S01]  /*0540*/  @P2 LOP3.LUT R0, R0, 0x40, RZ, 0xfc, !PT ;  /* 0x0000004000002812 */ /* 0x000fe200078efcff */
        /* <DEDUP_REMOVED lines=13> */
.L_x_4482:
[----:B------:R-:W-:Y:S05]  /*0620*/  BSYNC B0 ;  /* 0x0000000000007941 */ /* 0x000fea0003800000 */
.L_x_4481:
        /* <DEDUP_REMOVED lines=11> */
[----:B------:R-:W-:Y:S01]  /*06e0*/  VIADD R25, R25, 0x100 ;  /* 0x0000010019197836 */ /* 0x000fe20000000000 */
[----:B------:R-:W-:Y:S02]  /*06f0*/  @!P0 CS2R R76, SRZ ;  /* 0x00000000004c8805 */ /* 0x000fe4000001ff00 */
[----:B0-----:R-:W-:-:S07]  /*0700*/  @!P0 CS2R R78, SRZ ;  /* 0x00000000004e8805 */ /* 0x001fce000001ff00 */
.L_x_4484:
[----:B------:R-:W-:Y:S05]  /*0710*/  BSYNC B0 ;  /* 0x0000000000007941 */ /* 0x000fea0003800000 */
.L_x_4483:
        /* <DEDUP_REMOVED lines=14> */
.L_x_4486:
[----:B------:R-:W-:Y:S05]  /*0800*/  BSYNC B0 ;  /* 0x0000000000007941 */ /* 0x000fea0003800000 */
.L_x_4485:
        /* <DEDUP_REMOVED lines=13> */
.L_x_4488:
[----:B------:R-:W-:Y:S05]  /*08e0*/  BSYNC B0 ;  /* 0x0000000000007941 */ /* 0x000fea0003800000 */
.L_x_4487:
        /* <DEDUP_REMOVED lines=8> */
[----:B------:R-:W-:-:S05]  /*0970*/  VIADD R36, R102, 0xf1bbcdc8 ;  /* 0xf1bbcdc866247836 */ /* 0x000fca0000000000 */
[----:B------:R-:W-:Y:S01]  /*0980*/  LOP3.LUT R114, R13, R2, R36, 0x96, !PT ;  /* 0x000000020d727212 */ /* 0x000fe200078e9624 */
[----:B------:R-:W-:Y:S01]  /*0990*/  IMAD.HI.U32 R2, R100, -0x2daee0ad, RZ ;  /* 0xd2511f5364027827 */ /* 0x000fe200078e00ff */
[----:B------:R-:W-:Y:S06]  /*09a0*/  @P0 EXIT ;  /* 0x000000000000094d */ /* 0x000fec0003800000 */
[--C-:B-----5:R-:W-:Y:S01]  /*09b0*/  HADD2.F32 R82, -RZ, R60.reuse.H0_H0 ;  /* 0x2000003cff527230 */ /* 0x120fe20000004100 */
[----:B------:R-:W-:Y:S01]  /*09c0*/  ULDC.U8 UR6, c[0x0][0x2a0] ;  /* 0x0000a80000067ab9 */ /* 0x000fe20000000000 */
[----:B------:R-:W-:Y:S01]  /*09d0*/  HADD2.F32 R87, -RZ, R60.H1_H1 ;  /* 0x3000003cff577230 */ /* 0x000fe20000004100 */
[----:B------:R-:W-:Y:S01]  /*09e0*/  SHF.R.S32.HI R60, RZ, 0x3, R99 ;  /* 0x00000003ff3c7819 */ /* 0x000fe20000011463 */
[--C-:B------:R-:W-:Y:S01]  /*09f0*/  HADD2.F32 R90, -RZ, R63.reuse.H0_H0 ;  /* 0x2000003fff5a7230 */ /* 0x100fe20000004100 */
[----:B------:R-:W-:Y:S01]  /*0a00*/  ISETP.NE.AND P0, PT, RZ, UR6, PT ;  /* 0x00000006ff007c0c */ /* 0x000fe2000bf05270 */
[----:B------:R-:W-:Y:S01]  /*0a10*/  HADD2.F32 R92, -RZ, R63.H1_H1 ;  /* 0x3000003fff5c7230 */ /* 0x000fe20000004100 */
[----:B------:R-:W-:Y:S01]  /*0a20*/  LOP3.LUT R112, R2, R14, R35, 0x96, !PT ;  /* 0x0000000e02707212 */ /* 0x000fe200078e9623 */
[C---:B------:R-:W-:Y:S01]  /*0a30*/  IMAD.SHL.U32 R63, R57.reuse, 0x20, RZ ;  /* 0x00000020393f7824 */ /* 0x040fe200078e00ff */
        /* <DEDUP_REMOVED lines=8> */
[----:B------:R-:W-:Y:S01]  /*0ac0*/  LOP3.LUT R62, R57, 0xe0, RZ, 0xc0, !PT ;  /* 0x000000e0393e7812 */ /* 0x000fe200078ec0ff */
[--C-:B------:R-:W-:Y:S01]  /*0ad0*/  HADD2.F32 R93, -RZ, R64.reuse.H0_H0 ;  /* 0x20000040ff5d7230 */ /* 0x100fe20000004100 */
[----:B------:R-:W-:Y:S01]  /*0ae0*/  @P0 LOP3.LUT R0, R0, 0x200, RZ, 0xfc, !PT ;  /* 0x0000020000000812 */ /* 0x000fe200078efcff */
[----:B------:R-:W-:Y:S01]  /*0af0*/  HADD2.F32 R94, -RZ, R64.H1_H1 ;  /* 0x30000040ff5e7230 */ /* 0x000fe20000004100 */
[----:B------:R-:W-:Y:S01]  /*0b00*/  LOP3.LUT R64, R63, 0x3e0, RZ, 0xc0, !PT ;  /* 0x000003e03f407812 */ /* 0x000fe200078ec0ff */
[----:B------:R-:W-:Y:S01]  /*0b10*/  VIADD R120, R103, 0x96a522ad ;  /* 0x96a522ad67787836 */ /* 0x000fe20000000000 */
[C---:B------:R-:W-:Y:S01]  /*0b20*/  VIADDMNMX R62, R61.reuse, -R62, RZ, !PT ;  /* 0x8000003e3d3e7246 */ /* 0x040fe200078001ff */
[----:B------:R-:W-:Y:S01]  /*0b30*/  IMAD R63, R100, -0x2daee0ad, RZ ;  /* 0xd2511f53643f7824 */ /* 0x000fe200078e02ff */
[----:B------:R-:W-:Y:S01]  /*0b40*/  VIADDMNMX R64, R61, -R64, RZ, !PT ;  /* 0x800000403d407246 */ /* 0x000fe200078001ff */
[----:B------:R-:W-:Y:S01]  /*0b50*/  IMAD.HI.U32 R118, R114, -0x2daee0ad, RZ ;  /* 0xd2511f5372767827 */ /* 0x000fe200078e00ff */
[----:B------:R-:W-:Y:S01]  /*0b60*/  LOP3.LUT R61, R60, 0x1fffffe0, RZ, 0xc0, !PT ;  /* 0x1fffffe03c3d7812 */ /* 0x000fe200078ec0ff */
[----:B------:R-:W-:Y:S01]  /*0b70*/  ULDC UR15, c[0x0][0x218] ;  /* 0x00008600000f7ab9 */ /* 0x000fe20000000800 */
[----:B------:R-:W-:Y:S01]  /*0b80*/  VIMNMX R62, R62, 0x20, PT ;  /* 0x000000203e3e7848 */ /* 0x000fe20003fe0100 */
[----:B------:R-:W-:Y:S01]  /*0b90*/  IMAD R60, R101, -0x326172a9, RZ ;  /* 0xcd9e8d57653c7824 */ /* 0x000fe200078e02ff */
[----:B------:R-:W-:Y:S01]  /*0ba0*/  VIMNMX R64, R64, 0x20, PT ;  /* 0x0000002040407848 */ /* 0x000fe20003fe0100 */
[----:B------:R-:W-:Y:S01]  /*0bb0*/  IMAD.HI.U32 R117, R112, -0x326172a9, RZ ;  /* 0xcd9e8d5770757827 */ /* 0x000fe200078e00ff */
[----:B------:R-:W-:Y:S01]  /*0bc0*/  IADD3 R62, R62, R61, RZ ;  /* 0x0000003d3e3e7210 */ /* 0x000fe20007ffe0ff */
[----:B------:R-:W-:Y:S01]  /*0bd0*/  ULDC UR14, c[0x0][0x290] ;  /* 0x0000a400000e7ab9 */ /* 0x000fe20000000800 */
[----:B------:R-:W-:Y:S01]  /*0be0*/  LOP3.LUT R118, R118, R63, R120, 0x96, !PT ;  /* 0x0000003f76767212 */ /* 0x000fe200078e9678 */
[----:B------:R-:W-:Y:S01]  /*0bf0*/  VIADD R119, R102, 0x8ff34781 ;  /* 0x8ff3478166777836 */ /* 0x000fe20000000000 */
[----:B------:R-:W-:Y:S01]  /*0c00*/  SHF.L.U32 R62, R62, 0x3, RZ ;  /* 0x000000033e3e7819 */ /* 0x000fe200000006ff */
[----:B------:R-:W-:Y:S01]  /*0c10*/  IMAD.IADD R64, R61, 0x1, R64 ;  /* 0x000000013d407824 */ /* 0x000fe200078e0240 */
[----:B------:R-:W-:Y:S01]  /*0c20*/  ULDC.64 UR8, c[0x0][0x230] ;  /* 0x00008c0000087ab9 */ /* 0x000fe20000000a00 */
[--C-:B------:R-:W-:Y:S01]  /*0c30*/  HADD2.F32 R31, -RZ, R9.reuse.H0_H0 ;  /* 0x20000009ff1f7230 */ /* 0x100fe20000004100 */
[----:B------:R-:W-:Y:S01]  /*0c40*/  I2FP.F32.U32 R62, R62 ;  /* 0x0000003e003e7245 */ /* 0x000fe20000201000 */
[----:B------:R-:W-:Y:S01]  /*0c50*/  HADD2.F32 R32, -RZ, R9.H1_H1 ;  /* 0x30000009ff207230 */ /* 0x000fe20000004100 */
[----:B------:R-:W-:Y:S01]  /*0c60*/  LOP3.LUT R117, R117, R60, R119, 0x96, !PT ;  /* 0x0000003c75757212 */ /* 0x000fe200078e9677 */
[--C-:B------:R-:W-:Y:S01]  /*0c70*/  HADD2.F32 R29, -RZ, R10.reuse.H0_H0 ;  /* 0x2000000aff1d7230 */ /* 0x100fe20000004100 */
[----:B------:R0:W1:Y:S01]  /*0c80*/  MUFU.RCP R115, R62 ;  /* 0x0000003e00737308 */ /* 0x0000620000001000 */
        /* <DEDUP_REMOVED lines=31> */
[--C-:B------:R-:W-:Y:S02]  /*0e80*/  HADD2.F32 R6, -RZ, R78.reuse.H0_H0 ;  /* 0x2000004eff067230 */ /* 0x100fe40000004100 */
[----:B------:R-:W-:Y:S02]  /*0e90*/  HADD2.F32 R5, -RZ, R78.H1_H1 ;  /* 0x3000004eff057230 */ /* 0x000fe40000004100 */
[--C-:B------:R-:W-:Y:S02]  /*0ea0*/  HADD2.F32 R4, -RZ, R79.reuse.H0_H0 ;  /* 0x2000004fff047230 */ /* 0x100fe40000004100 */
[----:B------:R-:W-:-:S02]  /*0eb0*/  HADD2.F32 R3, -RZ, R79.H1_H1 ;  /* 0x3000004fff037230 */ /* 0x000fc40000004100 */
[--C-:B------:R-:W-:Y:S02]  /*0ec0*/  HADD2.F32 R2, -RZ, R68.reuse.H0_H0 ;  /* 0x20000044ff027230 */ /* 0x100fe40000004100 */
[----:B------:R-:W-:Y:S02]  /*0ed0*/  HADD2.F32 R58, -RZ, R69.H0_H0 ;  /* 0x20000045ff3a7230 */ /* 0x000fe40000004100 */
[--C-:B------:R-:W-:Y:S02]  /*0ee0*/  HADD2.F32 R70, -RZ, R71.reuse.H0_H0 ;  /* 0x20000047ff467230 */ /* 0x100fe40000004100 */
        /* <DEDUP_REMOVED lines=18> */
[----:B------:R-:W-:Y:S02]  /*1010*/  IMAD.MOV.U32 R130, RZ, RZ, 0x1 ;  /* 0x00000001ff827424 */ /* 0x000fe400078e00ff */
[----:B------:R-:W-:Y:S02]  /*1020*/  IMAD.MOV.U32 R113, RZ, RZ, RZ ;  /* 0x000000ffff717224 */ /* 0x000fe400078e00ff */
[----:B------:R-:W-:-:S02]  /*1030*/  IMAD R114, R114, -0x2daee0ad, RZ ;  /* 0xd2511f5372727824 */ /* 0x000fc400078e02ff */
[----:B01----:R-:W-:-:S07]  /*1040*/  IMAD R112, R112, -0x326172a9, RZ ;  /* 0xcd9e8d5770707824 */ /* 0x003fce00078e02ff */
.L_x_5021:
[----:B01234-:R-:W-:Y:S01]  /*1050*/  IMAD R72, R38, UR15, RZ ;  /* 0x0000000f26487c24 */ /* 0x01ffe2000f8e02ff */
        /* <DEDUP_REMOVED lines=33> */
.L_x_4492:
[----:B------:R-:W-:-:S07]  /*1270*/  MOV R128, R112 ;  /* 0x0000007000807202 */ /* 0x000fce0000000f00 */
.L_x_4493:
[----:B------:R-:W-:Y:S05]  /*1280*/  BSYNC B1 ;  /* 0x0000000000017941 */ /* 0x000fea0003800000 */
.L_x_4491:
        /* <DEDUP_REMOVED lines=16> */
.L_x_4497:
[----:B------:R-:W-:Y:S05]  /*1390*/  BSYNC B2 ;  /* 0x0000000000027941 */ /* 0x000fea0003800000 */
.L_x_4496:
        /* <DEDUP_REMOVED lines=44> */
.L_x_4495:
[----:B------:R-:W-:Y:S05]  /*1660*/  BSYNC B1 ;  /* 0x0000000000017941 */ /* 0x000fea0003800000 */
.L_x_4494:
        /* <DEDUP_REMOVED lines=16> */
[----:B------:R-:W-:-:S05]  /*1770*/  HADD2.F32 R116, -RZ, R64.H0_H0 ;  /* 0x20000040ff747230 */ /* 0x000fca0000004100 */
[----:B------:R-:W-:Y:S01]  /*1780*/  FADD.FTZ R125, R116, R125 ;  /* 0x0000007d747d7221 */ /* 0x000fe20000010000 */
[----:B------:R-:W-:Y:S01]  /*1790*/  IMAD.MOV.U32 R116, RZ, RZ, R132 ;  /* 0x000000ffff747224 */ /* 0x000fe200078e0084 */
[----:B------:R-:W-:Y:S06]  /*17a0*/  BRA `(.L_x_4499) ;  /* 0x0000000400587947 */ /* 0x000fec0003800000 */
.L_x_4498:
        /* <DEDUP_REMOVED lines=12> */
.L_x_4501:
[----:B------:R-:W-:-:S07]  /*1870*/  MOV R109, R112 ;  /* 0x00000070006d7202 */ /* 0x000fce0000000f00 */
.L_x_4502:
[----:B------:R-:W-:Y:S05]  /*1880*/  BSYNC B1 ;  /* 0x0000000000017941 */ /* 0x000fea0003800000 */
.L_x_4500:
        /* <DEDUP_REMOVED lines=16> */
.L_x_4506:
[----:B------:R-:W-:Y:S05]  /*1990*/  BSYNC B2 ;  /* 0x0000000000027941 */ /* 0x000fea0003800000 */
.L_x_4505:
        /* <DEDUP_REMOVED lines=44> */
.L_x_4504:
[----:B------:R-:W-:Y:S05]  /*1c60*/  BSYNC B1 ;  /* 0x0000000000017941 */ /* 0x000fea0003800000 */
.L_x_4503:
[----:B------:R-:W-:Y:S01]  /*1c70*/  I2FP.F32.U32 R109, R109 ;  /* 0x0000006d006d7245 */ /* 0x000fe20000201000 */
[----:B------:R-:W-:-:S04]  /*1c80*/  HADD2.F32 R143, -RZ, R60.H0_H0 ;  /* 0x2000003cff8f7230 */ /* 0x000fc80000004100 */
[----:B------:R-:W-:Y:S01]  /*1c90*/  FFMA.FTZ R109, R109, R128, 1.1641532182693481445e-10 ;  /* 0x2f0000006d6d7423 */ /* 0x000fe20000010080 */
[----:B------:R-:W-:-:S04]  /*1ca0*/  FMUL.FTZ R143, R143, R122 ;  /* 0x0000007a8f8f7220 */ /* 0x000fc80000410000 */
[----:B------:R-:W-:-:S04]  /*1cb0*/  FSETP.GTU.FTZ.AND P3, PT, R109, R126, PT ;  /* 0x0000007e6d00720b */ /* 0x000fc80003f7c000 */
[----:B------:R-:W-:Y:S02]  /*1cc0*/  FSEL R124, R143, RZ, !P3 ;  /* 0x000000ff8f7c7208 */ /* 0x000fe40005800000 */
[----:B------:R-:W-:-:S03]  /*1cd0*/  SEL R109, RZ, 0x1, P3 ;  /* 0x00000001ff6d7807 */ /* 0x000fc60001800000 */
[----:B------:R-:W-:Y:S01]  /*1ce0*/  FADD.FTZ R125, R124, R125 ;  /* 0x0000007d7c7d7221 */ /* 0x000fe20000010000 */
[----:B------:R-:W-:-:S05]  /*1cf0*/  @P0 HADD2.F32 R124, -RZ, R64.H0_H0 ;  /* 0x20000040ff7c0230 */ /* 0x000fca0000004100 */
[----:B------:R-:W-:-:S07]  /*1d00*/  @P0 FADD.FTZ R125, R124, R125 ;  /* 0x0000007d7c7d0221 */ /* 0x000fce0000010000 */
.L_x_4499:
        /* <DEDUP_REMOVED lines=12> */
.L_x_4508:
[----:B------:R-:W-:-:S07]  /*1dd0*/  MOV R132, R112 ;  /* 0x0000007000847202 */ /* 0x000fce0000000f00 */
.L_x_4509:
[----:B------:R-:W-:Y:S05]  /*1de0*/  BSYNC B1 ;  /* 0x0000000000017941 */ /* 0x000fea0003800000 */
.L_x_4507:
        /* <DEDUP_REMOVED lines=16> */
.L_x_4513:
[----:B------:R-:W-:Y:S05]  /*1ef0*/  BSYNC B2 ;  /* 0x0000000000027941 */ /* 0x000fea0003800000 */
.L_x_4512:
        /* <DEDUP_REMOVED lines=44> */
.L_x_4511:
[----:B------:R-:W-:Y:S05]  /*21c0*/  BSYNC B1 ;  /* 0x0000000000017941 */ /* 0x000fea0003800000 */
.L_x_4510:
        /* <DEDUP_REMOVED lines=11> */
[----:B------:R-:W-:-:S05]  /*2280*/  HADD2.F32 R72, -RZ, R64.H1_H1 ;  /* 0x30000040ff487230 */ /* 0x000fca0000004100 */
[----:B------:R-:W-:Y:S01]  /*2290*/  FADD.FTZ R157, R72, R157 ;  /* 0x0000009d489d7221 */ /* 0x000fe20000010000 */
[----:B------:R-:W-:Y:S01]  /*22a0*/  MOV R72, R124 ;  /* 0x0000007c00487202 */ /* 0x000fe20000000f00 */
[----:B------:R-:W-:Y:S06]  /*22b0*/  BRA `(.L_x_4515) ;  /* 0x0000000400587947 */ /* 0x000fec0003800000 */
.L_x_4514:
        /* <DEDUP_REMOVED lines=12> */
.L_x_4517:
[----:B------:R-:W-:-:S07]  /*2380*/  IMAD.MOV.U32 R108, RZ, RZ, R112 ;  /* 0x000000ffff6c7224 */ /* 0x000fce00078e0070 */
.L_x_4518:
[----:B------:R-:W-:Y:S05]  /*2390*/  BSYNC B1 ;  /* 0x0000000000017941 */ /* 0x000fea0003800000 */
.L_x_4516:
        /* <DEDUP_REMOVED lines=16> */
.L_x_4522:
[----:B------:R-:W-:Y:S05]  /*24a0*/  BSYNC B2 ;  /* 0x0000000000027941 */ /* 0x000fea0003800000 */
.L_x_4521:
[----:B------:R-:W-:Y:S01]  /*24b0*/  LOP3.LUT R112, R112, R113, R103, 0x96, !PT ;  /* 0x0000007170707212 */ /* 0x000fe200078e9667 */
[----:B------:R-:W-:-:S04]  /*24c0*/  IMAD.HI.U32 R72, R56, -0x326172a9, RZ ;  /* 0xcd9e8d5738487827 */ /* 0x000fc800078e00ff */
        /* <DEDUP_REMOVED lines=42> */
.L_x_4520:
[----:B------:R-:W-:Y:S05]  /*2770*/  BSYNC B1 ;  /* 0x0000000000017941 */ /* 0x000fea0003800000 */
.L_x_4519:
[----:B------:R-:W-:Y:S01]  /*2780*/  I2FP.F32.U32 R143, R108 ;  /* 0x0000006c008f7245 */ /* 0x000fe20000201000 */
[----:B------:R-:W-:-:S04]  /*2790*/  HADD2.F32 R145, -RZ, R60.H1_H1 ;  /* 0x3000003cff917230 */ /* 0x000fc80000004100 */
[----:B------:R-:W-:Y:S01]  /*27a0*/  FFMA.FTZ R143, R143, R128, 1.1641532182693481445e-10 ;  /* 0x2f0000008f8f7423 */ /* 0x000fe20000010080 */
[----:B------:R-:W-:-:S04]  /*27b0*/  FMUL.FTZ R145, R145, R122 ;  /* 0x0000007a91917220 */ /* 0x000fc80000410000 */
[----:B------:R-:W-:-:S04]  /*27c0*/  FSETP.GTU.FTZ.AND P3, PT, R143, R126, PT ;  /* 0x0000007e8f00720b */ /* 0x000fc80003f7c000 */
[----:B------:R-:W-:Y:S02]  /*27d0*/  FSEL R116, R145, RZ, !P3 ;  /* 0x000000ff91747208 */ /* 0x000fe40005800000 */
[----:B------:R-:W-:-:S03]  /*27e0*/  SEL R108, RZ, 0x1, P3 ;  /* 0x00000001ff6c7807 */ /* 0x000fc60001800000 */
[----:B------:R-:W-:Y:S01]  /*27f0*/  FADD.FTZ R157, R116, R157 ;  /* 0x0000009d749d7221 */ /* 0x000fe20000010000 */
[----:B------:R-:W-:-:S05]  /*2800*/  @P0 HADD2.F32 R116, -RZ, R64.H1_H1 ;  /* 0x30000040ff740230 */ /* 0x000fca0000004100 */
[----:B------:R-:W-:-:S07]  /*2810*/  @P0 FADD.FTZ R157, R116, R157 ;  /* 0x0000009d749d0221 */ /* 0x000fce0000010000 */
.L_x_4515:
        /* <DEDUP_REMOVED lines=12> */
.L_x_4524:
[----:B------:R-:W-:-:S07]  /*28e0*/  IMAD.MOV.U32 R124, RZ, RZ, R112 ;  /* 0x000000ffff7c7224 */ /* 0x000fce00078e0070 */
.L_x_4525:
[----:B------:R-:W-:Y:S05]  /*28f0*/  BSYNC B1 ;  /* 0x0000000000017941 */ /* 0x000fea0003800000 */
.L_x_4523:
        /* <DEDUP_REMOVED lines=16> */
.L_x_4529:
[----:B------:R-:W-:Y:S05]  /*2a00*/  BSYNC B2 ;  /* 0x0000000000027941 */ /* 0x000fea0003800000 */
.L_x_4528:
        /* <DEDUP_REMOVED lines=44> */
.L_x_4527:
[----:B------:R-:W-:Y:S05]  /*2cd0*/  BSYNC B1 ;  /* 0x0000000000017941 */ /* 0x000fea0003800000 */
.L_x_4526:
        /* <DEDUP_REMOVED lines=11> */
[----:B------:R-:W-:-:S05]  /*2d90*/  HADD2.F32 R72, -RZ, R65.H0_H0 ;  /* 0x20000041ff487230 */ /* 0x000fca0000004100 */
[----:B------:R-:W-:Y:S01]  /*2da0*/  FADD.FTZ R155, R72, R155 ;  /* 0x0000009b489b7221 */ /* 0x000fe20000010000 */
[----:B------:R-:W-:Y:S01]  /*2db0*/  IMAD.MOV.U32 R72, RZ, RZ, R116 ;  /* 0x000000ffff487224 */ /* 0x000fe200078e0074 */
[----:B------:R-:W-:Y:S06]  /*2dc0*/  BRA `(.L_x_4531) ;  /* 0x0000000400587947 */ /* 0x000fec0003800000 */
.L_x_4530:
        /* <DEDUP_REMOVED lines=12> */
.L_x_4533:
[----:B------:R-:W-:-:S07]  /*2e90*/  IMAD.MOV.U32 R107, RZ, RZ, R112 ;  /* 0x000000ffff6b7224 */ /* 0x000fce00078e0070 */
.L_x_4534:
[----:B------:R-:W-:Y:S05]  /*2ea0*/  BSYNC B1 ;  /* 0x0000000000017941 */ /* 0x000fea0003800000 */
.L_x_4532:
        /* <DEDUP_REMOVED lines=16> */
.L_x_4538:
[----:B------:R-:W-:Y:S05]  /*2fb0*/  BSYNC B2 ;  /* 0x0000000000027941 */ /* 0x000fea0003800000 */
.L_x_4537:
        /* <DEDUP_REMOVED lines=44> */
.L_x_4536:
[----:B------:R-:W-:Y:S05]  /*3280*/  BSYNC B1 ;  /* 0x0000000000017941 */ /* 0x000fea0003800000 */
.L_x_4535:
        /* <DEDUP_REMOVED lines=10> */
.L_x_4531:
        /* <DEDUP_REMOVED lines=12> */
.L_x_4540:
[----:B------:R-:W-:-:S07]  /*33f0*/  IMAD.MOV.U32 R124, RZ, RZ, R112 ;  /* 0x000000ffff7c7224 */ /* 0x000fce00078e0070 */
.L_x_4541:
[----:B------:R-:W-:Y:S05]  /*3400*/  BSYNC B1 ;  /* 0x0000000000017941 */ /* 0x000fea0003800000 */
.L_x_4539:
        /* <DEDUP_REMOVED lines=16> */
.L_x_4545:
[----:B------:R-:W-:Y:S05]  /*3510*/  BSYNC B2 ;  /* 0x0000000000027941 */ /* 0x000fea0003800000 */
.L_x_4544:
        /* <DEDUP_REMOVED lines=44> */
.L_x_4543:
[----:B------:R-:W-:Y:S05]  /*37e0*/  BSYNC B1 ;  /* 0x0000000000017941 */ /* 0x000fea0003800000 */
.L_x_4542:
        /* <DEDUP_REMOVED lines=11> */
[----:B------:R-:W-:-:S05]  /*38a0*/  HADD2.F32 R72, -RZ, R65.H1_H1 ;  /* 0x30000041ff487230 */ /* 0x000fca0000004100 */
[----:B------:R-:W-:Y:S01]  /*38b0*/  FADD.FTZ R169, R72, R169 ;  /* 0x000000a948a97221 */ /* 0x000fe20000010000 */
[----:B------:R-:W-:Y:S01]  /*38c0*/  IMAD.MOV.U32 R72, RZ, RZ, R116 ;  /* 0x000000ffff487224 */ /* 0x000fe200078e0074 */
[----:B------:R-:W-:Y:S06]  /*38d0*/  BRA `(.L_x_4547) ;  /* 0x0000000400587947 */ /* 0x000fec0003800000 */
.L_x_4546:
        /* <DEDUP_REMOVED lines=12> */
.L_x_4549:
[----:B------:R-:W-:-:S07]  /*39a0*/  MOV R106, R112 ;  /* 0x00000070006a7202 */ /* 0x000fce0000000f00 */
.L_x_4550:
[----:B------:R-:W-:Y:S05]  /*39b0*/  BSYNC B1 ;  /* 0x0000000000017941 */ /* 0x000fea0003800000 */
.L_x_4548:
        /* <DEDUP_REMOVED lines=16> */
.L_x_4554:
[----:B------:R-:W-:Y:S05]  /*3ac0*/  BSYNC B2 ;  /* 0x0000000000027941 */ /* 0x000fea0003800000 */
.L_x_4553:
        /* <DEDUP_REMOVED lines=44> */
.L_x_4552:
[----:B------:R-:W-:Y:S05]  /*3d90*/  BSYNC B1 ;  /* 0x0000000000017941 */ /* 0x000fea0003800000 */
.L_x_4551:
        /* <DEDUP_REMOVED lines=10> */
.L_x_4547:
        /* <DEDUP_REMOVED lines=12> */
.L_x_4556:
[----:B------:R-:W-:-:S07]  /*3f00*/  MOV R124, R112 ;  /* 0x00000070007c7202 */ /* 0x000fce0000000f00 */
.L_x_4557:
[----:B------:R-:W-:Y:S05]  /*3f10*/  BSYNC B1 ;  /* 0x0000000000017941 */ /* 0x000fea0003800000 */
.L_x_4555:
        /* <DEDUP_REMOVED lines=16> */
.L_x_4561:
[----:B------:R-:W-:Y:S05]  /*4020*/  BSYNC B2 ;  /* 0x0000000000027941 */ /* 0x000fea0003800000 */
.L_x_4560:
        /* <DEDUP_REMOVED lines=44> */
.L_x_4559:
[----:B------:R-:W-:Y:S05]  /*42f0*/  BSYNC B1 ;  /* 0x0000000000017941 */ /* 0x000fea0003800000 */
.L_x_4558:
        /* <DEDUP_REMOVED lines=13> */
[----:B------:R-:W-:Y:S01]  /*43d0*/  MOV R72, R73 ;  /* 0x0000004900487202 */ /* 0x000fe20000000f00 */
[----:B------:R-:W-:Y:S06]  /*43e0*/  BRA `(.L_x_4563) ;  /* 0x0000000400587947 */ /* 0x000fec0003800000 */
.L_x_4562:
        /* <DEDUP_REMOVED lines=12> */
.L_x_4565:
[----:B------:R-:W-:-:S07]  /*44b0*/  IMAD.MOV.U32 R105, RZ, RZ, R112 ;  /* 0x000000ffff697224 */ /* 0x000fce00078e0070 */
.L_x_4566:
[----:B------:R-:W-:Y:S05]  /*44c0*/  BSYNC B1 ;  /* 0x0000000000017941 */ /* 0x000fea0003800000 */
.L_x_4564:
        /* <DEDUP_REMOVED lines=16> */
.L_x_4570:
[----:B------:R-:W-:Y:S05]  /*45d0*/  BSYNC B2 ;  /* 0x0000000000027941 */ /* 0x000fea0003800000 */
.L_x_4569:
        /* <DEDUP_REMOVED lines=44> */
.L_x_4568:
[----:B------:R-:W-:Y:S05]  /*48a0*/  BSYNC B1 ;  /* 0x0000000000017941 */ /* 0x000fea0003800000 */
.L_x_4567:
        /* <DEDUP_REMOVED lines=10> */
.L_x_4563:
        /* <DEDUP_REMOVED lines=12> */
.L_x_4572:
[----:B------:R-:W-:-:S07]  /*4a10*/  IMAD.MOV.U32 R124, RZ, RZ, R112 ;  /* 0x000000ffff7c7224 */ /* 0x000fce00078e0070 */
.L_x_4573:
[----:B------:R-:W-:Y:S05]  /*4a20*/  BSYNC B1 ;  /* 0x0000000000017941 */ /* 0x000fea0003800000 */
.L_x_4571:
        /* <DEDUP_REMOVED lines=16> */
.L_x_4577:
[----:B------:R-:W-:Y:S05]  /*4b30*/  BSYNC B2 ;  /* 0x0000000000027941 */ /* 0x000fea0003800000 */
.L_x_4576:
        /* <DEDUP_REMOVED lines=44> */
.L_x_4575:
[----:B------:R-:W-:Y:S05]  /*4e00*/  BSYNC B1 ;  /* 0x0000000000017941 */ /* 0x000fea0003800000 */
.L_x_4574:
        /* <DEDUP_REMOVED lines=9> */
[----:B------:R-:W-:-:S05]  /*4ea0*/  HADD2.F32 R72, -RZ, R66.H1_H1 ;  /* 0x30000042ff487230 */ /* 0x000fca0000004100 */
[----:B------:R-:W-:Y:S01]  /*4eb0*/  FADD.FTZ R171, R72, R171 ;  /* 0x000000ab48ab7221 */ /* 0x000fe20000010000 */
[----:B------:R-:W-:Y:S01]  /*4ec0*/  IMAD.MOV.U32 R72, RZ, RZ, R73 ;  /* 0x000000ffff487224 */ /* 0x000fe200078e0049 */
[----:B------:R-:W-:Y:S06]  /*4ed0*/  BRA `(.L_x_4579) ;  /* 0x0000000400587947 */ /* 0x000fec0003800000 */
.L_x_4578:
        /* <DEDUP_REMOVED lines=12> */
.L_x_4581:
[----:B------:R-:W-:-:S07]  /*4fa0*/  IMAD.MOV.U32 R74, RZ, RZ, R112 ;  /* 0x000000ffff4a7224 */ /* 0x000fce00078e0070 */
.L_x_4582:
[----:B------:R-:W-:Y:S05]  /*4fb0*/  BSYNC B1 ;  /* 0x0000000000017941 */ /* 0x000fea0003800000 */
.L_x_4580:
        /* <DEDUP_REMOVED lines=16> */
.L_x_4586:
[----:B------:R-:W-:Y:S05]  /*50c0*/  BSYNC B2 ;  /* 0x0000000000027941 */ /* 0x000fea0003800000 */
.L_x_4585:
        /* <DEDUP_REMOVED lines=44> */
.L_x_4584:
[----:B------:R-:W-:Y:S05]  /*5390*/  BSYNC B1 ;  /* 0x0000000000017941 */ /* 0x000fea0003800000 */
.L_x_4583:
        /* <DEDUP_REMOVED lines=10> */
.L_x_4579:
        /* <DEDUP_REMOVED lines=12> */
.L_x_4588:
[----:B------:R-:W-:-:S07]  /*5500*/  IMAD.MOV.U32 R74, RZ, RZ, R112 ;  /* 0x000000ffff4a7224 */ /* 0x000fce00078e0070 */
.L_x_4589:
[----:B------:R-:W-:Y:S05]  /*5510*/  BSYNC B1 ;  /* 0x0000000000017941 */ /* 0x000fea0003800000 */
.L_x_4587:
        /* <DEDUP_REMOVED lines=16> */
.L_x_4593:
[----:B------:R-:W-:Y:S05]  /*5620*/  BSYNC B2 ;  /* 0x0000000000027941 */ /* 0x000fea0003800000 */
.L_x_4592:
        /* <DEDUP_REMOVED lines=44> */
.L_x_4591:
[----:B------:R-:W-:Y:S05]  /*58f0*/  BSYNC B1 ;  /* 0x0000000000017941 */ /* 0x000fea0003800000 */
.L_x_4590:
        /* <DEDUP_REMOVED lines=9> */
[----:B------:R-:W-:-:S05]  /*5990*/  HADD2.F32 R72, -RZ, R67.H0_H0 ;  /* 0x20000043ff487230 */ /* 0x000fca0000004100 */
[----:B------:R-:W-:Y:S01]  /*59a0*/  FADD.FTZ R173, R72, R173 ;  /* 0x000000ad48ad7221 */ /* 0x000fe20000010000 */
[----:B------:R-:W-:Y:S01]  /*59b0*/  IMAD.MOV.U32 R72, RZ, RZ, R73 ;  /* 0x000000ffff487224 */ /* 0x000fe200078e0049 */
[----:B------:R-:W-:Y:S06]  /*59c0*/  BRA `(.L_x_4595) ;  /* 0x0000000400587947 */ /* 0x000fec0003800000 */
.L_x_4594:
        /* <DEDUP_REMOVED lines=12> */
.L_x_4597:
[----:B------:R-:W-:-:S07]  /*5a90*/  MOV R74, R112 ;  /* 0x00000070004a7202 */ /* 0x000fce0000000f00 */
.L_x_4598:
[----:B------:R-:W-:Y:S05]  /*5aa0*/  BSYNC B1 ;  /* 0x0000000000017941 */ /* 0x000fea0003800000 */
.L_x_4596:
        /* <DEDUP_REMOVED lines=16> */
.L_x_4602:
[----:B------:R-:W-:Y:S05]  /*5bb0*/  BSYNC B2 ;  /* 0x0000000000027941 */ /* 0x000fea0003800000 */
.L_x_4601:
        /* <DEDUP_REMOVED lines=44> */
.L_x_4600:
[----:B------:R-:W-:Y:S05]  /*5e80*/  BSYNC B1 ;  /* 0x0000000000017941 */ /* 0x000fea0003800000 */
.L_x_4599:
        /* <DEDUP_REMOVED lines=10> */
.L_x_4595:
        /* <DEDUP_REMOVED lines=12> */
.L_x_4604:
[----:B------:R-:W-:-:S07]  /*5ff0*/  MOV R74, R112 ;  /* 0x00000070004a7202 */ /* 0x000fce0000000f00 */
.L_x_4605:
[----:B------:R-:W-:Y:S05]  /*6000*/  BSYNC B1 ;  /* 0x0000000000017941 */ /* 0x000fea0003800000 */
.L_x_4603:
        /* <DEDUP_REMOVED lines=16> */
.L_x_4609:
[----:B------:R-:W-:Y:S05]  /*6110*/  BSYNC B2 ;  /* 0x0000000000027941 */ /* 0x000fea0003800000 */
.L_x_4608:
        /* <DEDUP_REMOVED lines=44> */
.L_x_4607:
[----:B------:R-:W-:Y:S05]  /*63e0*/  BSYNC B1 ;  /* 0x0000000000017941 */ /* 0x000fea0003800000 */
.L_x_4606:
        /* <DEDUP_REMOVED lines=13> */
.L_x_4610:
        /* <DEDUP_REMOVED lines=12> */
.L_x_4613:
[----:B------:R-:W-:-:S07]  /*6580*/  IMAD.MOV.U32 R100, RZ, RZ, R112 ;  /* 0x000000ffff647224 */ /* 0x000fce00078e0070 */
.L_x_4614:
[----:B------:R-:W-:Y:S05]  /*6590*/  BSYNC B1 ;  /* 0x0000000000017941 */ /* 0x000fea0003800000 */
.L_x_4612:
        /* <DEDUP_REMOVED lines=16> */
.L_x_4618:
[----:B------:R-:W-:Y:S05]  /*66a0*/  BSYNC B2 ;  /* 0x0000000000027941 */ /* 0x000fea0003800000 */
.L_x_4617:
        /* <DEDUP_REMOVED lines=40> */
[----:B------:R-:W-:Y:S01]  /*6930*/  IMAD.WIDE.U32 R72, R75, -0x2daee0ad, RZ ;  /* 0xd2511f534b487825 */ /* 0x000fe200078e00ff */
[----:B------:R-:W-:-:S03]  /*6940*/  HFMA2.MMA R116, -RZ, RZ, 0, 0 ;  /* 0x00000000ff747435 */ /* 0x000fc600000001ff */
[----:B------:R-:W-:Y:S01]  /*6950*/  IMAD.MOV.U32 R114, RZ, RZ, R72 ;  /* 0x000000ffff727224 */ /* 0x000fe200078e0048 */
[----:B------:R-:W-:-:S07]  /*6960*/  LOP3.LUT R118, R73, R74, R120, 0x96, !PT ;  /* 0x0000004a49767212 */ /* 0x000fce00078e9678 */
.L_x_4616:
[----:B------:R-:W-:Y:S05]  /*6970*/  BSYNC B1 ;  /* 0x0000000000017941 */ /* 0x000fea0003800000 */
.L_x_4615:
        /* <DEDUP_REMOVED lines=10> */
.L_x_4611:
        /* <DEDUP_REMOVED lines=17> */
[C---:B------:R-:W-:Y:S02]  /*6b30*/  LEA.HI.X R143, R110.reuse, UR7, RZ, 0x4, P0 ;  /* 0x000000076e8f7c11 */ /* 0x040fe400080f24ff */
[----:B------:R-:W-:Y:S01]  /*6b40*/  F2FP.F16.F32.PACK_AB R75, R187, R173 ;  /* 0x000000adbb4b723e */ /* 0x000fe200000000ff */
[----:B------:R-:W-:Y:S01]  /*6b50*/  IMAD.SHL.U32 R122, R110, 0x8, RZ ;  /* 0x000000086e7a7824 */ /* 0x000fe200078e00ff */
[----:B------:R-:W-:Y:S02]  /*6b60*/  F2FP.F16.F32.PACK_AB R74, R171, R167 ;  /* 0x000000a7ab4a723e */ /* 0x000fe400000000ff */
[----:B------:R-:W-:Y:S02]  /*6b70*/  F2FP.F16.F32.PACK_AB R73, R169, R155 ;  /* 0x0000009ba949723e */ /* 0x000fe400000000ff */
[----:B------:R-:W-:-:S02]  /*6b80*/  F2FP.F16.F32.PACK_AB R72, R157, R125 ;  /* 0x0000007d9d48723e */ /* 0x000fc400000000ff */
        /* <DEDUP_REMOVED lines=20> */
[----:B------:R-:W-:-:S04]  /*6cd0*/  LOP3.LUT R72, R73, 0xff00, R72, 0xf8, !PT ;  /* 0x0000ff0049487812 */ /* 0x000fc800078ef848 */
[----:B------:R-:W-:Y:S02]  /*6ce0*/  LOP3.LUT R145, R72, 0xff, R105, 0xf8, !PT ;  /* 0x000000ff48917812 */ /* 0x000fe400078ef869 */
[----:B------:R-:W-:Y:S02]  /*6cf0*/  LOP3.LUT R72, R108, 0xff, RZ, 0xc0, !PT ;  /* 0x000000ff6c487812 */ /* 0x000fe400078ec0ff */
[----:B------:R-:W-:-:S03]  /*6d00*/  LOP3.LUT R75, R75, R145, R143, 0xfe, !PT ;  /* 0x000000914b4b7212 */ /* 0x000fc600078efe8f */
[----:B------:R-:W-:-:S03]  /*6d10*/  IMAD.WIDE.U32 R72, R72, 0x100, RZ ;  /* 0x0000010048487825 */ /* 0x000fc600078e00ff */
[----:B------:R-:W-:Y:S02]  /*6d20*/  LOP3.LUT R74, R72, R142, R74, 0xfe, !PT ;  /* 0x0000008e484a7212 */ /* 0x000fe400078efe4a */
[----:B------:R-:W-:Y:S02]  /*6d30*/  IADD3 R72, P0, R122, UR12, RZ ;  /* 0x0000000c7a487c10 */ /* 0x000fe4000ff1e0ff */
[----:B------:R-:W-:Y:S02]  /*6d40*/  LOP3.LUT R75, R75, R73, RZ, 0xfc, !PT ;  /* 0x000000494b4b7212 */ /* 0x000fe400078efcff */
[----:B------:R-:W-:Y:S02]  /*6d50*/  IADD3.X R73, R124, UR13, RZ, P0, !PT ;  /* 0x0000000d7c497c10 */ /* 0x000fe400087fe4ff */
[----:B------:R-:W-:-:S05]  /*6d60*/  LOP3.LUT R74, R74, 0xff, R109, 0xf8, !PT ;  /* 0x000000ff4a4a7812 */ /* 0x000fca00078ef86d */
[----:B------:R1:W-:Y:S02]  /*6d70*/  STG.E.64 desc[UR4][R72.64], R74 ;  /* 0x0000004a48007986 */ /* 0x0003e4000c101b04 */
.L_x_4619:
[----:B------:R-:W-:-:S07]  /*6d80*/  IADD3 R124, R110, 0x100, RZ ;  /* 0x000001006e7c7810 */ /* 0x000fce0007ffe0ff */
.L_x_4490:
[----:B------:R-:W-:Y:S05]  /*6d90*/  BSYNC B0 ;  /* 0x0000000000007941 */ /* 0x000fea0003800000 */
.L_x_4489:
        /* <DEDUP_REMOVED lines=29> */
.L_x_4623:
[----:B------:R-:W-:-:S07]  /*6f70*/  IMAD.MOV.U32 R132, RZ, RZ, R112 ;  /* 0x000000ffff847224 */ /* 0x000fce00078e0070 */
.L_x_4624:
[----:B------:R-:W-:Y:S05]  /*6f80*/  BSYNC B1 ;  /* 0x0000000000017941 */ /* 0x000fea0003800000 */
.L_x_4622:
        /* <DEDUP_REMOVED lines=16> */
.L_x_4628:
[----:B------:R-:W-:Y:S05]  /*7090*/  BSYNC B2 ;  /* 0x0000000000027941 */ /* 0x000fea0003800000 */
.L_x_4627:
        /* <DEDUP_REMOVED lines=44> */
.L_x_4626:
[----:B------:R-:W-:Y:S05]  /*7360*/  BSYNC B1 ;  /* 0x0000000000017941 */ /* 0x000fea0003800000 */
.L_x_4625:
        /* <DEDUP_REMOVED lines=8> */
[----:B-----5:R-:W-:Y:S02]  /*73f0*/  HADD2.F32 R123, -RZ, R72.H0_H0 ;  /* 0x20000048ff7b7230 */ /* 0x020fe40000004100 */
[----:B0-----:R-:W-:-:S03]  /*7400*/  FSETP.GTU.FTZ.AND P3, PT, R135, R128, PT ;  /* 0x000000808700720b */ /* 0x001fc60003f7c000 */
[----:B-1----:R-:W-:-:S10]  /*7410*/  FMUL.FTZ R123, R123, R126 ;  /* 0x0000007e7b7b7220 */ /* 0x002fd40000410000 */
[----:B------:R-:W-:Y:S02]  /*7420*/  @P3 LOP3.LUT R0, R0, 0x10, RZ, 0xfc, !PT ;  /* 0x0000001000003812 */ /* 0x000fe400078efcff */
[----:B------:R-:W-:Y:S01]  /*7430*/  FSEL R123, R123, RZ, !P3 ;  /* 0x000000ff7b7b7208 */ /* 0x000fe20005800000 */
[----:B------:R-:W-:Y:S06]  /*7440*/  @P2 BRA `(.L_x_4629) ;  /* 0x0000000000182947 */ /* 0x000fec0003800000 */
[----:B------:R-:W-:Y:S01]  /*7450*/  IMAD.MOV.U32 R116, RZ, RZ, R138 ;  /* 0x000000ffff747224 */ /* 0x000fe200078e008a */
[----:B------:R-:W-:Y:S06]  /*7460*/  @!P0 BRA `(.L_x_4630) ;  /* 0x0000000400688947 */ /* 0x000fec0003800000 */
[----:B------:R-:W-:-:S05]  /*7470*/  HADD2.F32 R116, -RZ, R64.H0_H0 ;  /* 0x20000040ff747230 */ /* 0x000fca0000004100 */
[----:B------:R-:W-:Y:S01]  /*7480*/  FADD.FTZ R123, R116, R123 ;  /* 0x0000007b747b7221 */ /* 0x000fe20000010000 */
[----:B------:R-:W-:Y:S01]  /*7490*/  MOV R116, R138 ;  /* 0x0000008a00747202 */ /* 0x000fe20000000f00 */
[----:B------:R-:W-:Y:S06]  /*74a0*/  BRA `(.L_x_4630) ;  /* 0x0000000400587947 */ /* 0x000fec0003800000 */
.L_x_4629:
        /* <DEDUP_REMOVED lines=12> */
.L_x_4632:
[----:B------:R-:W-:-:S07]  /*7570*/  IMAD.MOV.U32 R109, RZ, RZ, R112 ;  /* 0x000000ffff6d7224 */ /* 0x000fce00078e0070 */
.L_x_4633:
[----:B------:R-:W-:Y:S05]  /*7580*/  BSYNC B1 ;  /* 0x0000000000017941 */ /* 0x000fea0003800000 */
.L_x_4631:
        /* <DEDUP_REMOVED lines=16> */
.L_x_4637:
[----:B------:R-:W-:Y:S05]  /*7690*/  BSYNC B2 ;  /* 0x0000000000027941 */ /* 0x000fea0003800000 */
.L_x_4636:
        /* <DEDUP_REMOVED lines=44> */
.L_x_4635:
[----:B------:R-:W-:Y:S05]  /*7960*/  BSYNC B1 ;  /* 0x0000000000017941 */ /* 0x000fea0003800000 */
.L_x_4634:
        /* <DEDUP_REMOVED lines=10> */
.L_x_4630:
        /* <DEDUP_REMOVED lines=12> */
.L_x_4639:
[----:B------:R-:W-:-:S07]  /*7ad0*/  IMAD.MOV.U32 R138, RZ, RZ, R112 ;  /* 0x000000ffff8a7224 */ /* 0x000fce00078e0070 */
.L_x_4640:
[----:B------:R-:W-:Y:S05]  /*7ae0*/  BSYNC B1 ;  /* 0x0000000000017941 */ /* 0x000fea0003800000 */
.L_x_4638:
        /* <DEDUP_REMOVED lines=16> */
.L_x_4644:
[----:B------:R-:W-:Y:S05]  /*7bf0*/  BSYNC B2 ;  /* 0x0000000000027941 */ /* 0x000fea0003800000 */
.L_x_4643:
        /* <DEDUP_REMOVED lines=44> */
.L_x_4642:
[----:B------:R-:W-:Y:S05]  /*7ec0*/  BSYNC B1 ;  /* 0x0000000000017941 */ /* 0x000fea0003800000 */
.L_x_4641:
        /* <DEDUP_REMOVED lines=13> */
[----:B------:R-:W-:Y:S01]  /*7fa0*/  IMAD.MOV.U32 R72, RZ, RZ, R122 ;  /* 0x000000ffff487224 */ /* 0x000fe200078e007a */
[----:B------:R-:W-:Y:S06]  /*7fb0*/  BRA `(.L_x_4646) ;  /* 0x0000000400587947 */ /* 0x000fec0003800000 */
.L_x_4645:
        /* <DEDUP_REMOVED lines=12> */
.L_x_4648:
[----:B------:R-:W-:-:S07]  /*8080*/  IMAD.MOV.U32 R108, RZ, RZ, R112 ;  /* 0x000000ffff6c7224 */ /* 0x000fce00078e0070 */
.L_x_4649:
[----:B------:R-:W-:Y:S05]  /*8090*/  BSYNC B1 ;  /* 0x0000000000017941 */ /* 0x000fea0003800000 */
.L_x_4647:
        /* <DEDUP_REMOVED lines=16> */
.L_x_4653:
[----:B------:R-:W-:Y:S05]  /*81a0*/  BSYNC B2 ;  /* 0x0000000000027941 */ /* 0x000fea0003800000 */
.L_x_4652:
        /* <DEDUP_REMOVED lines=44> */
.L_x_4651:
[----:B------:R-:W-:Y:S05]  /*8470*/  BSYNC B1 ;  /* 0x0000000000017941 */ /* 0x000fea0003800000 */
.L_x_4650:
        /* <DEDUP_REMOVED lines=10> */
.L_x_4646:
        /* <DEDUP_REMOVED lines=12> */
.L_x_4655:
[----:B------:R-:W-:-:S07]  /*85e0*/  IMAD.MOV.U32 R122, RZ, RZ, R112 ;  /* 0x000000ffff7a7224 */ /* 0x000fce00078e0070 */
.L_x_4656:
[----:B------:R-:W-:Y:S05]  /*85f0*/  BSYNC B1 ;  /* 0x0000000000017941 */ /* 0x000fea0003800000 */
.L_x_4654:
        /* <DEDUP_REMOVED lines=16> */
.L_x_4660:
[----:B------:R-:W-:Y:S05]  /*8700*/  BSYNC B2 ;  /* 0x0000000000027941 */ /* 0x000fea0003800000 */
.L_x_4659:
        /* <DEDUP_REMOVED lines=44> */
.L_x_4658:
[----:B------:R-:W-:Y:S05]  /*89d0*/  BSYNC B1 ;  /* 0x0000000000017941 */ /* 0x000fea0003800000 */
.L_x_4657:
        /* <DEDUP_REMOVED lines=11> */
[----:B------:R-:W-:-:S05]  /*8a90*/  HADD2.F32 R72, -RZ, R65.H0_H0 ;  /* 0x20000041ff487230 */ /* 0x000fca0000004100 */
[----:B------:R-:W-:Y:S01]  /*8aa0*/  FADD.FTZ R135, R72, R135 ;  /* 0x0000008748877221 */ /* 0x000fe20000010000 */
[----:B------:R-:W-:Y:S01]  /*8ab0*/  IMAD.MOV.U32 R72, RZ, RZ, R116 ;  /* 0x000000ffff487224 */ /* 0x000fe200078e0074 */
[----:B------:R-:W-:Y:S06]  /*8ac0*/  BRA `(.L_x_4662) ;  /* 0x0000000400587947 */ /* 0x000fec0003800000 */
.L_x_4661:
        /* <DEDUP_REMOVED lines=12> */
.L_x_4664:
[----:B------:R-:W-:-:S07]  /*8b90*/  MOV R107, R112 ;  /* 0x00000070006b7202 */ /* 0x000fce0000000f00 */
.L_x_4665:
[----:B------:R-:W-:Y:S05]  /*8ba0*/  BSYNC B1 ;  /* 0x0000000000017941 */ /* 0x000fea0003800000 */
.L_x_4663:
        /* <DEDUP_REMOVED lines=16> */
.L_x_4669:
[----:B------:R-:W-:Y:S05]  /*8cb0*/  BSYNC B2 ;  /* 0x0000000000027941 */ /* 0x000fea0003800000 */
.L_x_4668:
        /* <DEDUP_REMOVED lines=44> */
.L_x_4667:
[----:B------:R-:W-:Y:S05]  /*8f80*/  BSYNC B1 ;  /* 0x0000000000017941 */ /* 0x000fea0003800000 */
.L_x_4666:
        /* <DEDUP_REMOVED lines=10> */
.L_x_4662:
        /* <DEDUP_REMOVED lines=12> */
.L_x_4671:
[----:B------:R-:W-:-:S07]  /*90f0*/  MOV R122, R112 ;  /* 0x00000070007a7202 */ /* 0x000fce0000000f00 */
.L_x_4672:
[----:B------:R-:W-:Y:S05]  /*9100*/  BSYNC B1 ;  /* 0x0000000000017941 */ /* 0x000fea0003800000 */
.L_x_4670:
        /* <DEDUP_REMOVED lines=16> */
.L_x_4676:
[----:B------:R-:W-:Y:S05]  /*9210*/  BSYNC B2 ;  /* 0x0000000000027941 */ /* 0x000fea0003800000 */
.L_x_4675:
        /* <DEDUP_REMOVED lines=44> */
.L_x_4674:
[----:B------:R-:W-:Y:S05]  /*94e0*/  BSYNC B1 ;  /* 0x0000000000017941 */ /* 0x000fea0003800000 */
.L_x_4673:
        /* <DEDUP_REMOVED lines=15> */
.L_x_4677:
        /* <DEDUP_REMOVED lines=12> */
.L_x_4680:
[----:B------:R-:W-:-:S07]  /*96a0*/  IMAD.MOV.U32 R106, RZ, RZ, R112 ;  /* 0x000000ffff6a7224 */ /* 0x000fce00078e0070 */
.L_x_4681:
[----:B------:R-:W-:Y:S05]  /*96b0*/  BSYNC B1 ;  /* 0x0000000000017941 */ /* 0x000fea0003800000 */
.L_x_4679:
        /* <DEDUP_REMOVED lines=16> */
.L_x_4685:
[----:B------:R-:W-:Y:S05]  /*97c0*/  BSYNC B2 ;  /* 0x0000000000027941 */ /* 0x000fea0003800000 */
.L_x_4684:
        /* <DEDUP_REMOVED lines=44> */
.L_x_4683:
[----:B------:R-:W-:Y:S05]  /*9a90*/  BSYNC B1 ;  /* 0x0000000000017941 */ /* 0x000fea0003800000 */
.L_x_4682:
        /* <DEDUP_REMOVED lines=10> */
.L_x_4678:
        /* <DEDUP_REMOVED lines=12> */
.L_x_4687:
[----:B------:R-:W-:-:S07]  /*9c00*/  IMAD.MOV.U32 R122, RZ, RZ, R112 ;  /* 0x000000ffff7a7224 */ /* 0x000fce00078e0070 */
.L_x_4688:
[----:B------:R-:W-:Y:S05]  /*9c10*/  BSYNC B1 ;  /* 0x0000000000017941 */ /* 0x000fea0003800000 */
.L_x_4686:
        /* <DEDUP_REMOVED lines=16> */
.L_x_4692:
[----:B------:R-:W-:Y:S05]  /*9d20*/  BSYNC B2 ;  /* 0x0000000000027941 */ /* 0x000fea0003800000 */
.L_x_4691:
        /* <DEDUP_REMOVED lines=44> */
.L_x_4690:
[----:B------:R-:W-:Y:S05]  /*9ff0*/  BSYNC B1 ;  /* 0x0000000000017941 */ /* 0x000fea0003800000 */
.L_x_4689:
        /* <DEDUP_REMOVED lines=15> */
.L_x_4693:
        /* <DEDUP_REMOVED lines=12> */
.L_x_4696:
[----:B------:R-:W-:-:S07]  /*a1b0*/  MOV R105, R112 ;  /* 0x0000007000697202 */ /* 0x000fce0000000f00 */
.L_x_4697:
[----:B------:R-:W-:Y:S05]  /*a1c0*/  BSYNC B1 ;  /* 0x0000000000017941 */ /* 0x000fea0003800000 */
.L_x_4695:
        /* <DEDUP_REMOVED lines=16> */
.L_x_4701:
[----:B------:R-:W-:Y:S05]  /*a2d0*/  BSYNC B2 ;  /* 0x0000000000027941 */ /* 0x000fea0003800000 */
.L_x_4700:
        /* <DEDUP_REMOVED lines=44> */
.L_x_4699:
[----:B------:R-:W-:Y:S05]  /*a5a0*/  BSYNC B1 ;  /* 0x0000000000017941 */ /* 0x000fea0003800000 */
.L_x_4698:
        /* <DEDUP_REMOVED lines=10> */
.L_x_4694:
        /* <DEDUP_REMOVED lines=12> */
.L_x_4703:
[----:B------:R-:W-:-:S07]  /*a710*/  IMAD.MOV.U32 R122, RZ, RZ, R112 ;  /* 0x000000ffff7a7224 */ /* 0x000fce00078e0070 */
.L_x_4704:
[----:B------:R-:W-:Y:S05]  /*a720*/  BSYNC B1 ;  /* 0x0000000000017941 */ /* 0x000fea0003800000 */
.L_x_4702:
        /* <DEDUP_REMOVED lines=16> */
.L_x_4708:
[----:B------:R-:W-:Y:S05]  /*a830*/  BSYNC B2 ;  /* 0x0000000000027941 */ /* 0x000fea0003800000 */
.L_x_4707:
        /* <DEDUP_REMOVED lines=44> */
.L_x_4706:
[----:B------:R-:W-:Y:S05]  /*ab00*/  BSYNC B1 ;  /* 0x0000000000017941 */ /* 0x000fea0003800000 */
.L_x_4705:
        /* <DEDUP_REMOVED lines=9> */
[----:B------:R-:W-:-:S05]  /*aba0*/  HADD2.F32 R72, -RZ, R66.H1_H1 ;  /* 0x30000042ff487230 */ /* 0x000fca0000004100 */
[----:B------:R-:W-:Y:S01]  /*abb0*/  FADD.FTZ R175, R72, R175 ;  /* 0x000000af48af7221 */ /* 0x000fe20000010000 */
[----:B------:R-:W-:Y:S01]  /*abc0*/  IMAD.MOV.U32 R72, RZ, RZ, R73 ;  /* 0x000000ffff487224 */ /* 0x000fe200078e0049 */
[----:B------:R-:W-:Y:S06]  /*abd0*/  BRA `(.L_x_4710) ;  /* 0x0000000400587947 */ /* 0x000fec0003800000 */
.L_x_4709:
        /* <DEDUP_REMOVED lines=12> */
.L_x_4712:
[----:B------:R-:W-:-:S07]  /*aca0*/  MOV R74, R112 ;  /* 0x00000070004a7202 */ /* 0x000fce0000000f00 */
.L_x_4713:
[----:B------:R-:W-:Y:S05]  /*acb0*/  BSYNC B1 ;  /* 0x0000000000017941 */ /* 0x000fea0003800000 */
.L_x_4711:
        /* <DEDUP_REMOVED lines=16> */
.L_x_4717:
[----:B------:R-:W-:Y:S05]  /*adc0*/  BSYNC B2 ;  /* 0x0000000000027941 */ /* 0x000fea0003800000 */
.L_x_4716:
        /* <DEDUP_REMOVED lines=44> */
.L_x_4715:
[----:B------:R-:W-:Y:S05]  /*b090*/  BSYNC B1 ;  /* 0x0000000000017941 */ /* 0x000fea0003800000 */
.L_x_4714:
        /* <DEDUP_REMOVED lines=10> */
.L_x_4710:
        /* <DEDUP_REMOVED lines=12> */
.L_x_4719:
[----:B------:R-:W-:-:S07]  /*b200*/  IMAD.MOV.U32 R74, RZ, RZ, R112 ;  /* 0x000000ffff4a7224 */ /* 0x000fce00078e0070 */
.L_x_4720:
[----:B------:R-:W-:Y:S05]  /*b210*/  BSYNC B1 ;  /* 0x0000000000017941 */ /* 0x000fea0003800000 */
.L_x_4718:
        /* <DEDUP_REMOVED lines=16> */
.L_x_4724:
[----:B------:R-:W-:Y:S05]  /*b320*/  BSYNC B2 ;  /* 0x0000000000027941 */ /* 0x000fea0003800000 */
.L_x_4723:
        /* <DEDUP_REMOVED lines=44> */
.L_x_4722:
[----:B------:R-:W-:Y:S05]  /*b5f0*/  BSYNC B1 ;  /* 0x0000000000017941 */ /* 0x000fea0003800000 */
.L_x_4721:
        /* <DEDUP_REMOVED lines=13> */
.L_x_4725:
        /* <DEDUP_REMOVED lines=12> */
.L_x_4728:
[----:B------:R-:W-:-:S07]  /*b790*/  MOV R74, R112 ;  /* 0x00000070004a7202 */ /* 0x000fce0000000f00 */
.L_x_4729:
[----:B------:R-:W-:Y:S05]  /*b7a0*/  BSYNC B1 ;  /* 0x0000000000017941 */ /* 0x000fea0003800000 */
.L_x_4727:
        /* <DEDUP_REMOVED lines=16> */
.L_x_4733:
[----:B------:R-:W-:Y:S05]  /*b8b0*/  BSYNC B2 ;  /* 0x0000000000027941 */ /* 0x000fea0003800000 */
.L_x_4732:
        /* <DEDUP_REMOVED lines=44> */
.L_x_4731:
[----:B------:R-:W-:Y:S05]  /*bb80*/  BSYNC B1 ;  /* 0x0000000000017941 */ /* 0x000fea0003800000 */
.L_x_4730:
        /* <DEDUP_REMOVED lines=10> */
.L_x_4726:
        /* <DEDUP_REMOVED lines=12> */
.L_x_4735:
[----:B------:R-:W-:-:S07]  /*bcf0*/  IMAD.MOV.U32 R74, RZ, RZ, R112 ;  /* 0x000000ffff4a7224 */ /* 0x000fce00078e0070 */
.L_x_4736:
[----:B------:R-:W-:Y:S05]  /*bd00*/  BSYNC B1 ;  /* 0x0000000000017941 */ /* 0x000fea0003800000 */
.L_x_4734:
        /* <DEDUP_REMOVED lines=16> */
.L_x_4740:
[----:B------:R-:W-:Y:S05]  /*be10*/  BSYNC B2 ;  /* 0x0000000000027941 */ /* 0x000fea0003800000 */
.L_x_4739:
        /* <DEDUP_REMOVED lines=44> */
.L_x_4738:
[----:B------:R-:W-:Y:S05]  /*c0e0*/  BSYNC B1 ;  /* 0x0000000000017941 */ /* 0x000fea0003800000 */
.L_x_4737:
        /* <DEDUP_REMOVED lines=13> */
.L_x_4741:
        /* <DEDUP_REMOVED lines=12> */
.L_x_4744:
[----:B------:R-:W-:-:S07]  /*c280*/  MOV R100, R112 ;  /* 0x0000007000647202 */ /* 0x000fce0000000f00 */
.L_x_4745:
[----:B------:R-:W-:Y:S05]  /*c290*/  BSYNC B1 ;  /* 0x0000000000017941 */ /* 0x000fea0003800000 */
.L_x_4743:
        /* <DEDUP_REMOVED lines=16> */
.L_x_4749:
[----:B------:R-:W-:Y:S05]  /*c3a0*/  BSYNC B2 ;  /* 0x0000000000027941 */ /* 0x000fea0003800000 */
.L_x_4748:
        /* <DEDUP_REMOVED lines=39> */
[----:B------:R-:W-:Y:S01]  /*c620*/  HFMA2.MMA R116, -RZ, RZ, 0, 0 ;  /* 0x00000000ff747435 */ /* 0x000fe200000001ff */
[----:B------:R-:W-:Y:S01]  /*c630*/  MOV R112, R72 ;  /* 0x0000004800707202 */ /* 0x000fe20000000f00 */
[----:B------:R-:W-:-:S04]  /*c640*/  IMAD.WIDE.U32 R72, R75, -0x2daee0ad, RZ ;  /* 0xd2511f534b487825 */ /* 0x000fc800078e00ff */
[----:B------:R-:W-:Y:S01]  /*c650*/  IMAD.MOV.U32 R114, RZ, RZ, R72 ;  /* 0x000000ffff727224 */ /* 0x000fe200078e0048 */
[----:B------:R-:W-:-:S07]  /*c660*/  LOP3.LUT R118, R73, R74, R120, 0x96, !PT ;  /* 0x0000004a49767212 */ /* 0x000fce00078e9678 */
.L_x_4747:
[----:B------:R-:W-:Y:S05]  /*c670*/  BSYNC B1 ;  /* 0x0000000000017941 */ /* 0x000fea0003800000 */
.L_x_4746:
        /* <DEDUP_REMOVED lines=10> */
.L_x_4742:
        /* <DEDUP_REMOVED lines=16> */
[----:B------:R-:W-:Y:S02]  /*c820*/  F2FP.F16.F32.PACK_AB R75, R189, R177 ;  /* 0x000000b1bd4b723e */ /* 0x000fe400000000ff */
[----:B------:R-:W-:Y:S02]  /*c830*/  F2FP.F16.F32.PACK_AB R74, R175, R163 ;  /* 0x000000a3af4a723e */ /* 0x000fe400000000ff */
[----:B------:R-:W-:Y:S02]  /*c840*/  F2FP.F16.F32.PACK_AB R73, R165, R135 ;  /* 0x00000087a549723e */ /* 0x000fe400000000ff */
[----:B------:R-:W-:-:S02]  /*c850*/  F2FP.F16.F32.PACK_AB R72, R137, R123 ;  /* 0x0000007b8948723e */ /* 0x000fc400000000ff */
        /* <DEDUP_REMOVED lines=26> */
[----:B------:R-:W-:-:S03]  /*ca00*/  IMAD.WIDE.U32 R72, R73, 0x1000000, RZ ;  /* 0x0100000049487825 */ /* 0x000fc600078e00ff */
[----:B------:R-:W-:Y:S02]  /*ca10*/  LOP3.LUT R74, R142, R72, R74, 0xfe, !PT ;  /* 0x000000488e4a7212 */ /* 0x000fe400078efe4a */
[----:B------:R-:W-:Y:S02]  /*ca20*/  LOP3.LUT R145, R75, R145, R73, 0xfe, !PT ;  /* 0x000000914b917212 */ /* 0x000fe400078efe49 */
[----:B------:R-:W-:Y:S02]  /*ca30*/  IADD3 R72, P0, R122, UR12, RZ ;  /* 0x0000000c7a487c10 */ /* 0x000fe4000ff1e0ff */
[----:B------:R-:W-:Y:S02]  /*ca40*/  LOP3.LUT R143, R145, R143, RZ, 0xfc, !PT ;  /* 0x0000008f918f7212 */ /* 0x000fe400078efcff */
[----:B------:R-:W-:Y:S02]  /*ca50*/  IADD3.X R73, R126, UR13, RZ, P0, !PT ;  /* 0x0000000d7e497c10 */ /* 0x000fe400087fe4ff */
[----:B------:R-:W-:-:S05]  /*ca60*/  LOP3.LUT R142, R74, 0xff, R109, 0xf8, !PT ;  /* 0x000000ff4a8e7812 */ /* 0x000fca00078ef86d */
[----:B------:R1:W-:Y:S02]  /*ca70*/  STG.E.64 desc[UR4][R72.64], R142 ;  /* 0x0000008e48007986 */ /* 0x0003e4000c101b04 */
.L_x_4750:
[----:B------:R-:W-:-:S07]  /*ca80*/  VIADD R124, R124, 0x100 ;  /* 0x000001007c7c7836 */ /* 0x000fce0000000000 */
.L_x_4621:
[----:B------:R-:W-:Y:S05]  /*ca90*/  BSYNC B0 ;  /* 0x0000000000007941 */ /* 0x000fea0003800000 */
.L_x_4620:
        /* <DEDUP_REMOVED lines=29> */
.L_x_4754:
[----:B------:R-:W-:-:S07]  /*cc70*/  MOV R134, R112 ;  /* 0x0000007000867202 */ /* 0x000fce0000000f00 */
.L_x_4755:
[----:B------:R-:W-:Y:S05]  /*cc80*/  BSYNC B1 ;  /* 0x0000000000017941 */ /* 0x000fea0003800000 */
.L_x_4753:
        /* <DEDUP_REMOVED lines=16> */
.L_x_4759:
[----:B------:R-:W-:Y:S05]  /*cd90*/  BSYNC B2 ;  /* 0x0000000000027941 */ /* 0x000fea0003800000 */
.L_x_4758:
        /* <DEDUP_REMOVED lines=44> */
.L_x_4757:
[----:B------:R-:W-:Y:S05]  /*d060*/  BSYNC B1 ;  /* 0x0000000000017941 */ /* 0x000fea0003800000 */
.L_x_4756:
        /* <DEDUP_REMOVED lines=20> */
.L_x_4760:
        /* <DEDUP_REMOVED lines=12> */
.L_x_4763:
[----:B------:R-:W-:-:S07]  /*d270*/  MOV R109, R112 ;  /* 0x00000070006d7202 */ /* 0x000fce0000000f00 */
.L_x_4764:
[----:B------:R-:W-:Y:S05]  /*d280*/  BSYNC B1 ;  /* 0x0000000000017941 */ /* 0x000fea0003800000 */
.L_x_4762:
        /* <DEDUP_REMOVED lines=16> */
.L_x_4768:
[----:B------:R-:W-:Y:S05]  /*d390*/  BSYNC B2 ;  /* 0x0000000000027941 */ /* 0x000fea0003800000 */
.L_x_4767:
        /* <DEDUP_REMOVED lines=43> */
[----:B------:R-:W-:-:S11]  /*d650*/  HFMA2.MMA R116, -RZ, RZ, 0, 0 ;  /* 0x00000000ff747435 */ /* 0x000fd600000001ff */
.L_x_4766:
[----:B------:R-:W-:Y:S05]  /*d660*/  BSYNC B1 ;  /* 0x0000000000017941 */ /* 0x000fea0003800000 */
.L_x_4765:
        /* <DEDUP_REMOVED lines=10> */
.L_x_4761:
        /* <DEDUP_REMOVED lines=12> */
.L_x_4770:
[----:B------:R-:W-:-:S07]  /*d7d0*/  IMAD.MOV.U32 R131, RZ, RZ, R112 ;  /* 0x000000ffff837224 */ /* 0x000fce00078e0070 */
.L_x_4771:
[----:B------:R-:W-:Y:S05]  /*d7e0*/  BSYNC B1 ;  /* 0x0000000000017941 */ /* 0x000fea0003800000 */
.L_x_4769:
        /* <DEDUP_REMOVED lines=16> */
.L_x_4775:
[----:B------:R-:W-:Y:S05]  /*d8f0*/  BSYNC B2 ;  /* 0x0000000000027941 */ /* 0x000fea0003800000 */
.L_x_4774:
        /* <DEDUP_REMOVED lines=44> */
.L_x_4773:
[----:B------:R-:W-:Y:S05]  /*dbc0*/  BSYNC B1 ;  /* 0x0000000000017941 */ /* 0x000fea0003800000 */
.L_x_4772:
        /* <DEDUP_REMOVED lines=15> */
.L_x_4776:
        /* <DEDUP_REMOVED lines=12> */
.L_x_4779:
[----:B------:R-:W-:-:S07]  /*dd80*/  MOV R108, R112 ;  /* 0x00000070006c7202 */ /* 0x000fce0000000f00 */
.L_x_4780:
[----:B------:R-:W-:Y:S05]  /*dd90*/  BSYNC B1 ;  /* 0x0000000000017941 */ /* 0x000fea0003800000 */
.L_x_4778:
        /* <DEDUP_REMOVED lines=16> */
.L_x_4784:
[----:B------:R-:W-:Y:S05]  /*dea0*/  BSYNC B2 ;  /* 0x0000000000027941 */ /* 0x000fea0003800000 */
.L_x_4783:
        /* <DEDUP_REMOVED lines=44> */
.L_x_4782:
[----:B------:R-:W-:Y:S05]  /*e170*/  BSYNC B1 ;  /* 0x0000000000017941 */ /* 0x000fea0003800000 */
.L_x_4781:
        /* <DEDUP_REMOVED lines=10> */
.L_x_4777:
        /* <DEDUP_REMOVED lines=12> */
.L_x_4786:
[----:B------:R-:W-:-:S07]  /*e2e0*/  IMAD.MOV.U32 R126, RZ, RZ, R112 ;  /* 0x000000ffff7e7224 */ /* 0x000fce00078e0070 */
.L_x_4787:
[----:B------:R-:W-:Y:S05]  /*e2f0*/  BSYNC B1 ;  /* 0x0000000000017941 */ /* 0x000fea0003800000 */
.L_x_4785:
        /* <DEDUP_REMOVED lines=16> */
.L_x_4791:
[----:B------:R-:W-:Y:S05]  /*e400*/  BSYNC B2 ;  /* 0x0000000000027941 */ /* 0x000fea0003800000 */
.L_x_4790:
        /* <DEDUP_REMOVED lines=44> */
.L_x_4789:
[----:B------:R-:W-:Y:S05]  /*e6d0*/  BSYNC B1 ;  /* 0x0000000000017941 */ /* 0x000fea0003800000 */
.L_x_4788:
        /* <DEDUP_REMOVED lines=15> */
.L_x_4792:
        /* <DEDUP_REMOVED lines=12> */
.L_x_4795:
[----:B------:R-:W-:-:S07]  /*e890*/  MOV R107, R112 ;  /* 0x00000070006b7202 */ /* 0x000fce0000000f00 */
.L_x_4796:
[----:B------:R-:W-:Y:S05]  /*e8a0*/  BSYNC B1 ;  /* 0x0000000000017941 */ /* 0x000fea0003800000 */
.L_x_4794:
        /* <DEDUP_REMOVED lines=16> */
.L_x_4800:
[----:B------:R-:W-:Y:S05]  /*e9b0*/  BSYNC B2 ;  /* 0x0000000000027941 */ /* 0x000fea0003800000 */
.L_x_4799:
        /* <DEDUP_REMOVED lines=44> */
.L_x_4798:
[----:B------:R-:W-:Y:S05]  /*ec80*/  BSYNC B1 ;  /* 0x0000000000017941 */ /* 0x000fea0003800000 */
.L_x_4797:
        /* <DEDUP_REMOVED lines=10> */
.L_x_4793:
        /* <DEDUP_REMOVED lines=12> */
.L_x_4802:
[----:B------:R-:W-:-:S07]  /*edf0*/  IMAD.MOV.U32 R126, RZ, RZ, R112 ;  /* 0x000000ffff7e7224 */ /* 0x000fce00078e0070 */
.L_x_4803:
[----:B------:R-:W-:Y:S05]  /*ee00*/  BSYNC B1 ;  /* 0x0000000000017941 */ /* 0x000fea0003800000 */
.L_x_4801:
        /* <DEDUP_REMOVED lines=16> */
.L_x_4807:
[----:B------:R-:W-:Y:S05]  /*ef10*/  BSYNC B2 ;  /* 0x0000000000027941 */ /* 0x000fea0003800000 */
.L_x_4806:
        /* <DEDUP_REMOVED lines=44> */
.L_x_4805:
[----:B------:R-:W-:Y:S05]  /*f1e0*/  BSYNC B1 ;  /* 0x0000000000017941 */ /* 0x000fea0003800000 */
.L_x_4804:
        /* <DEDUP_REMOVED lines=15> */
.L_x_4808:
        /* <DEDUP_REMOVED lines=12> */
.L_x_4811:
[----:B------:R-:W-:-:S07]  /*f3a0*/  MOV R106, R112 ;  /* 0x00000070006a7202 */ /* 0x000fce0000000f00 */
.L_x_4812:
[----:B------:R-:W-:Y:S05]  /*f3b0*/  BSYNC B1 ;  /* 0x0000000000017941 */ /* 0x000fea0003800000 */
.L_x_4810:
        /* <DEDUP_REMOVED lines=16> */
.L_x_4816:
[----:B------:R-:W-:Y:S05]  /*f4c0*/  BSYNC B2 ;  /* 0x0000000000027941 */ /* 0x000fea0003800000 */
.L_x_4815:
        /* <DEDUP_REMOVED lines=44> */
.L_x_4814:
[----:B------:R-:W-:Y:S05]  /*f790*/  BSYNC B1 ;  /* 0x0000000000017941 */ /* 0x000fea0003800000 */
.L_x_4813:
        /* <DEDUP_REMOVED lines=10> */
.L_x_4809:
        /* <DEDUP_REMOVED lines=12> */
.L_x_4818:
[----:B------:R-:W-:-:S07]  /*f900*/  IMAD.MOV.U32 R126, RZ, RZ, R112 ;  /* 0x000000ffff7e7224 */ /* 0x000fce00078e0070 */
.L_x_4819:
[----:B------:R-:W-:Y:S05]  /*f910*/  BSYNC B1 ;  /* 0x0000000000017941 */ /* 0x000fea0003800000 */
.L_x_4817:
        /* <DEDUP_REMOVED lines=16> */
.L_x_4823:
[----:B------:R-:W-:Y:S05]  /*fa20*/  BSYNC B2 ;  /* 0x0000000000027941 */ /* 0x000fea0003800000 */
.L_x_4822:
        /* <DEDUP_REMOVED lines=44> */
.L_x_4821:
[----:B------:R-:W-:Y:S05]  /*fcf0*/  BSYNC B1 ;  /* 0x0000000000017941 */ /* 0x000fea0003800000 */
.L_x_4820:
        /* <DEDUP_REMOVED lines=15> */
.L_x_4824:
        /* <DEDUP_REMOVED lines=12> */
.L_x_4827:
[----:B------:R-:W-:-:S07]  /*feb0*/  MOV R105, R112 ;  /* 0x0000007000697202 */ /* 0x000fce0000000f00 */
.L_x_4828:
[----:B------:R-:W-:Y:S05]  /*fec0*/  BSYNC B1 ;  /* 0x0000000000017941 */ /* 0x000fea0003800000 */
.L_x_4826:
        /* <DEDUP_REMOVED lines=16> */
.L_x_4832:
[----:B------:R-:W-:Y:S05]  /*ffd0*/  BSYNC B2 ;  /* 0x0000000000027941 */ /* 0x000fea0003800000 */
.L_x_4831:
        /* <DEDUP_REMOVED lines=44> */
.L_x_4830:
[----:B------:R-:W-:Y:S05]  /*102a0*/  BSYNC B1 ;  /* 0x0000000000017941 */ /* 0x000fea0003800000 */
.L_x_4829:
        /* <DEDUP_REMOVED lines=10> */
.L_x_4825:
        /* <DEDUP_REMOVED lines=12> */
.L_x_4834:
[----:B------:R-:W-:-:S07]  /*10410*/  IMAD.MOV.U32 R126, RZ, RZ, R112 ;  /* 0x000000ffff7e7224 */ /* 0x000fce00078e0070 */
.L_x_4835:
[----:B------:R-:W-:Y:S05]  /*10420*/  BSYNC B1 ;  /* 0x0000000000017941 */ /* 0x000fea0003800000 */
.L_x_4833:
        /* <DEDUP_REMOVED lines=16> */
.L_x_4839:
[----:B------:R-:W-:Y:S05]  /*10530*/  BSYNC B2 ;  /* 0x0000000000027941 */ /* 0x000fea0003800000 */
.L_x_4838:
        /* <DEDUP_REMOVED lines=44> */
.L_x_4837:
[----:B------:R-:W-:Y:S05]  /*10800*/  BSYNC B1 ;  /* 0x0000000000017941 */ /* 0x000fea0003800000 */
.L_x_4836:
        /* <DEDUP_REMOVED lines=13> */
.L_x_4840:
        /* <DEDUP_REMOVED lines=12> */
.L_x_4843:
[----:B------:R-:W-:-:S07]  /*109a0*/  MOV R74, R112 ;  /* 0x00000070004a7202 */ /* 0x000fce0000000f00 */
.L_x_4844:
[----:B------:R-:W-:Y:S05]  /*109b0*/  BSYNC B1 ;  /* 0x0000000000017941 */ /* 0x000fea0003800000 */
.L_x_4842:
        /* <DEDUP_REMOVED lines=16> */
.L_x_4848:
[----:B------:R-:W-:Y:S05]  /*10ac0*/  BSYNC B2 ;  /* 0x0000000000027941 */ /* 0x000fea0003800000 */
.L_x_4847:
        /* <DEDUP_REMOVED lines=44> */
.L_x_4846:
[----:B------:R-:W-:Y:S05]  /*10d90*/  BSYNC B1 ;  /* 0x0000000000017941 */ /* 0x000fea0003800000 */
.L_x_4845:
        /* <DEDUP_REMOVED lines=10> */
.L_x_4841:
        /* <DEDUP_REMOVED lines=12> */
.L_x_4850:
[----:B------:R-:W-:-:S07]  /*10f00*/  IMAD.MOV.U32 R74, RZ, RZ, R112 ;  /* 0x000000ffff4a7224 */ /* 0x000fce00078e0070 */
.L_x_4851:
[----:B------:R-:W-:Y:S05]  /*10f10*/  BSYNC B1 ;  /* 0x0000000000017941 */ /* 0x000fea0003800000 */
.L_x_4849:
        /* <DEDUP_REMOVED lines=16> */
.L_x_4855:
[----:B------:R-:W-:Y:S05]  /*11020*/  BSYNC B2 ;  /* 0x0000000000027941 */ /* 0x000fea0003800000 */
.L_x_4854:
        /* <DEDUP_REMOVED lines=44> */
.L_x_4853:
[----:B------:R-:W-:Y:S05]  /*112f0*/  BSYNC B1 ;  /* 0x0000000000017941 */ /* 0x000fea0003800000 */
.L_x_4852:
        /* <DEDUP_REMOVED lines=13> */
.L_x_4856:
        /* <DEDUP_REMOVED lines=12> */
.L_x_4859:
[----:B------:R-:W-:-:S07]  /*11490*/  MOV R74, R112 ;  /* 0x00000070004a7202 */ /* 0x000fce0000000f00 */
.L_x_4860:
[----:B------:R-:W-:Y:S05]  /*114a0*/  BSYNC B1 ;  /* 0x0000000000017941 */ /* 0x000fea0003800000 */
.L_x_4858:
        /* <DEDUP_REMOVED lines=16> */
.L_x_4864:
[----:B------:R-:W-:Y:S05]  /*115b0*/  BSYNC B2 ;  /* 0x0000000000027941 */ /* 0x000fea0003800000 */
.L_x_4863:
        /* <DEDUP_REMOVED lines=44> */
.L_x_4862:
[----:B------:R-:W-:Y:S05]  /*11880*/  BSYNC B1 ;  /* 0x0000000000017941 */ /* 0x000fea0003800000 */
.L_x_4861:
        /* <DEDUP_REMOVED lines=10> */
.L_x_4857:
        /* <DEDUP_REMOVED lines=12> */
.L_x_4866:
[----:B------:R-:W-:-:S07]  /*119f0*/  IMAD.MOV.U32 R74, RZ, RZ, R112 ;  /* 0x000000ffff4a7224 */ /* 0x000fce00078e0070 */
.L_x_4867:
[----:B------:R-:W-:Y:S05]  /*11a00*/  BSYNC B1 ;  /* 0x0000000000017941 */ /* 0x000fea0003800000 */
.L_x_4865:
        /* <DEDUP_REMOVED lines=16> */
.L_x_4871:
[----:B------:R-:W-:Y:S05]  /*11b10*/  BSYNC B2 ;  /* 0x0000000000027941 */ /* 0x000fea0003800000 */
.L_x_4870:
        /* <DEDUP_REMOVED lines=44> */
.L_x_4869:
[----:B------:R-:W-:Y:S05]  /*11de0*/  BSYNC B1 ;  /* 0x0000000000017941 */ /* 0x000fea0003800000 */
.L_x_4868:
        /* <DEDUP_REMOVED lines=13> */
.L_x_4872:
        /* <DEDUP_REMOVED lines=12> */
.L_x_4875:
[----:B------:R-:W-:-:S07]  /*11f80*/  MOV R100, R112 ;  /* 0x0000007000647202 */ /* 0x000fce0000000f00 */
.L_x_4876:
[----:B------:R-:W-:Y:S05]  /*11f90*/  BSYNC B1 ;  /* 0x0000000000017941 */ /* 0x000fea0003800000 */
.L_x_4874:
        /* <DEDUP_REMOVED lines=16> */
.L_x_4880:
[----:B------:R-:W-:Y:S05]  /*120a0*/  BSYNC B2 ;  /* 0x0000000000027941 */ /* 0x000fea0003800000 */
.L_x_4879:
        /* <DEDUP_REMOVED lines=44> */
.L_x_4878:
[----:B------:R-:W-:Y:S05]  /*12370*/  BSYNC B1 ;  /* 0x0000000000017941 */ /* 0x000fea0003800000 */
.L_x_4877:
        /* <DEDUP_REMOVED lines=10> */
.L_x_4873:
        /* <DEDUP_REMOVED lines=54> */
.L_x_4881:
[----:B------:R-:W-:-:S07]  /*12780*/  VIADD R124, R124, 0x100 ;  /* 0x000001007c7c7836 */ /* 0x000fce0000000000 */
.L_x_4752:
[----:B------:R-:W-:Y:S05]  /*12790*/  BSYNC B0 ;  /* 0x0000000000007941 */ /* 0x000fea0003800000 */
.L_x_4751:
        /* <DEDUP_REMOVED lines=29> */
.L_x_4885:
[----:B------:R-:W-:-:S07]  /*12970*/  MOV R132, R112 ;  /* 0x0000007000847202 */ /* 0x000fce0000000f00 */
.L_x_4886:
[----:B------:R-:W-:Y:S05]  /*12980*/  BSYNC B1 ;  /* 0x0000000000017941 */ /* 0x000fea0003800000 */
.L_x_4884:
        /* <DEDUP_REMOVED lines=16> */
.L_x_4890:
[----:B------:R-:W-:Y:S05]  /*12a90*/  BSYNC B2 ;  /* 0x0000000000027941 */ /* 0x000fea0003800000 */
.L_x_4889:
        /* <DEDUP_REMOVED lines=44> */
.L_x_4888:
[----:B------:R-:W-:Y:S05]  /*12d60*/  BSYNC B1 ;  /* 0x0000000000017941 */ /* 0x000fea0003800000 */
.L_x_4887:
        /* <DEDUP_REMOVED lines=20> */
.L_x_4891:
        /* <DEDUP_REMOVED lines=12> */
.L_x_4894:
[----:B------:R-:W-:-:S07]  /*12f70*/  MOV R109, R112 ;  /* 0x00000070006d7202 */ /* 0x000fce0000000f00 */
.L_x_4895:
[----:B------:R-:W-:Y:S05]  /*12f80*/  BSYNC B1 ;  /* 0x0000000000017941 */ /* 0x000fea0003800000 */
.L_x_4893:
        /* <DEDUP_REMOVED lines=16> */
.L_x_4899:
[----:B------:R-:W-:Y:S05]  /*13090*/  BSYNC B2 ;  /* 0x0000000000027941 */ /* 0x000fea0003800000 */
.L_x_4898:
        /* <DEDUP_REMOVED lines=44> */
.L_x_4897:
[----:B------:R-:W-:Y:S05]  /*13360*/  BSYNC B1 ;  /* 0x0000000000017941 */ /* 0x000fea0003800000 */
.L_x_4896:
        /* <DEDUP_REMOVED lines=10> */
.L_x_4892:
        /* <DEDUP_REMOVED lines=12> */
.L_x_4901:
[----:B------:R-:W-:-:S07]  /*134d0*/  IMAD.MOV.U32 R134, RZ, RZ, R112 ;  /* 0x000000ffff867224 */ /* 0x000fce00078e0070 */
.L_x_4902:
[----:B------:R-:W-:Y:S05]  /*134e0*/  BSYNC B1 ;  /* 0x0000000000017941 */ /* 0x000fea0003800000 */
.L_x_4900:
        /* <DEDUP_REMOVED lines=16> */
.L_x_4906:
[----:B------:R-:W-:Y:S05]  /*135f0*/  BSYNC B2 ;  /* 0x0000000000027941 */ /* 0x000fea0003800000 */
.L_x_4905:
        /* <DEDUP_REMOVED lines=44> */
.L_x_4904:
[----:B------:R-:W-:Y:S05]  /*138c0*/  BSYNC B1 ;  /* 0x0000000000017941 */ /* 0x000fea0003800000 */
.L_x_4903:
        /* <DEDUP_REMOVED lines=15> */
.L_x_4907:
        /* <DEDUP_REMOVED lines=12> */
.L_x_4910:
[----:B------:R-:W-:-:S07]  /*13a80*/  MOV R108, R112 ;  /* 0x00000070006c7202 */ /* 0x000fce0000000f00 */
.L_x_4911:
[----:B------:R-:W-:Y:S05]  /*13a90*/  BSYNC B1 ;  /* 0x0000000000017941 */ /* 0x000fea0003800000 */
.L_x_4909:
        /* <DEDUP_REMOVED lines=16> */
.L_x_4915:
[----:B------:R-:W-:Y:S05]  /*13ba0*/  BSYNC B2 ;  /* 0x0000000000027941 */ /* 0x000fea0003800000 */
.L_x_4914:
        /* <DEDUP_REMOVED lines=44> */
.L_x_4913:
[----:B------:R-:W-:Y:S05]  /*13e70*/  BSYNC B1 ;  /* 0x0000000000017941 */ /* 0x000fea0003800000 */
.L_x_4912:
        /* <DEDUP_REMOVED lines=10> */
.L_x_4908:
        /* <DEDUP_REMOVED lines=12> */
.L_x_4917:
[----:B------:R-:W-:-:S07]  /*13fe0*/  IMAD.MOV.U32 R128, RZ, RZ, R112 ;  /* 0x000000ffff807224 */ /* 0x000fce00078e0070 */
.L_x_4918:
[----:B------:R-:W-:Y:S05]  /*13ff0*/  BSYNC B1 ;  /* 0x0000000000017941 */ /* 0x000fea0003800000 */
.L_x_4916:
        /* <DEDUP_REMOVED lines=16> */
.L_x_4922:
[----:B------:R-:W-:Y:S05]  /*14100*/  BSYNC B2 ;  /* 0x0000000000027941 */ /* 0x000fea0003800000 */
.L_x_4921:
        /* <DEDUP_REMOVED lines=44> */
.L_x_4920:
[----:B------:R-:W-:Y:S05]  /*143d0*/  BSYNC B1 ;  /* 0x0000000000017941 */ /* 0x000fea0003800000 */
.L_x_4919:
        /* <DEDUP_REMOVED lines=15> */
.L_x_4923:
        /* <DEDUP_REMOVED lines=12> */
.L_x_4926:
[----:B------:R-:W-:-:S07]  /*14590*/  MOV R107, R112 ;  /* 0x00000070006b7202 */ /* 0x000fce0000000f00 */
.L_x_4927:
[----:B------:R-:W-:Y:S05]  /*145a0*/  BSYNC B1 ;  /* 0x0000000000017941 */ /* 0x000fea0003800000 */
.L_x_4925:
        /* <DEDUP_REMOVED lines=16> */
.L_x_4931:
[----:B------:R-:W-:Y:S05]  /*146b0*/  BSYNC B2 ;  /* 0x0000000000027941 */ /* 0x000fea0003800000 */
.L_x_4930:
        /* <DEDUP_REMOVED lines=44> */
.L_x_4929:
[----:B------:R-:W-:Y:S05]  /*14980*/  BSYNC B1 ;  /* 0x0000000000017941 */ /* 0x000fea0003800000 */
.L_x_4928:
        /* <DEDUP_REMOVED lines=10> */
.L_x_4924:
        /* <DEDUP_REMOVED lines=12> */
.L_x_4933:
[----:B------:R-:W-:-:S07]  /*14af0*/  IMAD.MOV.U32 R128, RZ, RZ, R112 ;  /* 0x000000ffff807224 */ /* 0x000fce00078e0070 */
.L_x_4934:
[----:B------:R-:W-:Y:S05]  /*14b00*/  BSYNC B1 ;  /* 0x0000000000017941 */ /* 0x000fea0003800000 */
.L_x_4932:
        /* <DEDUP_REMOVED lines=16> */
.L_x_4938:
[----:B------:R-:W-:Y:S05]  /*14c10*/  BSYNC B2 ;  /* 0x0000000000027941 */ /* 0x000fea0003800000 */
.L_x_4937:
        /* <DEDUP_REMOVED lines=44> */
.L_x_4936:
[----:B------:R-:W-:Y:S05]  /*14ee0*/  BSYNC B1 ;  /* 0x0000000000017941 */ /* 0x000fea0003800000 */
.L_x_4935:
        /* <DEDUP_REMOVED lines=15> */
.L_x_4939:
        /* <DEDUP_REMOVED lines=12> */
.L_x_4942:
[----:B------:R-:W-:-:S07]  /*150a0*/  MOV R106, R112 ;  /* 0x00000070006a7202 */ /* 0x000fce0000000f00 */
.L_x_4943:
[----:B------:R-:W-:Y:S05]  /*150b0*/  BSYNC B1 ;  /* 0x0000000000017941 */ /* 0x000fea0003800000 */
.L_x_4941:
        /* <DEDUP_REMOVED lines=16> */
.L_x_4947:
[----:B------:R-:W-:Y:S05]  /*151c0*/  BSYNC B2 ;  /* 0x0000000000027941 */ /* 0x000fea0003800000 */
.L_x_4946:
        /* <DEDUP_REMOVED lines=44> */
.L_x_4945:
[----:B------:R-:W-:Y:S05]  /*15490*/  BSYNC B1 ;  /* 0x0000000000017941 */ /* 0x000fea0003800000 */
.L_x_4944:
        /* <DEDUP_REMOVED lines=10> */
.L_x_4940:
        /* <DEDUP_REMOVED lines=12> */
.L_x_4949:
[----:B------:R-:W-:-:S07]  /*15600*/  IMAD.MOV.U32 R128, RZ, RZ, R112 ;  /* 0x000000ffff807224 */ /* 0x000fce00078e0070 */
.L_x_4950:
[----:B------:R-:W-:Y:S05]  /*15610*/  BSYNC B1 ;  /* 0x0000000000017941 */ /* 0x000fea0003800000 */
.L_x_4948:
        /* <DEDUP_REMOVED lines=16> */
.L_x_4954:
[----:B------:R-:W-:Y:S05]  /*15720*/  BSYNC B2 ;  /* 0x0000000000027941 */ /* 0x000fea0003800000 */
.L_x_4953:
        /* <DEDUP_REMOVED lines=44> */
.L_x_4952:
[----:B------:R-:W-:Y:S05]  /*159f0*/  BSYNC B1 ;  /* 0x0000000000017941 */ /* 0x000fea0003800000 */
.L_x_4951:
        /* <DEDUP_REMOVED lines=15> */
.L_x_4955:
        /* <DEDUP_REMOVED lines=12> */
.L_x_4958:
[----:B------:R-:W-:-:S07]  /*15bb0*/  MOV R105, R112 ;  /* 0x0000007000697202 */ /* 0x000fce0000000f00 */
.L_x_4959:
[----:B------:R-:W-:Y:S05]  /*15bc0*/  BSYNC B1 ;  /* 0x0000000000017941 */ /* 0x000fea0003800000 */
.L_x_4957:
        /* <DEDUP_REMOVED lines=16> */
.L_x_4963:
[----:B------:R-:W-:Y:S05]  /*15cd0*/  BSYNC B2 ;  /* 0x0000000000027941 */ /* 0x000fea0003800000 */
.L_x_4962:
        /* <DEDUP_REMOVED lines=44> */
.L_x_4961:
[----:B------:R-:W-:Y:S05]  /*15fa0*/  BSYNC B1 ;  /* 0x0000000000017941 */ /* 0x000fea0003800000 */
.L_x_4960:
        /* <DEDUP_REMOVED lines=10> */
.L_x_4956:
        /* <DEDUP_REMOVED lines=12> */
.L_x_4965:
[----:B------:R-:W-:-:S07]  /*16110*/  IMAD.MOV.U32 R128, RZ, RZ, R112 ;  /* 0x000000ffff807224 */ /* 0x000fce00078e0070 */
.L_x_4966:
[----:B------:R-:W-:Y:S05]  /*16120*/  BSYNC B1 ;  /* 0x0000000000017941 */ /* 0x000fea0003800000 */
.L_x_4964:
        /* <DEDUP_REMOVED lines=16> */
.L_x_4970:
[----:B------:R-:W-:Y:S05]  /*16230*/  BSYNC B2 ;  /* 0x0000000000027941 */ /* 0x000fea0003800000 */
.L_x_4969:
        /* <DEDUP_REMOVED lines=44> */
.L_x_4968:
[----:B------:R-:W-:Y:S05]  /*16500*/  BSYNC B1 ;  /* 0x0000000000017941 */ /* 0x000fea0003800000 */
.L_x_4967:
        /* <DEDUP_REMOVED lines=13> */
.L_x_4971:
        /* <DEDUP_REMOVED lines=12> */
.L_x_4974:
[----:B------:R-:W-:-:S07]  /*166a0*/  MOV R74, R112 ;  /* 0x00000070004a7202 */ /* 0x000fce0000000f00 */
.L_x_4975:
[----:B------:R-:W-:Y:S05]  /*166b0*/  BSYNC B1 ;  /* 0x0000000000017941 */ /* 0x000fea0003800000 */
.L_x_4973:
        /* <DEDUP_REMOVED lines=16> */
.L_x_4979:
[----:B------:R-:W-:Y:S05]  /*167c0*/  BSYNC B2 ;  /* 0x0000000000027941 */ /* 0x000fea0003800000 */
.L_x_4978:
        /* <DEDUP_REMOVED lines=44> */
.L_x_4977:
[----:B------:R-:W-:Y:S05]  /*16a90*/  BSYNC B1 ;  /* 0x0000000000017941 */ /* 0x000fea0003800000 */
.L_x_4976:
        /* <DEDUP_REMOVED lines=10> */
.L_x_4972:
        /* <DEDUP_REMOVED lines=12> */
.L_x_4981:
[----:B------:R-:W-:-:S07]  /*16c00*/  IMAD.MOV.U32 R74, RZ, RZ, R112 ;  /* 0x000000ffff4a7224 */ /* 0x000fce00078e0070 */
.L_x_4982:
[----:B------:R-:W-:Y:S05]  /*16c10*/  BSYNC B1 ;  /* 0x0000000000017941 */ /* 0x000fea0003800000 */
.L_x_4980:
        /* <DEDUP_REMOVED lines=16> */
.L_x_4986:
[----:B------:R-:W-:Y:S05]  /*16d20*/  BSYNC B2 ;  /* 0x0000000000027941 */ /* 0x000fea0003800000 */
.L_x_4985:
        /* <DEDUP_REMOVED lines=44> */
.L_x_4984:
[----:B------:R-:W-:Y:S05]  /*16ff0*/  BSYNC B1 ;  /* 0x0000000000017941 */ /* 0x000fea0003800000 */
.L_x_4983:
        /* <DEDUP_REMOVED lines=13> */
.L_x_4987:
        /* <DEDUP_REMOVED lines=12> */
.L_x_4990:
[----:B------:R-:W-:-:S07]  /*17190*/  MOV R74, R112 ;  /* 0x00000070004a7202 */ /* 0x000fce0000000f00 */
.L_x_4991:
[----:B------:R-:W-:Y:S05]  /*171a0*/  BSYNC B1 ;  /* 0x0000000000017941 */ /* 0x000fea0003800000 */
.L_x_4989:
        /* <DEDUP_REMOVED lines=16> */
.L_x_4995:
[----:B------:R-:W-:Y:S05]  /*172b0*/  BSYNC B2 ;  /* 0x0000000000027941 */ /* 0x000fea0003800000 */
.L_x_4994:
        /* <DEDUP_REMOVED lines=44> */
.L_x_4993:
[----:B------:R-:W-:Y:S05]  /*17580*/  BSYNC B1 ;  /* 0x0000000000017941 */ /* 0x000fea0003800000 */
.L_x_4992:
        /* <DEDUP_REMOVED lines=10> */
.L_x_4988:
        /* <DEDUP_REMOVED lines=12> */
.L_x_4997:
[----:B------:R-:W-:-:S07]  /*176f0*/  IMAD.MOV.U32 R74, RZ, RZ, R112 ;  /* 0x000000ffff4a7224 */ /* 0x000fce00078e0070 */
.L_x_4998:
[----:B------:R-:W-:Y:S05]  /*17700*/  BSYNC B1 ;  /* 0x0000000000017941 */ /* 0x000fea0003800000 */
.L_x_4996:
        /* <DEDUP_REMOVED lines=16> */
.L_x_5002:
[----:B------:R-:W-:Y:S05]  /*17810*/  BSYNC B2 ;  /* 0x0000000000027941 */ /* 0x000fea0003800000 */
.L_x_5001:
        /* <DEDUP_REMOVED lines=44> */
.L_x_5000:
[----:B------:R-:W-:Y:S05]  /*17ae0*/  BSYNC B1 ;  /* 0x0000000000017941 */ /* 0x000fea0003800000 */
.L_x_4999:
        /* <DEDUP_REMOVED lines=13> */
.L_x_5003:
        /* <DEDUP_REMOVED lines=12> */
.L_x_5006:
[----:B------:R-:W-:-:S07]  /*17c80*/  MOV R100, R112 ;  /* 0x0000007000647202 */ /* 0x000fce0000000f00 */
.L_x_5007:
[----:B------:R-:W-:Y:S05]  /*17c90*/  BSYNC B1 ;  /* 0x0000000000017941 */ /* 0x000fea0003800000 */
.L_x_5005:
        /* <DEDUP_REMOVED lines=16> */
.L_x_5011:
[----:B------:R-:W-:Y:S05]  /*17da0*/  BSYNC B2 ;  /* 0x0000000000027941 */ /* 0x000fea0003800000 */
.L_x_5010:
        /* <DEDUP_REMOVED lines=44> */
.L_x_5009:
[----:B------:R-:W-:Y:S05]  /*18070*/  BSYNC B1 ;  /* 0x0000000000017941 */ /* 0x000fea0003800000 */
.L_x_5008:
        /* <DEDUP_REMOVED lines=10> */
.L_x_5004:
        /* <DEDUP_REMOVED lines=15> */
[----:B------:R-:W-:Y:S01]  /*18210*/  F2FP.F16.F32.PACK_AB R75, R193, R185 ;  /* 0x000000b9c14b723e */ /* 0x000fe200000000ff */
[----:B------:R-:W-:Y:S01]  /*18220*/  IMAD.WIDE.U32 R148, R148, 0x100, RZ ;  /* 0x0000010094947825 */ /* 0x000fe200078e00ff */
[----:B------:R-:W-:Y:S02]  /*18230*/  F2FP.F16.F32.PACK_AB R74, R183, R151 ;  /* 0x00000097b74a723e */ /* 0x000fe400000000ff */
[----:B------:R-:W-:Y:S02]  /*18240*/  F2FP.F16.F32.PACK_AB R73, R153, R141 ;  /* 0x0000008d9949723e */ /* 0x000fe400000000ff */
[----:B------:R-:W-:-:S02]  /*18250*/  F2FP.F16.F32.PACK_AB R72, R139, R129 ;  /* 0x000000818b48723e */ /* 0x000fc400000000ff */
[----:B------:R-:W-:Y:S01]  /*18260*/  LOP3.LUT R145, R145, R122, R147, 0xfe, !PT ;  /* 0x0000007a91917212 */ /* 0x000fe200078efe93 */
[----:B------:R-:W-:Y:S01]  /*18270*/  IMAD.WIDE.U32 R146, R146, 0x10000, RZ ;  /* 0x0001000092927825 */ /* 0x000fe200078e00ff */
[----:B------:R-:W-:Y:S01]  /*18280*/  LOP3.LUT P2, RZ, R0, 0x10, RZ, 0xc0, !PT ;  /* 0x0000001000ff7812 */ /* 0x000fe2000784c0ff */
[----:B------:R0:W-:Y:S02]  /*18290*/  STG.E.128 desc[UR4][R142.64], R72 ;  /* 0x000000488e007986 */ /* 0x0001e4000c101d04 */
[----:B------:R-:W-:Y:S01]  /*182a0*/  IMAD.SHL.U32 R122, R124, 0x8, RZ ;  /* 0x000000087c7a7824 */ /* 0x000fe200078e00ff */
[----:B------:R-:W-:Y:S02]  /*182b0*/  LOP3.LUT R144, R148, R144, R146, 0xfe, !PT ;  /* 0x0000009094907212 */ /* 0x000fe400078efe92 */
[----:B------:R-:W-:Y:S02]  /*182c0*/  SHF.R.U32.HI R124, RZ, 0x1d, R124 ;  /* 0x0000001dff7c7819 */ /* 0x000fe4000001167c */
[----:B------:R-:W-:-:S02]  /*182d0*/  LOP3.LUT R147, R149, R145, R147, 0xfe, !PT ;  /* 0x0000009195937212 */ /* 0x000fc400078efe93 */
[----:B0-----:R-:W-:Y:S02]  /*182e0*/  SEL R73, RZ, 0x1, P2 ;  /* 0x00000001ff497807 */ /* 0x001fe40001000000 */
[----:B------:R-:W-:Y:S02]  /*182f0*/  IADD3 R72, P0, R122, UR10, RZ ;  /* 0x0000000a7a487c10 */ /* 0x000fe4000ff1e0ff */
[----:B------:R-:W-:Y:S02]  /*18300*/  LOP3.LUT R146, R144, R73, RZ, 0xfc, !PT ;  /* 0x0000004990927212 */ /* 0x000fe400078efcff */
[----:B------:R-:W-:-:S05]  /*18310*/  IADD3.X R73, R124, UR11, RZ, P0, !PT ;  /* 0x0000000b7c497c10 */ /* 0x000fca00087fe4ff */
[----:B------:R2:W-:Y:S01]  /*18320*/  STG.E.64 desc[UR4][R72.64], R146 ;  /* 0x0000009248007986 */ /* 0x0005e2000c101b04 */
[----:B------:R-:W-:Y:S05]  /*18330*/  @!P1 BRA `(.L_x_4883) ;  /* 0x0000000000509947 */ /* 0x000fea0003800000 */
[----:B--2---:R-:W-:Y:S02]  /*18340*/  SHF.L.U32 R72, R101, 0x10, RZ ;  /* 0x0000001065487819 */ /* 0x004fe400000006ff */
        /* <DEDUP_REMOVED lines=19> */
.L_x_4883:
[----:B------:R-:W-:Y:S05]  /*18480*/  BSYNC B0 ;  /* 0x0000000000007941 */ /* 0x000fea0003800000 */
.L_x_4882:
        /* <DEDUP_REMOVED lines=15> */
[----:B------:R-:W-:Y:S02]  /*18580*/  @!P3 VIADD R74, R74, 0x8 ;  /* 0x000000084a4ab836 */ /* 0x000fe40000000000 */
        /* <DEDUP_REMOVED lines=113> */
.L_x_5032:
[----:B------:R-:W2:Y:S01]  /*18ca0*/  @!P4 S2R R143, SR_CgaCtaId ;  /* 0x00000000008fc919 */ /* 0x000ea20000008800 */
[----:B------:R-:W-:Y:S01]  /*18cb0*/  @!P4 MOV R122, 0x400 ;  /* 0x00000400007ac802 */ /* 0x000fe20000000f00 */
[----:B-1----:R-:W-:Y:S01]  /*18cc0*/  FADD.FTZ R73, R145, R126 ;  /* 0x0000007e91497221 */ /* 0x002fe20000010000 */
[----:B------:R-:W-:Y:S01]  /*18cd0*/  LOP3.LUT R75, R75, 0x7, RZ, 0xc0, !PT ;  /* 0x000000074b4b7812 */ /* 0x000fe200078ec0ff */
[----:B------:R-:W-:Y:S05]  /*18ce0*/  WARPSYNC.ALL ;  /* 0x0000000000007948 */ /* 0x000fea0003800000 */
[----:B--2---:R-:W-:Y:S02]  /*18cf0*/  @!P4 LEA R143, R143, R122, 0x18 ;  /* 0x0000007a8f8fc211 */ /* 0x004fe400078ec0ff */
        /* <DEDUP_REMOVED lines=14> */
[----:B------:R-:W-:-:S05]  /*18de0*/  HFMA2.MMA R74, -RZ, RZ, 0, 0 ;  /* 0x00000000ff4a7435 */ /* 0x000fca00000001ff */
[----:B------:R-:W-:Y:S01]  /*18df0*/  @!P0 LDS.64 R72, [R122] ;  /* 0x000000007a488984 */ /* 0x000fe20000000a00 */
[----:B------:R-:W-:Y:S01]  /*18e00*/  @!P0 IMAD.MOV.U32 R74, RZ, RZ, R111 ;  /* 0x000000ffff4a8224 */ /* 0x000fe200078e006f */
[----:B------:R-:W-:-:S04]  /*18e10*/  LOP3.LUT P0, RZ, R75, 0x1f, R57, 0xf8, !PT ;  /* 0x0000001f4bff7812 */ /* 0x000fc8000780f839 */
[----:B------:R-:W1:Y:S01]  /*18e20*/  SHFL.DOWN PT, R143, R74, 0x4, 0x1f ;  /* 0x08801f004a8f7f89 */ /* 0x000e6200000e0000 */
[-C--:B------:R-:W-:Y:S02]  /*18e30*/  I2FP.F32.S32 R128, R74.reuse ;  /* 0x0000004a00807245 */ /* 0x080fe40000201400 */
[----:B-1----:R-:W-:Y:S02]  /*18e40*/  I2FP.F32.S32 R130, R143 ;  /* 0x0000008f00827245 */ /* 0x002fe40000201400 */
[----:B------:R-:W-:-:S04]  /*18e50*/  IADD3 R143, R143, R74, RZ ;  /* 0x0000004a8f8f7210 */ /* 0x000fc80007ffe0ff */
        /* <DEDUP_REMOVED lines=80> */
[----:B------:R-:W-:Y:S01]  /*19360*/  F2FP.F16.F32.PACK_AB R72, R73, R72 ;  /* 0x000000484948723e */ /* 0x000fe200000000ff */
[----:B------:R-:W-:Y:S01]  /*19370*/  FFMA.FTZ R73, R31, R74, R24 ;  /* 0x0000004a1f497223 */ /* 0x000fe20000010018 */
[----:B------:R-:W-:Y:S01]  /*19380*/  FFMA.FTZ R74, R29, R126, R22 ;  /* 0x0000007e1d4a7223 */ /* 0x000fe20000010016 */
[----:B------:R-:W-:Y:S01]  /*19390*/  FFMA.FTZ R75, R30, R128, R21 ;  /* 0x000000801e4b7223 */ /* 0x000fe20000010015 */
[----:B------:R-:W-:Y:S01]  /*193a0*/  FFMA.FTZ R124, R32, R124, R23 ;  /* 0x0000007c207c7223 */ /* 0x000fe20000010017 */
[----:B------:R-:W-:Y:S01]  /*193b0*/  FFMA.FTZ R130, R27, R130, R20 ;  /* 0x000000821b827223 */ /* 0x000fe20000010014 */
[----:B------:R-:W-:Y:S01]  /*193c0*/  FFMA.FTZ R147, R28, R132, R19 ;  /* 0x000000841c937223 */ /* 0x000fe20000010013 */
[----:B0-----:R-:W-:Y:S01]  /*193d0*/  IMAD.WIDE.U32 R142, R110, 0x10, R142 ;  /* 0x000000106e8e7825 */ /* 0x001fe200078e008e */
[----:B------:R-:W-:-:S02]  /*193e0*/  F2FP.F16.F32.PACK_AB R74, R75, R74 ;  /* 0x0000004a4b4a723e */ /* 0x000fc400000000ff */
[----:B------:R-:W-:Y:S01]  /*193f0*/  F2FP.F16.F32.PACK_AB R73, R124, R73 ;  /* 0x000000497c49723e */ /* 0x000fe200000000ff */
[----:B------:R-:W-:Y:S01]  /*19400*/  VIADD R110, R110, 0x100 ;  /* 0x000001006e6e7836 */ /* 0x000fe20000000000 */
[----:B------:R-:W-:-:S05]  /*19410*/  F2FP.F16.F32.PACK_AB R75, R147, R130 ;  /* 0x00000082934b723e */ /* 0x000fca00000000ff */
[----:B------:R0:W-:Y:S02]  /*19420*/  STG.E.128 desc[UR4][R142.64], R72 ;  /* 0x000000488e007986 */ /* 0x0001e4000c101d04 */
.L_x_5014:
[----:B------:R-:W-:Y:S05]  /*19430*/  BSYNC B0 ;  /* 0x0000000000007941 */ /* 0x000fea0003800000 */
.L_x_5013:
        /* <DEDUP_REMOVED lines=31> */
[----:B------:R-:W-:Y:S02]  /*19630*/  F2FP.F16.F32.PACK_AB R73, R124, R73 ;  /* 0x000000497c49723e */ /* 0x000fe400000000ff */
[----:B------:R-:W-:Y:S02]  /*19640*/  F2FP.F16.F32.PACK_AB R75, R147, R130 ;  /* 0x00000082934b723e */ /* 0x000fe400000000ff */
[----:B------:R-:W-:-:S03]  /*19650*/  IADD3 R110, R110, 0x100, RZ ;  /* 0x000001006e6e7810 */ /* 0x000fc60007ffe0ff */
[----:B------:R2:W-:Y:S04]  /*19660*/  STG.E.128 desc[UR4][R142.64], R72 ;  /* 0x000000488e007986 */ /* 0x0005e8000c101d04 */
.L_x_5016:
[----:B------:R-:W-:Y:S05]  /*19670*/  BSYNC B0 ;  /* 0x0000000000007941 */ /* 0x000fea0003800000 */
.L_x_5015:
        /* <DEDUP_REMOVED lines=12> */
[--C-:B------:R-:W-:Y:S01]  /*19740*/  FADD.FTZ R74, R131, -R122.reuse ;  /* 0x8000007a834a7221 */ /* 0x100fe20000010000 */
        /* <DEDUP_REMOVED lines=22> */
.L_x_5018:
[----:B------:R-:W-:Y:S05]  /*198b0*/  BSYNC B0 ;  /* 0x0000000000007941 */ /* 0x000fea0003800000 */
.L_x_5017:
        /* <DEDUP_REMOVED lines=29> */
[----:B0-----:R-:W-:Y:S01]  /*19a90*/  IMAD.WIDE.U32 R142, R110, 0x10, R142 ;  /* 0x000000106e8e7825 */ /* 0x001fe200078e008e */
[----:B------:R-:W-:-:S02]  /*19aa0*/  F2FP.F16.F32.PACK_AB R74, R147, R128 ;  /* 0x00000080934a723e */ /* 0x000fc400000000ff */
[----:B------:R-:W-:Y:S02]  /*19ab0*/  F2FP.F16.F32.PACK_AB R73, R126, R73 ;  /* 0x000000497e49723e */ /* 0x000fe400000000ff */
[----:B------:R-:W-:-:S05]  /*19ac0*/  F2FP.F16.F32.PACK_AB R72, R145, R72 ;  /* 0x000000489148723e */ /* 0x000fca00000000ff */
[----:B------:R4:W-:Y:S02]  /*19ad0*/  STG.E.128 desc[UR4][R142.64], R72 ;  /* 0x000000488e007986 */ /* 0x0009e4000c101d04 */
.L_x_5020:
[----:B------:R-:W-:Y:S05]  /*19ae0*/  BSYNC B0 ;  /* 0x0000000000007941 */ /* 0x000fea0003800000 */
.L_x_5019:
[----:B------:R-:W-:Y:S02]  /*19af0*/  IADD3 R38, R38, UR16, RZ ;  /* 0x0000001026267c10 */ /* 0x000fe4000fffe0ff */
[----:B------:R-:W-:Y:S02]  /*19b00*/  SEL R130, RZ, 0x1, P3 ;  /* 0x00000001ff827807 */ /* 0x000fe40001800000 */
[----:B------:R-:W-:-:S13]  /*19b10*/  ISETP.GE.AND P0, PT, R38, UR17, PT ;  /* 0x0000001126007c0c */ /* 0x000fda000bf06270 */
[----:B------:R-:W-:Y:S05]  /*19b20*/  @!P0 BRA `(.L_x_5021) ;  /* 0xfffffe7400488947 */ /* 0x000fea000383ffff */
[----:B------:R-:W-:Y:S05]  /*19b30*/  EXIT ;  /* 0x000000000000794d */ /* 0x000fea0003800000 */
.L_x_5012:
[----:B------:R-:W-:Y:S01]  /*19b40*/  IMAD.MOV.U32 R147, RZ, RZ, R122 ;  /* 0x000000ffff937224 */ /* 0x000fe200078e007a */
[----:B------:R-:W-:Y:S01]  /*19b50*/  MOV R136, 0x1 ;  /* 0x0000000100887802 */ /* 0x000fe20000000f00 */
[----:B------:R-:W-:Y:S01]  /*19b60*/  IMAD.MOV.U32 R149, RZ, RZ, 0x1f ;  /* 0x0000001fff957424 */ /* 0x000fe200078e00ff */
[----:B------:R-:W-:-:S07]  /*19b70*/  MOV R132, 0xffffffff ;  /* 0xffffffff00847802 */ /* 0x000fce0000000f00 */
[----:B------:R-:W-:Y:S05]  /*19b80*/  WARPSYNC.COLLECTIVE R132, `(.L_x_5022) ;  /* 0x0000000084087348 */ /* 0x000fea0003c00000 */
[----:B------:R0:W1:Y:S02]  /*19b90*/  SHFL.BFLY P5, R134, R147, R136, R149 ;  /* 0x0c00008893867389 */ /* 0x00006400000a0095 */
[----:B01----:R-:W-:Y:S01]  /*19ba0*/  ENDCOLLECTIVE ;  /* 0x000000000000791b */ /* 0x003fe20003800000 */
.L_x_5022:
[----:B------:R-:W-:Y:S02]  /*19bb0*/  IMAD.MOV.U32 R136, RZ, RZ, 0x2 ;  /* 0x00000002ff887424 */ /* 0x000fe400078e00ff */
[----:B------:R-:W-:-:S04]  /*19bc0*/  IMAD.MOV.U32 R73, RZ, RZ, R134 ;  /* 0x000000ffff497224 */ /* 0x000fc800078e0086 */
[----:B------:R-:W-:-:S05]  /*19bd0*/  FADD.FTZ R124, R122, R73 ;  /* 0x000000497a7c7221 */ /* 0x000fca0000010000 */
[----:B------:R-:W-:-:S07]  /*19be0*/  MOV R147, R124 ;  /* 0x0000007c00937202 */ /* 0x000fce0000000f00 */
[----:B------:R-:W-:Y:S05]  /*19bf0*/  WARPSYNC.COLLECTIVE R132, `(.L_x_5023) ;  /* 0x0000000084087348 */ /* 0x000fea0003c00000 */
[----:B------:R0:W1:Y:S02]  /*19c00*/  SHFL.BFLY P5, R134, R147, R136, R149 ;  /* 0x0c00008893867389 */ /* 0x00006400000a0095 */
[----:B01----:R-:W-:Y:S01]  /*19c10*/  ENDCOLLECTIVE ;  /* 0x000000000000791b */ /* 0x003fe20003800000 */
.L_x_5023:
[----:B------:R-:W-:Y:S01]  /*19c20*/  HFMA2.MMA R136, -RZ, RZ, 0, 2.384185791015625e-07 ;  /* 0x00000004ff887435 */ /* 0x000fe200000001ff */
[----:B------:R-:W-:-:S05]  /*19c30*/  MOV R73, R134 ;  /* 0x0000008600497202 */ /* 0x000fca0000000f00 */
[----:B------:R-:W-:-:S04]  /*19c40*/  FADD.FTZ R126, R124, R73 ;  /* 0x000000497c7e7221 */ /* 0x000fc80000010000 */
[----:B------:R-:W-:-:S07]  /*19c50*/  IMAD.MOV.U32 R147, RZ, RZ, R126 ;  /* 0x000000ffff937224 */ /* 0x000fce00078e007e */
[----:B------:R-:W-:Y:S05]  /*19c60*/  WARPSYNC.COLLECTIVE R132, `(.L_x_5024) ;  /* 0x0000000084087348 */ /* 0x000fea0003c00000 */
[----:B------:R0:W1:Y:S02]  /*19c70*/  SHFL.BFLY P5, R134, R147, R136, R149 ;  /* 0x0c00008893867389 */ /* 0x00006400000a0095 */
[----:B01----:R-:W-:Y:S01]  /*19c80*/  ENDCOLLECTIVE ;  /* 0x000000000000791b */ /* 0x003fe20003800000 */
.L_x_5024:
[----:B------:R-:W-:Y:S02]  /*19c90*/  IMAD.MOV.U32 R136, RZ, RZ, 0x8 ;  /* 0x00000008ff887424 */ /* 0x000fe400078e00ff */
[----:B------:R-:W-:-:S04]  /*19ca0*/  IMAD.MOV.U32 R73, RZ, RZ, R134 ;  /* 0x000000ffff497224 */ /* 0x000fc800078e0086 */
[----:B------:R-:W-:-:S05]  /*19cb0*/  FADD.FTZ R128, R126, R73 ;  /* 0x000000497e807221 */ /* 0x000fca0000010000 */
[----:B------:R-:W-:-:S07]  /*19cc0*/  MOV R147, R128 ;  /* 0x0000008000937202 */ /* 0x000fce0000000f00 */
[----:B------:R-:W-:Y:S05]  /*19cd0*/  WARPSYNC.COLLECTIVE R132, `(.L_x_5025) ;  /* 0x0000000084087348 */ /* 0x000fea0003c00000 */
[----:B------:R0:W1:Y:S02]  /*19ce0*/  SHFL.BFLY P5, R134, R147, R136, R149 ;  /* 0x0c00008893867389 */ /* 0x00006400000a0095 */
[----:B01----:R-:W-:Y:S01]  /*19cf0*/  ENDCOLLECTIVE ;  /* 0x000000000000791b */ /* 0x003fe20003800000 */
.L_x_5025:
[----:B------:R-:W-:Y:S01]  /*19d00*/  HFMA2.MMA R136, -RZ, RZ, 0, 9.5367431640625e-07 ;  /* 0x00000010ff887435 */ /* 0x000fe200000001ff */
[----:B------:R-:W-:-:S05]  /*19d10*/  MOV R73, R134 ;  /* 0x0000008600497202 */ /* 0x000fca0000000f00 */
[----:B------:R-:W-:-:S04]  /*19d20*/  FADD.FTZ R130, R128, R73 ;  /* 0x0000004980827221 */ /* 0x000fc80000010000 */
[----:B------:R-:W-:-:S07]  /*19d30*/  IMAD.MOV.U32 R147, RZ, RZ, R130 ;  /* 0x000000ffff937224 */ /* 0x000fce00078e0082 */
[----:B------:R-:W-:Y:S05]  /*19d40*/  WARPSYNC.COLLECTIVE R132, `(.L_x_5026) ;  /* 0x0000000084087348 */ /* 0x000fea0003c00000 */
[----:B------:R0:W1:Y:S02]  /*19d50*/  SHFL.BFLY P5, R134, R147, R136, R149 ;  /* 0x0c00008893867389 */ /* 0x00006400000a0095 */
[----:B01----:R-:W-:Y:S01]  /*19d60*/  ENDCOLLECTIVE ;  /* 0x000000000000791b */ /* 0x003fe20003800000 */
.L_x_5026:
        /* <DEDUP_REMOVED lines=73> */
.L_x_5027:
[----:B------:R-:W-:Y:S01]  /*1a200*/  HFMA2.MMA R136, -RZ, RZ, 0, 1.1920928955078125e-07 ;  /* 0x00000002ff887435 */ /* 0x000fe200000001ff */
[----:B------:R-:W-:-:S05]  /*1a210*/  MOV R122, R134 ;  /* 0x00000086007a7202 */ /* 0x000fca0000000f00 */
[----:B------:R-:W-:-:S04]  /*1a220*/  FADD.FTZ R122, R73, R122 ;  /* 0x0000007a497a7221 */ /* 0x000fc80000010000 */
[----:B------:R-:W-:-:S07]  /*1a230*/  IMAD.MOV.U32 R147, RZ, RZ, R122 ;  /* 0x000000ffff937224 */ /* 0x000fce00078e007a */
[----:B------:R-:W-:Y:S05]  /*1a240*/  WARPSYNC.COLLECTIVE R132, `(.L_x_5028) ;  /* 0x0000000084087348 */ /* 0x000fea0003c00000 */
[----:B------:R0:W1:Y:S02]  /*1a250*/  SHFL.BFLY P5, R134, R147, R136, R149 ;  /* 0x0c00008893867389 */ /* 0x00006400000a0095 */
[----:B01----:R-:W-:Y:S01]  /*1a260*/  ENDCOLLECTIVE ;  /* 0x000000000000791b */ /* 0x003fe20003800000 */
.L_x_5028:
[----:B------:R-:W-:Y:S02]  /*1a270*/  IMAD.MOV.U32 R136, RZ, RZ, 0x4 ;  /* 0x00000004ff887424 */ /* 0x000fe400078e00ff */
[----:B------:R-:W-:-:S04]  /*1a280*/  IMAD.MOV.U32 R143, RZ, RZ, R134 ;  /* 0x000000ffff8f7224 */ /* 0x000fc800078e0086 */
[----:B------:R-:W-:-:S05]  /*1a290*/  FADD.FTZ R143, R122, R143 ;  /* 0x0000008f7a8f7221 */ /* 0x000fca0000010000 */
[----:B------:R-:W-:-:S07]  /*1a2a0*/  MOV R147, R143 ;  /* 0x0000008f00937202 */ /* 0x000fce0000000f00 */
[----:B------:R-:W-:Y:S05]  /*1a2b0*/  WARPSYNC.COLLECTIVE R132, `(.L_x_5029) ;  /* 0x0000000084087348 */ /* 0x000fea0003c00000 */
[----:B------:R0:W1:Y:S02]  /*1a2c0*/  SHFL.BFLY P5, R134, R147, R136, R149 ;  /* 0x0c00008893867389 */ /* 0x00006400000a0095 */
[----:B01----:R-:W-:Y:S01]  /*1a2d0*/  ENDCOLLECTIVE ;  /* 0x000000000000791b */ /* 0x003fe20003800000 */
.L_x_5029:
[----:B------:R-:W-:Y:S01]  /*1a2e0*/  HFMA2.MMA R136, -RZ, RZ, 0, 4.76837158203125e-07 ;  /* 0x00000008ff887435 */ /* 0x000fe200000001ff */
[----:B------:R-:W-:-:S05]  /*1a2f0*/  MOV R124, R134 ;  /* 0x00000086007c7202 */ /* 0x000fca0000000f00 */
[----:B------:R-:W-:-:S04]  /*1a300*/  FADD.FTZ R124, R143, R124 ;  /* 0x0000007c8f7c7221 */ /* 0x000fc80000010000 */
[----:B------:R-:W-:-:S07]  /*1a310*/  IMAD.MOV.U32 R147, RZ, RZ, R124 ;  /* 0x000000ffff937224 */ /* 0x000fce00078e007c */
[----:B------:R-:W-:Y:S05]  /*1a320*/  WARPSYNC.COLLECTIVE R132, `(.L_x_5030) ;  /* 0x0000000084087348 */ /* 0x000fea0003c00000 */
[----:B------:R0:W1:Y:S02]  /*1a330*/  SHFL.BFLY P5, R134, R147, R136, R149 ;  /* 0x0c00008893867389 */ /* 0x00006400000a0095 */
[----:B01----:R-:W-:Y:S01]  /*1a340*/  ENDCOLLECTIVE ;  /* 0x000000000000791b */ /* 0x003fe20003800000 */
.L_x_5030:
[----:B------:R-:W-:Y:S02]  /*1a350*/  IMAD.MOV.U32 R136, RZ, RZ, 0x10 ;  /* 0x00000010ff887424 */ /* 0x000fe400078e00ff */
[----:B------:R-:W-:-:S04]  /*1a360*/  IMAD.MOV.U32 R145, RZ, RZ, R134 ;  /* 0x000000ffff917224 */ /* 0x000fc800078e0086 */
[----:B------:R-:W-:-:S05]  /*1a370*/  FADD.FTZ R145, R124, R145 ;  /* 0x000000917c917221 */ /* 0x000fca0000010000 */
[----:B------:R-:W-:-:S07]  /*1a380*/  MOV R147, R145 ;  /* 0x0000009100937202 */ /* 0x000fce0000000f00 */
[----:B------:R-:W-:Y:S05]  /*1a390*/  WARPSYNC.COLLECTIVE R132, `(.L_x_5031) ;  /* 0x0000000084087348 */ /* 0x000fea0003c00000 */
[----:B------:R0:W1:Y:S02]  /*1a3a0*/  SHFL.BFLY P5, R134, R147, R136, R149 ;  /* 0x0c00008893867389 */ /* 0x00006400000a0095 */
[----:B01----:R-:W-:Y:S01]  /*1a3b0*/  ENDCOLLECTIVE ;  /* 0x000000000000791b */ /* 0x003fe20003800000 */
.L_x_5031:
[----:B------:R-:W-:Y:S01]  /*1a3c0*/  MOV R126, R134 ;  /* 0x00000086007e7202 */ /* 0x000fe20000000f00 */
[----:B------:R-:W-:Y:S06]  /*1a3d0*/  BRA `(.L_x_5032) ;  /* 0xffffffe800307947 */ /* 0x000fec000383ffff */
.L_x_5033:
        /* <DEDUP_REMOVED lines=10> */
.L_x_27034:


//--------------------- .text._ZN10layer_norm31ln_parallel_residual_fwd_kernelINS_13Kernel_traitsI6__halfS2_S2_S2_fjLj8192ELj1ELj1ELj8ELj16ENS_18Kernel_traits_baseILj8192ES2_S2_S2_S2_fjLj256EEEEELb1ELb1ELb1EEEvNS_9FwdParamsE --------------------------
	.section	.text._ZN10layer_norm31ln_parallel_residual_fwd_kernelINS_13Kernel_traitsI6__halfS2_S2_S2_fjLj8192ELj1ELj1ELj8ELj16ENS_18Kernel_traits_baseILj8192ES2_S2_S2_S2_fjLj256EEEEELb1ELb1ELb1EEEvNS_9FwdParamsE,"ax",@progbits
	.align	128
        .global         _ZN10layer_norm31ln_parallel_residual_fwd_kernelINS_13Kernel_traitsI6__halfS2_S2_S2_fjLj8192ELj1ELj1ELj8ELj16ENS_18Kernel_traits_baseILj8192ES2_S2_S2_S2_fjLj256EEEEELb1ELb1ELb1EEEvNS_9FwdParamsE
        .type           _ZN10layer_norm31ln_parallel_residual_fwd_kernelINS_13Kernel_traitsI6__halfS2_S2_S2_fjLj8192ELj1ELj1ELj8ELj16ENS_18Kernel_traits_baseILj8192ES2_S2_S2_S2_fjLj256EEEEELb1ELb1ELb1EEEvNS_9FwdParamsE,@function
        .size           _ZN10layer_norm31ln_parallel_residual_fwd_kernelINS_13Kernel_traitsI6__halfS2_S2_S2_fjLj8192ELj1ELj1ELj8ELj16ENS_18Kernel_traits_baseILj8192ES2_S2_S2_S2_fjLj256EEEEELb1ELb1ELb1EEEvNS_9FwdParamsE,(.L_x_27035 - _ZN10layer_norm31ln_parallel_residual_fwd_kernelINS_13Kernel_traitsI6__halfS2_S2_S2_fjLj8192ELj1ELj1ELj8ELj16ENS_18Kernel_traits_baseILj8192ES2_S2_S2_S2_fjLj256EEEEELb1ELb1ELb1EEEvNS_9FwdParamsE)
        .other          _ZN10layer_norm31ln_parallel_residual_fwd_kernelINS_13Kernel_traitsI6__halfS2_S2_S2_fjLj8192ELj1ELj1ELj8ELj16ENS_18Kernel_traits_baseILj8192ES2_S2_S2_S2_fjLj256EEEEELb1ELb1ELb1EEEvNS_9FwdParamsE,@"STO_CUDA_ENTRY STV_DEFAULT"
_ZN10layer_norm31ln_parallel_residual_fwd_kernelINS_13Kernel_traitsI6__halfS2_S2_S2_fjLj8192ELj1ELj1ELj8ELj16ENS_18Kernel_traits_baseILj8192ES2_S2_S2_S2_fjLj256EEEEELb1ELb1ELb1EEEvNS_9FwdParamsE:
.text._ZN10layer_norm31ln_parallel_residual_fwd_kernelINS_13Kernel_traitsI6__halfS2_S2_S2_fjLj8192ELj1ELj1ELj8ELj16ENS_18Kernel_traits_baseILj8192ES2_S2_S2_S2_fjLj256EEEEELb1ELb1ELb1EEEvNS_9FwdParamsE:
        /* <DEDUP_REMOVED lines=41> */
[----:B------:R-:W-:Y:S01]  /*0290*/  ULDC.64 UR6, c[0x0][0x228] ;  /* 0x00008a0000067ab9 */ /* 0x000fe20000000a00 */
[----:B-----5:R-:W-:-:S02]  /*02a0*/  @!P0 CS2R R24, SRZ ;  /* 0x0000000000188805 */ /* 0x020fc4000001ff00 */
[----:B------:R-:W-:Y:S02]  /*02b0*/  @!P0 CS2R R26, SRZ ;  /* 0x00000000001a8805 */ /* 0x000fe4000001ff00 */
[----:B------:R-:W-:Y:S02]  /*02c0*/  @!P0 CS2R R32, SRZ ;  /* 0x0000000000208805 */ /* 0x000fe4000001ff00 */
[----:B------:R-:W-:Y:S02]  /*02d0*/  @!P0 CS2R R34, SRZ ;  /* 0x0000000000228805 */ /* 0x000fe4000001ff00 */
[----:B------:R-:W-:Y:S02]  /*02e0*/  @!P0 CS2R R40, SRZ ;  /* 0x0000000000288805 */ /* 0x000fe4000001ff00 */
[----:B------:R-:W-:Y:S02]  /*02f0*/  @!P0 CS2R R42, SRZ ;  /* 0x00000000002a8805 */ /* 0x000fe4000001ff00 */
[----:B------:R-:W-:-:S02]  /*0300*/  @!P0 CS2R R56, SRZ ;  /* 0x0000000000388805 */ /* 0x000fc4000001ff00 */
[C---:B-1----:R-:W-:Y:S01]  /*0310*/  IADD3 R6, R115.reuse, 0x76cf5d0a, RZ ;  /* 0x76cf5d0a73067810 */ /* 0x042fe20007ffe0ff */
[C---:B------:R-:W-:Y:S01]  /*0320*/  VIADD R7, R115.reuse, 0x32370b8f ;  /* 0x32370b8f73077836 */ /* 0x040fe20000000000 */
[----:B------:R-:W-:Y:S02]  /*0330*/  @!P0 CS2R R58, SRZ ;  /* 0x00000000003a8805 */ /* 0x000fe4000001ff00 */
[----:B0-----:R-:W-:Y:S01]  /*0340*/  @P1 IADD3 R134, P2, R4, R3, RZ ;  /* 0x0000000304861210 */ /* 0x001fe20007f5e0ff */
[C---:B------:R-:W-:Y:S01]  /*0350*/  VIADD R4, R114.reuse, 0x9e3779b9 ;  /* 0x9e3779b972047836 */ /* 0x040fe20000000000 */
[C---:B------:R-:W-:Y:S01]  /*0360*/  IADD3 R3, R115.reuse, -0x4498517b, RZ ;  /* 0xbb67ae8573037810 */ /* 0x040fe20007ffe0ff */
[----:B------:R-:W-:Y:S01]  /*0370*/  HADD2.F32 R30, -RZ, R33.H1_H1 ;  /* 0x30000021ff1e7230 */ /* 0x000fe20000004100 */
[----:B------:R-:W-:Y:S01]  /*0380*/  ISETP.NE.U32.AND P0, PT, RZ, UR6, PT ;  /* 0x00000006ff007c0c */ /* 0x000fe2000bf05070 */
[----:B------:R-:W-:Y:S01]  /*0390*/  @P1 IMAD.X R135, RZ, RZ, R5, P2 ;  /* 0x000000ffff871224 */ /* 0x000fe200010e0605 */
[----:B------:R-:W-:Y:S01]  /*03a0*/  ULDC.U8 UR6, c[0x0][0x2a0] ;  /* 0x0000a80000067ab9 */ /* 0x000fe20000000000 */
[----:B------:R-:W-:Y:S01]  /*03b0*/  VIADD R5, R114, 0x3c6ef372 ;  /* 0x3c6ef37272057836 */ /* 0x000fe20000000000 */
[----:B------:R-:W-:Y:S01]  /*03c0*/  ISETP.NE.AND P1, PT, RZ, UR6, PT ;  /* 0x00000006ff007c0c */ /* 0x000fe2000bf25270 */
[----:B------:R-:W-:Y:S01]  /*03d0*/  HADD2.F32 R31, -RZ, R34.H0_H0 ;  /* 0x20000022ff1f7230 */ /* 0x000fe20000004100 */
[--C-:B------:R-:W-:Y:S01]  /*03e0*/  SHF.R.U64 R111, R134, 0x2, R135.reuse ;  /* 0x00000002866f7819 */ /* 0x100fe20000001287 */
[----:B------:R-:W-:Y:S01]  /*03f0*/  VIADD R49, R115, 0x96a522ad ;  /* 0x96a522ad73317836 */ /* 0x000fe20000000000 */
[----:B------:R-:W-:Y:S01]  /*0400*/  SHF.R.U32.HI R112, RZ, 0x2, R135 ;  /* 0x00000002ff707819 */ /* 0x000fe20000011687 */
[----:B------:R-:W-:Y:S01]  /*0410*/  VIADD R50, R114, 0x8ff34781 ;  /* 0x8ff3478172327836 */ /* 0x000fe20000000000 */
[----:B------:R-:W-:Y:S01]  /*0420*/  LOP3.LUT R55, R55, 0xffffffbf, RZ, 0xc0, !PT ;  /* 0xffffffbf37377812 */ /* 0x000fe200078ec0ff */
[----:B------:R-:W-:Y:S01]  /*0430*/  IMAD.WIDE.U32 R8, R111, -0x2daee0ad, RZ ;  /* 0xd2511f536f087825 */ /* 0x000fe200078e00ff */
[----:B------:R-:W-:Y:S01]  /*0440*/  LOP3.LUT R12, R11, R112, R114, 0x96, !PT ;  /* 0x000000700b0c7212 */ /* 0x000fe200078e9672 */
[----:B------:R-:W-:Y:S01]  /*0450*/  HFMA2.MMA R125, -RZ, RZ, 0, 5.9604644775390625e-08 ;  /* 0x00000001ff7d7435 */ /* 0x000fe200000001ff */
[----:B------:R-:W-:Y:S01]  /*0460*/  LOP3.LUT R134, R134, 0x3, RZ, 0xc0, !PT ;  /* 0x0000000386867812 */ /* 0x000fe200078ec0ff */
[----:B------:R-:W-:Y:S01]  /*0470*/  HADD2.F32 R36, -RZ, R40.H1_H1 ;  /* 0x30000028ff247230 */ /* 0x000fe20000004100 */
[----:B------:R-:W-:Y:S01]  /*0480*/  LOP3.LUT R14, R9, R115, RZ, 0x3c, !PT ;  /* 0x00000073090e7212 */ /* 0x000fe200078e3cff */
[----:B------:R-:W-:Y:S01]  /*0490*/  IMAD.WIDE.U32 R12, R12, -0x2daee0ad, RZ ;  /* 0xd2511f530c0c7825 */ /* 0x000fe200078e00ff */
[----:B------:R-:W-:Y:S01]  /*04a0*/  IADD3 R9, R114, 0x78dde6e4, RZ ;  /* 0x78dde6e472097810 */ /* 0x000fe20007ffe0ff */
[----:B------:R-:W-:Y:S01]  /*04b0*/  ULDC UR10, c[0x0][0x290] ;  /* 0x0000a400000a7ab9 */ /* 0x000fe20000000800 */
[----:B------:R-:W-:Y:S01]  /*04c0*/  LOP3.LUT R116, R0, 0xff, RZ, 0xc0, !PT ;  /* 0x000000ff00747812 */ /* 0x000fe200078ec0ff */
[----:B------:R-:W-:Y:S01]  /*04d0*/  IMAD.WIDE.U32 R14, R14, -0x326172a9, RZ ;  /* 0xcd9e8d570e0e7825 */ /* 0x000fe200078e00ff */
[----:B------:R-:W-:Y:S01]  /*04e0*/  LOP3.LUT R16, R13, R8, R3, 0x96, !PT ;  /* 0x000000080d107212 */ /* 0x000fe200078e9603 */
[----:B------:R-:W-:Y:S01]  /*04f0*/  ULDC.64 UR16, c[0x0][0x228] ;  /* 0x00008a0000107ab9 */ /* 0x000fe20000000a00 */
[----:B------:R-:W-:Y:S01]  /*0500*/  @P1 LOP3.LUT R55, R55, 0x40, RZ, 0xfc, !PT ;  /* 0x0000004037371812 */ /* 0x000fe200078efcff */
[----:B------:R-:W-:Y:S01]  /*0510*/  VIADD R8, R114, 0xdaa66d2b ;  /* 0xdaa66d2b72087836 */ /* 0x000fe20000000000 */
[----:B------:R-:W-:Y:S01]  /*0520*/  LOP3.LUT R10, R15, R4, R10, 0x96, !PT ;  /* 0x000000040f0a7212 */ /* 0x000fe200078e960a */
[----:B------:R-:W-:Y:S01]  /*0530*/  IMAD.WIDE.U32 R16, R16, -0x326172a9, RZ ;  /* 0xcd9e8d5710107825 */ /* 0x000fe200078e00ff */
[----:B------:R-:W-:Y:S01]  /*0540*/  ISETP.NE.AND.EX P0, PT, RZ, UR7, PT, P0 ;  /* 0x00000007ff007c0c */ /* 0x000fe2000bf05300 */
[----:B------:R-:W-:Y:S01]  /*0550*/  ULDC UR7, c[0x0][0x218] ;  /* 0x0000860000077ab9 */ /* 0x000fe20000000800 */
[----:B------:R-:W-:Y:S01]  /*0560*/  ULDC.64 UR8, c[0x0][0x230] ;  /* 0x00008c0000087ab9 */ /* 0x000fe20000000a00 */
[----:B------:R-:W-:Y:S01]  /*0570*/  IMAD.WIDE.U32 R10, R10, -0x2daee0ad, RZ ;  /* 0xd2511f530a0a7825 */ /* 0x000fe200078e00ff */
[----:B------:R-:W-:Y:S01]  /*0580*/  LOP3.LUT R13, R17, R14, R5, 0x96, !PT ;  /* 0x0000000e110d7212 */ /* 0x000fe200078e9605 */
[----:B------:R-:W-:Y:S01]  /*0590*/  ULDC.64 UR12, c[0x0][0x2b8] ;  /* 0x0000ae00000c7ab9 */ /* 0x000fe20000000a00 */
[----:B------:R-:W-:Y:S01]  /*05a0*/  ULDC.64 UR14, c[0x0][0x210] ;  /* 0x00008400000e7ab9 */ /* 0x000fe20000000a00 */
[----:B------:R-:W-:Y:S01]  /*05b0*/  HADD2.F32 R37, -RZ, R41.H0_H0 ;  /* 0x20000029ff257230 */ /* 0x000fe20000004100 */
[----:B------:R-:W-:Y:S01]  /*05c0*/  LOP3.LUT R14, R11, R12, R6, 0x96, !PT ;  /* 0x0000000c0b0e7212 */ /* 0x000fe200078e9606 */
[----:B------:R-:W-:-:S04]  /*05d0*/  IMAD.WIDE.U32 R12, R13, -0x2daee0ad, RZ ;  /* 0xd2511f530d0c7825 */ /* 0x000fc800078e00ff */
[----:B------:R-:W-:Y:S01]  /*05e0*/  IMAD.WIDE.U32 R14, R14, -0x326172a9, RZ ;  /* 0xcd9e8d570e0e7825 */ /* 0x000fe200078e00ff */
[----:B------:R-:W-:-:S03]  /*05f0*/  LOP3.LUT R18, R13, R10, R7, 0x96, !PT ;  /* 0x0000000a0d127212 */ /* 0x000fc600078e9607 */
[----:B------:R-:W-:Y:S01]  /*0600*/  VIADD R10, R115, 0xed9eba14 ;  /* 0xed9eba14730a7836 */ /* 0x000fe20000000000 */
[----:B------:R-:W-:Y:S01]  /*0610*/  LOP3.LUT R16, R15, R16, R8, 0x96, !PT ;  /* 0x000000100f107212 */ /* 0x000fe200078e9608 */
[----:B------:R-:W-:Y:S01]  /*0620*/  IMAD.WIDE.U32 R18, R18, -0x326172a9, RZ ;  /* 0xcd9e8d5712127825 */ /* 0x000fe200078e00ff */
[----:B------:R-:W-:-:S03]  /*0630*/  IADD3 R15, R115, 0x1fd5c5a3, RZ ;  /* 0x1fd5c5a3730f7810 */ /* 0x000fc60007ffe0ff */
        /* <DEDUP_REMOVED lines=10> */
[----:B------:R-:W-:-:S04]  /*06e0*/  IMAD.WIDE.U32 R28, R28, -0x326172a9, RZ ;  /* 0xcd9e8d571c1c7825 */ /* 0x000fc800078e00ff */
[----:B------:R-:W-:Y:S01]  /*06f0*/  IMAD.WIDE.U32 R18, R18, -0x2daee0ad, RZ ;  /* 0xd2511f5312127825 */ /* 0x000fe200078e00ff */
[----:B------:R-:W-:-:S03]  /*0700*/  LOP3.LUT R21, R29, R22, R13, 0x96, !PT ;  /* 0x000000161d157212 */ /* 0x000fc600078e960d */
[----:B------:R-:W-:Y:S02]  /*0710*/  VIADD R14, R115, 0x646e171e ;  /* 0x646e171e730e7836 */ /* 0x000fe40000000000 */
[C---:B------:R-:W-:Y:S02]  /*0720*/  VIADD R16, R114.reuse, 0x5384540f ;  /* 0x5384540f72107836 */ /* 0x040fe40000000000 */
[----:B------:R-:W-:Y:S01]  /*0730*/  VIADD R17, R114, 0xf1bbcdc8 ;  /* 0xf1bbcdc872117836 */ /* 0x000fe20000000000 */
[----:B------:R-:W-:Y:S01]  /*0740*/  LOP3.LUT R22, R19, R20, R14, 0x96, !PT ;  /* 0x0000001413167212 */ /* 0x000fe200078e960e */
[----:B------:R-:W-:-:S04]  /*0750*/  IMAD.WIDE.U32 R20, R21, -0x2daee0ad, RZ ;  /* 0xd2511f5315147825 */ /* 0x000fc800078e00ff */
[----:B------:R-:W-:Y:S01]  /*0760*/  IMAD.WIDE.U32 R22, R22, -0x326172a9, RZ ;  /* 0xcd9e8d5716167825 */ /* 0x000fe200078e00ff */
[----:B------:R-:W-:Y:S02]  /*0770*/  LOP3.LUT R143, R21, R18, R15, 0x96, !PT ;  /* 0x00000012158f7212 */ /* 0x000fe400078e960f */
[----:B------:R-:W-:Y:S01]  /*0780*/  IADD3 R18, R115, -0x24c28bd8, RZ ;  /* 0xdb3d742873127810 */ /* 0x000fe20007ffe0ff */
[----:B------:R-:W-:Y:S01]  /*0790*/  HADD2.F32 R29, -RZ, R33.H0_H0 ;  /* 0x20000021ff1d7230 */ /* 0x000fe20000004100 */
[----:B------:R-:W-:Y:S01]  /*07a0*/  LOP3.LUT R142, R23, R28, R16, 0x96, !PT ;  /* 0x0000001c178e7212 */ /* 0x000fe200078e9610 */
[----:B------:R-:W-:-:S04]  /*07b0*/  IMAD.HI.U32 R21, R143, -0x326172a9, RZ ;  /* 0xcd9e8d578f157827 */ /* 0x000fc800078e00ff */
[----:B------:R-:W-:Y:S01]  /*07c0*/  IMAD.HI.U32 R19, R142, -0x2daee0ad, RZ ;  /* 0xd2511f538e137827 */ /* 0x000fe200078e00ff */
[----:B------:R-:W-:-:S03]  /*07d0*/  LOP3.LUT R132, R21, R22, R17, 0x96, !PT ;  /* 0x0000001615847212 */ /* 0x000fc600078e9611 */
[--C-:B------:R-:W-:Y:S01]  /*07e0*/  HADD2.F32 R21, -RZ, R25.reuse.H0_H0 ;  /* 0x20000019ff157230 */ /* 0x100fe20000004100 */
[----:B------:R-:W-:Y:S01]  /*07f0*/  LOP3.LUT R130, R19, R20, R18, 0x96, !PT ;  /* 0x0000001413827212 */ /* 0x000fe200078e9612 */
[--C-:B------:R-:W-:Y:S02]  /*0800*/  HADD2.F32 R19, -RZ, R24.reuse.H0_H0 ;  /* 0x20000018ff137230 */ /* 0x100fe40000004100 */
        /* <DEDUP_REMOVED lines=8> */
[----:B------:R-:W-:Y:S02]  /*0890*/  HADD2.F32 R32, -RZ, R34.H1_H1 ;  /* 0x30000022ff207230 */ /* 0x000fe40000004100 */
[----:B------:R-:W-:-:S02]  /*08a0*/  IMAD R143, R143, -0x326172a9, RZ ;  /* 0xcd9e8d578f8f7824 */ /* 0x000fc400078e02ff */
[----:B------:R-:W-:Y:S02]  /*08b0*/  IMAD R142, R142, -0x2daee0ad, RZ ;  /* 0xd2511f538e8e7824 */ /* 0x000fe400078e02ff */
[----:B------:R-:W-:-:S04]  /*08c0*/  IMAD.HI.U32 R53, R132, -0x2daee0ad, RZ ;  /* 0xd2511f5384357827 */ /* 0x000fc800078e00ff */
[----:B------:R-:W-:Y:S01]  /*08d0*/  IMAD.HI.U32 R54, R130, -0x326172a9, RZ ;  /* 0xcd9e8d5782367827 */ /* 0x000fe200078e00ff */
[----:B------:R-:W-:-:S03]  /*08e0*/  LOP3.LUT R142, R53, R142, R49, 0x96, !PT ;  /* 0x0000008e358e7212 */ /* 0x000fc600078e9631 */
[--C-:B------:R-:W-:Y:S01]  /*08f0*/  HADD2.F32 R33, -RZ, R35.reuse.H0_H0 ;  /* 0x20000023ff217230 */ /* 0x100fe20000004100 */
[----:B------:R-:W-:Y:S01]  /*0900*/  LOP3.LUT R143, R54, R143, R50, 0x96, !PT ;  /* 0x0000008f368f7212 */ /* 0x000fe200078e9632 */
[----:B------:R-:W-:Y:S02]  /*0910*/  HADD2.F32 R34, -RZ, R35.H1_H1 ;  /* 0x30000023ff227230 */ /* 0x000fe40000004100 */
[----:B------:R-:W-:Y:S02]  /*0920*/  HADD2.F32 R35, -RZ, R40.H0_H0 ;  /* 0x20000028ff237230 */ /* 0x000fe40000004100 */
        /* <DEDUP_REMOVED lines=13> */
[----:B------:R-:W-:Y:S02]  /*0a00*/  IMAD.MOV.U32 R113, RZ, RZ, RZ ;  /* 0x000000ffff717224 */ /* 0x000fe400078e00ff */
[----:B------:R-:W-:-:S02]  /*0a10*/  IMAD R132, R132, -0x2daee0ad, RZ ;  /* 0xd2511f5384847824 */ /* 0x000fc400078e02ff */
[----:B------:R-:W-:Y:S02]  /*0a20*/  IMAD R130, R130, -0x326172a9, RZ ;  /* 0xcd9e8d5782827824 */ /* 0x000fe400078e02ff */
[--C-:B--2---:R-:W-:Y:S02]  /*0a30*/  HADD2.F32 R54, -RZ, R60.reuse.H0_H0 ;  /* 0x2000003cff367230 */ /* 0x104fe40000004100 */
[----:B------:R-:W-:Y:S02]  /*0a40*/  HADD2.F32 R53, -RZ, R60.H1_H1 ;  /* 0x3000003cff357230 */ /* 0x000fe40000004100 */
[--C-:B------:R-:W-:Y:S02]  /*0a50*/  HADD2.F32 R56, -RZ, R61.reuse.H0_H0 ;  /* 0x2000003dff387230 */ /* 0x100fe40000004100 */
[----:B------:R-:W-:Y:S02]  /*0a60*/  HADD2.F32 R57, -RZ, R61.H1_H1 ;  /* 0x3000003dff397230 */ /* 0x000fe40000004100 */
[----:B------:R-:W-:-:S02]  /*0a70*/  HADD2.F32 R58, -RZ, R62.H0_H0 ;  /* 0x2000003eff3a7230 */ /* 0x000fc40000004100 */
[----:B------:R-:W-:Y:S02]  /*0a80*/  HADD2.F32 R59, -RZ, R62.H1_H1 ;  /* 0x3000003eff3b7230 */ /* 0x000fe40000004100 */
[--C-:B------:R-:W-:Y:S02]  /*0a90*/  HADD2.F32 R84, -RZ, R63.reuse.H0_H0 ;  /* 0x2000003fff547230 */ /* 0x100fe40000004100 */
[----:B------:R-:W-:Y:S02]  /*0aa0*/  HADD2.F32 R85, -RZ, R63.H1_H1 ;  /* 0x3000003fff557230 */ /* 0x000fe40000004100 */
[--C-:B---3--:R-:W-:Y:S02]  /*0ab0*/  HADD2.F32 R86, -RZ, R64.reuse.H0_H0 ;  /* 0x20000040ff567230 */ /* 0x108fe40000004100 */
[----:B------:R-:W-:Y:S02]  /*0ac0*/  HADD2.F32 R87, -RZ, R64.H1_H1 ;  /* 0x30000040ff577230 */ /* 0x000fe40000004100 */
[----:B------:R-:W-:-:S02]  /*0ad0*/  HADD2.F32 R88, -RZ, R65.H0_H0 ;  /* 0x20000041ff587230 */ /* 0x000fc40000004100 */
[----:B------:R-:W-:Y:S02]  /*0ae0*/  HADD2.F32 R89, -RZ, R65.H1_H1 ;  /* 0x30000041ff597230 */ /* 0x000fe40000004100 */
[--C-:B------:R-:W-:Y:S02]  /*0af0*/  HADD2.F32 R90, -RZ, R66.reuse.H0_H0 ;  /* 0x20000042ff5a7230 */ /* 0x100fe40000004100 */
[----:B------:R-:W-:Y:S02]  /*0b00*/  HADD2.F32 R91, -RZ, R66.H1_H1 ;  /* 0x30000042ff5b7230 */ /* 0x000fe40000004100 */
[--C-:B------:R-:W-:Y:S02]  /*0b10*/  HADD2.F32 R92, -RZ, R67.reuse.H0_H0 ;  /* 0x20000043ff5c7230 */ /* 0x100fe40000004100 */
[----:B------:R-:W-:Y:S02]  /*0b20*/  HADD2.F32 R93, -RZ, R67.H1_H1 ;  /* 0x30000043ff5d7230 */ /* 0x000fe40000004100 */
[----:B----4-:R-:W-:-:S02]  /*0b30*/  HADD2.F32 R94, -RZ, R68.H0_H0 ;  /* 0x20000044ff5e7230 */ /* 0x010fc40000004100 */
        /* <DEDUP_REMOVED lines=14> */
[----:B------:R-:W-:-:S07]  /*0c20*/  HADD2.F32 R109, -RZ, R75.H1_H1 ;  /* 0x3000004bff6d7230 */ /* 0x000fce0000004100 */
.L_x_5551:
        /* <DEDUP_REMOVED lines=27> */
.L_x_5035:
[----:B------:R-:W-:-:S07]  /*0de0*/  MOV R81, R130 ;  /* 0x0000008200517202 */ /* 0x000fce0000000f00 */
.L_x_5036:
[----:B------:R-:W-:Y:S05]  /*0df0*/  BSYNC B0 ;  /* 0x0000000000007941 */ /* 0x000fea0003800000 */
.L_x_5034:
        /* <DEDUP_REMOVED lines=16> */
.L_x_5040:
[----:B------:R-:W-:Y:S05]  /*0f00*/  BSYNC B1 ;  /* 0x0000000000017941 */ /* 0x000fea0003800000 */
.L_x_5039:
        /* <DEDUP_REMOVED lines=42> */
.L_x_5038:
[----:B------:R-:W-:Y:S05]  /*11b0*/  BSYNC B0 ;  /* 0x0000000000007941 */ /* 0x000fea0003800000 */
.L_x_5037:
[----:B------:R-:W0:Y:S01]  /*11c0*/  LDC R76, c[0x0][0x294] ;  /* 0x0000a500ff4c7b82 */ /* 0x000e220000000800 */
[----:B------:R-:W-:Y:S01]  /*11d0*/  HFMA2.MMA R72, -RZ, RZ, 0.1171875, 0 ;  /* 0x2f800000ff487435 */ /* 0x000fe200000001ff */
[----:B------:R-:W-:Y:S01]  /*11e0*/  I2FP.F32.U32 R73, R81 ;  /* 0x0000005100497245 */ /* 0x000fe20000201000 */
[----:B-----5:R-:W-:Y:S01]  /*11f0*/  HADD2.F32 R75, -RZ, R68.H0_H0 ;  /* 0x20000044ff4b7230 */ /* 0x020fe20000004100 */
[----:B------:R-:W-:Y:S02]  /*1200*/  ISETP.NE.U32.AND P2, PT, RZ, UR16, PT ;  /* 0x00000010ff007c0c */ /* 0x000fe4000bf45070 */
[----:B------:R-:W-:Y:S02]  /*1210*/  LOP3.LUT R55, R55, 0xffffffdf, RZ, 0xc0, !PT ;  /* 0xffffffdf37377812 */ /* 0x000fe400078ec0ff */
[----:B------:R-:W1:Y:S01]  /*1220*/  LDC R74, c[0x0][0x298] ;  /* 0x0000a600ff4a7b82 */ /* 0x000e620000000800 */
[----:B------:R-:W-:Y:S02]  /*1230*/  ISETP.NE.AND.EX P2, PT, RZ, UR17, PT, P2 ;  /* 0x00000011ff007c0c */ /* 0x000fe4000bf45320 */
        /* <DEDUP_REMOVED lines=12> */
.L_x_5041:
        /* <DEDUP_REMOVED lines=12> */
.L_x_5044:
[----:B------:R-:W-:-:S07]  /*13c0*/  IMAD.MOV.U32 R81, RZ, RZ, R130 ;  /* 0x000000ffff517224 */ /* 0x000fce00078e0082 */
.L_x_5045:
[----:B------:R-:W-:Y:S05]  /*13d0*/  BSYNC B0 ;  /* 0x0000000000007941 */ /* 0x000fea0003800000 */
.L_x_5043:
        /* <DEDUP_REMOVED lines=16> */
.L_x_5049:
[----:B------:R-:W-:Y:S05]  /*14e0*/  BSYNC B1 ;  /* 0x0000000000017941 */ /* 0x000fea0003800000 */
.L_x_5048:
        /* <DEDUP_REMOVED lines=42> */
.L_x_5047:
[----:B------:R-:W-:Y:S05]  /*1790*/  BSYNC B0 ;  /* 0x0000000000007941 */ /* 0x000fea0003800000 */
.L_x_5046:
        /* <DEDUP_REMOVED lines=10> */
.L_x_5042:
        /* <DEDUP_REMOVED lines=12> */
.L_x_5051:
[----:B------:R-:W-:-:S07]  /*1900*/  IMAD.MOV.U32 R77, RZ, RZ, R130 ;  /* 0x000000ffff4d7224 */ /* 0x000fce00078e0082 */
.L_x_5052:
[----:B------:R-:W-:Y:S05]  /*1910*/  BSYNC B0 ;  /* 0x0000000000007941 */ /* 0x000fea0003800000 */
.L_x_5050:
        /* <DEDUP_REMOVED lines=16> */
.L_x_5056:
[----:B------:R-:W-:Y:S05]  /*1a20*/  BSYNC B1 ;  /* 0x0000000000017941 */ /* 0x000fea0003800000 */
.L_x_5055:
        /* <DEDUP_REMOVED lines=42> */
.L_x_5054:
[----:B------:R-:W-:Y:S05]  /*1cd0*/  BSYNC B0 ;  /* 0x0000000000007941 */ /* 0x000fea0003800000 */
.L_x_5053:
        /* <DEDUP_REMOVED lines=15> */
.L_x_5057:
        /* <DEDUP_REMOVED lines=12> */
.L_x_5060:
[----:B------:R-:W-:-:S07]  /*1e90*/  IMAD.MOV.U32 R75, RZ, RZ, R130 ;  /* 0x000000ffff4b7224 */ /* 0x000fce00078e0082 */
.L_x_5061:
[----:B------:R-:W-:Y:S05]  /*1ea0*/  BSYNC B0 ;  /* 0x0000000000007941 */ /* 0x000fea0003800000 */
.L_x_5059:
        /* <DEDUP_REMOVED lines=16> */
.L_x_5065:
[----:B------:R-:W-:Y:S05]  /*1fb0*/  BSYNC B1 ;  /* 0x0000000000017941 */ /* 0x000fea0003800000 */
.L_x_5064:
        /* <DEDUP_REMOVED lines=42> */
.L_x_5063:
[----:B------:R-:W-:Y:S05]  /*2260*/  BSYNC B0 ;  /* 0x0000000000007941 */ /* 0x000fea0003800000 */
.L_x_5062:
        /* <DEDUP_REMOVED lines=10> */
.L_x_5058:
        /* <DEDUP_REMOVED lines=12> */
.L_x_5067:
[----:B------:R-:W-:-:S07]  /*23d0*/  MOV R75, R130 ;  /* 0x00000082004b7202 */ /* 0x000fce0000000f00 */
.L_x_5068:
[----:B------:R-:W-:Y:S05]  /*23e0*/  BSYNC B0 ;  /* 0x0000000000007941 */ /* 0x000fea0003800000 */
.L_x_5066:
        /* <DEDUP_REMOVED lines=16> */
.L_x_5072:
[----:B------:R-:W-:Y:S05]  /*24f0*/  BSYNC B1 ;  /* 0x0000000000017941 */ /* 0x000fea0003800000 */
.L_x_5071:
        /* <DEDUP_REMOVED lines=42> */
.L_x_5070:
[----:B------:R-:W-:Y:S05]  /*27a0*/  BSYNC B0 ;  /* 0x0000000000007941 */ /* 0x000fea0003800000 */
.L_x_5069:
        /* <DEDUP_REMOVED lines=15> */
.L_x_5073:
        /* <DEDUP_REMOVED lines=12> */
.L_x_5076:
[----:B------:R-:W-:-:S07]  /*2960*/  MOV R81, R130 ;  /* 0x0000008200517202 */ /* 0x000fce0000000f00 */
.L_x_5077:
[----:B------:R-:W-:Y:S05]  /*2970*/  BSYNC B0 ;  /* 0x0000000000007941 */ /* 0x000fea0003800000 */
.L_x_5075:
        /* <DEDUP_REMOVED lines=16> */
.L_x_5081:
[----:B------:R-:W-:Y:S05]  /*2a80*/  BSYNC B1 ;  /* 0x0000000000017941 */ /* 0x000fea0003800000 */
.L_x_5080:
        /* <DEDUP_REMOVED lines=42> */
.L_x_5079:
[----:B------:R-:W-:Y:S05]  /*2d30*/  BSYNC B0 ;  /* 0x0000000000007941 */ /* 0x000fea0003800000 */
.L_x_5078:
        /* <DEDUP_REMOVED lines=10> */
.L_x_5074:
        /* <DEDUP_REMOVED lines=12> */
.L_x_5083:
[----:B------:R-:W-:-:S07]  /*2ea0*/  IMAD.MOV.U32 R81, RZ, RZ, R130 ;  /* 0x000000ffff517224 */ /* 0x000fce00078e0082 */
.L_x_5084:
[----:B------:R-:W-:Y:S05]  /*2eb0*/  BSYNC B0 ;  /* 0x0000000000007941 */ /* 0x000fea0003800000 */
.L_x_5082:
        /* <DEDUP_REMOVED lines=16> */
.L_x_5088:
[----:B------:R-:W-:Y:S05]  /*2fc0*/  BSYNC B1 ;  /* 0x0000000000017941 */ /* 0x000fea0003800000 */
.L_x_5087:
        /* <DEDUP_REMOVED lines=42> */
.L_x_5086:
[----:B------:R-:W-:Y:S05]  /*3270*/  BSYNC B0 ;  /* 0x0000000000007941 */ /* 0x000fea0003800000 */
.L_x_5085:
        /* <DEDUP_REMOVED lines=15> */
.L_x_5089:
        /* <DEDUP_REMOVED lines=12> */
.L_x_5092:
[----:B------:R-:W-:-:S07]  /*3430*/  MOV R120, R130 ;  /* 0x0000008200787202 */ /* 0x000fce0000000f00 */
.L_x_5093:
[----:B------:R-:W-:Y:S05]  /*3440*/  BSYNC B0 ;  /* 0x0000000000007941 */ /* 0x000fea0003800000 */
.L_x_5091:
        /* <DEDUP_REMOVED lines=16> */
.L_x_5097:
[----:B------:R-:W-:Y:S05]  /*3550*/  BSYNC B1 ;  /* 0x0000000000017941 */ /* 0x000fea0003800000 */
.L_x_5096:
        /* <DEDUP_REMOVED lines=42> */
.L_x_5095:
[----:B------:R-:W-:Y:S05]  /*3800*/  BSYNC B0 ;  /* 0x0000000000007941 */ /* 0x000fea0003800000 */
.L_x_5094:
        /* <DEDUP_REMOVED lines=10> */
.L_x_5090:
        /* <DEDUP_REMOVED lines=12> */
.L_x_5099:
[----:B------:R-:W-:-:S07]  /*3970*/  IMAD.MOV.U32 R134, RZ, RZ, R130 ;  /* 0x000000ffff867224 */ /* 0x000fce00078e0082 */
.L_x_5100:
[----:B------:R-:W-:Y:S05]  /*3980*/  BSYNC B0 ;  /* 0x0000000000007941 */ /* 0x000fea0003800000 */
.L_x_5098:
        /* <DEDUP_REMOVED lines=16> */
.L_x_5104:
[----:B------:R-:W-:Y:S05]  /*3a90*/  BSYNC B1 ;  /* 0x0000000000017941 */ /* 0x000fea0003800000 */
.L_x_5103:
        /* <DEDUP_REMOVED lines=42> */
.L_x_5102:
[----:B------:R-:W-:Y:S05]  /*3d40*/  BSYNC B0 ;  /* 0x0000000000007941 */ /* 0x000fea0003800000 */
.L_x_5101:
        /* <DEDUP_REMOVED lines=15> */
.L_x_5105:
        /* <DEDUP_REMOVED lines=12> */
.L_x_5108:
[----:B------:R-:W-:-:S07]  /*3f00*/  MOV R78, R130 ;  /* 0x00000082004e7202 */ /* 0x000fce0000000f00 */
.L_x_5109:
[----:B------:R-:W-:Y:S05]  /*3f10*/  BSYNC B0 ;  /* 0x0000000000007941 */ /* 0x000fea0003800000 */
.L_x_5107:
        /* <DEDUP_REMOVED lines=16> */
.L_x_5113:
[----:B------:R-:W-:Y:S05]  /*4020*/  BSYNC B1 ;  /* 0x0000000000017941 */ /* 0x000fea0003800000 */
.L_x_5112:
        /* <DEDUP_REMOVED lines=42> */
.L_x_5111:
[----:B------:R-:W-:Y:S05]  /*42d0*/  BSYNC B0 ;  /* 0x0000000000007941 */ /* 0x000fea0003800000 */
.L_x_5110:
        /* <DEDUP_REMOVED lines=10> */
.L_x_5106:
        /* <DEDUP_REMOVED lines=12> */
.L_x_5115:
[----:B------:R-:W-:-:S07]  /*4440*/  IMAD.MOV.U32 R78, RZ, RZ, R130 ;  /* 0x000000ffff4e7224 */ /* 0x000fce00078e0082 */
.L_x_5116:
[----:B------:R-:W-:Y:S05]  /*4450*/  BSYNC B0 ;  /* 0x0000000000007941 */ /* 0x000fea0003800000 */
.L_x_5114:
        /* <DEDUP_REMOVED lines=16> */
.L_x_5120:
[----:B------:R-:W-:Y:S05]  /*4560*/  BSYNC B1 ;  /* 0x0000000000017941 */ /* 0x000fea0003800000 */
.L_x_5119:
        /* <DEDUP_REMOVED lines=42> */
.L_x_5118:
[----:B------:R-:W-:Y:S05]  /*4810*/  BSYNC B0 ;  /* 0x0000000000007941 */ /* 0x000fea0003800000 */
.L_x_5117:
        /* <DEDUP_REMOVED lines=13> */
.L_x_5121:
        /* <DEDUP_REMOVED lines=12> */
.L_x_5124:
[----:B------:R-:W-:-:S07]  /*49b0*/  MOV R70, R130 ;  /* 0x0000008200467202 */ /* 0x000fce0000000f00 */
.L_x_5125:
[----:B------:R-:W-:Y:S05]  /*49c0*/  BSYNC B0 ;  /* 0x0000000000007941 */ /* 0x000fea0003800000 */
.L_x_5123:
        /* <DEDUP_REMOVED lines=16> */
.L_x_5129:
[----:B------:R-:W-:Y:S05]  /*4ad0*/  BSYNC B1 ;  /* 0x0000000000017941 */ /* 0x000fea0003800000 */
.L_x_5128:
        /* <DEDUP_REMOVED lines=43> */
.L_x_5127:
[----:B------:R-:W-:Y:S05]  /*4d90*/  BSYNC B0 ;  /* 0x0000000000007941 */ /* 0x000fea0003800000 */
.L_x_5126:
        /* <DEDUP_REMOVED lines=10> */
.L_x_5122:
        /* <DEDUP_REMOVED lines=12> */
.L_x_5131:
[----:B------:R-:W-:-:S07]  /*4f00*/  MOV R70, R130 ;  /* 0x0000008200467202 */ /* 0x000fce0000000f00 */
.L_x_5132:
[----:B------:R-:W-:Y:S05]  /*4f10*/  BSYNC B0 ;  /* 0x0000000000007941 */ /* 0x000fea0003800000 */
.L_x_5130:
        /* <DEDUP_REMOVED lines=16> */
.L_x_5136:
[----:B------:R-:W-:Y:S05]  /*5020*/  BSYNC B1 ;  /* 0x0000000000017941 */ /* 0x000fea0003800000 */
.L_x_5135:
        /* <DEDUP_REMOVED lines=43> */
.L_x_5134:
[----:B------:R-:W-:Y:S05]  /*52e0*/  BSYNC B0 ;  /* 0x0000000000007941 */ /* 0x000fea0003800000 */
.L_x_5133:
        /* <DEDUP_REMOVED lines=13> */
.L_x_5137:
        /* <DEDUP_REMOVED lines=12> */
.L_x_5140:
[----:B------:R-:W-:-:S07]  /*5480*/  MOV R70, R130 ;  /* 0x0000008200467202 */ /* 0x000fce0000000f00 */
.L_x_5141:
[----:B------:R-:W-:Y:S05]  /*5490*/  BSYNC B0 ;  /* 0x0000000000007941 */ /* 0x000fea0003800000 */
.L_x_5139:
        /* <DEDUP_REMOVED lines=16> */
.L_x_5145:
[----:B------:R-:W-:Y:S05]  /*55a0*/  BSYNC B1 ;  /* 0x0000000000017941 */ /* 0x000fea0003800000 */
.L_x_5144:
        /* <DEDUP_REMOVED lines=44> */
.L_x_5143:
[----:B------:R-:W-:Y:S05]  /*5870*/  BSYNC B0 ;  /* 0x0000000000007941 */ /* 0x000fea0003800000 */
.L_x_5142:
        /* <DEDUP_REMOVED lines=10> */
.L_x_5138:
        /* <DEDUP_REMOVED lines=12> */
.L_x_5147:
[----:B------:R-:W-:-:S07]  /*59e0*/  IMAD.MOV.U32 R70, RZ, RZ, R130 ;  /* 0x000000ffff467224 */ /* 0x000fce00078e0082 */
.L_x_5148:
[----:B------:R-:W-:Y:S05]  /*59f0*/  BSYNC B0 ;  /* 0x0000000000007941 */ /* 0x000fea0003800000 */
.L_x_5146:
        /* <DEDUP_REMOVED lines=16> */
.L_x_5152:
[----:B------:R-:W-:Y:S05]  /*5b00*/  BSYNC B1 ;  /* 0x0000000000017941 */ /* 0x000fea0003800000 */
.L_x_5151:
        /* <DEDUP_REMOVED lines=44> */
.L_x_5150:
[----:B------:R-:W-:Y:S05]  /*5dd0*/  BSYNC B0 ;  /* 0x0000000000007941 */ /* 0x000fea0003800000 */
.L_x_5149:
        /* <DEDUP_REMOVED lines=13> */
.L_x_5153:
        /* <DEDUP_REMOVED lines=12> */
.L_x_5156:
[----:B------:R-:W-:-:S07]  /*5f70*/  MOV R123, R130 ;  /* 0x00000082007b7202 */ /* 0x000fce0000000f00 */
.L_x_5157:
[----:B------:R-:W-:Y:S05]  /*5f80*/  BSYNC B0 ;  /* 0x0000000000007941 */ /* 0x000fea0003800000 */
.L_x_5155:
        /* <DEDUP_REMOVED lines=18> */
.L_x_5161:
[----:B------:R-:W-:Y:S05]  /*60b0*/  BSYNC B1 ;  /* 0x0000000000017941 */ /* 0x000fea0003800000 */
.L_x_5160:
        /* <DEDUP_REMOVED lines=44> */
.L_x_5159:
[----:B------:R-:W-:Y:S05]  /*6380*/  BSYNC B0 ;  /* 0x0000000000007941 */ /* 0x000fea0003800000 */
.L_x_5158:
        /* <DEDUP_REMOVED lines=10> */
.L_x_5154:
        /* <DEDUP_REMOVED lines=15> */
[C---:B------:R-:W-:Y:S01]  /*6520*/  LOP3.LUT P5, RZ, R55.reuse, 0x2, RZ, 0xc0, !PT ;  /* 0x0000000237ff7812 */ /* 0x040fe200078ac0ff */
        /* <DEDUP_REMOVED lines=12> */
[----:B------:R-:W-:Y:S01]  /*65f0*/  F2FP.F16.F32.PACK_AB R70, R133, R79 ;  /* 0x0000004f8546723e */ /* 0x000fe200000000ff */
[----:B-1----:R-:W-:Y:S01]  /*6600*/  @P0 IMAD.WIDE.U32 R140, R135, 0x10, R140 ;  /* 0x00000010878c0825 */ /* 0x002fe200078e008c */
[----:B------:R-:W-:-:S02]  /*6610*/  F2FP.F16.F32.PACK_AB R69, R81, R75 ;  /* 0x0000004b5145723e */ /* 0x000fc400000000ff */
[----:B------:R-:W-:Y:S02]  /*6620*/  F2FP.F16.F32.PACK_AB R68, R77, R73 ;  /* 0x000000494d44723e */ /* 0x000fe400000000ff */
        /* <DEDUP_REMOVED lines=28> */
.L_x_5162:
[----:B------:R2:W5:Y:S04]  /*67f0*/  @P0 LDG.E.128 R60, desc[UR4][R140.64] ;  /* 0x000000048c3c0981 */ /* 0x000568000c1e1d00 */
[----:B------:R2:W5:Y:S04]  /*6800*/  @P1 LDG.E.128 R64, desc[UR4][R138.64] ;  /* 0x000000048a401981 */ /* 0x000568000c1e1d00 */
[----:B01----:R2:W5:Y:S01]  /*6810*/  LDG.E.128 R68, desc[UR4][R144.64] ;  /* 0x0000000490447981 */ /* 0x003562000c1e1d00 */
[C---:B------:R-:W-:Y:S01]  /*6820*/  ISETP.NE.AND P3, PT, R78.reuse, 0x1, PT ;  /* 0x000000014e00780c */ /* 0x040fe20003f65270 */
[----:B------:R-:W-:Y:S01]  /*6830*/  BSSY B0, `(.L_x_5163) ;  /* 0x000000c000007945 */ /* 0x000fe20003800000 */
[----:B------:R-:W-:-:S11]  /*6840*/  VIADD R134, R78, 0x1 ;  /* 0x000000014e867836 */ /* 0x000fd60000000000 */
[----:B--2---:R-:W-:Y:S05]  /*6850*/  @!P3 BRA `(.L_x_5164) ;  /* 0x000000000020b947 */ /* 0x004fea0003800000 */
        /* <DEDUP_REMOVED lines=8> */
.L_x_5164:
[----:B------:R-:W-:-:S07]  /*68e0*/  IMAD.MOV.U32 R136, RZ, RZ, R130 ;  /* 0x000000ffff887224 */ /* 0x000fce00078e0082 */
.L_x_5165:
[----:B------:R-:W-:Y:S05]  /*68f0*/  BSYNC B0 ;  /* 0x0000000000007941 */ /* 0x000fea0003800000 */
.L_x_5163:
        /* <DEDUP_REMOVED lines=16> */
.L_x_5169:
[----:B------:R-:W-:Y:S05]  /*6a00*/  BSYNC B1 ;  /* 0x0000000000017941 */ /* 0x000fea0003800000 */
.L_x_5168:
        /* <DEDUP_REMOVED lines=44> */
.L_x_5167:
[----:B------:R-:W-:Y:S05]  /*6cd0*/  BSYNC B0 ;  /* 0x0000000000007941 */ /* 0x000fea0003800000 */
.L_x_5166:
        /* <DEDUP_REMOVED lines=15> */
.L_x_5170:
        /* <DEDUP_REMOVED lines=12> */
.L_x_5173:
[----:B------:R-:W-:-:S07]  /*6e90*/  MOV R117, R130 ;  /* 0x0000008200757202 */ /* 0x000fce0000000f00 */
.L_x_5174:
[----:B------:R-:W-:Y:S05]  /*6ea0*/  BSYNC B0 ;  /* 0x0000000000007941 */ /* 0x000fea0003800000 */
.L_x_5172:
        /* <DEDUP_REMOVED lines=16> */
.L_x_5178:
[----:B------:R-:W-:Y:S05]  /*6fb0*/  BSYNC B1 ;  /* 0x0000000000017941 */ /* 0x000fea0003800000 */
.L_x_5177:
        /* <DEDUP_REMOVED lines=44> */
.L_x_5176:
[----:B------:R-:W-:Y:S05]  /*7280*/  BSYNC B0 ;  /* 0x0000000000007941 */ /* 0x000fea0003800000 */
.L_x_5175:
        /* <DEDUP_REMOVED lines=10> */
.L_x_5171:
        /* <DEDUP_REMOVED lines=12> */
.L_x_5180:
[----:B------:R-:W-:-:S07]  /*73f0*/  IMAD.MOV.U32 R136, RZ, RZ, R130 ;  /* 0x000000ffff887224 */ /* 0x000fce00078e0082 */
.L_x_5181:
[----:B------:R-:W-:Y:S05]  /*7400*/  BSYNC B0 ;  /* 0x0000000000007941 */ /* 0x000fea0003800000 */
.L_x_5179:
        /* <DEDUP_REMOVED lines=16> */
.L_x_5185:
[----:B------:R-:W-:Y:S05]  /*7510*/  BSYNC B1 ;  /* 0x0000000000017941 */ /* 0x000fea0003800000 */
.L_x_5184:
        /* <DEDUP_REMOVED lines=44> */
.L_x_5183:
[----:B------:R-:W-:Y:S05]  /*77e0*/  BSYNC B0 ;  /* 0x0000000000007941 */ /* 0x000fea0003800000 */
.L_x_5182:
        /* <DEDUP_REMOVED lines=15> */
.L_x_5186:
        /* <DEDUP_REMOVED lines=12> */
.L_x_5189:
[----:B------:R-:W-:-:S07]  /*79a0*/  MOV R78, R130 ;  /* 0x00000082004e7202 */ /* 0x000fce0000000f00 */
.L_x_5190:
[----:B------:R-:W-:Y:S05]  /*79b0*/  BSYNC B0 ;  /* 0x0000000000007941 */ /* 0x000fea0003800000 */
.L_x_5188:
        /* <DEDUP_REMOVED lines=16> */
.L_x_5194:
[----:B------:R-:W-:Y:S05]  /*7ac0*/  BSYNC B1 ;  /* 0x0000000000017941 */ /* 0x000fea0003800000 */
.L_x_5193:
        /* <DEDUP_REMOVED lines=44> */
.L_x_5192:
[----:B------:R-:W-:Y:S05]  /*7d90*/  BSYNC B0 ;  /* 0x0000000000007941 */ /* 0x000fea0003800000 */
.L_x_5191:
        /* <DEDUP_REMOVED lines=10> */
.L_x_5187:
        /* <DEDUP_REMOVED lines=12> */
.L_x_5196:
[----:B------:R-:W-:-:S07]  /*7f00*/  IMAD.MOV.U32 R134, RZ, RZ, R130 ;  /* 0x000000ffff867224 */ /* 0x000fce00078e0082 */
.L_x_5197:
[----:B------:R-:W-:Y:S05]  /*7f10*/  BSYNC B0 ;  /* 0x0000000000007941 */ /* 0x000fea0003800000 */
.L_x_5195:
        /* <DEDUP_REMOVED lines=16> */
.L_x_5201:
[----:B------:R-:W-:Y:S05]  /*8020*/  BSYNC B1 ;  /* 0x0000000000017941 */ /* 0x000fea0003800000 */
.L_x_5200:
        /* <DEDUP_REMOVED lines=44> */
.L_x_5199:
[----:B------:R-:W-:Y:S05]  /*82f0*/  BSYNC B0 ;  /* 0x0000000000007941 */ /* 0x000fea0003800000 */
.L_x_5198:
        /* <DEDUP_REMOVED lines=15> */
.L_x_5202:
        /* <DEDUP_REMOVED lines=12> */
.L_x_5205:
[----:B------:R-:W-:-:S07]  /*84b0*/  MOV R119, R130 ;  /* 0x0000008200777202 */ /* 0x000fce0000000f00 */
.L_x_5206:
[----:B------:R-:W-:Y:S05]  /*84c0*/  BSYNC B0 ;  /* 0x0000000000007941 */ /* 0x000fea0003800000 */
.L_x_5204:
        /* <DEDUP_REMOVED lines=16> */
.L_x_5210:
[----:B------:R-:W-:Y:S05]  /*85d0*/  BSYNC B1 ;  /* 0x0000000000017941 */ /* 0x000fea0003800000 */
.L_x_5209:
        /* <DEDUP_REMOVED lines=44> */
.L_x_5208:
[----:B------:R-:W-:Y:S05]  /*88a0*/  BSYNC B0 ;  /* 0x0000000000007941 */ /* 0x000fea0003800000 */
.L_x_5207:
        /* <DEDUP_REMOVED lines=10> */
.L_x_5203:
        /* <DEDUP_REMOVED lines=12> */
.L_x_5212:
[----:B------:R-:W-:-:S07]  /*8a10*/  IMAD.MOV.U32 R134, RZ, RZ, R130 ;  /* 0x000000ffff867224 */ /* 0x000fce00078e0082 */
.L_x_5213:
[----:B------:R-:W-:Y:S05]  /*8a20*/  BSYNC B0 ;  /* 0x0000000000007941 */ /* 0x000fea0003800000 */
.L_x_5211:
        /* <DEDUP_REMOVED lines=16> */
.L_x_5217:
[----:B------:R-:W-:Y:S05]  /*8b30*/  BSYNC B1 ;  /* 0x0000000000017941 */ /* 0x000fea0003800000 */
.L_x_5216:
        /* <DEDUP_REMOVED lines=44> */
.L_x_5215:
[----:B------:R-:W-:Y:S05]  /*8e00*/  BSYNC B0 ;  /* 0x0000000000007941 */ /* 0x000fea0003800000 */
.L_x_5214:
        /* <DEDUP_REMOVED lines=15> */
.L_x_5218:
        /* <DEDUP_REMOVED lines=12> */
.L_x_5221:
[----:B------:R-:W-:-:S07]  /*8fc0*/  MOV R120, R130 ;  /* 0x0000008200787202 */ /* 0x000fce0000000f00 */
.L_x_5222:
[----:B------:R-:W-:Y:S05]  /*8fd0*/  BSYNC B0 ;  /* 0x0000000000007941 */ /* 0x000fea0003800000 */
.L_x_5220:
        /* <DEDUP_REMOVED lines=16> */
.L_x_5226:
[----:B------:R-:W-:Y:S05]  /*90e0*/  BSYNC B1 ;  /* 0x0000000000017941 */ /* 0x000fea0003800000 */
.L_x_5225:
        /* <DEDUP_REMOVED lines=44> */
.L_x_5224:
[----:B------:R-:W-:Y:S05]  /*93b0*/  BSYNC B0 ;  /* 0x0000000000007941 */ /* 0x000fea0003800000 */
.L_x_5223:
        /* <DEDUP_REMOVED lines=10> */
.L_x_5219:
        /* <DEDUP_REMOVED lines=12> */
.L_x_5228:
[----:B------:R-:W-:-:S07]  /*9520*/  IMAD.MOV.U32 R78, RZ, RZ, R130 ;  /* 0x000000ffff4e7224 */ /* 0x000fce00078e0082 */
.L_x_5229:
[----:B------:R-:W-:Y:S05]  /*9530*/  BSYNC B0 ;  /* 0x0000000000007941 */ /* 0x000fea0003800000 */
.L_x_5227:
        /* <DEDUP_REMOVED lines=16> */
.L_x_5233:
[----:B------:R-:W-:Y:S05]  /*9640*/  BSYNC B1 ;  /* 0x0000000000017941 */ /* 0x000fea0003800000 */
.L_x_5232:
        /* <DEDUP_REMOVED lines=44> */
.L_x_5231:
[----:B------:R-:W-:Y:S05]  /*9910*/  BSYNC B0 ;  /* 0x0000000000007941 */ /* 0x000fea0003800000 */
.L_x_5230:
        /* <DEDUP_REMOVED lines=15> */
.L_x_5234:
        /* <DEDUP_REMOVED lines=12> */
.L_x_5237:
[----:B------:R-:W-:-:S07]  /*9ad0*/  MOV R78, R130 ;  /* 0x00000082004e7202 */ /* 0x000fce0000000f00 */
.L_x_5238:
[----:B------:R-:W-:Y:S05]  /*9ae0*/  BSYNC B0 ;  /* 0x0000000000007941 */ /* 0x000fea0003800000 */
.L_x_5236:
        /* <DEDUP_REMOVED lines=16> */
.L_x_5242:
[----:B------:R-:W-:Y:S05]  /*9bf0*/  BSYNC B1 ;  /* 0x0000000000017941 */ /* 0x000fea0003800000 */
.L_x_5241:
        /* <DEDUP_REMOVED lines=44> */
.L_x_5240:
[----:B------:R-:W-:Y:S05]  /*9ec0*/  BSYNC B0 ;  /* 0x0000000000007941 */ /* 0x000fea0003800000 */
.L_x_5239:
        /* <DEDUP_REMOVED lines=10> */
.L_x_5235:
        /* <DEDUP_REMOVED lines=12> */
.L_x_5244:
[----:B------:R-:W-:-:S07]  /*a030*/  IMAD.MOV.U32 R78, RZ, RZ, R130 ;  /* 0x000000ffff4e7224 */ /* 0x000fce00078e0082 */
.L_x_5245:
[----:B------:R-:W-:Y:S05]  /*a040*/  BSYNC B0 ;  /* 0x0000000000007941 */ /* 0x000fea0003800000 */
.L_x_5243:
        /* <DEDUP_REMOVED lines=16> */
.L_x_5249:
[----:B------:R-:W-:Y:S05]  /*a150*/  BSYNC B1 ;  /* 0x0000000000017941 */ /* 0x000fea0003800000 */
.L_x_5248:
        /* <DEDUP_REMOVED lines=44> */
.L_x_5247:
[----:B------:R-:W-:Y:S05]  /*a420*/  BSYNC B0 ;  /* 0x0000000000007941 */ /* 0x000fea0003800000 */
.L_x_5246:
        /* <DEDUP_REMOVED lines=13> */
.L_x_5250:
        /* <DEDUP_REMOVED lines=12> */
.L_x_5253:
[----:B------:R-:W-:-:S07]  /*a5c0*/  MOV R70, R130 ;  /* 0x0000008200467202 */ /* 0x000fce0000000f00 */
.L_x_5254:
[----:B------:R-:W-:Y:S05]  /*a5d0*/  BSYNC B0 ;  /* 0x0000000000007941 */ /* 0x000fea0003800000 */
.L_x_5252:
        /* <DEDUP_REMOVED lines=16> */
.L_x_5258:
[----:B------:R-:W-:Y:S05]  /*a6e0*/  BSYNC B1 ;  /* 0x0000000000017941 */ /* 0x000fea0003800000 */
.L_x_5257:
        /* <DEDUP_REMOVED lines=44> */
.L_x_5256:
[----:B------:R-:W-:Y:S05]  /*a9b0*/  BSYNC B0 ;  /* 0x0000000000007941 */ /* 0x000fea0003800000 */
.L_x_5255:
        /* <DEDUP_REMOVED lines=10> */
.L_x_5251:
        /* <DEDUP_REMOVED lines=12> */
.L_x_5260:
[----:B------:R-:W-:-:S07]  /*ab20*/  IMAD.MOV.U32 R70, RZ, RZ, R130 ;  /* 0x000000ffff467224 */ /* 0x000fce00078e0082 */
.L_x_5261:
[----:B------:R-:W-:Y:S05]  /*ab30*/  BSYNC B0 ;  /* 0x0000000000007941 */ /* 0x000fea0003800000 */
.L_x_5259:
        /* <DEDUP_REMOVED lines=16> */
.L_x_5265:
[----:B------:R-:W-:Y:S05]  /*ac40*/  BSYNC B1 ;  /* 0x0000000000017941 */ /* 0x000fea0003800000 */
.L_x_5264:
        /* <DEDUP_REMOVED lines=44> */
.L_x_5263:
[----:B------:R-:W-:Y:S05]  /*af10*/  BSYNC B0 ;  /* 0x0000000000007941 */ /* 0x000fea0003800000 */
.L_x_5262:
        /* <DEDUP_REMOVED lines=13> */
.L_x_5266:
        /* <DEDUP_REMOVED lines=12> */
.L_x_5269:
[----:B------:R-:W-:-:S07]  /*b0b0*/  MOV R70, R130 ;  /* 0x0000008200467202 */ /* 0x000fce0000000f00 */
.L_x_5270:
[----:B------:R-:W-:Y:S05]  /*b0c0*/  BSYNC B0 ;  /* 0x0000000000007941 */ /* 0x000fea0003800000 */
.L_x_5268:
        /* <DEDUP_REMOVED lines=16> */
.L_x_5274:
[----:B------:R-:W-:Y:S05]  /*b1d0*/  BSYNC B1 ;  /* 0x0000000000017941 */ /* 0x000fea0003800000 */
.L_x_5273:
        /* <DEDUP_REMOVED lines=44> */
.L_x_5272:
[----:B------:R-:W-:Y:S05]  /*b4a0*/  BSYNC B0 ;  /* 0x0000000000007941 */ /* 0x000fea0003800000 */
.L_x_5271:
        /* <DEDUP_REMOVED lines=10> */
.L_x_5267:
        /* <DEDUP_REMOVED lines=12> */
.L_x_5276:
[----:B------:R-:W-:-:S07]  /*b610*/  IMAD.MOV.U32 R70, RZ, RZ, R130 ;  /* 0x000000ffff467224 */ /* 0x000fce00078e0082 */
.L_x_5277:
[----:B------:R-:W-:Y:S05]  /*b620*/  BSYNC B0 ;  /* 0x0000000000007941 */ /* 0x000fea0003800000 */
.L_x_5275:
        /* <DEDUP_REMOVED lines=16> */
.L_x_5281:
[----:B------:R-:W-:Y:S05]  /*b730*/  BSYNC B1 ;  /* 0x0000000000017941 */ /* 0x000fea0003800000 */
.L_x_5280:
        /* <DEDUP_REMOVED lines=44> */
.L_x_5279:
[----:B------:R-:W-:Y:S05]  /*ba00*/  BSYNC B0 ;  /* 0x0000000000007941 */ /* 0x000fea0003800000 */
.L_x_5278:
        /* <DEDUP_REMOVED lines=13> */
.L_x_5282:
        /* <DEDUP_REMOVED lines=12> */
.L_x_5285:
[----:B------:R-:W-:-:S07]  /*bba0*/  MOV R123, R130 ;  /* 0x00000082007b7202 */ /* 0x000fce0000000f00 */
.L_x_5286:
[----:B------:R-:W-:Y:S05]  /*bbb0*/  BSYNC B0 ;  /* 0x0000000000007941 */ /* 0x000fea0003800000 */
.L_x_5284:
        /* <DEDUP_REMOVED lines=18> */
.L_x_5290:
[----:B------:R-:W-:Y:S05]  /*bce0*/  BSYNC B1 ;  /* 0x0000000000017941 */ /* 0x000fea0003800000 */
.L_x_5289:
        /* <DEDUP_REMOVED lines=44> */
.L_x_5288:
[----:B------:R-:W-:Y:S05]  /*bfb0*/  BSYNC B0 ;  /* 0x0000000000007941 */ /* 0x000fea0003800000 */
.L_x_5287:
        /* <DEDUP_REMOVED lines=10> */
.L_x_5283:
[----:B------:R-:W-:Y:S01]  /*c060*/  SEL R134, RZ, 0x100, P3 ;  /* 0x00000100ff867807 */ /* 0x000fe20001800000 */
[----:B------:R-:W-:Y:S01]  /*c070*/  IMAD.WIDE.U32 R166, R135, 0x10, R128 ;  /* 0x0000001087a67825 */ /* 0x000fe200078e0080 */
[C---:B------:R-:W-:Y:S01]  /*c080*/  LOP3.LUT P3, RZ, R55.reuse, 0x4, RZ, 0xc0, !PT ;  /* 0x0000000437ff7812 */ /* 0x040fe2000786c0ff */
        /* <DEDUP_REMOVED lines=10> */
[----:B------:R-:W-:Y:S02]  /*c130*/  SEL R141, RZ, 0x1, P2 ;  /* 0x00000001ff8d7807 */ /* 0x000fe40001000000 */
[----:B------:R-:W-:Y:S02]  /*c140*/  LOP3.LUT R134, R134, R136, R159, 0xfe, !PT ;  /* 0x0000008886867212 */ /* 0x000fe400078efe9f */
[----:B------:R-:W-:Y:S02]  /*c150*/  SEL R158, RZ, 0x1, P4 ;  /* 0x00000001ff9e7807 */ /* 0x000fe40002000000 */
[----:B------:R-:W-:Y:S02]  /*c160*/  SEL R140, RZ, 0x1, P5 ;  /* 0x00000001ff8c7807 */ /* 0x000fe40002800000 */
[----:B------:R-:W-:Y:S01]  /*c170*/  ISETP.NE.AND P2, PT, R68, RZ, PT ;  /* 0x000000ff4400720c */ /* 0x000fe20003f45270 */
[----:B------:R-:W-:Y:S01]  /*c180*/  IMAD.WIDE.U32 R158, R158, 0x10000, RZ ;  /* 0x000100009e9e7825 */ /* 0x000fe200078e00ff */
[----:B------:R-:W-:-:S02]  /*c190*/  F2FP.F16.F32.PACK_AB R71, R157, R155 ;  /* 0x0000009b9d47723e */ /* 0x000fc400000000ff */
[----:B------:R-:W-:Y:S02]  /*c1a0*/  F2FP.F16.F32.PACK_AB R70, R153, R149 ;  /* 0x000000959946723e */ /* 0x000fe400000000ff */
[----:B------:R-:W-:Y:S02]  /*c1b0*/  F2FP.F16.F32.PACK_AB R69, R151, R145 ;  /* 0x000000919745723e */ /* 0x000fe400000000ff */
[----:B------:R-:W-:Y:S02]  /*c1c0*/  F2FP.F16.F32.PACK_AB R68, R147, R139 ;  /* 0x0000008b9344723e */ /* 0x000fe400000000ff */
        /* <DEDUP_REMOVED lines=15> */
[----:B--2---:R-:W-:Y:S02]  /*c2c0*/  SHF.L.U32 R69, R124, 0x10, RZ ;  /* 0x000000107c457819 */ /* 0x004fe400000006ff */
[----:B------:R-:W-:Y:S02]  /*c2d0*/  LOP3.LUT R68, R123, 0xffff, RZ, 0xc0, !PT ;  /* 0x0000ffff7b447812 */ /* 0x000fe400078ec0ff */
[----:B------:R-:W-:Y:S02]  /*c2e0*/  LOP3.LUT R69, R69, 0xff0000, RZ, 0xc0, !PT ;  /* 0x00ff000045457812 */ /* 0x000fe400078ec0ff */
[----:B------:R-:W-:Y:S02]  /*c2f0*/  PRMT R71, R122, 0x7104, RZ ;  /* 0x000071047a477816 */ /* 0x000fe400000000ff */
[----:B------:R-:W-:Y:S02]  /*c300*/  PRMT R70, R69, 0x4210, R68 ;  /* 0x0000421045467816 */ /* 0x000fe40000000044 */
[----:B------:R-:W0:Y:S01]  /*c310*/  LDC.64 R68, c[0x0][0x248] ;  /* 0x00009200ff447b82 */ /* 0x000e220000000a00 */
[----:B------:R-:W-:-:S02]  /*c320*/  LOP3.LUT R158, R120, 0xff, RZ, 0xc0, !PT ;  /* 0x000000ff789e7812 */ /* 0x000fc400078ec0ff */
[----:B------:R-:W-:Y:S02]  /*c330*/  LOP3.LUT R70, R70, 0xff00, R71, 0xf8, !PT ;  /* 0x0000ff0046467812 */ /* 0x000fe400078ef847 */
[----:B------:R-:W-:Y:S01]  /*c340*/  LOP3.LUT R140, R119, 0xff, RZ, 0xc0, !PT ;  /* 0x000000ff778c7812 */ /* 0x000fe200078ec0ff */
[----:B------:R-:W-:Y:S01]  /*c350*/  IMAD.WIDE.U32 R158, R158, 0x1000000, RZ ;  /* 0x010000009e9e7825 */ /* 0x000fe200078e00ff */
[----:B------:R-:W-:Y:S02]  /*c360*/  LOP3.LUT R71, R118, 0xff, RZ, 0xc0, !PT ;  /* 0x000000ff76477812 */ /* 0x000fe400078ec0ff */
[----:B------:R-:W-:Y:S01]  /*c370*/  LOP3.LUT R169, R70, 0xff, R121, 0xf8, !PT ;  /* 0x000000ff46a97812 */ /* 0x000fe200078ef879 */
[----:B------:R-:W-:-:S04]  /*c380*/  IMAD.WIDE.U32 R140, R140, 0x10000, RZ ;  /* 0x000100008c8c7825 */ /* 0x000fc800078e00ff */
[----:B------:R-:W-:Y:S01]  /*c390*/  IMAD.WIDE.U32 R70, R71, 0x100, RZ ;  /* 0x0000010047467825 */ /* 0x000fe200078e00ff */
[----:B------:R-:W-:Y:S02]  /*c3a0*/  LOP3.LUT R169, R141, R169, R159, 0xfe, !PT ;  /* 0x000000a98da97212 */ /* 0x000fe400078efe9f */
[----:B------:R-:W-:Y:S02]  /*c3b0*/  LOP3.LUT R140, R70, R158, R140, 0xfe, !PT ;  /* 0x0000009e468c7212 */ /* 0x000fe400078efe8c */
[----:B------:R-:W-:Y:S02]  /*c3c0*/  LOP3.LUT R71, R169, R71, RZ, 0xfc, !PT ;  /* 0x00000047a9477212 */ /* 0x000fe400078efcff */
[----:B------:R-:W-:Y:S01]  /*c3d0*/  LOP3.LUT R70, R140, 0xff, R117, 0xf8, !PT ;  /* 0x000000ff8c467812 */ /* 0x000fe200078ef875 */
[----:B0-----:R-:W-:-:S05]  /*c3e0*/  IMAD.WIDE.U32 R68, R135, 0x8, R68 ;  /* 0x0000000887447825 */ /* 0x001fca00078e0044 */
[----:B------:R0:W-:Y:S02]  /*c3f0*/  STG.E.64 desc[UR4][R68.64], R70 ;  /* 0x0000004644007986 */ /* 0x0001e4000c101b04 */
.L_x_5291:
        /* <DEDUP_REMOVED lines=15> */
.L_x_5293:
[----:B------:R-:W-:-:S07]  /*c4f0*/  IMAD.MOV.U32 R136, RZ, RZ, R130 ;  /* 0x000000ffff887224 */ /* 0x000fce00078e0082 */
.L_x_5294:
[----:B------:R-:W-:Y:S05]  /*c500*/  BSYNC B0 ;  /* 0x0000000000007941 */ /* 0x000fea0003800000 */
.L_x_5292:
        /* <DEDUP_REMOVED lines=16> */
.L_x_5298:
[----:B------:R-:W-:Y:S05]  /*c610*/  BSYNC B1 ;  /* 0x0000000000017941 */ /* 0x000fea0003800000 */
.L_x_5297:
        /* <DEDUP_REMOVED lines=44> */
.L_x_5296:
[----:B------:R-:W-:Y:S05]  /*c8e0*/  BSYNC B0 ;  /* 0x0000000000007941 */ /* 0x000fea0003800000 */
.L_x_5295:
        /* <DEDUP_REMOVED lines=15> */
.L_x_5299:
        /* <DEDUP_REMOVED lines=12> */
.L_x_5302:
[----:B------:R-:W-:-:S07]  /*caa0*/  MOV R117, R130 ;  /* 0x0000008200757202 */ /* 0x000fce0000000f00 */
.L_x_5303:
[----:B------:R-:W-:Y:S05]  /*cab0*/  BSYNC B0 ;  /* 0x0000000000007941 */ /* 0x000fea0003800000 */
.L_x_5301:
        /* <DEDUP_REMOVED lines=16> */
.L_x_5307:
[----:B------:R-:W-:Y:S05]  /*cbc0*/  BSYNC B1 ;  /* 0x0000000000017941 */ /* 0x000fea0003800000 */
.L_x_5306:
        /* <DEDUP_REMOVED lines=44> */
.L_x_5305:
[----:B------:R-:W-:Y:S05]  /*ce90*/  BSYNC B0 ;  /* 0x0000000000007941 */ /* 0x000fea0003800000 */
.L_x_5304:
        /* <DEDUP_REMOVED lines=10> */
.L_x_5300:
        /* <DEDUP_REMOVED lines=12> */
.L_x_5309:
[----:B------:R-:W-:-:S07]  /*d000*/  IMAD.MOV.U32 R136, RZ, RZ, R130 ;  /* 0x000000ffff887224 */ /* 0x000fce00078e0082 */
.L_x_5310:
[----:B------:R-:W-:Y:S05]  /*d010*/  BSYNC B0 ;  /* 0x0000000000007941 */ /* 0x000fea0003800000 */
.L_x_5308:
        /* <DEDUP_REMOVED lines=16> */
.L_x_5314:
[----:B------:R-:W-:Y:S05]  /*d120*/  BSYNC B1 ;  /* 0x0000000000017941 */ /* 0x000fea0003800000 */
.L_x_5313:
        /* <DEDUP_REMOVED lines=44> */
.L_x_5312:
[----:B------:R-:W-:Y:S05]  /*d3f0*/  BSYNC B0 ;  /* 0x0000000000007941 */ /* 0x000fea0003800000 */
.L_x_5311:
        /* <DEDUP_REMOVED lines=15> */
.L_x_5315:
        /* <DEDUP_REMOVED lines=12> */
.L_x_5318:
[----:B------:R-:W-:-:S07]  /*d5b0*/  MOV R78, R130 ;  /* 0x00000082004e7202 */ /* 0x000fce0000000f00 */
.L_x_5319:
[----:B------:R-:W-:Y:S05]  /*d5c0*/  BSYNC B0 ;  /* 0x0000000000007941 */ /* 0x000fea0003800000 */
.L_x_5317:
        /* <DEDUP_REMOVED lines=16> */
.L_x_5323:
[----:B------:R-:W-:Y:S05]  /*d6d0*/  BSYNC B1 ;  /* 0x0000000000017941 */ /* 0x000fea0003800000 */
.L_x_5322:
        /* <DEDUP_REMOVED lines=44> */
.L_x_5321:
[----:B------:R-:W-:Y:S05]  /*d9a0*/  BSYNC B0 ;  /* 0x0000000000007941 */ /* 0x000fea0003800000 */
.L_x_5320:
        /* <DEDUP_REMOVED lines=10> */
.L_x_5316:
        /* <DEDUP_REMOVED lines=12> */
.L_x_5325:
[----:B------:R-:W-:-:S07]  /*db10*/  IMAD.MOV.U32 R134, RZ, RZ, R130 ;  /* 0x000000ffff867224 */ /* 0x000fce00078e0082 */
.L_x_5326:
[----:B------:R-:W-:Y:S05]  /*db20*/  BSYNC B0 ;  /* 0x0000000000007941 */ /* 0x000fea0003800000 */
.L_x_5324:
        /* <DEDUP_REMOVED lines=16> */
.L_x_5330:
[----:B------:R-:W-:Y:S05]  /*dc30*/  BSYNC B1 ;  /* 0x0000000000017941 */ /* 0x000fea0003800000 */
.L_x_5329:
        /* <DEDUP_REMOVED lines=44> */
.L_x_5328:
[----:B------:R-:W-:Y:S05]  /*df00*/  BSYNC B0 ;  /* 0x0000000000007941 */ /* 0x000fea0003800000 */
.L_x_5327:
        /* <DEDUP_REMOVED lines=15> */
.L_x_5331:
        /* <DEDUP_REMOVED lines=12> */
.L_x_5334:
[----:B------:R-:W-:-:S07]  /*e0c0*/  MOV R119, R130 ;  /* 0x0000008200777202 */ /* 0x000fce0000000f00 */
.L_x_5335:
[----:B------:R-:W-:Y:S05]  /*e0d0*/  BSYNC B0 ;  /* 0x0000000000007941 */ /* 0x000fea0003800000 */
.L_x_5333:
        /* <DEDUP_REMOVED lines=16> */
.L_x_5339:
[----:B------:R-:W-:Y:S05]  /*e1e0*/  BSYNC B1 ;  /* 0x0000000000017941 */ /* 0x000fea0003800000 */
.L_x_5338:
        /* <DEDUP_REMOVED lines=44> */
.L_x_5337:
[----:B------:R-:W-:Y:S05]  /*e4b0*/  BSYNC B0 ;  /* 0x0000000000007941 */ /* 0x000fea0003800000 */
.L_x_5336:
        /* <DEDUP_REMOVED lines=10> */
.L_x_5332:
        /* <DEDUP_REMOVED lines=12> */
.L_x_5341:
[----:B------:R-:W-:-:S07]  /*e620*/  IMAD.MOV.U32 R134, RZ, RZ, R130 ;  /* 0x000000ffff867224 */ /* 0x000fce00078e0082 */
.L_x_5342:
[----:B------:R-:W-:Y:S05]  /*e630*/  BSYNC B0 ;  /* 0x0000000000007941 */ /* 0x000fea0003800000 */
.L_x_5340:
        /* <DEDUP_REMOVED lines=16> */
.L_x_5346:
[----:B------:R-:W-:Y:S05]  /*e740*/  BSYNC B1 ;  /* 0x0000000000017941 */ /* 0x000fea0003800000 */
.L_x_5345:
        /* <DEDUP_REMOVED lines=44> */
.L_x_5344:
[----:B------:R-:W-:Y:S05]  /*ea10*/  BSYNC B0 ;  /* 0x0000000000007941 */ /* 0x000fea0003800000 */
.L_x_5343:
        /* <DEDUP_REMOVED lines=15> */
.L_x_5347:
        /* <DEDUP_REMOVED lines=12> */
.L_x_5350:
[----:B------:R-:W-:-:S07]  /*ebd0*/  MOV R120, R130 ;  /* 0x0000008200787202 */ /* 0x000fce0000000f00 */
.L_x_5351:
[----:B------:R-:W-:Y:S05]  /*ebe0*/  BSYNC B0 ;  /* 0x0000000000007941 */ /* 0x000fea0003800000 */
.L_x_5349:
        /* <DEDUP_REMOVED lines=16> */
.L_x_5355:
[----:B------:R-:W-:Y:S05]  /*ecf0*/  BSYNC B1 ;  /* 0x0000000000017941 */ /* 0x000fea0003800000 */
.L_x_5354:
        /* <DEDUP_REMOVED lines=44> */
.L_x_5353:
[----:B------:R-:W-:Y:S05]  /*efc0*/  BSYNC B0 ;  /* 0x0000000000007941 */ /* 0x000fea0003800000 */
.L_x_5352:
        /* <DEDUP_REMOVED lines=10> */
.L_x_5348:
        /* <DEDUP_REMOVED lines=12> */
.L_x_5357:
[----:B------:R-:W-:-:S07]  /*f130*/  IMAD.MOV.U32 R78, RZ, RZ, R130 ;  /* 0x000000ffff4e7224 */ /* 0x000fce00078e0082 */
.L_x_5358:
[----:B------:R-:W-:Y:S05]  /*f140*/  BSYNC B0 ;  /* 0x0000000000007941 */ /* 0x000fea0003800000 */
.L_x_5356:
        /* <DEDUP_REMOVED lines=16> */
.L_x_5362:
[----:B------:R-:W-:Y:S05]  /*f250*/  BSYNC B1 ;  /* 0x0000000000017941 */ /* 0x000fea0003800000 */
.L_x_5361:
        /* <DEDUP_REMOVED lines=44> */
.L_x_5360:
[----:B------:R-:W-:Y:S05]  /*f520*/  BSYNC B0 ;  /* 0x0000000000007941 */ /* 0x000fea0003800000 */
.L_x_5359:
        /* <DEDUP_REMOVED lines=15> */
.L_x_5363:
        /* <DEDUP_REMOVED lines=12> */
.L_x_5366:
[----:B------:R-:W-:-:S07]  /*f6e0*/  MOV R78, R130 ;  /* 0x00000082004e7202 */ /* 0x000fce0000000f00 */
.L_x_5367:
[----:B------:R-:W-:Y:S05]  /*f6f0*/  BSYNC B0 ;  /* 0x0000000000007941 */ /* 0x000fea0003800000 */
.L_x_5365:
        /* <DEDUP_REMOVED lines=16> */
.L_x_5371:
[----:B------:R-:W-:Y:S05]  /*f800*/  BSYNC B1 ;  /* 0x0000000000017941 */ /* 0x000fea0003800000 */
.L_x_5370:
        /* <DEDUP_REMOVED lines=44> */
.L_x_5369:
[----:B------:R-:W-:Y:S05]  /*fad0*/  BSYNC B0 ;  /* 0x0000000000007941 */ /* 0x000fea0003800000 */
.L_x_5368:
        /* <DEDUP_REMOVED lines=10> */
.L_x_5364:
        /* <DEDUP_REMOVED lines=12> */
.L_x_5373:
[----:B------:R-:W-:-:S07]  /*fc40*/  IMAD.MOV.U32 R78, RZ, RZ, R130 ;  /* 0x000000ffff4e7224 */ /* 0x000fce00078e0082 */
.L_x_5374:
[----:B------:R-:W-:Y:S05]  /*fc50*/  BSYNC B0 ;  /* 0x0000000000007941 */ /* 0x000fea0003800000 */
.L_x_5372:
        /* <DEDUP_REMOVED lines=16> */
.L_x_5378:
[----:B------:R-:W-:Y:S05]  /*fd60*/  BSYNC B1 ;  /* 0x0000000000017941 */ /* 0x000fea0003800000 */
.L_x_5377:
        /* <DEDUP_REMOVED lines=44> */
.L_x_5376:
[----:B------:R-:W-:Y:S05]  /*10030*/  BSYNC B0 ;  /* 0x0000000000007941 */ /* 0x000fea0003800000 */
.L_x_5375:
        /* <DEDUP_REMOVED lines=13> */
.L_x_5379:
        /* <DEDUP_REMOVED lines=12> */
.L_x_5382:
[----:B------:R-:W-:-:S07]  /*101d0*/  MOV R70, R130 ;  /* 0x0000008200467202 */ /* 0x000fce0000000f00 */
.L_x_5383:
[----:B------:R-:W-:Y:S05]  /*101e0*/  BSYNC B0 ;  /* 0x0000000000007941 */ /* 0x000fea0003800000 */
.L_x_5381:
        /* <DEDUP_REMOVED lines=16> */
.L_x_5387:
[----:B------:R-:W-:Y:S05]  /*102f0*/  BSYNC B1 ;  /* 0x0000000000017941 */ /* 0x000fea0003800000 */
.L_x_5386:
        /* <DEDUP_REMOVED lines=44> */
.L_x_5385:
[----:B------:R-:W-:Y:S05]  /*105c0*/  BSYNC B0 ;  /* 0x0000000000007941 */ /* 0x000fea0003800000 */
.L_x_5384:
        /* <DEDUP_REMOVED lines=10> */
.L_x_5380:
        /* <DEDUP_REMOVED lines=12> */
.L_x_5389:
[----:B------:R-:W-:-:S07]  /*10730*/  IMAD.MOV.U32 R70, RZ, RZ, R130 ;  /* 0x000000ffff467224 */ /* 0x000fce00078e0082 */
.L_x_5390:
[----:B------:R-:W-:Y:S05]  /*10740*/  BSYNC B0 ;  /* 0x0000000000007941 */ /* 0x000fea0003800000 */
.L_x_5388:
        /* <DEDUP_REMOVED lines=16> */
.L_x_5394:
[----:B------:R-:W-:Y:S05]  /*10850*/  BSYNC B1 ;  /* 0x0000000000017941 */ /* 0x000fea0003800000 */
.L_x_5393:
        /* <DEDUP_REMOVED lines=44> */
.L_x_5392:
[----:B------:R-:W-:Y:S05]  /*10b20*/  BSYNC B0 ;  /* 0x0000000000007941 */ /* 0x000fea0003800000 */
.L_x_5391:
        /* <DEDUP_REMOVED lines=13> */
.L_x_5395:
        /* <DEDUP_REMOVED lines=12> */
.L_x_5398:
[----:B------:R-:W-:-:S07]  /*10cc0*/  MOV R70, R130 ;  /* 0x0000008200467202 */ /* 0x000fce0000000f00 */
.L_x_5399:
[----:B------:R-:W-:Y:S05]  /*10cd0*/  BSYNC B0 ;  /* 0x0000000000007941 */ /* 0x000fea0003800000 */
.L_x_5397:
        /* <DEDUP_REMOVED lines=16> */
.L_x_5403:
[----:B------:R-:W-:Y:S05]  /*10de0*/  BSYNC B1 ;  /* 0x0000000000017941 */ /* 0x000fea0003800000 */
.L_x_5402:
        /* <DEDUP_REMOVED lines=42> */
[----:B------:R-:W-:Y:S01]  /*11090*/  HFMA2.MMA R68, -RZ, RZ, 0, 0 ;  /* 0x00000000ff447435 */ /* 0x000fe200000001ff */
[----:B------:R-:W-:-:S10]  /*110a0*/  LOP3.LUT R142, R69, R142, R49, 0x96, !PT ;  /* 0x0000008e458e7212 */ /* 0x000fd400078e9631 */
.L_x_5401:
[----:B------:R-:W-:Y:S05]  /*110b0*/  BSYNC B0 ;  /* 0x0000000000007941 */ /* 0x000fea0003800000 */
.L_x_5400:
        /* <DEDUP_REMOVED lines=10> */
.L_x_5396:
        /* <DEDUP_REMOVED lines=12> */
.L_x_5405:
[----:B------:R-:W-:-:S07]  /*11220*/  IMAD.MOV.U32 R70, RZ, RZ, R130 ;  /* 0x000000ffff467224 */ /* 0x000fce00078e0082 */
.L_x_5406:
[----:B------:R-:W-:Y:S05]  /*11230*/  BSYNC B0 ;  /* 0x0000000000007941 */ /* 0x000fea0003800000 */
.L_x_5404:
        /* <DEDUP_REMOVED lines=16> */
.L_x_5410:
[----:B------:R-:W-:Y:S05]  /*11340*/  BSYNC B1 ;  /* 0x0000000000017941 */ /* 0x000fea0003800000 */
.L_x_5409:
        /* <DEDUP_REMOVED lines=44> */
.L_x_5408:
[----:B------:R-:W-:Y:S05]  /*11610*/  BSYNC B0 ;  /* 0x0000000000007941 */ /* 0x000fea0003800000 */
.L_x_5407:
        /* <DEDUP_REMOVED lines=13> */
.L_x_5411:
        /* <DEDUP_REMOVED lines=12> */
.L_x_5414:
[----:B------:R-:W-:-:S07]  /*117b0*/  MOV R123, R130 ;  /* 0x00000082007b7202 */ /* 0x000fce0000000f00 */
.L_x_5415:
[----:B------:R-:W-:Y:S05]  /*117c0*/  BSYNC B0 ;  /* 0x0000000000007941 */ /* 0x000fea0003800000 */
.L_x_5413:
        /* <DEDUP_REMOVED lines=18> */
.L_x_5419:
[----:B------:R-:W-:Y:S05]  /*118f0*/  BSYNC B1 ;  /* 0x0000000000017941 */ /* 0x000fea0003800000 */
.L_x_5418:
        /* <DEDUP_REMOVED lines=44> */
.L_x_5417:
[----:B------:R-:W-:Y:S05]  /*11bc0*/  BSYNC B0 ;  /* 0x0000000000007941 */ /* 0x000fea0003800000 */
.L_x_5416:
        /* <DEDUP_REMOVED lines=10> */
.L_x_5412:
[----:B------:R-:W-:Y:S01]  /*11c70*/  SEL R134, RZ, 0x100, P3 ;  /* 0x00000100ff867807 */ /* 0x000fe20001800000 */
[----:B------:R-:W-:Y:S01]  /*11c80*/  IMAD.WIDE.U32 R180, R161, 0x10, R128 ;  /* 0x00000010a1b47825 */ /* 0x000fe200078e0080 */
[C---:B------:R-:W-:Y:S02]  /*11c90*/  LOP3.LUT P3, RZ, R55.reuse, 0x4, RZ, 0xc0, !PT ;  /* 0x0000000437ff7812 */ /* 0x040fe4000786c0ff */
[----:B------:R-:W-:Y:S02]  /*11ca0*/  P2R R68, PR, RZ, 0x2 ;  /* 0x00000002ff447803 */ /* 0x000fe40000000000 */
[----:B------:R-:W-:Y:S02]  /*11cb0*/  SEL R178, RZ, 0x1, P3 ;  /* 0x00000001ffb27807 */ /* 0x000fe40001800000 */
[----:B------:R-:W-:Y:S02]  /*11cc0*/  SEL R136, RZ, 0x1000000, P5 ;  /* 0x01000000ff887807 */ /* 0x000fe40002800000 */
[----:B------:R-:W-:Y:S01]  /*11cd0*/  SEL R177, RZ, 0x10000, P4 ;  /* 0x00010000ffb17807 */ /* 0x000fe20002000000 */
[----:B------:R-:W-:Y:S01]  /*11ce0*/  IMAD.WIDE.U32 R178, R178, 0x1000000, RZ ;  /* 0x01000000b2b27825 */ /* 0x000fe200078e00ff */
[----:B------:R-:W-:-:S02]  /*11cf0*/  LOP3.LUT P1, RZ, R55, 0x2, RZ, 0xc0, !PT ;  /* 0x0000000237ff7812 */ /* 0x000fc4000782c0ff */
[C---:B------:R-:W-:Y:S02]  /*11d00*/  LOP3.LUT P5, RZ, R55.reuse, 0x10, RZ, 0xc0, !PT ;  /* 0x0000001037ff7812 */ /* 0x040fe400078ac0ff */
[----:B------:R-:W-:Y:S02]  /*11d10*/  LOP3.LUT P4, RZ, R55, 0x8, RZ, 0xc0, !PT ;  /* 0x0000000837ff7812 */ /* 0x000fe4000788c0ff */
[----:B------:R-:W-:Y:S02]  /*11d20*/  SEL R141, RZ, 0x1, P1 ;  /* 0x00000001ff8d7807 */ /* 0x000fe40000800000 */
[----:B------:R-:W-:Y:S02]  /*11d30*/  LOP3.LUT R134, R134, R136, R177, 0xfe, !PT ;  /* 0x0000008886867212 */ /* 0x000fe400078efeb1 */
[----:B------:R-:W-:Y:S02]  /*11d40*/  SEL R176, RZ, 0x1, P4 ;  /* 0x00000001ffb07807 */ /* 0x000fe40002000000 */
[----:B------:R-:W-:-:S02]  /*11d50*/  SEL R140, RZ, 0x1, P5 ;  /* 0x00000001ff8c7807 */ /* 0x000fc40002800000 */
[----:B------:R-:W-:Y:S01]  /*11d60*/  ISETP.NE.AND P1, PT, R68, RZ, PT ;  /* 0x000000ff4400720c */ /* 0x000fe20003f25270 */
[----:B------:R-:W-:Y:S01]  /*11d70*/  IMAD.WIDE.U32 R176, R176, 0x10000, RZ ;  /* 0x00010000b0b07825 */ /* 0x000fe200078e00ff */
[----:B------:R-:W-:Y:S02]  /*11d80*/  F2FP.F16.F32.PACK_AB R71, R175, R171 ;  /* 0x000000abaf47723e */ /* 0x000fe400000000ff */
        /* <DEDUP_REMOVED lines=8> */
[----:B------:R-:W-:Y:S02]  /*11e10*/  LOP3.LUT R141, R141, R179, R177, 0xfe, !PT ;  /* 0x000000b38d8d7212 */ /* 0x000fe400078efeb1 */
[----:B------:R-:W1:Y:S01]  /*11e20*/  @P0 LDC.64 R176, c[0x0][0x228] ;  /* 0x00008a00ffb00b82 */ /* 0x000e620000000a00 */
[----:B0-----:R-:W-:-:S04]  /*11e30*/  SEL R69, RZ, 0x1, P6 ;  /* 0x00000001ff457807 */ /* 0x001fc80003000000 */
[----:B------:R-:W-:Y:S01]  /*11e40*/  LOP3.LUT R140, R178, R69, RZ, 0xfc, !PT ;  /* 0x00000045b28c7212 */ /* 0x000fe200078efcff */
[----:B------:R-:W-:-:S05]  /*11e50*/  IMAD.WIDE.U32 R68, R161, 0x8, R82 ;  /* 0x00000008a1447825 */ /* 0x000fca00078e0052 */
[----:B------:R0:W-:Y:S01]  /*11e60*/  STG.E.64 desc[UR4][R68.64], R140 ;  /* 0x0000008c44007986 */ /* 0x0001e2000c101b04 */
[----:B------:R-:W-:Y:S05]  /*11e70*/  @!P0 BRA `(.L_x_5420) ;  /* 0x0000000000508947 */ /* 0x000fea0003800000 */
[----:B0-----:R-:W-:Y:S01]  /*11e80*/  IMAD.U32 R68, R124, 0x10000, RZ ;  /* 0x000100007c447824 */ /* 0x001fe200078e00ff */
        /* <DEDUP_REMOVED lines=19> */
.L_x_5420:
[----:B0-2---:R-:W0:Y:S01]  /*11fc0*/  @P1 LDC.64 R68, c[0x0][0x230] ;  /* 0x00008c00ff441b82 */ /* 0x005e220000000a00 */
[----:B------:R-:W-:-:S05]  /*11fd0*/  IADD3 R141, R80, 0x300, RZ ;  /* 0x00000300508d7810 */ /* 0x000fca0007ffe0ff */
        /* <DEDUP_REMOVED lines=18> */
.L_x_5422:
[----:B------:R-:W-:-:S07]  /*12100*/  IMAD.MOV.U32 R134, RZ, RZ, R130 ;  /* 0x000000ffff867224 */ /* 0x000fce00078e0082 */
.L_x_5423:
[----:B------:R-:W-:Y:S05]  /*12110*/  BSYNC B0 ;  /* 0x0000000000007941 */ /* 0x000fea0003800000 */
.L_x_5421:
        /* <DEDUP_REMOVED lines=16> */
.L_x_5427:
[----:B------:R-:W-:Y:S05]  /*12220*/  BSYNC B1 ;  /* 0x0000000000017941 */ /* 0x000fea0003800000 */
.L_x_5426:
        /* <DEDUP_REMOVED lines=44> */
.L_x_5425:
[----:B------:R-:W-:Y:S05]  /*124f0*/  BSYNC B0 ;  /* 0x0000000000007941 */ /* 0x000fea0003800000 */
.L_x_5424:
[----:B------:R-:W-:Y:S02]  /*12500*/  I2FP.F32.U32 R127, R134 ;  /* 0x00000086007f7245 */ /* 0x000fe40000201000 */
[----:B------:R-:W-:-:S03]  /*12510*/  LOP3.LUT R55, R55, 0xffffffef, RZ, 0xc0, !PT ;  /* 0xffffffef37377812 */ /* 0x000fc600078ec0ff */
[----:B------:R-:W-:-:S05]  /*12520*/  FFMA.FTZ R127, R127, R72, 1.1641532182693481445e-10 ;  /* 0x2f0000007f7f7423 */ /* 0x000fca0000010048 */
[----:B------:R-:W-:Y:S01]  /*12530*/  FSETP.GTU.FTZ.AND P3, PT, R127, R76, PT ;  /* 0x0000004c7f00720b */ /* 0x000fe20003f7c000 */
[----:B-----5:R-:W-:-:S05]  /*12540*/  HADD2.F32 R127, -RZ, R68.H0_H0 ;  /* 0x20000044ff7f7230 */ /* 0x020fca0000004100 */
[----:B------:R-:W-:-:S05]  /*12550*/  FMUL.FTZ R127, R127, R74 ;  /* 0x0000004a7f7f7220 */ /* 0x000fca0000410000 */
[----:B------:R-:W-:Y:S02]  /*12560*/  FSEL R177, R127, RZ, !P3 ;  /* 0x000000ff7fb17208 */ /* 0x000fe40005800000 */
        /* <DEDUP_REMOVED lines=8> */
.L_x_5428:
        /* <DEDUP_REMOVED lines=12> */
.L_x_5431:
[----:B------:R-:W-:-:S07]  /*126b0*/  MOV R117, R130 ;  /* 0x0000008200757202 */ /* 0x000fce0000000f00 */
.L_x_5432:
[----:B------:R-:W-:Y:S05]  /*126c0*/  BSYNC B0 ;  /* 0x0000000000007941 */ /* 0x000fea0003800000 */
.L_x_5430:
        /* <DEDUP_REMOVED lines=16> */
.L_x_5436:
[----:B------:R-:W-:Y:S05]  /*127d0*/  BSYNC B1 ;  /* 0x0000000000017941 */ /* 0x000fea0003800000 */
.L_x_5435:
        /* <DEDUP_REMOVED lines=44> */
.L_x_5434:
[----:B------:R-:W-:Y:S05]  /*12aa0*/  BSYNC B0 ;  /* 0x0000000000007941 */ /* 0x000fea0003800000 */
.L_x_5433:
[----:B------:R-:W-:-:S05]  /*12ab0*/  I2FP.F32.U32 R117, R117 ;  /* 0x0000007500757245 */ /* 0x000fca0000201000 */
[----:B------:R-:W-:-:S05]  /*12ac0*/  FFMA.FTZ R117, R117, R72, 1.1641532182693481445e-10 ;  /* 0x2f00000075757423 */ /* 0x000fca0000010048 */
[----:B------:R-:W-:Y:S01]  /*12ad0*/  FSETP.GTU.FTZ.AND P3, PT, R117, R76, PT ;  /* 0x0000004c7500720b */ /* 0x000fe20003f7c000 */
[----:B------:R-:W-:-:S05]  /*12ae0*/  HADD2.F32 R117, -RZ, R60.H0_H0 ;  /* 0x2000003cff757230 */ /* 0x000fca0000004100 */
[----:B------:R-:W-:-:S05]  /*12af0*/  FMUL.FTZ R117, R117, R74 ;  /* 0x0000004a75757220 */ /* 0x000fca0000410000 */
[----:B------:R-:W-:Y:S02]  /*12b00*/  FSEL R126, R117, RZ, !P3 ;  /* 0x000000ff757e7208 */ /* 0x000fe40005800000 */
[----:B------:R-:W-:-:S03]  /*12b10*/  SEL R117, RZ, 0x1, P3 ;  /* 0x00000001ff757807 */ /* 0x000fc60001800000 */
[----:B------:R-:W-:Y:S01]  /*12b20*/  FADD.FTZ R177, R177, R126 ;  /* 0x0000007eb1b17221 */ /* 0x000fe20000010000 */
[----:B------:R-:W-:-:S05]  /*12b30*/  @P1 HADD2.F32 R126, -RZ, R64.H0_H0 ;  /* 0x20000040ff7e1230 */ /* 0x000fca0000004100 */
[----:B------:R-:W-:-:S07]  /*12b40*/  @P1 FADD.FTZ R177, R126, R177 ;  /* 0x000000b17eb11221 */ /* 0x000fce0000010000 */
.L_x_5429:
        /* <DEDUP_REMOVED lines=12> */
.L_x_5438:
[----:B------:R-:W-:-:S07]  /*12c10*/  IMAD.MOV.U32 R134, RZ, RZ, R130 ;  /* 0x000000ffff867224 */ /* 0x000fce00078e0082 */
.L_x_5439:
[----:B------:R-:W-:Y:S05]  /*12c20*/  BSYNC B0 ;  /* 0x0000000000007941 */ /* 0x000fea0003800000 */
.L_x_5437:
        /* <DEDUP_REMOVED lines=16> */
.L_x_5443:
[----:B------:R-:W-:Y:S05]  /*12d30*/  BSYNC B1 ;  /* 0x0000000000017941 */ /* 0x000fea0003800000 */
.L_x_5442:
        /* <DEDUP_REMOVED lines=44> */
.L_x_5441:
[----:B------:R-:W-:Y:S05]  /*13000*/  BSYNC B0 ;  /* 0x0000000000007941 */ /* 0x000fea0003800000 */
.L_x_5440:
        /* <DEDUP_REMOVED lines=15> */
.L_x_5444:
        /* <DEDUP_REMOVED lines=12> */
.L_x_5447:
[----:B------:R-:W-:-:S07]  /*131c0*/  MOV R78, R130 ;  /* 0x00000082004e7202 */ /* 0x000fce0000000f00 */
.L_x_5448:
[----:B------:R-:W-:Y:S05]  /*131d0*/  BSYNC B0 ;  /* 0x0000000000007941 */ /* 0x000fea0003800000 */
.L_x_5446:
        /* <DEDUP_REMOVED lines=16> */
.L_x_5452:
[----:B------:R-:W-:Y:S05]  /*132e0*/  BSYNC B1 ;  /* 0x0000000000017941 */ /* 0x000fea0003800000 */
.L_x_5451:
        /* <DEDUP_REMOVED lines=44> */
.L_x_5450:
[----:B------:R-:W-:Y:S05]  /*135b0*/  BSYNC B0 ;  /* 0x0000000000007941 */ /* 0x000fea0003800000 */
.L_x_5449:
[----:B------:R-:W-:-:S05]  /*135c0*/  I2FP.F32.U32 R127, R78 ;  /* 0x0000004e007f7245 */ /* 0x000fca0000201000 */
[----:B------:R-:W-:-:S05]  /*135d0*/  FFMA.FTZ R127, R127, R72, 1.1641532182693481445e-10 ;  /* 0x2f0000007f7f7423 */ /* 0x000fca0000010048 */
[----:B------:R-:W-:Y:S01]  /*135e0*/  FSETP.GTU.FTZ.AND P3, PT, R127, R76, PT ;  /* 0x0000004c7f00720b */ /* 0x000fe20003f7c000 */
[----:B------:R-:W-:-:S03]  /*135f0*/  HADD2.F32 R127, -RZ, R60.H1_H1 ;  /* 0x3000003cff7f7230 */ /* 0x000fc60000004100 */
[----:B------:R-:W-:Y:S02]  /*13600*/  SEL R118, RZ, 0x1, P3 ;  /* 0x00000001ff767807 */ /* 0x000fe40001800000 */
[----:B------:R-:W-:-:S05]  /*13610*/  FMUL.FTZ R78, R127, R74 ;  /* 0x0000004a7f4e7220 */ /* 0x000fca0000410000 */
[----:B------:R-:W-:-:S05]  /*13620*/  FSEL R78, R78, RZ, !P3 ;  /* 0x000000ff4e4e7208 */ /* 0x000fca0005800000 */
[----:B------:R-:W-:Y:S01]  /*13630*/  FADD.FTZ R181, R181, R78 ;  /* 0x0000004eb5b57221 */ /* 0x000fe20000010000 */
[----:B------:R-:W-:-:S05]  /*13640*/  @P1 HADD2.F32 R78, -RZ, R64.H1_H1 ;  /* 0x30000040ff4e1230 */ /* 0x000fca0000004100 */
[----:B------:R-:W-:-:S07]  /*13650*/  @P1 FADD.FTZ R181, R78, R181 ;  /* 0x000000b54eb51221 */ /* 0x000fce0000010000 */
.L_x_5445:
        /* <DEDUP_REMOVED lines=12> */
.L_x_5454:
[----:B------:R-:W-:-:S07]  /*13720*/  IMAD.MOV.U32 R134, RZ, RZ, R130 ;  /* 0x000000ffff867224 */ /* 0x000fce00078e0082 */
.L_x_5455:
[----:B------:R-:W-:Y:S05]  /*13730*/  BSYNC B0 ;  /* 0x0000000000007941 */ /* 0x000fea0003800000 */
.L_x_5453:
        /* <DEDUP_REMOVED lines=16> */
.L_x_5459:
[----:B------:R-:W-:Y:S05]  /*13840*/  BSYNC B1 ;  /* 0x0000000000017941 */ /* 0x000fea0003800000 */
.L_x_5458:
        /* <DEDUP_REMOVED lines=44> */
.L_x_5457:
[----:B------:R-:W-:Y:S05]  /*13b10*/  BSYNC B0 ;  /* 0x0000000000007941 */ /* 0x000fea0003800000 */
.L_x_5456:
[----:B------:R-:W-:Y:S02]  /*13b20*/  I2FP.F32.U32 R127, R134 ;  /* 0x00000086007f7245 */ /* 0x000fe40000201000 */
[----:B------:R-:W-:-:S03]  /*13b30*/  LOP3.LUT R55, R55, 0xfffffffb, RZ, 0xc0, !PT ;  /* 0xfffffffb37377812 */ /* 0x000fc600078ec0ff */
[----:B------:R-:W-:-:S05]  /*13b40*/  FFMA.FTZ R127, R127, R72, 1.1641532182693481445e-10 ;  /* 0x2f0000007f7f7423 */ /* 0x000fca0000010048 */
[----:B------:R-:W-:Y:S01]  /*13b50*/  FSETP.GTU.FTZ.AND P3, PT, R127, R76, PT ;  /* 0x0000004c7f00720b */ /* 0x000fe20003f7c000 */
[----:B------:R-:W-:-:S05]  /*13b60*/  HADD2.F32 R127, -RZ, R69.H0_H0 ;  /* 0x20000045ff7f7230 */ /* 0x000fca0000004100 */
        /* <DEDUP_REMOVED lines=10> */
.L_x_5460:
        /* <DEDUP_REMOVED lines=12> */
.L_x_5463:
[----:B------:R-:W-:-:S07]  /*13cd0*/  MOV R119, R130 ;  /* 0x0000008200777202 */ /* 0x000fce0000000f00 */
.L_x_5464:
[----:B------:R-:W-:Y:S05]  /*13ce0*/  BSYNC B0 ;  /* 0x0000000000007941 */ /* 0x000fea0003800000 */
.L_x_5462:
        /* <DEDUP_REMOVED lines=16> */
.L_x_5468:
[----:B------:R-:W-:Y:S05]  /*13df0*/  BSYNC B1 ;  /* 0x0000000000017941 */ /* 0x000fea0003800000 */
.L_x_5467:
        /* <DEDUP_REMOVED lines=44> */
.L_x_5466:
[----:B------:R-:W-:Y:S05]  /*140c0*/  BSYNC B0 ;  /* 0x0000000000007941 */ /* 0x000fea0003800000 */
.L_x_5465:
        /* <DEDUP_REMOVED lines=10> */
.L_x_5461:
        /* <DEDUP_REMOVED lines=12> */
.L_x_5470:
[----:B------:R-:W-:-:S07]  /*14230*/  IMAD.MOV.U32 R134, RZ, RZ, R130 ;  /* 0x000000ffff867224 */ /* 0x000fce00078e0082 */
.L_x_5471:
[----:B------:R-:W-:Y:S05]  /*14240*/  BSYNC B0 ;  /* 0x0000000000007941 */ /* 0x000fea0003800000 */
.L_x_5469:
        /* <DEDUP_REMOVED lines=16> */
.L_x_5475:
[----:B------:R-:W-:Y:S05]  /*14350*/  BSYNC B1 ;  /* 0x0000000000017941 */ /* 0x000fea0003800000 */
.L_x_5474:
        /* <DEDUP_REMOVED lines=44> */
.L_x_5473:
[----:B------:R-:W-:Y:S05]  /*14620*/  BSYNC B0 ;  /* 0x0000000000007941 */ /* 0x000fea0003800000 */
.L_x_5472:
        /* <DEDUP_REMOVED lines=15> */
.L_x_5476:
        /* <DEDUP_REMOVED lines=12> */
.L_x_5479:
[----:B------:R-:W-:-:S07]  /*147e0*/  MOV R120, R130 ;  /* 0x0000008200787202 */ /* 0x000fce0000000f00 */
.L_x_5480:
[----:B------:R-:W-:Y:S05]  /*147f0*/  BSYNC B0 ;  /* 0x0000000000007941 */ /* 0x000fea0003800000 */
.L_x_5478:
        /* <DEDUP_REMOVED lines=16> */
.L_x_5484:
[----:B------:R-:W-:Y:S05]  /*14900*/  BSYNC B1 ;  /* 0x0000000000017941 */ /* 0x000fea0003800000 */
.L_x_5483:
        /* <DEDUP_REMOVED lines=44> */
.L_x_5482:
[----:B------:R-:W-:Y:S05]  /*14bd0*/  BSYNC B0 ;  /* 0x0000000000007941 */ /* 0x000fea0003800000 */
.L_x_5481:
        /* <DEDUP_REMOVED lines=10> */
.L_x_5477:
        /* <DEDUP_REMOVED lines=12> */
.L_x_5486:
[----:B------:R-:W-:-:S07]  /*14d40*/  IMAD.MOV.U32 R78, RZ, RZ, R130 ;  /* 0x000000ffff4e7224 */ /* 0x000fce00078e0082 */
.L_x_5487:
[----:B------:R-:W-:Y:S05]  /*14d50*/  BSYNC B0 ;  /* 0x0000000000007941 */ /* 0x000fea0003800000 */
.L_x_5485:
        /* <DEDUP_REMOVED lines=16> */
.L_x_5491:
[----:B------:R-:W-:Y:S05]  /*14e60*/  BSYNC B1 ;  /* 0x0000000000017941 */ /* 0x000fea0003800000 */
.L_x_5490:
        /* <DEDUP_REMOVED lines=44> */
.L_x_5489:
[----:B------:R-:W-:Y:S05]  /*15130*/  BSYNC B0 ;  /* 0x0000000000007941 */ /* 0x000fea0003800000 */
.L_x_5488:
        /* <DEDUP_REMOVED lines=15> */
.L_x_5492:
        /* <DEDUP_REMOVED lines=12> */
.L_x_5495:
[----:B------:R-:W-:-:S07]  /*152f0*/  MOV R78, R130 ;  /* 0x00000082004e7202 */ /* 0x000fce0000000f00 */
.L_x_5496:
[----:B------:R-:W-:Y:S05]  /*15300*/  BSYNC B0 ;  /* 0x0000000000007941 */ /* 0x000fea0003800000 */
.L_x_5494:
        /* <DEDUP_REMOVED lines=16> */
.L_x_5500:
[----:B------:R-:W-:Y:S05]  /*15410*/  BSYNC B1 ;  /* 0x0000000000017941 */ /* 0x000fea0003800000 */
.L_x_5499:
        /* <DEDUP_REMOVED lines=44> */
.L_x_5498:
[----:B------:R-:W-:Y:S05]  /*156e0*/  BSYNC B0 ;  /* 0x0000000000007941 */ /* 0x000fea0003800000 */
.L_x_5497:
        /* <DEDUP_REMOVED lines=10> */
.L_x_5493:
        /* <DEDUP_REMOVED lines=12> */
.L_x_5502:
[----:B------:R-:W-:-:S07]  /*15850*/  IMAD.MOV.U32 R78, RZ, RZ, R130 ;  /* 0x000000ffff4e7224 */ /* 0x000fce00078e0082 */
.L_x_5503:
[----:B------:R-:W-:Y:S05]  /*15860*/  BSYNC B0 ;  /* 0x0000000000007941 */ /* 0x000fea0003800000 */
.L_x_5501:
        /* <DEDUP_REMOVED lines=16> */
.L_x_5507:
[----:B------:R-:W-:Y:S05]  /*15970*/  BSYNC B1 ;  /* 0x0000000000017941 */ /* 0x000fea0003800000 */
.L_x_5506:
        /* <DEDUP_REMOVED lines=44> */
.L_x_5505:
[----:B------:R-:W-:Y:S05]  /*15c40*/  BSYNC B0 ;  /* 0x0000000000007941 */ /* 0x000fea0003800000 */
.L_x_5504:
        /* <DEDUP_REMOVED lines=13> */
.L_x_5508:
        /* <DEDUP_REMOVED lines=12> */
.L_x_5511:
[----:B------:R-:W-:-:S07]  /*15de0*/  MOV R70, R130 ;  /* 0x0000008200467202 */ /* 0x000fce0000000f00 */
.L_x_5512:
[----:B------:R-:W-:Y:S05]  /*15df0*/  BSYNC B0 ;  /* 0x0000000000007941 */ /* 0x000fea0003800000 */
.L_x_5510:
        /* <DEDUP_REMOVED lines=16> */
.L_x_5516:
[----:B------:R-:W-:Y:S05]  /*15f00*/  BSYNC B1 ;  /* 0x0000000000017941 */ /* 0x000fea0003800000 */
.L_x_5515:
        /* <DEDUP_REMOVED lines=44> */
.L_x_5514:
[----:B------:R-:W-:Y:S05]  /*161d0*/  BSYNC B0 ;  /* 0x0000000000007941 */ /* 0x000fea0003800000 */
.L_x_5513:
        /* <DEDUP_REMOVED lines=10> */
.L_x_5509:
        /* <DEDUP_REMOVED lines=12> */
.L_x_5518:
[----:B------:R-:W-:-:S07]  /*16340*/  IMAD.MOV.U32 R70, RZ, RZ, R130 ;  /* 0x000000ffff467224 */ /* 0x000fce00078e0082 */
.L_x_5519:
[----:B------:R-:W-:Y:S05]  /*16350*/  BSYNC B0 ;  /* 0x0000000000007941 */ /* 0x000fea0003800000 */
.L_x_5517:
        /* <DEDUP_REMOVED lines=16> */
.L_x_5523:
[----:B------:R-:W-:Y:S05]  /*16460*/  BSYNC B1 ;  /* 0x0000000000017941 */ /* 0x000fea0003800000 */
.L_x_5522:
        /* <DEDUP_REMOVED lines=44> */
.L_x_5521:
[----:B------:R-:W-:Y:S05]  /*16730*/  BSYNC B0 ;  /* 0x0000000000007941 */ /* 0x000fea0003800000 */
.L_x_5520:
        /* <DEDUP_REMOVED lines=13> */
.L_x_5524:
        /* <DEDUP_REMOVED lines=12> */
.L_x_5527:
[----:B------:R-:W-:-:S07]  /*168d0*/  MOV R70, R130 ;  /* 0x0000008200467202 */ /* 0x000fce0000000f00 */
.L_x_5528:
[----:B------:R-:W-:Y:S05]  /*168e0*/  BSYNC B0 ;  /* 0x0000000000007941 */ /* 0x000fea0003800000 */
.L_x_5526:
        /* <DEDUP_REMOVED lines=16> */
.L_x_5532:
[----:B------:R-:W-:Y:S05]  /*169f0*/  BSYNC B1 ;  /* 0x0000000000017941 */ /* 0x000fea0003800000 */
.L_x_5531:
        /* <DEDUP_REMOVED lines=44> */
.L_x_5530:
[----:B------:R-:W-:Y:S05]  /*16cc0*/  BSYNC B0 ;  /* 0x0000000000007941 */ /* 0x000fea0003800000 */
.L_x_5529:
        /* <DEDUP_REMOVED lines=10> */
.L_x_5525:
        /* <DEDUP_REMOVED lines=12> */
.L_x_5534:
[----:B------:R-:W-:-:S07]  /*16e30*/  IMAD.MOV.U32 R70, RZ, RZ, R130 ;  /* 0x000000ffff467224 */ /* 0x000fce00078e0082 */
.L_x_5535:
[----:B------:R-:W-:Y:S05]  /*16e40*/  BSYNC B0 ;  /* 0x0000000000007941 */ /* 0x000fea0003800000 */
.L_x_5533:
        /* <DEDUP_REMOVED lines=16> */
.L_x_5539:
[----:B------:R-:W-:Y:S05]  /*16f50*/  BSYNC B1 ;  /* 0x0000000000017941 */ /* 0x000fea0003800000 */
.L_x_5538:
        /* <DEDUP_REMOVED lines=44> */
.L_x_5537:
[----:B------:R-:W-:Y:S05]  /*17220*/  BSYNC B0 ;  /* 0x0000000000007941 */ /* 0x000fea0003800000 */
.L_x_5536:
        /* <DEDUP_REMOVED lines=13> */
.L_x_5540:
        /* <DEDUP_REMOVED lines=12> */
.L_x_5543:
[----:B------:R-:W-:-:S07]  /*173c0*/  MOV R78, R130 ;  /* 0x00000082004e7202 */ /* 0x000fce0000000f00 */
.L_x_5544:
[----:B------:R-:W-:Y:S05]  /*173d0*/  BSYNC B0 ;  /* 0x0000000000007941 */ /* 0x000fea0003800000 */
.L_x_5542:
        /* <DEDUP_REMOVED lines=16> */
.L_x_5548:
[----:B------:R-:W-:Y:S05]  /*174e0*/  BSYNC B1 ;  /* 0x0000000000017941 */ /* 0x000fea0003800000 */
.L_x_5547:
[----:B------:R-:W-:Y:S01]  /*174f0*/  LOP3.LUT R68, R68, R113, R115, 0x96, !PT ;  /* 0x0000007144447212 */ /* 0x000fe200078e9673 */
[----:B------:R-:W-:Y:S01]  /*17500*/  IMAD.HI.U32 R71, R110, -0x326172a9, RZ ;  /* 0xcd9e8d576e477827 */ /* 0x000fe200078e00ff */
[----:B------:R-:W-:-:S03]  /*17510*/  HFMA2.MMA R134, -RZ, RZ, 0, 0 ;  /* 0x00000000ff867435 */ /* 0x000fc600000001ff */
        /* <DEDUP_REMOVED lines=41> */
.L_x_5546:
[----:B------:R-:W-:Y:S05]  /*177b0*/  BSYNC B0 ;  /* 0x0000000000007941 */ /* 0x000fea0003800000 */
.L_x_5545:
        /* <DEDUP_REMOVED lines=10> */
.L_x_5541:
[----:B------:R-:W-:Y:S01]  /*17860*/  IMAD.WIDE.U32 R192, R141, 0x10, R128 ;  /* 0x000000108dc07825 */ /* 0x000fe200078e0080 */
[----:B------:R-:W-:Y:S02]  /*17870*/  F2FP.F16.F32.PACK_AB R71, R195, R189 ;  /* 0x000000bdc347723e */ /* 0x000fe400000000ff */
[----:B------:R-:W-:Y:S01]  /*17880*/  F2FP.F16.F32.PACK_AB R70, R187, R185 ;  /* 0x000000b9bb46723e */ /* 0x000fe200000000ff */
[----:B------:R-:W-:Y:S01]  /*17890*/  IMAD.WIDE.U32 R82, R141, 0x8, R82 ;  /* 0x000000088d527825 */ /* 0x000fe200078e0052 */
[----:B------:R-:W-:Y:S02]  /*178a0*/  F2FP.F16.F32.PACK_AB R69, R183, R179 ;  /* 0x000000b3b745723e */ /* 0x000fe400000000ff */
[----:B------:R-:W-:Y:S02]  /*178b0*/  F2FP.F16.F32.PACK_AB R68, R181, R177 ;  /* 0x000000b1b544723e */ /* 0x000fe400000000ff */
[----:B------:R-:W-:Y:S02]  /*178c0*/  SEL R127, RZ, 0x10000, P4 ;  /* 0x00010000ff7f7807 */ /* 0x000fe40002000000 */
[----:B------:R-:W-:Y:S01]  /*178d0*/  LOP3.LUT P4, RZ, R55, 0x2, RZ, 0xc0, !PT ;  /* 0x0000000237ff7812 */ /* 0x000fe2000788c0ff */
[----:B------:R0:W-:Y:S01]  /*178e0*/  STG.E.128 desc[UR4][R192.64], R68 ;  /* 0x00000044c0007986 */ /* 0x0001e2000c101d04 */
[----:B------:R-:W-:-:S02]  /*178f0*/  SEL R74, RZ, 0x1000000, P5 ;  /* 0x01000000ff4a7807 */ /* 0x000fc40002800000 */
[----:B------:R-:W-:Y:S02]  /*17900*/  SEL R190, RZ, 0x1, P4 ;  /* 0x00000001ffbe7807 */ /* 0x000fe40002000000 */
[----:B------:R-:W-:Y:S02]  /*17910*/  SEL R72, RZ, 0x100, P3 ;  /* 0x00000100ff487807 */ /* 0x000fe40001800000 */
[C---:B------:R-:W-:Y:S01]  /*17920*/  LOP3.LUT P6, RZ, R55.reuse, 0x4, RZ, 0xc0, !PT ;  /* 0x0000000437ff7812 */ /* 0x040fe200078cc0ff */
        /* <DEDUP_REMOVED lines=72> */
.L_x_5549:
        /* <DEDUP_REMOVED lines=88> */
.L_x_5562:
        /* <DEDUP_REMOVED lines=109> */
[C---:B-1----:R-:W-:Y:S01]  /*18a00*/  FMUL.FTZ R70, R126.reuse, R75 ;  /* 0x0000004b7e467220 */ /* 0x042fe20000410000 */
[C---:B------:R-:W-:Y:S01]  /*18a10*/  FMUL.FTZ R72, R126.reuse, R79 ;  /* 0x0000004f7e487220 */ /* 0x040fe20000410000 */
[----:B------:R-:W-:Y:S01]  /*18a20*/  FMUL.FTZ R81, R126, R81 ;  /* 0x000000517e517220 */ /* 0x000fe20000410000 */
[C---:B------:R-:W-:Y:S01]  /*18a30*/  FADD.FTZ R171, -R74.reuse, R171 ;  /* 0x000000ab4aab7221 */ /* 0x040fe20000010100 */
        /* <DEDUP_REMOVED lines=10> */
[C---:B------:R-:W-:Y:S01]  /*18ae0*/  FMUL.FTZ R74, R126.reuse, R131 ;  /* 0x000000837e4a7220 */ /* 0x040fe20000410000 */
[----:B------:R-:W-:Y:S01]  /*18af0*/  FMUL.FTZ R137, R126, R137 ;  /* 0x000000897e897220 */ /* 0x000fe20000410000 */
[----:B0-----:R-:W-:Y:S01]  /*18b00*/  FFMA.FTZ R69, R70, R56, R21 ;  /* 0x0000003846457223 */ /* 0x001fe20000010015 */
[----:B------:R-:W-:Y:S01]  /*18b10*/  FFMA.FTZ R70, R72, R58, R23 ;  /* 0x0000003a48467223 */ /* 0x000fe20000010017 */
[----:B------:R-:W-:Y:S01]  /*18b20*/  FFMA.FTZ R72, R81, R57, R22 ;  /* 0x0000003951487223 */ /* 0x000fe20000010016 */
[C---:B------:R-:W-:Y:S01]  /*18b30*/  FMUL.FTZ R76, R126.reuse, R139 ;  /* 0x0000008b7e4c7220 */ /* 0x040fe20000410000 */
[C---:B------:R-:W-:Y:S01]  /*18b40*/  FMUL.FTZ R68, R126.reuse, R73 ;  /* 0x000000497e447220 */ /* 0x040fe20000410000 */
[C---:B------:R-:W-:Y:S01]  /*18b50*/  FMUL.FTZ R77, R126.reuse, R77 ;  /* 0x0000004d7e4d7220 */ /* 0x040fe20000410000 */
[C---:B------:R-:W-:Y:S01]  /*18b60*/  FMUL.FTZ R78, R126.reuse, R145 ;  /* 0x000000917e4e7220 */ /* 0x040fe20000410000 */
[----:B------:R-:W-:Y:S01]  /*18b70*/  FMUL.FTZ R151, R126, R151 ;  /* 0x000000977e977220 */ /* 0x000fe20000410000 */
[----:B------:R-:W-:Y:S01]  /*18b80*/  FFMA.FTZ R71, R74, R84, R25 ;  /* 0x000000544a477223 */ /* 0x000fe20000010019 */
[----:B------:R-:W-:Y:S01]  /*18b90*/  F2FP.F16.F32.PACK_AB R69, R72, R69 ;  /* 0x000000454845723e */ /* 0x000fe200000000ff */
        /* <DEDUP_REMOVED lines=17> */
[----:B------:R-:W-:Y:S01]  /*18cb0*/  F2FP.F16.F32.PACK_AB R71, R74, R71 ;  /* 0x000000474a47723e */ /* 0x000fe200000000ff */
[----:B------:R-:W-:Y:S01]  /*18cc0*/  FFMA.FTZ R79, R146, R100, R41 ;  /* 0x00000064924f7223 */ /* 0x000fe20000010029 */
[----:B------:R-:W-:Y:S01]  /*18cd0*/  FFMA.FTZ R136, R175, R101, R42 ;  /* 0x00000065af887223 */ /* 0x000fe2000001002a */
[----:B------:R-:W-:Y:S01]  /*18ce0*/  FMUL.FTZ R133, R126, R133 ;  /* 0x000000857e857220 */ /* 0x000fe20000410000 */
[----:B------:R-:W-:Y:S01]  /*18cf0*/  FFMA.FTZ R74, R82, R90, R31 ;  /* 0x0000005a524a7223 */ /* 0x000fe2000001001f */
[----:B------:R-:W-:Y:S01]  /*18d00*/  FFMA.FTZ R78, R157, R93, R34 ;  /* 0x0000005d9d4e7223 */ /* 0x000fe20000010022 */
[----:B------:R-:W-:Y:S01]  /*18d10*/  F2FP.F16.F32.PACK_AB R68, R77, R68 ;  /* 0x000000444d44723e */ /* 0x000fe200000000ff */
[----:B------:R-:W-:Y:S01]  /*18d20*/  FMUL.FTZ R147, R126, R147 ;  /* 0x000000937e937220 */ /* 0x000fe20000410000 */
[----:B------:R-:W-:Y:S01]  /*18d30*/  F2FP.F16.F32.PACK_AB R73, R76, R73 ;  /* 0x000000494c49723e */ /* 0x000fe200000000ff */
[----:B------:R-:W-:Y:S01]  /*18d40*/  FMUL.FTZ R153, R126, R153 ;  /* 0x000000997e997220 */ /* 0x000fe20000410000 */
[----:B------:R-:W-:Y:S01]  /*18d50*/  FFMA.FTZ R76, R138, R94, R35 ;  /* 0x0000005e8a4c7223 */ /* 0x000fe20000010023 */
[----:B------:R-:W-:Y:S01]  /*18d60*/  FFMA.FTZ R77, R140, R96, R37 ;  /* 0x000000608c4d7223 */ /* 0x000fe20000010025 */
[----:B------:R-:W-:Y:S01]  /*18d70*/  FFMA.FTZ R82, R169, R97, R38 ;  /* 0x00000061a9527223 */ /* 0x000fe20000010026 */
[C---:B------:R-:W-:Y:S01]  /*18d80*/  FMUL.FTZ R165, R126.reuse, R165 ;  /* 0x000000a57ea57220 */ /* 0x040fe20000410000 */
[C---:B------:R-:W-:Y:S01]  /*18d90*/  FMUL.FTZ R144, R126.reuse, R167 ;  /* 0x000000a77e907220 */ /* 0x040fe20000410000 */
[----:B------:R-:W-:Y:S01]  /*18da0*/  FMUL.FTZ R173, R126, R173 ;  /* 0x000000ad7ead7220 */ /* 0x000fe20000410000 */
        /* <DEDUP_REMOVED lines=16> */
[----:B------:R-:W-:Y:S01]  /*18eb0*/  FFMA.FTZ R173, R173, R99, R40 ;  /* 0x00000063adad7223 */ /* 0x000fe20000010028 */
        /* <DEDUP_REMOVED lines=8> */
[----:B------:R-:W-:Y:S01]  /*18f40*/  LEA R138, P3, R141, UR12, 0x4 ;  /* 0x0000000c8d8a7c11 */ /* 0x000fe2000f8620ff */
[----:B--2---:R-:W-:Y:S01]  /*18f50*/  IMAD.WIDE.U32 R126, R135, 0x10, R128 ;  /* 0x00000010877e7825 */ /* 0x004fe200078e0080 */
[----:B------:R-:W-:-:S02]  /*18f60*/  F2FP.F16.F32.PACK_AB R70, R133, R70 ;  /* 0x000000468546723e */ /* 0x000fc400000000ff */
[----:B------:R-:W-:Y:S01]  /*18f70*/  LEA.HI.X R137, R80, UR13, RZ, 0x4, P2 ;  /* 0x0000000d50897c11 */ /* 0x000fe200090f24ff */
[----:B------:R-:W-:Y:S01]  /*18f80*/  IMAD.WIDE.U32 R128, R161, 0x10, R128 ;  /* 0x00000010a1807825 */ /* 0x000fe200078e0080 */
[----:B------:R-:W-:Y:S02]  /*18f90*/  F2FP.F16.F32.PACK_AB R74, R153, R74 ;  /* 0x0000004a994a723e */ /* 0x000fe400000000ff */
[----:B------:R-:W-:Y:S01]  /*18fa0*/  F2FP.F16.F32.PACK_AB R72, R147, R72 ;  /* 0x000000489348723e */ /* 0x000fe200000000ff */
[----:B------:R0:W-:Y:S01]  /*18fb0*/  STG.E.128 desc[UR4][R136.64], R68 ;  /* 0x0000004488007986 */ /* 0x0001e2000c101d04 */
[----:B------:R-:W-:Y:S02]  /*18fc0*/  F2FP.F16.F32.PACK_AB R78, R173, R78 ;  /* 0x0000004ead4e723e */ /* 0x000fe400000000ff */
[----:B------:R-:W-:Y:S01]  /*18fd0*/  F2FP.F16.F32.PACK_AB R76, R165, R76 ;  /* 0x0000004ca54c723e */ /* 0x000fe200000000ff */
[----:B------:R0:W-:Y:S01]  /*18fe0*/  STG.E.128 desc[UR4][R126.64], R72 ;  /* 0x000000487e007986 */ /* 0x0001e2000c101d04 */
[----:B------:R-:W-:-:S02]  /*18ff0*/  F2FP.F16.F32.PACK_AB R82, R187, R82 ;  /* 0x00000052bb52723e */ /* 0x000fc400000000ff */
[----:B------:R-:W-:Y:S01]  /*19000*/  F2FP.F16.F32.PACK_AB R81, R140, R81 ;  /* 0x000000518c51723e */ /* 0x000fe200000000ff */
[----:B------:R0:W-:Y:S01]  /*19010*/  STG.E.128 desc[UR4][R128.64], R76 ;  /* 0x0000004c80007986 */ /* 0x0001e2000c101d04 */
[----:B------:R-:W-:Y:S02]  /*19020*/  F2FP.F16.F32.PACK_AB R80, R181, R148 ;  /* 0x00000094b550723e */ /* 0x000fe400000000ff */
[----:B------:R-:W-:Y:S02]  /*19030*/  LEA.HI.X R139, R141, UR13, RZ, 0x4, P3 ;  /* 0x0000000d8d8b7c11 */ /* 0x000fe400098f24ff */
[----:B------:R-:W-:Y:S02]  /*19040*/  IADD3 R2, R2, UR14, RZ ;  /* 0x0000000e02027c10 */ /* 0x000fe4000fffe0ff */
[----:B------:R-:W-:Y:S01]  /*19050*/  SEL R125, RZ, 0x1, P1 ;  /* 0x00000001ff7d7807 */ /* 0x000fe20000800000 */
[----:B------:R0:W-:Y:S01]  /*19060*/  STG.E.128 desc[UR4][R138.64], R80 ;  /* 0x000000508a007986 */ /* 0x0001e2000c101d04 */
[----:B------:R-:W-:-:S13]  /*19070*/  ISETP.GE.AND P2, PT, R2, UR15, PT ;  /* 0x0000000f02007c0c */ /* 0x000fda000bf46270 */
[----:B------:R-:W-:Y:S05]  /*19080*/  @!P2 BRA `(.L_x_5551) ;  /* 0xfffffe7800e8a947 */ /* 0x000fea000383ffff */
[----:B------:R-:W-:Y:S05]  /*19090*/  EXIT ;  /* 0x000000000000794d */ /* 0x000fea0003800000 */
.L_x_5550:
[----:B------:R-:W-:Y:S01]  /*190a0*/  HFMA2.MMA R127, -RZ, RZ, 0, 5.9604644775390625e-08 ;  /* 0x00000001ff7f7435 */ /* 0x000fe200000001ff */
[----:B------:R-:W-:Y:S01]  /*190b0*/  IMAD.MOV.U32 R128, RZ, RZ, R76 ;  /* 0x000000ffff807224 */ /* 0x000fe200078e004c */
[----:B------:R-:W-:Y:S01]  /*190c0*/  MOV R125, 0xffffffff ;  /* 0xffffffff007d7802 */ /* 0x000fe20000000f00 */
[----:B------:R-:W-:-:S08]  /*190d0*/  IMAD.MOV.U32 R136, RZ, RZ, 0x1f ;  /* 0x0000001fff887424 */ /* 0x000fd000078e00ff */
[----:B0-----:R-:W-:Y:S05]  /*190e0*/  WARPSYNC.COLLECTIVE R125, `(.L_x_5552) ;  /* 0x000000007d087348 */ /* 0x001fea0003c00000 */
[----:B------:R1:W2:Y:S02]  /*190f0*/  SHFL.BFLY P3, R126, R128, R127, R136 ;  /* 0x0c00007f807e7389 */ /* 0x0002a40000060088 */
[----:B012---:R-:W-:Y:S01]  /*19100*/  ENDCOLLECTIVE ;  /* 0x000000000000791b */ /* 0x007fe20003800000 */
.L_x_5552:
[----:B------:R-:W-:Y:S02]  /*19110*/  IMAD.MOV.U32 R127, RZ, RZ, 0x2 ;  /* 0x00000002ff7f7424 */ /* 0x000fe400078e00ff */
[----:B------:R-:W-:-:S04]  /*19120*/  IMAD.MOV.U32 R69, RZ, RZ, R126 ;  /* 0x000000ffff457224 */ /* 0x000fc800078e007e */
[----:B------:R-:W-:-:S05]  /*19130*/  FADD.FTZ R70, R76, R69 ;  /* 0x000000454c467221 */ /* 0x000fca0000010000 */
[----:B------:R-:W-:-:S07]  /*19140*/  MOV R128, R70 ;  /* 0x0000004600807202 */ /* 0x000fce0000000f00 */
[----:B------:R-:W-:Y:S05]  /*19150*/  WARPSYNC.COLLECTIVE R125, `(.L_x_5553) ;  /* 0x000000007d087348 */ /* 0x000fea0003c00000 */
[----:B------:R0:W1:Y:S02]  /*19160*/  SHFL.BFLY P3, R126, R128, R127, R136 ;  /* 0x0c00007f807e7389 */ /* 0x0000640000060088 */
[----:B01----:R-:W-:Y:S01]  /*19170*/  ENDCOLLECTIVE ;  /* 0x000000000000791b */ /* 0x003fe20003800000 */
.L_x_5553:
[----:B------:R-:W-:Y:S01]  /*19180*/  HFMA2.MMA R127, -RZ, RZ, 0, 2.384185791015625e-07 ;  /* 0x00000004ff7f7435 */ /* 0x000fe200000001ff */
[----:B------:R-:W-:-:S05]  /*19190*/  MOV R69, R126 ;  /* 0x0000007e00457202 */ /* 0x000fca0000000f00 */
[----:B------:R-:W-:-:S04]  /*191a0*/  FADD.FTZ R71, R70, R69 ;  /* 0x0000004546477221 */ /* 0x000fc80000010000 */
[----:B------:R-:W-:-:S07]  /*191b0*/  IMAD.MOV.U32 R128, RZ, RZ, R71 ;  /* 0x000000ffff807224 */ /* 0x000fce00078e0047 */
[----:B------:R-:W-:Y:S05]  /*191c0*/  WARPSYNC.COLLECTIVE R125, `(.L_x_5554) ;  /* 0x000000007d087348 */ /* 0x000fea0003c00000 */
[----:B------:R0:W1:Y:S02]  /*191d0*/  SHFL.BFLY P3, R126, R128, R127, R136 ;  /* 0x0c00007f807e7389 */ /* 0x0000640000060088 */
[----:B01----:R-:W-:Y:S01]  /*191e0*/  ENDCOLLECTIVE ;  /* 0x000000000000791b */ /* 0x003fe20003800000 */
.L_x_5554:
[----:B------:R-:W-:Y:S02]  /*191f0*/  IMAD.MOV.U32 R127, RZ, RZ, 0x8 ;  /* 0x00000008ff7f7424 */ /* 0x000fe400078e00ff */
[----:B------:R-:W-:-:S04]  /*19200*/  IMAD.MOV.U32 R68, RZ, RZ, R126 ;  /* 0x000000ffff447224 */ /* 0x000fc800078e007e */
[----:B------:R-:W-:-:S05]  /*19210*/  FADD.FTZ R78, R71, R68 ;  /* 0x00000044474e7221 */ /* 0x000fca0000010000 */
[----:B------:R-:W-:-:S07]  /*19220*/  MOV R128, R78 ;  /* 0x0000004e00807202 */ /* 0x000fce0000000f00 */
[----:B------:R-:W-:Y:S05]  /*19230*/  WARPSYNC.COLLECTIVE R125, `(.L_x_5555) ;  /* 0x000000007d087348 */ /* 0x000fea0003c00000 */
[----:B------:R0:W1:Y:S02]  /*19240*/  SHFL.BFLY P3, R126, R128, R127, R136 ;  /* 0x0c00007f807e7389 */ /* 0x0000640000060088 */
[----:B01----:R-:W-:Y:S01]  /*19250*/  ENDCOLLECTIVE ;  /* 0x000000000000791b */ /* 0x003fe20003800000 */
.L_x_5555:
[----:B------:R-:W-:Y:S01]  /*19260*/  HFMA2.MMA R127, -RZ, RZ, 0, 9.5367431640625e-07 ;  /* 0x00000010ff7f7435 */ /* 0x000fe200000001ff */
[----:B------:R-:W-:-:S05]  /*19270*/  MOV R69, R126 ;  /* 0x0000007e00457202 */ /* 0x000fca0000000f00 */
[----:B------:R-:W-:-:S04]  /*19280*/  FADD.FTZ R82, R78, R69 ;  /* 0x000000454e527221 */ /* 0x000fc80000010000 */
[----:B------:R-:W-:-:S07]  /*19290*/  IMAD.MOV.U32 R128, RZ, RZ, R82 ;  /* 0x000000ffff807224 */ /* 0x000fce00078e0052 */
[----:B------:R-:W-:Y:S05]  /*192a0*/  WARPSYNC.COLLECTIVE R125, `(.L_x_5556) ;  /* 0x000000007d087348 */ /* 0x000fea0003c00000 */
[----:B------:R0:W1:Y:S02]  /*192b0*/  SHFL.BFLY P3, R126, R128, R127, R136 ;  /* 0x0c00007f807e7389 */ /* 0x0000640000060088 */
[----:B01----:R-:W-:Y:S01]  /*192c0*/  ENDCOLLECTIVE ;  /* 0x000000000000791b */ /* 0x003fe20003800000 */
.L_x_5556:
        /* <DEDUP_REMOVED lines=72> */
.L_x_5557:
[----:B------:R-:W-:Y:S01]  /*19750*/  HFMA2.MMA R127, -RZ, RZ, 0, 1.1920928955078125e-07 ;  /* 0x00000002ff7f7435 */ /* 0x000fe200000001ff */
[----:B------:R-:W-:-:S05]  /*19760*/  MOV R70, R126 ;  /* 0x0000007e00467202 */ /* 0x000fca0000000f00 */
[----:B------:R-:W-:-:S04]  /*19770*/  FADD.FTZ R70, R69, R70 ;  /* 0x0000004645467221 */ /* 0x000fc80000010000 */
[----:B------:R-:W-:-:S07]  /*19780*/  IMAD.MOV.U32 R128, RZ, RZ, R70 ;  /* 0x000000ffff807224 */ /* 0x000fce00078e0046 */
[----:B------:R-:W-:Y:S05]  /*19790*/  WARPSYNC.COLLECTIVE R125, `(.L_x_5558) ;  /* 0x000000007d087348 */ /* 0x000fea0003c00000 */
[----:B------:R0:W1:Y:S02]  /*197a0*/  SHFL.BFLY P3, R126, R128, R127, R136 ;  /* 0x0c00007f807e7389 */ /* 0x0000640000060088 */
[----:B01----:R-:W-:Y:S01]  /*197b0*/  ENDCOLLECTIVE ;  /* 0x000000000000791b */ /* 0x003fe20003800000 */
.L_x_5558:
[----:B------:R-:W-:Y:S02]  /*197c0*/  IMAD.MOV.U32 R127, RZ, RZ, 0x4 ;  /* 0x00000004ff7f7424 */ /* 0x000fe400078e00ff */
[----:B------:R-:W-:-:S04]  /*197d0*/  IMAD.MOV.U32 R71, RZ, RZ, R126 ;  /* 0x000000ffff477224 */ /* 0x000fc800078e007e */
[----:B------:R-:W-:-:S05]  /*197e0*/  FADD.FTZ R71, R70, R71 ;  /* 0x0000004746477221 */ /* 0x000fca0000010000 */
[----:B------:R-:W-:-:S07]  /*197f0*/  MOV R128, R71 ;  /* 0x0000004700807202 */ /* 0x000fce0000000f00 */
[----:B------:R-:W-:Y:S05]  /*19800*/  WARPSYNC.COLLECTIVE R125, `(.L_x_5559) ;  /* 0x000000007d087348 */ /* 0x000fea0003c00000 */
[----:B------:R0:W1:Y:S02]  /*19810*/  SHFL.BFLY P3, R126, R128, R127, R136 ;  /* 0x0c00007f807e7389 */ /* 0x0000640000060088 */
[----:B01----:R-:W-:Y:S01]  /*19820*/  ENDCOLLECTIVE ;  /* 0x000000000000791b */ /* 0x003fe20003800000 */
.L_x_5559:
[----:B------:R-:W-:Y:S01]  /*19830*/  HFMA2.MMA R127, -RZ, RZ, 0, 4.76837158203125e-07 ;  /* 0x00000008ff7f7435 */ /* 0x000fe200000001ff */
[----:B------:R-:W-:-:S05]  /*19840*/  MOV R76, R126 ;  /* 0x0000007e004c7202 */ /* 0x000fca0000000f00 */
[----:B------:R-:W-:-:S04]  /*19850*/  FADD.FTZ R76, R71, R76 ;  /* 0x0000004c474c7221 */ /* 0x000fc80000010000 */
[----:B------:R-:W-:-:S07]  /*19860*/  IMAD.MOV.U32 R128, RZ, RZ, R76 ;  /* 0x000000ffff807224 */ /* 0x000fce00078e004c */
[----:B------:R-:W-:Y:S05]  /*19870*/  WARPSYNC.COLLECTIVE R125, `(.L_x_5560) ;  /* 0x000000007d087348 */ /* 0x000fea0003c00000 */
[----:B------:R0:W1:Y:S02]  /*19880*/  SHFL.BFLY P3, R126, R128, R127, R136 ;  /* 0x0c00007f807e7389 */ /* 0x0000640000060088 */
[----:B01----:R-:W-:Y:S01]  /*19890*/  ENDCOLLECTIVE ;  /* 0x000000000000791b */ /* 0x003fe20003800000 */
.L_x_5560:
[----:B------:R-:W-:Y:S02]  /*198a0*/  IMAD.MOV.U32 R127, RZ, RZ, 0x10 ;  /* 0x00000010ff7f7424 */ /* 0x000fe400078e00ff */
[----:B------:R-:W-:-:S04]  /*198b0*/  IMAD.MOV.U32 R83, RZ, RZ, R126 ;  /* 0x000000ffff537224 */ /* 0x000fc800078e007e */
[----:B------:R-:W-:-:S05]  /*198c0*/  FADD.FTZ R83, R76, R83 ;  /* 0x000000534c537221 */ /* 0x000fca0000010000 */
[----:B------:R-:W-:-:S07]  /*198d0*/  MOV R128, R83 ;  /* 0x0000005300807202 */ /* 0x000fce0000000f00 */
[----:B------:R-:W-:Y:S05]  /*198e0*/  WARPSYNC.COLLECTIVE R125, `(.L_x_5561) ;  /* 0x000000007d087348 */ /* 0x000fea0003c00000 */
[----:B------:R0:W1:Y:S02]  /*198f0*/  SHFL.BFLY P3, R126, R128, R127, R136 ;  /* 0x0c00007f807e7389 */ /* 0x0000640000060088 */
[----:B01----:R-:W-:Y:S01]  /*19900*/  ENDCOLLECTIVE ;  /* 0x000000000000791b */ /* 0x003fe20003800000 */
.L_x_5561:
[----:B------:R-:W-:Y:S01]  /*19910*/  MOV R78, R126 ;  /* 0x0000007e004e7202 */ /* 0x000fe20000000f00 */
[----:B------:R-:W-:Y:S06]  /*19920*/  BRA `(.L_x_5562) ;  /* 0xffffffe800807947 */ /* 0x000fec000383ffff */
.L_x_5563:
        /* <DEDUP_REMOVED lines=13> */
.L_x_27035:


//--------------------- .text._ZN10layer_norm31ln_parallel_residual_fwd_kernelINS_13Kernel_traitsIf13__nv_bfloat16S2_S2_fjLj8192ELj1ELj1ELj8ELj16ENS_18Kernel_traits_baseILj8192EfS2_S2_S2_fjLj256EEEEELb0ELb0ELb0EEEvNS_9FwdParamsE --------------------------
	.section	.text._ZN10layer_norm31ln_parallel_residual_fwd_kernelINS_13Kernel_traitsIf13__nv_bfloat16S2_S2_fjLj8192ELj1ELj1ELj8ELj16ENS_18Kernel_traits_baseILj8192EfS2_S2_S2_fjLj256EEEEELb0ELb0ELb0EEEvNS_9FwdParamsE,"ax",@progbits
	.align	128
        .global         _ZN10layer_norm31ln_parallel_residual_fwd_kernelINS_13Kernel_traitsIf13__nv_bfloat16S2_S2_fjLj8192ELj1ELj1ELj8ELj16ENS_18Kernel_traits_baseILj8192EfS2_S2_S2_fjLj256EEEEELb0ELb0ELb0EEEvNS_9FwdParamsE
        .type           _ZN10layer_norm31ln_parallel_residual_fwd_kernelINS_13Kernel_traitsIf13__nv_bfloat16S2_S2_fjLj8192ELj1ELj1ELj8ELj16ENS_18Kernel_traits_baseILj8192EfS2_S2_S2_fjLj256EEEEELb0ELb0ELb0EEEvNS_9FwdParamsE,@function
        .size           _ZN10layer_norm31ln_parallel_residual_fwd_kernelINS_13Kernel_traitsIf13__nv_bfloat16S2_S2_fjLj8192ELj1ELj1ELj8ELj16ENS_18Kernel_traits_baseILj8192EfS2_S2_S2_fjLj256EEEEELb0ELb0ELb0EEEvNS_9FwdParamsE,(.L_x_27036 - _ZN10layer_norm31ln_parallel_residual_fwd_kernelINS_13Kernel_traitsIf13__nv_bfloat16S2_S2_fjLj8192ELj1ELj1ELj8ELj16ENS_18Kernel_traits_baseILj8192EfS2_S2_S2_fjLj256EEEEELb0ELb0ELb0EEEvNS_9FwdParamsE)
        .other          _ZN10layer_norm31ln_parallel_residual_fwd_kernelINS_13Kernel_traitsIf13__nv_bfloat16S2_S2_fjLj8192ELj1ELj1ELj8ELj16ENS_18Kernel_traits_baseILj8192EfS2_S2_S2_fjLj256EEEEELb0ELb0ELb0EEEvNS_9FwdParamsE,@"STO_CUDA_ENTRY STV_DEFAULT"
_ZN10layer_norm31ln_parallel_residual_fwd_kernelINS_13Kernel_traitsIf13__nv_bfloat16S2_S2_fjLj8192ELj1ELj1ELj8ELj16ENS_18Kernel_traits_baseILj8192EfS2_S2_S2_fjLj256EEEEELb0ELb0ELb0EEEvNS_9FwdParamsE:
.text._ZN10layer_norm31ln_parallel_residual_fwd_kernelINS_13Kernel_traitsIf13__nv_bfloat16S2_S2_fjLj8192ELj1ELj1ELj8ELj16ENS_18Kernel_traits_baseILj8192EfS2_S2_S2_fjLj256EEEEELb0ELb0ELb0EEEvNS_9FwdParamsE:
        /* <DEDUP_REMOVED lines=21> */
[----:B------:R-:W-:Y:S01]  /*0150*/  ISETP.NE.U32.AND P1, PT, RZ, UR6, PT ;  /* 0x00000006ff007c0c */ /* 0x000fe2000bf25070 */
[----:B------:R-:W-:Y:S01]  /*0160*/  ULDC.64 UR8, c[0x0][0x2d0] ;  /* 0x0000b40000087ab9 */ /* 0x000fe20000000a00 */
[----:B------:R-:W-:Y:S01]  /*0170*/  IMAD.SHL.U32 R10, R13, 0x20, RZ ;  /* 0x000000200d0a7824 */ /* 0x000fe200078e00ff */
[----:B------:R-:W-:Y:S02]  /*0180*/  ISETP.NE.U32.AND P2, PT, RZ, UR8, PT ;  /* 0x00000008ff007c0c */ /* 0x000fe4000bf45070 */
[----:B------:R-:W-:Y:S02]  /*0190*/  CS2R R138, SRZ ;  /* 0x00000000008a7805 */ /* 0x000fe4000001ff00 */
[----:B------:R-:W-:Y:S02]  /*01a0*/  ISETP.NE.AND.EX P1, PT, RZ, UR7, PT, P1 ;  /* 0x00000007ff007c0c */ /* 0x000fe4000bf25310 */
[----:B------:R-:W-:-:S02]  /*01b0*/  CS2R R136, SRZ ;  /* 0x0000000000887805 */ /* 0x000fc4000001ff00 */
[----:B------:R-:W-:Y:S02]  /*01c0*/  ISETP.NE.AND.EX P2, PT, RZ, UR9, PT, P2 ;  /* 0x00000009ff007c0c */ /* 0x000fe4000bf45320 */
[----:B------:R-:W-:Y:S02]  /*01d0*/  CS2R R134, SRZ ;  /* 0x0000000000867805 */ /* 0x000fe4000001ff00 */
[----:B------:R-:W-:Y:S02]  /*01e0*/  SHF.L.U64.HI R11, R13, 0x5, RZ ;  /* 0x000000050d0b7819 */ /* 0x000fe400000102ff */
[----:B------:R-:W-:Y:S02]  /*01f0*/  CS2R R132, SRZ ;  /* 0x0000000000847805 */ /* 0x000fe4000001ff00 */
[----:B------:R-:W-:Y:S02]  /*0200*/  CS2R R130, SRZ ;  /* 0x0000000000827805 */ /* 0x000fe4000001ff00 */
[----:B------:R-:W-:-:S02]  /*0210*/  CS2R R128, SRZ ;  /* 0x0000000000807805 */ /* 0x000fc4000001ff00 */
[----:B------:R-:W-:Y:S02]  /*0220*/  CS2R R126, SRZ ;  /* 0x00000000007e7805 */ /* 0x000fe4000001ff00 */
[----:B------:R-:W-:Y:S02]  /*0230*/  CS2R R124, SRZ ;  /* 0x00000000007c7805 */ /* 0x000fe4000001ff00 */
[----:B------:R-:W-:-:S04]  /*0240*/  @P1 LEA R6, P3, R13, UR6, 0x5 ;  /* 0x000000060d061c11 */ /* 0x000fc8000f8628ff */
[C---:B------:R-:W-:Y:S01]  /*0250*/  @P1 LEA.HI.X R7, R13.reuse, UR7, RZ, 0x5, P3 ;  /* 0x000000070d071c11 */ /* 0x040fe200098f2cff */
[----:B------:R-:W-:Y:S01]  /*0260*/  ULDC.64 UR6, c[0x0][0x268] ;  /* 0x00009a0000067ab9 */ /* 0x000fe20000000a00 */
[----:B0-----:R-:W-:Y:S01]  /*0270*/  IMAD.WIDE.U32 R4, R13, 0x20, R4 ;  /* 0x000000200d047825 */ /* 0x001fe200078e0004 */
[C---:B------:R-:W-:Y:S02]  /*0280*/  IADD3 R8, P3, R10.reuse, UR6, RZ ;  /* 0x000000060a087c10 */ /* 0x040fe4000ff7e0ff */
[----:B------:R0:W5:Y:S02]  /*0290*/  @P1 LDG.E.128 R136, desc[UR4][R6.64] ;  /* 0x0000000406881981 */ /* 0x000164000c1e1d00 */
[C---:B------:R-:W-:Y:S02]  /*02a0*/  IADD3.X R9, R11.reuse, UR7, RZ, P3, !PT ;  /* 0x000000070b097c10 */ /* 0x040fe40009ffe4ff */
[----:B------:R-:W-:Y:S01]  /*02b0*/  @P2 IADD3 R10, P3, R10, UR8, RZ ;  /* 0x000000080a0a2c10 */ /* 0x000fe2000ff7e0ff */
[----:B------:R0:W5:Y:S03]  /*02c0*/  @P1 LDG.E.128 R132, desc[UR4][R6.64+0x10] ;  /* 0x0000100406841981 */ /* 0x000166000c1e1d00 */
[----:B------:R-:W-:Y:S01]  /*02d0*/  @P2 IADD3.X R11, R11, UR9, RZ, P3, !PT ;  /* 0x000000090b0b2c10 */ /* 0x000fe20009ffe4ff */
[----:B------:R0:W5:Y:S04]  /*02e0*/  LDG.E.128 R120, desc[UR4][R4.64] ;  /* 0x0000000404787981 */ /* 0x000168000c1e1d00 */
[----:B------:R0:W5:Y:S04]  /*02f0*/  @P2 LDG.E.128 R128, desc[UR4][R10.64] ;  /* 0x000000040a802981 */ /* 0x000168000c1e1d00 */
[----:B------:R0:W5:Y:S04]  /*0300*/  @P2 LDG.E.128 R124, desc[UR4][R10.64+0x10] ;  /* 0x000010040a7c2981 */ /* 0x000168000c1e1d00 */
[----:B------:R0:W5:Y:S04]  /*0310*/  LDG.E.128 R116, desc[UR4][R4.64+0x10] ;  /* 0x0000100404747981 */ /* 0x000168000c1e1d00 */
[----:B------:R0:W5:Y:S04]  /*0320*/  LDG.E.128 R112, desc[UR4][R8.64] ;  /* 0x0000000408707981 */ /* 0x000168000c1e1d00 */
[----:B------:R0:W5:Y:S01]  /*0330*/  LDG.E.128 R108, desc[UR4][R8.64+0x10] ;  /* 0x00001004086c7981 */ /* 0x000162000c1e1d00 */
[----:B------:R-:W-:-:S07]  /*0340*/  LOP3.LUT R13, R13, 0x100, RZ, 0xfc, !PT ;  /* 0x000001000d0d7812 */ /* 0x000fce00078efcff */
.L_x_5565:
[----:B------:R-:W-:Y:S05]  /*0350*/  BSYNC B0 ;  /* 0x0000000000007941 */ /* 0x000fea0003800000 */
.L_x_5564:
[----:B------:R-:W-:Y:S04]  /*0360*/  BSSY B0, `(.L_x_5566) ;  /* 0x0000024000007945 */ /* 0x000fe80003800000 */
[----:B------:R-:W-:Y:S05]  /*0370*/  @!P6 BRA `(.L_x_5567) ;  /* 0x000000000088e947 */ /* 0x000fea0003800000 */
[----:B------:R-:W-:Y:S01]  /*0380*/  ULDC.64 UR6, c[0x0][0x2c8] ;  /* 0x0000b20000067ab9 */ /* 0x000fe20000000a00 */
[----:B0-----:R-:W0:Y:S01]  /*0390*/  LDC.64 R10, c[0x0][0x260] ;  /* 0x00009800ff0a7b82 */ /* 0x001e220000000a00 */
[----:B------:R-:W-:Y:S01]  /*03a0*/  ISETP.NE.U32.AND P1, PT, RZ, UR6, PT ;  /* 0x00000006ff007c0c */ /* 0x000fe2000bf25070 */
[----:B------:R-:W-:Y:S01]  /*03b0*/  ULDC.64 UR8, c[0x0][0x2d0] ;  /* 0x0000b40000087ab9 */ /* 0x000fe20000000a00 */
[----:B------:R-:W-:Y:S02]  /*03c0*/  SHF.L.U32 R8, R13, 0x5, RZ ;  /* 0x000000050d087819 */ /* 0x000fe400000006ff */
[----:B------:R-:W-:Y:S02]  /*03d0*/  CS2R R106, SRZ ;  /* 0x00000000006a7805 */ /* 0x000fe4000001ff00 */
[----:B------:R-:W-:Y:S02]  /*03e0*/  ISETP.NE.AND.EX P1, PT, RZ, UR7, PT, P1 ;  /* 0x00000007ff007c0c */ /* 0x000fe4000bf25310 */
[----:B------:R-:W-:-:S02]  /*03f0*/  CS2R R104, SRZ ;  /* 0x0000000000687805 */ /* 0x000fc4000001ff00 */
[----:B------:R-:W-:Y:S02]  /*0400*/  ISETP.NE.U32.AND P2, PT, RZ, UR8, PT ;  /* 0x00000008ff007c0c */ /* 0x000fe4000bf45070 */
[----:B------:R-:W-:Y:S02]  /*0410*/  CS2R R102, SRZ ;  /* 0x0000000000667805 */ /* 0x000fe4000001ff00 */
[----:B------:R-:W-:Y:S02]  /*0420*/  SHF.L.U64.HI R9, R13, 0x5, RZ ;  /* 0x000000050d097819 */ /* 0x000fe400000102ff */
[----:B------:R-:W-:Y:S02]  /*0430*/  CS2R R100, SRZ ;  /* 0x0000000000647805 */ /* 0x000fe4000001ff00 */
[----:B------:R-:W-:Y:S02]  /*0440*/  ISETP.NE.AND.EX P2, PT, RZ, UR9, PT, P2 ;  /* 0x00000009ff007c0c */ /* 0x000fe4000bf45320 */
[----:B------:R-:W-:-:S02]  /*0450*/  CS2R R98, SRZ ;  /* 0x0000000000627805 */ /* 0x000fc4000001ff00 */
[----:B------:R-:W-:Y:S02]  /*0460*/  CS2R R96, SRZ ;  /* 0x0000000000607805 */ /* 0x000fe4000001ff00 */
        /* <DEDUP_REMOVED lines=18> */
[----:B------:R-:W-:-:S07]  /*0590*/  VIADD R13, R13, 0x100 ;  /* 0x000001000d0d7836 */ /* 0x000fce0000000000 */
.L_x_5567:
[----:B------:R-:W-:Y:S05]  /*05a0*/  BSYNC B0 ;  /* 0x0000000000007941 */ /* 0x000fea0003800000 */
.L_x_5566:
[----:B------:R-:W-:Y:S04]  /*05b0*/  BSSY B0, `(.L_x_5568) ;  /* 0x0000024000007945 */ /* 0x000fe80003800000 */
[----:B------:R-:W-:Y:S05]  /*05c0*/  @!P5 BRA `(.L_x_5569) ;  /* 0x000000000088d947 */ /* 0x000fea0003800000 */
[----:B------:R-:W-:Y:S01]  /*05d0*/  ULDC.64 UR6, c[0x0][0x2c8] ;  /* 0x0000b20000067ab9 */ /* 0x000fe20000000a00 */
[----:B01----:R-:W0:Y:S01]  /*05e0*/  LDC.64 R10, c[0x0][0x260] ;  /* 0x00009800ff0a7b82 */ /* 0x003e220000000a00 */
        /* <DEDUP_REMOVED lines=32> */
.L_x_5569:
[----:B------:R-:W-:Y:S05]  /*07f0*/  BSYNC B0 ;  /* 0x0000000000007941 */ /* 0x000fea0003800000 */
.L_x_5568:
[----:B------:R-:W-:Y:S04]  /*0800*/  BSSY B0, `(.L_x_5570) ;  /* 0x0000023000007945 */ /* 0x000fe80003800000 */
[----:B------:R-:W-:Y:S05]  /*0810*/  @!P4 BRA `(.L_x_5571) ;  /* 0x000000000084c947 */ /* 0x000fea0003800000 */
[----:B------:R-:W-:Y:S01]  /*0820*/  ULDC.64 UR6, c[0x0][0x2c8] ;  /* 0x0000b20000067ab9 */ /* 0x000fe20000000a00 */
[----:B012---:R-:W0:Y:S01]  /*0830*/  LDC.64 R4, c[0x0][0x260] ;  /* 0x00009800ff047b82 */ /* 0x007e220000000a00 */
        /* <DEDUP_REMOVED lines=8> */
[----:B------:R-:W-:Y:S02]  /*08c0*/  SHF.R.U32.HI R11, RZ, 0x1b, R13 ;  /* 0x0000001bff0b7819 */ /* 0x000fe4000001160d */
        /* <DEDUP_REMOVED lines=21> */
[----:B------:R3:W5:Y:S02]  /*0a20*/  LDG.E.128 R12, desc[UR4][R8.64+0x10] ;  /* 0x00001004080c7981 */ /* 0x000764000c1e1d00 */
.L_x_5571:
[----:B------:R-:W-:Y:S05]  /*0a30*/  BSYNC B0 ;  /* 0x0000000000007941 */ /* 0x000fea0003800000 */
.L_x_5570:
[----:B------:R-:W4:Y:S08]  /*0a40*/  S2UR UR6, SR_CTAID.X ;  /* 0x00000000000679c3 */ /* 0x000f300000002500 */
[----:B0123--:R-:W0:Y:S01]  /*0a50*/  LDC.64 R4, c[0x0][0x228] ;  /* 0x00008a00ff047b82 */ /* 0x00fe220000000a00 */
[----:B----4-:R-:W-:Y:S01]  /*0a60*/  LEA.HI R150, R2, UR6, RZ, 0x18 ;  /* 0x0000000602967c11 */ /* 0x010fe2000f8fc0ff */
[----:B------:R-:W-:-:S03]  /*0a70*/  ULDC UR6, c[0x0][0x214] ;  /* 0x0000850000067ab9 */ /* 0x000fc60000000800 */
[----:B------:R-:W-:Y:S01]  /*0a80*/  ISETP.GE.AND P2, PT, R150, UR6, PT ;  /* 0x0000000696007c0c */ /* 0x000fe2000bf46270 */
[----:B------:R-:W-:Y:S02]  /*0a90*/  ULDC.64 UR6, c[0x0][0x230] ;  /* 0x00008c0000067ab9 */ /* 0x000fe40000000a00 */
[----:B0-----:R-:W-:-:S04]  /*0aa0*/  LOP3.LUT P1, RZ, R4, UR6, RZ, 0xfc, !PT ;  /* 0x0000000604ff7c12 */ /* 0x001fc8000f82fcff */
[----:B------:R-:W-:-:S06]  /*0ab0*/  LOP3.LUT P1, RZ, R5, UR7, RZ, 0xfc, P1 ;  /* 0x0000000705ff7c12 */ /* 0x000fcc000882fcff */
[----:B------:R-:W-:Y:S07]  /*0ac0*/  @P2 EXIT ;  /* 0x000000000000294d */ /* 0x000fee0003800000 */
[----:B------:R-:W-:Y:S01]  /*0ad0*/  SHF.R.S32.HI R0, RZ, 0x3, R0 ;  /* 0x00000003ff007819 */ /* 0x000fe20000011400 */
[C---:B------:R-:W-:Y:S01]  /*0ae0*/  IMAD.SHL.U32 R6, R2.reuse, 0x20, RZ ;  /* 0x0000002002067824 */ /* 0x040fe200078e00ff */
[----:B------:R-:W-:Y:S01]  /*0af0*/  LOP3.LUT R5, R2, 0xe0, RZ, 0xc0, !PT ;  /* 0x000000e002057812 */ /* 0x000fe200078ec0ff */
[----:B------:R-:W-:Y:S01]  /*0b00*/  ULDC.U8 UR6, c[0x0][0x2a0] ;  /* 0x0000a80000067ab9 */ /* 0x000fe20000000000 */
[----:B------:R-:W-:Y:S01]  /*0b10*/  LOP3.LUT R4, R0, 0xff, RZ, 0xc0, !PT ;  /* 0x000000ff00047812 */ /* 0x000fe200078ec0ff */
[----:B------:R-:W-:Y:S01]  /*0b20*/  ULDC UR7, c[0x0][0x218] ;  /* 0x0000860000077ab9 */ /* 0x000fe20000000800 */
[----:B------:R-:W-:Y:S01]  /*0b30*/  SHF.R.U32.HI R0, RZ, 0x3, R0 ;  /* 0x00000003ff007819 */ /* 0x000fe20000011600 */
[----:B------:R-:W-:Y:S01]  /*0b40*/  ULDC.64 UR10, c[0x0][0x228] ;  /* 0x00008a00000a7ab9 */ /* 0x000fe20000000a00 */
[----:B------:R-:W-:Y:S01]  /*0b50*/  VIADDMNMX R5, R4, -R5, RZ, !PT ;  /* 0x8000000504057246 */ /* 0x000fe200078001ff */
[----:B------:R-:W-:Y:S01]  /*0b60*/  ULDC.64 UR12, c[0x0][0x230] ;  /* 0x00008c00000c7ab9 */ /* 0x000fe20000000a00 */
[----:B------:R-:W-:Y:S01]  /*0b70*/  LOP3.LUT R0, R0, 0x1fffffe0, RZ, 0xc0, !PT ;  /* 0x1fffffe000007812 */ /* 0x000fe200078ec0ff */
[----:B------:R-:W-:Y:S01]  /*0b80*/  ULDC.64 UR8, c[0x0][0x210] ;  /* 0x0000840000087ab9 */ /* 0x000fe20000000a00 */
[----:B------:R-:W-:-:S02]  /*0b90*/  VIMNMX R5, R5, 0x20, PT ;  /* 0x0000002005057848 */ /* 0x000fc40003fe0100 */
[----:B------:R-:W-:Y:S02]  /*0ba0*/  LOP3.LUT R7, R6, 0x3e0, RZ, 0xc0, !PT ;  /* 0x000003e006077812 */ /* 0x000fe400078ec0ff */
[----:B------:R-:W-:Y:S02]  /*0bb0*/  IADD3 R5, R5, R0, RZ ;  /* 0x0000000005057210 */ /* 0x000fe40007ffe0ff */
[----:B------:R-:W-:Y:S02]  /*0bc0*/  VIADDMNMX R7, R4, -R7, RZ, !PT ;  /* 0x8000000704077246 */ /* 0x000fe400078001ff */
[----:B------:R-:W-:Y:S01]  /*0bd0*/  ISETP.NE.AND P2, PT, RZ, UR6, PT ;  /* 0x00000006ff007c0c */ /* 0x000fe2000bf45270 */
[----:B------:R-:W-:Y:S01]  /*0be0*/  IMAD.SHL.U32 R5, R5, 0x8, RZ ;  /* 0x0000000805057824 */ /* 0x000fe200078e00ff */
[----:B------:R-:W-:Y:S01]  /*0bf0*/  VIMNMX R7, R7, 0x20, PT ;  /* 0x0000002007077848 */ /* 0x000fe20003fe0100 */
[----:B------:R-:W-:Y:S01]  /*0c00*/  ULDC UR6, c[0x0][0x290] ;  /* 0x0000a40000067ab9 */ /* 0x000fe20000000800 */
[----:B------:R-:W-:-:S02]  /*0c10*/  P2R R156, PR, RZ, 0x4 ;  /* 0x00000004ff9c7803 */ /* 0x000fc40000000000 */
[----:B------:R-:W-:Y:S02]  /*0c20*/  I2FP.F32.U32 R5, R5 ;  /* 0x0000000500057245 */ /* 0x000fe40000201000 */
[----:B------:R-:W-:Y:S01]  /*0c30*/  IADD3 R7, R0, R7, RZ ;  /* 0x0000000700077210 */ /* 0x000fe20007ffe0ff */
[----:B------:R-:W-:Y:S01]  /*0c40*/  IMAD.MOV.U32 R0, RZ, RZ, 0x1 ;  /* 0x00000001ff007424 */ /* 0x000fe200078e00ff */
[----:B------:R0:W1:Y:S02]  /*0c50*/  MUFU.RCP R149, R5 ;  /* 0x0000000500957308 */ /* 0x0000640000001000 */
[----:B------:R-:W-:-:S07]  /*0c60*/  SHF.L.U32 R151, R7, 0x3, RZ ;  /* 0x0000000307977819 */ /* 0x000fce00000006ff */
.L_x_5717:
[----:B-1-34-:R-:W-:Y:S01]  /*0c70*/  IMAD R140, R150, UR7, RZ ;  /* 0x00000007968c7c24 */ /* 0x01afe2000f8e02ff */
[----:B------:R-:W-:Y:S04]  /*0c80*/  BSSY B0, `(.L_x_5572) ;  /* 0x00000aa000007945 */ /* 0x000fe80003800000 */
[----:B------:R-:W-:-:S04]  /*0c90*/  SHF.R.S32.HI R141, RZ, 0x1f, R140 ;  /* 0x0000001fff8d7819 */ /* 0x000fc8000001148c */
[----:B------:R-:W-:-:S04]  /*0ca0*/  LEA.HI R141, R141, R140, RZ, 0x3 ;  /* 0x0000008c8d8d7211 */ /* 0x000fc800078f18ff */
[----:B------:R-:W-:-:S05]  /*0cb0*/  LEA.HI.SX32 R152, R141, R148, 0x1d ;  /* 0x000000948d987211 */ /* 0x000fca00078feaff */
[----:B------:R-:W-:Y:S01]  /*0cc0*/  IMAD.MOV.U32 R144, RZ, RZ, R152 ;  /* 0x000000ffff907224 */ /* 0x000fe200078e0098 */
[----:B-----5:R-:W-:Y:S06]  /*0cd0*/  @!P0 BRA `(.L_x_5573) ;  /* 0x0000000800908947 */ /* 0x020fec0003800000 */
[----:B------:R-:W-:Y:S01]  /*0ce0*/  ISETP.NE.U32.AND P3, PT, RZ, UR10, PT ;  /* 0x0000000aff007c0c */ /* 0x000fe2000bf65070 */
[----:B------:R-:W2:Y:S03]  /*0cf0*/  LDC.64 R140, c[0x0][0x220] ;  /* 0x00008800ff8c7b82 */ /* 0x000ea60000000a00 */
[----:B------:R-:W-:-:S13]  /*0d00*/  ISETP.NE.AND.EX P3, PT, RZ, UR11, PT, P3 ;  /* 0x0000000bff007c0c */ /* 0x000fda000bf65330 */
[----:B------:R-:W-:-:S04]  /*0d10*/  @P3 LEA R144, P2, R152, UR10, 0x4 ;  /* 0x0000000a98903c11 */ /* 0x000fc8000f8420ff */
[C---:B------:R-:W-:Y:S02]  /*0d20*/  @P3 LEA.HI.X R145, R152.reuse, UR11, RZ, 0x4, P2 ;  /* 0x0000000b98913c11 */ /* 0x040fe400090f24ff */
[----:B------:R-:W-:Y:S01]  /*0d30*/  ISETP.NE.U32.AND P2, PT, RZ, UR12, PT ;  /* 0x0000000cff007c0c */ /* 0x000fe2000bf45070 */
[----:B--2---:R-:W-:Y:S02]  /*0d40*/  IMAD.WIDE.U32 R140, R152, 0x10, R140 ;  /* 0x00000010988c7825 */ /* 0x004fe400078e008c */
[----:B------:R2:W5:Y:S01]  /*0d50*/  @P3 LDG.E.128 R168, desc[UR4][R144.64] ;  /* 0x0000000490a83981 */ /* 0x000562000c1e1d00 */
[----:B------:R-:W-:-:S03]  /*0d60*/  ISETP.NE.AND.EX P2, PT, RZ, UR13, PT, P2 ;  /* 0x0000000dff007c0c */ /* 0x000fc6000bf45320 */
[----:B------:R-:W3:Y:S10]  /*0d70*/  LDG.E.128 R140, desc[UR4][R140.64] ;  /* 0x000000048c8c7981 */ /* 0x000ef4000c1e1d00 */
[----:B------:R-:W-:-:S04]  /*0d80*/  @P2 LEA R146, P4, R152, UR12, 0x4 ;  /* 0x0000000c98922c11 */ /* 0x000fc8000f8820ff */
[----:B------:R-:W-:-:S05]  /*0d90*/  @P2 LEA.HI.X R147, R152, UR13, RZ, 0x4, P4 ;  /* 0x0000000d98932c11 */ /* 0x000fca000a0f24ff */
[----:B------:R2:W5:Y:S01]  /*0da0*/  @P2 LDG.E.128 R8, desc[UR4][R146.64] ;  /* 0x0000000492082981 */ /* 0x000562000c1e1d00 */
[----:B------:R-:W-:-:S04]  /*0db0*/  ISETP.NE.U32.AND P3, PT, RZ, UR10, PT ;  /* 0x0000000aff007c0c */ /* 0x000fc8000bf65070 */
[----:B------:R-:W-:Y:S02]  /*0dc0*/  ISETP.NE.AND.EX P3, PT, RZ, UR11, PT, P3 ;  /* 0x0000000bff007c0c */ /* 0x000fe4000bf65330 */
[C---:B---3--:R-:W-:Y:S02]  /*0dd0*/  SHF.L.U32 R153, R140.reuse, 0x10, RZ ;  /* 0x000000108c997819 */ /* 0x048fe400000006ff */
[----:B------:R-:W-:-:S09]  /*0de0*/  PRMT R155, R140, 0x7632, R155 ;  /* 0x000076328c9b7816 */ /* 0x000fd2000000009b */
[----:B--2---:R-:W-:Y:S05]  /*0df0*/  @P3 BRA `(.L_x_5574) ;  /* 0x0000000000203947 */ /* 0x004fea0003800000 */
[----:B------:R-:W-:-:S04]  /*0e00*/  ISETP.NE.U32.AND P4, PT, RZ, UR12, PT ;  /* 0x0000000cff007c0c */ /* 0x000fc8000bf85070 */
[----:B------:R-:W-:-:S13]  /*0e10*/  ISETP.NE.AND.EX P4, PT, RZ, UR13, PT, P4 ;  /* 0x0000000dff007c0c */ /* 0x000fda000bf85340 */
[----:B------:R-:W-:Y:S05]  /*0e20*/  @P4 BRA `(.L_x_5575) ;  /* 0x0000000000084947 */ /* 0x000fea0003800000 */
[----:B------:R-:W-:Y:S05]  /*0e30*/  @P1 BRA `(.L_x_5576) ;  /* 0x0000000000201947 */ /* 0x000fea0003800000 */
[----:B------:R-:W-:Y:S05]  /*0e40*/  BRA `(.L_x_5577) ;  /* 0x0000000000247947 */ /* 0x000fea0003800000 */
.L_x_5575:
[----:B-----5:R-:W-:-:S04]  /*0e50*/  IMAD.U32 R140, R8, 0x10000, RZ ;  /* 0x00010000088c7824 */ /* 0x020fc800078e00ff */
[----:B------:R-:W-:Y:S01]  /*0e60*/  FADD.FTZ R153, R140, R153 ;  /* 0x000000998c997221 */ /* 0x000fe20000010000 */
[----:B------:R-:W-:Y:S06]  /*0e70*/  BRA `(.L_x_5576) ;  /* 0x0000000000107947 */ /* 0x000fec0003800000 */
.L_x_5574:
[----:B-----5:R-:W-:Y:S01]  /*0e80*/  SHF.L.U32 R140, R168, 0x10, RZ ;  /* 0x00000010a88c7819 */ /* 0x020fe200000006ff */
[----:B------:R-:W-:-:S04]  /*0e90*/  @P2 IMAD.U32 R144, R8, 0x10000, RZ ;  /* 0x0001000008902824 */ /* 0x000fc800078e00ff */
[----:B------:R-:W-:-:S04]  /*0ea0*/  FADD.FTZ R153, R140, R153 ;  /* 0x000000998c997221 */ /* 0x000fc80000010000 */
[----:B------:R-:W-:-:S07]  /*0eb0*/  @P2 FADD.FTZ R153, R144, R153 ;  /* 0x0000009990992221 */ /* 0x000fce0000010000 */
.L_x_5576:
[----:B------:R-:W-:-:S04]  /*0ec0*/  F2FP.BF16.F32.PACK_AB R140, RZ, R153 ;  /* 0x00000099ff8c723e */ /* 0x000fc800000010ff */
[----:B------:R-:W-:-:S07]  /*0ed0*/  PRMT R4, R140, 0x7610, R4 ;  /* 0x000076108c047816 */ /* 0x000fce0000000004 */
.L_x_5577:
[----:B------:R-:W-:Y:S01]  /*0ee0*/  SHF.L.U32 R155, R155, 0x10, RZ ;  /* 0x000000109b9b7819 */ /* 0x000fe200000006ff */
[----:B------:R-:W-:Y:S06]  /*0ef0*/  @P3 BRA `(.L_x_5578) ;  /* 0x0000000000243947 */ /* 0x000fec0003800000 */
[----:B------:R-:W-:-:S04]  /*0f00*/  ISETP.NE.U32.AND P4, PT, RZ, UR12, PT ;  /* 0x0000000cff007c0c */ /* 0x000fc8000bf85070 */
[----:B------:R-:W-:-:S13]  /*0f10*/  ISETP.NE.AND.EX P4, PT, RZ, UR13, PT, P4 ;  /* 0x0000000dff007c0c */ /* 0x000fda000bf85340 */
[----:B------:R-:W-:Y:S05]  /*0f20*/  @P4 BRA `(.L_x_5579) ;  /* 0x0000000000084947 */ /* 0x000fea0003800000 */
[----:B------:R-:W-:Y:S05]  /*0f30*/  @P1 BRA `(.L_x_5580) ;  /* 0x00000000002c1947 */ /* 0x000fea0003800000 */
[----:B------:R-:W-:Y:S05]  /*0f40*/  BRA `(.L_x_5581) ;  /* 0x0000000000307947 */ /* 0x000fea0003800000 */
.L_x_5579:
[----:B-----5:R-:W-:-:S05]  /*0f50*/  PRMT R140, R8, 0x7632, R140 ;  /* 0x00007632088c7816 */ /* 0x020fca000000008c */
[----:B------:R-:W-:-:S04]  /*0f60*/  IMAD.U32 R140, R140, 0x10000, RZ ;  /* 0x000100008c8c7824 */ /* 0x000fc800078e00ff */
[----:B------:R-:W-:Y:S01]  /*0f70*/  FADD.FTZ R155, R140, R155 ;  /* 0x0000009b8c9b7221 */ /* 0x000fe20000010000 */
[----:B------:R-:W-:Y:S06]  /*0f80*/  BRA `(.L_x_5580) ;  /* 0x0000000000187947 */ /* 0x000fec0003800000 */
.L_x_5578:
[----:B-----5:R-:W-:Y:S02]  /*0f90*/  PRMT R140, R168, 0x7632, R140 ;  /* 0x00007632a88c7816 */ /* 0x020fe4000000008c */
[----:B------:R-:W-:Y:S02]  /*0fa0*/  @P2 PRMT R144, R8, 0x7632, R144 ;  /* 0x0000763208902816 */ /* 0x000fe40000000090 */
[----:B------:R-:W-:-:S03]  /*0fb0*/  SHF.L.U32 R140, R140, 0x10, RZ ;  /* 0x000000108c8c7819 */ /* 0x000fc600000006ff */
[----:B------:R-:W-:Y:S02]  /*0fc0*/  @P2 IMAD.U32 R144, R144, 0x10000, RZ ;  /* 0x0001000090902824 */ /* 0x000fe400078e00ff */
[----:B------:R-:W-:-:S04]  /*0fd0*/  FADD.FTZ R155, R140, R155 ;  /* 0x0000009b8c9b7221 */ /* 0x000fc80000010000 */
[----:B------:R-:W-:-:S07]  /*0fe0*/  @P2 FADD.FTZ R155, R144, R155 ;  /* 0x0000009b909b2221 */ /* 0x000fce0000010000 */
.L_x_5580:
[----:B------:R-:W-:-:S04]  /*0ff0*/  F2FP.BF16.F32.PACK_AB R140, RZ, R155 ;  /* 0x0000009bff8c723e */ /* 0x000fc800000010ff */
[----:B------:R-:W-:-:S07]  /*1000*/  PRMT R4, R4, 0x5410, R140 ;  /* 0x0000541004047816 */ /* 0x000fce000000008c */
.L_x_5581:
        /* <DEDUP_REMOVED lines=8> */
.L_x_5583:
[----:B-----5:R-:W-:-:S04]  /*1090*/  IMAD.U32 R140, R9, 0x10000, RZ ;  /* 0x00010000098c7824 */ /* 0x020fc800078e00ff */
[----:B------:R-:W-:Y:S01]  /*10a0*/  FADD.FTZ R157, R140, R157 ;  /* 0x0000009d8c9d7221 */ /* 0x000fe20000010000 */
[----:B------:R-:W-:Y:S06]  /*10b0*/  BRA `(.L_x_5584) ;  /* 0x0000000000107947 */ /* 0x000fec0003800000 */
.L_x_5582:
[----:B-----5:R-:W-:Y:S01]  /*10c0*/  SHF.L.U32 R140, R169, 0x10, RZ ;  /* 0x00000010a98c7819 */ /* 0x020fe200000006ff */
[----:B------:R-:W-:-:S04]  /*10d0*/  @P2 IMAD.U32 R144, R9, 0x10000, RZ ;  /* 0x0001000009902824 */ /* 0x000fc800078e00ff */
[----:B------:R-:W-:-:S04]  /*10e0*/  FADD.FTZ R157, R140, R157 ;  /* 0x0000009d8c9d7221 */ /* 0x000fc80000010000 */
[----:B------:R-:W-:-:S07]  /*10f0*/  @P2 FADD.FTZ R157, R144, R157 ;  /* 0x0000009d909d2221 */ /* 0x000fce0000010000 */
.L_x_5584:
[----:B------:R-:W-:-:S04]  /*1100*/  F2FP.BF16.F32.PACK_AB R140, RZ, R157 ;  /* 0x0000009dff8c723e */ /* 0x000fc800000010ff */
[----:B0-----:R-:W-:-:S07]  /*1110*/  PRMT R5, R140, 0x7610, R5 ;  /* 0x000076108c057816 */ /* 0x001fce0000000005 */
.L_x_5585:
[----:B------:R-:W-:Y:S01]  /*1120*/  SHF.L.U32 R181, R141, 0x10, RZ ;  /* 0x000000108db57819 */ /* 0x000fe200000006ff */
[----:B------:R-:W-:Y:S06]  /*1130*/  @P3 BRA `(.L_x_5586) ;  /* 0x0000000000243947 */ /* 0x000fec0003800000 */
[----:B------:R-:W-:-:S04]  /*1140*/  ISETP.NE.U32.AND P4, PT, RZ, UR12, PT ;  /* 0x0000000cff007c0c */ /* 0x000fc8000bf85070 */
[----:B------:R-:W-:-:S13]  /*1150*/  ISETP.NE.AND.EX P4, PT, RZ, UR13, PT, P4 ;  /* 0x0000000dff007c0c */ /* 0x000fda000bf85340 */
[----:B------:R-:W-:Y:S05]  /*1160*/  @P4 BRA `(.L_x_5587) ;  /* 0x0000000000084947 */ /* 0x000fea0003800000 */
[----:B------:R-:W-:Y:S05]  /*1170*/  @P1 BRA `(.L_x_5588) ;  /* 0x00000000002c1947 */ /* 0x000fea0003800000 */
[----:B------:R-:W-:Y:S05]  /*1180*/  BRA `(.L_x_5589) ;  /* 0x0000000000307947 */ /* 0x000fea0003800000 */
.L_x_5587:
[----:B-----5:R-:W-:-:S05]  /*1190*/  PRMT R140, R9, 0x7632, R140 ;  /* 0x00007632098c7816 */ /* 0x020fca000000008c */
[----:B------:R-:W-:-:S04]  /*11a0*/  IMAD.U32 R140, R140, 0x10000, RZ ;  /* 0x000100008c8c7824 */ /* 0x000fc800078e00ff */
[----:B------:R-:W-:Y:S01]  /*11b0*/  FADD.FTZ R181, R140, R181 ;  /* 0x000000b58cb57221 */ /* 0x000fe20000010000 */
[----:B------:R-:W-:Y:S06]  /*11c0*/  BRA `(.L_x_5588) ;  /* 0x0000000000187947 */ /* 0x000fec0003800000 */
.L_x_5586:
[----:B-----5:R-:W-:Y:S02]  /*11d0*/  PRMT R140, R169, 0x7632, R140 ;  /* 0x00007632a98c7816 */ /* 0x020fe4000000008c */
[----:B------:R-:W-:Y:S02]  /*11e0*/  @P2 PRMT R141, R9, 0x7632, R141 ;  /* 0x00007632098d2816 */ /* 0x000fe4000000008d */
[----:B------:R-:W-:-:S03]  /*11f0*/  SHF.L.U32 R140, R140, 0x10, RZ ;  /* 0x000000108c8c7819 */ /* 0x000fc600000006ff */
[----:B------:R-:W-:Y:S02]  /*1200*/  @P2 IMAD.U32 R144, R141, 0x10000, RZ ;  /* 0x000100008d902824 */ /* 0x000fe400078e00ff */
[----:B------:R-:W-:-:S04]  /*1210*/  FADD.FTZ R181, R140, R181 ;  /* 0x000000b58cb57221 */ /* 0x000fc80000010000 */
[----:B------:R-:W-:-:S07]  /*1220*/  @P2 FADD.FTZ R181, R144, R181 ;  /* 0x000000b590b52221 */ /* 0x000fce0000010000 */
.L_x_5588:
[----:B------:R-:W-:-:S04]  /*1230*/  F2FP.BF16.F32.PACK_AB R140, RZ, R181 ;  /* 0x000000b5ff8c723e */ /* 0x000fc800000010ff */
[----:B0-----:R-:W-:-:S07]  /*1240*/  PRMT R5, R5, 0x5410, R140 ;  /* 0x0000541005057816 */ /* 0x001fce000000008c */
.L_x_5589:
        /* <DEDUP_REMOVED lines=8> */
.L_x_5591:
[----:B-----5:R-:W-:-:S04]  /*12d0*/  IMAD.U32 R140, R10, 0x10000, RZ ;  /* 0x000100000a8c7824 */ /* 0x020fc800078e00ff */
[----:B------:R-:W-:Y:S01]  /*12e0*/  FADD.FTZ R183, R140, R183 ;  /* 0x000000b78cb77221 */ /* 0x000fe20000010000 */
[----:B------:R-:W-:Y:S06]  /*12f0*/  BRA `(.L_x_5592) ;  /* 0x0000000000107947 */ /* 0x000fec0003800000 */
.L_x_5590:
[----:B-----5:R-:W-:Y:S01]  /*1300*/  SHF.L.U32 R140, R170, 0x10, RZ ;  /* 0x00000010aa8c7819 */ /* 0x020fe200000006ff */
[----:B------:R-:W-:-:S04]  /*1310*/  @P2 IMAD.U32 R144, R10, 0x10000, RZ ;  /* 0x000100000a902824 */ /* 0x000fc800078e00ff */
[----:B------:R-:W-:-:S04]  /*1320*/  FADD.FTZ R183, R140, R183 ;  /* 0x000000b78cb77221 */ /* 0x000fc80000010000 */
[----:B------:R-:W-:-:S07]  /*1330*/  @P2 FADD.FTZ R183, R144, R183 ;  /* 0x000000b790b72221 */ /* 0x000fce0000010000 */
.L_x_5592:
[----:B------:R-:W-:-:S04]  /*1340*/  F2FP.BF16.F32.PACK_AB R140, RZ, R183 ;  /* 0x000000b7ff8c723e */ /* 0x000fc800000010ff */
[----:B------:R-:W-:-:S07]  /*1350*/  PRMT R6, R140, 0x7610, R6 ;  /* 0x000076108c067816 */ /* 0x000fce0000000006 */
.L_x_5593:
[----:B------:R-:W-:Y:S01]  /*1360*/  SHF.L.U32 R185, R142, 0x10, RZ ;  /* 0x000000108eb97819 */ /* 0x000fe200000006ff */
[----:B------:R-:W-:Y:S06]  /*1370*/  @P3 BRA `(.L_x_5594) ;  /* 0x0000000000243947 */ /* 0x000fec0003800000 */
[----:B------:R-:W-:-:S04]  /*1380*/  ISETP.NE.U32.AND P4, PT, RZ, UR12, PT ;  /* 0x0000000cff007c0c */ /* 0x000fc8000bf85070 */
[----:B------:R-:W-:-:S13]  /*1390*/  ISETP.NE.AND.EX P4, PT, RZ, UR13, PT, P4 ;  /* 0x0000000dff007c0c */ /* 0x000fda000bf85340 */
[----:B------:R-:W-:Y:S05]  /*13a0*/  @P4 BRA `(.L_x_5595) ;  /* 0x0000000000084947 */ /* 0x000fea0003800000 */
[----:B------:R-:W-:Y:S05]  /*13b0*/  @P1 BRA `(.L_x_5596) ;  /* 0x00000000002c1947 */ /* 0x000fea0003800000 */
[----:B------:R-:W-:Y:S05]  /*13c0*/  BRA `(.L_x_5597) ;  /* 0x0000000000307947 */ /* 0x000fea0003800000 */
.L_x_5595:
[----:B-----5:R-:W-:-:S05]  /*13d0*/  PRMT R140, R10, 0x7632, R140 ;  /* 0x000076320a8c7816 */ /* 0x020fca000000008c */
[----:B------:R-:W-:-:S04]  /*13e0*/  IMAD.U32 R140, R140, 0x10000, RZ ;  /* 0x000100008c8c7824 */ /* 0x000fc800078e00ff */
[----:B------:R-:W-:Y:S01]  /*13f0*/  FADD.FTZ R185, R140, R185 ;  /* 0x000000b98cb97221 */ /* 0x000fe20000010000 */
[----:B------:R-:W-:Y:S06]  /*1400*/  BRA `(.L_x_5596) ;  /* 0x0000000000187947 */ /* 0x000fec0003800000 */
.L_x_5594:
[----:B-----5:R-:W-:Y:S02]  /*1410*/  PRMT R140, R170, 0x7632, R140 ;  /* 0x00007632aa8c7816 */ /* 0x020fe4000000008c */
[----:B------:R-:W-:Y:S02]  /*1420*/  @P2 PRMT R141, R10, 0x7632, R141 ;  /* 0x000076320a8d2816 */ /* 0x000fe4000000008d */
[----:B------:R-:W-:-:S03]  /*1430*/  SHF.L.U32 R140, R140, 0x10, RZ ;  /* 0x000000108c8c7819 */ /* 0x000fc600000006ff */
[----:B------:R-:W-:Y:S02]  /*1440*/  @P2 IMAD.U32 R142, R141, 0x10000, RZ ;  /* 0x000100008d8e2824 */ /* 0x000fe400078e00ff */
[----:B------:R-:W-:-:S04]  /*1450*/  FADD.FTZ R185, R140, R185 ;  /* 0x000000b98cb97221 */ /* 0x000fc80000010000 */
[----:B------:R-:W-:-:S07]  /*1460*/  @P2 FADD.FTZ R185, R142, R185 ;  /* 0x000000b98eb92221 */ /* 0x000fce0000010000 */
.L_x_5596:
[----:B------:R-:W-:-:S04]  /*1470*/  F2FP.BF16.F32.PACK_AB R140, RZ, R185 ;  /* 0x000000b9ff8c723e */ /* 0x000fc800000010ff */
[----:B------:R-:W-:-:S07]  /*1480*/  PRMT R6, R6, 0x5410, R140 ;  /* 0x0000541006067816 */ /* 0x000fce000000008c */
.L_x_5597:
        /* <DEDUP_REMOVED lines=8> */
.L_x_5599:
[----:B-----5:R-:W-:-:S04]  /*1510*/  IMAD.U32 R140, R11, 0x10000, RZ ;  /* 0x000100000b8c7824 */ /* 0x020fc800078e00ff */
[----:B------:R-:W-:Y:S01]  /*1520*/  FADD.FTZ R187, R140, R187 ;  /* 0x000000bb8cbb7221 */ /* 0x000fe20000010000 */
[----:B------:R-:W-:Y:S06]  /*1530*/  BRA `(.L_x_5600) ;  /* 0x0000000000107947 */ /* 0x000fec0003800000 */
.L_x_5598:
[----:B-----5:R-:W-:Y:S01]  /*1540*/  SHF.L.U32 R140, R171, 0x10, RZ ;  /* 0x00000010ab8c7819 */ /* 0x020fe200000006ff */
[----:B------:R-:W-:-:S04]  /*1550*/  @P2 IMAD.U32 R142, R11, 0x10000, RZ ;  /* 0x000100000b8e2824 */ /* 0x000fc800078e00ff */
[----:B------:R-:W-:-:S04]  /*1560*/  FADD.FTZ R187, R140, R187 ;  /* 0x000000bb8cbb7221 */ /* 0x000fc80000010000 */
[----:B------:R-:W-:-:S07]  /*1570*/  @P2 FADD.FTZ R187, R142, R187 ;  /* 0x000000bb8ebb2221 */ /* 0x000fce0000010000 */
.L_x_5600:
[----:B------:R-:W-:-:S04]  /*1580*/  F2FP.BF16.F32.PACK_AB R140, RZ, R187 ;  /* 0x000000bbff8c723e */ /* 0x000fc800000010ff */
[----:B------:R-:W-:-:S07]  /*1590*/  PRMT R7, R140, 0x7610, R7 ;  /* 0x000076108c077816 */ /* 0x000fce0000000007 */
.L_x_5601:
[----:B------:R-:W-:Y:S01]  /*15a0*/  SHF.L.U32 R213, R143, 0x10, RZ ;  /* 0x000000108fd57819 */ /* 0x000fe200000006ff */
[----:B------:R-:W-:Y:S06]  /*15b0*/  @P3 BRA `(.L_x_5602) ;  /* 0x0000000000243947 */ /* 0x000fec0003800000 */
[----:B------:R-:W-:-:S04]  /*15c0*/  ISETP.NE.U32.AND P2, PT, RZ, UR12, PT ;  /* 0x0000000cff007c0c */ /* 0x000fc8000bf45070 */
[----:B------:R-:W-:-:S13]  /*15d0*/  ISETP.NE.AND.EX P2, PT, RZ, UR13, PT, P2 ;  /* 0x0000000dff007c0c */ /* 0x000fda000bf45320 */
[----:B------:R-:W-:Y:S05]  /*15e0*/  @P2 BRA `(.L_x_5603) ;  /* 0x0000000000082947 */ /* 0x000fea0003800000 */
[----:B------:R-:W-:Y:S05]  /*15f0*/  @P1 BRA `(.L_x_5604) ;  /* 0x00000000002c1947 */ /* 0x000fea0003800000 */
[----:B------:R-:W-:Y:S05]  /*1600*/  BRA `(.L_x_5605) ;  /* 0x0000000000307947 */ /* 0x000fea0003800000 */
.L_x_5603:
[----:B-----5:R-:W-:-:S05]  /*1610*/  PRMT R140, R11, 0x7632, R140 ;  /* 0x000076320b8c7816 */ /* 0x020fca000000008c */
[----:B------:R-:W-:-:S04]  /*1620*/  IMAD.U32 R140, R140, 0x10000, RZ ;  /* 0x000100008c8c7824 */ /* 0x000fc800078e00ff */
[----:B------:R-:W-:Y:S01]  /*1630*/  FADD.FTZ R213, R140, R213 ;  /* 0x000000d58cd57221 */ /* 0x000fe20000010000 */
[----:B------:R-:W-:Y:S06]  /*1640*/  BRA `(.L_x_5604) ;  /* 0x0000000000187947 */ /* 0x000fec0003800000 */
.L_x_5602:
[----:B-----5:R-:W-:Y:S02]  /*1650*/  PRMT R140, R171, 0x7632, R140 ;  /* 0x00007632ab8c7816 */ /* 0x020fe4000000008c */
[----:B------:R-:W-:Y:S02]  /*1660*/  @P2 PRMT R141, R11, 0x7632, R141 ;  /* 0x000076320b8d2816 */ /* 0x000fe4000000008d */
[----:B------:R-:W-:-:S03]  /*1670*/  SHF.L.U32 R140, R140, 0x10, RZ ;  /* 0x000000108c8c7819 */ /* 0x000fc600000006ff */
[----:B------:R-:W-:Y:S02]  /*1680*/  @P2 IMAD.U32 R142, R141, 0x10000, RZ ;  /* 0x000100008d8e2824 */ /* 0x000fe400078e00ff */
[----:B------:R-:W-:-:S04]  /*1690*/  FADD.FTZ R213, R140, R213 ;  /* 0x000000d58cd57221 */ /* 0x000fc80000010000 */
[----:B------:R-:W-:-:S07]  /*16a0*/  @P2 FADD.FTZ R213, R142, R213 ;  /* 0x000000d58ed52221 */ /* 0x000fce0000010000 */
.L_x_5604:
[----:B------:R-:W-:-:S04]  /*16b0*/  F2FP.BF16.F32.PACK_AB R140, RZ, R213 ;  /* 0x000000d5ff8c723e */ /* 0x000fc800000010ff */
[----:B------:R-:W-:-:S07]  /*16c0*/  PRMT R7, R7, 0x5410, R140 ;  /* 0x0000541007077816 */ /* 0x000fce000000008c */
.L_x_5605:
[----:B------:R-:W2:Y:S01]  /*16d0*/  @P1 LDC.64 R140, c[0x0][0x238] ;  /* 0x00008e00ff8c1b82 */ /* 0x000ea20000000a00 */
[C---:B------:R-:W-:Y:S02]  /*16e0*/  IADD3 R144, R152.reuse, 0x100, RZ ;  /* 0x0000010098907810 */ /* 0x040fe40007ffe0ff */
[----:B--2---:R-:W-:-:S04]  /*16f0*/  @P1 LEA R140, P2, R152, R140, 0x4 ;  /* 0x0000008c988c1211 */ /* 0x004fc800078420ff */
[----:B------:R-:W-:-:S05]  /*1700*/  @P1 LEA.HI.X R141, R152, R141, RZ, 0x4, P2 ;  /* 0x0000008d988d1211 */ /* 0x000fca00010f24ff */
[----:B------:R2:W-:Y:S04]  /*1710*/  @P1 STG.E.128 desc[UR4][R140.64], R4 ;  /* 0x000000048c001986 */ /* 0x0005e8000c101d04 */
.L_x_5573:
[----:B------:R-:W-:Y:S05]  /*1720*/  BSYNC B0 ;  /* 0x0000000000007941 */ /* 0x000fea0003800000 */
.L_x_5572:
[----:B------:R-:W-:Y:S01]  /*1730*/  ISETP.GE.U32.AND P2, PT, R3, 0x200, PT ;  /* 0x000002000300780c */ /* 0x000fe20003f46070 */
[----:B------:R-:W-:-:S12]  /*1740*/  BSSY B0, `(.L_x_5606) ;  /* 0x00000a6000007945 */ /* 0x000fd80003800000 */
[----:B------:R-:W-:Y:S05]  /*1750*/  @!P2 BRA `(.L_x_5607) ;  /* 0x000000080090a947 */ /* 0x000fea0003800000 */
[----:B------:R-:W-:Y:S01]  /*1760*/  ISETP.NE.U32.AND P3, PT, RZ, UR10, PT ;  /* 0x0000000aff007c0c */ /* 0x000fe2000bf65070 */
[----:B--2---:R-:W2:Y:S03]  /*1770*/  LDC.64 R140, c[0x0][0x220] ;  /* 0x00008800ff8c7b82 */ /* 0x004ea60000000a00 */
[----:B------:R-:W-:-:S13]  /*1780*/  ISETP.NE.AND.EX P3, PT, RZ, UR11, PT, P3 ;  /* 0x0000000bff007c0c */ /* 0x000fda000bf65330 */
[----:B------:R-:W-:-:S04]  /*1790*/  @P3 LEA R146, P2, R144, UR10, 0x4 ;  /* 0x0000000a90923c11 */ /* 0x000fc8000f8420ff */
[C---:B------:R-:W-:Y:S02]  /*17a0*/  @P3 LEA.HI.X R147, R144.reuse, UR11, RZ, 0x4, P2 ;  /* 0x0000000b90933c11 */ /* 0x040fe400090f24ff */
[----:B------:R-:W-:Y:S01]  /*17b0*/  ISETP.NE.U32.AND P2, PT, RZ, UR12, PT ;  /* 0x0000000cff007c0c */ /* 0x000fe2000bf45070 */
[----:B--2---:R-:W-:Y:S02]  /*17c0*/  IMAD.WIDE.U32 R140, R144, 0x10, R140 ;  /* 0x00000010908c7825 */ /* 0x004fe400078e008c */
[----:B-----5:R2:W5:Y:S01]  /*17d0*/  @P3 LDG.E.128 R168, desc[UR4][R146.64] ;  /* 0x0000000492a83981 */ /* 0x020562000c1e1d00 */
[----:B------:R-:W-:-:S03]  /*17e0*/  ISETP.NE.AND.EX P2, PT, RZ, UR13, PT, P2 ;  /* 0x0000000dff007c0c */ /* 0x000fc6000bf45320 */
[----:B------:R-:W3:Y:S10]  /*17f0*/  LDG.E.128 R140, desc[UR4][R140.64] ;  /* 0x000000048c8c7981 */ /* 0x000ef4000c1e1d00 */
[----:B------:R-:W-:-:S04]  /*1800*/  @P2 LEA R160, P4, R144, UR12, 0x4 ;  /* 0x0000000c90a02c11 */ /* 0x000fc8000f8820ff */
[----:B------:R-:W-:-:S05]  /*1810*/  @P2 LEA.HI.X R161, R144, UR13, RZ, 0x4, P4 ;  /* 0x0000000d90a12c11 */ /* 0x000fca000a0f24ff */
[----:B------:R2:W5:Y:S01]  /*1820*/  @P2 LDG.E.128 R8, desc[UR4][R160.64] ;  /* 0x00000004a0082981 */ /* 0x000562000c1e1d00 */
[----:B------:R-:W-:-:S04]  /*1830*/  ISETP.NE.U32.AND P3, PT, RZ, UR10, PT ;  /* 0x0000000aff007c0c */ /* 0x000fc8000bf65070 */
[----:B------:R-:W-:Y:S01]  /*1840*/  ISETP.NE.AND.EX P3, PT, RZ, UR11, PT, P3 ;  /* 0x0000000bff007c0c */ /* 0x000fe2000bf65330 */
[C---:B---3--:R-:W-:Y:S01]  /*1850*/  IMAD.U32 R159, R140.reuse, 0x10000, RZ ;  /* 0x000100008c9f7824 */ /* 0x048fe200078e00ff */
[----:B------:R-:W-:-:S11]  /*1860*/  PRMT R145, R140, 0x7632, R145 ;  /* 0x000076328c917816 */ /* 0x000fd60000000091 */
[----:B--2---:R-:W-:Y:S05]  /*1870*/  @P3 BRA `(.L_x_5608) ;  /* 0x0000000000203947 */ /* 0x004fea0003800000 */
[----:B------:R-:W-:-:S04]  /*1880*/  ISETP.NE.U32.AND P4, PT, RZ, UR12, PT ;  /* 0x0000000cff007c0c */ /* 0x000fc8000bf85070 */
[----:B------:R-:W-:-:S13]  /*1890*/  ISETP.NE.AND.EX P4, PT, RZ, UR13, PT, P4 ;  /* 0x0000000dff007c0c */ /* 0x000fda000bf85340 */
[----:B------:R-:W-:Y:S05]  /*18a0*/  @P4 BRA `(.L_x_5609) ;  /* 0x0000000000084947 */ /* 0x000fea0003800000 */
[----:B------:R-:W-:Y:S05]  /*18b0*/  @P1 BRA `(.L_x_5610) ;  /* 0x0000000000201947 */ /* 0x000fea0003800000 */
[----:B------:R-:W-:Y:S05]  /*18c0*/  BRA `(.L_x_5611) ;  /* 0x0000000000247947 */ /* 0x000fea0003800000 */
.L_x_5609:
[----:B-----5:R-:W-:-:S05]  /*18d0*/  SHF.L.U32 R140, R8, 0x10, RZ ;  /* 0x00000010088c7819 */ /* 0x020fca00000006ff */
[----:B------:R-:W-:Y:S01]  /*18e0*/  FADD.FTZ R159, R140, R159 ;  /* 0x0000009f8c9f7221 */ /* 0x000fe20000010000 */
[----:B------:R-:W-:Y:S06]  /*18f0*/  BRA `(.L_x_5610) ;  /* 0x0000000000107947 */ /* 0x000fec0003800000 */
.L_x_5608:
[----:B-----5:R-:W-:Y:S01]  /*1900*/  IMAD.U32 R140, R168, 0x10000, RZ ;  /* 0x00010000a88c7824 */ /* 0x020fe200078e00ff */
[----:B------:R-:W-:-:S03]  /*1910*/  @P2 SHF.L.U32 R146, R8, 0x10, RZ ;  /* 0x0000001008922819 */ /* 0x000fc600000006ff */
[----:B------:R-:W-:-:S04]  /*1920*/  FADD.FTZ R159, R140, R159 ;  /* 0x0000009f8c9f7221 */ /* 0x000fc80000010000 */
[----:B------:R-:W-:-:S07]  /*1930*/  @P2 FADD.FTZ R159, R146, R159 ;  /* 0x0000009f929f2221 */ /* 0x000fce0000010000 */
.L_x_5610:
[----:B------:R-:W-:-:S04]  /*1940*/  F2FP.BF16.F32.PACK_AB R140, RZ, R159 ;  /* 0x0000009fff8c723e */ /* 0x000fc800000010ff */
[----:B------:R-:W-:-:S07]  /*1950*/  PRMT R4, R140, 0x7610, R4 ;  /* 0x000076108c047816 */ /* 0x000fce0000000004 */
.L_x_5611:
[----:B------:R-:W-:Y:S01]  /*1960*/  IMAD.U32 R161, R145, 0x10000, RZ ;  /* 0x0001000091a17824 */ /* 0x000fe200078e00ff */
[----:B------:R-:W-:Y:S06]  /*1970*/  @P3 BRA `(.L_x_5612) ;  /* 0x0000000000243947 */ /* 0x000fec0003800000 */
[----:B------:R-:W-:-:S04]  /*1980*/  ISETP.NE.U32.AND P4, PT, RZ, UR12, PT ;  /* 0x0000000cff007c0c */ /* 0x000fc8000bf85070 */
[----:B------:R-:W-:-:S13]  /*1990*/  ISETP.NE.AND.EX P4, PT, RZ, UR13, PT, P4 ;  /* 0x0000000dff007c0c */ /* 0x000fda000bf85340 */
[----:B------:R-:W-:Y:S05]  /*19a0*/  @P4 BRA `(.L_x_5613) ;  /* 0x0000000000084947 */ /* 0x000fea0003800000 */
[----:B------:R-:W-:Y:S05]  /*19b0*/  @P1 BRA `(.L_x_5614) ;  /* 0x00000000002c1947 */ /* 0x000fea0003800000 */
[----:B------:R-:W-:Y:S05]  /*19c0*/  BRA `(.L_x_5615) ;  /* 0x0000000000307947 */ /* 0x000fea0003800000 */
.L_x_5613:
[----:B-----5:R-:W-:-:S04]  /*19d0*/  PRMT R140, R8, 0x7632, R140 ;  /* 0x00007632088c7816 */ /* 0x020fc8000000008c */
[----:B------:R-:W-:-:S05]  /*19e0*/  SHF.L.U32 R140, R140, 0x10, RZ ;  /* 0x000000108c8c7819 */ /* 0x000fca00000006ff */
[----:B------:R-:W-:Y:S01]  /*19f0*/  FADD.FTZ R161, R140, R161 ;  /* 0x000000a18ca17221 */ /* 0x000fe20000010000 */
[----:B------:R-:W-:Y:S06]  /*1a00*/  BRA `(.L_x_5614) ;  /* 0x0000000000187947 */ /* 0x000fec0003800000 */
.L_x_5612:
[----:B-----5:R-:W-:Y:S02]  /*1a10*/  PRMT R140, R168, 0x7632, R140 ;  /* 0x00007632a88c7816 */ /* 0x020fe4000000008c */
[----:B------:R-:W-:-:S03]  /*1a20*/  @P2 PRMT R145, R8, 0x7632, R145 ;  /* 0x0000763208912816 */ /* 0x000fc60000000091 */
[----:B------:R-:W-:Y:S01]  /*1a30*/  IMAD.U32 R140, R140, 0x10000, RZ ;  /* 0x000100008c8c7824 */ /* 0x000fe200078e00ff */
[----:B------:R-:W-:-:S03]  /*1a40*/  @P2 SHF.L.U32 R146, R145, 0x10, RZ ;  /* 0x0000001091922819 */ /* 0x000fc600000006ff */
[----:B------:R-:W-:-:S04]  /*1a50*/  FADD.FTZ R161, R140, R161 ;  /* 0x000000a18ca17221 */ /* 0x000fc80000010000 */
[----:B------:R-:W-:-:S07]  /*1a60*/  @P2 FADD.FTZ R161, R146, R161 ;  /* 0x000000a192a12221 */ /* 0x000fce0000010000 */
.L_x_5614:
[----:B------:R-:W-:-:S04]  /*1a70*/  F2FP.BF16.F32.PACK_AB R140, RZ, R161 ;  /* 0x000000a1ff8c723e */ /* 0x000fc800000010ff */
[----:B------:R-:W-:-:S07]  /*1a80*/  PRMT R4, R4, 0x5410, R140 ;  /* 0x0000541004047816 */ /* 0x000fce000000008c */
.L_x_5615:
        /* <DEDUP_REMOVED lines=8> */
.L_x_5617:
[----:B-----5:R-:W-:-:S05]  /*1b10*/  SHF.L.U32 R140, R9, 0x10, RZ ;  /* 0x00000010098c7819 */ /* 0x020fca00000006ff */
[----:B------:R-:W-:Y:S01]  /*1b20*/  FADD.FTZ R163, R140, R163 ;  /* 0x000000a38ca37221 */ /* 0x000fe20000010000 */
[----:B------:R-:W-:Y:S06]  /*1b30*/  BRA `(.L_x_5618) ;  /* 0x0000000000107947 */ /* 0x000fec0003800000 */
.L_x_5616:
[----:B-----5:R-:W-:Y:S01]  /*1b40*/  IMAD.U32 R140, R169, 0x10000, RZ ;  /* 0x00010000a98c7824 */ /* 0x020fe200078e00ff */
[----:B------:R-:W-:-:S03]  /*1b50*/  @P2 SHF.L.U32 R146, R9, 0x10, RZ ;  /* 0x0000001009922819 */ /* 0x000fc600000006ff */
[----:B------:R-:W-:-:S04]  /*1b60*/  FADD.FTZ R163, R140, R163 ;  /* 0x000000a38ca37221 */ /* 0x000fc80000010000 */
[----:B------:R-:W-:-:S07]  /*1b70*/  @P2 FADD.FTZ R163, R146, R163 ;  /* 0x000000a392a32221 */ /* 0x000fce0000010000 */
.L_x_5618:
[----:B------:R-:W-:-:S04]  /*1b80*/  F2FP.BF16.F32.PACK_AB R140, RZ, R163 ;  /* 0x000000a3ff8c723e */ /* 0x000fc800000010ff */
[----:B0-----:R-:W-:-:S07]  /*1b90*/  PRMT R5, R140, 0x7610, R5 ;  /* 0x000076108c057816 */ /* 0x001fce0000000005 */
.L_x_5619:
[----:B------:R-:W-:Y:S01]  /*1ba0*/  IMAD.U32 R189, R141, 0x10000, RZ ;  /* 0x000100008dbd7824 */ /* 0x000fe200078e00ff */
[----:B------:R-:W-:Y:S06]  /*1bb0*/  @P3 BRA `(.L_x_5620) ;  /* 0x0000000000243947 */ /* 0x000fec0003800000 */
[----:B------:R-:W-:-:S04]  /*1bc0*/  ISETP.NE.U32.AND P4, PT, RZ, UR12, PT ;  /* 0x0000000cff007c0c */ /* 0x000fc8000bf85070 */
[----:B------:R-:W-:-:S13]  /*1bd0*/  ISETP.NE.AND.EX P4, PT, RZ, UR13, PT, P4 ;  /* 0x0000000dff007c0c */ /* 0x000fda000bf85340 */
[----:B------:R-:W-:Y:S05]  /*1be0*/  @P4 BRA `(.L_x_5621) ;  /* 0x0000000000084947 */ /* 0x000fea0003800000 */
[----:B------:R-:W-:Y:S05]  /*1bf0*/  @P1 BRA `(.L_x_5622) ;  /* 0x00000000002c1947 */ /* 0x000fea0003800000 */
[----:B------:R-:W-:Y:S05]  /*1c00*/  BRA `(.L_x_5623) ;  /* 0x0000000000307947 */ /* 0x000fea0003800000 */
.L_x_5621:
[----:B-----5:R-:W-:-:S04]  /*1c10*/  PRMT R140, R9, 0x7632, R140 ;  /* 0x00007632098c7816 */ /* 0x020fc8000000008c */
[----:B------:R-:W-:-:S05]  /*1c20*/  SHF.L.U32 R140, R140, 0x10, RZ ;  /* 0x000000108c8c7819 */ /* 0x000fca00000006ff */
[----:B------:R-:W-:Y:S01]  /*1c30*/  FADD.FTZ R189, R140, R189 ;  /* 0x000000bd8cbd7221 */ /* 0x000fe20000010000 */
[----:B------:R-:W-:Y:S06]  /*1c40*/  BRA `(.L_x_5622) ;  /* 0x0000000000187947 */ /* 0x000fec0003800000 */
.L_x_5620:
[----:B-----5:R-:W-:Y:S02]  /*1c50*/  PRMT R140, R169, 0x7632, R140 ;  /* 0x00007632a98c7816 */ /* 0x020fe4000000008c */
[----:B------:R-:W-:-:S03]  /*1c60*/  @P2 PRMT R141, R9, 0x7632, R141 ;  /* 0x00007632098d2816 */ /* 0x000fc6000000008d */
[----:B------:R-:W-:Y:S01]  /*1c70*/  IMAD.U32 R140, R140, 0x10000, RZ ;  /* 0x000100008c8c7824 */ /* 0x000fe200078e00ff */
[----:B------:R-:W-:-:S03]  /*1c80*/  @P2 SHF.L.U32 R146, R141, 0x10, RZ ;  /* 0x000000108d922819 */ /* 0x000fc600000006ff */
[----:B------:R-:W-:-:S04]  /*1c90*/  FADD.FTZ R189, R140, R189 ;  /* 0x000000bd8cbd7221 */ /* 0x000fc80000010000 */
[----:B------:R-:W-:-:S07]  /*1ca0*/  @P2 FADD.FTZ R189, R146, R189 ;  /* 0x000000bd92bd2221 */ /* 0x000fce0000010000 */
.L_x_5622:
[----:B------:R-:W-:-:S04]  /*1cb0*/  F2FP.BF16.F32.PACK_AB R140, RZ, R189 ;  /* 0x000000bdff8c723e */ /* 0x000fc800000010ff */
[----:B0-----:R-:W-:-:S07]  /*1cc0*/  PRMT R5, R5, 0x5410, R140 ;  /* 0x0000541005057816 */ /* 0x001fce000000008c */
.L_x_5623:
        /* <DEDUP_REMOVED lines=8> */
.L_x_5625:
[----:B-----5:R-:W-:-:S05]  /*1d50*/  SHF.L.U32 R140, R10, 0x10, RZ ;  /* 0x000000100a8c7819 */ /* 0x020fca00000006ff */
[----:B------:R-:W-:Y:S01]  /*1d60*/  FADD.FTZ R191, R140, R191 ;  /* 0x000000bf8cbf7221 */ /* 0x000fe20000010000 */
[----:B------:R-:W-:Y:S06]  /*1d70*/  BRA `(.L_x_5626) ;  /* 0x0000000000107947 */ /* 0x000fec0003800000 */
.L_x_5624:
[----:B-----5:R-:W-:Y:S01]  /*1d80*/  IMAD.U32 R140, R170, 0x10000, RZ ;  /* 0x00010000aa8c7824 */ /* 0x020fe200078e00ff */
[----:B------:R-:W-:-:S03]  /*1d90*/  @P2 SHF.L.U32 R146, R10, 0x10, RZ ;  /* 0x000000100a922819 */ /* 0x000fc600000006ff */
[----:B------:R-:W-:-:S04]  /*1da0*/  FADD.FTZ R191, R140, R191 ;  /* 0x000000bf8cbf7221 */ /* 0x000fc80000010000 */
[----:B------:R-:W-:-:S07]  /*1db0*/  @P2 FADD.FTZ R191, R146, R191 ;  /* 0x000000bf92bf2221 */ /* 0x000fce0000010000 */
.L_x_5626:
[----:B------:R-:W-:-:S04]  /*1dc0*/  F2FP.BF16.F32.PACK_AB R140, RZ, R191 ;  /* 0x000000bfff8c723e */ /* 0x000fc800000010ff */
[----:B------:R-:W-:-:S07]  /*1dd0*/  PRMT R6, R140, 0x7610, R6 ;  /* 0x000076108c067816 */ /* 0x000fce0000000006 */
.L_x_5627:
[----:B------:R-:W-:Y:S01]  /*1de0*/  IMAD.U32 R193, R142, 0x10000, RZ ;  /* 0x000100008ec17824 */ /* 0x000fe200078e00ff */
[----:B------:R-:W-:Y:S06]  /*1df0*/  @P3 BRA `(.L_x_5628) ;  /* 0x0000000000243947 */ /* 0x000fec0003800000 */
[----:B------:R-:W-:-:S04]  /*1e00*/  ISETP.NE.U32.AND P4, PT, RZ, UR12, PT ;  /* 0x0000000cff007c0c */ /* 0x000fc8000bf85070 */
[----:B------:R-:W-:-:S13]  /*1e10*/  ISETP.NE.AND.EX P4, PT, RZ, UR13, PT, P4 ;  /* 0x0000000dff007c0c */ /* 0x000fda000bf85340 */
[----:B------:R-:W-:Y:S05]  /*1e20*/  @P4 BRA `(.L_x_5629) ;  /* 0x0000000000084947 */ /* 0x000fea0003800000 */
[----:B------:R-:W-:Y:S05]  /*1e30*/  @P1 BRA `(.L_x_5630) ;  /* 0x00000000002c1947 */ /* 0x000fea0003800000 */
[----:B------:R-:W-:Y:S05]  /*1e40*/  BRA `(.L_x_5631) ;  /* 0x0000000000307947 */ /* 0x000fea0003800000 */
.L_x_5629:
[----:B-----5:R-:W-:-:S04]  /*1e50*/  PRMT R140, R10, 0x7632, R140 ;  /* 0x000076320a8c7816 */ /* 0x020fc8000000008c */
[----:B------:R-:W-:-:S05]  /*1e60*/  SHF.L.U32 R140, R140, 0x10, RZ ;  /* 0x000000108c8c7819 */ /* 0x000fca00000006ff */
[----:B------:R-:W-:Y:S01]  /*1e70*/  FADD.FTZ R193, R140, R193 ;  /* 0x000000c18cc17221 */ /* 0x000fe20000010000 */
[----:B------:R-:W-:Y:S06]  /*1e80*/  BRA `(.L_x_5630) ;  /* 0x0000000000187947 */ /* 0x000fec0003800000 */
.L_x_5628:
[----:B-----5:R-:W-:Y:S02]  /*1e90*/  PRMT R140, R170, 0x7632, R140 ;  /* 0x00007632aa8c7816 */ /* 0x020fe4000000008c */
[----:B------:R-:W-:-:S03]  /*1ea0*/  @P2 PRMT R141, R10, 0x7632, R141 ;  /* 0x000076320a8d2816 */ /* 0x000fc6000000008d */
[----:B------:R-:W-:Y:S01]  /*1eb0*/  IMAD.U32 R140, R140, 0x10000, RZ ;  /* 0x000100008c8c7824 */ /* 0x000fe200078e00ff */
[----:B------:R-:W-:-:S03]  /*1ec0*/  @P2 SHF.L.U32 R142, R141, 0x10, RZ ;  /* 0x000000108d8e2819 */ /* 0x000fc600000006ff */
[----:B------:R-:W-:-:S04]  /*1ed0*/  FADD.FTZ R193, R140, R193 ;  /* 0x000000c18cc17221 */ /* 0x000fc80000010000 */
[----:B------:R-:W-:-:S07]  /*1ee0*/  @P2 FADD.FTZ R193, R142, R193 ;  /* 0x000000c18ec12221 */ /* 0x000fce0000010000 */
.L_x_5630:
[----:B------:R-:W-:-:S04]  /*1ef0*/  F2FP.BF16.F32.PACK_AB R140, RZ, R193 ;  /* 0x000000c1ff8c723e */ /* 0x000fc800000010ff */
[----:B------:R-:W-:-:S07]  /*1f00*/  PRMT R6, R6, 0x5410, R140 ;  /* 0x0000541006067816 */ /* 0x000fce000000008c */
.L_x_5631:
        /* <DEDUP_REMOVED lines=8> */
.L_x_5633:
[----:B-----5:R-:W-:-:S05]  /*1f90*/  SHF.L.U32 R140, R11, 0x10, RZ ;  /* 0x000000100b8c7819 */ /* 0x020fca00000006ff */
[----:B------:R-:W-:Y:S01]  /*1fa0*/  FADD.FTZ R195, R140, R195 ;  /* 0x000000c38cc37221 */ /* 0x000fe20000010000 */
[----:B------:R-:W-:Y:S06]  /*1fb0*/  BRA `(.L_x_5634) ;  /* 0x0000000000107947 */ /* 0x000fec0003800000 */
.L_x_5632:
[----:B-----5:R-:W-:Y:S01]  /*1fc0*/  IMAD.U32 R140, R171, 0x10000, RZ ;  /* 0x00010000ab8c7824 */ /* 0x020fe200078e00ff */
[----:B------:R-:W-:-:S03]  /*1fd0*/  @P2 SHF.L.U32 R142, R11, 0x10, RZ ;  /* 0x000000100b8e2819 */ /* 0x000fc600000006ff */
[----:B------:R-:W-:-:S04]  /*1fe0*/  FADD.FTZ R195, R140, R195 ;  /* 0x000000c38cc37221 */ /* 0x000fc80000010000 */
[----:B------:R-:W-:-:S07]  /*1ff0*/  @P2 FADD.FTZ R195, R142, R195 ;  /* 0x000000c38ec32221 */ /* 0x000fce0000010000 */
.L_x_5634:
[----:B------:R-:W-:-:S04]  /*2000*/  F2FP.BF16.F32.PACK_AB R140, RZ, R195 ;  /* 0x000000c3ff8c723e */ /* 0x000fc800000010ff */
[----:B------:R-:W-:-:S07]  /*2010*/  PRMT R7, R140, 0x7610, R7 ;  /* 0x000076108c077816 */ /* 0x000fce0000000007 */
.L_x_5635:
[----:B------:R-:W-:Y:S01]  /*2020*/  IMAD.U32 R215, R143, 0x10000, RZ ;  /* 0x000100008fd77824 */ /* 0x000fe200078e00ff */
[----:B------:R-:W-:Y:S06]  /*2030*/  @P3 BRA `(.L_x_5636) ;  /* 0x0000000000243947 */ /* 0x000fec0003800000 */
[----:B------:R-:W-:-:S04]  /*2040*/  ISETP.NE.U32.AND P2, PT, RZ, UR12, PT ;  /* 0x0000000cff007c0c */ /* 0x000fc8000bf45070 */
[----:B------:R-:W-:-:S13]  /*2050*/  ISETP.NE.AND.EX P2, PT, RZ, UR13, PT, P2 ;  /* 0x0000000dff007c0c */ /* 0x000fda000bf45320 */
[----:B------:R-:W-:Y:S05]  /*2060*/  @P2 BRA `(.L_x_5637) ;  /* 0x0000000000082947 */ /* 0x000fea0003800000 */
[----:B------:R-:W-:Y:S05]  /*2070*/  @P1 BRA `(.L_x_5638) ;  /* 0x00000000002c1947 */ /* 0x000fea0003800000 */
[----:B------:R-:W-:Y:S05]  /*2080*/  BRA `(.L_x_5639) ;  /* 0x0000000000307947 */ /* 0x000fea0003800000 */
.L_x_5637:
[----:B-----5:R-:W-:-:S04]  /*2090*/  PRMT R140, R11, 0x7632, R140 ;  /* 0x000076320b8c7816 */ /* 0x020fc8000000008c */
[----:B------:R-:W-:-:S05]  /*20a0*/  SHF.L.U32 R140, R140, 0x10, RZ ;  /* 0x000000108c8c7819 */ /* 0x000fca00000006ff */
[----:B------:R-:W-:Y:S01]  /*20b0*/  FADD.FTZ R215, R140, R215 ;  /* 0x000000d78cd77221 */ /* 0x000fe20000010000 */
[----:B------:R-:W-:Y:S06]  /*20c0*/  BRA `(.L_x_5638) ;  /* 0x0000000000187947 */ /* 0x000fec0003800000 */
.L_x_5636:
[----:B-----5:R-:W-:Y:S02]  /*20d0*/  PRMT R140, R171, 0x7632, R140 ;  /* 0x00007632ab8c7816 */ /* 0x020fe4000000008c */
[----:B------:R-:W-:-:S03]  /*20e0*/  @P2 PRMT R141, R11, 0x7632, R141 ;  /* 0x000076320b8d2816 */ /* 0x000fc6000000008d */
[----:B------:R-:W-:Y:S01]  /*20f0*/  IMAD.U32 R140, R140, 0x10000, RZ ;  /* 0x000100008c8c7824 */ /* 0x000fe200078e00ff */
[----:B------:R-:W-:-:S03]  /*2100*/  @P2 SHF.L.U32 R142, R141, 0x10, RZ ;  /* 0x000000108d8e2819 */ /* 0x000fc600000006ff */
[----:B------:R-:W-:-:S04]  /*2110*/  FADD.FTZ R215, R140, R215 ;  /* 0x000000d78cd77221 */ /* 0x000fc80000010000 */
[----:B------:R-:W-:-:S07]  /*2120*/  @P2 FADD.FTZ R215, R142, R215 ;  /* 0x000000d78ed72221 */ /* 0x000fce0000010000 */
.L_x_5638:
[----:B------:R-:W-:-:S04]  /*2130*/  F2FP.BF16.F32.PACK_AB R140, RZ, R215 ;  /* 0x000000d7ff8c723e */ /* 0x000fc800000010ff */
[----:B------:R-:W-:-:S07]  /*2140*/  PRMT R7, R7, 0x5410, R140 ;  /* 0x0000541007077816 */ /* 0x000fce000000008c */
.L_x_5639:
[----:B------:R-:W2:Y:S02]  /*2150*/  @P1 LDC.64 R140, c[0x0][0x238] ;  /* 0x00008e00ff8c1b82 */ /* 0x000ea40000000a00 */
[----:B--2---:R-:W-:-:S04]  /*2160*/  @P1 LEA R140, P2, R144, R140, 0x4 ;  /* 0x0000008c908c1211 */ /* 0x004fc800078420ff */
[C---:B------:R-:W-:Y:S01]  /*2170*/  @P1 LEA.HI.X R141, R144.reuse, R141, RZ, 0x4, P2 ;  /* 0x0000008d908d1211 */ /* 0x040fe200010f24ff */
[----:B------:R-:W-:-:S04]  /*2180*/  VIADD R144, R144, 0x100 ;  /* 0x0000010090907836 */ /* 0x000fc80000000000 */
[----:B------:R3:W-:Y:S04]  /*2190*/  @P1 STG.E.128 desc[UR4][R140.64], R4 ;  /* 0x000000048c001986 */ /* 0x0007e8000c101d04 */
.L_x_5607:
[----:B------:R-:W-:Y:S05]  /*21a0*/  BSYNC B0 ;  /* 0x0000000000007941 */ /* 0x000fea0003800000 */
.L_x_5606:
[----:B------:R-:W-:Y:S01]  /*21b0*/  ISETP.GE.U32.AND P2, PT, R3, 0x300, PT ;  /* 0x000003000300780c */ /* 0x000fe20003f46070 */
[----:B------:R-:W-:-:S12]  /*21c0*/  BSSY B0, `(.L_x_5640) ;  /* 0x00000a6000007945 */ /* 0x000fd80003800000 */
[----:B------:R-:W-:Y:S05]  /*21d0*/  @!P2 BRA `(.L_x_5641) ;  /* 0x000000080090a947 */ /* 0x000fea0003800000 */
[----:B------:R-:W-:Y:S01]  /*21e0*/  ISETP.NE.U32.AND P3, PT, RZ, UR10, PT ;  /* 0x0000000aff007c0c */ /* 0x000fe2000bf65070 */
[----:B--23--:R-:W2:Y:S03]  /*21f0*/  LDC.64 R140, c[0x0][0x220] ;  /* 0x00008800ff8c7b82 */ /* 0x00cea60000000a00 */
        /* <DEDUP_REMOVED lines=21> */
.L_x_5643:
[----:B-----5:R-:W-:-:S04]  /*2350*/  IMAD.U32 R140, R8, 0x10000, RZ ;  /* 0x00010000088c7824 */ /* 0x020fc800078e00ff */
[----:B------:R-:W-:Y:S01]  /*2360*/  FADD.FTZ R165, R140, R165 ;  /* 0x000000a58ca57221 */ /* 0x000fe20000010000 */
[----:B------:R-:W-:Y:S06]  /*2370*/  BRA `(.L_x_5644) ;  /* 0x0000000000107947 */ /* 0x000fec0003800000 */
.L_x_5642:
[----:B-----5:R-:W-:Y:S01]  /*2380*/  SHF.L.U32 R140, R168, 0x10, RZ ;  /* 0x00000010a88c7819 */ /* 0x020fe200000006ff */
[----:B------:R-:W-:-:S04]  /*2390*/  @P2 IMAD.U32 R146, R8, 0x10000, RZ ;  /* 0x0001000008922824 */ /* 0x000fc800078e00ff */
[----:B------:R-:W-:-:S04]  /*23a0*/  FADD.FTZ R165, R140, R165 ;  /* 0x000000a58ca57221 */ /* 0x000fc80000010000 */
[----:B------:R-:W-:-:S07]  /*23b0*/  @P2 FADD.FTZ R165, R146, R165 ;  /* 0x000000a592a52221 */ /* 0x000fce0000010000 */
.L_x_5644:
[----:B------:R-:W-:-:S04]  /*23c0*/  F2FP.BF16.F32.PACK_AB R140, RZ, R165 ;  /* 0x000000a5ff8c723e */ /* 0x000fc800000010ff */
[----:B------:R-:W-:-:S07]  /*23d0*/  PRMT R4, R140, 0x7610, R4 ;  /* 0x000076108c047816 */ /* 0x000fce0000000004 */
.L_x_5645:
[----:B------:R-:W-:Y:S01]  /*23e0*/  SHF.L.U32 R167, R145, 0x10, RZ ;  /* 0x0000001091a77819 */ /* 0x000fe200000006ff */
[----:B------:R-:W-:Y:S06]  /*23f0*/  @P3 BRA `(.L_x_5646) ;  /* 0x0000000000243947 */ /* 0x000fec0003800000 */
[----:B------:R-:W-:-:S04]  /*2400*/  ISETP.NE.U32.AND P4, PT, RZ, UR12, PT ;  /* 0x0000000cff007c0c */ /* 0x000fc8000bf85070 */
[----:B------:R-:W-:-:S13]  /*2410*/  ISETP.NE.AND.EX P4, PT, RZ, UR13, PT, P4 ;  /* 0x0000000dff007c0c */ /* 0x000fda000bf85340 */
[----:B------:R-:W-:Y:S05]  /*2420*/  @P4 BRA `(.L_x_5647) ;  /* 0x0000000000084947 */ /* 0x000fea0003800000 */
[----:B------:R-:W-:Y:S05]  /*2430*/  @P1 BRA `(.L_x_5648) ;  /* 0x00000000002c1947 */ /* 0x000fea0003800000 */
[----:B------:R-:W-:Y:S05]  /*2440*/  BRA `(.L_x_5649) ;  /* 0x0000000000307947 */ /* 0x000fea0003800000 */
.L_x_5647:
[----:B-----5:R-:W-:-:S05]  /*2450*/  PRMT R140, R8, 0x7632, R140 ;  /* 0x00007632088c7816 */ /* 0x020fca000000008c */
[----:B------:R-:W-:-:S04]  /*2460*/  IMAD.U32 R140, R140, 0x10000, RZ ;  /* 0x000100008c8c7824 */ /* 0x000fc800078e00ff */
[----:B------:R-:W-:Y:S01]  /*2470*/  FADD.FTZ R167, R140, R167 ;  /* 0x000000a78ca77221 */ /* 0x000fe20000010000 */
[----:B------:R-:W-:Y:S06]  /*2480*/  BRA `(.L_x_5648) ;  /* 0x0000000000187947 */ /* 0x000fec0003800000 */
.L_x_5646:
[----:B-----5:R-:W-:Y:S02]  /*2490*/  PRMT R140, R168, 0x7632, R140 ;  /* 0x00007632a88c7816 */ /* 0x020fe4000000008c */
[----:B------:R-:W-:Y:S02]  /*24a0*/  @P2 PRMT R145, R8, 0x7632, R145 ;  /* 0x0000763208912816 */ /* 0x000fe40000000091 */
[----:B------:R-:W-:-:S03]  /*24b0*/  SHF.L.U32 R140, R140, 0x10, RZ ;  /* 0x000000108c8c7819 */ /* 0x000fc600000006ff */
[----:B------:R-:W-:Y:S02]  /*24c0*/  @P2 IMAD.U32 R146, R145, 0x10000, RZ ;  /* 0x0001000091922824 */ /* 0x000fe400078e00ff */
[----:B------:R-:W-:-:S04]  /*24d0*/  FADD.FTZ R167, R140, R167 ;  /* 0x000000a78ca77221 */ /* 0x000fc80000010000 */
[----:B------:R-:W-:-:S07]  /*24e0*/  @P2 FADD.FTZ R167, R146, R167 ;  /* 0x000000a792a72221 */ /* 0x000fce0000010000 */
.L_x_5648:
[----:B------:R-:W-:-:S04]  /*24f0*/  F2FP.BF16.F32.PACK_AB R140, RZ, R167 ;  /* 0x000000a7ff8c723e */ /* 0x000fc800000010ff */
[----:B------:R-:W-:-:S07]  /*2500*/  PRMT R4, R4, 0x5410, R140 ;  /* 0x0000541004047816 */ /* 0x000fce000000008c */
.L_x_5649:
        /* <DEDUP_REMOVED lines=8> */
.L_x_5651:
[----:B-----5:R-:W-:-:S04]  /*2590*/  IMAD.U32 R140, R9, 0x10000, RZ ;  /* 0x00010000098c7824 */ /* 0x020fc800078e00ff */
[----:B------:R-:W-:Y:S01]  /*25a0*/  FADD.FTZ R173, R140, R173 ;  /* 0x000000ad8cad7221 */ /* 0x000fe20000010000 */
[----:B------:R-:W-:Y:S06]  /*25b0*/  BRA `(.L_x_5652) ;  /* 0x0000000000107947 */ /* 0x000fec0003800000 */
.L_x_5650:
[----:B-----5:R-:W-:Y:S02]  /*25c0*/  SHF.L.U32 R140, R169, 0x10, RZ ;  /* 0x00000010a98c7819 */ /* 0x020fe400000006ff */
[----:B------:R-:W-:-:S03]  /*25d0*/  @P2 SHF.L.U32 R146, R9, 0x10, RZ ;  /* 0x0000001009922819 */ /* 0x000fc600000006ff */
[----:B------:R-:W-:-:S04]  /*25e0*/  FADD.FTZ R173, R140, R173 ;  /* 0x000000ad8cad7221 */ /* 0x000fc80000010000 */
[----:B------:R-:W-:-:S07]  /*25f0*/  @P2 FADD.FTZ R173, R146, R173 ;  /* 0x000000ad92ad2221 */ /* 0x000fce0000010000 */
.L_x_5652:
[----:B------:R-:W-:-:S04]  /*2600*/  F2FP.BF16.F32.PACK_AB R140, RZ, R173 ;  /* 0x000000adff8c723e */ /* 0x000fc800000010ff */
[----:B0-----:R-:W-:-:S07]  /*2610*/  PRMT R5, R140, 0x7610, R5 ;  /* 0x000076108c057816 */ /* 0x001fce0000000005 */
.L_x_5653:
[----:B------:R-:W-:Y:S01]  /*2620*/  IMAD.U32 R197, R141, 0x10000, RZ ;  /* 0x000100008dc57824 */ /* 0x000fe200078e00ff */
[----:B------:R-:W-:Y:S06]  /*2630*/  @P3 BRA `(.L_x_5654) ;  /* 0x0000000000243947 */ /* 0x000fec0003800000 */
[----:B------:R-:W-:-:S04]  /*2640*/  ISETP.NE.U32.AND P4, PT, RZ, UR12, PT ;  /* 0x0000000cff007c0c */ /* 0x000fc8000bf85070 */
[----:B------:R-:W-:-:S13]  /*2650*/  ISETP.NE.AND.EX P4, PT, RZ, UR13, PT, P4 ;  /* 0x0000000dff007c0c */ /* 0x000fda000bf85340 */
[----:B------:R-:W-:Y:S05]  /*2660*/  @P4 BRA `(.L_x_5655) ;  /* 0x0000000000084947 */ /* 0x000fea0003800000 */
[----:B------:R-:W-:Y:S05]  /*2670*/  @P1 BRA `(.L_x_5656) ;  /* 0x00000000002c1947 */ /* 0x000fea0003800000 */
[----:B------:R-:W-:Y:S05]  /*2680*/  BRA `(.L_x_5657) ;  /* 0x0000000000307947 */ /* 0x000fea0003800000 */
.L_x_5655:
[----:B-----5:R-:W-:-:S04]  /*2690*/  PRMT R140, R9, 0x7632, R140 ;  /* 0x00007632098c7816 */ /* 0x020fc8000000008c */
[----:B------:R-:W-:-:S05]  /*26a0*/  SHF.L.U32 R140, R140, 0x10, RZ ;  /* 0x000000108c8c7819 */ /* 0x000fca00000006ff */
[----:B------:R-:W-:Y:S01]  /*26b0*/  FADD.FTZ R197, R140, R197 ;  /* 0x000000c58cc57221 */ /* 0x000fe20000010000 */
[----:B------:R-:W-:Y:S06]  /*26c0*/  BRA `(.L_x_5656) ;  /* 0x0000000000187947 */ /* 0x000fec0003800000 */
.L_x_5654:
[----:B-----5:R-:W-:Y:S02]  /*26d0*/  PRMT R140, R169, 0x7632, R140 ;  /* 0x00007632a98c7816 */ /* 0x020fe4000000008c */
[----:B------:R-:W-:Y:S02]  /*26e0*/  @P2 PRMT R141, R9, 0x7632, R141 ;  /* 0x00007632098d2816 */ /* 0x000fe4000000008d */
[----:B------:R-:W-:-:S03]  /*26f0*/  SHF.L.U32 R140, R140, 0x10, RZ ;  /* 0x000000108c8c7819 */ /* 0x000fc600000006ff */
[----:B------:R-:W-:Y:S02]  /*2700*/  @P2 IMAD.U32 R146, R141, 0x10000, RZ ;  /* 0x000100008d922824 */ /* 0x000fe400078e00ff */
[----:B------:R-:W-:-:S04]  /*2710*/  FADD.FTZ R197, R140, R197 ;  /* 0x000000c58cc57221 */ /* 0x000fc80000010000 */
[----:B------:R-:W-:-:S07]  /*2720*/  @P2 FADD.FTZ R197, R146, R197 ;  /* 0x000000c592c52221 */ /* 0x000fce0000010000 */
.L_x_5656:
[----:B------:R-:W-:-:S04]  /*2730*/  F2FP.BF16.F32.PACK_AB R140, RZ, R197 ;  /* 0x000000c5ff8c723e */ /* 0x000fc800000010ff */
[----:B0-----:R-:W-:-:S07]  /*2740*/  PRMT R5, R5, 0x5410, R140 ;  /* 0x0000541005057816 */ /* 0x001fce000000008c */
.L_x_5657:
        /* <DEDUP_REMOVED lines=8> */
.L_x_5659:
[----:B-----5:R-:W-:-:S05]  /*27d0*/  SHF.L.U32 R140, R10, 0x10, RZ ;  /* 0x000000100a8c7819 */ /* 0x020fca00000006ff */
[----:B------:R-:W-:Y:S01]  /*27e0*/  FADD.FTZ R199, R140, R199 ;  /* 0x000000c78cc77221 */ /* 0x000fe20000010000 */
[----:B------:R-:W-:Y:S06]  /*27f0*/  BRA `(.L_x_5660) ;  /* 0x0000000000107947 */ /* 0x000fec0003800000 */
.L_x_5658:
[----:B-----5:R-:W-:Y:S01]  /*2800*/  IMAD.U32 R140, R170, 0x10000, RZ ;  /* 0x00010000aa8c7824 */ /* 0x020fe200078e00ff */
[----:B------:R-:W-:-:S03]  /*2810*/  @P2 SHF.L.U32 R146, R10, 0x10, RZ ;  /* 0x000000100a922819 */ /* 0x000fc600000006ff */
[----:B------:R-:W-:-:S04]  /*2820*/  FADD.FTZ R199, R140, R199 ;  /* 0x000000c78cc77221 */ /* 0x000fc80000010000 */
[----:B------:R-:W-:-:S07]  /*2830*/  @P2 FADD.FTZ R199, R146, R199 ;  /* 0x000000c792c72221 */ /* 0x000fce0000010000 */
.L_x_5660:
[----:B------:R-:W-:-:S04]  /*2840*/  F2FP.BF16.F32.PACK_AB R140, RZ, R199 ;  /* 0x000000c7ff8c723e */ /* 0x000fc800000010ff */
[----:B------:R-:W-:-:S07]  /*2850*/  PRMT R6, R140, 0x7610, R6 ;  /* 0x000076108c067816 */ /* 0x000fce0000000006 */
.L_x_5661:
[----:B------:R-:W-:Y:S01]  /*2860*/  SHF.L.U32 R201, R142, 0x10, RZ ;  /* 0x000000108ec97819 */ /* 0x000fe200000006ff */
[----:B------:R-:W-:Y:S06]  /*2870*/  @P3 BRA `(.L_x_5662) ;  /* 0x0000000000243947 */ /* 0x000fec0003800000 */
[----:B------:R-:W-:-:S04]  /*2880*/  ISETP.NE.U32.AND P4, PT, RZ, UR12, PT ;  /* 0x0000000cff007c0c */ /* 0x000fc8000bf85070 */
[----:B------:R-:W-:-:S13]  /*2890*/  ISETP.NE.AND.EX P4, PT, RZ, UR13, PT, P4 ;  /* 0x0000000dff007c0c */ /* 0x000fda000bf85340 */
[----:B------:R-:W-:Y:S05]  /*28a0*/  @P4 BRA `(.L_x_5663) ;  /* 0x0000000000084947 */ /* 0x000fea0003800000 */
[----:B------:R-:W-:Y:S05]  /*28b0*/  @P1 BRA `(.L_x_5664) ;  /* 0x00000000002c1947 */ /* 0x000fea0003800000 */
[----:B------:R-:W-:Y:S05]  /*28c0*/  BRA `(.L_x_5665) ;  /* 0x0000000000307947 */ /* 0x000fea0003800000 */
.L_x_5663:
[----:B-----5:R-:W-:-:S05]  /*28d0*/  PRMT R140, R10, 0x7632, R140 ;  /* 0x000076320a8c7816 */ /* 0x020fca000000008c */
[----:B------:R-:W-:-:S04]  /*28e0*/  IMAD.U32 R140, R140, 0x10000, RZ ;  /* 0x000100008c8c7824 */ /* 0x000fc800078e00ff */
[----:B------:R-:W-:Y:S01]  /*28f0*/  FADD.FTZ R201, R140, R201 ;  /* 0x000000c98cc97221 */ /* 0x000fe20000010000 */
[----:B------:R-:W-:Y:S06]  /*2900*/  BRA `(.L_x_5664) ;  /* 0x0000000000187947 */ /* 0x000fec0003800000 */
.L_x_5662:
[----:B-----5:R-:W-:Y:S02]  /*2910*/  PRMT R140, R170, 0x7632, R140 ;  /* 0x00007632aa8c7816 */ /* 0x020fe4000000008c */
[----:B------:R-:W-:Y:S02]  /*2920*/  @P2 PRMT R141, R10, 0x7632, R141 ;  /* 0x000076320a8d2816 */ /* 0x000fe4000000008d */
[----:B------:R-:W-:Y:S02]  /*2930*/  SHF.L.U32 R140, R140, 0x10, RZ ;  /* 0x000000108c8c7819 */ /* 0x000fe400000006ff */
[----:B------:R-:W-:-:S03]  /*2940*/  @P2 SHF.L.U32 R142, R141, 0x10, RZ ;  /* 0x000000108d8e2819 */ /* 0x000fc600000006ff */
[----:B------:R-:W-:-:S04]  /*2950*/  FADD.FTZ R201, R140, R201 ;  /* 0x000000c98cc97221 */ /* 0x000fc80000010000 */
[----:B------:R-:W-:-:S07]  /*2960*/  @P2 FADD.FTZ R201, R142, R201 ;  /* 0x000000c98ec92221 */ /* 0x000fce0000010000 */
.L_x_5664:
[----:B------:R-:W-:-:S04]  /*2970*/  F2FP.BF16.F32.PACK_AB R140, RZ, R201 ;  /* 0x000000c9ff8c723e */ /* 0x000fc800000010ff */
[----:B------:R-:W-:-:S07]  /*2980*/  PRMT R6, R6, 0x5410, R140 ;  /* 0x0000541006067816 */ /* 0x000fce000000008c */
.L_x_5665:
        /* <DEDUP_REMOVED lines=8> */
.L_x_5667:
[----:B-----5:R-:W-:-:S05]  /*2a10*/  SHF.L.U32 R140, R11, 0x10, RZ ;  /* 0x000000100b8c7819 */ /* 0x020fca00000006ff */
[----:B------:R-:W-:Y:S01]  /*2a20*/  FADD.FTZ R203, R140, R203 ;  /* 0x000000cb8ccb7221 */ /* 0x000fe20000010000 */
[----:B------:R-:W-:Y:S06]  /*2a30*/  BRA `(.L_x_5668) ;  /* 0x0000000000107947 */ /* 0x000fec0003800000 */
.L_x_5666:
[----:B-----5:R-:W-:Y:S01]  /*2a40*/  SHF.L.U32 R140, R171, 0x10, RZ ;  /* 0x00000010ab8c7819 */ /* 0x020fe200000006ff */
[----:B------:R-:W-:-:S04]  /*2a50*/  @P2 IMAD.U32 R142, R11, 0x10000, RZ ;  /* 0x000100000b8e2824 */ /* 0x000fc800078e00ff */
[----:B------:R-:W-:-:S04]  /*2a60*/  FADD.FTZ R203, R140, R203 ;  /* 0x000000cb8ccb7221 */ /* 0x000fc80000010000 */
[----:B------:R-:W-:-:S07]  /*2a70*/  @P2 FADD.FTZ R203, R142, R203 ;  /* 0x000000cb8ecb2221 */ /* 0x000fce0000010000 */
.L_x_5668:
[----:B------:R-:W-:-:S04]  /*2a80*/  F2FP.BF16.F32.PACK_AB R140, RZ, R203 ;  /* 0x000000cbff8c723e */ /* 0x000fc800000010ff */
[----:B------:R-:W-:-:S07]  /*2a90*/  PRMT R7, R140, 0x7610, R7 ;  /* 0x000076108c077816 */ /* 0x000fce0000000007 */
.L_x_5669:
[----:B------:R-:W-:Y:S01]  /*2aa0*/  SHF.L.U32 R217, R143, 0x10, RZ ;  /* 0x000000108fd97819 */ /* 0x000fe200000006ff */
[----:B------:R-:W-:Y:S06]  /*2ab0*/  @P3 BRA `(.L_x_5670) ;  /* 0x0000000000243947 */ /* 0x000fec0003800000 */
[----:B------:R-:W-:-:S04]  /*2ac0*/  ISETP.NE.U32.AND P2, PT, RZ, UR12, PT ;  /* 0x0000000cff007c0c */ /* 0x000fc8000bf45070 */
[----:B------:R-:W-:-:S13]  /*2ad0*/  ISETP.NE.AND.EX P2, PT, RZ, UR13, PT, P2 ;  /* 0x0000000dff007c0c */ /* 0x000fda000bf45320 */
[----:B------:R-:W-:Y:S05]  /*2ae0*/  @P2 BRA `(.L_x_5671) ;  /* 0x0000000000082947 */ /* 0x000fea0003800000 */
[----:B------:R-:W-:Y:S05]  /*2af0*/  @P1 BRA `(.L_x_5672) ;  /* 0x00000000002c1947 */ /* 0x000fea0003800000 */
[----:B------:R-:W-:Y:S05]  /*2b00*/  BRA `(.L_x_5673) ;  /* 0x0000000000307947 */ /* 0x000fea0003800000 */
.L_x_5671:
[----:B-----5:R-:W-:-:S04]  /*2b10*/  PRMT R140, R11, 0x7632, R140 ;  /* 0x000076320b8c7816 */ /* 0x020fc8000000008c */
[----:B------:R-:W-:-:S05]  /*2b20*/  SHF.L.U32 R140, R140, 0x10, RZ ;  /* 0x000000108c8c7819 */ /* 0x000fca00000006ff */
[----:B------:R-:W-:Y:S01]  /*2b30*/  FADD.FTZ R217, R140, R217 ;  /* 0x000000d98cd97221 */ /* 0x000fe20000010000 */
[----:B------:R-:W-:Y:S06]  /*2b40*/  BRA `(.L_x_5672) ;  /* 0x0000000000187947 */ /* 0x000fec0003800000 */
.L_x_5670:
[----:B-----5:R-:W-:Y:S02]  /*2b50*/  PRMT R140, R171, 0x7632, R140 ;  /* 0x00007632ab8c7816 */ /* 0x020fe4000000008c */
[----:B------:R-:W-:-:S03]  /*2b60*/  @P2 PRMT R141, R11, 0x7632, R141 ;  /* 0x000076320b8d2816 */ /* 0x000fc6000000008d */
[----:B------:R-:W-:Y:S01]  /*2b70*/  IMAD.U32 R140, R140, 0x10000, RZ ;  /* 0x000100008c8c7824 */ /* 0x000fe200078e00ff */
[----:B------:R-:W-:-:S03]  /*2b80*/  @P2 SHF.L.U32 R142, R141, 0x10, RZ ;  /* 0x000000108d8e2819 */ /* 0x000fc600000006ff */
[----:B------:R-:W-:-:S04]  /*2b90*/  FADD.FTZ R217, R140, R217 ;  /* 0x000000d98cd97221 */ /* 0x000fc80000010000 */
[----:B------:R-:W-:-:S07]  /*2ba0*/  @P2 FADD.FTZ R217, R142, R217 ;  /* 0x000000d98ed92221 */ /* 0x000fce0000010000 */
.L_x_5672:
[----:B------:R-:W-:-:S04]  /*2bb0*/  F2FP.BF16.F32.PACK_AB R140, RZ, R217 ;  /* 0x000000d9ff8c723e */ /* 0x000fc800000010ff */
[----:B------:R-:W-:-:S07]  /*2bc0*/  PRMT R7, R7, 0x5410, R140 ;  /* 0x0000541007077816 */ /* 0x000fce000000008c */
.L_x_5673:
[----:B------:R-:W2:Y:S02]  /*2bd0*/  @P1 LDC.64 R140, c[0x0][0x238] ;  /* 0x00008e00ff8c1b82 */ /* 0x000ea40000000a00 */
[----:B--2---:R-:W-:-:S04]  /*2be0*/  @P1 LEA R140, P2, R144, R140, 0x4 ;  /* 0x0000008c908c1211 */ /* 0x004fc800078420ff */
[C---:B------:R-:W-:Y:S02]  /*2bf0*/  @P1 LEA.HI.X R141, R144.reuse, R141, RZ, 0x4, P2 ;  /* 0x0000008d908d1211 */ /* 0x040fe400010f24ff */
[----:B------:R-:W-:-:S03]  /*2c00*/  IADD3 R144, R144, 0x100, RZ ;  /* 0x0000010090907810 */ /* 0x000fc60007ffe0ff */
[----:B------:R4:W-:Y:S04]  /*2c10*/  @P1 STG.E.128 desc[UR4][R140.64], R4 ;  /* 0x000000048c001986 */ /* 0x0009e8000c101d04 */
.L_x_5641:
[----:B------:R-:W-:Y:S05]  /*2c20*/  BSYNC B0 ;  /* 0x0000000000007941 */ /* 0x000fea0003800000 */
.L_x_5640:
[----:B------:R-:W-:Y:S01]  /*2c30*/  ISETP.GE.U32.AND P2, PT, R3, 0x400, PT ;  /* 0x000004000300780c */ /* 0x000fe20003f46070 */
[----:B------:R-:W-:-:S12]  /*2c40*/  BSSY B0, `(.L_x_5674) ;  /* 0x00000a5000007945 */ /* 0x000fd80003800000 */
[----:B------:R-:W-:Y:S05]  /*2c50*/  @!P2 BRA `(.L_x_5675) ;  /* 0x00000008008ca947 */ /* 0x000fea0003800000 */
[----:B------:R-:W-:Y:S01]  /*2c60*/  ISETP.NE.U32.AND P3, PT, RZ, UR10, PT ;  /* 0x0000000aff007c0c */ /* 0x000fe2000bf65070 */
[----:B--234-:R-:W2:Y:S03]  /*2c70*/  LDC.64 R140, c[0x0][0x220] ;  /* 0x00008800ff8c7b82 */ /* 0x01cea60000000a00 */
        /* <DEDUP_REMOVED lines=21> */
.L_x_5677:
[----:B-----5:R-:W-:-:S05]  /*2dd0*/  SHF.L.U32 R140, R8, 0x10, RZ ;  /* 0x00000010088c7819 */ /* 0x020fca00000006ff */
[----:B------:R-:W-:Y:S01]  /*2de0*/  FADD.FTZ R175, R140, R175 ;  /* 0x000000af8caf7221 */ /* 0x000fe20000010000 */
[----:B------:R-:W-:Y:S06]  /*2df0*/  BRA `(.L_x_5678) ;  /* 0x0000000000107947 */ /* 0x000fec0003800000 */
.L_x_5676:
[----:B-----5:R-:W-:Y:S01]  /*2e00*/  SHF.L.U32 R140, R168, 0x10, RZ ;  /* 0x00000010a88c7819 */ /* 0x020fe200000006ff */
[----:B------:R-:W-:-:S04]  /*2e10*/  @P2 IMAD.U32 R146, R8, 0x10000, RZ ;  /* 0x0001000008922824 */ /* 0x000fc800078e00ff */
[----:B------:R-:W-:-:S04]  /*2e20*/  FADD.FTZ R175, R140, R175 ;  /* 0x000000af8caf7221 */ /* 0x000fc80000010000 */
[----:B------:R-:W-:-:S07]  /*2e30*/  @P2 FADD.FTZ R175, R146, R175 ;  /* 0x000000af92af2221 */ /* 0x000fce0000010000 */
.L_x_5678:
[----:B------:R-:W-:-:S04]  /*2e40*/  F2FP.BF16.F32.PACK_AB R140, RZ, R175 ;  /* 0x000000afff8c723e */ /* 0x000fc800000010ff */
[----:B------:R-:W-:-:S07]  /*2e50*/  PRMT R4, R140, 0x7610, R4 ;  /* 0x000076108c047816 */ /* 0x000fce0000000004 */
.L_x_5679:
[----:B------:R-:W-:Y:S01]  /*2e60*/  SHF.L.U32 R177, R145, 0x10, RZ ;  /* 0x0000001091b17819 */ /* 0x000fe200000006ff */
[----:B------:R-:W-:Y:S06]  /*2e70*/  @P3 BRA `(.L_x_5680) ;  /* 0x0000000000243947 */ /* 0x000fec0003800000 */
[----:B------:R-:W-:-:S04]  /*2e80*/  ISETP.NE.U32.AND P4, PT, RZ, UR12, PT ;  /* 0x0000000cff007c0c */ /* 0x000fc8000bf85070 */
[----:B------:R-:W-:-:S13]  /*2e90*/  ISETP.NE.AND.EX P4, PT, RZ, UR13, PT, P4 ;  /* 0x0000000dff007c0c */ /* 0x000fda000bf85340 */
[----:B------:R-:W-:Y:S05]  /*2ea0*/  @P4 BRA `(.L_x_5681) ;  /* 0x0000000000084947 */ /* 0x000fea0003800000 */
[----:B------:R-:W-:Y:S05]  /*2eb0*/  @P1 BRA `(.L_x_5682) ;  /* 0x00000000002c1947 */ /* 0x000fea0003800000 */
[----:B------:R-:W-:Y:S05]  /*2ec0*/  BRA `(.L_x_5683) ;  /* 0x0000000000307947 */ /* 0x000fea0003800000 */
.L_x_5681:
[----:B-----5:R-:W-:-:S04]  /*2ed0*/  PRMT R140, R8, 0x7632, R140 ;  /* 0x00007632088c7816 */ /* 0x020fc8000000008c */
[----:B------:R-:W-:-:S05]  /*2ee0*/  SHF.L.U32 R140, R140, 0x10, RZ ;  /* 0x000000108c8c7819 */ /* 0x000fca00000006ff */
[----:B------:R-:W-:Y:S01]  /*2ef0*/  FADD.FTZ R177, R140, R177 ;  /* 0x000000b18cb17221 */ /* 0x000fe20000010000 */
[----:B------:R-:W-:Y:S06]  /*2f00*/  BRA `(.L_x_5682) ;  /* 0x0000000000187947 */ /* 0x000fec0003800000 */
.L_x_5680:
[----:B-----5:R-:W-:Y:S02]  /*2f10*/  PRMT R140, R168, 0x7632, R140 ;  /* 0x00007632a88c7816 */ /* 0x020fe4000000008c */
[----:B------:R-:W-:-:S03]  /*2f20*/  @P2 PRMT R145, R8, 0x7632, R145 ;  /* 0x0000763208912816 */ /* 0x000fc60000000091 */
[----:B------:R-:W-:Y:S01]  /*2f30*/  IMAD.U32 R140, R140, 0x10000, RZ ;  /* 0x000100008c8c7824 */ /* 0x000fe200078e00ff */
[----:B------:R-:W-:-:S03]  /*2f40*/  @P2 SHF.L.U32 R146, R145, 0x10, RZ ;  /* 0x0000001091922819 */ /* 0x000fc600000006ff */
[----:B------:R-:W-:-:S04]  /*2f50*/  FADD.FTZ R177, R140, R177 ;  /* 0x000000b18cb17221 */ /* 0x000fc80000010000 */
[----:B------:R-:W-:-:S07]  /*2f60*/  @P2 FADD.FTZ R177, R146, R177 ;  /* 0x000000b192b12221 */ /* 0x000fce0000010000 */
.L_x_5682:
[----:B------:R-:W-:-:S04]  /*2f70*/  F2FP.BF16.F32.PACK_AB R140, RZ, R177 ;  /* 0x000000b1ff8c723e */ /* 0x000fc800000010ff */
[----:B------:R-:W-:-:S07]  /*2f80*/  PRMT R4, R4, 0x5410, R140 ;  /* 0x0000541004047816 */ /* 0x000fce000000008c */
.L_x_5683:
        /* <DEDUP_REMOVED lines=8> */
.L_x_5685:
[----:B-----5:R-:W-:-:S04]  /*3010*/  IMAD.U32 R140, R9, 0x10000, RZ ;  /* 0x00010000098c7824 */ /* 0x020fc800078e00ff */
[----:B------:R-:W-:Y:S01]  /*3020*/  FADD.FTZ R179, R140, R179 ;  /* 0x000000b38cb37221 */ /* 0x000fe20000010000 */
[----:B------:R-:W-:Y:S06]  /*3030*/  BRA `(.L_x_5686) ;  /* 0x0000000000107947 */ /* 0x000fec0003800000 */
.L_x_5684:
[----:B-----5:R-:W-:Y:S02]  /*3040*/  SHF.L.U32 R140, R169, 0x10, RZ ;  /* 0x00000010a98c7819 */ /* 0x020fe400000006ff */
[----:B------:R-:W-:-:S03]  /*3050*/  @P2 SHF.L.U32 R146, R9, 0x10, RZ ;  /* 0x0000001009922819 */ /* 0x000fc600000006ff */
[----:B------:R-:W-:-:S04]  /*3060*/  FADD.FTZ R179, R140, R179 ;  /* 0x000000b38cb37221 */ /* 0x000fc80000010000 */
[----:B------:R-:W-:-:S07]  /*3070*/  @P2 FADD.FTZ R179, R146, R179 ;  /* 0x000000b392b32221 */ /* 0x000fce0000010000 */
.L_x_5686:
[----:B------:R-:W-:-:S04]  /*3080*/  F2FP.BF16.F32.PACK_AB R140, RZ, R179 ;  /* 0x000000b3ff8c723e */ /* 0x000fc800000010ff */
[----:B0-----:R-:W-:-:S07]  /*3090*/  PRMT R5, R140, 0x7610, R5 ;  /* 0x000076108c057816 */ /* 0x001fce0000000005 */
.L_x_5687:
[----:B------:R-:W-:Y:S01]  /*30a0*/  IMAD.U32 R205, R141, 0x10000, RZ ;  /* 0x000100008dcd7824 */ /* 0x000fe200078e00ff */
[----:B------:R-:W-:Y:S06]  /*30b0*/  @P3 BRA `(.L_x_5688) ;  /* 0x0000000000243947 */ /* 0x000fec0003800000 */
[----:B------:R-:W-:-:S04]  /*30c0*/  ISETP.NE.U32.AND P4, PT, RZ, UR12, PT ;  /* 0x0000000cff007c0c */ /* 0x000fc8000bf85070 */
[----:B------:R-:W-:-:S13]  /*30d0*/  ISETP.NE.AND.EX P4, PT, RZ, UR13, PT, P4 ;  /* 0x0000000dff007c0c */ /* 0x000fda000bf85340 */
[----:B------:R-:W-:Y:S05]  /*30e0*/  @P4 BRA `(.L_x_5689) ;  /* 0x0000000000084947 */ /* 0x000fea0003800000 */
[----:B------:R-:W-:Y:S05]  /*30f0*/  @P1 BRA `(.L_x_5690) ;  /* 0x00000000002c1947 */ /* 0x000fea0003800000 */
[----:B------:R-:W-:Y:S05]  /*3100*/  BRA `(.L_x_5691) ;  /* 0x0000000000307947 */ /* 0x000fea0003800000 */
.L_x_5689:
[----:B-----5:R-:W-:-:S04]  /*3110*/  PRMT R140, R9, 0x7632, R140 ;  /* 0x00007632098c7816 */ /* 0x020fc8000000008c */
[----:B------:R-:W-:-:S05]  /*3120*/  SHF.L.U32 R140, R140, 0x10, RZ ;  /* 0x000000108c8c7819 */ /* 0x000fca00000006ff */
[----:B------:R-:W-:Y:S01]  /*3130*/  FADD.FTZ R205, R140, R205 ;  /* 0x000000cd8ccd7221 */ /* 0x000fe20000010000 */
[----:B------:R-:W-:Y:S06]  /*3140*/  BRA `(.L_x_5690) ;  /* 0x0000000000187947 */ /* 0x000fec0003800000 */
.L_x_5688:
[----:B-----5:R-:W-:Y:S02]  /*3150*/  PRMT R140, R169, 0x7632, R140 ;  /* 0x00007632a98c7816 */ /* 0x020fe4000000008c */
[----:B------:R-:W-:Y:S02]  /*3160*/  @P2 PRMT R141, R9, 0x7632, R141 ;  /* 0x00007632098d2816 */ /* 0x000fe4000000008d */
[----:B------:R-:W-:-:S03]  /*3170*/  SHF.L.U32 R140, R140, 0x10, RZ ;  /* 0x000000108c8c7819 */ /* 0x000fc600000006ff */
[----:B------:R-:W-:Y:S02]  /*3180*/  @P2 IMAD.U32 R146, R141, 0x10000, RZ ;  /* 0x000100008d922824 */ /* 0x000fe400078e00ff */
[----:B------:R-:W-:-:S04]  /*3190*/  FADD.FTZ R205, R140, R205 ;  /* 0x000000cd8ccd7221 */ /* 0x000fc80000010000 */
[----:B------:R-:W-:-:S07]  /*31a0*/  @P2 FADD.FTZ R205, R146, R205 ;  /* 0x000000cd92cd2221 */ /* 0x000fce0000010000 */
.L_x_5690:
[----:B------:R-:W-:-:S04]  /*31b0*/  F2FP.BF16.F32.PACK_AB R140, RZ, R205 ;  /* 0x000000cdff8c723e */ /* 0x000fc800000010ff */
[----:B0-----:R-:W-:-:S07]  /*31c0*/  PRMT R5, R5, 0x5410, R140 ;  /* 0x0000541005057816 */ /* 0x001fce000000008c */
.L_x_5691:
        /* <DEDUP_REMOVED lines=8> */
.L_x_5693:
[----:B-----5:R-:W-:-:S05]  /*3250*/  SHF.L.U32 R140, R10, 0x10, RZ ;  /* 0x000000100a8c7819 */ /* 0x020fca00000006ff */
[----:B------:R-:W-:Y:S01]  /*3260*/  FADD.FTZ R207, R140, R207 ;  /* 0x000000cf8ccf7221 */ /* 0x000fe20000010000 */
[----:B------:R-:W-:Y:S06]  /*3270*/  BRA `(.L_x_5694) ;  /* 0x0000000000107947 */ /* 0x000fec0003800000 */
.L_x_5692:
[----:B-----5:R-:W-:Y:S01]  /*3280*/  IMAD.U32 R140, R170, 0x10000, RZ ;  /* 0x00010000aa8c7824 */ /* 0x020fe200078e00ff */
[----:B------:R-:W-:-:S03]  /*3290*/  @P2 SHF.L.U32 R146, R10, 0x10, RZ ;  /* 0x000000100a922819 */ /* 0x000fc600000006ff */
[----:B------:R-:W-:-:S04]  /*32a0*/  FADD.FTZ R207, R140, R207 ;  /* 0x000000cf8ccf7221 */ /* 0x000fc80000010000 */
[----:B------:R-:W-:-:S07]  /*32b0*/  @P2 FADD.FTZ R207, R146, R207 ;  /* 0x000000cf92cf2221 */ /* 0x000fce0000010000 */
.L_x_5694:
[----:B------:R-:W-:-:S04]  /*32c0*/  F2FP.BF16.F32.PACK_AB R140, RZ, R207 ;  /* 0x000000cfff8c723e */ /* 0x000fc800000010ff */
[----:B------:R-:W-:-:S07]  /*32d0*/  PRMT R6, R140, 0x7610, R6 ;  /* 0x000076108c067816 */ /* 0x000fce0000000006 */
.L_x_5695:
[----:B------:R-:W-:Y:S01]  /*32e0*/  SHF.L.U32 R209, R142, 0x10, RZ ;  /* 0x000000108ed17819 */ /* 0x000fe200000006ff */
[----:B------:R-:W-:Y:S06]  /*32f0*/  @P3 BRA `(.L_x_5696) ;  /* 0x0000000000243947 */ /* 0x000fec0003800000 */
[----:B------:R-:W-:-:S04]  /*3300*/  ISETP.NE.U32.AND P4, PT, RZ, UR12, PT ;  /* 0x0000000cff007c0c */ /* 0x000fc8000bf85070 */
[----:B------:R-:W-:-:S13]  /*3310*/  ISETP.NE.AND.EX P4, PT, RZ, UR13, PT, P4 ;  /* 0x0000000dff007c0c */ /* 0x000fda000bf85340 */
[----:B------:R-:W-:Y:S05]  /*3320*/  @P4 BRA `(.L_x_5697) ;  /* 0x0000000000084947 */ /* 0x000fea0003800000 */
[----:B------:R-:W-:Y:S05]  /*3330*/  @P1 BRA `(.L_x_5698) ;  /* 0x00000000002c1947 */ /* 0x000fea0003800000 */
[----:B------:R-:W-:Y:S05]  /*3340*/  BRA `(.L_x_5699) ;  /* 0x0000000000307947 */ /* 0x000fea0003800000 */
.L_x_5697:
[----:B-----5:R-:W-:-:S05]  /*3350*/  PRMT R140, R10, 0x7632, R140 ;  /* 0x000076320a8c7816 */ /* 0x020fca000000008c */
[----:B------:R-:W-:-:S04]  /*3360*/  IMAD.U32 R140, R140, 0x10000, RZ ;  /* 0x000100008c8c7824 */ /* 0x000fc800078e00ff */
[----:B------:R-:W-:Y:S01]  /*3370*/  FADD.FTZ R209, R140, R209 ;  /* 0x000000d18cd17221 */ /* 0x000fe20000010000 */
[----:B------:R-:W-:Y:S06]  /*3380*/  BRA `(.L_x_5698) ;  /* 0x0000000000187947 */ /* 0x000fec0003800000 */
.L_x_5696:
[----:B-----5:R-:W-:Y:S02]  /*3390*/  PRMT R140, R170, 0x7632, R140 ;  /* 0x00007632aa8c7816 */ /* 0x020fe4000000008c */
[----:B------:R-:W-:Y:S02]  /*33a0*/  @P2 PRMT R141, R10, 0x7632, R141 ;  /* 0x000076320a8d2816 */ /* 0x000fe4000000008d */
[----:B------:R-:W-:Y:S02]  /*33b0*/  SHF.L.U32 R140, R140, 0x10, RZ ;  /* 0x000000108c8c7819 */ /* 0x000fe400000006ff */
[----:B------:R-:W-:-:S03]  /*33c0*/  @P2 SHF.L.U32 R142, R141, 0x10, RZ ;  /* 0x000000108d8e2819 */ /* 0x000fc600000006ff */
[----:B------:R-:W-:-:S04]  /*33d0*/  FADD.FTZ R209, R140, R209 ;  /* 0x000000d18cd17221 */ /* 0x000fc80000010000 */
[----:B------:R-:W-:-:S07]  /*33e0*/  @P2 FADD.FTZ R209, R142, R209 ;  /* 0x000000d18ed12221 */ /* 0x000fce0000010000 */
.L_x_5698:
[----:B------:R-:W-:-:S04]  /*33f0*/  F2FP.BF16.F32.PACK_AB R140, RZ, R209 ;  /* 0x000000d1ff8c723e */ /* 0x000fc800000010ff */
[----:B------:R-:W-:-:S07]  /*3400*/  PRMT R6, R6, 0x5410, R140 ;  /* 0x0000541006067816 */ /* 0x000fce000000008c */
.L_x_5699:
        /* <DEDUP_REMOVED lines=8> */
.L_x_5701:
[----:B-----5:R-:W-:-:S05]  /*3490*/  SHF.L.U32 R140, R11, 0x10, RZ ;  /* 0x000000100b8c7819 */ /* 0x020fca00000006ff */
[----:B------:R-:W-:Y:S01]  /*34a0*/  FADD.FTZ R211, R140, R211 ;  /* 0x000000d38cd37221 */ /* 0x000fe20000010000 */
[----:B------:R-:W-:Y:S06]  /*34b0*/  BRA `(.L_x_5702) ;  /* 0x0000000000107947 */ /* 0x000fec0003800000 */
.L_x_5700:
[----:B-----5:R-:W-:Y:S01]  /*34c0*/  SHF.L.U32 R140, R171, 0x10, RZ ;  /* 0x00000010ab8c7819 */ /* 0x020fe200000006ff */
[----:B------:R-:W-:-:S04]  /*34d0*/  @P2 IMAD.U32 R142, R11, 0x10000, RZ ;  /* 0x000100000b8e2824 */ /* 0x000fc800078e00ff */
[----:B------:R-:W-:-:S04]  /*34e0*/  FADD.FTZ R211, R140, R211 ;  /* 0x000000d38cd37221 */ /* 0x000fc80000010000 */
[----:B------:R-:W-:-:S07]  /*34f0*/  @P2 FADD.FTZ R211, R142, R211 ;  /* 0x000000d38ed32221 */ /* 0x000fce0000010000 */
.L_x_5702:
[----:B------:R-:W-:-:S04]  /*3500*/  F2FP.BF16.F32.PACK_AB R140, RZ, R211 ;  /* 0x000000d3ff8c723e */ /* 0x000fc800000010ff */
[----:B------:R-:W-:-:S07]  /*3510*/  PRMT R7, R140, 0x7610, R7 ;  /* 0x000076108c077816 */ /* 0x000fce0000000007 */
.L_x_5703:
[----:B------:R-:W-:Y:S01]  /*3520*/  SHF.L.U32 R219, R143, 0x10, RZ ;  /* 0x000000108fdb7819 */ /* 0x000fe200000006ff */
[----:B------:R-:W-:Y:S06]  /*3530*/  @P3 BRA `(.L_x_5704) ;  /* 0x0000000000243947 */ /* 0x000fec0003800000 */
[----:B------:R-:W-:-:S04]  /*3540*/  ISETP.NE.U32.AND P2, PT, RZ, UR12, PT ;  /* 0x0000000cff007c0c */ /* 0x000fc8000bf45070 */
[----:B------:R-:W-:-:S13]  /*3550*/  ISETP.NE.AND.EX P2, PT, RZ, UR13, PT, P2 ;  /* 0x0000000dff007c0c */ /* 0x000fda000bf45320 */
[----:B------:R-:W-:Y:S05]  /*3560*/  @P2 BRA `(.L_x_5705) ;  /* 0x0000000000082947 */ /* 0x000fea0003800000 */
[----:B------:R-:W-:Y:S05]  /*3570*/  @P1 BRA `(.L_x_5706) ;  /* 0x00000000002c1947 */ /* 0x000fea0003800000 */
[----:B------:R-:W-:Y:S05]  /*3580*/  BRA `(.L_x_5707) ;  /* 0x0000000000307947 */ /* 0x000fea0003800000 */
.L_x_5705:
[----:B-----5:R-:W-:-:S04]  /*3590*/  PRMT R140, R11, 0x7632, R140 ;  /* 0x000076320b8c7816 */ /* 0x020fc8000000008c */
[----:B------:R-:W-:-:S05]  /*35a0*/  SHF.L.U32 R140, R140, 0x10, RZ ;  /* 0x000000108c8c7819 */ /* 0x000fca00000006ff */
[----:B------:R-:W-:Y:S01]  /*35b0*/  FADD.FTZ R219, R140, R219 ;  /* 0x000000db8cdb7221 */ /* 0x000fe20000010000 */
[----:B------:R-:W-:Y:S06]  /*35c0*/  BRA `(.L_x_5706) ;  /* 0x0000000000187947 */ /* 0x000fec0003800000 */
.L_x_5704:
[----:B-----5:R-:W-:Y:S02]  /*35d0*/  PRMT R140, R171, 0x7632, R140 ;  /* 0x00007632ab8c7816 */ /* 0x020fe4000000008c */
[----:B------:R-:W-:-:S03]  /*35e0*/  @P2 PRMT R141, R11, 0x7632, R141 ;  /* 0x000076320b8d2816 */ /* 0x000fc6000000008d */
[----:B------:R-:W-:Y:S01]  /*35f0*/  IMAD.U32 R140, R140, 0x10000, RZ ;  /* 0x000100008c8c7824 */ /* 0x000fe200078e00ff */
[----:B------:R-:W-:-:S03]  /*3600*/  @P2 SHF.L.U32 R142, R141, 0x10, RZ ;  /* 0x000000108d8e2819 */ /* 0x000fc600000006ff */
[----:B------:R-:W-:-:S04]  /*3610*/  FADD.FTZ R219, R140, R219 ;  /* 0x000000db8cdb7221 */ /* 0x000fc80000010000 */
[----:B------:R-:W-:-:S07]  /*3620*/  @P2 FADD.FTZ R219, R142, R219 ;  /* 0x000000db8edb2221 */ /* 0x000fce0000010000 */
.L_x_5706:
[----:B------:R-:W-:-:S04]  /*3630*/  F2FP.BF16.F32.PACK_AB R140, RZ, R219 ;  /* 0x000000dbff8c723e */ /* 0x000fc800000010ff */
[----:B------:R-:W-:-:S07]  /*3640*/  PRMT R7, R7, 0x5410, R140 ;  /* 0x0000541007077816 */ /* 0x000fce000000008c */
.L_x_5707:
[----:B------:R-:W2:Y:S02]  /*3650*/  @P1 LDC.64 R140, c[0x0][0x238] ;  /* 0x00008e00ff8c1b82 */ /* 0x000ea40000000a00 */
[----:B--2---:R-:W-:-:S04]  /*3660*/  @P1 LEA R140, P2, R144, R140, 0x4 ;  /* 0x0000008c908c1211 */ /* 0x004fc800078420ff */
[----:B------:R-:W-:-:S05]  /*3670*/  @P1 LEA.HI.X R141, R144, R141, RZ, 0x4, P2 ;  /* 0x0000008d908d1211 */ /* 0x000fca00010f24ff */
[----:B------:R2:W-:Y:S04]  /*3680*/  @P1 STG.E.128 desc[UR4][R140.64], R4 ;  /* 0x000000048c001986 */ /* 0x0005e8000c101d04 */
.L_x_5675:
[----:B------:R-:W-:Y:S05]  /*3690*/  BSYNC B0 ;  /* 0x0000000000007941 */ /* 0x000fea0003800000 */
.L_x_5674:
[----:B--234-:R-:W-:Y:S01]  /*36a0*/  FADD.FTZ R140, RZ, R153 ;  /* 0x00000099ff8c7221 */ /* 0x01cfe20000010000 */
[C---:B------:R-:W-:Y:S01]  /*36b0*/  ISETP.GT.U32.AND P2, PT, R3.reuse, 0x1ff, PT ;  /* 0x000001ff0300780c */ /* 0x040fe20003f44070 */
[----:B------:R-:W-:Y:S01]  /*36c0*/  UMOV UR14, 0xffffffff ;  /* 0xffffffff000e7882 */ /* 0x000fe20000000000 */
[----:B------:R-:W-:Y:S01]  /*36d0*/  ISETP.GT.U32.AND P3, PT, R3, 0x2ff, PT ;  /* 0x000002ff0300780c */ /* 0x000fe20003f64070 */
[----:B------:R-:W-:Y:S01]  /*36e0*/  FADD.FTZ R140, R155, R140 ;  /* 0x0000008c9b8c7221 */ /* 0x000fe20000010000 */
[----:B------:R-:W-:Y:S02]  /*36f0*/  LOP3.LUT P4, RZ, R0, 0xff, RZ, 0xc0, !PT ;  /* 0x000000ff00ff7812 */ /* 0x000fe4000788c0ff */
[----:B------:R-:W-:Y:S01]  /*3700*/  ISETP.GT.U32.AND P5, PT, R3, 0x3ff, PT ;  /* 0x000003ff0300780c */ /* 0x000fe20003fa4070 */
[----:B------:R-:W-:Y:S01]  /*3710*/  FADD.FTZ R140, R157, R140 ;  /* 0x0000008c9d8c7221 */ /* 0x000fe20000010000 */
[----:B------:R-:W-:Y:S02]  /*3720*/  SHF.R.U32.HI R141, RZ, 0x5, R2 ;  /* 0x00000005ff8d7819 */ /* 0x000fe40000011602 */
[----:B------:R-:W-:Y:S01]  /*3730*/  LOP3.LUT P6, RZ, R2, 0x1f, RZ, 0xc0, !PT ;  /* 0x0000001f02ff7812 */ /* 0x000fe200078cc0ff */
[----:B------:R-:W-:Y:S01]  /*3740*/  FADD.FTZ R140, R181, R140 ;  /* 0x0000008cb58c7221 */ /* 0x000fe20000010000 */
[----:B------:R-:W-:-:S02]  /*3750*/  LOP3.LUT R142, R141, 0x7fffff8, RZ, 0xc0, !PT ;  /* 0x07fffff88d8e7812 */ /* 0x000fc400078ec0ff */
[----:B------:R-:W-:Y:S01]  /*3760*/  P2R R0, PR, RZ, 0x40 ;  /* 0x00000040ff007803 */ /* 0x000fe20000000000 */
[----:B------:R-:W-:Y:S02]  /*3770*/  FADD.FTZ R140, R183, R140 ;  /* 0x0000008cb78c7221 */ /* 0x000fe40000010000 */
[----:B------:R-:W-:Y:S02]  /*3780*/  @!P4 IADD3 R142, R142, 0x8, RZ ;  /* 0x000000088e8ec810 */ /* 0x000fe40007ffe0ff */
[----:B------:R-:W-:-:S04]  /*3790*/  FADD.FTZ R140, R185, R140 ;  /* 0x0000008cb98c7221 */ /* 0x000fc80000010000 */
        /* <DEDUP_REMOVED lines=28> */
[----:B------:R-:W2:Y:S02]  /*3960*/  SHFL.BFLY PT, R143, R144, 0x1, 0x1f ;  /* 0x0c201f00908f7f89 */ /* 0x000ea400000e0000 */
[----:B--2---:R-:W-:-:S05]  /*3970*/  FADD.FTZ R143, R144, R143 ;  /* 0x0000008f908f7221 */ /* 0x004fca0000010000 */
[----:B------:R-:W2:Y:S02]  /*3980*/  SHFL.BFLY PT, R0, R143, 0x2, 0x1f ;  /* 0x0c401f008f007f89 */ /* 0x000ea400000e0000 */
[----:B--2---:R-:W-:-:S05]  /*3990*/  FADD.FTZ R145, R143, R0 ;  /* 0x000000008f917221 */ /* 0x004fca0000010000 */
[----:B------:R-:W2:Y:S02]  /*39a0*/  SHFL.BFLY PT, R0, R145, 0x4, 0x1f ;  /* 0x0c801f0091007f89 */ /* 0x000ea400000e0000 */
[----:B--2---:R-:W-:-:S05]  /*39b0*/  FADD.FTZ R146, R145, R0 ;  /* 0x0000000091927221 */ /* 0x004fca0000010000 */
[----:B------:R-:W2:Y:S02]  /*39c0*/  SHFL.BFLY PT, R147, R146, 0x8, 0x1f ;  /* 0x0d001f0092937f89 */ /* 0x000ea400000e0000 */
[----:B--2---:R-:W-:-:S05]  /*39d0*/  FADD.FTZ R147, R146, R147 ;  /* 0x0000009392937221 */ /* 0x004fca0000010000 */
[----:B------:R-:W2:Y:S02]  /*39e0*/  SHFL.BFLY PT, R0, R147, 0x10, 0x1f ;  /* 0x0e001f0093007f89 */ /* 0x000ea400000e0000 */
[----:B--2---:R-:W-:-:S04]  /*39f0*/  FADD.FTZ R0, R147, R0 ;  /* 0x0000000093007221 */ /* 0x004fc80000010000 */
[----:B-1----:R-:W-:-:S04]  /*3a00*/  FMUL.FTZ R140, R149, R0 ;  /* 0x00000000958c7220 */ /* 0x002fc80000410000 */
[--C-:B------:R-:W-:Y:S01]  /*3a10*/  FADD.FTZ R0, R153, -R140.reuse ;  /* 0x8000008c99007221 */ /* 0x100fe20000010000 */
[--C-:B------:R-:W-:Y:S01]  /*3a20*/  FADD.FTZ R221, R155, -R140.reuse ;  /* 0x8000008c9bdd7221 */ /* 0x100fe20000010000 */
[--C-:B------:R-:W-:Y:S01]  /*3a30*/  FADD.FTZ R143, R157, -R140.reuse ;  /* 0x8000008c9d8f7221 */ /* 0x100fe20000010000 */
[--C-:B------:R-:W-:Y:S01]  /*3a40*/  FADD.FTZ R145, R181, -R140.reuse ;  /* 0x8000008cb5917221 */ /* 0x100fe20000010000 */
[----:B------:R-:W-:Y:S01]  /*3a50*/  FFMA.FTZ R0, R0, R0, RZ ;  /* 0x0000000000007223 */ /* 0x000fe200000100ff */
[--C-:B------:R-:W-:Y:S01]  /*3a60*/  FADD.FTZ R144, R161, -R140.reuse ;  /* 0x8000008ca1907221 */ /* 0x100fe20000010000 */
[----:B------:R-:W-:Y:S02]  /*3a70*/  FADD.FTZ R146, R163, -R140 ;  /* 0x8000008ca3927221 */ /* 0x000fe40000010000 */
        /* <DEDUP_REMOVED lines=11> */
[----:B------:R-:W-:-:S05]  /*3b30*/  FFMA.FTZ R0, R145, R145, R0 ;  /* 0x0000009191007223 */ /* 0x000fca0000010000 */
        /* <DEDUP_REMOVED lines=46> */
[----:B------:R-:W1:Y:S02]  /*3e20*/  SHFL.BFLY PT, R143, R0, 0x1, 0x1f ;  /* 0x0c201f00008f7f89 */ /* 0x000e6400000e0000 */
[----:B-1----:R-:W-:-:S05]  /*3e30*/  FADD.FTZ R143, R0, R143 ;  /* 0x0000008f008f7221 */ /* 0x002fca0000010000 */
[----:B------:R-:W1:Y:S02]  /*3e40*/  SHFL.BFLY PT, R144, R143, 0x2, 0x1f ;  /* 0x0c401f008f907f89 */ /* 0x000e6400000e0000 */
[----:B-1----:R-:W-:-:S05]  /*3e50*/  FADD.FTZ R144, R143, R144 ;  /* 0x000000908f907221 */ /* 0x002fca0000010000 */
[----:B------:R-:W1:Y:S02]  /*3e60*/  SHFL.BFLY PT, R145, R144, 0x4, 0x1f ;  /* 0x0c801f0090917f89 */ /* 0x000e6400000e0000 */
[----:B-1----:R-:W-:-:S05]  /*3e70*/  FADD.FTZ R145, R144, R145 ;  /* 0x0000009190917221 */ /* 0x002fca0000010000 */
[----:B------:R-:W1:Y:S02]  /*3e80*/  SHFL.BFLY PT, R146, R145, 0x8, 0x1f ;  /* 0x0d001f0091927f89 */ /* 0x000e6400000e0000 */
[----:B-1----:R-:W-:-:S05]  /*3e90*/  FADD.FTZ R146, R145, R146 ;  /* 0x0000009291927221 */ /* 0x002fca0000010000 */
[----:B------:R1:W2:Y:S02]  /*3ea0*/  SHFL.BFLY PT, R147, R146, 0x10, 0x1f ;  /* 0x0e001f0092937f89 */ /* 0x0002a400000e0000 */
.L_x_5728:
[----:B------:R-:W-:Y:S01]  /*3eb0*/  LOP3.LUT P2, RZ, R2, 0x1f, RZ, 0xc0, !PT ;  /* 0x0000001f02ff7812 */ /* 0x000fe2000784c0ff */
[----:B------:R-:W-:Y:S05]  /*3ec0*/  WARPSYNC.ALL ;  /* 0x0000000000007948 */ /* 0x000fea0003800000 */
[----:B------:R-:W-:Y:S01]  /*3ed0*/  LOP3.LUT R143, R141, 0x7, RZ, 0xc0, !PT ;  /* 0x000000078d8f7812 */ /* 0x000fe200078ec0ff */
[----:B--2---:R-:W-:-:S06]  /*3ee0*/  FADD.FTZ R141, R146, R147 ;  /* 0x00000093928d7221 */ /* 0x004fcc0000010000 */
[----:B------:R-:W2:Y:S01]  /*3ef0*/  @!P2 S2R R145, SR_CgaCtaId ;  /* 0x000000000091a919 */ /* 0x000ea20000008800 */
[----:B------:R-:W-:-:S04]  /*3f00*/  @!P2 MOV R0, 0x400 ;  /* 0x000004000000a802 */ /* 0x000fc80000000f00 */
[----:B--2---:R-:W-:Y:S01]  /*3f10*/  @!P2 LEA R145, R145, R0, 0x18 ;  /* 0x000000009191a211 */ /* 0x004fe200078ec0ff */
[----:B------:R-:W-:-:S05]  /*3f20*/  @!P2 IMAD.IADD R0, R142, 0x1, R143 ;  /* 0x000000018e00a824 */ /* 0x000fca00078e028f */
[----:B------:R-:W-:Y:S02]  /*3f30*/  @!P2 LEA R0, R0, R145, 0x3 ;  /* 0x000000910000a211 */ /* 0x000fe400078e18ff */
[----:B------:R-:W-:-:S03]  /*3f40*/  LOP3.LUT R145, R2, 0x1f, RZ, 0xc0, !PT ;  /* 0x0000001f02917812 */ /* 0x000fc600078ec0ff */
[----:B------:R2:W-:Y:S01]  /*3f50*/  @!P2 STS.64 [R0], R140 ;  /* 0x0000008c0000a388 */ /* 0x0005e20000000a00 */
[----:B------:R-:W-:-:S13]  /*3f60*/  ISETP.GT.U32.AND P2, PT, R145, 0x7, PT ;  /* 0x000000079100780c */ /* 0x000fda0003f44070 */
[----:B--2---:R-:W2:Y:S01]  /*3f70*/  @!P2 S2R R141, SR_CgaCtaId ;  /* 0x00000000008da919 */ /* 0x004ea20000008800 */
[----:B------:R-:W-:Y:S01]  /*3f80*/  @!P2 MOV R0, 0x400 ;  /* 0x000004000000a802 */ /* 0x000fe20000000f00 */
[----:B------:R-:W-:Y:S01]  /*3f90*/  BSSY B0, `(.L_x_5709) ;  /* 0x000007b000007945 */ /* 0x000fe20003800000 */
[----:B------:R-:W-:Y:S01]  /*3fa0*/  @!P2 IADD3 R142, R142, R145, RZ ;  /* 0x000000918e8ea210 */ /* 0x000fe20007ffe0ff */
[----:B------:R-:W-:Y:S01]  /*3fb0*/  BAR.SYNC.DEFER_BLOCKING 0x0 ;  /* 0x0000000000007b1d */ /* 0x000fe20000010000 */
[----:B------:R-:W-:Y:S02]  /*3fc0*/  ISETP.NE.AND P3, PT, R156, RZ, PT ;  /* 0x000000ff9c00720c */ /* 0x000fe40003f65270 */
[----:B--2---:R-:W-:Y:S02]  /*3fd0*/  @!P2 LEA R145, R141, R0, 0x18 ;  /* 0x000000008d91a211 */ /* 0x004fe400078ec0ff */
[----:B------:R-:W-:Y:S01]  /*3fe0*/  CS2R R140, SRZ ;  /* 0x00000000008c7805 */ /* 0x000fe2000001ff00 */
[----:B------:R-:W-:-:S02]  /*3ff0*/  HFMA2.MMA R0, -RZ, RZ, 0, 0 ;  /* 0x00000000ff007435 */ /* 0x000fc400000001ff */
[----:B------:R-:W-:-:S04]  /*4000*/  @!P2 IMAD R142, R142, 0x8, R145 ;  /* 0x000000088e8ea824 */ /* 0x000fc800078e0291 */
[----:B------:R-:W-:Y:S01]  /*4010*/  @!P2 MOV R0, R151 ;  /* 0x000000970000a202 */ /* 0x000fe20000000f00 */
[----:B------:R-:W-:Y:S01]  /*4020*/  @!P2 LDS.64 R140, [R142] ;  /* 0x000000008e8ca984 */ /* 0x000fe20000000a00 */
[----:B------:R-:W-:-:S03]  /*4030*/  LOP3.LUT P2, RZ, R143, 0x1f, R2, 0xf8, !PT ;  /* 0x0000001f8fff7812 */ /* 0x000fc6000784f802 */
[----:B------:R-:W2:Y:S02]  /*4040*/  SHFL.DOWN PT, R145, R0, 0x4, 0x1f ;  /* 0x08801f0000917f89 */ /* 0x000ea400000e0000 */
[----:B--2---:R-:W-:Y:S01]  /*4050*/  IMAD.IADD R144, R145, 0x1, R0 ;  /* 0x0000000191907824 */ /* 0x004fe200078e0200 */
[----:B------:R-:W-:Y:S02]  /*4060*/  I2FP.F32.S32 R158, R145 ;  /* 0x00000091009e7245 */ /* 0x000fe40000201400 */
[----:B------:R-:W-:Y:S02]  /*4070*/  I2FP.F32.S32 R145, R0 ;  /* 0x0000000000917245 */ /* 0x000fe40000201400 */
[----:B-1----:R-:W-:Y:S01]  /*4080*/  I2FP.F32.S32 R146, R144 ;  /* 0x0000009000927245 */ /* 0x002fe20000201400 */
[----:B------:R-:W-:Y:S03]  /*4090*/  SHFL.DOWN PT, R223, R144, 0x2, 0x1f ;  /* 0x08401f0090df7f89 */ /* 0x000fe600000e0000 */
[----:B------:R-:W1:Y:S01]  /*40a0*/  MUFU.RCP R154, R146 ;  /* 0x00000092009a7308 */ /* 0x000e620000001000 */
[----:B------:R-:W2:Y:S04]  /*40b0*/  SHFL.DOWN PT, R147, R140, 0x4, 0x1f ;  /* 0x08801f008c937f89 */ /* 0x000ea800000e0000 */
[----:B------:R-:W3:Y:S01]  /*40c0*/  SHFL.DOWN PT, R142, R141, 0x4, 0x1f ;  /* 0x08801f008d8e7f89 */ /* 0x000ee200000e0000 */
[----:B--2---:R-:W-:-:S04]  /*40d0*/  FMUL.FTZ R160, R147, R158 ;  /* 0x0000009e93a07220 */ /* 0x004fc80000410000 */
[----:B------:R-:W-:Y:S01]  /*40e0*/  FFMA.FTZ R221, R145, R140, R160 ;  /* 0x0000008c91dd7223 */ /* 0x000fe200000100a0 */
[----:B------:R-:W-:Y:S01]  /*40f0*/  FADD.FTZ R140, -R147, R140 ;  /* 0x0000008c938c7221 */ /* 0x000fe20000010100 */
[----:B------:R-:W-:Y:S02]  /*4100*/  IADD3 R147, R144, R223, RZ ;  /* 0x000000df90937210 */ /* 0x000fe40007ffe0ff */
[----:B-1----:R-:W-:Y:S01]  /*4110*/  FMUL.FTZ R221, R154, R221 ;  /* 0x000000dd9add7220 */ /* 0x002fe20000410000 */
[----:B------:R-:W-:Y:S01]  /*4120*/  FMUL.FTZ R140, R140, R140 ;  /* 0x0000008c8c8c7220 */ /* 0x000fe20000410000 */
[----:B------:R-:W-:Y:S02]  /*4130*/  I2FP.F32.S32 R144, R147 ;  /* 0x0000009300907245 */ /* 0x000fe40000201400 */
[----:B------:R-:W-:Y:S01]  /*4140*/  I2FP.F32.S32 R223, R223 ;  /* 0x000000df00df7245 */ /* 0x000fe20000201400 */
[----:B------:R-:W1:Y:S01]  /*4150*/  SHFL.DOWN PT, R0, R221, 0x2, 0x1f ;  /* 0x08401f00dd007f89 */ /* 0x000e6200000e0000 */
[----:B------:R-:W-:Y:S01]  /*4160*/  FMUL.FTZ R140, R140, R145 ;  /* 0x000000918c8c7220 */ /* 0x000fe20000410000 */
[----:B---3--:R-:W-:-:S02]  /*4170*/  FADD.FTZ R145, R142, R141 ;  /* 0x0000008d8e917221 */ /* 0x008fc40000010000 */
[----:B------:R-:W2:Y:S01]  /*4180*/  MUFU.RCP R142, R144 ;  /* 0x00000090008e7308 */ /* 0x000ea20000001000 */
[----:B------:R-:W-:-:S04]  /*4190*/  FMUL.FTZ R140, R140, R158 ;  /* 0x0000009e8c8c7220 */ /* 0x000fc80000410000 */
[----:B------:R-:W-:Y:S02]  /*41a0*/  FFMA.FTZ R140, R154, R140, R145 ;  /* 0x0000008c9a8c7223 */ /* 0x000fe40000010091 */
[----:B------:R-:W3:Y:S04]  /*41b0*/  SHFL.DOWN PT, R154, R147, 0x1, 0x1f ;  /* 0x08201f00939a7f89 */ /* 0x000ee800000e0000 */
[----:B------:R-:W4:Y:S01]  /*41c0*/  SHFL.DOWN PT, R141, R140, 0x2, 0x1f ;  /* 0x08401f008c8d7f89 */ /* 0x000f2200000e0000 */
[----:B-1----:R-:W-:Y:S01]  /*41d0*/  FMUL.FTZ R145, R0, R223 ;  /* 0x000000df00917220 */ /* 0x002fe20000410000 */
[----:B------:R-:W-:-:S03]  /*41e0*/  FADD.FTZ R0, R221, -R0 ;  /* 0x80000000dd007221 */ /* 0x000fc60000010000 */
[----:B------:R-:W-:-:S04]  /*41f0*/  FFMA.FTZ R145, R146, R221, R145 ;  /* 0x000000dd92917223 */ /* 0x000fc80000010091 */
[----:B--2---:R-:W-:Y:S01]  /*4200*/  FMUL.FTZ R225, R142, R145 ;  /* 0x000000918ee17220 */ /* 0x004fe20000410000 */
[----:B------:R-:W-:Y:S01]  /*4210*/  FMUL.FTZ R145, R0, R0 ;  /* 0x0000000000917220 */ /* 0x000fe20000410000 */
[----:B---3--:R-:W-:-:S03]  /*4220*/  IADD3 R0, R147, R154, RZ ;  /* 0x0000009a93007210 */ /* 0x008fc60007ffe0ff */
[----:B------:R-:W1:Y:S01]  /*4230*/  SHFL.DOWN PT, R158, R225, 0x1, 0x1f ;  /* 0x08201f00e19e7f89 */ /* 0x000e6200000e0000 */
[----:B------:R-:W-:Y:S01]  /*4240*/  FMUL.FTZ R145, R146, R145 ;  /* 0x0000009192917220 */ /* 0x000fe20000410000 */
[----:B----4-:R-:W-:Y:S01]  /*4250*/  FADD.FTZ R141, R140, R141 ;  /* 0x0000008d8c8d7221 */ /* 0x010fe20000010000 */
[----:B------:R-:W-:Y:S02]  /*4260*/  I2FP.F32.S32 R146, R0 ;  /* 0x0000000000927245 */ /* 0x000fe40000201400 */
[----:B------:R-:W-:Y:S01]  /*4270*/  FMUL.FTZ R145, R145, R223 ;  /* 0x000000df91917220 */ /* 0x000fe20000410000 */
[----:B------:R-:W-:-:S03]  /*4280*/  I2FP.F32.S32 R147, R154 ;  /* 0x0000009a00937245 */ /* 0x000fc60000201400 */
[----:B------:R-:W-:Y:S01]  /*4290*/  FFMA.FTZ R141, R142, R145, R141 ;  /* 0x000000918e8d7223 */ /* 0x000fe2000001008d */
[----:B------:R-:W2:Y:S04]  /*42a0*/  MUFU.RCP R146, R146 ;  /* 0x0000009200927308 */ /* 0x000ea80000001000 */
[----:B------:R-:W3:Y:S01]  /*42b0*/  SHFL.DOWN PT, R0, R141, 0x1, 0x1f ;  /* 0x08201f008d007f89 */ /* 0x000ee200000e0000 */
[----:B-1----:R-:W-:Y:S01]  /*42c0*/  FMUL.FTZ R145, R158, R147 ;  /* 0x000000939e917220 */ /* 0x002fe20000410000 */
[----:B------:R-:W-:-:S03]  /*42d0*/  FADD.FTZ R158, R225, -R158 ;  /* 0x8000009ee19e7221 */ /* 0x000fc60000010000 */
[----:B------:R-:W-:-:S04]  /*42e0*/  FFMA.FTZ R145, R144, R225, R145 ;  /* 0x000000e190917223 */ /* 0x000fc80000010091 */
[----:B--2---:R-:W-:Y:S01]  /*42f0*/  FMUL.FTZ R142, R146, R145 ;  /* 0x00000091928e7220 */ /* 0x004fe20000410000 */
[----:B------:R-:W-:-:S04]  /*4300*/  FMUL.FTZ R145, R158, R158 ;  /* 0x0000009e9e917220 */ /* 0x000fc80000410000 */
[----:B------:R-:W-:Y:S01]  /*4310*/  FMUL.FTZ R144, R144, R145 ;  /* 0x0000009190907220 */ /* 0x000fe20000410000 */
[----:B---3--:R-:W-:Y:S01]  /*4320*/  FADD.FTZ R145, R141, R0 ;  /* 0x000000008d917221 */ /* 0x008fe20000010000 */
[----:B------:R1:W2:Y:S01]  /*4330*/  SHFL.IDX PT, R221, R142, RZ, 0x1f ;  /* 0x00001fff8edd7589 */ /* 0x0002a200000e0000 */
[----:B------:R-:W3:Y:S01]  /*4340*/  @!P2 LDC.64 R140, c[0x0][0x250] ;  /* 0x00009400ff8cab82 */ /* 0x000ee20000000a00 */
[----:B------:R-:W-:-:S04]  /*4350*/  FMUL.FTZ R144, R144, R147 ;  /* 0x0000009390907220 */ /* 0x000fc80000410000 */
[----:B------:R-:W-:-:S03]  /*4360*/  FFMA.FTZ R144, R146, R144, R145 ;  /* 0x0000009092907223 */ /* 0x000fc60000010091 */
[----:B------:R-:W4:Y:S02]  /*4370*/  LDC R146, c[0x0][0x2d8] ;  /* 0x0000b600ff927b82 */ /* 0x000f240000000800 */
[----:B------:R-:W4:Y:S06]  /*4380*/  SHFL.IDX PT, R147, R144, RZ, 0x1f ;  /* 0x00001fff90937589 */ /* 0x000f2c00000e0000 */
[----:B-1----:R-:W1:Y:S01]  /*4390*/  @!P2 LDC.64 R142, c[0x0][0x258] ;  /* 0x00009600ff8eab82 */ /* 0x002e620000000a00 */
[C---:B--2---:R-:W-:Y:S01]  /*43a0*/  FMUL.FTZ R0, R221.reuse, R221 ;  /* 0x000000dddd007220 */ /* 0x044fe20000410000 */
[----:B---3--:R-:W-:Y:S01]  /*43b0*/  @!P2 IMAD.WIDE R140, R150, 0x4, R140 ;  /* 0x00000004968ca825 */ /* 0x008fe200078e028c */
[----:B------:R-:W-:-:S03]  /*43c0*/  FSEL R154, R221, RZ, !P3 ;  /* 0x000000ffdd9a7208 */ /* 0x000fc60005800000 */
[----:B------:R-:W-:Y:S01]  /*43d0*/  FSEL R145, R0, RZ, P3 ;  /* 0x000000ff00917208 */ /* 0x000fe20001800000 */
[----:B------:R2:W-:Y:S01]  /*43e0*/  @!P2 STG.E desc[UR4][R140.64], R221 ;  /* 0x000000dd8c00a986 */ /* 0x0005e2000c101904 */
[----:B----4-:R-:W-:-:S04]  /*43f0*/  FFMA.FTZ R0, R147, UR6, R146 ;  /* 0x0000000693007c23 */ /* 0x010fc80008010092 */
[----:B------:R-:W-:Y:S01]  /*4400*/  FADD.FTZ R0, R0, R145 ;  /* 0x0000009100007221 */ /* 0x000fe20000010000 */
[----:B-1----:R-:W-:-:S05]  /*4410*/  @!P2 IMAD.WIDE R142, R150, 0x4, R142 ;  /* 0x00000004968ea825 */ /* 0x002fca00078e028e */
[----:B------:R-:W1:Y:S02]  /*4420*/  MUFU.RSQ R0, R0 ;  /* 0x0000000000007308 */ /* 0x000e640000001400 */
[----:B-1----:R2:W-:Y:S01]  /*4430*/  @!P2 STG.E desc[UR4][R142.64], R0 ;  /* 0x000000008e00a986 */ /* 0x0025e2000c101904 */
[----:B------:R-:W-:Y:S05]  /*4440*/  @!P0 BRA `(.L_x_5710) ;  /* 0x0000000000bc8947 */ /* 0x000fea0003800000 */
[----:B------:R-:W1:Y:S01]  /*4450*/  LDC.64 R222, c[0x0][0x2b8] ;  /* 0x0000ae00ffde7b82 */ /* 0x000e620000000a00 */
[--C-:B--2---:R-:W-:Y:S01]  /*4460*/  FADD.FTZ R141, R153, -R154.reuse ;  /* 0x8000009a998d7221 */ /* 0x104fe20000010000 */
[--C-:B------:R-:W-:Y:S01]  /*4470*/  FADD.FTZ R145, R155, -R154.reuse ;  /* 0x8000009a9b917221 */ /* 0x100fe20000010000 */
[--C-:B------:R-:W-:Y:S01]  /*4480*/  FADD.FTZ R147, R157, -R154.reuse ;  /* 0x8000009a9d937221 */ /* 0x100fe20000010000 */
[--C-:B------:R-:W-:Y:S01]  /*4490*/  FADD.FTZ R225, R181, -R154.reuse ;  /* 0x8000009ab5e17221 */ /* 0x100fe20000010000 */
[--C-:B------:R-:W-:Y:S01]  /*44a0*/  FADD.FTZ R227, R183, -R154.reuse ;  /* 0x8000009ab7e37221 */ /* 0x100fe20000010000 */
[----:B------:R-:W-:Y:S01]  /*44b0*/  FADD.FTZ R229, R185, -R154 ;  /* 0x8000009ab9e57221 */ /* 0x000fe20000010000 */
[C---:B------:R-:W-:Y:S01]  /*44c0*/  FMUL.FTZ R143, R0.reuse, R141 ;  /* 0x0000008d008f7220 */ /* 0x040fe20000410000 */
[----:B------:R-:W2:Y:S01]  /*44d0*/  LDC.64 R220, c[0x0][0x2c0] ;  /* 0x0000b000ffdc7b82 */ /* 0x000ea20000000a00 */
[C---:B------:R-:W-:Y:S01]  /*44e0*/  FMUL.FTZ R146, R0.reuse, R145 ;  /* 0x0000009100927220 */ /* 0x040fe20000410000 */
[C---:B------:R-:W-:Y:S01]  /*44f0*/  FMUL.FTZ R147, R0.reuse, R147 ;  /* 0x0000009300937220 */ /* 0x040fe20000410000 */
[C---:B------:R-:W-:Y:S01]  /*4500*/  FMUL.FTZ R158, R0.reuse, R225 ;  /* 0x000000e1009e7220 */ /* 0x040fe20000410000 */
[C---:B------:R-:W-:Y:S01]  /*4510*/  FMUL.FTZ R227, R0.reuse, R227 ;  /* 0x000000e300e37220 */ /* 0x040fe20000410000 */
[----:B------:R-:W-:Y:S01]  /*4520*/  FMUL.FTZ R160, R0, R229 ;  /* 0x000000e500a07220 */ /* 0x000fe20000410000 */
[----:B-----5:R-:W-:Y:S01]  /*4530*/  FFMA.FTZ R140, R120, R143, R136 ;  /* 0x0000008f788c7223 */ /* 0x020fe20000010088 */
        /* <DEDUP_REMOVED lines=15> */
[-C--:B------:R-:W-:Y:S01]  /*4630*/  FFMA.FTZ R164, R119, R162.reuse, R135 ;  /* 0x000000a277a47223 */ /* 0x080fe20000010087 */
        /* <DEDUP_REMOVED lines=10> */
[----:B--2---:R-:W-:Y:S01]  /*46e0*/  IMAD.WIDE.U32 R220, R152, 0x10, R220 ;  /* 0x0000001098dc7825 */ /* 0x004fe200078e00dc */
[----:B------:R-:W-:Y:S01]  /*46f0*/  F2FP.BF16.F32.PACK_AB R145, R158, R145 ;  /* 0x000000919e91723e */ /* 0x000fe200000010ff */
[----:B------:R1:W-:Y:S01]  /*4700*/  STG.E.128 desc[UR4][R222.64], R140 ;  /* 0x0000008cde007986 */ /* 0x0003e2000c101d04 */
[----:B------:R-:W-:Y:S01]  /*4710*/  F2FP.BF16.F32.PACK_AB R144, R225, R144 ;  /* 0x00000090e190723e */ /* 0x000fe200000010ff */
[----:B------:R-:W-:-:S04]  /*4720*/  VIADD R152, R152, 0x100 ;  /* 0x0000010098987836 */ /* 0x000fc80000000000 */
[----:B------:R1:W-:Y:S03]  /*4730*/  STG.E.128 desc[UR4][R220.64], R144 ;  /* 0x00000090dc007986 */ /* 0x0003e6000c101d04 */
.L_x_5710:
[----:B------:R-:W-:Y:S05]  /*4740*/  BSYNC B0 ;  /* 0x0000000000007941 */ /* 0x000fea0003800000 */
.L_x_5709:
[----:B------:R-:W-:Y:S01]  /*4750*/  ISETP.GE.U32.AND P2, PT, R3, 0x200, PT ;  /* 0x000002000300780c */ /* 0x000fe20003f46070 */
[----:B------:R-:W-:-:S12]  /*4760*/  BSSY B0, `(.L_x_5711) ;  /* 0x0000031000007945 */ /* 0x000fd80003800000 */
[----:B------:R-:W-:Y:S05]  /*4770*/  @!P2 BRA `(.L_x_5712) ;  /* 0x0000000000bca947 */ /* 0x000fea0003800000 */
[----:B-1----:R-:W1:Y:S01]  /*4780*/  LDC.64 R222, c[0x0][0x2b8] ;  /* 0x0000ae00ffde7b82 */ /* 0x002e620000000a00 */
        /* <DEDUP_REMOVED lines=43> */
[----:B------:R-:W-:Y:S02]  /*4a40*/  F2FP.BF16.F32.PACK_AB R144, R225, R144 ;  /* 0x00000090e190723e */ /* 0x000fe400000010ff */
[----:B------:R-:W-:-:S03]  /*4a50*/  IADD3 R152, R152, 0x100, RZ ;  /* 0x0000010098987810 */ /* 0x000fc60007ffe0ff */
[----:B------:R3:W-:Y:S04]  /*4a60*/  STG.E.128 desc[UR4][R220.64], R144 ;  /* 0x00000090dc007986 */ /* 0x0007e8000c101d04 */
.L_x_5712:
[----:B------:R-:W-:Y:S05]  /*4a70*/  BSYNC B0 ;  /* 0x0000000000007941 */ /* 0x000fea0003800000 */
.L_x_5711:
[----:B------:R-:W-:Y:S01]  /*4a80*/  ISETP.GE.U32.AND P2, PT, R3, 0x300, PT ;  /* 0x000003000300780c */ /* 0x000fe20003f46070 */
[----:B------:R-:W-:-:S12]  /*4a90*/  BSSY B0, `(.L_x_5713) ;  /* 0x0000031000007945 */ /* 0x000fd80003800000 */
[----:B------:R-:W-:Y:S05]  /*4aa0*/  @!P2 BRA `(.L_x_5714) ;  /* 0x0000000000bca947 */ /* 0x000fea0003800000 */
[----:B-1-3--:R-:W1:Y:S01]  /*4ab0*/  LDC.64 R222, c[0x0][0x2b8] ;  /* 0x0000ae00ffde7b82 */ /* 0x00ae620000000a00 */
        /* <DEDUP_REMOVED lines=46> */
.L_x_5714:
[----:B------:R-:W-:Y:S05]  /*4da0*/  BSYNC B0 ;  /* 0x0000000000007941 */ /* 0x000fea0003800000 */
.L_x_5713:
[----:B------:R-:W-:Y:S01]  /*4db0*/  ISETP.GE.U32.AND P2, PT, R3, 0x400, PT ;  /* 0x000004000300780c */ /* 0x000fe20003f46070 */
[----:B------:R-:W-:-:S12]  /*4dc0*/  BSSY B0, `(.L_x_5715) ;  /* 0x0000030000007945 */ /* 0x000fd80003800000 */
[----:B------:R-:W-:Y:S05]  /*4dd0*/  @!P2 BRA `(.L_x_5716) ;  /* 0x0000000000b8a947 */ /* 0x000fea0003800000 */
[----:B-1234-:R-:W1:Y:S01]  /*4de0*/  LDC.64 R140, c[0x0][0x2c0] ;  /* 0x0000b000ff8c7b82 */ /* 0x01ee620000000a00 */
[--C-:B------:R-:W-:Y:S01]  /*4df0*/  FADD.FTZ R147, R179, -R154.reuse ;  /* 0x8000009ab3937221 */ /* 0x100fe20000010000 */
[--C-:B------:R-:W-:Y:S01]  /*4e00*/  FADD.FTZ R223, R205, -R154.reuse ;  /* 0x8000009acddf7221 */ /* 0x100fe20000010000 */
[--C-:B------:R-:W-:Y:S01]  /*4e10*/  FADD.FTZ R225, R207, -R154.reuse ;  /* 0x8000009acfe17221 */ /* 0x100fe20000010000 */
[--C-:B------:R-:W-:Y:S01]  /*4e20*/  FADD.FTZ R229, R209, -R154.reuse ;  /* 0x8000009ad1e57221 */ /* 0x100fe20000010000 */
[--C-:B------:R-:W-:Y:S01]  /*4e30*/  FADD.FTZ R143, R175, -R154.reuse ;  /* 0x8000009aaf8f7221 */ /* 0x100fe20000010000 */
[--C-:B------:R-:W-:Y:S01]  /*4e40*/  FADD.FTZ R145, R177, -R154.reuse ;  /* 0x8000009ab1917221 */ /* 0x100fe20000010000 */
[--C-:B------:R-:W-:Y:S01]  /*4e50*/  FADD.FTZ R231, R211, -R154.reuse ;  /* 0x8000009ad3e77221 */ /* 0x100fe20000010000 */
[----:B------:R-:W2:Y:S01]  /*4e60*/  LDC.64 R220, c[0x0][0x2b8] ;  /* 0x0000ae00ffdc7b82 */ /* 0x000ea20000000a00 */
[----:B------:R-:W-:Y:S01]  /*4e70*/  FADD.FTZ R233, R219, -R154 ;  /* 0x8000009adbe97221 */ /* 0x000fe20000010000 */
[C---:B------:R-:W-:Y:S01]  /*4e80*/  FMUL.FTZ R147, R0.reuse, R147 ;  /* 0x0000009300937220 */ /* 0x040fe20000410000 */
[C---:B------:R-:W-:Y:S01]  /*4e90*/  FMUL.FTZ R154, R0.reuse, R223 ;  /* 0x000000df009a7220 */ /* 0x040fe20000410000 */
[C---:B------:R-:W-:Y:S01]  /*4ea0*/  FMUL.FTZ R227, R0.reuse, R225 ;  /* 0x000000e100e37220 */ /* 0x040fe20000410000 */
[C---:B------:R-:W-:Y:S01]  /*4eb0*/  FMUL.FTZ R158, R0.reuse, R229 ;  /* 0x000000e5009e7220 */ /* 0x040fe20000410000 */
[C---:B------:R-:W-:Y:S01]  /*4ec0*/  FMUL.FTZ R143, R0.reuse, R143 ;  /* 0x0000008f008f7220 */ /* 0x040fe20000410000 */
[----:B------:R-:W-:Y:S01]  /*4ed0*/  FMUL.FTZ R146, R0, R145 ;  /* 0x0000009100927220 */ /* 0x000fe20000410000 */
[----:B-----5:R-:W-:Y:S01]  /*4ee0*/  FFMA.FTZ R142, R26, R147, R42 ;  /* 0x000000931a8e7223 */ /* 0x020fe2000001002a */
[----:B------:R-:W-:Y:S01]  /*4ef0*/  FFMA.FTZ R225, R27, R154, R43 ;  /* 0x0000009a1be17223 */ /* 0x000fe2000001002b */
[C---:B------:R-:W-:Y:S01]  /*4f00*/  FMUL.FTZ R231, R0.reuse, R231 ;  /* 0x000000e700e77220 */ /* 0x040fe20000410000 */
[----:B------:R-:W-:Y:S01]  /*4f10*/  FMUL.FTZ R160, R0, R233 ;  /* 0x000000e900a07220 */ /* 0x000fe20000410000 */
[----:B------:R-:W-:Y:S01]  /*4f20*/  FFMA.FTZ R144, R20, R227, R36 ;  /* 0x000000e314907223 */ /* 0x000fe20000010024 */
[----:B------:R-:W-:Y:S01]  /*4f30*/  FFMA.FTZ R229, R21, R158, R37 ;  /* 0x0000009e15e57223 */ /* 0x000fe20000010025 */
[----:B------:R-:W-:Y:S01]  /*4f40*/  FFMA.FTZ R0, R24, R143, R40 ;  /* 0x0000008f18007223 */ /* 0x000fe20000010028 */
[----:B------:R-:W-:Y:S01]  /*4f50*/  FFMA.FTZ R145, R25, R146, R41 ;  /* 0x0000009219917223 */ /* 0x000fe20000010029 */
[----:B-1----:R-:W-:Y:S01]  /*4f60*/  IMAD.WIDE.U32 R222, R152, 0x10, R140 ;  /* 0x0000001098de7825 */ /* 0x002fe200078e008c */
[----:B------:R-:W-:-:S03]  /*4f70*/  F2FP.BF16.F32.PACK_AB R141, R225, R142 ;  /* 0x0000008ee18d723e */ /* 0x000fc600000010ff */
[----:B------:R-:W-:Y:S01]  /*4f80*/  FFMA.FTZ R227, R12, R227, R28 ;  /* 0x000000e30ce37223 */ /* 0x000fe2000001001c */
[----:B------:R-:W-:Y:S01]  /*4f90*/  F2FP.BF16.F32.PACK_AB R142, R229, R144 ;  /* 0x00000090e58e723e */ /* 0x000fe200000010ff */
[----:B------:R-:W-:Y:S01]  /*4fa0*/  FFMA.FTZ R144, R16, R143, R32 ;  /* 0x0000008f10907223 */ /* 0x000fe20000010020 */
[----:B------:R-:W-:Y:S01]  /*4fb0*/  F2FP.BF16.F32.PACK_AB R140, R145, R0 ;  /* 0x00000000918c723e */ /* 0x000fe200000010ff */
[----:B------:R-:W-:Y:S01]  /*4fc0*/  FFMA.FTZ R145, R18, R147, R34 ;  /* 0x0000009312917223 */ /* 0x000fe20000010022 */
[-C--:B------:R-:W-:Y:S01]  /*4fd0*/  FFMA.FTZ R143, R22, R231.reuse, R38 ;  /* 0x000000e7168f7223 */ /* 0x080fe20000010026 */
[-C--:B------:R-:W-:Y:S01]  /*4fe0*/  FFMA.FTZ R0, R23, R160.reuse, R39 ;  /* 0x000000a017007223 */ /* 0x080fe20000010027 */
[----:B------:R-:W-:Y:S01]  /*4ff0*/  FFMA.FTZ R147, R14, R231, R30 ;  /* 0x000000e70e937223 */ /* 0x000fe2000001001e */
[----:B------:R-:W-:Y:S01]  /*5000*/  FFMA.FTZ R160, R15, R160, R31 ;  /* 0x000000a00fa07223 */ /* 0x000fe2000001001f */
[----:B------:R-:W-:Y:S01]  /*5010*/  FFMA.FTZ R158, R13, R158, R29 ;  /* 0x0000009e0d9e7223 */ /* 0x000fe2000001001d */
[----:B------:R-:W-:Y:S01]  /*5020*/  FFMA.FTZ R154, R19, R154, R35 ;  /* 0x0000009a139a7223 */ /* 0x000fe20000010023 */
[----:B------:R-:W-:Y:S01]  /*5030*/  FFMA.FTZ R225, R17, R146, R33 ;  /* 0x0000009211e17223 */ /* 0x000fe20000010021 */
[----:B--2---:R-:W-:Y:S01]  /*5040*/  IMAD.WIDE.U32 R220, R152, 0x10, R220 ;  /* 0x0000001098dc7825 */ /* 0x004fe200078e00dc */
[----:B------:R-:W-:-:S02]  /*5050*/  F2FP.BF16.F32.PACK_AB R143, R0, R143 ;  /* 0x0000008f008f723e */ /* 0x000fc400000010ff */
[----:B------:R-:W-:Y:S02]  /*5060*/  F2FP.BF16.F32.PACK_AB R147, R160, R147 ;  /* 0x00000093a093723e */ /* 0x000fe400000010ff */
[----:B------:R-:W-:Y:S01]  /*5070*/  F2FP.BF16.F32.PACK_AB R146, R158, R227 ;  /* 0x000000e39e92723e */ /* 0x000fe200000010ff */
[----:B------:R1:W-:Y:S01]  /*5080*/  STG.E.128 desc[UR4][R220.64], R140 ;  /* 0x0000008cdc007986 */ /* 0x0003e2000c101d04 */
[----:B------:R-:W-:Y:S02]  /*5090*/  F2FP.BF16.F32.PACK_AB R145, R154, R145 ;  /* 0x000000919a91723e */ /* 0x000fe400000010ff */
[----:B------:R-:W-:-:S05]  /*50a0*/  F2FP.BF16.F32.PACK_AB R144, R225, R144 ;  /* 0x00000090e190723e */ /* 0x000fca00000010ff */
[----:B------:R1:W-:Y:S02]  /*50b0*/  STG.E.128 desc[UR4][R222.64], R144 ;  /* 0x00000090de007986 */ /* 0x0003e4000c101d04 */
.L_x_5716:
[----:B------:R-:W-:Y:S05]  /*50c0*/  BSYNC B0 ;  /* 0x0000000000007941 */ /* 0x000fea0003800000 */
.L_x_5715:
[----:B------:R-:W-:Y:S01]  /*50d0*/  VIADD R150, R150, UR8 ;  /* 0x0000000896967c36 */ /* 0x000fe20008000000 */
[----:B--2---:R-:W-:-:S04]  /*50e0*/  SEL R0, RZ, 0x1, P4 ;  /* 0x00000001ff007807 */ /* 0x004fc80002000000 */
[----:B------:R-:W-:-:S13]  /*50f0*/  ISETP.GE.AND P2, PT, R150, UR9, PT ;  /* 0x0000000996007c0c */ /* 0x000fda000bf46270 */
[----:B------:R-:W-:Y:S05]  /*5100*/  @!P2 BRA `(.L_x_5717) ;  /* 0xffffffb800d8a947 */ /* 0x000fea000383ffff */
[----:B------:R-:W-:Y:S05]  /*5110*/  EXIT ;  /* 0x000000000000794d */ /* 0x000fea0003800000 */
.L_x_5708:
[----:B------:R-:W-:Y:S01]  /*5120*/  HFMA2.MMA R160, -RZ, RZ, 0, 5.9604644775390625e-08 ;  /* 0x00000001ffa07435 */ /* 0x000fe200000001ff */
[----:B------:R-:W-:Y:S01]  /*5130*/  MOV R221, R144 ;  /* 0x0000009000dd7202 */ /* 0x000fe20000000f00 */
[----:B------:R-:W-:Y:S01]  /*5140*/  IMAD.MOV.U32 R223, RZ, RZ, 0x1f ;  /* 0x0000001fffdf7424 */ /* 0x000fe200078e00ff */
[----:B------:R-:W-:-:S08]  /*5150*/  MOV R154, 0xffffffff ;  /* 0xffffffff009a7802 */ /* 0x000fd00000000f00 */
[----:B01---5:R-:W-:Y:S05]  /*5160*/  WARPSYNC.COLLECTIVE R154, `(.L_x_5718) ;  /* 0x000000009a087348 */ /* 0x023fea0003c00000 */
[----:B------:R2:W3:Y:S02]  /*5170*/  SHFL.BFLY P6, R158, R221, R160, R223 ;  /* 0x0c0000a0dd9e7389 */ /* 0x0004e400000c00df */
[----:B0123-5:R-:W-:Y:S01]  /*5180*/  ENDCOLLECTIVE ;  /* 0x000000000000791b */ /* 0x02ffe20003800000 */
.L_x_5718:
[----:B------:R-:W-:Y:S01]  /*5190*/  HFMA2.MMA R160, -RZ, RZ, 0, 1.1920928955078125e-07 ;  /* 0x00000002ffa07435 */ /* 0x000fe200000001ff */
[----:B------:R-:W-:-:S05]  /*51a0*/  MOV R143, R158 ;  /* 0x0000009e008f7202 */ /* 0x000fca0000000f00 */
[----:B------:R-:W-:-:S04]  /*51b0*/  FADD.FTZ R143, R144, R143 ;  /* 0x0000008f908f7221 */ /* 0x000fc80000010000 */
[----:B------:R-:W-:-:S07]  /*51c0*/  IMAD.MOV.U32 R221, RZ, RZ, R143 ;  /* 0x000000ffffdd7224 */ /* 0x000fce00078e008f */
[----:B------:R-:W-:Y:S05]  /*51d0*/  WARPSYNC.COLLECTIVE R154, `(.L_x_5719) ;  /* 0x000000009a087348 */ /* 0x000fea0003c00000 */
[----:B------:R0:W1:Y:S02]  /*51e0*/  SHFL.BFLY P6, R158, R221, R160, R223 ;  /* 0x0c0000a0dd9e7389 */ /* 0x00006400000c00df */
[----:B01----:R-:W-:Y:S01]  /*51f0*/  ENDCOLLECTIVE ;  /* 0x000000000000791b */ /* 0x003fe20003800000 */
.L_x_5719:
[----:B------:R-:W-:Y:S01]  /*5200*/  HFMA2.MMA R160, -RZ, RZ, 0, 2.384185791015625e-07 ;  /* 0x00000004ffa07435 */ /* 0x000fe200000001ff */
[----:B------:R-:W-:-:S05]  /*5210*/  MOV R0, R158 ;  /* 0x0000009e00007202 */ /* 0x000fca0000000f00 */
[----:B------:R-:W-:-:S04]  /*5220*/  FADD.FTZ R145, R143, R0 ;  /* 0x000000008f917221 */ /* 0x000fc80000010000 */
[----:B------:R-:W-:-:S07]  /*5230*/  IMAD.MOV.U32 R221, RZ, RZ, R145 ;  /* 0x000000ffffdd7224 */ /* 0x000fce00078e0091 */
[----:B------:R-:W-:Y:S05]  /*5240*/  WARPSYNC.COLLECTIVE R154, `(.L_x_5720) ;  /* 0x000000009a087348 */ /* 0x000fea0003c00000 */
[----:B------:R0:W1:Y:S02]  /*5250*/  SHFL.BFLY P6, R158, R221, R160, R223 ;  /* 0x0c0000a0dd9e7389 */ /* 0x00006400000c00df */
[----:B01----:R-:W-:Y:S01]  /*5260*/  ENDCOLLECTIVE ;  /* 0x000000000000791b */ /* 0x003fe20003800000 */
.L_x_5720:
[----:B------:R-:W-:Y:S01]  /*5270*/  HFMA2.MMA R160, -RZ, RZ, 0, 4.76837158203125e-07 ;  /* 0x00000008ffa07435 */ /* 0x000fe200000001ff */
[----:B------:R-:W-:-:S05]  /*5280*/  MOV R0, R158 ;  /* 0x0000009e00007202 */ /* 0x000fca0000000f00 */
[----:B------:R-:W-:-:S04]  /*5290*/  FADD.FTZ R146, R145, R0 ;  /* 0x0000000091927221 */ /* 0x000fc80000010000 */
[----:B------:R-:W-:-:S07]  /*52a0*/  IMAD.MOV.U32 R221, RZ, RZ, R146 ;  /* 0x000000ffffdd7224 */ /* 0x000fce00078e0092 */
[----:B------:R-:W-:Y:S05]  /*52b0*/  WARPSYNC.COLLECTIVE R154, `(.L_x_5721) ;  /* 0x000000009a087348 */ /* 0x000fea0003c00000 */
[----:B------:R0:W1:Y:S02]  /*52c0*/  SHFL.BFLY P6, R158, R221, R160, R223 ;  /* 0x0c0000a0dd9e7389 */ /* 0x00006400000c00df */
[----:B01----:R-:W-:Y:S01]  /*52d0*/  ENDCOLLECTIVE ;  /* 0x000000000000791b */ /* 0x003fe20003800000 */
.L_x_5721:
[----:B------:R-:W-:Y:S01]  /*52e0*/  HFMA2.MMA R160, -RZ, RZ, 0, 9.5367431640625e-07 ;  /* 0x00000010ffa07435 */ /* 0x000fe200000001ff */
[----:B------:R-:W-:-:S05]  /*52f0*/  MOV R147, R158 ;  /* 0x0000009e00937202 */ /* 0x000fca0000000f00 */
[----:B------:R-:W-:-:S04]  /*5300*/  FADD.FTZ R147, R146, R147 ;  /* 0x0000009392937221 */ /* 0x000fc80000010000 */
[----:B------:R-:W-:-:S07]  /*5310*/  IMAD.MOV.U32 R221, RZ, RZ, R147 ;  /* 0x000000ffffdd7224 */ /* 0x000fce00078e0093 */
[----:B------:R-:W-:Y:S05]  /*5320*/  WARPSYNC.COLLECTIVE R154, `(.L_x_5722) ;  /* 0x000000009a087348 */ /* 0x000fea0003c00000 */
[----:B------:R0:W1:Y:S02]  /*5330*/  SHFL.BFLY P6, R158, R221, R160, R223 ;  /* 0x0c0000a0dd9e7389 */ /* 0x00006400000c00df */
[----:B01----:R-:W-:Y:S01]  /*5340*/  ENDCOLLECTIVE ;  /* 0x000000000000791b */ /* 0x003fe20003800000 */
.L_x_5722:
        /* <DEDUP_REMOVED lines=68> */
[----:B------:R-:W-:-:S04]  /*5790*/  @P5 FFMA.FTZ R0, R144, R144, R143 ;  /* 0x0000009090005223 */ /* 0x000fc8000001008f */
[----:B------:R-:W-:-:S07]  /*57a0*/  IMAD.MOV.U32 R221, RZ, RZ, R0 ;  /* 0x000000ffffdd7224 */ /* 0x000fce00078e0000 */
[----:B------:R-:W-:Y:S05]  /*57b0*/  WARPSYNC.COLLECTIVE R154, `(.L_x_5723) ;  /* 0x000000009a087348 */ /* 0x000fea0003c00000 */
[----:B------:R0:W1:Y:S02]  /*57c0*/  SHFL.BFLY P6, R158, R221, R160, R223 ;  /* 0x0c0000a0dd9e7389 */ /* 0x00006400000c00df */
[----:B01----:R-:W-:Y:S01]  /*57d0*/  ENDCOLLECTIVE ;  /* 0x000000000000791b */ /* 0x003fe20003800000 */
.L_x_5723:
[----:B------:R-:W-:Y:S01]  /*57e0*/  HFMA2.MMA R160, -RZ, RZ, 0, 1.1920928955078125e-07 ;  /* 0x00000002ffa07435 */ /* 0x000fe200000001ff */
[----:B------:R-:W-:-:S05]  /*57f0*/  MOV R143, R158 ;  /* 0x0000009e008f7202 */ /* 0x000fca0000000f00 */
[----:B------:R-:W-:-:S04]  /*5800*/  FADD.FTZ R143, R0, R143 ;  /* 0x0000008f008f7221 */ /* 0x000fc80000010000 */
[----:B------:R-:W-:-:S07]  /*5810*/  IMAD.MOV.U32 R221, RZ, RZ, R143 ;  /* 0x000000ffffdd7224 */ /* 0x000fce00078e008f */
[----:B------:R-:W-:Y:S05]  /*5820*/  WARPSYNC.COLLECTIVE R154, `(.L_x_5724) ;  /* 0x000000009a087348 */ /* 0x000fea0003c00000 */
[----:B------:R0:W1:Y:S02]  /*5830*/  SHFL.BFLY P6, R158, R221, R160, R223 ;  /* 0x0c0000a0dd9e7389 */ /* 0x00006400000c00df */
[----:B01----:R-:W-:Y:S01]  /*5840*/  ENDCOLLECTIVE ;  /* 0x000000000000791b */ /* 0x003fe20003800000 */
.L_x_5724:
[----:B------:R-:W-:Y:S01]  /*5850*/  HFMA2.MMA R160, -RZ, RZ, 0, 2.384185791015625e-07 ;  /* 0x00000004ffa07435 */ /* 0x000fe200000001ff */
[----:B------:R-:W-:-:S05]  /*5860*/  MOV R144, R158 ;  /* 0x0000009e00907202 */ /* 0x000fca0000000f00 */
[----:B------:R-:W-:-:S04]  /*5870*/  FADD.FTZ R144, R143, R144 ;  /* 0x000000908f907221 */ /* 0x000fc80000010000 */
[----:B------:R-:W-:-:S07]  /*5880*/  IMAD.MOV.U32 R221, RZ, RZ, R144 ;  /* 0x000000ffffdd7224 */ /* 0x000fce00078e0090 */
[----:B------:R-:W-:Y:S05]  /*5890*/  WARPSYNC.COLLECTIVE R154, `(.L_x_5725) ;  /* 0x000000009a087348 */ /* 0x000fea0003c00000 */
[----:B------:R0:W1:Y:S02]  /*58a0*/  SHFL.BFLY P6, R158, R221, R160, R223 ;  /* 0x0c0000a0dd9e7389 */ /* 0x00006400000c00df */
[----:B01----:R-:W-:Y:S01]  /*58b0*/  ENDCOLLECTIVE ;  /* 0x000000000000791b */ /* 0x003fe20003800000 */
.L_x_5725:
[----:B------:R-:W-:Y:S01]  /*58c0*/  HFMA2.MMA R160, -RZ, RZ, 0, 4.76837158203125e-07 ;  /* 0x00000008ffa07435 */ /* 0x000fe200000001ff */
[----:B------:R-:W-:-:S05]  /*58d0*/  MOV R145, R158 ;  /* 0x0000009e00917202 */ /* 0x000fca0000000f00 */
[----:B------:R-:W-:-:S04]  /*58e0*/  FADD.FTZ R145, R144, R145 ;  /* 0x0000009190917221 */ /* 0x000fc80000010000 */
[----:B------:R-:W-:-:S07]  /*58f0*/  IMAD.MOV.U32 R221, RZ, RZ, R145 ;  /* 0x000000ffffdd7224 */ /* 0x000fce00078e0091 */
[----:B------:R-:W-:Y:S05]  /*5900*/  WARPSYNC.COLLECTIVE R154, `(.L_x_5726) ;  /* 0x000000009a087348 */ /* 0x000fea0003c00000 */
[----:B------:R0:W1:Y:S02]  /*5910*/  SHFL.BFLY P6, R158, R221, R160, R223 ;  /* 0x0c0000a0dd9e7389 */ /* 0x00006400000c00df */
[----:B01----:R-:W-:Y:S01]  /*5920*/  ENDCOLLECTIVE ;  /* 0x000000000000791b */ /* 0x003fe20003800000 */
.L_x_5726:
[----:B------:R-:W-:Y:S01]  /*5930*/  HFMA2.MMA R160, -RZ, RZ, 0, 9.5367431640625e-07 ;  /* 0x00000010ffa07435 */ /* 0x000fe200000001ff */
[----:B------:R-:W-:-:S05]  /*5940*/  MOV R146, R158 ;  /* 0x0000009e00927202 */ /* 0x000fca0000000f00 */
[----:B------:R-:W-:-:S04]  /*5950*/  FADD.FTZ R146, R145, R146 ;  /* 0x0000009291927221 */ /* 0x000fc80000010000 */
[----:B------:R-:W-:-:S07]  /*5960*/  IMAD.MOV.U32 R221, RZ, RZ, R146 ;  /* 0x000000ffffdd7224 */ /* 0x000fce00078e0092 */
[----:B------:R-:W-:Y:S05]  /*5970*/  WARPSYNC.COLLECTIVE R154, `(.L_x_5727) ;  /* 0x000000009a087348 */ /* 0x000fea0003c00000 */
[----:B------:R0:W1:Y:S02]  /*5980*/  SHFL.BFLY P6, R158, R221, R160, R223 ;  /* 0x0c0000a0dd9e7389 */ /* 0x00006400000c00df */
[----:B01----:R-:W-:Y:S01]  /*5990*/  ENDCOLLECTIVE ;  /* 0x000000000000791b */ /* 0x003fe20003800000 */
.L_x_5727:
[----:B------:R-:W-:Y:S01]  /*59a0*/  MOV R147, R158 ;  /* 0x0000009e00937202 */ /* 0x000fe20000000f00 */
[----:B------:R-:W-:Y:S06]  /*59b0*/  BRA `(.L_x_5728) ;  /* 0xffffffe4003c7947 */ /* 0x000fec000383ffff */
.L_x_5729:
        /* <DEDUP_REMOVED lines=12> */
.L_x_27036:


//--------------------- .text._ZN10layer_norm31ln_parallel_residual_fwd_kernelINS_13Kernel_traitsIf13__nv_bfloat16S2_S2_fjLj8192ELj1ELj1ELj8ELj16ENS_18Kernel_traits_baseILj8192EfS2_S2_S2_fjLj256EEEEELb0ELb0ELb1EEEvNS_9FwdParamsE --------------------------
	.section	.text._ZN10layer_norm31ln_parallel_residual_fwd_kernelINS_13Kernel_traitsIf13__nv_bfloat16S2_S2_fjLj8192ELj1ELj1ELj8ELj16ENS_18Kernel_traits_baseILj8192EfS2_S2_S2_fjLj256EEEEELb0ELb0ELb1EEEvNS_9FwdParamsE,"ax",@progbits
	.align	128
        .global         _ZN10layer_norm31ln_parallel_residual_fwd_kernelINS_13Kernel_traitsIf13__nv_bfloat16S2_S2_fjLj8192ELj1ELj1ELj8ELj16ENS_18Kernel_traits_baseILj8192EfS2_S2_S2_fjLj256EEEEELb0ELb0ELb1EEEvNS_9FwdParamsE
        .type           _ZN10layer_norm31ln_parallel_residual_fwd_kernelINS_13Kernel_traitsIf13__nv_bfloat16S2_S2_fjLj8192ELj1ELj1ELj8ELj16ENS_18Kernel_traits_baseILj8192EfS2_S2_S2_fjLj256EEEEELb0ELb0ELb1EEEvNS_9FwdParamsE,@function
        .size           _ZN10layer_norm31ln_parallel_residual_fwd_kernelINS_13Kernel_traitsIf13__nv_bfloat16S2_S2_fjLj8192ELj1ELj1ELj8ELj16ENS_18Kernel_traits_baseILj8192EfS2_S2_S2_fjLj256EEEEELb0ELb0ELb1EEEvNS_9FwdParamsE,(.L_x_27037 - _ZN10layer_norm31ln_parallel_residual_fwd_kernelINS_13Kernel_traitsIf13__nv_bfloat16S2_S2_fjLj8192ELj1ELj1ELj8ELj16ENS_18Kernel_traits_baseILj8192EfS2_S2_S2_fjLj256EEEEELb0ELb0ELb1EEEvNS_9FwdParamsE)
        .other          _ZN10layer_norm31ln_parallel_residual_fwd_kernelINS_13Kernel_traitsIf13__nv_bfloat16S2_S2_fjLj8192ELj1ELj1ELj8ELj16ENS_18Kernel_traits_baseILj8192EfS2_S2_S2_fjLj256EEEEELb0ELb0ELb1EEEvNS_9FwdParamsE,@"STO_CUDA_ENTRY STV_DEFAULT"
_ZN10layer_norm31ln_parallel_residual_fwd_kernelINS_13Kernel_traitsIf13__nv_bfloat16S2_S2_fjLj8192ELj1ELj1ELj8ELj16ENS_18Kernel_traits_baseILj8192EfS2_S2_S2_fjLj256EEEEELb0ELb0ELb1EEEvNS_9FwdParamsE:
.text._ZN10layer_norm31ln_parallel_residual_fwd_kernelINS_13Kernel_traitsIf13__nv_bfloat16S2_S2_fjLj8192ELj1ELj1ELj8ELj16ENS_18Kernel_traits_baseILj8192EfS2_S2_S2_fjLj256EEEEELb0ELb0ELb1EEEvNS_9FwdParamsE:
[----:B------:R-:W-:Y:S01]  /*0000*/  LDC R1, c[0x0][0x28] ;  /* 0x00000a00ff017b82 */ /* 0x000fe20000000800 */
[----:B------:R-:W0:Y:S01]  /*0010*/  S2R R2, SR_TID.X ;  /* 0x0000000000027919 */ /* 0x000e220000002100 */
[----:B------:R-:W-:Y:S01]  /*0020*/  ULDC.64 UR6, c[0x0][0x260] ;  /* 0x0000980000067ab9 */ /* 0x000fe20000000a00 */
[----:B------:R-:W-:-:S05]  /*0030*/  ULDC.64 UR4, c[0x0][0x2c8] ;  /* 0x0000b20000047ab9 */ /* 0x000fca0000000a00 */
[----:B------:R-:W1:Y:S01]  /*0040*/  LDC.64 R12, c[0x0][0x228] ;  /* 0x00008a00ff0c7b82 */ /* 0x000e620000000a00 */
[----:B------:R-:W-:Y:S02]  /*0050*/  ISETP.NE.U32.AND P1, PT, RZ, UR4, PT ;  /* 0x00000004ff007c0c */ /* 0x000fe4000bf25070 */
[----:B------:R-:W-:Y:S02]  /*0060*/  CS2R R140, SRZ ;  /* 0x00000000008c7805 */ /* 0x000fe4000001ff00 */
[----:B------:R-:W-:Y:S02]  /*0070*/  CS2R R142, SRZ ;  /* 0x00000000008e7805 */ /* 0x000fe4000001ff00 */
[----:B------:R-:W-:Y:S02]  /*0080*/  CS2R R136, SRZ ;  /* 0x0000000000887805 */ /* 0x000fe4000001ff00 */
[----:B------:R-:W-:Y:S02]  /*0090*/  ISETP.NE.AND.EX P1, PT, RZ, UR5, PT, P1 ;  /* 0x00000005ff007c0c */ /* 0x000fe4000bf25310 */
[----:B------:R-:W-:-:S02]  /*00a0*/  CS2R R138, SRZ ;  /* 0x00000000008a7805 */ /* 0x000fc4000001ff00 */
[----:B------:R-:W-:Y:S02]  /*00b0*/  CS2R R132, SRZ ;  /* 0x0000000000847805 */ /* 0x000fe4000001ff00 */
[----:B------:R-:W-:Y:S02]  /*00c0*/  CS2R R134, SRZ ;  /* 0x0000000000867805 */ /* 0x000fe4000001ff00 */
[----:B------:R-:W-:Y:S02]  /*00d0*/  CS2R R128, SRZ ;  /* 0x0000000000807805 */ /* 0x000fe4000001ff00 */
[----:B------:R-:W-:Y:S02]  /*00e0*/  CS2R R130, SRZ ;  /* 0x0000000000827805 */ /* 0x000fe4000001ff00 */
[----:B------:R-:W-:Y:S02]  /*00f0*/  CS2R R124, SRZ ;  /* 0x00000000007c7805 */ /* 0x000fe4000001ff00 */
[----:B------:R-:W-:-:S02]  /*0100*/  CS2R R126, SRZ ;  /* 0x00000000007e7805 */ /* 0x000fc4000001ff00 */
[----:B------:R-:W-:Y:S02]  /*0110*/  CS2R R120, SRZ ;  /* 0x0000000000787805 */ /* 0x000fe4000001ff00 */
[----:B------:R-:W-:Y:S02]  /*0120*/  CS2R R122, SRZ ;  /* 0x00000000007a7805 */ /* 0x000fe4000001ff00 */
[----:B------:R-:W-:Y:S02]  /*0130*/  CS2R R116, SRZ ;  /* 0x0000000000747805 */ /* 0x000fe4000001ff00 */
[----:B------:R-:W-:Y:S02]  /*0140*/  CS2R R118, SRZ ;  /* 0x0000000000767805 */ /* 0x000fe4000001ff00 */
[----:B------:R-:W-:Y:S02]  /*0150*/  CS2R R112, SRZ ;  /* 0x0000000000707805 */ /* 0x000fe4000001ff00 */
[----:B------:R-:W-:Y:S01]  /*0160*/  CS2R R114, SRZ ;  /* 0x0000000000727805 */ /* 0x000fe2000001ff00 */
[----:B------:R-:W-:Y:S01]  /*0170*/  ULDC.64 UR8, c[0x0][0x230] ;  /* 0x00008c0000087ab9 */ /* 0x000fe20000000a00 */
[----:B0-----:R-:W-:-:S02]  /*0180*/  SHF.L.U32 R0, R2, 0x5, RZ ;  /* 0x0000000502007819 */ /* 0x001fc400000006ff */
[----:B------:R-:W-:Y:S02]  /*0190*/  LOP3.LUT R3, R2, 0xff, RZ, 0xc0, !PT ;  /* 0x000000ff02037812 */ /* 0x000fe400078ec0ff */
[----:B------:R-:W-:Y:S02]  /*01a0*/  LOP3.LUT R0, R0, 0x1fe0, RZ, 0xc0, !PT ;  /* 0x00001fe000007812 */ /* 0x000fe400078ec0ff */
[----:B------:R-:W-:Y:S02]  /*01b0*/  SHF.L.U32 R10, R3, 0x5, RZ ;  /* 0x00000005030a7819 */ /* 0x000fe400000006ff */
[C---:B------:R-:W-:Y:S02]  /*01c0*/  IADD3 R4, P0, R0.reuse, UR6, RZ ;  /* 0x0000000600047c10 */ /* 0x040fe4000ff1e0ff */
[----:B------:R-:W-:Y:S02]  /*01d0*/  IADD3 R6, P2, R0, UR4, RZ ;  /* 0x0000000400067c10 */ /* 0x000fe4000ff5e0ff */
[----:B------:R-:W-:Y:S01]  /*01e0*/  IADD3.X R5, RZ, UR7, RZ, P0, !PT ;  /* 0x00000007ff057c10 */ /* 0x000fe200087fe4ff */
[----:B------:R-:W-:Y:S01]  /*01f0*/  ULDC.64 UR6, c[0x0][0x2d0] ;  /* 0x0000b40000067ab9 */ /* 0x000fe20000000a00 */
[----:B------:R-:W-:Y:S01]  /*0200*/  IADD3.X R7, RZ, UR5, RZ, P2, !PT ;  /* 0x00000005ff077c10 */ /* 0x000fe200097fe4ff */
[----:B------:R-:W-:Y:S01]  /*0210*/  ULDC.64 UR4, c[0x0][0x268] ;  /* 0x00009a0000047ab9 */ /* 0x000fe20000000a00 */
[----:B------:R-:W-:-:S02]  /*0220*/  ISETP.NE.U32.AND P2, PT, RZ, UR6, PT ;  /* 0x00000006ff007c0c */ /* 0x000fc4000bf45070 */
[C---:B------:R-:W-:Y:S02]  /*0230*/  IADD3 R8, P3, R10.reuse, UR4, RZ ;  /* 0x000000040a087c10 */ /* 0x040fe4000ff7e0ff */
[----:B------:R-:W-:Y:S02]  /*0240*/  ISETP.NE.AND.EX P2, PT, RZ, UR7, PT, P2 ;  /* 0x00000007ff007c0c */ /* 0x000fe4000bf45320 */
[----:B------:R-:W-:Y:S02]  /*0250*/  IADD3 R10, P4, R10, UR6, RZ ;  /* 0x000000060a0a7c10 */ /* 0x000fe4000ff9e0ff */
        /* <DEDUP_REMOVED lines=16> */
[----:B------:R-:W-:Y:S02]  /*0360*/  IADD3.X R11, RZ, UR7, RZ, P4, !PT ;  /* 0x00000007ff0b7c10 */ /* 0x000fe4000a7fe4ff */
[----:B------:R-:W-:Y:S01]  /*0370*/  IADD3.X R9, RZ, UR5, RZ, P3, !PT ;  /* 0x00000005ff097c10 */ /* 0x000fe20009ffe4ff */
[----:B------:R-:W-:Y:S01]  /*0380*/  ULDC.64 UR4, c[0x0][0x208] ;  /* 0x0000820000047ab9 */ /* 0x000fe20000000a00 */
[----:B------:R-:W0:Y:S01]  /*0390*/  S2UR UR6, SR_CTAID.X ;  /* 0x00000000000679c3 */ /* 0x000e220000002500 */
[----:B------:R2:W5:Y:S01]  /*03a0*/  @P2 LDG.E.128 R108, desc[UR4][R10.64] ;  /* 0x000000040a6c2981 */ /* 0x000562000c1e1d00 */
[----:B------:R-:W-:Y:S01]  /*03b0*/  ULDC UR7, c[0x0][0x214] ;  /* 0x0000850000077ab9 */ /* 0x000fe20000000800 */
[----:B-1----:R-:W-:Y:S02]  /*03c0*/  LOP3.LUT P0, RZ, R12, UR8, RZ, 0xfc, !PT ;  /* 0x000000080cff7c12 */ /* 0x002fe4000f80fcff */
[----:B------:R2:W5:Y:S02]  /*03d0*/  @P2 LDG.E.128 R104, desc[UR4][R10.64+0x10] ;  /* 0x000010040a682981 */ /* 0x000564000c1e1d00 */
[----:B------:R-:W-:-:S02]  /*03e0*/  LOP3.LUT P0, RZ, R13, UR9, RZ, 0xfc, P0 ;  /* 0x000000090dff7c12 */ /* 0x000fc4000800fcff */
[----:B------:R2:W5:Y:S04]  /*03f0*/  @P2 LDG.E.128 R100, desc[UR4][R10.64+0x2000] ;  /* 0x002000040a642981 */ /* 0x000568000c1e1d00 */
[----:B------:R2:W5:Y:S04]  /*0400*/  @P2 LDG.E.128 R96, desc[UR4][R10.64+0x2010] ;  /* 0x002010040a602981 */ /* 0x000568000c1e1d00 */
[----:B------:R2:W5:Y:S04]  /*0410*/  @P2 LDG.E.128 R92, desc[UR4][R10.64+0x4000] ;  /* 0x004000040a5c2981 */ /* 0x000568000c1e1d00 */
[----:B------:R2:W5:Y:S04]  /*0420*/  @P2 LDG.E.128 R88, desc[UR4][R10.64+0x4010] ;  /* 0x004010040a582981 */ /* 0x000568000c1e1d00 */
[----:B------:R2:W5:Y:S04]  /*0430*/  @P2 LDG.E.128 R84, desc[UR4][R10.64+0x6000] ;  /* 0x006000040a542981 */ /* 0x000568000c1e1d00 */
[----:B------:R2:W5:Y:S01]  /*0440*/  @P2 LDG.E.128 R80, desc[UR4][R10.64+0x6010] ;  /* 0x006010040a502981 */ /* 0x000562000c1e1d00 */
[----:B0-----:R-:W-:-:S03]  /*0450*/  LEA.HI R2, R2, UR6, RZ, 0x18 ;  /* 0x0000000602027c11 */ /* 0x001fc6000f8fc0ff */
[----:B------:R2:W5:Y:S04]  /*0460*/  @P1 LDG.E.128 R140, desc[UR4][R6.64] ;  /* 0x00000004068c1981 */ /* 0x000568000c1e1d00 */
[----:B------:R2:W5:Y:S04]  /*0470*/  @P1 LDG.E.128 R136, desc[UR4][R6.64+0x10] ;  /* 0x0000100406881981 */ /* 0x000568000c1e1d00 */
[----:B------:R2:W5:Y:S04]  /*0480*/  @P1 LDG.E.128 R132, desc[UR4][R6.64+0x2000] ;  /* 0x0020000406841981 */ /* 0x000568000c1e1d00 */
[----:B------:R2:W5:Y:S04]  /*0490*/  @P1 LDG.E.128 R128, desc[UR4][R6.64+0x2010] ;  /* 0x0020100406801981 */ /* 0x000568000c1e1d00 */
[----:B------:R2:W5:Y:S04]  /*04a0*/  @P1 LDG.E.128 R124, desc[UR4][R6.64+0x4000] ;  /* 0x00400004067c1981 */ /* 0x000568000c1e1d00 */
[----:B------:R2:W5:Y:S04]  /*04b0*/  @P1 LDG.E.128 R120, desc[UR4][R6.64+0x4010] ;  /* 0x0040100406781981 */ /* 0x000568000c1e1d00 */
[----:B------:R2:W5:Y:S04]  /*04c0*/  @P1 LDG.E.128 R116, desc[UR4][R6.64+0x6000] ;  /* 0x0060000406741981 */ /* 0x000568000c1e1d00 */
[----:B------:R2:W5:Y:S01]  /*04d0*/  @P1 LDG.E.128 R112, desc[UR4][R6.64+0x6010] ;  /* 0x0060100406701981 */ /* 0x000562000c1e1d00 */
[----:B------:R-:W-:-:S13]  /*04e0*/  ISETP.GE.AND P1, PT, R2, UR7, PT ;  /* 0x0000000702007c0c */ /* 0x000fda000bf26270 */
[----:B--2---:R-:W-:Y:S05]  /*04f0*/  @P1 EXIT ;  /* 0x000000000000194d */ /* 0x004fea0003800000 */
[----:B------:R0:W5:Y:S04]  /*0500*/  LDG.E.128 R76, desc[UR4][R4.64] ;  /* 0x00000004044c7981 */ /* 0x000168000c1e1d00 */
        /* <DEDUP_REMOVED lines=14> */
[----:B------:R0:W5:Y:S01]  /*05f0*/  LDG.E.128 R16, desc[UR4][R8.64+0x6010] ;  /* 0x0060100408107981 */ /* 0x000162000c1e1d00 */
[----:B------:R-:W-:Y:S01]  /*0600*/  ISETP.NE.U32.AND P1, PT, R12, RZ, PT ;  /* 0x000000ff0c00720c */ /* 0x000fe20003f25070 */
[----:B------:R-:W-:Y:S01]  /*0610*/  HFMA2.MMA R0, -RZ, RZ, 0, 5.9604644775390625e-08 ;  /* 0x00000001ff007435 */ /* 0x000fe200000001ff */
[----:B------:R-:W-:Y:S01]  /*0620*/  ULDC.U8 UR6, c[0x0][0x2a0] ;  /* 0x0000a80000067ab9 */ /* 0x000fe20000000000 */
[----:B------:R-:W-:Y:S01]  /*0630*/  ULDC UR7, c[0x0][0x290] ;  /* 0x0000a40000077ab9 */ /* 0x000fe20000000800 */
[----:B------:R-:W-:Y:S01]  /*0640*/  ISETP.NE.AND.EX P1, PT, R13, RZ, PT, P1 ;  /* 0x000000ff0d00720c */ /* 0x000fe20003f25310 */
[----:B------:R-:W-:Y:S01]  /*0650*/  ULDC.64 UR10, c[0x0][0x230] ;  /* 0x00008c00000a7ab9 */ /* 0x000fe20000000a00 */
[----:B------:R-:W-:Y:S01]  /*0660*/  ISETP.NE.AND P5, PT, RZ, UR6, PT ;  /* 0x00000006ff007c0c */ /* 0x000fe2000bfa5270 */
[----:B------:R-:W-:Y:S01]  /*0670*/  ULDC UR6, c[0x0][0x218] ;  /* 0x0000860000067ab9 */ /* 0x000fe20000000800 */
[----:B------:R-:W-:Y:S01]  /*0680*/  ULDC.64 UR12, c[0x0][0x228] ;  /* 0x00008a00000c7ab9 */ /* 0x000fe20000000a00 */
[----:B0-----:R-:W-:-:S10]  /*0690*/  ULDC.64 UR8, c[0x0][0x210] ;  /* 0x0000840000087ab9 */ /* 0x001fd40000000a00 */
.L_x_5859:
        /* <DEDUP_REMOVED lines=10> */
[----:B------:R-:W3:Y:S01]  /*0740*/  LDG.E.128 R144, desc[UR4][R144.64] ;  /* 0x0000000490907981 */ /* 0x000ee2000c1e1d00 */
[----:B-1----:R-:W-:-:S05]  /*0750*/  @P1 IMAD.WIDE.U32 R154, R152, 0x10, R154 ;  /* 0x00000010989a1825 */ /* 0x002fca00078e009a */
[----:B-----5:R0:W5:Y:S01]  /*0760*/  @P1 LDG.E.128 R12, desc[UR4][R154.64] ;  /* 0x000000049a0c1981 */ /* 0x020162000c1e1d00 */
[----:B--2---:R-:W-:-:S05]  /*0770*/  @P2 IMAD.WIDE.U32 R156, R152, 0x10, R156 ;  /* 0x00000010989c2825 */ /* 0x004fca00078e009c */
[----:B------:R0:W5:Y:S01]  /*0780*/  @P2 LDG.E.128 R8, desc[UR4][R156.64] ;  /* 0x000000049c082981 */ /* 0x000162000c1e1d00 */
[----:B------:R-:W-:-:S04]  /*0790*/  ISETP.NE.U32.AND P3, PT, RZ, UR12, PT ;  /* 0x0000000cff007c0c */ /* 0x000fc8000bf65070 */
[----:B------:R-:W-:Y:S02]  /*07a0*/  ISETP.NE.AND.EX P3, PT, RZ, UR13, PT, P3 ;  /* 0x0000000dff007c0c */ /* 0x000fe4000bf65330 */
[C---:B---3--:R-:W-:Y:S02]  /*07b0*/  SHF.L.U32 R151, R144.reuse, 0x10, RZ ;  /* 0x0000001090977819 */ /* 0x048fe400000006ff */
[----:B------:R-:W-:-:S09]  /*07c0*/  PRMT R3, R144, 0x7632, R3 ;  /* 0x0000763290037816 */ /* 0x000fd20000000003 */
[----:B0-----:R-:W-:Y:S05]  /*07d0*/  @P3 BRA `(.L_x_5730) ;  /* 0x0000000000203947 */ /* 0x001fea0003800000 */
[----:B------:R-:W-:-:S04]  /*07e0*/  ISETP.NE.U32.AND P4, PT, RZ, UR10, PT ;  /* 0x0000000aff007c0c */ /* 0x000fc8000bf85070 */
[----:B------:R-:W-:-:S13]  /*07f0*/  ISETP.NE.AND.EX P4, PT, RZ, UR11, PT, P4 ;  /* 0x0000000bff007c0c */ /* 0x000fda000bf85340 */
[----:B------:R-:W-:Y:S05]  /*0800*/  @P4 BRA `(.L_x_5731) ;  /* 0x0000000000084947 */ /* 0x000fea0003800000 */
[----:B------:R-:W-:Y:S05]  /*0810*/  @P0 BRA `(.L_x_5732) ;  /* 0x0000000000200947 */ /* 0x000fea0003800000 */
[----:B------:R-:W-:Y:S05]  /*0820*/  BRA `(.L_x_5733) ;  /* 0x0000000000247947 */ /* 0x000fea0003800000 */
.L_x_5731:
[----:B-----5:R-:W-:-:S05]  /*0830*/  SHF.L.U32 R144, R8, 0x10, RZ ;  /* 0x0000001008907819 */ /* 0x020fca00000006ff */
[----:B------:R-:W-:Y:S01]  /*0840*/  FADD.FTZ R151, R151, R144 ;  /* 0x0000009097977221 */ /* 0x000fe20000010000 */
[----:B------:R-:W-:Y:S06]  /*0850*/  BRA `(.L_x_5732) ;  /* 0x0000000000107947 */ /* 0x000fec0003800000 */
.L_x_5730:
[----:B-----5:R-:W-:Y:S02]  /*0860*/  SHF.L.U32 R144, R12, 0x10, RZ ;  /* 0x000000100c907819 */ /* 0x020fe400000006ff */
[----:B------:R-:W-:-:S03]  /*0870*/  @P2 SHF.L.U32 R150, R8, 0x10, RZ ;  /* 0x0000001008962819 */ /* 0x000fc600000006ff */
[----:B------:R-:W-:-:S04]  /*0880*/  FADD.FTZ R151, R151, R144 ;  /* 0x0000009097977221 */ /* 0x000fc80000010000 */
[----:B------:R-:W-:-:S07]  /*0890*/  @P2 FADD.FTZ R151, R151, R150 ;  /* 0x0000009697972221 */ /* 0x000fce0000010000 */
.L_x_5732:
[----:B------:R-:W-:-:S04]  /*08a0*/  F2FP.BF16.F32.PACK_AB R144, RZ, R151 ;  /* 0x00000097ff90723e */ /* 0x000fc800000010ff */
[----:B------:R-:W-:-:S07]  /*08b0*/  PRMT R4, R144, 0x7610, R4 ;  /* 0x0000761090047816 */ /* 0x000fce0000000004 */
.L_x_5733:
[----:B------:R-:W-:Y:S01]  /*08c0*/  SHF.L.U32 R155, R3, 0x10, RZ ;  /* 0x00000010039b7819 */ /* 0x000fe200000006ff */
[----:B------:R-:W-:Y:S06]  /*08d0*/  @P3 BRA `(.L_x_5734) ;  /* 0x0000000000243947 */ /* 0x000fec0003800000 */
[----:B------:R-:W-:-:S04]  /*08e0*/  ISETP.NE.U32.AND P4, PT, RZ, UR10, PT ;  /* 0x0000000aff007c0c */ /* 0x000fc8000bf85070 */
[----:B------:R-:W-:-:S13]  /*08f0*/  ISETP.NE.AND.EX P4, PT, RZ, UR11, PT, P4 ;  /* 0x0000000bff007c0c */ /* 0x000fda000bf85340 */
[----:B------:R-:W-:Y:S05]  /*0900*/  @P4 BRA `(.L_x_5735) ;  /* 0x0000000000084947 */ /* 0x000fea0003800000 */
[----:B------:R-:W-:Y:S05]  /*0910*/  @P0 BRA `(.L_x_5736) ;  /* 0x00000000002c0947 */ /* 0x000fea0003800000 */
[----:B------:R-:W-:Y:S05]  /*0920*/  BRA `(.L_x_5737) ;  /* 0x0000000000307947 */ /* 0x000fea0003800000 */
.L_x_5735:
[----:B-----5:R-:W-:-:S04]  /*0930*/  PRMT R3, R8, 0x7632, R3 ;  /* 0x0000763208037816 */ /* 0x020fc80000000003 */
[----:B------:R-:W-:-:S05]  /*0940*/  SHF.L.U32 R144, R3, 0x10, RZ ;  /* 0x0000001003907819 */ /* 0x000fca00000006ff */
[----:B------:R-:W-:Y:S01]  /*0950*/  FADD.FTZ R155, R155, R144 ;  /* 0x000000909b9b7221 */ /* 0x000fe20000010000 */
[----:B------:R-:W-:Y:S06]  /*0960*/  BRA `(.L_x_5736) ;  /* 0x0000000000187947 */ /* 0x000fec0003800000 */
.L_x_5734:
[----:B-----5:R-:W-:Y:S02]  /*0970*/  PRMT R3, R12, 0x7632, R3 ;  /* 0x000076320c037816 */ /* 0x020fe40000000003 */
[----:B------:R-:W-:Y:S02]  /*0980*/  @P2 PRMT R150, R8, 0x7632, R150 ;  /* 0x0000763208962816 */ /* 0x000fe40000000096 */
[----:B------:R-:W-:-:S03]  /*0990*/  SHF.L.U32 R144, R3, 0x10, RZ ;  /* 0x0000001003907819 */ /* 0x000fc600000006ff */
[----:B------:R-:W-:Y:S02]  /*09a0*/  @P2 IMAD.U32 R150, R150, 0x10000, RZ ;  /* 0x0001000096962824 */ /* 0x000fe400078e00ff */
[----:B------:R-:W-:-:S04]  /*09b0*/  FADD.FTZ R155, R155, R144 ;  /* 0x000000909b9b7221 */ /* 0x000fc80000010000 */
[----:B------:R-:W-:-:S07]  /*09c0*/  @P2 FADD.FTZ R155, R155, R150 ;  /* 0x000000969b9b2221 */ /* 0x000fce0000010000 */
.L_x_5736:
[----:B------:R-:W-:-:S04]  /*09d0*/  F2FP.BF16.F32.PACK_AB R3, RZ, R155 ;  /* 0x0000009bff03723e */ /* 0x000fc800000010ff */
[----:B------:R-:W-:-:S07]  /*09e0*/  PRMT R4, R4, 0x5410, R3 ;  /* 0x0000541004047816 */ /* 0x000fce0000000003 */
.L_x_5737:
        /* <DEDUP_REMOVED lines=8> */
.L_x_5739:
[----:B-----5:R-:W-:-:S05]  /*0a70*/  SHF.L.U32 R144, R9, 0x10, RZ ;  /* 0x0000001009907819 */ /* 0x020fca00000006ff */
[----:B------:R-:W-:Y:S01]  /*0a80*/  FADD.FTZ R157, R157, R144 ;  /* 0x000000909d9d7221 */ /* 0x000fe20000010000 */
[----:B------:R-:W-:Y:S06]  /*0a90*/  BRA `(.L_x_5740) ;  /* 0x0000000000107947 */ /* 0x000fec0003800000 */
.L_x_5738:
[----:B-----5:R-:W-:Y:S02]  /*0aa0*/  SHF.L.U32 R144, R13, 0x10, RZ ;  /* 0x000000100d907819 */ /* 0x020fe400000006ff */
[----:B------:R-:W-:-:S03]  /*0ab0*/  @P2 SHF.L.U32 R150, R9, 0x10, RZ ;  /* 0x0000001009962819 */ /* 0x000fc600000006ff */
[----:B------:R-:W-:-:S04]  /*0ac0*/  FADD.FTZ R157, R157, R144 ;  /* 0x000000909d9d7221 */ /* 0x000fc80000010000 */
[----:B------:R-:W-:-:S07]  /*0ad0*/  @P2 FADD.FTZ R157, R157, R150 ;  /* 0x000000969d9d2221 */ /* 0x000fce0000010000 */
.L_x_5740:
[----:B------:R-:W-:-:S04]  /*0ae0*/  F2FP.BF16.F32.PACK_AB R3, RZ, R157 ;  /* 0x0000009dff03723e */ /* 0x000fc800000010ff */
[----:B------:R-:W-:-:S07]  /*0af0*/  PRMT R5, R3, 0x7610, R5 ;  /* 0x0000761003057816 */ /* 0x000fce0000000005 */
.L_x_5741:
[----:B------:R-:W-:Y:S01]  /*0b00*/  SHF.L.U32 R159, R145, 0x10, RZ ;  /* 0x00000010919f7819 */ /* 0x000fe200000006ff */
[----:B------:R-:W-:Y:S06]  /*0b10*/  @P3 BRA `(.L_x_5742) ;  /* 0x0000000000243947 */ /* 0x000fec0003800000 */
[----:B------:R-:W-:-:S04]  /*0b20*/  ISETP.NE.U32.AND P4, PT, RZ, UR10, PT ;  /* 0x0000000aff007c0c */ /* 0x000fc8000bf85070 */
[----:B------:R-:W-:-:S13]  /*0b30*/  ISETP.NE.AND.EX P4, PT, RZ, UR11, PT, P4 ;  /* 0x0000000bff007c0c */ /* 0x000fda000bf85340 */
[----:B------:R-:W-:Y:S05]  /*0b40*/  @P4 BRA `(.L_x_5743) ;  /* 0x0000000000084947 */ /* 0x000fea0003800000 */
[----:B------:R-:W-:Y:S05]  /*0b50*/  @P0 BRA `(.L_x_5744) ;  /* 0x00000000002c0947 */ /* 0x000fea0003800000 */
[----:B------:R-:W-:Y:S05]  /*0b60*/  BRA `(.L_x_5745) ;  /* 0x0000000000307947 */ /* 0x000fea0003800000 */
.L_x_5743:
[----:B-----5:R-:W-:-:S04]  /*0b70*/  PRMT R3, R9, 0x7632, R3 ;  /* 0x0000763209037816 */ /* 0x020fc80000000003 */
[----:B------:R-:W-:-:S05]  /*0b80*/  SHF.L.U32 R144, R3, 0x10, RZ ;  /* 0x0000001003907819 */ /* 0x000fca00000006ff */
[----:B------:R-:W-:Y:S01]  /*0b90*/  FADD.FTZ R159, R159, R144 ;  /* 0x000000909f9f7221 */ /* 0x000fe20000010000 */
[----:B------:R-:W-:Y:S06]  /*0ba0*/  BRA `(.L_x_5744) ;  /* 0x0000000000187947 */ /* 0x000fec0003800000 */
.L_x_5742:
[----:B-----5:R-:W-:Y:S02]  /*0bb0*/  PRMT R3, R13, 0x7632, R3 ;  /* 0x000076320d037816 */ /* 0x020fe40000000003 */
[----:B------:R-:W-:Y:S02]  /*0bc0*/  @P2 PRMT R145, R9, 0x7632, R145 ;  /* 0x0000763209912816 */ /* 0x000fe40000000091 */
[----:B------:R-:W-:Y:S02]  /*0bd0*/  SHF.L.U32 R144, R3, 0x10, RZ ;  /* 0x0000001003907819 */ /* 0x000fe400000006ff */
[----:B------:R-:W-:-:S03]  /*0be0*/  @P2 SHF.L.U32 R150, R145, 0x10, RZ ;  /* 0x0000001091962819 */ /* 0x000fc600000006ff */
[----:B------:R-:W-:-:S04]  /*0bf0*/  FADD.FTZ R159, R159, R144 ;  /* 0x000000909f9f7221 */ /* 0x000fc80000010000 */
[----:B------:R-:W-:-:S07]  /*0c00*/  @P2 FADD.FTZ R159, R159, R150 ;  /* 0x000000969f9f2221 */ /* 0x000fce0000010000 */
.L_x_5744:
[----:B------:R-:W-:-:S04]  /*0c10*/  F2FP.BF16.F32.PACK_AB R3, RZ, R159 ;  /* 0x0000009fff03723e */ /* 0x000fc800000010ff */
[----:B------:R-:W-:-:S07]  /*0c20*/  PRMT R5, R5, 0x5410, R3 ;  /* 0x0000541005057816 */ /* 0x000fce0000000003 */
.L_x_5745:
        /* <DEDUP_REMOVED lines=8> */
.L_x_5747:
[----:B-----5:R-:W-:-:S05]  /*0cb0*/  SHF.L.U32 R144, R10, 0x10, RZ ;  /* 0x000000100a907819 */ /* 0x020fca00000006ff */
[----:B------:R-:W-:Y:S01]  /*0cc0*/  FADD.FTZ R161, R161, R144 ;  /* 0x00000090a1a17221 */ /* 0x000fe20000010000 */
[----:B------:R-:W-:Y:S06]  /*0cd0*/  BRA `(.L_x_5748) ;  /* 0x0000000000107947 */ /* 0x000fec0003800000 */
.L_x_5746:
[----:B-----5:R-:W-:Y:S02]  /*0ce0*/  SHF.L.U32 R144, R14, 0x10, RZ ;  /* 0x000000100e907819 */ /* 0x020fe400000006ff */
[----:B------:R-:W-:-:S03]  /*0cf0*/  @P2 SHF.L.U32 R150, R10, 0x10, RZ ;  /* 0x000000100a962819 */ /* 0x000fc600000006ff */
[----:B------:R-:W-:-:S04]  /*0d00*/  FADD.FTZ R161, R161, R144 ;  /* 0x00000090a1a17221 */ /* 0x000fc80000010000 */
[----:B------:R-:W-:-:S07]  /*0d10*/  @P2 FADD.FTZ R161, R161, R150 ;  /* 0x00000096a1a12221 */ /* 0x000fce0000010000 */
.L_x_5748:
[----:B------:R-:W-:-:S04]  /*0d20*/  F2FP.BF16.F32.PACK_AB R3, RZ, R161 ;  /* 0x000000a1ff03723e */ /* 0x000fc800000010ff */
[----:B------:R-:W-:-:S07]  /*0d30*/  PRMT R6, R3, 0x7610, R6 ;  /* 0x0000761003067816 */ /* 0x000fce0000000006 */
.L_x_5749:
[----:B------:R-:W-:Y:S01]  /*0d40*/  SHF.L.U32 R163, R146, 0x10, RZ ;  /* 0x0000001092a37819 */ /* 0x000fe200000006ff */
[----:B------:R-:W-:Y:S06]  /*0d50*/  @P3 BRA `(.L_x_5750) ;  /* 0x0000000000243947 */ /* 0x000fec0003800000 */
[----:B------:R-:W-:-:S04]  /*0d60*/  ISETP.NE.U32.AND P4, PT, RZ, UR10, PT ;  /* 0x0000000aff007c0c */ /* 0x000fc8000bf85070 */
[----:B------:R-:W-:-:S13]  /*0d70*/  ISETP.NE.AND.EX P4, PT, RZ, UR11, PT, P4 ;  /* 0x0000000bff007c0c */ /* 0x000fda000bf85340 */
[----:B------:R-:W-:Y:S05]  /*0d80*/  @P4 BRA `(.L_x_5751) ;  /* 0x0000000000084947 */ /* 0x000fea0003800000 */
[----:B------:R-:W-:Y:S05]  /*0d90*/  @P0 BRA `(.L_x_5752) ;  /* 0x00000000002c0947 */ /* 0x000fea0003800000 */
[----:B------:R-:W-:Y:S05]  /*0da0*/  BRA `(.L_x_5753) ;  /* 0x0000000000307947 */ /* 0x000fea0003800000 */
.L_x_5751:
[----:B-----5:R-:W-:-:S05]  /*0db0*/  PRMT R3, R10, 0x7632, R3 ;  /* 0x000076320a037816 */ /* 0x020fca0000000003 */
[----:B------:R-:W-:-:S04]  /*0dc0*/  IMAD.U32 R144, R3, 0x10000, RZ ;  /* 0x0001000003907824 */ /* 0x000fc800078e00ff */
[----:B------:R-:W-:Y:S01]  /*0dd0*/  FADD.FTZ R163, R163, R144 ;  /* 0x00000090a3a37221 */ /* 0x000fe20000010000 */
[----:B------:R-:W-:Y:S06]  /*0de0*/  BRA `(.L_x_5752) ;  /* 0x0000000000187947 */ /* 0x000fec0003800000 */
.L_x_5750:
[----:B-----5:R-:W-:Y:S02]  /*0df0*/  PRMT R3, R14, 0x7632, R3 ;  /* 0x000076320e037816 */ /* 0x020fe40000000003 */
[----:B------:R-:W-:Y:S02]  /*0e00*/  @P2 PRMT R145, R10, 0x7632, R145 ;  /* 0x000076320a912816 */ /* 0x000fe40000000091 */
[----:B------:R-:W-:Y:S02]  /*0e10*/  SHF.L.U32 R144, R3, 0x10, RZ ;  /* 0x0000001003907819 */ /* 0x000fe400000006ff */
[----:B------:R-:W-:-:S03]  /*0e20*/  @P2 SHF.L.U32 R146, R145, 0x10, RZ ;  /* 0x0000001091922819 */ /* 0x000fc600000006ff */
[----:B------:R-:W-:-:S04]  /*0e30*/  FADD.FTZ R163, R163, R144 ;  /* 0x00000090a3a37221 */ /* 0x000fc80000010000 */
[----:B------:R-:W-:-:S07]  /*0e40*/  @P2 FADD.FTZ R163, R163, R146 ;  /* 0x00000092a3a32221 */ /* 0x000fce0000010000 */
.L_x_5752:
[----:B------:R-:W-:-:S04]  /*0e50*/  F2FP.BF16.F32.PACK_AB R3, RZ, R163 ;  /* 0x000000a3ff03723e */ /* 0x000fc800000010ff */
[----:B------:R-:W-:-:S07]  /*0e60*/  PRMT R6, R6, 0x5410, R3 ;  /* 0x0000541006067816 */ /* 0x000fce0000000003 */
.L_x_5753:
        /* <DEDUP_REMOVED lines=8> */
.L_x_5755:
[----:B-----5:R-:W-:-:S05]  /*0ef0*/  SHF.L.U32 R144, R11, 0x10, RZ ;  /* 0x000000100b907819 */ /* 0x020fca00000006ff */
[----:B------:R-:W-:Y:S01]  /*0f00*/  FADD.FTZ R165, R165, R144 ;  /* 0x00000090a5a57221 */ /* 0x000fe20000010000 */
[----:B------:R-:W-:Y:S06]  /*0f10*/  BRA `(.L_x_5756) ;  /* 0x0000000000107947 */ /* 0x000fec0003800000 */
.L_x_5754:
[----:B-----5:R-:W-:Y:S02]  /*0f20*/  SHF.L.U32 R144, R15, 0x10, RZ ;  /* 0x000000100f907819 */ /* 0x020fe400000006ff */
[----:B------:R-:W-:-:S03]  /*0f30*/  @P2 SHF.L.U32 R146, R11, 0x10, RZ ;  /* 0x000000100b922819 */ /* 0x000fc600000006ff */
[----:B------:R-:W-:-:S04]  /*0f40*/  FADD.FTZ R165, R165, R144 ;  /* 0x00000090a5a57221 */ /* 0x000fc80000010000 */
[----:B------:R-:W-:-:S07]  /*0f50*/  @P2 FADD.FTZ R165, R165, R146 ;  /* 0x00000092a5a52221 */ /* 0x000fce0000010000 */
.L_x_5756:
[----:B------:R-:W-:-:S04]  /*0f60*/  F2FP.BF16.F32.PACK_AB R3, RZ, R165 ;  /* 0x000000a5ff03723e */ /* 0x000fc800000010ff */
[----:B------:R-:W-:-:S07]  /*0f70*/  PRMT R7, R3, 0x7610, R7 ;  /* 0x0000761003077816 */ /* 0x000fce0000000007 */
.L_x_5757:
[----:B------:R-:W-:Y:S01]  /*0f80*/  SHF.L.U32 R167, R147, 0x10, RZ ;  /* 0x0000001093a77819 */ /* 0x000fe200000006ff */
[----:B------:R-:W-:Y:S06]  /*0f90*/  @P3 BRA `(.L_x_5758) ;  /* 0x0000000000243947 */ /* 0x000fec0003800000 */
[----:B------:R-:W-:-:S04]  /*0fa0*/  ISETP.NE.U32.AND P4, PT, RZ, UR10, PT ;  /* 0x0000000aff007c0c */ /* 0x000fc8000bf85070 */
[----:B------:R-:W-:-:S13]  /*0fb0*/  ISETP.NE.AND.EX P4, PT, RZ, UR11, PT, P4 ;  /* 0x0000000bff007c0c */ /* 0x000fda000bf85340 */
[----:B------:R-:W-:Y:S05]  /*0fc0*/  @P4 BRA `(.L_x_5759) ;  /* 0x0000000000084947 */ /* 0x000fea0003800000 */
[----:B------:R-:W-:Y:S05]  /*0fd0*/  @P0 BRA `(.L_x_5760) ;  /* 0x00000000002c0947 */ /* 0x000fea0003800000 */
[----:B------:R-:W-:Y:S05]  /*0fe0*/  BRA `(.L_x_5761) ;  /* 0x0000000000307947 */ /* 0x000fea0003800000 */
.L_x_5759:
[----:B-----5:R-:W-:-:S04]  /*0ff0*/  PRMT R3, R11, 0x7632, R3 ;  /* 0x000076320b037816 */ /* 0x020fc80000000003 */
[----:B------:R-:W-:-:S05]  /*1000*/  SHF.L.U32 R144, R3, 0x10, RZ ;  /* 0x0000001003907819 */ /* 0x000fca00000006ff */
[----:B------:R-:W-:Y:S01]  /*1010*/  FADD.FTZ R167, R167, R144 ;  /* 0x00000090a7a77221 */ /* 0x000fe20000010000 */
[----:B------:R-:W-:Y:S06]  /*1020*/  BRA `(.L_x_5760) ;  /* 0x0000000000187947 */ /* 0x000fec0003800000 */
.L_x_5758:
[----:B-----5:R-:W-:Y:S02]  /*1030*/  PRMT R3, R15, 0x7632, R3 ;  /* 0x000076320f037816 */ /* 0x020fe40000000003 */
[----:B------:R-:W-:Y:S02]  /*1040*/  @P2 PRMT R145, R11, 0x7632, R145 ;  /* 0x000076320b912816 */ /* 0x000fe40000000091 */
[----:B------:R-:W-:Y:S02]  /*1050*/  SHF.L.U32 R144, R3, 0x10, RZ ;  /* 0x0000001003907819 */ /* 0x000fe400000006ff */
[----:B------:R-:W-:-:S03]  /*1060*/  @P2 SHF.L.U32 R146, R145, 0x10, RZ ;  /* 0x0000001091922819 */ /* 0x000fc600000006ff */
[----:B------:R-:W-:-:S04]  /*1070*/  FADD.FTZ R167, R167, R144 ;  /* 0x00000090a7a77221 */ /* 0x000fc80000010000 */
[----:B------:R-:W-:-:S07]  /*1080*/  @P2 FADD.FTZ R167, R167, R146 ;  /* 0x00000092a7a72221 */ /* 0x000fce0000010000 */
.L_x_5760:
[----:B------:R-:W-:-:S04]  /*1090*/  F2FP.BF16.F32.PACK_AB R3, RZ, R167 ;  /* 0x000000a7ff03723e */ /* 0x000fc800000010ff */
[----:B------:R-:W-:-:S07]  /*10a0*/  PRMT R7, R7, 0x5410, R3 ;  /* 0x0000541007077816 */ /* 0x000fce0000000003 */
.L_x_5761:
[----:B------:R-:W0:Y:S01]  /*10b0*/  @P0 LDC.64 R170, c[0x0][0x238] ;  /* 0x00008e00ffaa0b82 */ /* 0x000e220000000a00 */
[----:B------:R-:W-:-:S05]  /*10c0*/  IADD3 R185, R152, 0x100, RZ ;  /* 0x0000010098b97810 */ /* 0x000fca0007ffe0ff */
[----:B------:R-:W-:Y:S02]  /*10d0*/  IMAD.WIDE.U32 R144, R185, 0x10, R148 ;  /* 0x00000010b9907825 */ /* 0x000fe400078e0094 */
[----:B------:R-:W1:Y:S08]  /*10e0*/  @P1 LDC.64 R172, c[0x0][0x228] ;  /* 0x00008a00ffac1b82 */ /* 0x000e700000000a00 */
[----:B------:R-:W2:Y:S01]  /*10f0*/  @P2 LDC.64 R174, c[0x0][0x230] ;  /* 0x00008c00ffae2b82 */ /* 0x000ea20000000a00 */
[----:B0-----:R-:W-:-:S05]  /*1100*/  @P0 IMAD.WIDE.U32 R170, R152, 0x10, R170 ;  /* 0x0000001098aa0825 */ /* 0x001fca00078e00aa */
[----:B------:R0:W-:Y:S01]  /*1110*/  @P0 STG.E.128 desc[UR4][R170.64], R4 ;  /* 0x00000004aa000986 */ /* 0x0001e2000c101d04 */
[----:B-1----:R-:W-:-:S03]  /*1120*/  @P1 IMAD.WIDE.U32 R172, R185, 0x10, R172 ;  /* 0x00000010b9ac1825 */ /* 0x002fc600078e00ac */
[----:B------:R-:W3:Y:S04]  /*1130*/  LDG.E.128 R144, desc[UR4][R144.64] ;  /* 0x0000000490907981 */ /* 0x000ee8000c1e1d00 */
[----:B-----5:R0:W5:Y:S01]  /*1140*/  @P1 LDG.E.128 R12, desc[UR4][R172.64] ;  /* 0x00000004ac0c1981 */ /* 0x020162000c1e1d00 */
[----:B--2---:R-:W-:-:S05]  /*1150*/  @P2 IMAD.WIDE.U32 R174, R185, 0x10, R174 ;  /* 0x00000010b9ae2825 */ /* 0x004fca00078e00ae */
[----:B------:R0:W5:Y:S01]  /*1160*/  @P2 LDG.E.128 R8, desc[UR4][R174.64] ;  /* 0x00000004ae082981 */ /* 0x000162000c1e1d00 */
[----:B------:R-:W1:Y:S02]  /*1170*/  S2R R150, SR_TID.X ;  /* 0x0000000000967919 */ /* 0x000e640000002100 */
[----:B-1----:R-:W-:Y:S02]  /*1180*/  LOP3.LUT R3, R150, 0xff, RZ, 0xc0, !PT ;  /* 0x000000ff96037812 */ /* 0x002fe400078ec0ff */
[C---:B---3--:R-:W-:Y:S02]  /*1190*/  SHF.L.U32 R169, R144.reuse, 0x10, RZ ;  /* 0x0000001090a97819 */ /* 0x048fe400000006ff */
[----:B------:R-:W-:Y:S01]  /*11a0*/  PRMT R153, R144, 0x7632, R153 ;  /* 0x0000763290997816 */ /* 0x000fe20000000099 */
[----:B0-----:R-:W-:Y:S06]  /*11b0*/  @P3 BRA `(.L_x_5762) ;  /* 0x0000000000203947 */ /* 0x001fec0003800000 */
[----:B------:R-:W-:-:S04]  /*11c0*/  ISETP.NE.U32.AND P4, PT, RZ, UR10, PT ;  /* 0x0000000aff007c0c */ /* 0x000fc8000bf85070 */
[----:B------:R-:W-:-:S13]  /*11d0*/  ISETP.NE.AND.EX P4, PT, RZ, UR11, PT, P4 ;  /* 0x0000000bff007c0c */ /* 0x000fda000bf85340 */
[----:B------:R-:W-:Y:S05]  /*11e0*/  @P4 BRA `(.L_x_5763) ;  /* 0x0000000000084947 */ /* 0x000fea0003800000 */
[----:B------:R-:W-:Y:S05]  /*11f0*/  @P0 BRA `(.L_x_5764) ;  /* 0x0000000000200947 */ /* 0x000fea0003800000 */
[----:B------:R-:W-:Y:S05]  /*1200*/  BRA `(.L_x_5765) ;  /* 0x0000000000247947 */ /* 0x000fea0003800000 */
.L_x_5763:
[----:B-----5:R-:W-:-:S05]  /*1210*/  SHF.L.U32 R144, R8, 0x10, RZ ;  /* 0x0000001008907819 */ /* 0x020fca00000006ff */
[----:B------:R-:W-:Y:S01]  /*1220*/  FADD.FTZ R169, R144, R169 ;  /* 0x000000a990a97221 */ /* 0x000fe20000010000 */
[----:B------:R-:W-:Y:S06]  /*1230*/  BRA `(.L_x_5764) ;  /* 0x0000000000107947 */ /* 0x000fec0003800000 */
.L_x_5762:
[----:B-----5:R-:W-:Y:S01]  /*1240*/  IMAD.U32 R144, R12, 0x10000, RZ ;  /* 0x000100000c907824 */ /* 0x020fe200078e00ff */
[----:B------:R-:W-:-:S03]  /*1250*/  @P2 SHF.L.U32 R154, R8, 0x10, RZ ;  /* 0x00000010089a2819 */ /* 0x000fc600000006ff */
[----:B------:R-:W-:-:S04]  /*1260*/  FADD.FTZ R169, R144, R169 ;  /* 0x000000a990a97221 */ /* 0x000fc80000010000 */
[----:B------:R-:W-:-:S07]  /*1270*/  @P2 FADD.FTZ R169, R154, R169 ;  /* 0x000000a99aa92221 */ /* 0x000fce0000010000 */
.L_x_5764:
[----:B------:R-:W-:-:S04]  /*1280*/  F2FP.BF16.F32.PACK_AB R144, RZ, R169 ;  /* 0x000000a9ff90723e */ /* 0x000fc800000010ff */
[----:B------:R-:W-:-:S07]  /*1290*/  PRMT R4, R144, 0x7610, R4 ;  /* 0x0000761090047816 */ /* 0x000fce0000000004 */
.L_x_5765:
[----:B------:R-:W-:Y:S01]  /*12a0*/  SHF.L.U32 R171, R153, 0x10, RZ ;  /* 0x0000001099ab7819 */ /* 0x000fe200000006ff */
[----:B------:R-:W-:Y:S06]  /*12b0*/  @P3 BRA `(.L_x_5766) ;  /* 0x0000000000243947 */ /* 0x000fec0003800000 */
[----:B------:R-:W-:-:S04]  /*12c0*/  ISETP.NE.U32.AND P4, PT, RZ, UR10, PT ;  /* 0x0000000aff007c0c */ /* 0x000fc8000bf85070 */
[----:B------:R-:W-:-:S13]  /*12d0*/  ISETP.NE.AND.EX P4, PT, RZ, UR11, PT, P4 ;  /* 0x0000000bff007c0c */ /* 0x000fda000bf85340 */
[----:B------:R-:W-:Y:S05]  /*12e0*/  @P4 BRA `(.L_x_5767) ;  /* 0x0000000000084947 */ /* 0x000fea0003800000 */
[----:B------:R-:W-:Y:S05]  /*12f0*/  @P0 BRA `(.L_x_5768) ;  /* 0x00000000002c0947 */ /* 0x000fea0003800000 */
[----:B------:R-:W-:Y:S05]  /*1300*/  BRA `(.L_x_5769) ;  /* 0x0000000000307947 */ /* 0x000fea0003800000 */
.L_x_5767:
[----:B-----5:R-:W-:-:S04]  /*1310*/  PRMT R144, R8, 0x7632, R144 ;  /* 0x0000763208907816 */ /* 0x020fc80000000090 */
[----:B------:R-:W-:-:S05]  /*1320*/  SHF.L.U32 R144, R144, 0x10, RZ ;  /* 0x0000001090907819 */ /* 0x000fca00000006ff */
[----:B------:R-:W-:Y:S01]  /*1330*/  FADD.FTZ R171, R171, R144 ;  /* 0x00000090abab7221 */ /* 0x000fe20000010000 */
[----:B------:R-:W-:Y:S06]  /*1340*/  BRA `(.L_x_5768) ;  /* 0x0000000000187947 */ /* 0x000fec0003800000 */
.L_x_5766:
[----:B-----5:R-:W-:Y:S02]  /*1350*/  PRMT R144, R12, 0x7632, R144 ;  /* 0x000076320c907816 */ /* 0x020fe40000000090 */
[----:B------:R-:W-:Y:S02]  /*1360*/  @P2 PRMT R153, R8, 0x7632, R153 ;  /* 0x0000763208992816 */ /* 0x000fe40000000099 */
[----:B------:R-:W-:Y:S02]  /*1370*/  SHF.L.U32 R144, R144, 0x10, RZ ;  /* 0x0000001090907819 */ /* 0x000fe400000006ff */
[----:B------:R-:W-:-:S03]  /*1380*/  @P2 SHF.L.U32 R154, R153, 0x10, RZ ;  /* 0x00000010999a2819 */ /* 0x000fc600000006ff */
[----:B------:R-:W-:-:S04]  /*1390*/  FADD.FTZ R171, R171, R144 ;  /* 0x00000090abab7221 */ /* 0x000fc80000010000 */
[----:B------:R-:W-:-:S07]  /*13a0*/  @P2 FADD.FTZ R171, R171, R154 ;  /* 0x0000009aabab2221 */ /* 0x000fce0000010000 */
.L_x_5768:
[----:B------:R-:W-:-:S04]  /*13b0*/  F2FP.BF16.F32.PACK_AB R144, RZ, R171 ;  /* 0x000000abff90723e */ /* 0x000fc800000010ff */
[----:B------:R-:W-:-:S07]  /*13c0*/  PRMT R4, R4, 0x5410, R144 ;  /* 0x0000541004047816 */ /* 0x000fce0000000090 */
.L_x_5769:
        /* <DEDUP_REMOVED lines=8> */
.L_x_5771:
[----:B-----5:R-:W-:-:S05]  /*1450*/  SHF.L.U32 R144, R9, 0x10, RZ ;  /* 0x0000001009907819 */ /* 0x020fca00000006ff */
[----:B------:R-:W-:Y:S01]  /*1460*/  FADD.FTZ R173, R144, R173 ;  /* 0x000000ad90ad7221 */ /* 0x000fe20000010000 */
[----:B------:R-:W-:Y:S06]  /*1470*/  BRA `(.L_x_5772) ;  /* 0x0000000000107947 */ /* 0x000fec0003800000 */
.L_x_5770:
[----:B-----5:R-:W-:Y:S02]  /*1480*/  SHF.L.U32 R144, R13, 0x10, RZ ;  /* 0x000000100d907819 */ /* 0x020fe400000006ff */
[----:B------:R-:W-:-:S03]  /*1490*/  @P2 SHF.L.U32 R154, R9, 0x10, RZ ;  /* 0x00000010099a2819 */ /* 0x000fc600000006ff */
[----:B------:R-:W-:-:S04]  /*14a0*/  FADD.FTZ R173, R144, R173 ;  /* 0x000000ad90ad7221 */ /* 0x000fc80000010000 */
[----:B------:R-:W-:-:S07]  /*14b0*/  @P2 FADD.FTZ R173, R154, R173 ;  /* 0x000000ad9aad2221 */ /* 0x000fce0000010000 */
.L_x_5772:
[----:B------:R-:W-:-:S04]  /*14c0*/  F2FP.BF16.F32.PACK_AB R144, RZ, R173 ;  /* 0x000000adff90723e */ /* 0x000fc800000010ff */
[----:B------:R-:W-:-:S07]  /*14d0*/  PRMT R5, R144, 0x7610, R5 ;  /* 0x0000761090057816 */ /* 0x000fce0000000005 */
.L_x_5773:
[----:B------:R-:W-:Y:S01]  /*14e0*/  SHF.L.U32 R175, R145, 0x10, RZ ;  /* 0x0000001091af7819 */ /* 0x000fe200000006ff */
[----:B------:R-:W-:Y:S06]  /*14f0*/  @P3 BRA `(.L_x_5774) ;  /* 0x0000000000243947 */ /* 0x000fec0003800000 */
[----:B------:R-:W-:-:S04]  /*1500*/  ISETP.NE.U32.AND P4, PT, RZ, UR10, PT ;  /* 0x0000000aff007c0c */ /* 0x000fc8000bf85070 */
[----:B------:R-:W-:-:S13]  /*1510*/  ISETP.NE.AND.EX P4, PT, RZ, UR11, PT, P4 ;  /* 0x0000000bff007c0c */ /* 0x000fda000bf85340 */
[----:B------:R-:W-:Y:S05]  /*1520*/  @P4 BRA `(.L_x_5775) ;  /* 0x0000000000084947 */ /* 0x000fea0003800000 */
[----:B------:R-:W-:Y:S05]  /*1530*/  @P0 BRA `(.L_x_5776) ;  /* 0x00000000002c0947 */ /* 0x000fea0003800000 */
[----:B------:R-:W-:Y:S05]  /*1540*/  BRA `(.L_x_5777) ;  /* 0x0000000000307947 */ /* 0x000fea0003800000 */
.L_x_5775:
[----:B-----5:R-:W-:-:S04]  /*1550*/  PRMT R144, R9, 0x7632, R144 ;  /* 0x0000763209907816 */ /* 0x020fc80000000090 */
[----:B------:R-:W-:-:S05]  /*1560*/  SHF.L.U32 R144, R144, 0x10, RZ ;  /* 0x0000001090907819 */ /* 0x000fca00000006ff */
[----:B------:R-:W-:Y:S01]  /*1570*/  FADD.FTZ R175, R175, R144 ;  /* 0x00000090afaf7221 */ /* 0x000fe20000010000 */
[----:B------:R-:W-:Y:S06]  /*1580*/  BRA `(.L_x_5776) ;  /* 0x0000000000187947 */ /* 0x000fec0003800000 */
.L_x_5774:
[----:B-----5:R-:W-:Y:S02]  /*1590*/  PRMT R144, R13, 0x7632, R144 ;  /* 0x000076320d907816 */ /* 0x020fe40000000090 */
[----:B------:R-:W-:Y:S02]  /*15a0*/  @P2 PRMT R145, R9, 0x7632, R145 ;  /* 0x0000763209912816 */ /* 0x000fe40000000091 */
[----:B------:R-:W-:Y:S02]  /*15b0*/  SHF.L.U32 R144, R144, 0x10, RZ ;  /* 0x0000001090907819 */ /* 0x000fe400000006ff */
[----:B------:R-:W-:-:S03]  /*15c0*/  @P2 SHF.L.U32 R154, R145, 0x10, RZ ;  /* 0x00000010919a2819 */ /* 0x000fc600000006ff */
[----:B------:R-:W-:-:S04]  /*15d0*/  FADD.FTZ R175, R175, R144 ;  /* 0x00000090afaf7221 */ /* 0x000fc80000010000 */
[----:B------:R-:W-:-:S07]  /*15e0*/  @P2 FADD.FTZ R175, R175, R154 ;  /* 0x0000009aafaf2221 */ /* 0x000fce0000010000 */
.L_x_5776:
[----:B------:R-:W-:-:S04]  /*15f0*/  F2FP.BF16.F32.PACK_AB R144, RZ, R175 ;  /* 0x000000afff90723e */ /* 0x000fc800000010ff */
[----:B------:R-:W-:-:S07]  /*1600*/  PRMT R5, R5, 0x5410, R144 ;  /* 0x0000541005057816 */ /* 0x000fce0000000090 */
.L_x_5777:
        /* <DEDUP_REMOVED lines=8> */
.L_x_5779:
[----:B-----5:R-:W-:-:S05]  /*1690*/  SHF.L.U32 R144, R10, 0x10, RZ ;  /* 0x000000100a907819 */ /* 0x020fca00000006ff */
[----:B------:R-:W-:Y:S01]  /*16a0*/  FADD.FTZ R177, R144, R177 ;  /* 0x000000b190b17221 */ /* 0x000fe20000010000 */
[----:B------:R-:W-:Y:S06]  /*16b0*/  BRA `(.L_x_5780) ;  /* 0x0000000000107947 */ /* 0x000fec0003800000 */
.L_x_5778:
[----:B-----5:R-:W-:Y:S02]  /*16c0*/  SHF.L.U32 R144, R14, 0x10, RZ ;  /* 0x000000100e907819 */ /* 0x020fe400000006ff */
[----:B------:R-:W-:-:S03]  /*16d0*/  @P2 SHF.L.U32 R154, R10, 0x10, RZ ;  /* 0x000000100a9a2819 */ /* 0x000fc600000006ff */
[----:B------:R-:W-:-:S04]  /*16e0*/  FADD.FTZ R177, R144, R177 ;  /* 0x000000b190b17221 */ /* 0x000fc80000010000 */
[----:B------:R-:W-:-:S07]  /*16f0*/  @P2 FADD.FTZ R177, R154, R177 ;  /* 0x000000b19ab12221 */ /* 0x000fce0000010000 */
.L_x_5780:
[----:B------:R-:W-:-:S04]  /*1700*/  F2FP.BF16.F32.PACK_AB R144, RZ, R177 ;  /* 0x000000b1ff90723e */ /* 0x000fc800000010ff */
[----:B------:R-:W-:-:S07]  /*1710*/  PRMT R6, R144, 0x7610, R6 ;  /* 0x0000761090067816 */ /* 0x000fce0000000006 */
.L_x_5781:
[----:B------:R-:W-:Y:S01]  /*1720*/  SHF.L.U32 R179, R146, 0x10, RZ ;  /* 0x0000001092b37819 */ /* 0x000fe200000006ff */
[----:B------:R-:W-:Y:S06]  /*1730*/  @P3 BRA `(.L_x_5782) ;  /* 0x0000000000243947 */ /* 0x000fec0003800000 */
[----:B------:R-:W-:-:S04]  /*1740*/  ISETP.NE.U32.AND P4, PT, RZ, UR10, PT ;  /* 0x0000000aff007c0c */ /* 0x000fc8000bf85070 */
[----:B------:R-:W-:-:S13]  /*1750*/  ISETP.NE.AND.EX P4, PT, RZ, UR11, PT, P4 ;  /* 0x0000000bff007c0c */ /* 0x000fda000bf85340 */
[----:B------:R-:W-:Y:S05]  /*1760*/  @P4 BRA `(.L_x_5783) ;  /* 0x0000000000084947 */ /* 0x000fea0003800000 */
[----:B------:R-:W-:Y:S05]  /*1770*/  @P0 BRA `(.L_x_5784) ;  /* 0x00000000002c0947 */ /* 0x000fea0003800000 */
[----:B------:R-:W-:Y:S05]  /*1780*/  BRA `(.L_x_5785) ;  /* 0x0000000000307947 */ /* 0x000fea0003800000 */
.L_x_5783:
[----:B-----5:R-:W-:-:S04]  /*1790*/  PRMT R144, R10, 0x7632, R144 ;  /* 0x000076320a907816 */ /* 0x020fc80000000090 */
[----:B------:R-:W-:-:S05]  /*17a0*/  SHF.L.U32 R144, R144, 0x10, RZ ;  /* 0x0000001090907819 */ /* 0x000fca00000006ff */
[----:B------:R-:W-:Y:S01]  /*17b0*/  FADD.FTZ R179, R179, R144 ;  /* 0x00000090b3b37221 */ /* 0x000fe20000010000 */
[----:B------:R-:W-:Y:S06]  /*17c0*/  BRA `(.L_x_5784) ;  /* 0x0000000000187947 */ /* 0x000fec0003800000 */
.L_x_5782:
[----:B-----5:R-:W-:Y:S02]  /*17d0*/  PRMT R144, R14, 0x7632, R144 ;  /* 0x000076320e907816 */ /* 0x020fe40000000090 */
[----:B------:R-:W-:Y:S02]  /*17e0*/  @P2 PRMT R145, R10, 0x7632, R145 ;  /* 0x000076320a912816 */ /* 0x000fe40000000091 */
[----:B------:R-:W-:Y:S02]  /*17f0*/  SHF.L.U32 R144, R144, 0x10, RZ ;  /* 0x0000001090907819 */ /* 0x000fe400000006ff */
[----:B------:R-:W-:-:S03]  /*1800*/  @P2 SHF.L.U32 R146, R145, 0x10, RZ ;  /* 0x0000001091922819 */ /* 0x000fc600000006ff */
[----:B------:R-:W-:-:S04]  /*1810*/  FADD.FTZ R179, R179, R144 ;  /* 0x00000090b3b37221 */ /* 0x000fc80000010000 */
[----:B------:R-:W-:-:S07]  /*1820*/  @P2 FADD.FTZ R179, R179, R146 ;  /* 0x00000092b3b32221 */ /* 0x000fce0000010000 */
.L_x_5784:
[----:B------:R-:W-:-:S04]  /*1830*/  F2FP.BF16.F32.PACK_AB R144, RZ, R179 ;  /* 0x000000b3ff90723e */ /* 0x000fc800000010ff */
[----:B------:R-:W-:-:S07]  /*1840*/  PRMT R6, R6, 0x5410, R144 ;  /* 0x0000541006067816 */ /* 0x000fce0000000090 */
.L_x_5785:
        /* <DEDUP_REMOVED lines=8> */
.L_x_5787:
[----:B-----5:R-:W-:-:S05]  /*18d0*/  SHF.L.U32 R144, R11, 0x10, RZ ;  /* 0x000000100b907819 */ /* 0x020fca00000006ff */
[----:B------:R-:W-:Y:S01]  /*18e0*/  FADD.FTZ R181, R144, R181 ;  /* 0x000000b590b57221 */ /* 0x000fe20000010000 */
[----:B------:R-:W-:Y:S06]  /*18f0*/  BRA `(.L_x_5788) ;  /* 0x0000000000107947 */ /* 0x000fec0003800000 */
.L_x_5786:
[----:B-----5:R-:W-:Y:S02]  /*1900*/  SHF.L.U32 R144, R15, 0x10, RZ ;  /* 0x000000100f907819 */ /* 0x020fe400000006ff */
[----:B------:R-:W-:-:S03]  /*1910*/  @P2 SHF.L.U32 R146, R11, 0x10, RZ ;  /* 0x000000100b922819 */ /* 0x000fc600000006ff */
[----:B------:R-:W-:-:S04]  /*1920*/  FADD.FTZ R181, R144, R181 ;  /* 0x000000b590b57221 */ /* 0x000fc80000010000 */
[----:B------:R-:W-:-:S07]  /*1930*/  @P2 FADD.FTZ R181, R146, R181 ;  /* 0x000000b592b52221 */ /* 0x000fce0000010000 */
.L_x_5788:
[----:B------:R-:W-:-:S04]  /*1940*/  F2FP.BF16.F32.PACK_AB R144, RZ, R181 ;  /* 0x000000b5ff90723e */ /* 0x000fc800000010ff */
[----:B------:R-:W-:-:S07]  /*1950*/  PRMT R7, R144, 0x7610, R7 ;  /* 0x0000761090077816 */ /* 0x000fce0000000007 */
.L_x_5789:
[----:B------:R-:W-:Y:S01]  /*1960*/  SHF.L.U32 R183, R147, 0x10, RZ ;  /* 0x0000001093b77819 */ /* 0x000fe200000006ff */
[----:B------:R-:W-:Y:S06]  /*1970*/  @P3 BRA `(.L_x_5790) ;  /* 0x0000000000243947 */ /* 0x000fec0003800000 */
[----:B------:R-:W-:-:S04]  /*1980*/  ISETP.NE.U32.AND P4, PT, RZ, UR10, PT ;  /* 0x0000000aff007c0c */ /* 0x000fc8000bf85070 */
[----:B------:R-:W-:-:S13]  /*1990*/  ISETP.NE.AND.EX P4, PT, RZ, UR11, PT, P4 ;  /* 0x0000000bff007c0c */ /* 0x000fda000bf85340 */
[----:B------:R-:W-:Y:S05]  /*19a0*/  @P4 BRA `(.L_x_5791) ;  /* 0x0000000000084947 */ /* 0x000fea0003800000 */
[----:B------:R-:W-:Y:S05]  /*19b0*/  @P0 BRA `(.L_x_5792) ;  /* 0x00000000002c0947 */ /* 0x000fea0003800000 */
[----:B------:R-:W-:Y:S05]  /*19c0*/  BRA `(.L_x_5793) ;  /* 0x0000000000307947 */ /* 0x000fea0003800000 */
.L_x_5791:
[----:B-----5:R-:W-:-:S04]  /*19d0*/  PRMT R144, R11, 0x7632, R144 ;  /* 0x000076320b907816 */ /* 0x020fc80000000090 */
[----:B------:R-:W-:-:S05]  /*19e0*/  SHF.L.U32 R144, R144, 0x10, RZ ;  /* 0x0000001090907819 */ /* 0x000fca00000006ff */
[----:B------:R-:W-:Y:S01]  /*19f0*/  FADD.FTZ R183, R183, R144 ;  /* 0x00000090b7b77221 */ /* 0x000fe20000010000 */
[----:B------:R-:W-:Y:S06]  /*1a00*/  BRA `(.L_x_5792) ;  /* 0x0000000000187947 */ /* 0x000fec0003800000 */
.L_x_5790:
[----:B-----5:R-:W-:Y:S02]  /*1a10*/  PRMT R144, R15, 0x7632, R144 ;  /* 0x000076320f907816 */ /* 0x020fe40000000090 */
[----:B------:R-:W-:-:S03]  /*1a20*/  @P2 PRMT R145, R11, 0x7632, R145 ;  /* 0x000076320b912816 */ /* 0x000fc60000000091 */
[----:B------:R-:W-:Y:S01]  /*1a30*/  IMAD.U32 R144, R144, 0x10000, RZ ;  /* 0x0001000090907824 */ /* 0x000fe200078e00ff */
[----:B------:R-:W-:-:S03]  /*1a40*/  @P2 SHF.L.U32 R146, R145, 0x10, RZ ;  /* 0x0000001091922819 */ /* 0x000fc600000006ff */
[----:B------:R-:W-:-:S04]  /*1a50*/  FADD.FTZ R183, R183, R144 ;  /* 0x00000090b7b77221 */ /* 0x000fc80000010000 */
[----:B------:R-:W-:-:S07]  /*1a60*/  @P2 FADD.FTZ R183, R183, R146 ;  /* 0x00000092b7b72221 */ /* 0x000fce0000010000 */
.L_x_5792:
[----:B------:R-:W-:-:S04]  /*1a70*/  F2FP.BF16.F32.PACK_AB R144, RZ, R183 ;  /* 0x000000b7ff90723e */ /* 0x000fc800000010ff */
[----:B------:R-:W-:-:S07]  /*1a80*/  PRMT R7, R7, 0x5410, R144 ;  /* 0x0000541007077816 */ /* 0x000fce0000000090 */
.L_x_5793:
        /* <DEDUP_REMOVED lines=20> */
.L_x_5795:
[----:B-----5:R-:W-:-:S05]  /*1bd0*/  SHF.L.U32 R144, R8, 0x10, RZ ;  /* 0x0000001008907819 */ /* 0x020fca00000006ff */
[----:B------:R-:W-:Y:S01]  /*1be0*/  FADD.FTZ R185, R144, R185 ;  /* 0x000000b990b97221 */ /* 0x000fe20000010000 */
[----:B------:R-:W-:Y:S06]  /*1bf0*/  BRA `(.L_x_5796) ;  /* 0x0000000000107947 */ /* 0x000fec0003800000 */
.L_x_5794:
[----:B-----5:R-:W-:Y:S02]  /*1c00*/  SHF.L.U32 R144, R12, 0x10, RZ ;  /* 0x000000100c907819 */ /* 0x020fe400000006ff */
[----:B------:R-:W-:-:S03]  /*1c10*/  @P2 SHF.L.U32 R156, R8, 0x10, RZ ;  /* 0x00000010089c2819 */ /* 0x000fc600000006ff */
[----:B------:R-:W-:-:S04]  /*1c20*/  FADD.FTZ R185, R144, R185 ;  /* 0x000000b990b97221 */ /* 0x000fc80000010000 */
[----:B------:R-:W-:-:S07]  /*1c30*/  @P2 FADD.FTZ R185, R156, R185 ;  /* 0x000000b99cb92221 */ /* 0x000fce0000010000 */
.L_x_5796:
[----:B------:R-:W-:-:S04]  /*1c40*/  F2FP.BF16.F32.PACK_AB R144, RZ, R185 ;  /* 0x000000b9ff90723e */ /* 0x000fc800000010ff */
[----:B------:R-:W-:-:S07]  /*1c50*/  PRMT R4, R144, 0x7610, R4 ;  /* 0x0000761090047816 */ /* 0x000fce0000000004 */
.L_x_5797:
[----:B------:R-:W-:Y:S01]  /*1c60*/  SHF.L.U32 R187, R154, 0x10, RZ ;  /* 0x000000109abb7819 */ /* 0x000fe200000006ff */
[----:B------:R-:W-:Y:S06]  /*1c70*/  @P3 BRA `(.L_x_5798) ;  /* 0x0000000000243947 */ /* 0x000fec0003800000 */
[----:B------:R-:W-:-:S04]  /*1c80*/  ISETP.NE.U32.AND P4, PT, RZ, UR10, PT ;  /* 0x0000000aff007c0c */ /* 0x000fc8000bf85070 */
[----:B------:R-:W-:-:S13]  /*1c90*/  ISETP.NE.AND.EX P4, PT, RZ, UR11, PT, P4 ;  /* 0x0000000bff007c0c */ /* 0x000fda000bf85340 */
[----:B------:R-:W-:Y:S05]  /*1ca0*/  @P4 BRA `(.L_x_5799) ;  /* 0x0000000000084947 */ /* 0x000fea0003800000 */
[----:B------:R-:W-:Y:S05]  /*1cb0*/  @P0 BRA `(.L_x_5800) ;  /* 0x00000000002c0947 */ /* 0x000fea0003800000 */
[----:B------:R-:W-:Y:S05]  /*1cc0*/  BRA `(.L_x_5801) ;  /* 0x0000000000307947 */ /* 0x000fea0003800000 */
.L_x_5799:
[----:B-----5:R-:W-:-:S04]  /*1cd0*/  PRMT R144, R8, 0x7632, R144 ;  /* 0x0000763208907816 */ /* 0x020fc80000000090 */
[----:B------:R-:W-:-:S05]  /*1ce0*/  SHF.L.U32 R144, R144, 0x10, RZ ;  /* 0x0000001090907819 */ /* 0x000fca00000006ff */
[----:B------:R-:W-:Y:S01]  /*1cf0*/  FADD.FTZ R187, R187, R144 ;  /* 0x00000090bbbb7221 */ /* 0x000fe20000010000 */
[----:B------:R-:W-:Y:S06]  /*1d00*/  BRA `(.L_x_5800) ;  /* 0x0000000000187947 */ /* 0x000fec0003800000 */
.L_x_5798:
[----:B-----5:R-:W-:Y:S02]  /*1d10*/  PRMT R144, R12, 0x7632, R144 ;  /* 0x000076320c907816 */ /* 0x020fe40000000090 */
[----:B------:R-:W-:Y:S02]  /*1d20*/  @P2 PRMT R154, R8, 0x7632, R154 ;  /* 0x00007632089a2816 */ /* 0x000fe4000000009a */
[----:B------:R-:W-:Y:S02]  /*1d30*/  SHF.L.U32 R144, R144, 0x10, RZ ;  /* 0x0000001090907819 */ /* 0x000fe400000006ff */
[----:B------:R-:W-:-:S03]  /*1d40*/  @P2 SHF.L.U32 R154, R154, 0x10, RZ ;  /* 0x000000109a9a2819 */ /* 0x000fc600000006ff */
[----:B------:R-:W-:-:S04]  /*1d50*/  FADD.FTZ R187, R187, R144 ;  /* 0x00000090bbbb7221 */ /* 0x000fc80000010000 */
[----:B------:R-:W-:-:S07]  /*1d60*/  @P2 FADD.FTZ R187, R187, R154 ;  /* 0x0000009abbbb2221 */ /* 0x000fce0000010000 */
.L_x_5800:
[----:B------:R-:W-:-:S04]  /*1d70*/  F2FP.BF16.F32.PACK_AB R144, RZ, R187 ;  /* 0x000000bbff90723e */ /* 0x000fc800000010ff */
[----:B------:R-:W-:-:S07]  /*1d80*/  PRMT R4, R4, 0x5410, R144 ;  /* 0x0000541004047816 */ /* 0x000fce0000000090 */
.L_x_5801:
        /* <DEDUP_REMOVED lines=8> */
.L_x_5803:
[----:B-----5:R-:W-:-:S05]  /*1e10*/  SHF.L.U32 R144, R9, 0x10, RZ ;  /* 0x0000001009907819 */ /* 0x020fca00000006ff */
[----:B------:R-:W-:Y:S01]  /*1e20*/  FADD.FTZ R189, R144, R189 ;  /* 0x000000bd90bd7221 */ /* 0x000fe20000010000 */
[----:B------:R-:W-:Y:S06]  /*1e30*/  BRA `(.L_x_5804) ;  /* 0x0000000000107947 */ /* 0x000fec0003800000 */
.L_x_5802:
[----:B-----5:R-:W-:Y:S01]  /*1e40*/  SHF.L.U32 R144, R13, 0x10, RZ ;  /* 0x000000100d907819 */ /* 0x020fe200000006ff */
[----:B------:R-:W-:-:S04]  /*1e50*/  @P2 IMAD.U32 R154, R9, 0x10000, RZ ;  /* 0x00010000099a2824 */ /* 0x000fc800078e00ff */
[----:B------:R-:W-:-:S04]  /*1e60*/  FADD.FTZ R189, R144, R189 ;  /* 0x000000bd90bd7221 */ /* 0x000fc80000010000 */
[----:B------:R-:W-:-:S07]  /*1e70*/  @P2 FADD.FTZ R189, R154, R189 ;  /* 0x000000bd9abd2221 */ /* 0x000fce0000010000 */
.L_x_5804:
[----:B------:R-:W-:-:S04]  /*1e80*/  F2FP.BF16.F32.PACK_AB R144, RZ, R189 ;  /* 0x000000bdff90723e */ /* 0x000fc800000010ff */
[----:B------:R-:W-:-:S07]  /*1e90*/  PRMT R5, R144, 0x7610, R5 ;  /* 0x0000761090057816 */ /* 0x000fce0000000005 */
.L_x_5805:
[----:B------:R-:W-:Y:S01]  /*1ea0*/  SHF.L.U32 R191, R145, 0x10, RZ ;  /* 0x0000001091bf7819 */ /* 0x000fe200000006ff */
[----:B------:R-:W-:Y:S06]  /*1eb0*/  @P3 BRA `(.L_x_5806) ;  /* 0x0000000000243947 */ /* 0x000fec0003800000 */
[----:B------:R-:W-:-:S04]  /*1ec0*/  ISETP.NE.U32.AND P4, PT, RZ, UR10, PT ;  /* 0x0000000aff007c0c */ /* 0x000fc8000bf85070 */
[----:B------:R-:W-:-:S13]  /*1ed0*/  ISETP.NE.AND.EX P4, PT, RZ, UR11, PT, P4 ;  /* 0x0000000bff007c0c */ /* 0x000fda000bf85340 */
[----:B------:R-:W-:Y:S05]  /*1ee0*/  @P4 BRA `(.L_x_5807) ;  /* 0x0000000000084947 */ /* 0x000fea0003800000 */
[----:B------:R-:W-:Y:S05]  /*1ef0*/  @P0 BRA `(.L_x_5808) ;  /* 0x00000000002c0947 */ /* 0x000fea0003800000 */
[----:B------:R-:W-:Y:S05]  /*1f00*/  BRA `(.L_x_5809) ;  /* 0x0000000000307947 */ /* 0x000fea0003800000 */
.L_x_5807:
[----:B-----5:R-:W-:-:S04]  /*1f10*/  PRMT R144, R9, 0x7632, R144 ;  /* 0x0000763209907816 */ /* 0x020fc80000000090 */
[----:B------:R-:W-:-:S05]  /*1f20*/  SHF.L.U32 R144, R144, 0x10, RZ ;  /* 0x0000001090907819 */ /* 0x000fca00000006ff */
[----:B------:R-:W-:Y:S01]  /*1f30*/  FADD.FTZ R191, R191, R144 ;  /* 0x00000090bfbf7221 */ /* 0x000fe20000010000 */
[----:B------:R-:W-:Y:S06]  /*1f40*/  BRA `(.L_x_5808) ;  /* 0x0000000000187947 */ /* 0x000fec0003800000 */
.L_x_5806:
[----:B-----5:R-:W-:Y:S02]  /*1f50*/  PRMT R144, R13, 0x7632, R144 ;  /* 0x000076320d907816 */ /* 0x020fe40000000090 */
[----:B------:R-:W-:Y:S02]  /*1f60*/  @P2 PRMT R145, R9, 0x7632, R145 ;  /* 0x0000763209912816 */ /* 0x000fe40000000091 */
[----:B------:R-:W-:Y:S02]  /*1f70*/  SHF.L.U32 R144, R144, 0x10, RZ ;  /* 0x0000001090907819 */ /* 0x000fe400000006ff */
[----:B------:R-:W-:-:S03]  /*1f80*/  @P2 SHF.L.U32 R154, R145, 0x10, RZ ;  /* 0x00000010919a2819 */ /* 0x000fc600000006ff */
[----:B------:R-:W-:-:S04]  /*1f90*/  FADD.FTZ R191, R191, R144 ;  /* 0x00000090bfbf7221 */ /* 0x000fc80000010000 */
[----:B------:R-:W-:-:S07]  /*1fa0*/  @P2 FADD.FTZ R191, R191, R154 ;  /* 0x0000009abfbf2221 */ /* 0x000fce0000010000 */
.L_x_5808:
[----:B------:R-:W-:-:S04]  /*1fb0*/  F2FP.BF16.F32.PACK_AB R144, RZ, R191 ;  /* 0x000000bfff90723e */ /* 0x000fc800000010ff */
[----:B------:R-:W-:-:S07]  /*1fc0*/  PRMT R5, R5, 0x5410, R144 ;  /* 0x0000541005057816 */ /* 0x000fce0000000090 */
.L_x_5809:
        /* <DEDUP_REMOVED lines=8> */
.L_x_5811:
[----:B-----5:R-:W-:-:S05]  /*2050*/  SHF.L.U32 R144, R10, 0x10, RZ ;  /* 0x000000100a907819 */ /* 0x020fca00000006ff */
[----:B------:R-:W-:Y:S01]  /*2060*/  FADD.FTZ R193, R144, R193 ;  /* 0x000000c190c17221 */ /* 0x000fe20000010000 */
[----:B------:R-:W-:Y:S06]  /*2070*/  BRA `(.L_x_5812) ;  /* 0x0000000000107947 */ /* 0x000fec0003800000 */
.L_x_5810:
[----:B-----5:R-:W-:Y:S02]  /*2080*/  SHF.L.U32 R144, R14, 0x10, RZ ;  /* 0x000000100e907819 */ /* 0x020fe400000006ff */
[----:B------:R-:W-:-:S03]  /*2090*/  @P2 SHF.L.U32 R154, R10, 0x10, RZ ;  /* 0x000000100a9a2819 */ /* 0x000fc600000006ff */
[----:B------:R-:W-:-:S04]  /*20a0*/  FADD.FTZ R193, R144, R193 ;  /* 0x000000c190c17221 */ /* 0x000fc80000010000 */
[----:B------:R-:W-:-:S07]  /*20b0*/  @P2 FADD.FTZ R193, R154, R193 ;  /* 0x000000c19ac12221 */ /* 0x000fce0000010000 */
.L_x_5812:
[----:B------:R-:W-:-:S04]  /*20c0*/  F2FP.BF16.F32.PACK_AB R144, RZ, R193 ;  /* 0x000000c1ff90723e */ /* 0x000fc800000010ff */
[----:B------:R-:W-:-:S07]  /*20d0*/  PRMT R6, R144, 0x7610, R6 ;  /* 0x0000761090067816 */ /* 0x000fce0000000006 */
.L_x_5813:
[----:B------:R-:W-:Y:S01]  /*20e0*/  SHF.L.U32 R195, R146, 0x10, RZ ;  /* 0x0000001092c37819 */ /* 0x000fe200000006ff */
[----:B------:R-:W-:Y:S06]  /*20f0*/  @P3 BRA `(.L_x_5814) ;  /* 0x0000000000243947 */ /* 0x000fec0003800000 */
[----:B------:R-:W-:-:S04]  /*2100*/  ISETP.NE.U32.AND P4, PT, RZ, UR10, PT ;  /* 0x0000000aff007c0c */ /* 0x000fc8000bf85070 */
[----:B------:R-:W-:-:S13]  /*2110*/  ISETP.NE.AND.EX P4, PT, RZ, UR11, PT, P4 ;  /* 0x0000000bff007c0c */ /* 0x000fda000bf85340 */
[----:B------:R-:W-:Y:S05]  /*2120*/  @P4 BRA `(.L_x_5815) ;  /* 0x0000000000084947 */ /* 0x000fea0003800000 */
[----:B------:R-:W-:Y:S05]  /*2130*/  @P0 BRA `(.L_x_5816) ;  /* 0x00000000002c0947 */ /* 0x000fea0003800000 */
[----:B------:R-:W-:Y:S05]  /*2140*/  BRA `(.L_x_5817) ;  /* 0x0000000000307947 */ /* 0x000fea0003800000 */
.L_x_5815:
[----:B-----5:R-:W-:-:S04]  /*2150*/  PRMT R144, R10, 0x7632, R144 ;  /* 0x000076320a907816 */ /* 0x020fc80000000090 */
[----:B------:R-:W-:-:S05]  /*2160*/  SHF.L.U32 R144, R144, 0x10, RZ ;  /* 0x0000001090907819 */ /* 0x000fca00000006ff */
[----:B------:R-:W-:Y:S01]  /*2170*/  FADD.FTZ R195, R195, R144 ;  /* 0x00000090c3c37221 */ /* 0x000fe20000010000 */
[----:B------:R-:W-:Y:S06]  /*2180*/  BRA `(.L_x_5816) ;  /* 0x0000000000187947 */ /* 0x000fec0003800000 */
.L_x_5814:
[----:B-----5:R-:W-:Y:S02]  /*2190*/  PRMT R144, R14, 0x7632, R144 ;  /* 0x000076320e907816 */ /* 0x020fe40000000090 */
[----:B------:R-:W-:Y:S02]  /*21a0*/  @P2 PRMT R145, R10, 0x7632, R145 ;  /* 0x000076320a912816 */ /* 0x000fe40000000091 */
[----:B------:R-:W-:Y:S02]  /*21b0*/  SHF.L.U32 R144, R144, 0x10, RZ ;  /* 0x0000001090907819 */ /* 0x000fe400000006ff */
[----:B------:R-:W-:-:S03]  /*21c0*/  @P2 SHF.L.U32 R146, R145, 0x10, RZ ;  /* 0x0000001091922819 */ /* 0x000fc600000006ff */
[----:B------:R-:W-:-:S04]  /*21d0*/  FADD.FTZ R195, R195, R144 ;  /* 0x00000090c3c37221 */ /* 0x000fc80000010000 */
[----:B------:R-:W-:-:S07]  /*21e0*/  @P2 FADD.FTZ R195, R195, R146 ;  /* 0x00000092c3c32221 */ /* 0x000fce0000010000 */
.L_x_5816:
[----:B------:R-:W-:-:S04]  /*21f0*/  F2FP.BF16.F32.PACK_AB R144, RZ, R195 ;  /* 0x000000c3ff90723e */ /* 0x000fc800000010ff */
[----:B------:R-:W-:-:S07]  /*2200*/  PRMT R6, R6, 0x5410, R144 ;  /* 0x0000541006067816 */ /* 0x000fce0000000090 */
.L_x_5817:
        /* <DEDUP_REMOVED lines=8> */
.L_x_5819:
[----:B-----5:R-:W-:-:S04]  /*2290*/  IMAD.U32 R144, R11, 0x10000, RZ ;  /* 0x000100000b907824 */ /* 0x020fc800078e00ff */
[----:B------:R-:W-:Y:S01]  /*22a0*/  FADD.FTZ R197, R144, R197 ;  /* 0x000000c590c57221 */ /* 0x000fe20000010000 */
[----:B------:R-:W-:Y:S06]  /*22b0*/  BRA `(.L_x_5820) ;  /* 0x0000000000107947 */ /* 0x000fec0003800000 */
.L_x_5818:
[----:B-----5:R-:W-:Y:S02]  /*22c0*/  SHF.L.U32 R144, R15, 0x10, RZ ;  /* 0x000000100f907819 */ /* 0x020fe400000006ff */
[----:B------:R-:W-:-:S03]  /*22d0*/  @P2 SHF.L.U32 R146, R11, 0x10, RZ ;  /* 0x000000100b922819 */ /* 0x000fc600000006ff */
[----:B------:R-:W-:-:S04]  /*22e0*/  FADD.FTZ R197, R144, R197 ;  /* 0x000000c590c57221 */ /* 0x000fc80000010000 */
[----:B------:R-:W-:-:S07]  /*22f0*/  @P2 FADD.FTZ R197, R146, R197 ;  /* 0x000000c592c52221 */ /* 0x000fce0000010000 */
.L_x_5820:
[----:B------:R-:W-:-:S04]  /*2300*/  F2FP.BF16.F32.PACK_AB R144, RZ, R197 ;  /* 0x000000c5ff90723e */ /* 0x000fc800000010ff */
[----:B------:R-:W-:-:S07]  /*2310*/  PRMT R7, R144, 0x7610, R7 ;  /* 0x0000761090077816 */ /* 0x000fce0000000007 */
.L_x_5821:
[----:B------:R-:W-:Y:S01]  /*2320*/  SHF.L.U32 R199, R147, 0x10, RZ ;  /* 0x0000001093c77819 */ /* 0x000fe200000006ff */
[----:B------:R-:W-:Y:S06]  /*2330*/  @P3 BRA `(.L_x_5822) ;  /* 0x0000000000243947 */ /* 0x000fec0003800000 */
[----:B------:R-:W-:-:S04]  /*2340*/  ISETP.NE.U32.AND P4, PT, RZ, UR10, PT ;  /* 0x0000000aff007c0c */ /* 0x000fc8000bf85070 */
[----:B------:R-:W-:-:S13]  /*2350*/  ISETP.NE.AND.EX P4, PT, RZ, UR11, PT, P4 ;  /* 0x0000000bff007c0c */ /* 0x000fda000bf85340 */
[----:B------:R-:W-:Y:S05]  /*2360*/  @P4 BRA `(.L_x_5823) ;  /* 0x0000000000084947 */ /* 0x000fea0003800000 */
[----:B------:R-:W-:Y:S05]  /*2370*/  @P0 BRA `(.L_x_5824) ;  /* 0x00000000002c0947 */ /* 0x000fea0003800000 */
[----:B------:R-:W-:Y:S05]  /*2380*/  BRA `(.L_x_5825) ;  /* 0x0000000000307947 */ /* 0x000fea0003800000 */
.L_x_5823:
[----:B-----5:R-:W-:-:S04]  /*2390*/  PRMT R144, R11, 0x7632, R144 ;  /* 0x000076320b907816 */ /* 0x020fc80000000090 */
[----:B------:R-:W-:-:S05]  /*23a0*/  SHF.L.U32 R144, R144, 0x10, RZ ;  /* 0x0000001090907819 */ /* 0x000fca00000006ff */
[----:B------:R-:W-:Y:S01]  /*23b0*/  FADD.FTZ R199, R199, R144 ;  /* 0x00000090c7c77221 */ /* 0x000fe20000010000 */
[----:B------:R-:W-:Y:S06]  /*23c0*/  BRA `(.L_x_5824) ;  /* 0x0000000000187947 */ /* 0x000fec0003800000 */
.L_x_5822:
[----:B-----5:R-:W-:Y:S02]  /*23d0*/  PRMT R144, R15, 0x7632, R144 ;  /* 0x000076320f907816 */ /* 0x020fe40000000090 */
[----:B------:R-:W-:Y:S02]  /*23e0*/  @P2 PRMT R145, R11, 0x7632, R145 ;  /* 0x000076320b912816 */ /* 0x000fe40000000091 */
[----:B------:R-:W-:Y:S02]  /*23f0*/  SHF.L.U32 R144, R144, 0x10, RZ ;  /* 0x0000001090907819 */ /* 0x000fe400000006ff */
[----:B------:R-:W-:-:S03]  /*2400*/  @P2 SHF.L.U32 R146, R145, 0x10, RZ ;  /* 0x0000001091922819 */ /* 0x000fc600000006ff */
[----:B------:R-:W-:-:S04]  /*2410*/  FADD.FTZ R199, R199, R144 ;  /* 0x00000090c7c77221 */ /* 0x000fc80000010000 */
[----:B------:R-:W-:-:S07]  /*2420*/  @P2 FADD.FTZ R199, R199, R146 ;  /* 0x00000092c7c72221 */ /* 0x000fce0000010000 */
.L_x_5824:
[----:B------:R-:W-:-:S04]  /*2430*/  F2FP.BF16.F32.PACK_AB R144, RZ, R199 ;  /* 0x000000c7ff90723e */ /* 0x000fc800000010ff */
[----:B------:R-:W-:-:S07]  /*2440*/  PRMT R7, R7, 0x5410, R144 ;  /* 0x0000541007077816 */ /* 0x000fce0000000090 */
.L_x_5825:
[----:B------:R-:W0:Y:S01]  /*2450*/  @P0 LDC.64 R200, c[0x0][0x238] ;  /* 0x00008e00ffc80b82 */ /* 0x000e220000000a00 */
[C---:B------:R-:W-:Y:S02]  /*2460*/  @P0 IADD3 R145, R152.reuse, 0x200, RZ ;  /* 0x0000020098910810 */ /* 0x040fe40007ffe0ff */
[----:B------:R-:W-:-:S05]  /*2470*/  IADD3 R154, R152, 0x300, RZ ;  /* 0x00000300989a7810 */ /* 0x000fca0007ffe0ff */
[----:B------:R-:W1:Y:S08]  /*2480*/  @P1 LDC.64 R202, c[0x0][0x228] ;  /* 0x00008a00ffca1b82 */ /* 0x000e700000000a00 */
[----:B------:R-:W2:Y:S01]  /*2490*/  @P2 LDC.64 R204, c[0x0][0x230] ;  /* 0x00008c00ffcc2b82 */ /* 0x000ea20000000a00 */
[----:B0-----:R-:W-:-:S04]  /*24a0*/  @P0 IMAD.WIDE.U32 R200, R145, 0x10, R200 ;  /* 0x0000001091c80825 */ /* 0x001fc800078e00c8 */
[C---:B------:R-:W-:Y:S01]  /*24b0*/  IMAD.WIDE.U32 R144, R154.reuse, 0x10, R148 ;  /* 0x000000109a907825 */ /* 0x040fe200078e0094 */
[----:B------:R0:W-:Y:S03]  /*24c0*/  @P0 STG.E.128 desc[UR4][R200.64], R4 ;  /* 0x00000004c8000986 */ /* 0x0001e6000c101d04 */
[C---:B-1----:R-:W-:Y:S02]  /*24d0*/  @P1 IMAD.WIDE.U32 R202, R154.reuse, 0x10, R202 ;  /* 0x000000109aca1825 */ /* 0x042fe400078e00ca */
        /* <DEDUP_REMOVED lines=12> */
.L_x_5827:
[----:B-----5:R-:W-:-:S05]  /*25a0*/  SHF.L.U32 R144, R8, 0x10, RZ ;  /* 0x0000001008907819 */ /* 0x020fca00000006ff */
[----:B------:R-:W-:Y:S01]  /*25b0*/  FADD.FTZ R149, R144, R149 ;  /* 0x0000009590957221 */ /* 0x000fe20000010000 */
[----:B------:R-:W-:Y:S06]  /*25c0*/  BRA `(.L_x_5828) ;  /* 0x0000000000107947 */ /* 0x000fec0003800000 */
.L_x_5826:
[----:B-----5:R-:W-:Y:S02]  /*25d0*/  SHF.L.U32 R144, R12, 0x10, RZ ;  /* 0x000000100c907819 */ /* 0x020fe400000006ff */
[----:B------:R-:W-:-:S03]  /*25e0*/  @P2 SHF.L.U32 R156, R8, 0x10, RZ ;  /* 0x00000010089c2819 */ /* 0x000fc600000006ff */
[----:B------:R-:W-:-:S04]  /*25f0*/  FADD.FTZ R149, R144, R149 ;  /* 0x0000009590957221 */ /* 0x000fc80000010000 */
[----:B------:R-:W-:-:S07]  /*2600*/  @P2 FADD.FTZ R149, R156, R149 ;  /* 0x000000959c952221 */ /* 0x000fce0000010000 */
.L_x_5828:
[----:B------:R-:W-:-:S04]  /*2610*/  F2FP.BF16.F32.PACK_AB R144, RZ, R149 ;  /* 0x00000095ff90723e */ /* 0x000fc800000010ff */
[----:B------:R-:W-:-:S07]  /*2620*/  PRMT R4, R144, 0x7610, R4 ;  /* 0x0000761090047816 */ /* 0x000fce0000000004 */
.L_x_5829:
[----:B------:R-:W-:Y:S01]  /*2630*/  SHF.L.U32 R201, R148, 0x10, RZ ;  /* 0x0000001094c97819 */ /* 0x000fe200000006ff */
[----:B------:R-:W-:Y:S06]  /*2640*/  @P3 BRA `(.L_x_5830) ;  /* 0x0000000000243947 */ /* 0x000fec0003800000 */
[----:B------:R-:W-:-:S04]  /*2650*/  ISETP.NE.U32.AND P4, PT, RZ, UR10, PT ;  /* 0x0000000aff007c0c */ /* 0x000fc8000bf85070 */
[----:B------:R-:W-:-:S13]  /*2660*/  ISETP.NE.AND.EX P4, PT, RZ, UR11, PT, P4 ;  /* 0x0000000bff007c0c */ /* 0x000fda000bf85340 */
[----:B------:R-:W-:Y:S05]  /*2670*/  @P4 BRA `(.L_x_5831) ;  /* 0x0000000000084947 */ /* 0x000fea0003800000 */
[----:B------:R-:W-:Y:S05]  /*2680*/  @P0 BRA `(.L_x_5832) ;  /* 0x00000000002c0947 */ /* 0x000fea0003800000 */
[----:B------:R-:W-:Y:S05]  /*2690*/  BRA `(.L_x_5833) ;  /* 0x0000000000307947 */ /* 0x000fea0003800000 */
.L_x_5831:
[----:B-----5:R-:W-:-:S05]  /*26a0*/  PRMT R144, R8, 0x7632, R144 ;  /* 0x0000763208907816 */ /* 0x020fca0000000090 */
[----:B------:R-:W-:-:S04]  /*26b0*/  IMAD.U32 R144, R144, 0x10000, RZ ;  /* 0x0001000090907824 */ /* 0x000fc800078e00ff */
[----:B------:R-:W-:Y:S01]  /*26c0*/  FADD.FTZ R201, R201, R144 ;  /* 0x00000090c9c97221 */ /* 0x000fe20000010000 */
[----:B------:R-:W-:Y:S06]  /*26d0*/  BRA `(.L_x_5832) ;  /* 0x0000000000187947 */ /* 0x000fec0003800000 */
.L_x_5830:
[----:B-----5:R-:W-:Y:S02]  /*26e0*/  PRMT R144, R12, 0x7632, R144 ;  /* 0x000076320c907816 */ /* 0x020fe40000000090 */
[----:B------:R-:W-:Y:S02]  /*26f0*/  @P2 PRMT R148, R8, 0x7632, R148 ;  /* 0x0000763208942816 */ /* 0x000fe40000000094 */
[----:B------:R-:W-:Y:S02]  /*2700*/  SHF.L.U32 R144, R144, 0x10, RZ ;  /* 0x0000001090907819 */ /* 0x000fe400000006ff */
[----:B------:R-:W-:-:S03]  /*2710*/  @P2 SHF.L.U32 R148, R148, 0x10, RZ ;  /* 0x0000001094942819 */ /* 0x000fc600000006ff */
[----:B------:R-:W-:-:S04]  /*2720*/  FADD.FTZ R201, R201, R144 ;  /* 0x00000090c9c97221 */ /* 0x000fc80000010000 */
[----:B------:R-:W-:-:S07]  /*2730*/  @P2 FADD.FTZ R201, R201, R148 ;  /* 0x00000094c9c92221 */ /* 0x000fce0000010000 */
.L_x_5832:
[----:B------:R-:W-:-:S04]  /*2740*/  F2FP.BF16.F32.PACK_AB R144, RZ, R201 ;  /* 0x000000c9ff90723e */ /* 0x000fc800000010ff */
[----:B------:R-:W-:-:S07]  /*2750*/  PRMT R4, R4, 0x5410, R144 ;  /* 0x0000541004047816 */ /* 0x000fce0000000090 */
.L_x_5833:
        /* <DEDUP_REMOVED lines=8> */
.L_x_5835:
[----:B-----5:R-:W-:-:S05]  /*27e0*/  SHF.L.U32 R144, R9, 0x10, RZ ;  /* 0x0000001009907819 */ /* 0x020fca00000006ff */
[----:B------:R-:W-:Y:S01]  /*27f0*/  FADD.FTZ R203, R144, R203 ;  /* 0x000000cb90cb7221 */ /* 0x000fe20000010000 */
[----:B------:R-:W-:Y:S06]  /*2800*/  BRA `(.L_x_5836) ;  /* 0x0000000000107947 */ /* 0x000fec0003800000 */
.L_x_5834:
[----:B-----5:R-:W-:Y:S02]  /*2810*/  SHF.L.U32 R144, R13, 0x10, RZ ;  /* 0x000000100d907819 */ /* 0x020fe400000006ff */
[----:B------:R-:W-:-:S03]  /*2820*/  @P2 SHF.L.U32 R148, R9, 0x10, RZ ;  /* 0x0000001009942819 */ /* 0x000fc600000006ff */
[----:B------:R-:W-:-:S04]  /*2830*/  FADD.FTZ R203, R144, R203 ;  /* 0x000000cb90cb7221 */ /* 0x000fc80000010000 */
[----:B------:R-:W-:-:S07]  /*2840*/  @P2 FADD.FTZ R203, R148, R203 ;  /* 0x000000cb94cb2221 */ /* 0x000fce0000010000 */
.L_x_5836:
[----:B------:R-:W-:-:S04]  /*2850*/  F2FP.BF16.F32.PACK_AB R144, RZ, R203 ;  /* 0x000000cbff90723e */ /* 0x000fc800000010ff */
[----:B------:R-:W-:-:S07]  /*2860*/  PRMT R5, R144, 0x7610, R5 ;  /* 0x0000761090057816 */ /* 0x000fce0000000005 */
.L_x_5837:
[----:B------:R-:W-:Y:S01]  /*2870*/  SHF.L.U32 R145, R145, 0x10, RZ ;  /* 0x0000001091917819 */ /* 0x000fe200000006ff */
[----:B------:R-:W-:Y:S06]  /*2880*/  @P3 BRA `(.L_x_5838) ;  /* 0x0000000000243947 */ /* 0x000fec0003800000 */
[----:B------:R-:W-:-:S04]  /*2890*/  ISETP.NE.U32.AND P4, PT, RZ, UR10, PT ;  /* 0x0000000aff007c0c */ /* 0x000fc8000bf85070 */
[----:B------:R-:W-:-:S13]  /*28a0*/  ISETP.NE.AND.EX P4, PT, RZ, UR11, PT, P4 ;  /* 0x0000000bff007c0c */ /* 0x000fda000bf85340 */
[----:B------:R-:W-:Y:S05]  /*28b0*/  @P4 BRA `(.L_x_5839) ;  /* 0x0000000000084947 */ /* 0x000fea0003800000 */
[----:B------:R-:W-:Y:S05]  /*28c0*/  @P0 BRA `(.L_x_5840) ;  /* 0x00000000002c0947 */ /* 0x000fea0003800000 */
[----:B------:R-:W-:Y:S05]  /*28d0*/  BRA `(.L_x_5841) ;  /* 0x0000000000307947 */ /* 0x000fea0003800000 */
.L_x_5839:
[----:B-----5:R-:W-:-:S04]  /*28e0*/  PRMT R144, R9, 0x7632, R144 ;  /* 0x0000763209907816 */ /* 0x020fc80000000090 */
[----:B------:R-:W-:-:S05]  /*28f0*/  SHF.L.U32 R144, R144, 0x10, RZ ;  /* 0x0000001090907819 */ /* 0x000fca00000006ff */
[----:B------:R-:W-:Y:S01]  /*2900*/  FADD.FTZ R145, R145, R144 ;  /* 0x0000009091917221 */ /* 0x000fe20000010000 */
[----:B------:R-:W-:Y:S06]  /*2910*/  BRA `(.L_x_5840) ;  /* 0x0000000000187947 */ /* 0x000fec0003800000 */
.L_x_5838:
[----:B-----5:R-:W-:Y:S02]  /*2920*/  PRMT R144, R13, 0x7632, R144 ;  /* 0x000076320d907816 */ /* 0x020fe40000000090 */
[----:B------:R-:W-:Y:S02]  /*2930*/  @P2 PRMT R148, R9, 0x7632, R148 ;  /* 0x0000763209942816 */ /* 0x000fe40000000094 */
[----:B------:R-:W-:Y:S02]  /*2940*/  SHF.L.U32 R144, R144, 0x10, RZ ;  /* 0x0000001090907819 */ /* 0x000fe400000006ff */
[----:B------:R-:W-:-:S03]  /*2950*/  @P2 SHF.L.U32 R148, R148, 0x10, RZ ;  /* 0x0000001094942819 */ /* 0x000fc600000006ff */
[----:B------:R-:W-:-:S04]  /*2960*/  FADD.FTZ R145, R145, R144 ;  /* 0x0000009091917221 */ /* 0x000fc80000010000 */
[----:B------:R-:W-:-:S07]  /*2970*/  @P2 FADD.FTZ R145, R145, R148 ;  /* 0x0000009491912221 */ /* 0x000fce0000010000 */
.L_x_5840:
[----:B------:R-:W-:-:S04]  /*2980*/  F2FP.BF16.F32.PACK_AB R144, RZ, R145 ;  /* 0x00000091ff90723e */ /* 0x000fc800000010ff */
[----:B------:R-:W-:-:S07]  /*2990*/  PRMT R5, R5, 0x5410, R144 ;  /* 0x0000541005057816 */ /* 0x000fce0000000090 */
.L_x_5841:
        /* <DEDUP_REMOVED lines=8> */
.L_x_5843:
[----:B-----5:R-:W-:-:S05]  /*2a20*/  SHF.L.U32 R144, R10, 0x10, RZ ;  /* 0x000000100a907819 */ /* 0x020fca00000006ff */
[----:B------:R-:W-:Y:S01]  /*2a30*/  FADD.FTZ R205, R144, R205 ;  /* 0x000000cd90cd7221 */ /* 0x000fe20000010000 */
[----:B------:R-:W-:Y:S06]  /*2a40*/  BRA `(.L_x_5844) ;  /* 0x0000000000107947 */ /* 0x000fec0003800000 */
.L_x_5842:
[----:B-----5:R-:W-:Y:S01]  /*2a50*/  SHF.L.U32 R144, R14, 0x10, RZ ;  /* 0x000000100e907819 */ /* 0x020fe200000006ff */
[----:B------:R-:W-:-:S04]  /*2a60*/  @P2 IMAD.U32 R148, R10, 0x10000, RZ ;  /* 0x000100000a942824 */ /* 0x000fc800078e00ff */
[----:B------:R-:W-:-:S04]  /*2a70*/  FADD.FTZ R205, R144, R205 ;  /* 0x000000cd90cd7221 */ /* 0x000fc80000010000 */
[----:B------:R-:W-:-:S07]  /*2a80*/  @P2 FADD.FTZ R205, R148, R205 ;  /* 0x000000cd94cd2221 */ /* 0x000fce0000010000 */
.L_x_5844:
[----:B------:R-:W-:-:S04]  /*2a90*/  F2FP.BF16.F32.PACK_AB R144, RZ, R205 ;  /* 0x000000cdff90723e */ /* 0x000fc800000010ff */
[----:B------:R-:W-:-:S07]  /*2aa0*/  PRMT R6, R144, 0x7610, R6 ;  /* 0x0000761090067816 */ /* 0x000fce0000000006 */
.L_x_5845:
[----:B------:R-:W-:Y:S01]  /*2ab0*/  SHF.L.U32 R207, R146, 0x10, RZ ;  /* 0x0000001092cf7819 */ /* 0x000fe200000006ff */
[----:B------:R-:W-:Y:S06]  /*2ac0*/  @P3 BRA `(.L_x_5846) ;  /* 0x0000000000243947 */ /* 0x000fec0003800000 */
[----:B------:R-:W-:-:S04]  /*2ad0*/  ISETP.NE.U32.AND P4, PT, RZ, UR10, PT ;  /* 0x0000000aff007c0c */ /* 0x000fc8000bf85070 */
[----:B------:R-:W-:-:S13]  /*2ae0*/  ISETP.NE.AND.EX P4, PT, RZ, UR11, PT, P4 ;  /* 0x0000000bff007c0c */ /* 0x000fda000bf85340 */
[----:B------:R-:W-:Y:S05]  /*2af0*/  @P4 BRA `(.L_x_5847) ;  /* 0x0000000000084947 */ /* 0x000fea0003800000 */
[----:B------:R-:W-:Y:S05]  /*2b00*/  @P0 BRA `(.L_x_5848) ;  /* 0x00000000002c0947 */ /* 0x000fea0003800000 */
[----:B------:R-:W-:Y:S05]  /*2b10*/  BRA `(.L_x_5849) ;  /* 0x0000000000307947 */ /* 0x000fea0003800000 */
.L_x_5847:
[----:B-----5:R-:W-:-:S04]  /*2b20*/  PRMT R144, R10, 0x7632, R144 ;  /* 0x000076320a907816 */ /* 0x020fc80000000090 */
[----:B------:R-:W-:-:S05]  /*2b30*/  SHF.L.U32 R144, R144, 0x10, RZ ;  /* 0x0000001090907819 */ /* 0x000fca00000006ff */
[----:B------:R-:W-:Y:S01]  /*2b40*/  FADD.FTZ R207, R207, R144 ;  /* 0x00000090cfcf7221 */ /* 0x000fe20000010000 */
[----:B------:R-:W-:Y:S06]  /*2b50*/  BRA `(.L_x_5848) ;  /* 0x0000000000187947 */ /* 0x000fec0003800000 */
.L_x_5846:
[----:B-----5:R-:W-:Y:S02]  /*2b60*/  PRMT R144, R14, 0x7632, R144 ;  /* 0x000076320e907816 */ /* 0x020fe40000000090 */
[----:B------:R-:W-:Y:S02]  /*2b70*/  @P2 PRMT R146, R10, 0x7632, R146 ;  /* 0x000076320a922816 */ /* 0x000fe40000000092 */
[----:B------:R-:W-:Y:S02]  /*2b80*/  SHF.L.U32 R144, R144, 0x10, RZ ;  /* 0x0000001090907819 */ /* 0x000fe400000006ff */
[----:B------:R-:W-:-:S03]  /*2b90*/  @P2 SHF.L.U32 R146, R146, 0x10, RZ ;  /* 0x0000001092922819 */ /* 0x000fc600000006ff */
[----:B------:R-:W-:-:S04]  /*2ba0*/  FADD.FTZ R207, R207, R144 ;  /* 0x00000090cfcf7221 */ /* 0x000fc80000010000 */
[----:B------:R-:W-:-:S07]  /*2bb0*/  @P2 FADD.FTZ R207, R207, R146 ;  /* 0x00000092cfcf2221 */ /* 0x000fce0000010000 */
.L_x_5848:
[----:B------:R-:W-:-:S04]  /*2bc0*/  F2FP.BF16.F32.PACK_AB R144, RZ, R207 ;  /* 0x000000cfff90723e */ /* 0x000fc800000010ff */
[----:B------:R-:W-:-:S07]  /*2bd0*/  PRMT R6, R6, 0x5410, R144 ;  /* 0x0000541006067816 */ /* 0x000fce0000000090 */
.L_x_5849:
        /* <DEDUP_REMOVED lines=8> */
.L_x_5851:
[----:B-----5:R-:W-:-:S05]  /*2c60*/  SHF.L.U32 R144, R11, 0x10, RZ ;  /* 0x000000100b907819 */ /* 0x020fca00000006ff */
[----:B------:R-:W-:Y:S01]  /*2c70*/  FADD.FTZ R209, R144, R209 ;  /* 0x000000d190d17221 */ /* 0x000fe20000010000 */
[----:B------:R-:W-:Y:S06]  /*2c80*/  BRA `(.L_x_5852) ;  /* 0x0000000000107947 */ /* 0x000fec0003800000 */
.L_x_5850:
[----:B-----5:R-:W-:Y:S02]  /*2c90*/  SHF.L.U32 R144, R15, 0x10, RZ ;  /* 0x000000100f907819 */ /* 0x020fe400000006ff */
[----:B------:R-:W-:-:S03]  /*2ca0*/  @P2 SHF.L.U32 R146, R11, 0x10, RZ ;  /* 0x000000100b922819 */ /* 0x000fc600000006ff */
[----:B------:R-:W-:-:S04]  /*2cb0*/  FADD.FTZ R209, R144, R209 ;  /* 0x000000d190d17221 */ /* 0x000fc80000010000 */
[----:B------:R-:W-:-:S07]  /*2cc0*/  @P2 FADD.FTZ R209, R146, R209 ;  /* 0x000000d192d12221 */ /* 0x000fce0000010000 */
.L_x_5852:
[----:B------:R-:W-:-:S04]  /*2cd0*/  F2FP.BF16.F32.PACK_AB R144, RZ, R209 ;  /* 0x000000d1ff90723e */ /* 0x000fc800000010ff */
[----:B------:R-:W-:-:S07]  /*2ce0*/  PRMT R7, R144, 0x7610, R7 ;  /* 0x0000761090077816 */ /* 0x000fce0000000007 */
.L_x_5853:
[----:B------:R-:W-:Y:S01]  /*2cf0*/  SHF.L.U32 R147, R147, 0x10, RZ ;  /* 0x0000001093937819 */ /* 0x000fe200000006ff */
[----:B------:R-:W-:Y:S06]  /*2d00*/  @P3 BRA `(.L_x_5854) ;  /* 0x0000000000243947 */ /* 0x000fec0003800000 */
[----:B------:R-:W-:-:S04]  /*2d10*/  ISETP.NE.U32.AND P2, PT, RZ, UR10, PT ;  /* 0x0000000aff007c0c */ /* 0x000fc8000bf45070 */
[----:B------:R-:W-:-:S13]  /*2d20*/  ISETP.NE.AND.EX P2, PT, RZ, UR11, PT, P2 ;  /* 0x0000000bff007c0c */ /* 0x000fda000bf45320 */
[----:B------:R-:W-:Y:S05]  /*2d30*/  @P2 BRA `(.L_x_5855) ;  /* 0x0000000000082947 */ /* 0x000fea0003800000 */
[----:B------:R-:W-:Y:S05]  /*2d40*/  @P0 BRA `(.L_x_5856) ;  /* 0x00000000002c0947 */ /* 0x000fea0003800000 */
[----:B------:R-:W-:Y:S05]  /*2d50*/  BRA `(.L_x_5857) ;  /* 0x0000000000307947 */ /* 0x000fea0003800000 */
.L_x_5855:
[----:B-----5:R-:W-:-:S04]  /*2d60*/  PRMT R144, R11, 0x7632, R144 ;  /* 0x000076320b907816 */ /* 0x020fc80000000090 */
[----:B------:R-:W-:-:S05]  /*2d70*/  SHF.L.U32 R144, R144, 0x10, RZ ;  /* 0x0000001090907819 */ /* 0x000fca00000006ff */
[----:B------:R-:W-:Y:S01]  /*2d80*/  FADD.FTZ R147, R147, R144 ;  /* 0x0000009093937221 */ /* 0x000fe20000010000 */
[----:B------:R-:W-:Y:S06]  /*2d90*/  BRA `(.L_x_5856) ;  /* 0x0000000000187947 */ /* 0x000fec0003800000 */
.L_x_5854:
[----:B-----5:R-:W-:Y:S02]  /*2da0*/  PRMT R144, R15, 0x7632, R144 ;  /* 0x000076320f907816 */ /* 0x020fe40000000090 */
[----:B------:R-:W-:Y:S02]  /*2db0*/  @P2 PRMT R146, R11, 0x7632, R146 ;  /* 0x000076320b922816 */ /* 0x000fe40000000092 */
[----:B------:R-:W-:Y:S02]  /*2dc0*/  SHF.L.U32 R144, R144, 0x10, RZ ;  /* 0x0000001090907819 */ /* 0x000fe400000006ff */
[----:B------:R-:W-:-:S03]  /*2dd0*/  @P2 SHF.L.U32 R146, R146, 0x10, RZ ;  /* 0x0000001092922819 */ /* 0x000fc600000006ff */
[----:B------:R-:W-:-:S04]  /*2de0*/  FADD.FTZ R147, R147, R144 ;  /* 0x0000009093937221 */ /* 0x000fc80000010000 */
[----:B------:R-:W-:-:S07]  /*2df0*/  @P2 FADD.FTZ R147, R147, R146 ;  /* 0x0000009293932221 */ /* 0x000fce0000010000 */
.L_x_5856:
[----:B------:R-:W-:-:S04]  /*2e00*/  F2FP.BF16.F32.PACK_AB R144, RZ, R147 ;  /* 0x00000093ff90723e */ /* 0x000fc800000010ff */
[----:B------:R-:W-:-:S07]  /*2e10*/  PRMT R7, R7, 0x5410, R144 ;  /* 0x0000541007077816 */ /* 0x000fce0000000090 */
.L_x_5857:
[----:B------:R-:W-:Y:S01]  /*2e20*/  FADD.FTZ R144, RZ, R151 ;  /* 0x00000097ff907221 */ /* 0x000fe20000010000 */
[----:B------:R-:W0:Y:S01]  /*2e30*/  @P0 LDC.64 R210, c[0x0][0x238] ;  /* 0x00008e00ffd20b82 */ /* 0x000e220000000a00 */
[----:B------:R-:W-:Y:S01]  /*2e40*/  @P0 IADD3 R213, R152, 0x300, RZ ;  /* 0x0000030098d50810 */ /* 0x000fe20007ffe0ff */
[----:B------:R-:W-:Y:S01]  /*2e50*/  UMOV UR14, 0xffffffff ;  /* 0xffffffff000e7882 */ /* 0x000fe20000000000 */
[----:B------:R-:W-:Y:S01]  /*2e60*/  FADD.FTZ R144, R144, R155 ;  /* 0x0000009b90907221 */ /* 0x000fe20000010000 */
[----:B------:R-:W-:Y:S02]  /*2e70*/  LOP3.LUT P2, RZ, R0, 0xff, RZ, 0xc0, !PT ;  /* 0x000000ff00ff7812 */ /* 0x000fe4000784c0ff */
[----:B------:R-:W-:Y:S01]  /*2e80*/  LOP3.LUT P3, RZ, R150, 0x1f, RZ, 0xc0, !PT ;  /* 0x0000001f96ff7812 */ /* 0x000fe2000786c0ff */
[----:B------:R-:W-:-:S04]  /*2e90*/  FADD.FTZ R144, R144, R157 ;  /* 0x0000009d90907221 */ /* 0x000fc80000010000 */
[----:B------:R-:W-:-:S04]  /*2ea0*/  FADD.FTZ R144, R144, R159 ;  /* 0x0000009f90907221 */ /* 0x000fc80000010000 */
[----:B------:R-:W-:-:S04]  /*2eb0*/  FADD.FTZ R144, R144, R161 ;  /* 0x000000a190907221 */ /* 0x000fc80000010000 */
[----:B------:R-:W-:-:S04]  /*2ec0*/  FADD.FTZ R144, R144, R163 ;  /* 0x000000a390907221 */ /* 0x000fc80000010000 */
[----:B------:R-:W-:Y:S01]  /*2ed0*/  FADD.FTZ R144, R144, R165 ;  /* 0x000000a590907221 */ /* 0x000fe20000010000 */
[----:B0-----:R-:W-:-:S04]  /*2ee0*/  @P0 IMAD.WIDE.U32 R210, R213, 0x10, R210 ;  /* 0x00000010d5d20825 */ /* 0x001fc800078e00d2 */
[----:B------:R-:W-:Y:S01]  /*2ef0*/  FADD.FTZ R144, R144, R167 ;  /* 0x000000a790907221 */ /* 0x000fe20000010000 */
[----:B------:R0:W-:Y:S03]  /*2f00*/  @P0 STG.E.128 desc[UR4][R210.64], R4 ;  /* 0x00000004d2000986 */ /* 0x0001e6000c101d04 */
        /* <DEDUP_REMOVED lines=21> */
[----:B------:R-:W-:-:S03]  /*3060*/  SHF.R.U32.HI R144, RZ, 0x5, R150 ;  /* 0x00000005ff907819 */ /* 0x000fc60000011696 */
[----:B------:R-:W-:Y:S01]  /*3070*/  FADD.FTZ R0, R0, R207 ;  /* 0x000000cf00007221 */ /* 0x000fe20000010000 */
[----:B------:R-:W-:-:S03]  /*3080*/  LOP3.LUT R146, R144, 0x7fffff8, RZ, 0xc0, !PT ;  /* 0x07fffff890927812 */ /* 0x000fc600078ec0ff */
[----:B------:R-:W-:Y:S02]  /*3090*/  FADD.FTZ R0, R0, R209 ;  /* 0x000000d100007221 */ /* 0x000fe40000010000 */
[----:B------:R-:W-:Y:S02]  /*30a0*/  @!P2 VIADD R146, R146, 0x8 ;  /* 0x000000089292a836 */ /* 0x000fe40000000000 */
        /* <DEDUP_REMOVED lines=86> */
.L_x_5870:
[----:B------:R-:W2:Y:S01]  /*3610*/  @!P3 S2R R211, SR_CgaCtaId ;  /* 0x0000000000d3b919 */ /* 0x000ea20000008800 */
[----:B------:R-:W-:Y:S01]  /*3620*/  LOP3.LUT R213, R150, 0x1f, RZ, 0xc0, !PT ;  /* 0x0000001f96d57812 */ /* 0x000fe200078ec0ff */
[----:B------:R-:W-:Y:S05]  /*3630*/  WARPSYNC.ALL ;  /* 0x0000000000007948 */ /* 0x000fea0003800000 */
[----:B------:R-:W-:Y:S02]  /*3640*/  ISETP.GT.U32.AND P4, PT, R213, 0x7, PT ;  /* 0x00000007d500780c */ /* 0x000fe40003f84070 */
[----:B------:R-:W-:Y:S02]  /*3650*/  @!P3 MOV R0, 0x400 ;  /* 0x000004000000b802 */ /* 0x000fe40000000f00 */
[----:B------:R-:W-:-:S09]  /*3660*/  LOP3.LUT R217, R144, 0x7, RZ, 0xc0, !PT ;  /* 0x0000000790d97812 */ /* 0x000fd200078ec0ff */
[----:B------:R-:W3:Y:S01]  /*3670*/  @!P4 S2R R219, SR_CgaCtaId ;  /* 0x0000000000dbc919 */ /* 0x000ee20000008800 */
[----:B------:R-:W-:Y:S02]  /*3680*/  @!P4 MOV R144, 0x400 ;  /* 0x000004000090c802 */ /* 0x000fe40000000f00 */
[----:B--2---:R-:W-:Y:S02]  /*3690*/  @!P3 LEA R211, R211, R0, 0x18 ;  /* 0x00000000d3d3b211 */ /* 0x004fe400078ec0ff */
[C---:B------:R-:W-:Y:S02]  /*36a0*/  @!P3 IADD3 R0, R146.reuse, R217, RZ ;  /* 0x000000d99200b210 */ /* 0x040fe40007ffe0ff */
[----:B------:R-:W-:Y:S02]  /*36b0*/  @!P4 IADD3 R146, R146, R213, RZ ;  /* 0x000000d59292c210 */ /* 0x000fe40007ffe0ff */
[----:B------:R-:W-:Y:S02]  /*36c0*/  CS2R R212, SRZ ;  /* 0x0000000000d47805 */ /* 0x000fe4000001ff00 */
[----:B------:R-:W-:Y:S01]  /*36d0*/  @!P3 LEA R0, R0, R211, 0x3 ;  /* 0x000000d30000b211 */ /* 0x000fe200078e18ff */
[----:B-1----:R-:W-:-:S05]  /*36e0*/  FADD.FTZ R211, R156, R215 ;  /* 0x000000d79cd37221 */ /* 0x002fca0000010000 */
[----:B------:R-:W-:Y:S01]  /*36f0*/  @!P3 STS.64 [R0], R210 ;  /* 0x000000d20000b388 */ /* 0x000fe20000000a00 */
[----:B------:R-:W-:Y:S01]  /*3700*/  BAR.SYNC.DEFER_BLOCKING 0x0 ;  /* 0x0000000000007b1d */ /* 0x000fe20000010000 */
[----:B------:R-:W-:Y:S02]  /*3710*/  LOP3.LUT P3, RZ, R217, 0x1f, R150, 0xf8, !PT ;  /* 0x0000001fd9ff7812 */ /* 0x000fe4000786f896 */
[----:B---3--:R-:W-:Y:S01]  /*3720*/  @!P4 LEA R219, R219, R144, 0x18 ;  /* 0x00000090dbdbc211 */ /* 0x008fe200078ec0ff */
[----:B------:R-:W-:-:S03]  /*3730*/  HFMA2.MMA R144, -RZ, RZ, 0, 0 ;  /* 0x00000000ff907435 */ /* 0x000fc600000001ff */
[----:B------:R-:W-:-:S03]  /*3740*/  @!P4 LEA R146, R146, R219, 0x3 ;  /* 0x000000db9292c211 */ /* 0x000fc600078e18ff */
[----:B------:R-:W-:-:S05]  /*3750*/  @!P4 MOV R144, 0x400 ;  /* 0x000004000090c802 */ /* 0x000fca0000000f00 */
[----:B------:R-:W1:Y:S04]  /*3760*/  SHFL.DOWN PT, R215, R144, 0x4, 0x1f ;  /* 0x08801f0090d77f89 */ /* 0x000e6800000e0000 */
[----:B------:R2:W3:Y:S02]  /*3770*/  @!P4 LDS.64 R212, [R146] ;  /* 0x0000000092d4c984 */ /* 0x0004e40000000a00 */
[-C--:B--2---:R-:W-:Y:S02]  /*3780*/  I2FP.F32.S32 R146, R144.reuse ;  /* 0x0000009000927245 */ /* 0x084fe40000201400 */
[----:B-1----:R-:W-:Y:S02]  /*3790*/  IADD3 R148, R215, R144, RZ ;  /* 0x00000090d7947210 */ /* 0x002fe40007ffe0ff */
[----:B------:R-:W-:-:S02]  /*37a0*/  I2FP.F32.S32 R160, R215 ;  /* 0x000000d700a07245 */ /* 0x000fc40000201400 */
[----:B0-----:R-:W-:Y:S01]  /*37b0*/  I2FP.F32.S32 R156, R148 ;  /* 0x00000094009c7245 */ /* 0x001fe20000201400 */
[----:B------:R-:W0:Y:S03]  /*37c0*/  SHFL.DOWN PT, R215, R148, 0x2, 0x1f ;  /* 0x08401f0094d77f89 */ /* 0x000e2600000e0000 */
[----:B------:R-:W1:Y:S01]  /*37d0*/  MUFU.RCP R158, R156 ;  /* 0x0000009c009e7308 */ /* 0x000e620000001000 */
[----:B---3--:R-:W2:Y:S04]  /*37e0*/  SHFL.DOWN PT, R219, R212, 0x4, 0x1f ;  /* 0x08801f00d4db7f89 */ /* 0x008ea800000e0000 */
[----:B------:R-:W3:Y:S01]  /*37f0*/  SHFL.DOWN PT, R0, R213, 0x4, 0x1f ;  /* 0x08801f00d5007f89 */ /* 0x000ee200000e0000 */
[----:B0-----:R-:W-:-:S02]  /*3800*/  IADD3 R148, R148, R215, RZ ;  /* 0x000000d794947210 */ /* 0x001fc40007ffe0ff */
[----:B------:R-:W-:-:S03]  /*3810*/  I2FP.F32.S32 R215, R215 ;  /* 0x000000d700d77245 */ /* 0x000fc60000201400 */
[----:B------:R-:W0:Y:S01]  /*3820*/  SHFL.DOWN PT, R221, R148, 0x1, 0x1f ;  /* 0x08201f0094dd7f89 */ /* 0x000e2200000e0000 */
[C---:B--2---:R-:W-:Y:S01]  /*3830*/  FMUL.FTZ R211, R219.reuse, R160 ;  /* 0x000000a0dbd37220 */ /* 0x044fe20000410000 */
[----:B------:R-:W-:-:S03]  /*3840*/  FADD.FTZ R219, -R219, R212 ;  /* 0x000000d4dbdb7221 */ /* 0x000fc60000010100 */
[----:B------:R-:W-:Y:S01]  /*3850*/  FFMA.FTZ R211, R146, R212, R211 ;  /* 0x000000d492d37223 */ /* 0x000fe200000100d3 */
[----:B------:R-:W-:Y:S01]  /*3860*/  FMUL.FTZ R219, R219, R219 ;  /* 0x000000dbdbdb7220 */ /* 0x000fe20000410000 */
[----:B---3--:R-:W-:Y:S02]  /*3870*/  FADD.FTZ R213, R0, R213 ;  /* 0x000000d500d57221 */ /* 0x008fe40000010000 */
[----:B-1----:R-:W-:Y:S01]  /*3880*/  FMUL.FTZ R211, R158, R211 ;  /* 0x000000d39ed37220 */ /* 0x002fe20000410000 */
[----:B------:R-:W-:Y:S01]  /*3890*/  FMUL.FTZ R219, R219, R146 ;  /* 0x00000092dbdb7220 */ /* 0x000fe20000410000 */
[----:B------:R-:W-:Y:S02]  /*38a0*/  I2FP.F32.S32 R146, R148 ;  /* 0x0000009400927245 */ /* 0x000fe40000201400 */
[-C--:B0-----:R-:W-:Y:S01]  /*38b0*/  IADD3 R148, R148, R221.reuse, RZ ;  /* 0x000000dd94947210 */ /* 0x081fe20007ffe0ff */
[----:B------:R-:W0:Y:S01]  /*38c0*/  SHFL.DOWN PT, R144, R211, 0x2, 0x1f ;  /* 0x08401f00d3907f89 */ /* 0x000e2200000e0000 */
[----:B------:R-:W-:Y:S01]  /*38d0*/  FMUL.FTZ R219, R219, R160 ;  /* 0x000000a0dbdb7220 */ /* 0x000fe20000410000 */
[----:B------:R-:W-:-:S02]  /*38e0*/  I2FP.F32.S32 R221, R221 ;  /* 0x000000dd00dd7245 */ /* 0x000fc40000201400 */
[----:B------:R-:W-:Y:S01]  /*38f0*/  I2FP.F32.S32 R148, R148 ;  /* 0x0000009400947245 */ /* 0x000fe20000201400 */
[----:B------:R-:W-:Y:S02]  /*3900*/  FFMA.FTZ R213, R158, R219, R213 ;  /* 0x000000db9ed57223 */ /* 0x000fe400000100d5 */
[----:B------:R-:W1:Y:S03]  /*3910*/  MUFU.RCP R158, R146 ;  /* 0x00000092009e7308 */ /* 0x000e660000001000 */
[----:B------:R-:W2:Y:S05]  /*3920*/  SHFL.DOWN PT, R0, R213, 0x2, 0x1f ;  /* 0x08401f00d5007f89 */ /* 0x000eaa00000e0000 */
[----:B------:R-:W3:Y:S01]  /*3930*/  MUFU.RCP R148, R148 ;  /* 0x0000009400947308 */ /* 0x000ee20000001000 */
[----:B0-----:R-:W-:Y:S01]  /*3940*/  FMUL.FTZ R219, R144, R215 ;  /* 0x000000d790db7220 */ /* 0x001fe20000410000 */
[----:B------:R-:W-:-:S03]  /*3950*/  FADD.FTZ R144, R211, -R144 ;  /* 0x80000090d3907221 */ /* 0x000fc60000010000 */
[----:B------:R-:W-:Y:S01]  /*3960*/  FFMA.FTZ R219, R156, R211, R219 ;  /* 0x000000d39cdb7223 */ /* 0x000fe200000100db */
[----:B------:R-:W-:-:S03]  /*3970*/  FMUL.FTZ R211, R144, R144 ;  /* 0x0000009090d37220 */ /* 0x000fc60000410000 */
[----:B-1----:R-:W-:Y:S01]  /*3980*/  FMUL.FTZ R219, R158, R219 ;  /* 0x000000db9edb7220 */ /* 0x002fe20000410000 */
[----:B------:R-:W-:Y:S01]  /*3990*/  FMUL.FTZ R211, R156, R211 ;  /* 0x000000d39cd37220 */ /* 0x000fe20000410000 */
[----:B--2---:R-:W-:-:S03]  /*39a0*/  FADD.FTZ R213, R213, R0 ;  /* 0x00000000d5d57221 */ /* 0x004fc60000010000 */
[----:B------:R-:W0:Y:S01]  /*39b0*/  SHFL.DOWN PT, R144, R219, 0x1, 0x1f ;  /* 0x08201f00db907f89 */ /* 0x000e2200000e0000 */
[----:B------:R-:W-:-:S04]  /*39c0*/  FMUL.FTZ R211, R211, R215 ;  /* 0x000000d7d3d37220 */ /* 0x000fc80000410000 */
[----:B------:R-:W-:-:S05]  /*39d0*/  FFMA.FTZ R211, R158, R211, R213 ;  /* 0x000000d39ed37223 */ /* 0x000fca00000100d5 */
[----:B------:R-:W1:Y:S01]  /*39e0*/  SHFL.DOWN PT, R0, R211, 0x1, 0x1f ;  /* 0x08201f00d3007f89 */ /* 0x000e6200000e0000 */
[----:B0-----:R-:W-:Y:S01]  /*39f0*/  FADD.FTZ R156, R219, -R144 ;  /* 0x80000090db9c7221 */ /* 0x001fe20000010000 */
[----:B------:R-:W-:Y:S02]  /*3a00*/  FMUL.FTZ R215, R144, R221 ;  /* 0x000000dd90d77220 */ /* 0x000fe40000410000 */
[----:B------:R-:W0:Y:S01]  /*3a10*/  LDC R144, c[0x0][0x2d8] ;  /* 0x0000b600ff907b82 */ /* 0x000e220000000800 */
[----:B------:R-:W-:Y:S01]  /*3a20*/  FMUL.FTZ R213, R156, R156 ;  /* 0x0000009c9cd57220 */ /* 0x000fe20000410000 */
[----:B------:R-:W-:-:S03]  /*3a30*/  FFMA.FTZ R215, R146, R219, R215 ;  /* 0x000000db92d77223 */ /* 0x000fc600000100d7 */
[----:B------:R-:W-:Y:S01]  /*3a40*/  FMUL.FTZ R146, R146, R213 ;  /* 0x000000d592927220 */ /* 0x000fe20000410000 */
[----:B---3--:R-:W-:Y:S01]  /*3a50*/  FMUL.FTZ R215, R148, R215 ;  /* 0x000000d794d77220 */ /* 0x008fe20000410000 */
[----:B-1----:R-:W-:Y:S02]  /*3a60*/  FADD.FTZ R213, R211, R0 ;  /* 0x00000000d3d57221 */ /* 0x002fe40000010000 */
[----:B------:R-:W-:-:S03]  /*3a70*/  FMUL.FTZ R146, R146, R221 ;  /* 0x000000dd92927220 */ /* 0x000fc60000410000 */
[----:B------:R-:W1:Y:S01]  /*3a80*/  SHFL.IDX PT, R215, R215, RZ, 0x1f ;  /* 0x00001fffd7d77589 */ /* 0x000e6200000e0000 */
[----:B------:R-:W-:Y:S02]  /*3a90*/  FFMA.FTZ R146, R148, R146, R213 ;  /* 0x0000009294927223 */ /* 0x000fe400000100d5 */
[----:B------:R-:W2:Y:S03]  /*3aa0*/  @!P3 LDC.64 R212, c[0x0][0x250] ;  /* 0x00009400ffd4bb82 */ /* 0x000ea60000000a00 */
[----:B------:R-:W0:Y:S01]  /*3ab0*/  SHFL.IDX PT, R217, R146, RZ, 0x1f ;  /* 0x00001fff92d97589 */ /* 0x000e2200000e0000 */
[----:B-1----:R-:W-:Y:S01]  /*3ac0*/  FMUL.FTZ R0, R215, R215 ;  /* 0x000000d7d7007220 */ /* 0x002fe20000410000 */
[----:B--2---:R-:W-:-:S04]  /*3ad0*/  @!P3 IMAD.WIDE R212, R2, 0x4, R212 ;  /* 0x0000000402d4b825 */ /* 0x004fc800078e02d4 */
[----:B------:R-:W-:Y:S01]  /*3ae0*/  FSEL R211, R0, RZ, P5 ;  /* 0x000000ff00d37208 */ /* 0x000fe20002800000 */
[----:B0-----:R-:W-:Y:S01]  /*3af0*/  FFMA.FTZ R0, R217, UR7, R144 ;  /* 0x00000007d9007c23 */ /* 0x001fe20008010090 */
[----:B------:R-:W-:Y:S01]  /*3b00*/  FSEL R144, R215, RZ, !P5 ;  /* 0x000000ffd7907208 */ /* 0x000fe20006800000 */
[----:B------:R-:W-:Y:S02]  /*3b10*/  @!P3 STG.E desc[UR4][R212.64], R215 ;  /* 0x000000d7d400b986 */ /* 0x000fe4000c101904 */
[----:B------:R-:W-:Y:S02]  /*3b20*/  FADD.FTZ R0, R0, R211 ;  /* 0x000000d300007221 */ /* 0x000fe40000010000 */
[----:B------:R-:W0:Y:S01]  /*3b30*/  @!P3 LDC.64 R210, c[0x0][0x258] ;  /* 0x00009600ffd2bb82 */ /* 0x000e220000000a00 */
[C---:B------:R-:W-:Y:S01]  /*3b40*/  FADD.FTZ R151, -R144.reuse, R151 ;  /* 0x0000009790977221 */ /* 0x040fe20000010100 */
[----:B------:R1:W2:Y:S01]  /*3b50*/  MUFU.RSQ R194, R0 ;  /* 0x0000000000c27308 */ /* 0x0002a20000001400 */
        /* <DEDUP_REMOVED lines=8> */
[C---:B-1----:R-:W-:Y:S01]  /*3be0*/  FADD.FTZ R0, -R144.reuse, R147 ;  /* 0x0000009390007221 */ /* 0x042fe20000010100 */
[C---:B------:R-:W-:Y:S01]  /*3bf0*/  FADD.FTZ R168, -R144.reuse, R187 ;  /* 0x000000bb90a87221 */ /* 0x040fe20000010100 */
[C---:B------:R-:W-:Y:S01]  /*3c00*/  FADD.FTZ R182, -R144.reuse, R171 ;  /* 0x000000ab90b67221 */ /* 0x040fe20000010100 */
[----:B------:R-:W1:Y:S01]  /*3c10*/  LDC.64 R156, c[0x0][0x2b8] ;  /* 0x0000ae00ff9c7b82 */ /* 0x000e620000000a00 */
[C---:B------:R-:W-:Y:S01]  /*3c20*/  FADD.FTZ R171, -R144.reuse, R185 ;  /* 0x000000b990ab7221 */ /* 0x040fe20000010100 */
[C---:B------:R-:W-:Y:S01]  /*3c30*/  FADD.FTZ R165, -R144.reuse, R165 ;  /* 0x000000a590a57221 */ /* 0x040fe20000010100 */
[C---:B------:R-:W-:Y:S01]  /*3c40*/  FADD.FTZ R167, -R144.reuse, R167 ;  /* 0x000000a790a77221 */ /* 0x040fe20000010100 */
[----:B------:R-:W-:Y:S01]  /*3c50*/  FADD.FTZ R178, -R144, R175 ;  /* 0x000000af90b27221 */ /* 0x000fe20000010100 */
[C---:B--2---:R-:W-:Y:S01]  /*3c60*/  FMUL.FTZ R147, R194.reuse, R151 ;  /* 0x00000097c2937220 */ /* 0x044fe20000410000 */
        /* <DEDUP_REMOVED lines=10> */
[----:B------:R-:W-:Y:S01]  /*3d10*/  FFMA.FTZ R150, R78, R173, R142 ;  /* 0x000000ad4e967223 */ /* 0x000fe2000001008e */
[----:B------:R-:W-:Y:S01]  /*3d20*/  FFMA.FTZ R151, R79, R188, R143 ;  /* 0x000000bc4f977223 */ /* 0x000fe2000001008f */
[----:B------:R-:W-:Y:S01]  /*3d30*/  FFMA.FTZ R158, R72, R187, R136 ;  /* 0x000000bb489e7223 */ /* 0x000fe20000010088 */
[----:B------:R-:W-:Y:S01]  /*3d40*/  FFMA.FTZ R159, R73, R190, R137 ;  /* 0x000000be499f7223 */ /* 0x000fe20000010089 */
[----:B------:R-:W-:Y:S01]  /*3d50*/  F2FP.BF16.F32.PACK_AB R148, R149, R148 ;  /* 0x000000949594723e */ /* 0x000fe200000010ff */
[C---:B------:R-:W-:Y:S01]  /*3d60*/  FADD.FTZ R160, -R144.reuse, R189 ;  /* 0x000000bd90a07221 */ /* 0x040fe20000010100 */
[----:B------:R-:W-:Y:S01]  /*3d70*/  F2FP.BF16.F32.PACK_AB R149, R151, R150 ;  /* 0x000000969795723e */ /* 0x000fe200000010ff */
[C---:B------:R-:W-:Y:S01]  /*3d80*/  FADD.FTZ R169, -R144.reuse, R169 ;  /* 0x000000a990a97221 */ /* 0x040fe20000010100 */
[----:B------:R-:W-:Y:S01]  /*3d90*/  F2FP.BF16.F32.PACK_AB R150, R159, R158 ;  /* 0x0000009e9f96723e */ /* 0x000fe200000010ff */
[C---:B------:R-:W-:Y:S01]  /*3da0*/  FADD.FTZ R177, -R144.reuse, R177 ;  /* 0x000000b190b17221 */ /* 0x040fe20000010100 */
[----:B------:R-:W2:Y:S01]  /*3db0*/  LDC.64 R158, c[0x0][0x2c0] ;  /* 0x0000b000ff9e7b82 */ /* 0x000ea20000000a00 */
        /* <DEDUP_REMOVED lines=15> */
[----:B0-----:R-:W-:-:S04]  /*3eb0*/  @!P3 IMAD.WIDE R144, R2, 0x4, R210 ;  /* 0x000000040290b825 */ /* 0x001fc800078e02d2 */
[----:B------:R-:W-:Y:S01]  /*3ec0*/  FFMA.FTZ R186, R46, R173, R110 ;  /* 0x000000ad2eba7223 */ /* 0x000fe2000001006e */
[----:B------:R-:W-:Y:S01]  /*3ed0*/  FFMA.FTZ R166, R74, R189, R138 ;  /* 0x000000bd4aa67223 */ /* 0x000fe2000001008a */
[----:B------:R-:W-:Y:S01]  /*3ee0*/  FFMA.FTZ R167, R75, R192, R139 ;  /* 0x000000c04ba77223 */ /* 0x000fe2000001008b */
[----:B------:R-:W-:Y:S01]  /*3ef0*/  FFMA.FTZ R172, R44, R147, R108 ;  /* 0x000000932cac7223 */ /* 0x000fe2000001006c */
[----:B------:R0:W-:Y:S01]  /*3f00*/  @!P3 STG.E desc[UR4][R144.64], R194 ;  /* 0x000000c29000b986 */ /* 0x0001e2000c101904 */
[----:B------:R-:W-:Y:S01]  /*3f10*/  FFMA.FTZ R187, R40, R187, R104 ;  /* 0x000000bb28bb7223 */ /* 0x000fe20000010068 */
[----:B------:R-:W-:Y:S01]  /*3f20*/  FFMA.FTZ R190, R41, R190, R105 ;  /* 0x000000be29be7223 */ /* 0x000fe20000010069 */
[----:B------:R-:W-:Y:S01]  /*3f30*/  FFMA.FTZ R173, R45, R146, R109 ;  /* 0x000000922dad7223 */ /* 0x000fe2000001006d */
[C---:B------:R-:W-:Y:S01]  /*3f40*/  FMUL.FTZ R179, R194.reuse, R169 ;  /* 0x000000a9c2b37220 */ /* 0x040fe20000410000 */
[C---:B------:R-:W-:Y:S01]  /*3f50*/  FMUL.FTZ R182, R194.reuse, R182 ;  /* 0x000000b6c2b67220 */ /* 0x040fe20000410000 */
[----:B------:R-:W-:Y:S01]  /*3f60*/  FMUL.FTZ R178, R194, R178 ;  /* 0x000000b2c2b27220 */ /* 0x000fe20000410000 */
[----:B------:R-:W-:Y:S01]  /*3f70*/  F2FP.BF16.F32.PACK_AB R151, R167, R166 ;  /* 0x000000a6a797723e */ /* 0x000fe200000010ff */
[----:B-1----:R-:W-:-:S04]  /*3f80*/  IMAD.WIDE.U32 R166, R152, 0x10, R156 ;  /* 0x0000001098a67825 */ /* 0x002fc800078e009c */
[C---:B------:R-:W-:Y:S01]  /*3f90*/  FMUL.FTZ R183, R194.reuse, R177 ;  /* 0x000000b1c2b77220 */ /* 0x040fe20000410000 */
[C---:B------:R-:W-:Y:S01]  /*3fa0*/  FMUL.FTZ R180, R194.reuse, R180 ;  /* 0x000000b4c2b47220 */ /* 0x040fe20000410000 */
[----:B------:R-:W-:Y:S01]  /*3fb0*/  FMUL.FTZ R184, R194, R184 ;  /* 0x000000b8c2b87220 */ /* 0x000fe20000410000 */
[----:B0-----:R-:W-:Y:S01]  /*3fc0*/  FFMA.FTZ R145, R47, R188, R111 ;  /* 0x000000bc2f917223 */ /* 0x001fe2000001006f */
[----:B------:R-:W-:Y:S01]  /*3fd0*/  FFMA.FTZ R147, R42, R189, R106 ;  /* 0x000000bd2a937223 */ /* 0x000fe2000001006a */
[----:B------:R-:W-:Y:S01]  /*3fe0*/  F2FP.BF16.F32.PACK_AB R146, R190, R187 ;  /* 0x000000bbbe92723e */ /* 0x000fe200000010ff */
[----:B------:R-:W-:Y:S01]  /*3ff0*/  FFMA.FTZ R187, R69, R182, R133 ;  /* 0x000000b645bb7223 */ /* 0x000fe20000010085 */
[----:B------:R-:W-:Y:S01]  /*4000*/  F2FP.BF16.F32.PACK_AB R144, R173, R172 ;  /* 0x000000acad90723e */ /* 0x000fe200000010ff */
[----:B------:R-:W-:Y:S01]  /*4010*/  FFMA.FTZ R172, R68, R179, R132 ;  /* 0x000000b344ac7223 */ /* 0x000fe20000010084 */
[----:B------:R-:W-:Y:S01]  /*4020*/  F2FP.BF16.F32.PACK_AB R145, R145, R186 ;  /* 0x000000ba9191723e */ /* 0x000fe200000010ff */
[----:B------:R-:W-:Y:S01]  /*4030*/  FFMA.FTZ R186, R70, R181, R134 ;  /* 0x000000b546ba7223 */ /* 0x000fe20000010086 */
[----:B------:R-:W-:Y:S01]  /*4040*/  FFMA.FTZ R189, R71, R178, R135 ;  /* 0x000000b247bd7223 */ /* 0x000fe20000010087 */
[----:B------:R-:W-:Y:S01]  /*4050*/  FFMA.FTZ R192, R43, R192, R107 ;  /* 0x000000c02bc07223 */ /* 0x000fe2000001006b */
[----:B------:R0:W-:Y:S01]  /*4060*/  STG.E.128 desc[UR4][R166.64], R148 ;  /* 0x00000094a6007986 */ /* 0x0001e2000c101d04 */
[----:B------:R-:W-:Y:S01]  /*4070*/  FFMA.FTZ R188, R64, R183, R128 ;  /* 0x000000b740bc7223 */ /* 0x000fe20000010080 */
[----:B------:R-:W-:Y:S01]  /*4080*/  FFMA.FTZ R191, R65, R180, R129 ;  /* 0x000000b441bf7223 */ /* 0x000fe20000010081 */
[----:B------:R-:W-:Y:S01]  /*4090*/  IADD3 R173, R152, 0x100, RZ ;  /* 0x0000010098ad7810 */ /* 0x000fe20007ffe0ff */
[----:B------:R-:W-:Y:S01]  /*40a0*/  FMUL.FTZ R171, R194, R171 ;  /* 0x000000abc2ab7220 */ /* 0x000fe20000410000 */
[----:B------:R-:W-:Y:S01]  /*40b0*/  F2FP.BF16.F32.PACK_AB R147, R192, R147 ;  /* 0x00000093c093723e */ /* 0x000fe200000010ff */
[----:B------:R-:W-:Y:S01]  /*40c0*/  FMUL.FTZ R168, R194, R168 ;  /* 0x000000a8c2a87220 */ /* 0x000fe20000410000 */
[----:B------:R-:W-:Y:S01]  /*40d0*/  FFMA.FTZ R181, R38, R181, R102 ;  /* 0x000000b526b57223 */ /* 0x000fe20000010066 */
[----:B------:R-:W-:Y:S01]  /*40e0*/  FFMA.FTZ R178, R39, R178, R103 ;  /* 0x000000b227b27223 */ /* 0x000fe20000010067 */
        /* <DEDUP_REMOVED lines=8> */
[----:B------:R-:W-:Y:S01]  /*4170*/  FMUL.FTZ R175, R194, R175 ;  /* 0x000000afc2af7220 */ /* 0x000fe20000410000 */
[----:B0-----:R-:W-:Y:S01]  /*4180*/  FFMA.FTZ R151, R66, R185, R130 ;  /* 0x000000b942977223 */ /* 0x001fe20000010082 */
[----:B------:R-:W-:Y:S01]  /*4190*/  FFMA.FTZ R166, R67, R184, R131 ;  /* 0x000000b843a67223 */ /* 0x000fe20000010083 */
[----:B------:R-:W-:Y:S01]  /*41a0*/  F2FP.BF16.F32.PACK_AB R148, R187, R172 ;  /* 0x000000acbb94723e */ /* 0x000fe200000010ff */
[----:B------:R-:W-:Y:S01]  /*41b0*/  FMUL.FTZ R174, R194, R174 ;  /* 0x000000aec2ae7220 */ /* 0x000fe20000410000 */
[----:B------:R-:W-:Y:S01]  /*41c0*/  F2FP.BF16.F32.PACK_AB R149, R189, R186 ;  /* 0x000000babd95723e */ /* 0x000fe200000010ff */
[----:B--2---:R-:W-:Y:S01]  /*41d0*/  IMAD.WIDE.U32 R186, R152, 0x10, R158 ;  /* 0x0000001098ba7825 */ /* 0x004fe200078e009e */
[----:B------:R-:W-:-:S03]  /*41e0*/  F2FP.BF16.F32.PACK_AB R150, R191, R188 ;  /* 0x000000bcbf96723e */ /* 0x000fc600000010ff */
[----:B------:R-:W-:Y:S01]  /*41f0*/  FMUL.FTZ R160, R194, R201 ;  /* 0x000000c9c2a07220 */ /* 0x000fe20000410000 */
[----:B------:R-:W-:Y:S01]  /*4200*/  F2FP.BF16.F32.PACK_AB R151, R166, R151 ;  /* 0x00000097a697723e */ /* 0x000fe200000010ff */
[--C-:B------:R-:W-:Y:S01]  /*4210*/  IMAD.WIDE.U32 R188, R173, 0x10, R156.reuse ;  /* 0x00000010adbc7825 */ /* 0x100fe200078e009c */
[----:B------:R0:W-:Y:S03]  /*4220*/  STG.E.128 desc[UR4][R186.64], R144 ;  /* 0x00000090ba007986 */ /* 0x0001e6000c101d04 */
[C---:B------:R-:W-:Y:S01]  /*4230*/  FMUL.FTZ R165, R194.reuse, R203 ;  /* 0x000000cbc2a57220 */ /* 0x040fe20000410000 */
[C---:B------:R-:W-:Y:S01]  /*4240*/  FMUL.FTZ R162, R194.reuse, R162 ;  /* 0x000000a2c2a27220 */ /* 0x040fe20000410000 */
[----:B------:R-:W-:Y:S01]  /*4250*/  IMAD.WIDE.U32 R166, R153, 0x10, R156 ;  /* 0x0000001099a67825 */ /* 0x000fe200078e009c */
[----:B------:R1:W-:Y:S03]  /*4260*/  STG.E.128 desc[UR4][R188.64], R148 ;  /* 0x00000094bc007986 */ /* 0x0003e6000c101d04 */
[C---:B------:R-:W-:Y:S01]  /*4270*/  FMUL.FTZ R163, R194.reuse, R205 ;  /* 0x000000cdc2a37220 */ /* 0x040fe20000410000 */
[----:B------:R-:W-:Y:S01]  /*4280*/  FMUL.FTZ R164, R194, R164 ;  /* 0x000000a4c2a47220 */ /* 0x000fe20000410000 */
[----:B------:R-:W-:-:S04]  /*4290*/  IMAD.WIDE.U32 R172, R173, 0x10, R158 ;  /* 0x00000010adac7825 */ /* 0x000fc800078e009e */
[C---:B------:R-:W-:Y:S01]  /*42a0*/  FMUL.FTZ R155, R194.reuse, R209 ;  /* 0x000000d1c29b7220 */ /* 0x040fe20000410000 */
[----:B------:R-:W-:Y:S01]  /*42b0*/  FMUL.FTZ R0, R194, R0 ;  /* 0x00000000c2007220 */ /* 0x000fe20000410000 */
[----:B------:R-:W-:Y:S01]  /*42c0*/  FFMA.FTZ R185, R34, R185, R98 ;  /* 0x000000b922b97223 */ /* 0x000fe20000010062 */
[----:B------:R-:W-:-:S04]  /*42d0*/  IMAD.WIDE.U32 R152, R153, 0x10, R158 ;  /* 0x0000001099987825 */ /* 0x000fc800078e009e */
[----:B------:R-:W-:Y:S01]  /*42e0*/  FFMA.FTZ R184, R35, R184, R99 ;  /* 0x000000b823b87223 */ /* 0x000fe20000010063 */
[----:B------:R-:W-:Y:S01]  /*42f0*/  IADD3 R2, R2, UR8, RZ ;  /* 0x0000000802027c10 */ /* 0x000fe2000fffe0ff */
[----:B------:R-:W-:-:S03]  /*4300*/  IMAD.WIDE.U32 R156, R154, 0x10, R156 ;  /* 0x000000109a9c7825 */ /* 0x000fc600078e009c */
[----:B------:R-:W-:Y:S01]  /*4310*/  ISETP.GE.AND P3, PT, R2, UR9, PT ;  /* 0x0000000902007c0c */ /* 0x000fe2000bf66270 */
[----:B0-----:R-:W-:Y:S01]  /*4320*/  FFMA.FTZ R187, R61, R168, R125 ;  /* 0x000000a83dbb7223 */ /* 0x001fe2000001007d */
[----:B------:R-:W-:-:S04]  /*4330*/  IMAD.WIDE.U32 R158, R154, 0x10, R158 ;  /* 0x000000109a9e7825 */ /* 0x000fc800078e009e */
[----:B------:R-:W-:Y:S01]  /*4340*/  FFMA.FTZ R154, R60, R171, R124 ;  /* 0x000000ab3c9a7223 */ /* 0x000fe2000001007c */
[----:B------:R-:W-:Y:S01]  /*4350*/  F2FP.BF16.F32.PACK_AB R145, R178, R181 ;  /* 0x000000b5b291723e */ /* 0x000fe200000010ff */
[----:B-1----:R-:W-:Y:S01]  /*4360*/  FFMA.FTZ R149, R62, R169, R126 ;  /* 0x000000a93e957223 */ /* 0x002fe2000001007e */
[----:B------:R-:W-:Y:S01]  /*4370*/  FFMA.FTZ R150, R63, R170, R127 ;  /* 0x000000aa3f967223 */ /* 0x000fe2000001007f */
[----:B------:R-:W-:Y:S01]  /*4380*/  F2FP.BF16.F32.PACK_AB R146, R180, R183 ;  /* 0x000000b7b492723e */ /* 0x000fe200000010ff */
[-C--:B------:R-:W-:Y:S01]  /*4390*/  FFMA.FTZ R151, R56, R177.reuse, R120 ;  /* 0x000000b138977223 */ /* 0x080fe20000010078 */
[----:B------:R-:W-:Y:S01]  /*43a0*/  F2FP.BF16.F32.PACK_AB R148, R187, R154 ;  /* 0x0000009abb94723e */ /* 0x000fe200000010ff */
[----:B------:R-:W-:Y:S01]  /*43b0*/  FFMA.FTZ R178, R24, R177, R88 ;  /* 0x000000b118b27223 */ /* 0x000fe20000010058 */
[----:B------:R-:W-:Y:S01]  /*43c0*/  FFMA.FTZ R154, R57, R176, R121 ;  /* 0x000000b0399a7223 */ /* 0x000fe20000010079 */
[----:B------:R-:W-:Y:S01]  /*43d0*/  F2FP.BF16.F32.PACK_AB R144, R182, R179 ;  /* 0x000000b3b690723e */ /* 0x000fe200000010ff */
[-C--:B------:R-:W-:Y:S01]  /*43e0*/  FFMA.FTZ R177, R58, R175.reuse, R122 ;  /* 0x000000af3ab17223 */ /* 0x080fe2000001007a */
        /* <DEDUP_REMOVED lines=23> */
[-C--:B------:R-:W-:Y:S01]  /*4560*/  FFMA.FTZ R154, R51, R0.reuse, R115 ;  /* 0x00000000339a7223 */ /* 0x080fe20000010073 */
        /* <DEDUP_REMOVED lines=8> */
[----:B------:R-:W-:-:S02]  /*45f0*/  F2FP.BF16.F32.PACK_AB R147, R184, R185 ;  /* 0x000000b9b893723e */ /* 0x000fc400000010ff */
[----:B------:R-:W-:Y:S02]  /*4600*/  F2FP.BF16.F32.PACK_AB R177, R170, R177 ;  /* 0x000000b1aab1723e */ /* 0x000fe400000010ff */
[----:B------:R-:W-:Y:S01]  /*4610*/  F2FP.BF16.F32.PACK_AB R170, R181, R174 ;  /* 0x000000aeb5aa723e */ /* 0x000fe200000010ff */
[----:B------:R0:W-:Y:S01]  /*4620*/  STG.E.128 desc[UR4][R172.64], R144 ;  /* 0x00000090ac007986 */ /* 0x0001e2000c101d04 */
[----:B------:R-:W-:Y:S02]  /*4630*/  F2FP.BF16.F32.PACK_AB R171, R154, R171 ;  /* 0x000000ab9aab723e */ /* 0x000fe400000010ff */
[----:B------:R-:W-:Y:S01]  /*4640*/  F2FP.BF16.F32.PACK_AB R183, R0, R155 ;  /* 0x0000009b00b7723e */ /* 0x000fe200000010ff */
[----:B------:R0:W-:Y:S01]  /*4650*/  STG.E.128 desc[UR4][R166.64], R148 ;  /* 0x00000094a6007986 */ /* 0x0001e2000c101d04 */
[----:B------:R-:W-:Y:S02]  /*4660*/  F2FP.BF16.F32.PACK_AB R182, R164, R163 ;  /* 0x000000a3a4b6723e */ /* 0x000fe400000010ff */
[----:B------:R-:W-:Y:S01]  /*4670*/  F2FP.BF16.F32.PACK_AB R181, R162, R165 ;  /* 0x000000a5a2b5723e */ /* 0x000fe200000010ff */
[----:B------:R0:W-:Y:S01]  /*4680*/  STG.E.128 desc[UR4][R152.64], R176 ;  /* 0x000000b098007986 */ /* 0x0001e2000c101d04 */
[----:B------:R-:W-:-:S02]  /*4690*/  F2FP.BF16.F32.PACK_AB R180, R160, R161 ;  /* 0x000000a1a0b4723e */ /* 0x000fc400000010ff */
[----:B------:R-:W-:Y:S01]  /*46a0*/  SEL R0, RZ, 0x1, P2 ;  /* 0x00000001ff007807 */ /* 0x000fe20001000000 */
[----:B------:R0:W-:Y:S04]  /*46b0*/  STG.E.128 desc[UR4][R156.64], R168 ;  /* 0x000000a89c007986 */ /* 0x0001e8000c101d04 */
[----:B------:R0:W-:Y:S01]  /*46c0*/  STG.E.128 desc[UR4][R158.64], R180 ;  /* 0x000000b49e007986 */ /* 0x0001e2000c101d04 */
[----:B------:R-:W-:Y:S05]  /*46d0*/  @!P3 BRA `(.L_x_5859) ;  /* 0xffffffbc00f0b947 */ /* 0x000fea000383ffff */
[----:B------:R-:W-:Y:S05]  /*46e0*/  EXIT ;  /* 0x000000000000794d */ /* 0x000fea0003800000 */
.L_x_5858:
[----:B------:R-:W-:Y:S01]  /*46f0*/  HFMA2.MMA R160, -RZ, RZ, 0, 5.9604644775390625e-08 ;  /* 0x00000001ffa07435 */ /* 0x000fe200000001ff */
[----:B------:R-:W-:Y:S01]  /*4700*/  MOV R217, R0 ;  /* 0x0000000000d97202 */ /* 0x000fe20000000f00 */
[----:B------:R-:W-:Y:S01]  /*4710*/  IMAD.MOV.U32 R219, RZ, RZ, 0x1f ;  /* 0x0000001fffdb7424 */ /* 0x000fe200078e00ff */
[----:B------:R-:W-:-:S08]  /*4720*/  MOV R158, 0xffffffff ;  /* 0xffffffff009e7802 */ /* 0x000fd00000000f00 */
[----:B-----5:R-:W-:Y:S05]  /*4730*/  WARPSYNC.COLLECTIVE R158, `(.L_x_5860) ;  /* 0x000000009e087348 */ /* 0x020fea0003c00000 */
[----:B------:R0:W1:Y:S02]  /*4740*/  SHFL.BFLY P4, R215, R217, R160, R219 ;  /* 0x0c0000a0d9d77389 */ /* 0x00006400000800db */
[----:B01---5:R-:W-:Y:S01]  /*4750*/  ENDCOLLECTIVE ;  /* 0x000000000000791b */ /* 0x023fe20003800000 */
.L_x_5860:
[----:B------:R-:W-:Y:S01]  /*4760*/  HFMA2.MMA R160, -RZ, RZ, 0, 1.1920928955078125e-07 ;  /* 0x00000002ffa07435 */ /* 0x000fe200000001ff */
[----:B------:R-:W-:-:S05]  /*4770*/  MOV R211, R215 ;  /* 0x000000d700d37202 */ /* 0x000fca0000000f00 */
[----:B------:R-:W-:-:S05]  /*4780*/  FADD.FTZ R211, R0, R211 ;  /* 0x000000d300d37221 */ /* 0x000fca0000010000 */
[----:B------:R-:W-:-:S07]  /*4790*/  MOV R217, R211 ;  /* 0x000000d300d97202 */ /* 0x000fce0000000f00 */
[----:B------:R-:W-:Y:S05]  /*47a0*/  WARPSYNC.COLLECTIVE R158, `(.L_x_5861) ;  /* 0x000000009e087348 */ /* 0x000fea0003c00000 */
[----:B------:R0:W1:Y:S02]  /*47b0*/  SHFL.BFLY P4, R215, R217, R160, R219 ;  /* 0x0c0000a0d9d77389 */ /* 0x00006400000800db */
[----:B01----:R-:W-:Y:S01]  /*47c0*/  ENDCOLLECTIVE ;  /* 0x000000000000791b */ /* 0x003fe20003800000 */
.L_x_5861:
[----:B------:R-:W-:Y:S01]  /*47d0*/  HFMA2.MMA R160, -RZ, RZ, 0, 2.384185791015625e-07 ;  /* 0x00000004ffa07435 */ /* 0x000fe200000001ff */
[----:B------:R-:W-:-:S05]  /*47e0*/  MOV R148, R215 ;  /* 0x000000d700947202 */ /* 0x000fca0000000f00 */
[----:B------:R-:W-:-:S05]  /*47f0*/  FADD.FTZ R148, R211, R148 ;  /* 0x00000094d3947221 */ /* 0x000fca0000010000 */
[----:B------:R-:W-:-:S07]  /*4800*/  MOV R217, R148 ;  /* 0x0000009400d97202 */ /* 0x000fce0000000f00 */
[----:B------:R-:W-:Y:S05]  /*4810*/  WARPSYNC.COLLECTIVE R158, `(.L_x_5862) ;  /* 0x000000009e087348 */ /* 0x000fea0003c00000 */
[----:B------:R0:W1:Y:S02]  /*4820*/  SHFL.BFLY P4, R215, R217, R160, R219 ;  /* 0x0c0000a0d9d77389 */ /* 0x00006400000800db */
[----:B01----:R-:W-:Y:S01]  /*4830*/  ENDCOLLECTIVE ;  /* 0x000000000000791b */ /* 0x003fe20003800000 */
.L_x_5862:
[----:B------:R-:W-:Y:S01]  /*4840*/  HFMA2.MMA R160, -RZ, RZ, 0, 4.76837158203125e-07 ;  /* 0x00000008ffa07435 */ /* 0x000fe200000001ff */
[----:B------:R-:W-:-:S05]  /*4850*/  MOV R213, R215 ;  /* 0x000000d700d57202 */ /* 0x000fca0000000f00 */
[----:B------:R-:W-:-:S05]  /*4860*/  FADD.FTZ R213, R148, R213 ;  /* 0x000000d594d57221 */ /* 0x000fca0000010000 */
[----:B------:R-:W-:-:S07]  /*4870*/  MOV R217, R213 ;  /* 0x000000d500d97202 */ /* 0x000fce0000000f00 */
[----:B------:R-:W-:Y:S05]  /*4880*/  WARPSYNC.COLLECTIVE R158, `(.L_x_5863) ;  /* 0x000000009e087348 */ /* 0x000fea0003c00000 */
[----:B------:R0:W1:Y:S02]  /*4890*/  SHFL.BFLY P4, R215, R217, R160, R219 ;  /* 0x0c0000a0d9d77389 */ /* 0x00006400000800db */
[----:B01----:R-:W-:Y:S01]  /*48a0*/  ENDCOLLECTIVE ;  /* 0x000000000000791b */ /* 0x003fe20003800000 */
.L_x_5863:
[----:B------:R-:W-:Y:S01]  /*48b0*/  HFMA2.MMA R160, -RZ, RZ, 0, 9.5367431640625e-07 ;  /* 0x00000010ffa07435 */ /* 0x000fe200000001ff */
[----:B------:R-:W-:-:S05]  /*48c0*/  MOV R156, R215 ;  /* 0x000000d7009c7202 */ /* 0x000fca0000000f00 */
[----:B------:R-:W-:-:S05]  /*48d0*/  FADD.FTZ R156, R213, R156 ;  /* 0x0000009cd59c7221 */ /* 0x000fca0000010000 */
[----:B------:R-:W-:-:S07]  /*48e0*/  MOV R217, R156 ;  /* 0x0000009c00d97202 */ /* 0x000fce0000000f00 */
[----:B------:R-:W-:Y:S05]  /*48f0*/  WARPSYNC.COLLECTIVE R158, `(.L_x_5864) ;  /* 0x000000009e087348 */ /* 0x000fea0003c00000 */
[----:B------:R0:W1:Y:S02]  /*4900*/  SHFL.BFLY P4, R215, R217, R160, R219 ;  /* 0x0c0000a0d9d77389 */ /* 0x00006400000800db */
[----:B01----:R-:W-:Y:S01]  /*4910*/  ENDCOLLECTIVE ;  /* 0x000000000000791b */ /* 0x003fe20003800000 */
.L_x_5864:
[----:B------:R-:W-:Y:S01]  /*4920*/  MOV R160, 0x1 ;  /* 0x0000000100a07802 */ /* 0x000fe20000000f00 */
        /* <DEDUP_REMOVED lines=70> */
.L_x_5865:
[----:B------:R-:W-:Y:S01]  /*4d90*/  HFMA2.MMA R160, -RZ, RZ, 0, 1.1920928955078125e-07 ;  /* 0x00000002ffa07435 */ /* 0x000fe200000001ff */
[----:B------:R-:W-:-:S05]  /*4da0*/  MOV R211, R215 ;  /* 0x000000d700d37202 */ /* 0x000fca0000000f00 */
[----:B------:R-:W-:-:S05]  /*4db0*/  FADD.FTZ R211, R0, R211 ;  /* 0x000000d300d37221 */ /* 0x000fca0000010000 */
[----:B------:R-:W-:-:S07]  /*4dc0*/  MOV R217, R211 ;  /* 0x000000d300d97202 */ /* 0x000fce0000000f00 */
[----:B------:R-:W-:Y:S05]  /*4dd0*/  WARPSYNC.COLLECTIVE R158, `(.L_x_5866) ;  /* 0x000000009e087348 */ /* 0x000fea0003c00000 */
[----:B------:R0:W1:Y:S02]  /*4de0*/  SHFL.BFLY P4, R215, R217, R160, R219 ;  /* 0x0c0000a0d9d77389 */ /* 0x00006400000800db */
[----:B01----:R-:W-:Y:S01]  /*4df0*/  ENDCOLLECTIVE ;  /* 0x000000000000791b */ /* 0x003fe20003800000 */
.L_x_5866:
[----:B------:R-:W-:Y:S01]  /*4e00*/  HFMA2.MMA R160, -RZ, RZ, 0, 2.384185791015625e-07 ;  /* 0x00000004ffa07435 */ /* 0x000fe200000001ff */
[----:B------:R-:W-:-:S05]  /*4e10*/  MOV R148, R215 ;  /* 0x000000d700947202 */ /* 0x000fca0000000f00 */
[----:B------:R-:W-:-:S05]  /*4e20*/  FADD.FTZ R148, R211, R148 ;  /* 0x00000094d3947221 */ /* 0x000fca0000010000 */
[----:B------:R-:W-:-:S07]  /*4e30*/  MOV R217, R148 ;  /* 0x0000009400d97202 */ /* 0x000fce0000000f00 */
[----:B------:R-:W-:Y:S05]  /*4e40*/  WARPSYNC.COLLECTIVE R158, `(.L_x_5867) ;  /* 0x000000009e087348 */ /* 0x000fea0003c00000 */
[----:B------:R0:W1:Y:S02]  /*4e50*/  SHFL.BFLY P4, R215, R217, R160, R219 ;  /* 0x0c0000a0d9d77389 */ /* 0x00006400000800db */
[----:B01----:R-:W-:Y:S01]  /*4e60*/  ENDCOLLECTIVE ;  /* 0x000000000000791b */ /* 0x003fe20003800000 */
.L_x_5867:
[----:B------:R-:W-:Y:S01]  /*4e70*/  HFMA2.MMA R160, -RZ, RZ, 0, 4.76837158203125e-07 ;  /* 0x00000008ffa07435 */ /* 0x000fe200000001ff */
[----:B------:R-:W-:-:S05]  /*4e80*/  MOV R213, R215 ;  /* 0x000000d700d57202 */ /* 0x000fca0000000f00 */
[----:B------:R-:W-:-:S05]  /*4e90*/  FADD.FTZ R213, R148, R213 ;  /* 0x000000d594d57221 */ /* 0x000fca0000010000 */
[----:B------:R-:W-:-:S07]  /*4ea0*/  MOV R217, R213 ;  /* 0x000000d500d97202 */ /* 0x000fce0000000f00 */
[----:B------:R-:W-:Y:S05]  /*4eb0*/  WARPSYNC.COLLECTIVE R158, `(.L_x_5868) ;  /* 0x000000009e087348 */ /* 0x000fea0003c00000 */
[----:B------:R0:W1:Y:S02]  /*4ec0*/  SHFL.BFLY P4, R215, R217, R160, R219 ;  /* 0x0c0000a0d9d77389 */ /* 0x00006400000800db */
[----:B01----:R-:W-:Y:S01]  /*4ed0*/  ENDCOLLECTIVE ;  /* 0x000000000000791b */ /* 0x003fe20003800000 */
.L_x_5868:
[----:B------:R-:W-:Y:S01]  /*4ee0*/  HFMA2.MMA R160, -RZ, RZ, 0, 9.5367431640625e-07 ;  /* 0x00000010ffa07435 */ /* 0x000fe200000001ff */
[----:B------:R-:W-:-:S05]  /*4ef0*/  MOV R156, R215 ;  /* 0x000000d7009c7202 */ /* 0x000fca0000000f00 */
[----:B------:R-:W-:-:S05]  /*4f00*/  FADD.FTZ R156, R213, R156 ;  /* 0x0000009cd59c7221 */ /* 0x000fca0000010000 */
[----:B------:R-:W-:-:S07]  /*4f10*/  MOV R217, R156 ;  /* 0x0000009c00d97202 */ /* 0x000fce0000000f00 */
[----:B------:R-:W-:Y:S05]  /*4f20*/  WARPSYNC.COLLECTIVE R158, `(.L_x_5869) ;  /* 0x000000009e087348 */ /* 0x000fea0003c00000 */
[----:B------:R0:W1:Y:S02]  /*4f30*/  SHFL.BFLY P4, R215, R217, R160, R219 ;  /* 0x0c0000a0d9d77389 */ /* 0x00006400000800db */
[----:B01----:R-:W-:Y:S01]  /*4f40*/  ENDCOLLECTIVE ;  /* 0x000000000000791b */ /* 0x003fe20003800000 */
.L_x_5869:
[----:B------:R-:W-:Y:S05]  /*4f50*/  BRA `(.L_x_5870) ;  /* 0xffffffe400ac7947 */ /* 0x000fea000383ffff */
.L_x_5871:
        /* <DEDUP_REMOVED lines=10> */
.L_x_27037:


//--------------------- .text._ZN10layer_norm31ln_parallel_residual_fwd_kernelINS_13Kernel_traitsIf13__nv_bfloat16S2_S2_fjLj8192ELj1ELj1ELj8ELj16ENS_18Kernel_traits_baseILj8192EfS2_S2_S2_fjLj256EEEEELb0ELb1ELb0EEEvNS_9FwdParamsE --------------------------
	.section	.text._ZN10layer_norm31ln_parallel_residual_fwd_kernelINS_13Kernel_traitsIf13__nv_bfloat16S2_S2_fjLj8192ELj1ELj1ELj8ELj16ENS_18Kernel_traits_baseILj8192EfS2_S2_S2_fjLj256EEEEELb0ELb1ELb0EEEvNS_9FwdParamsE,"ax",@progbits
	.align	128
        .global         _ZN10layer_norm31ln_parallel_residual_fwd_kernelINS_13Kernel_traitsIf13__nv_bfloat16S2_S2_fjLj8192ELj1ELj1ELj8ELj16ENS_18Kernel_traits_baseILj8192EfS2_S2_S2_fjLj256EEEEELb0ELb1ELb0EEEvNS_9FwdParamsE
        .type           _ZN10layer_norm31ln_parallel_residual_fwd_kernelINS_13Kernel_traitsIf13__nv_bfloat16S2_S2_fjLj8192ELj1ELj1ELj8ELj16ENS_18Kernel_traits_baseILj8192EfS2_S2_S2_fjLj256EEEEELb0ELb1ELb0EEEvNS_9FwdParamsE,@function
        .size           _ZN10layer_norm31ln_parallel_residual_fwd_kernelINS_13Kernel_traitsIf13__nv_bfloat16S2_S2_fjLj8192ELj1ELj1ELj8ELj16ENS_18Kernel_traits_baseILj8192EfS2_S2_S2_fjLj256EEEEELb0ELb1ELb0EEEvNS_9FwdParamsE,(.L_x_27038 - _ZN10layer_norm31ln_parallel_residual_fwd_kernelINS_13Kernel_traitsIf13__nv_bfloat16S2_S2_fjLj8192ELj1ELj1ELj8ELj16ENS_18Kernel_traits_baseILj8192EfS2_S2_S2_fjLj256EEEEELb0ELb1ELb0EEEvNS_9FwdParamsE)
        .other          _ZN10layer_norm31ln_parallel_residual_fwd_kernelINS_13Kernel_traitsIf13__nv_bfloat16S2_S2_fjLj8192ELj1ELj1ELj8ELj16ENS_18Kernel_traits_baseILj8192EfS2_S2_S2_fjLj256EEEEELb0ELb1ELb0EEEvNS_9FwdParamsE,@"STO_CUDA_ENTRY STV_DEFAULT"
_ZN10layer_norm31ln_parallel_residual_fwd_kernelINS_13Kernel_traitsIf13__nv_bfloat16S2_S2_fjLj8192ELj1ELj1ELj8ELj16ENS_18Kernel_traits_baseILj8192EfS2_S2_S2_fjLj256EEEEELb0ELb1ELb0EEEvNS_9FwdParamsE:
.text._ZN10layer_norm31ln_parallel_residual_fwd_kernelINS_13Kernel_traitsIf13__nv_bfloat16S2_S2_fjLj8192ELj1ELj1ELj8ELj16ENS_18Kernel_traits_baseILj8192EfS2_S2_S2_fjLj256EEEEELb0ELb1ELb0EEEvNS_9FwdParamsE:
        /* <DEDUP_REMOVED lines=20> */
[----:B------:R-:W-:Y:S01]  /*0140*/  ULDC.64 UR6, c[0x0][0x2c8] ;  /* 0x0000b20000067ab9 */ /* 0x000fe20000000a00 */
[----:B------:R-:W-:Y:S02]  /*0150*/  CS2R R18, SRZ ;  /* 0x0000000000127805 */ /* 0x000fe4000001ff00 */
[----:B------:R-:W-:Y:S02]  /*0160*/  ISETP.NE.U32.AND P1, PT, RZ, UR6, PT ;  /* 0x00000006ff007c0c */ /* 0x000fe4000bf25070 */
[----:B------:R-:W-:Y:S02]  /*0170*/  CS2R R16, SRZ ;  /* 0x0000000000107805 */ /* 0x000fe4000001ff00 */
[----:B------:R-:W-:Y:S02]  /*0180*/  CS2R R22, SRZ ;  /* 0x0000000000167805 */ /* 0x000fe4000001ff00 */
[----:B------:R-:W-:-:S02]  /*0190*/  CS2R R20, SRZ ;  /* 0x0000000000147805 */ /* 0x000fc4000001ff00 */
[----:B------:R-:W-:-:S13]  /*01a0*/  ISETP.NE.AND.EX P1, PT, RZ, UR7, PT, P1 ;  /* 0x00000007ff007c0c */ /* 0x000fda000bf25310 */
[----:B------:R-:W-:-:S04]  /*01b0*/  @P1 LEA R4, P2, R9, UR6, 0x5 ;  /* 0x0000000609041c11 */ /* 0x000fc8000f8428ff */
[C---:B------:R-:W-:Y:S01]  /*01c0*/  @P1 LEA.HI.X R5, R9.reuse, UR7, RZ, 0x5, P2 ;  /* 0x0000000709051c11 */ /* 0x040fe200090f2cff */
[----:B0-----:R-:W-:-:S04]  /*01d0*/  IMAD.WIDE.U32 R2, R9, 0x20, R2 ;  /* 0x0000002009027825 */ /* 0x001fc800078e0002 */
[----:B------:R0:W5:Y:S04]  /*01e0*/  @P1 LDG.E.128 R16, desc[UR4][R4.64] ;  /* 0x0000000404101981 */ /* 0x000168000c1e1d00 */
[----:B------:R0:W5:Y:S04]  /*01f0*/  LDG.E.128 R24, desc[UR4][R2.64] ;  /* 0x0000000402187981 */ /* 0x000168000c1e1d00 */
[----:B------:R0:W5:Y:S04]  /*0200*/  @P1 LDG.E.128 R20, desc[UR4][R4.64+0x10] ;  /* 0x0000100404141981 */ /* 0x000168000c1e1d00 */
[----:B------:R0:W5:Y:S01]  /*0210*/  LDG.E.128 R28, desc[UR4][R2.64+0x10] ;  /* 0x00001004021c7981 */ /* 0x000162000c1e1d00 */
[----:B------:R-:W-:-:S07]  /*0220*/  LOP3.LUT R9, R9, 0x100, RZ, 0xfc, !PT ;  /* 0x0000010009097812 */ /* 0x000fce00078efcff */
.L_x_5873:
[----:B------:R-:W-:Y:S05]  /*0230*/  BSYNC B0 ;  /* 0x0000000000007941 */ /* 0x000fea0003800000 */
.L_x_5872:
[----:B------:R-:W-:Y:S04]  /*0240*/  BSSY B0, `(.L_x_5874) ;  /* 0x0000012000007945 */ /* 0x000fe80003800000 */
[----:B------:R-:W-:Y:S05]  /*0250*/  @!P5 BRA `(.L_x_5875) ;  /* 0x000000000040d947 */ /* 0x000fea0003800000 */
[----:B0-----:R-:W0:Y:S01]  /*0260*/  LDC.64 R4, c[0x0][0x260] ;  /* 0x00009800ff047b82 */ /* 0x001e220000000a00 */
        /* <DEDUP_REMOVED lines=14> */
[----:B------:R-:W-:-:S07]  /*0350*/  IADD3 R9, R9, 0x100, RZ ;  /* 0x0000010009097810 */ /* 0x000fce0007ffe0ff */
.L_x_5875:
[----:B------:R-:W-:Y:S05]  /*0360*/  BSYNC B0 ;  /* 0x0000000000007941 */ /* 0x000fea0003800000 */
.L_x_5874:
[----:B------:R-:W-:Y:S04]  /*0370*/  BSSY B0, `(.L_x_5876) ;  /* 0x0000012000007945 */ /* 0x000fe80003800000 */
[----:B------:R-:W-:Y:S05]  /*0380*/  @!P4 BRA `(.L_x_5877) ;  /* 0x000000000040c947 */ /* 0x000fea0003800000 */
[----:B01----:R-:W0:Y:S01]  /*0390*/  LDC.64 R4, c[0x0][0x260] ;  /* 0x00009800ff047b82 */ /* 0x003e220000000a00 */
        /* <DEDUP_REMOVED lines=14> */
[----:B------:R-:W-:-:S07]  /*0480*/  VIADD R9, R9, 0x100 ;  /* 0x0000010009097836 */ /* 0x000fce0000000000 */
.L_x_5877:
[----:B------:R-:W-:Y:S05]  /*0490*/  BSYNC B0 ;  /* 0x0000000000007941 */ /* 0x000fea0003800000 */
.L_x_5876:
[----:B------:R-:W-:Y:S04]  /*04a0*/  BSSY B0, `(.L_x_5878) ;  /* 0x0000011000007945 */ /* 0x000fe80003800000 */
[----:B------:R-:W-:Y:S05]  /*04b0*/  @!P3 BRA `(.L_x_5879) ;  /* 0x00000000003cb947 */ /* 0x000fea0003800000 */
[----:B012---:R-:W0:Y:S01]  /*04c0*/  LDC.64 R2, c[0x0][0x260] ;  /* 0x00009800ff027b82 */ /* 0x007e220000000a00 */
[----:B------:R-:W-:Y:S01]  /*04d0*/  ULDC.64 UR6, c[0x0][0x2c8] ;  /* 0x0000b20000067ab9 */ /* 0x000fe20000000a00 */
[----:B------:R-:W-:Y:S02]  /*04e0*/  CS2R R66, SRZ ;  /* 0x0000000000427805 */ /* 0x000fe4000001ff00 */
[----:B------:R-:W-:Y:S02]  /*04f0*/  ISETP.NE.U32.AND P1, PT, RZ, UR6, PT ;  /* 0x00000006ff007c0c */ /* 0x000fe4000bf25070 */
[----:B------:R-:W-:Y:S02]  /*0500*/  CS2R R64, SRZ ;  /* 0x0000000000407805 */ /* 0x000fe4000001ff00 */
[----:B------:R-:W-:Y:S02]  /*0510*/  CS2R R70, SRZ ;  /* 0x0000000000467805 */ /* 0x000fe4000001ff00 */
[----:B------:R-:W-:-:S02]  /*0520*/  CS2R R68, SRZ ;  /* 0x0000000000447805 */ /* 0x000fc4000001ff00 */
[----:B------:R-:W-:-:S13]  /*0530*/  ISETP.NE.AND.EX P1, PT, RZ, UR7, PT, P1 ;  /* 0x00000007ff007c0c */ /* 0x000fda000bf25310 */
[C---:B------:R-:W-:Y:S01]  /*0540*/  @P1 LEA R4, P2, R9.reuse, UR6, 0x5 ;  /* 0x0000000609041c11 */ /* 0x040fe2000f8428ff */
[----:B0-----:R-:W-:-:S03]  /*0550*/  IMAD.WIDE.U32 R2, R9, 0x20, R2 ;  /* 0x0000002009027825 */ /* 0x001fc600078e0002 */
[----:B------:R-:W-:Y:S02]  /*0560*/  @P1 LEA.HI.X R5, R9, UR7, RZ, 0x5, P2 ;  /* 0x0000000709051c11 */ /* 0x000fe400090f2cff */
[----:B------:R3:W5:Y:S04]  /*0570*/  LDG.E.128 R72, desc[UR4][R2.64] ;  /* 0x0000000402487981 */ /* 0x000768000c1e1d00 */
[----:B------:R3:W5:Y:S04]  /*0580*/  @P1 LDG.E.128 R64, desc[UR4][R4.64] ;  /* 0x0000000404401981 */ /* 0x000768000c1e1d00 */
[----:B------:R3:W5:Y:S04]  /*0590*/  @P1 LDG.E.128 R68, desc[UR4][R4.64+0x10] ;  /* 0x0000100404441981 */ /* 0x000768000c1e1d00 */
[----:B------:R3:W5:Y:S02]  /*05a0*/  LDG.E.128 R76, desc[UR4][R2.64+0x10] ;  /* 0x00001004024c7981 */ /* 0x000764000c1e1d00 */
.L_x_5879:
[----:B------:R-:W-:Y:S05]  /*05b0*/  BSYNC B0 ;  /* 0x0000000000007941 */ /* 0x000fea0003800000 */
.L_x_5878:
        /* <DEDUP_REMOVED lines=10> */
[----:B------:R-:W-:Y:S01]  /*0660*/  HFMA2.MMA R120, -RZ, RZ, 0, 5.9604644775390625e-08 ;  /* 0x00000001ff787435 */ /* 0x000fe200000001ff */
[----:B------:R-:W-:Y:S01]  /*0670*/  LOP3.LUT R3, R8, 0xe0, RZ, 0xc0, !PT ;  /* 0x000000e008037812 */ /* 0x000fe200078ec0ff */
[----:B------:R-:W-:Y:S01]  /*0680*/  ULDC.U8 UR6, c[0x0][0x2a0] ;  /* 0x0000a80000067ab9 */ /* 0x000fe20000000000 */
[----:B------:R-:W-:Y:S01]  /*0690*/  LOP3.LUT R2, R0, 0xff, RZ, 0xc0, !PT ;  /* 0x000000ff00027812 */ /* 0x000fe200078ec0ff */
[----:B------:R-:W-:Y:S01]  /*06a0*/  UISETP.NE.AND UP0, UPT, UR6, URZ, UPT ;  /* 0x0000003f0600728c */ /* 0x000fe2000bf05270 */
[----:B------:R-:W-:Y:S01]  /*06b0*/  SHF.R.U32.HI R0, RZ, 0x3, R0 ;  /* 0x00000003ff007819 */ /* 0x000fe20000011600 */
[----:B------:R-:W-:Y:S01]  /*06c0*/  ULDC UR7, c[0x0][0x218] ;  /* 0x0000860000077ab9 */ /* 0x000fe20000000800 */
[----:B------:R-:W-:Y:S01]  /*06d0*/  VIADDMNMX R3, R2, -R3, RZ, !PT ;  /* 0x8000000302037246 */ /* 0x000fe200078001ff */
[----:B------:R-:W-:Y:S01]  /*06e0*/  ULDC UR6, c[0x0][0x290] ;  /* 0x0000a40000067ab9 */ /* 0x000fe20000000800 */
[----:B------:R-:W-:Y:S01]  /*06f0*/  LOP3.LUT R0, R0, 0x1fffffe0, RZ, 0xc0, !PT ;  /* 0x1fffffe000007812 */ /* 0x000fe200078ec0ff */
[----:B------:R-:W-:Y:S01]  /*0700*/  ULDC.64 UR10, c[0x0][0x228] ;  /* 0x00008a00000a7ab9 */ /* 0x000fe20000000a00 */
[----:B------:R-:W-:Y:S01]  /*0710*/  VIMNMX R3, R3, 0x20, PT ;  /* 0x0000002003037848 */ /* 0x000fe20003fe0100 */
[----:B------:R-:W-:Y:S01]  /*0720*/  ULDC.64 UR12, c[0x0][0x230] ;  /* 0x00008c00000c7ab9 */ /* 0x000fe20000000a00 */
[----:B------:R-:W-:Y:S01]  /*0730*/  SHF.L.U32 R5, R8, 0x5, RZ ;  /* 0x0000000508057819 */ /* 0x000fe200000006ff */
[----:B------:R-:W-:Y:S01]  /*0740*/  ULDC.64 UR8, c[0x0][0x210] ;  /* 0x0000840000087ab9 */ /* 0x000fe20000000a00 */
[----:B------:R-:W-:-:S02]  /*0750*/  IADD3 R3, R3, R0, RZ ;  /* 0x0000000003037210 */ /* 0x000fc40007ffe0ff */
[----:B------:R-:W-:-:S03]  /*0760*/  LOP3.LUT R5, R5, 0x3e0, RZ, 0xc0, !PT ;  /* 0x000003e005057812 */ /* 0x000fc600078ec0ff */
[----:B------:R-:W-:Y:S01]  /*0770*/  IMAD.SHL.U32 R3, R3, 0x8, RZ ;  /* 0x0000000803037824 */ /* 0x000fe200078e00ff */
[----:B------:R-:W-:-:S04]  /*0780*/  VIADDMNMX R2, R2, -R5, RZ, !PT ;  /* 0x8000000502027246 */ /* 0x000fc800078001ff */
[----:B------:R-:W-:Y:S02]  /*0790*/  I2FP.F32.U32 R5, R3 ;  /* 0x0000000300057245 */ /* 0x000fe40000201000 */
[----:B------:R-:W-:-:S04]  /*07a0*/  VIMNMX R3, R2, 0x20, PT ;  /* 0x0000002002037848 */ /* 0x000fc80003fe0100 */
[----:B------:R-:W0:Y:S01]  /*07b0*/  MUFU.RCP R5, R5 ;  /* 0x0000000500057308 */ /* 0x000e220000001000 */
[----:B------:R-:W-:-:S05]  /*07c0*/  IADD3 R3, R0, R3, RZ ;  /* 0x0000000300037210 */ /* 0x000fca0007ffe0ff */
[----:B------:R-:W-:-:S07]  /*07d0*/  IMAD.SHL.U32 R3, R3, 0x8, RZ ;  /* 0x0000000803037824 */ /* 0x000fce00078e00ff */
.L_x_6025:
[----:B------:R-:W-:Y:S01]  /*07e0*/  IMAD R2, R4, UR7, RZ ;  /* 0x0000000704027c24 */ /* 0x000fe2000f8e02ff */
[----:B------:R-:W-:Y:S04]  /*07f0*/  BSSY B0, `(.L_x_5880) ;  /* 0x00000aa000007945 */ /* 0x000fe80003800000 */
[----:B0123--:R-:W-:-:S04]  /*0800*/  SHF.R.S32.HI R89, RZ, 0x1f, R2 ;  /* 0x0000001fff597819 */ /* 0x00ffc80000011402 */
[----:B------:R-:W-:-:S04]  /*0810*/  LEA.HI R89, R89, R2, RZ, 0x3 ;  /* 0x0000000259597211 */ /* 0x000fc800078f18ff */
[----:B------:R-:W-:-:S04]  /*0820*/  LEA.HI.SX32 R2, R89, R6, 0x1d ;  /* 0x0000000659027211 */ /* 0x000fc800078feaff */
[----:B------:R-:W-:Y:S01]  /*0830*/  MOV R121, R2 ;  /* 0x0000000200797202 */ /* 0x000fe20000000f00 */
[----:B-----5:R-:W-:Y:S06]  /*0840*/  @!P0 BRA `(.L_x_5881) ;  /* 0x0000000800908947 */ /* 0x020fec0003800000 */
[----:B------:R-:W-:Y:S01]  /*0850*/  ISETP.NE.U32.AND P2, PT, RZ, UR10, PT ;  /* 0x0000000aff007c0c */ /* 0x000fe2000bf45070 */
[----:B------:R-:W1:Y:S03]  /*0860*/  LDC.64 R88, c[0x0][0x220] ;  /* 0x00008800ff587b82 */ /* 0x000e660000000a00 */
[----:B------:R-:W-:-:S13]  /*0870*/  ISETP.NE.AND.EX P2, PT, RZ, UR11, PT, P2 ;  /* 0x0000000bff007c0c */ /* 0x000fda000bf45320 */
[----:B------:R-:W-:-:S04]  /*0880*/  @P2 LEA R90, P3, R2, UR10, 0x4 ;  /* 0x0000000a025a2c11 */ /* 0x000fc8000f8620ff */
[C---:B------:R-:W-:Y:S02]  /*0890*/  @P2 LEA.HI.X R91, R2.reuse, UR11, RZ, 0x4, P3 ;  /* 0x0000000b025b2c11 */ /* 0x040fe400098f24ff */
[----:B------:R-:W-:Y:S01]  /*08a0*/  ISETP.NE.U32.AND P3, PT, RZ, UR12, PT ;  /* 0x0000000cff007c0c */ /* 0x000fe2000bf65070 */
[----:B-1----:R-:W-:Y:S02]  /*08b0*/  IMAD.WIDE.U32 R88, R2, 0x10, R88 ;  /* 0x0000001002587825 */ /* 0x002fe400078e0058 */
        /* <DEDUP_REMOVED lines=10> */
[----:B-1----:R-:W-:Y:S05]  /*0960*/  @P4 BRA `(.L_x_5882) ;  /* 0x0000000000204947 */ /* 0x002fea0003800000 */
[----:B------:R-:W-:-:S04]  /*0970*/  ISETP.NE.U32.AND P2, PT, RZ, UR12, PT ;  /* 0x0000000cff007c0c */ /* 0x000fc8000bf45070 */
[----:B------:R-:W-:-:S13]  /*0980*/  ISETP.NE.AND.EX P2, PT, RZ, UR13, PT, P2 ;  /* 0x0000000dff007c0c */ /* 0x000fda000bf45320 */
[----:B------:R-:W-:Y:S05]  /*0990*/  @P2 BRA `(.L_x_5883) ;  /* 0x0000000000082947 */ /* 0x000fea0003800000 */
[----:B------:R-:W-:Y:S05]  /*09a0*/  @P1 BRA `(.L_x_5884) ;  /* 0x0000000000201947 */ /* 0x000fea0003800000 */
[----:B------:R-:W-:Y:S05]  /*09b0*/  BRA `(.L_x_5885) ;  /* 0x0000000000247947 */ /* 0x000fea0003800000 */
.L_x_5883:
[----:B-----5:R-:W-:-:S04]  /*09c0*/  IMAD.U32 R97, R12, 0x10000, RZ ;  /* 0x000100000c617824 */ /* 0x020fc800078e00ff */
[----:B------:R-:W-:Y:S01]  /*09d0*/  FADD.FTZ R0, R97, R0 ;  /* 0x0000000061007221 */ /* 0x000fe20000010000 */
[----:B------:R-:W-:Y:S06]  /*09e0*/  BRA `(.L_x_5884) ;  /* 0x0000000000107947 */ /* 0x000fec0003800000 */
.L_x_5882:
[----:B-----5:R-:W-:-:S05]  /*09f0*/  SHF.L.U32 R97, R80, 0x10, RZ ;  /* 0x0000001050617819 */ /* 0x020fca00000006ff */
[----:B------:R-:W-:Y:S01]  /*0a00*/  FADD.FTZ R0, R97, R0 ;  /* 0x0000000061007221 */ /* 0x000fe20000010000 */
[----:B------:R-:W-:-:S05]  /*0a10*/  @P3 SHF.L.U32 R97, R12, 0x10, RZ ;  /* 0x000000100c613819 */ /* 0x000fca00000006ff */
[----:B------:R-:W-:-:S07]  /*0a20*/  @P3 FADD.FTZ R0, R97, R0 ;  /* 0x0000000061003221 */ /* 0x000fce0000010000 */
.L_x_5884:
[----:B------:R-:W-:-:S04]  /*0a30*/  F2FP.BF16.F32.PACK_AB R88, RZ, R0 ;  /* 0x00000000ff58723e */ /* 0x000fc800000010ff */
[----:B------:R-:W-:-:S07]  /*0a40*/  PRMT R84, R88, 0x7610, R84 ;  /* 0x0000761058547816 */ /* 0x000fce0000000054 */
.L_x_5885:
[----:B------:R-:W-:Y:S01]  /*0a50*/  IMAD.U32 R98, R98, 0x10000, RZ ;  /* 0x0001000062627824 */ /* 0x000fe200078e00ff */
[----:B------:R-:W-:Y:S06]  /*0a60*/  @P4 BRA `(.L_x_5886) ;  /* 0x0000000000244947 */ /* 0x000fec0003800000 */
[----:B------:R-:W-:-:S04]  /*0a70*/  ISETP.NE.U32.AND P2, PT, RZ, UR12, PT ;  /* 0x0000000cff007c0c */ /* 0x000fc8000bf45070 */
[----:B------:R-:W-:-:S13]  /*0a80*/  ISETP.NE.AND.EX P2, PT, RZ, UR13, PT, P2 ;  /* 0x0000000dff007c0c */ /* 0x000fda000bf45320 */
[----:B------:R-:W-:Y:S05]  /*0a90*/  @P2 BRA `(.L_x_5887) ;  /* 0x0000000000082947 */ /* 0x000fea0003800000 */
[----:B------:R-:W-:Y:S05]  /*0aa0*/  @P1 BRA `(.L_x_5888) ;  /* 0x00000000002c1947 */ /* 0x000fea0003800000 */
[----:B------:R-:W-:Y:S05]  /*0ab0*/  BRA `(.L_x_5889) ;  /* 0x0000000000307947 */ /* 0x000fea0003800000 */
.L_x_5887:
[----:B-----5:R-:W-:-:S04]  /*0ac0*/  PRMT R88, R12, 0x7632, R88 ;  /* 0x000076320c587816 */ /* 0x020fc80000000058 */
[----:B------:R-:W-:-:S05]  /*0ad0*/  SHF.L.U32 R97, R88, 0x10, RZ ;  /* 0x0000001058617819 */ /* 0x000fca00000006ff */
[----:B------:R-:W-:Y:S01]  /*0ae0*/  FADD.FTZ R98, R97, R98 ;  /* 0x0000006261627221 */ /* 0x000fe20000010000 */
[----:B------:R-:W-:Y:S06]  /*0af0*/  BRA `(.L_x_5888) ;  /* 0x0000000000187947 */ /* 0x000fec0003800000 */
.L_x_5886:
[----:B-----5:R-:W-:-:S04]  /*0b00*/  PRMT R88, R80, 0x7632, R88 ;  /* 0x0000763250587816 */ /* 0x020fc80000000058 */
[----:B------:R-:W-:Y:S02]  /*0b10*/  SHF.L.U32 R97, R88, 0x10, RZ ;  /* 0x0000001058617819 */ /* 0x000fe400000006ff */
[----:B------:R-:W-:-:S03]  /*0b20*/  @P3 PRMT R88, R12, 0x7632, R88 ;  /* 0x000076320c583816 */ /* 0x000fc60000000058 */
[----:B------:R-:W-:Y:S02]  /*0b30*/  FADD.FTZ R98, R97, R98 ;  /* 0x0000006261627221 */ /* 0x000fe40000010000 */
[----:B------:R-:W-:-:S04]  /*0b40*/  @P3 IMAD.U32 R97, R88, 0x10000, RZ ;  /* 0x0001000058613824 */ /* 0x000fc800078e00ff */
[----:B------:R-:W-:-:S07]  /*0b50*/  @P3 FADD.FTZ R98, R97, R98 ;  /* 0x0000006261623221 */ /* 0x000fce0000010000 */
.L_x_5888:
[----:B------:R-:W-:-:S04]  /*0b60*/  F2FP.BF16.F32.PACK_AB R88, RZ, R98 ;  /* 0x00000062ff58723e */ /* 0x000fc800000010ff */
[----:B------:R-:W-:-:S07]  /*0b70*/  PRMT R84, R84, 0x5410, R88 ;  /* 0x0000541054547816 */ /* 0x000fce0000000058 */
.L_x_5889:
        /* <DEDUP_REMOVED lines=8> */
.L_x_5891:
[----:B-----5:R-:W-:-:S05]  /*0c00*/  SHF.L.U32 R88, R13, 0x10, RZ ;  /* 0x000000100d587819 */ /* 0x020fca00000006ff */
[----:B------:R-:W-:Y:S01]  /*0c10*/  FADD.FTZ R97, R88, R97 ;  /* 0x0000006158617221 */ /* 0x000fe20000010000 */
[----:B------:R-:W-:Y:S06]  /*0c20*/  BRA `(.L_x_5892) ;  /* 0x0000000000107947 */ /* 0x000fec0003800000 */
.L_x_5890:
[----:B-----5:R-:W-:-:S04]  /*0c30*/  IMAD.U32 R88, R81, 0x10000, RZ ;  /* 0x0001000051587824 */ /* 0x020fc800078e00ff */
[----:B------:R-:W-:Y:S01]  /*0c40*/  FADD.FTZ R97, R88, R97 ;  /* 0x0000006158617221 */ /* 0x000fe20000010000 */
[----:B------:R-:W-:-:S05]  /*0c50*/  @P3 SHF.L.U32 R88, R13, 0x10, RZ ;  /* 0x000000100d583819 */ /* 0x000fca00000006ff */
[----:B------:R-:W-:-:S07]  /*0c60*/  @P3 FADD.FTZ R97, R88, R97 ;  /* 0x0000006158613221 */ /* 0x000fce0000010000 */
.L_x_5892:
[----:B------:R-:W-:-:S04]  /*0c70*/  F2FP.BF16.F32.PACK_AB R88, RZ, R97 ;  /* 0x00000061ff58723e */ /* 0x000fc800000010ff */
[----:B------:R-:W-:-:S07]  /*0c80*/  PRMT R85, R88, 0x7610, R85 ;  /* 0x0000761058557816 */ /* 0x000fce0000000055 */
.L_x_5893:
[----:B------:R-:W-:Y:S01]  /*0c90*/  SHF.L.U32 R100, R89, 0x10, RZ ;  /* 0x0000001059647819 */ /* 0x000fe200000006ff */
[----:B------:R-:W-:Y:S06]  /*0ca0*/  @P4 BRA `(.L_x_5894) ;  /* 0x0000000000244947 */ /* 0x000fec0003800000 */
[----:B------:R-:W-:-:S04]  /*0cb0*/  ISETP.NE.U32.AND P2, PT, RZ, UR12, PT ;  /* 0x0000000cff007c0c */ /* 0x000fc8000bf45070 */
[----:B------:R-:W-:-:S13]  /*0cc0*/  ISETP.NE.AND.EX P2, PT, RZ, UR13, PT, P2 ;  /* 0x0000000dff007c0c */ /* 0x000fda000bf45320 */
[----:B------:R-:W-:Y:S05]  /*0cd0*/  @P2 BRA `(.L_x_5895) ;  /* 0x0000000000082947 */ /* 0x000fea0003800000 */
[----:B------:R-:W-:Y:S05]  /*0ce0*/  @P1 BRA `(.L_x_5896) ;  /* 0x00000000002c1947 */ /* 0x000fea0003800000 */
[----:B------:R-:W-:Y:S05]  /*0cf0*/  BRA `(.L_x_5897) ;  /* 0x0000000000307947 */ /* 0x000fea0003800000 */
.L_x_5895:
[----:B-----5:R-:W-:-:S05]  /*0d00*/  PRMT R88, R13, 0x7632, R88 ;  /* 0x000076320d587816 */ /* 0x020fca0000000058 */
[----:B------:R-:W-:-:S04]  /*0d10*/  IMAD.U32 R89, R88, 0x10000, RZ ;  /* 0x0001000058597824 */ /* 0x000fc800078e00ff */
[----:B------:R-:W-:Y:S01]  /*0d20*/  FADD.FTZ R100, R89, R100 ;  /* 0x0000006459647221 */ /* 0x000fe20000010000 */
[----:B------:R-:W-:Y:S06]  /*0d30*/  BRA `(.L_x_5896) ;  /* 0x0000000000187947 */ /* 0x000fec0003800000 */
.L_x_5894:
[----:B-----5:R-:W-:-:S04]  /*0d40*/  PRMT R88, R81, 0x7632, R88 ;  /* 0x0000763251587816 */ /* 0x020fc80000000058 */
[----:B------:R-:W-:Y:S02]  /*0d50*/  SHF.L.U32 R89, R88, 0x10, RZ ;  /* 0x0000001058597819 */ /* 0x000fe400000006ff */
[----:B------:R-:W-:-:S03]  /*0d60*/  @P3 PRMT R88, R13, 0x7632, R88 ;  /* 0x000076320d583816 */ /* 0x000fc60000000058 */
[----:B------:R-:W-:Y:S01]  /*0d70*/  FADD.FTZ R100, R89, R100 ;  /* 0x0000006459647221 */ /* 0x000fe20000010000 */
[----:B------:R-:W-:-:S05]  /*0d80*/  @P3 SHF.L.U32 R89, R88, 0x10, RZ ;  /* 0x0000001058593819 */ /* 0x000fca00000006ff */
[----:B------:R-:W-:-:S07]  /*0d90*/  @P3 FADD.FTZ R100, R89, R100 ;  /* 0x0000006459643221 */ /* 0x000fce0000010000 */
.L_x_5896:
[----:B------:R-:W-:-:S04]  /*0da0*/  F2FP.BF16.F32.PACK_AB R88, RZ, R100 ;  /* 0x00000064ff58723e */ /* 0x000fc800000010ff */
[----:B------:R-:W-:-:S07]  /*0db0*/  PRMT R85, R85, 0x5410, R88 ;  /* 0x0000541055557816 */ /* 0x000fce0000000058 */
.L_x_5897:
        /* <DEDUP_REMOVED lines=8> */
.L_x_5899:
[----:B-----5:R-:W-:-:S05]  /*0e40*/  SHF.L.U32 R88, R14, 0x10, RZ ;  /* 0x000000100e587819 */ /* 0x020fca00000006ff */
[----:B------:R-:W-:Y:S01]  /*0e50*/  FADD.FTZ R101, R88, R101 ;  /* 0x0000006558657221 */ /* 0x000fe20000010000 */
[----:B------:R-:W-:Y:S06]  /*0e60*/  BRA `(.L_x_5900) ;  /* 0x0000000000107947 */ /* 0x000fec0003800000 */
.L_x_5898:
[----:B-----5:R-:W-:-:S05]  /*0e70*/  SHF.L.U32 R88, R82, 0x10, RZ ;  /* 0x0000001052587819 */ /* 0x020fca00000006ff */
[----:B------:R-:W-:Y:S01]  /*0e80*/  FADD.FTZ R101, R88, R101 ;  /* 0x0000006558657221 */ /* 0x000fe20000010000 */
[----:B------:R-:W-:-:S04]  /*0e90*/  @P3 IMAD.U32 R88, R14, 0x10000, RZ ;  /* 0x000100000e583824 */ /* 0x000fc800078e00ff */
[----:B------:R-:W-:-:S07]  /*0ea0*/  @P3 FADD.FTZ R101, R88, R101 ;  /* 0x0000006558653221 */ /* 0x000fce0000010000 */
.L_x_5900:
[----:B------:R-:W-:-:S04]  /*0eb0*/  F2FP.BF16.F32.PACK_AB R88, RZ, R101 ;  /* 0x00000065ff58723e */ /* 0x000fc800000010ff */
[----:B------:R-:W-:-:S07]  /*0ec0*/  PRMT R86, R88, 0x7610, R86 ;  /* 0x0000761058567816 */ /* 0x000fce0000000056 */
.L_x_5901:
[----:B------:R-:W-:Y:S01]  /*0ed0*/  SHF.L.U32 R108, R90, 0x10, RZ ;  /* 0x000000105a6c7819 */ /* 0x000fe200000006ff */
[----:B------:R-:W-:Y:S06]  /*0ee0*/  @P4 BRA `(.L_x_5902) ;  /* 0x0000000000244947 */ /* 0x000fec0003800000 */
[----:B------:R-:W-:-:S04]  /*0ef0*/  ISETP.NE.U32.AND P2, PT, RZ, UR12, PT ;  /* 0x0000000cff007c0c */ /* 0x000fc8000bf45070 */
[----:B------:R-:W-:-:S13]  /*0f00*/  ISETP.NE.AND.EX P2, PT, RZ, UR13, PT, P2 ;  /* 0x0000000dff007c0c */ /* 0x000fda000bf45320 */
[----:B------:R-:W-:Y:S05]  /*0f10*/  @P2 BRA `(.L_x_5903) ;  /* 0x0000000000082947 */ /* 0x000fea0003800000 */
[----:B------:R-:W-:Y:S05]  /*0f20*/  @P1 BRA `(.L_x_5904) ;  /* 0x00000000002c1947 */ /* 0x000fea0003800000 */
[----:B------:R-:W-:Y:S05]  /*0f30*/  BRA `(.L_x_5905) ;  /* 0x0000000000307947 */ /* 0x000fea0003800000 */
.L_x_5903:
[----:B-----5:R-:W-:-:S04]  /*0f40*/  PRMT R88, R14, 0x7632, R88 ;  /* 0x000076320e587816 */ /* 0x020fc80000000058 */
[----:B------:R-:W-:-:S05]  /*0f50*/  SHF.L.U32 R89, R88, 0x10, RZ ;  /* 0x0000001058597819 */ /* 0x000fca00000006ff */
[----:B------:R-:W-:Y:S01]  /*0f60*/  FADD.FTZ R108, R89, R108 ;  /* 0x0000006c596c7221 */ /* 0x000fe20000010000 */
[----:B------:R-:W-:Y:S06]  /*0f70*/  BRA `(.L_x_5904) ;  /* 0x0000000000187947 */ /* 0x000fec0003800000 */
.L_x_5902:
[----:B-----5:R-:W-:-:S05]  /*0f80*/  PRMT R88, R82, 0x7632, R88 ;  /* 0x0000763252587816 */ /* 0x020fca0000000058 */
[----:B------:R-:W-:Y:S01]  /*0f90*/  IMAD.U32 R89, R88, 0x10000, RZ ;  /* 0x0001000058597824 */ /* 0x000fe200078e00ff */
[----:B------:R-:W-:-:S03]  /*0fa0*/  @P3 PRMT R88, R14, 0x7632, R88 ;  /* 0x000076320e583816 */ /* 0x000fc60000000058 */
[----:B------:R-:W-:Y:S01]  /*0fb0*/  FADD.FTZ R108, R89, R108 ;  /* 0x0000006c596c7221 */ /* 0x000fe20000010000 */
[----:B------:R-:W-:-:S05]  /*0fc0*/  @P3 SHF.L.U32 R89, R88, 0x10, RZ ;  /* 0x0000001058593819 */ /* 0x000fca00000006ff */
[----:B------:R-:W-:-:S07]  /*0fd0*/  @P3 FADD.FTZ R108, R89, R108 ;  /* 0x0000006c596c3221 */ /* 0x000fce0000010000 */
.L_x_5904:
[----:B------:R-:W-:-:S04]  /*0fe0*/  F2FP.BF16.F32.PACK_AB R88, RZ, R108 ;  /* 0x0000006cff58723e */ /* 0x000fc800000010ff */
[----:B------:R-:W-:-:S07]  /*0ff0*/  PRMT R86, R86, 0x5410, R88 ;  /* 0x0000541056567816 */ /* 0x000fce0000000058 */
.L_x_5905:
        /* <DEDUP_REMOVED lines=8> */
.L_x_5907:
[----:B-----5:R-:W-:-:S04]  /*1080*/  IMAD.U32 R88, R15, 0x10000, RZ ;  /* 0x000100000f587824 */ /* 0x020fc800078e00ff */
[----:B------:R-:W-:Y:S01]  /*1090*/  FADD.FTZ R109, R88, R109 ;  /* 0x0000006d586d7221 */ /* 0x000fe20000010000 */
[----:B------:R-:W-:Y:S06]  /*10a0*/  BRA `(.L_x_5908) ;  /* 0x0000000000107947 */ /* 0x000fec0003800000 */
.L_x_5906:
[----:B-----5:R-:W-:-:S05]  /*10b0*/  SHF.L.U32 R88, R83, 0x10, RZ ;  /* 0x0000001053587819 */ /* 0x020fca00000006ff */
[----:B------:R-:W-:Y:S01]  /*10c0*/  FADD.FTZ R109, R88, R109 ;  /* 0x0000006d586d7221 */ /* 0x000fe20000010000 */
[----:B------:R-:W-:-:S05]  /*10d0*/  @P3 SHF.L.U32 R88, R15, 0x10, RZ ;  /* 0x000000100f583819 */ /* 0x000fca00000006ff */
[----:B------:R-:W-:-:S07]  /*10e0*/  @P3 FADD.FTZ R109, R88, R109 ;  /* 0x0000006d586d3221 */ /* 0x000fce0000010000 */
.L_x_5908:
[----:B------:R-:W-:-:S04]  /*10f0*/  F2FP.BF16.F32.PACK_AB R88, RZ, R109 ;  /* 0x0000006dff58723e */ /* 0x000fc800000010ff */
[----:B------:R-:W-:-:S07]  /*1100*/  PRMT R87, R88, 0x7610, R87 ;  /* 0x0000761058577816 */ /* 0x000fce0000000057 */
.L_x_5909:
[----:B------:R-:W-:Y:S01]  /*1110*/  IMAD.U32 R116, R91, 0x10000, RZ ;  /* 0x000100005b747824 */ /* 0x000fe200078e00ff */
[----:B------:R-:W-:Y:S06]  /*1120*/  @P4 BRA `(.L_x_5910) ;  /* 0x0000000000244947 */ /* 0x000fec0003800000 */
[----:B------:R-:W-:-:S04]  /*1130*/  ISETP.NE.U32.AND P2, PT, RZ, UR12, PT ;  /* 0x0000000cff007c0c */ /* 0x000fc8000bf45070 */
[----:B------:R-:W-:-:S13]  /*1140*/  ISETP.NE.AND.EX P2, PT, RZ, UR13, PT, P2 ;  /* 0x0000000dff007c0c */ /* 0x000fda000bf45320 */
[----:B------:R-:W-:Y:S05]  /*1150*/  @P2 BRA `(.L_x_5911) ;  /* 0x0000000000082947 */ /* 0x000fea0003800000 */
[----:B------:R-:W-:Y:S05]  /*1160*/  @P1 BRA `(.L_x_5912) ;  /* 0x00000000002c1947 */ /* 0x000fea0003800000 */
[----:B------:R-:W-:Y:S05]  /*1170*/  BRA `(.L_x_5913) ;  /* 0x0000000000307947 */ /* 0x000fea0003800000 */
.L_x_5911:
[----:B-----5:R-:W-:-:S04]  /*1180*/  PRMT R88, R15, 0x7632, R88 ;  /* 0x000076320f587816 */ /* 0x020fc80000000058 */
[----:B------:R-:W-:-:S05]  /*1190*/  SHF.L.U32 R89, R88, 0x10, RZ ;  /* 0x0000001058597819 */ /* 0x000fca00000006ff */
[----:B------:R-:W-:Y:S01]  /*11a0*/  FADD.FTZ R116, R89, R116 ;  /* 0x0000007459747221 */ /* 0x000fe20000010000 */
[----:B------:R-:W-:Y:S06]  /*11b0*/  BRA `(.L_x_5912) ;  /* 0x0000000000187947 */ /* 0x000fec0003800000 */
.L_x_5910:
[----:B-----5:R-:W-:-:S04]  /*11c0*/  PRMT R88, R83, 0x7632, R88 ;  /* 0x0000763253587816 */ /* 0x020fc80000000058 */
[----:B------:R-:W-:Y:S02]  /*11d0*/  SHF.L.U32 R89, R88, 0x10, RZ ;  /* 0x0000001058597819 */ /* 0x000fe400000006ff */
[----:B------:R-:W-:-:S03]  /*11e0*/  @P3 PRMT R88, R15, 0x7632, R88 ;  /* 0x000076320f583816 */ /* 0x000fc60000000058 */
[----:B------:R-:W-:Y:S02]  /*11f0*/  FADD.FTZ R116, R89, R116 ;  /* 0x0000007459747221 */ /* 0x000fe40000010000 */
[----:B------:R-:W-:-:S04]  /*1200*/  @P3 IMAD.U32 R89, R88, 0x10000, RZ ;  /* 0x0001000058593824 */ /* 0x000fc800078e00ff */
[----:B------:R-:W-:-:S07]  /*1210*/  @P3 FADD.FTZ R116, R89, R116 ;  /* 0x0000007459743221 */ /* 0x000fce0000010000 */
.L_x_5912:
[----:B------:R-:W-:-:S04]  /*1220*/  F2FP.BF16.F32.PACK_AB R88, RZ, R116 ;  /* 0x00000074ff58723e */ /* 0x000fc800000010ff */
[----:B------:R-:W-:-:S07]  /*1230*/  PRMT R87, R87, 0x5410, R88 ;  /* 0x0000541057577816 */ /* 0x000fce0000000058 */
.L_x_5913:
[----:B------:R-:W1:Y:S01]  /*1240*/  @P1 LDC.64 R88, c[0x0][0x238] ;  /* 0x00008e00ff581b82 */ /* 0x000e620000000a00 */
[C---:B------:R-:W-:Y:S02]  /*1250*/  IADD3 R121, R2.reuse, 0x100, RZ ;  /* 0x0000010002797810 */ /* 0x040fe40007ffe0ff */
[----:B-1----:R-:W-:-:S04]  /*1260*/  @P1 LEA R88, P2, R2, R88, 0x4 ;  /* 0x0000005802581211 */ /* 0x002fc800078420ff */
[----:B------:R-:W-:-:S05]  /*1270*/  @P1 LEA.HI.X R89, R2, R89, RZ, 0x4, P2 ;  /* 0x0000005902591211 */ /* 0x000fca00010f24ff */
[----:B------:R1:W-:Y:S04]  /*1280*/  @P1 STG.E.128 desc[UR4][R88.64], R84 ;  /* 0x0000005458001986 */ /* 0x0003e8000c101d04 */
.L_x_5881:
[----:B------:R-:W-:Y:S05]  /*1290*/  BSYNC B0 ;  /* 0x0000000000007941 */ /* 0x000fea0003800000 */
.L_x_5880:
[----:B------:R-:W-:Y:S01]  /*12a0*/  ISETP.GE.U32.AND P2, PT, R7, 0x200, PT ;  /* 0x000002000700780c */ /* 0x000fe20003f46070 */
[----:B------:R-:W-:-:S12]  /*12b0*/  BSSY B0, `(.L_x_5914) ;  /* 0x00000a6000007945 */ /* 0x000fd80003800000 */
[----:B------:R-:W-:Y:S05]  /*12c0*/  @!P2 BRA `(.L_x_5915) ;  /* 0x000000080090a947 */ /* 0x000fea0003800000 */
[----:B------:R-:W-:Y:S01]  /*12d0*/  ISETP.NE.U32.AND P2, PT, RZ, UR10, PT ;  /* 0x0000000aff007c0c */ /* 0x000fe2000bf45070 */
[----:B-1----:R-:W1:Y:S03]  /*12e0*/  LDC.64 R88, c[0x0][0x220] ;  /* 0x00008800ff587b82 */ /* 0x002e660000000a00 */
[----:B------:R-:W-:-:S13]  /*12f0*/  ISETP.NE.AND.EX P2, PT, RZ, UR11, PT, P2 ;  /* 0x0000000bff007c0c */ /* 0x000fda000bf45320 */
[----:B------:R-:W-:-:S04]  /*1300*/  @P2 LEA R90, P3, R121, UR10, 0x4 ;  /* 0x0000000a795a2c11 */ /* 0x000fc8000f8620ff */
[C---:B------:R-:W-:Y:S02]  /*1310*/  @P2 LEA.HI.X R91, R121.reuse, UR11, RZ, 0x4, P3 ;  /* 0x0000000b795b2c11 */ /* 0x040fe400098f24ff */
[----:B------:R-:W-:Y:S01]  /*1320*/  ISETP.NE.U32.AND P3, PT, RZ, UR12, PT ;  /* 0x0000000cff007c0c */ /* 0x000fe2000bf65070 */
[----:B-1----:R-:W-:Y:S02]  /*1330*/  IMAD.WIDE.U32 R88, R121, 0x10, R88 ;  /* 0x0000001079587825 */ /* 0x002fe400078e0058 */
        /* <DEDUP_REMOVED lines=16> */
.L_x_5917:
[----:B-----5:R-:W-:-:S04]  /*1440*/  IMAD.U32 R88, R12, 0x10000, RZ ;  /* 0x000100000c587824 */ /* 0x020fc800078e00ff */
[----:B------:R-:W-:Y:S01]  /*1450*/  FADD.FTZ R9, R88, R9 ;  /* 0x0000000958097221 */ /* 0x000fe20000010000 */
[----:B------:R-:W-:Y:S06]  /*1460*/  BRA `(.L_x_5918) ;  /* 0x0000000000107947 */ /* 0x000fec0003800000 */
.L_x_5916:
[----:B-----5:R-:W-:-:S05]  /*1470*/  SHF.L.U32 R88, R80, 0x10, RZ ;  /* 0x0000001050587819 */ /* 0x020fca00000006ff */
[----:B------:R-:W-:Y:S01]  /*1480*/  FADD.FTZ R9, R88, R9 ;  /* 0x0000000958097221 */ /* 0x000fe20000010000 */
[----:B------:R-:W-:-:S05]  /*1490*/  @P3 SHF.L.U32 R88, R12, 0x10, RZ ;  /* 0x000000100c583819 */ /* 0x000fca00000006ff */
[----:B------:R-:W-:-:S07]  /*14a0*/  @P3 FADD.FTZ R9, R88, R9 ;  /* 0x0000000958093221 */ /* 0x000fce0000010000 */
.L_x_5918:
[----:B------:R-:W-:-:S04]  /*14b0*/  F2FP.BF16.F32.PACK_AB R88, RZ, R9 ;  /* 0x00000009ff58723e */ /* 0x000fc800000010ff */
[----:B------:R-:W-:-:S07]  /*14c0*/  PRMT R84, R88, 0x7610, R84 ;  /* 0x0000761058547816 */ /* 0x000fce0000000054 */
.L_x_5919:
[----:B------:R-:W-:Y:S01]  /*14d0*/  IMAD.U32 R96, R96, 0x10000, RZ ;  /* 0x0001000060607824 */ /* 0x000fe200078e00ff */
[----:B------:R-:W-:Y:S06]  /*14e0*/  @P4 BRA `(.L_x_5920) ;  /* 0x0000000000244947 */ /* 0x000fec0003800000 */
[----:B------:R-:W-:-:S04]  /*14f0*/  ISETP.NE.U32.AND P2, PT, RZ, UR12, PT ;  /* 0x0000000cff007c0c */ /* 0x000fc8000bf45070 */
[----:B------:R-:W-:-:S13]  /*1500*/  ISETP.NE.AND.EX P2, PT, RZ, UR13, PT, P2 ;  /* 0x0000000dff007c0c */ /* 0x000fda000bf45320 */
[----:B------:R-:W-:Y:S05]  /*1510*/  @P2 BRA `(.L_x_5921) ;  /* 0x0000000000082947 */ /* 0x000fea0003800000 */
[----:B------:R-:W-:Y:S05]  /*1520*/  @P1 BRA `(.L_x_5922) ;  /* 0x00000000002c1947 */ /* 0x000fea0003800000 */
[----:B------:R-:W-:Y:S05]  /*1530*/  BRA `(.L_x_5923) ;  /* 0x0000000000307947 */ /* 0x000fea0003800000 */
.L_x_5921:
[----:B-----5:R-:W-:-:S04]  /*1540*/  PRMT R88, R12, 0x7632, R88 ;  /* 0x000076320c587816 */ /* 0x020fc80000000058 */
[----:B------:R-:W-:-:S05]  /*1550*/  SHF.L.U32 R95, R88, 0x10, RZ ;  /* 0x00000010585f7819 */ /* 0x000fca00000006ff */
[----:B------:R-:W-:Y:S01]  /*1560*/  FADD.FTZ R96, R95, R96 ;  /* 0x000000605f607221 */ /* 0x000fe20000010000 */
[----:B------:R-:W-:Y:S06]  /*1570*/  BRA `(.L_x_5922) ;  /* 0x0000000000187947 */ /* 0x000fec0003800000 */
.L_x_5920:
[----:B-----5:R-:W-:-:S04]  /*1580*/  PRMT R88, R80, 0x7632, R88 ;  /* 0x0000763250587816 */ /* 0x020fc80000000058 */
[----:B------:R-:W-:Y:S02]  /*1590*/  SHF.L.U32 R95, R88, 0x10, RZ ;  /* 0x00000010585f7819 */ /* 0x000fe400000006ff */
[----:B------:R-:W-:-:S03]  /*15a0*/  @P3 PRMT R88, R12, 0x7632, R88 ;  /* 0x000076320c583816 */ /* 0x000fc60000000058 */
[----:B------:R-:W-:Y:S02]  /*15b0*/  FADD.FTZ R96, R95, R96 ;  /* 0x000000605f607221 */ /* 0x000fe40000010000 */
[----:B------:R-:W-:-:S04]  /*15c0*/  @P3 IMAD.U32 R95, R88, 0x10000, RZ ;  /* 0x00010000585f3824 */ /* 0x000fc800078e00ff */
[----:B------:R-:W-:-:S07]  /*15d0*/  @P3 FADD.FTZ R96, R95, R96 ;  /* 0x000000605f603221 */ /* 0x000fce0000010000 */
.L_x_5922:
[----:B------:R-:W-:-:S04]  /*15e0*/  F2FP.BF16.F32.PACK_AB R88, RZ, R96 ;  /* 0x00000060ff58723e */ /* 0x000fc800000010ff */
[----:B------:R-:W-:-:S07]  /*15f0*/  PRMT R84, R84, 0x5410, R88 ;  /* 0x0000541054547816 */ /* 0x000fce0000000058 */
.L_x_5923:
        /* <DEDUP_REMOVED lines=8> */
.L_x_5925:
[----:B-----5:R-:W-:-:S05]  /*1680*/  SHF.L.U32 R88, R13, 0x10, RZ ;  /* 0x000000100d587819 */ /* 0x020fca00000006ff */
[----:B------:R-:W-:Y:S01]  /*1690*/  FADD.FTZ R95, R88, R95 ;  /* 0x0000005f585f7221 */ /* 0x000fe20000010000 */
[----:B------:R-:W-:Y:S06]  /*16a0*/  BRA `(.L_x_5926) ;  /* 0x0000000000107947 */ /* 0x000fec0003800000 */
.L_x_5924:
[----:B-----5:R-:W-:-:S04]  /*16b0*/  IMAD.U32 R88, R81, 0x10000, RZ ;  /* 0x0001000051587824 */ /* 0x020fc800078e00ff */
[----:B------:R-:W-:Y:S01]  /*16c0*/  FADD.FTZ R95, R88, R95 ;  /* 0x0000005f585f7221 */ /* 0x000fe20000010000 */
[----:B------:R-:W-:-:S05]  /*16d0*/  @P3 SHF.L.U32 R88, R13, 0x10, RZ ;  /* 0x000000100d583819 */ /* 0x000fca00000006ff */
[----:B------:R-:W-:-:S07]  /*16e0*/  @P3 FADD.FTZ R95, R88, R95 ;  /* 0x0000005f585f3221 */ /* 0x000fce0000010000 */
.L_x_5926:
[----:B------:R-:W-:-:S04]  /*16f0*/  F2FP.BF16.F32.PACK_AB R88, RZ, R95 ;  /* 0x0000005fff58723e */ /* 0x000fc800000010ff */
[----:B------:R-:W-:-:S07]  /*1700*/  PRMT R85, R88, 0x7610, R85 ;  /* 0x0000761058557816 */ /* 0x000fce0000000055 */
.L_x_5927:
[----:B------:R-:W-:Y:S01]  /*1710*/  SHF.L.U32 R102, R89, 0x10, RZ ;  /* 0x0000001059667819 */ /* 0x000fe200000006ff */
[----:B------:R-:W-:Y:S06]  /*1720*/  @P4 BRA `(.L_x_5928) ;  /* 0x0000000000244947 */ /* 0x000fec0003800000 */
[----:B------:R-:W-:-:S04]  /*1730*/  ISETP.NE.U32.AND P2, PT, RZ, UR12, PT ;  /* 0x0000000cff007c0c */ /* 0x000fc8000bf45070 */
[----:B------:R-:W-:-:S13]  /*1740*/  ISETP.NE.AND.EX P2, PT, RZ, UR13, PT, P2 ;  /* 0x0000000dff007c0c */ /* 0x000fda000bf45320 */
[----:B------:R-:W-:Y:S05]  /*1750*/  @P2 BRA `(.L_x_5929) ;  /* 0x0000000000082947 */ /* 0x000fea0003800000 */
[----:B------:R-:W-:Y:S05]  /*1760*/  @P1 BRA `(.L_x_5930) ;  /* 0x00000000002c1947 */ /* 0x000fea0003800000 */
[----:B------:R-:W-:Y:S05]  /*1770*/  BRA `(.L_x_5931) ;  /* 0x0000000000307947 */ /* 0x000fea0003800000 */
.L_x_5929:
[----:B-----5:R-:W-:-:S05]  /*1780*/  PRMT R88, R13, 0x7632, R88 ;  /* 0x000076320d587816 */ /* 0x020fca0000000058 */
[----:B------:R-:W-:-:S04]  /*1790*/  IMAD.U32 R89, R88, 0x10000, RZ ;  /* 0x0001000058597824 */ /* 0x000fc800078e00ff */
[----:B------:R-:W-:Y:S01]  /*17a0*/  FADD.FTZ R102, R89, R102 ;  /* 0x0000006659667221 */ /* 0x000fe20000010000 */
[----:B------:R-:W-:Y:S06]  /*17b0*/  BRA `(.L_x_5930) ;  /* 0x0000000000187947 */ /* 0x000fec0003800000 */
.L_x_5928:
[----:B-----5:R-:W-:-:S04]  /*17c0*/  PRMT R88, R81, 0x7632, R88 ;  /* 0x0000763251587816 */ /* 0x020fc80000000058 */
[----:B------:R-:W-:Y:S02]  /*17d0*/  SHF.L.U32 R89, R88, 0x10, RZ ;  /* 0x0000001058597819 */ /* 0x000fe400000006ff */
[----:B------:R-:W-:-:S03]  /*17e0*/  @P3 PRMT R88, R13, 0x7632, R88 ;  /* 0x000076320d583816 */ /* 0x000fc60000000058 */
[----:B------:R-:W-:Y:S01]  /*17f0*/  FADD.FTZ R102, R89, R102 ;  /* 0x0000006659667221 */ /* 0x000fe20000010000 */
[----:B------:R-:W-:-:S05]  /*1800*/  @P3 SHF.L.U32 R89, R88, 0x10, RZ ;  /* 0x0000001058593819 */ /* 0x000fca00000006ff */
[----:B------:R-:W-:-:S07]  /*1810*/  @P3 FADD.FTZ R102, R89, R102 ;  /* 0x0000006659663221 */ /* 0x000fce0000010000 */
.L_x_5930:
[----:B------:R-:W-:-:S04]  /*1820*/  F2FP.BF16.F32.PACK_AB R88, RZ, R102 ;  /* 0x00000066ff58723e */ /* 0x000fc800000010ff */
[----:B------:R-:W-:-:S07]  /*1830*/  PRMT R85, R85, 0x5410, R88 ;  /* 0x0000541055557816 */ /* 0x000fce0000000058 */
.L_x_5931:
        /* <DEDUP_REMOVED lines=8> */
.L_x_5933:
[----:B-----5:R-:W-:-:S05]  /*18c0*/  SHF.L.U32 R88, R14, 0x10, RZ ;  /* 0x000000100e587819 */ /* 0x020fca00000006ff */
[----:B------:R-:W-:Y:S01]  /*18d0*/  FADD.FTZ R103, R88, R103 ;  /* 0x0000006758677221 */ /* 0x000fe20000010000 */
[----:B------:R-:W-:Y:S06]  /*18e0*/  BRA `(.L_x_5934) ;  /* 0x0000000000107947 */ /* 0x000fec0003800000 */
.L_x_5932:
[----:B-----5:R-:W-:-:S05]  /*18f0*/  SHF.L.U32 R88, R82, 0x10, RZ ;  /* 0x0000001052587819 */ /* 0x020fca00000006ff */
[----:B------:R-:W-:Y:S01]  /*1900*/  FADD.FTZ R103, R88, R103 ;  /* 0x0000006758677221 */ /* 0x000fe20000010000 */
[----:B------:R-:W-:-:S04]  /*1910*/  @P3 IMAD.U32 R88, R14, 0x10000, RZ ;  /* 0x000100000e583824 */ /* 0x000fc800078e00ff */
[----:B------:R-:W-:-:S07]  /*1920*/  @P3 FADD.FTZ R103, R88, R103 ;  /* 0x0000006758673221 */ /* 0x000fce0000010000 */
.L_x_5934:
[----:B------:R-:W-:-:S04]  /*1930*/  F2FP.BF16.F32.PACK_AB R88, RZ, R103 ;  /* 0x00000067ff58723e */ /* 0x000fc800000010ff */
[----:B------:R-:W-:-:S07]  /*1940*/  PRMT R86, R88, 0x7610, R86 ;  /* 0x0000761058567816 */ /* 0x000fce0000000056 */
.L_x_5935:
[----:B------:R-:W-:Y:S01]  /*1950*/  SHF.L.U32 R110, R90, 0x10, RZ ;  /* 0x000000105a6e7819 */ /* 0x000fe200000006ff */
[----:B------:R-:W-:Y:S06]  /*1960*/  @P4 BRA `(.L_x_5936) ;  /* 0x0000000000244947 */ /* 0x000fec0003800000 */
[----:B------:R-:W-:-:S04]  /*1970*/  ISETP.NE.U32.AND P2, PT, RZ, UR12, PT ;  /* 0x0000000cff007c0c */ /* 0x000fc8000bf45070 */
[----:B------:R-:W-:-:S13]  /*1980*/  ISETP.NE.AND.EX P2, PT, RZ, UR13, PT, P2 ;  /* 0x0000000dff007c0c */ /* 0x000fda000bf45320 */
[----:B------:R-:W-:Y:S05]  /*1990*/  @P2 BRA `(.L_x_5937) ;  /* 0x0000000000082947 */ /* 0x000fea0003800000 */
[----:B------:R-:W-:Y:S05]  /*19a0*/  @P1 BRA `(.L_x_5938) ;  /* 0x00000000002c1947 */ /* 0x000fea0003800000 */
[----:B------:R-:W-:Y:S05]  /*19b0*/  BRA `(.L_x_5939) ;  /* 0x0000000000307947 */ /* 0x000fea0003800000 */
.L_x_5937:
[----:B-----5:R-:W-:-:S04]  /*19c0*/  PRMT R88, R14, 0x7632, R88 ;  /* 0x000076320e587816 */ /* 0x020fc80000000058 */
[----:B------:R-:W-:-:S05]  /*19d0*/  SHF.L.U32 R89, R88, 0x10, RZ ;  /* 0x0000001058597819 */ /* 0x000fca00000006ff */
[----:B------:R-:W-:Y:S01]  /*19e0*/  FADD.FTZ R110, R89, R110 ;  /* 0x0000006e596e7221 */ /* 0x000fe20000010000 */
[----:B------:R-:W-:Y:S06]  /*19f0*/  BRA `(.L_x_5938) ;  /* 0x0000000000187947 */ /* 0x000fec0003800000 */
.L_x_5936:
[----:B-----5:R-:W-:-:S05]  /*1a00*/  PRMT R88, R82, 0x7632, R88 ;  /* 0x0000763252587816 */ /* 0x020fca0000000058 */
[----:B------:R-:W-:Y:S01]  /*1a10*/  IMAD.U32 R89, R88, 0x10000, RZ ;  /* 0x0001000058597824 */ /* 0x000fe200078e00ff */
[----:B------:R-:W-:-:S03]  /*1a20*/  @P3 PRMT R88, R14, 0x7632, R88 ;  /* 0x000076320e583816 */ /* 0x000fc60000000058 */
[----:B------:R-:W-:Y:S01]  /*1a30*/  FADD.FTZ R110, R89, R110 ;  /* 0x0000006e596e7221 */ /* 0x000fe20000010000 */
[----:B------:R-:W-:-:S05]  /*1a40*/  @P3 SHF.L.U32 R89, R88, 0x10, RZ ;  /* 0x0000001058593819 */ /* 0x000fca00000006ff */
[----:B------:R-:W-:-:S07]  /*1a50*/  @P3 FADD.FTZ R110, R89, R110 ;  /* 0x0000006e596e3221 */ /* 0x000fce0000010000 */
.L_x_5938:
[----:B------:R-:W-:-:S04]  /*1a60*/  F2FP.BF16.F32.PACK_AB R88, RZ, R110 ;  /* 0x0000006eff58723e */ /* 0x000fc800000010ff */
[----:B------:R-:W-:-:S07]  /*1a70*/  PRMT R86, R86, 0x5410, R88 ;  /* 0x0000541056567816 */ /* 0x000fce0000000058 */
.L_x_5939:
        /* <DEDUP_REMOVED lines=8> */
.L_x_5941:
[----:B-----5:R-:W-:-:S04]  /*1b00*/  IMAD.U32 R88, R15, 0x10000, RZ ;  /* 0x000100000f587824 */ /* 0x020fc800078e00ff */
[----:B------:R-:W-:Y:S01]  /*1b10*/  FADD.FTZ R111, R88, R111 ;  /* 0x0000006f586f7221 */ /* 0x000fe20000010000 */
[----:B------:R-:W-:Y:S06]  /*1b20*/  BRA `(.L_x_5942) ;  /* 0x0000000000107947 */ /* 0x000fec0003800000 */
.L_x_5940:
[----:B-----5:R-:W-:-:S05]  /*1b30*/  SHF.L.U32 R88, R83, 0x10, RZ ;  /* 0x0000001053587819 */ /* 0x020fca00000006ff */
[----:B------:R-:W-:Y:S01]  /*1b40*/  FADD.FTZ R111, R88, R111 ;  /* 0x0000006f586f7221 */ /* 0x000fe20000010000 */
[----:B------:R-:W-:-:S05]  /*1b50*/  @P3 SHF.L.U32 R88, R15, 0x10, RZ ;  /* 0x000000100f583819 */ /* 0x000fca00000006ff */
[----:B------:R-:W-:-:S07]  /*1b60*/  @P3 FADD.FTZ R111, R88, R111 ;  /* 0x0000006f586f3221 */ /* 0x000fce0000010000 */
.L_x_5942:
[----:B------:R-:W-:-:S04]  /*1b70*/  F2FP.BF16.F32.PACK_AB R88, RZ, R111 ;  /* 0x0000006fff58723e */ /* 0x000fc800000010ff */
[----:B------:R-:W-:-:S07]  /*1b80*/  PRMT R87, R88, 0x7610, R87 ;  /* 0x0000761058577816 */ /* 0x000fce0000000057 */
.L_x_5943:
[----:B------:R-:W-:Y:S01]  /*1b90*/  IMAD.U32 R117, R91, 0x10000, RZ ;  /* 0x000100005b757824 */ /* 0x000fe200078e00ff */
[----:B------:R-:W-:Y:S06]  /*1ba0*/  @P4 BRA `(.L_x_5944) ;  /* 0x0000000000244947 */ /* 0x000fec0003800000 */
[----:B------:R-:W-:-:S04]  /*1bb0*/  ISETP.NE.U32.AND P2, PT, RZ, UR12, PT ;  /* 0x0000000cff007c0c */ /* 0x000fc8000bf45070 */
[----:B------:R-:W-:-:S13]  /*1bc0*/  ISETP.NE.AND.EX P2, PT, RZ, UR13, PT, P2 ;  /* 0x0000000dff007c0c */ /* 0x000fda000bf45320 */
[----:B------:R-:W-:Y:S05]  /*1bd0*/  @P2 BRA `(.L_x_5945) ;  /* 0x0000000000082947 */ /* 0x000fea0003800000 */
[----:B------:R-:W-:Y:S05]  /*1be0*/  @P1 BRA `(.L_x_5946) ;  /* 0x00000000002c1947 */ /* 0x000fea0003800000 */
[----:B------:R-:W-:Y:S05]  /*1bf0*/  BRA `(.L_x_5947) ;  /* 0x0000000000307947 */ /* 0x000fea0003800000 */
.L_x_5945:
[----:B-----5:R-:W-:-:S04]  /*1c00*/  PRMT R88, R15, 0x7632, R88 ;  /* 0x000076320f587816 */ /* 0x020fc80000000058 */
[----:B------:R-:W-:-:S05]  /*1c10*/  SHF.L.U32 R88, R88, 0x10, RZ ;  /* 0x0000001058587819 */ /* 0x000fca00000006ff */
[----:B------:R-:W-:Y:S01]  /*1c20*/  FADD.FTZ R117, R88, R117 ;  /* 0x0000007558757221 */ /* 0x000fe20000010000 */
[----:B------:R-:W-:Y:S06]  /*1c30*/  BRA `(.L_x_5946) ;  /* 0x0000000000187947 */ /* 0x000fec0003800000 */
.L_x_5944:
[----:B-----5:R-:W-:-:S04]  /*1c40*/  PRMT R88, R83, 0x7632, R88 ;  /* 0x0000763253587816 */ /* 0x020fc80000000058 */
[----:B------:R-:W-:-:S05]  /*1c50*/  SHF.L.U32 R88, R88, 0x10, RZ ;  /* 0x0000001058587819 */ /* 0x000fca00000006ff */
[----:B------:R-:W-:Y:S01]  /*1c60*/  FADD.FTZ R117, R88, R117 ;  /* 0x0000007558757221 */ /* 0x000fe20000010000 */
[----:B------:R-:W-:-:S05]  /*1c70*/  @P3 PRMT R88, R15, 0x7632, R88 ;  /* 0x000076320f583816 */ /* 0x000fca0000000058 */
[----:B------:R-:W-:-:S04]  /*1c80*/  @P3 IMAD.U32 R88, R88, 0x10000, RZ ;  /* 0x0001000058583824 */ /* 0x000fc800078e00ff */
[----:B------:R-:W-:-:S07]  /*1c90*/  @P3 FADD.FTZ R117, R88, R117 ;  /* 0x0000007558753221 */ /* 0x000fce0000010000 */
.L_x_5946:
[----:B------:R-:W-:-:S04]  /*1ca0*/  F2FP.BF16.F32.PACK_AB R88, RZ, R117 ;  /* 0x00000075ff58723e */ /* 0x000fc800000010ff */
[----:B------:R-:W-:-:S07]  /*1cb0*/  PRMT R87, R87, 0x5410, R88 ;  /* 0x0000541057577816 */ /* 0x000fce0000000058 */
.L_x_5947:
[----:B------:R-:W1:Y:S02]  /*1cc0*/  @P1 LDC.64 R88, c[0x0][0x238] ;  /* 0x00008e00ff581b82 */ /* 0x000e640000000a00 */
[----:B-1----:R-:W-:-:S04]  /*1cd0*/  @P1 LEA R88, P2, R121, R88, 0x4 ;  /* 0x0000005879581211 */ /* 0x002fc800078420ff */
[C---:B------:R-:W-:Y:S02]  /*1ce0*/  @P1 LEA.HI.X R89, R121.reuse, R89, RZ, 0x4, P2 ;  /* 0x0000005979591211 */ /* 0x040fe400010f24ff */
[----:B------:R-:W-:-:S03]  /*1cf0*/  IADD3 R121, R121, 0x100, RZ ;  /* 0x0000010079797810 */ /* 0x000fc60007ffe0ff */
[----:B------:R2:W-:Y:S04]  /*1d00*/  @P1 STG.E.128 desc[UR4][R88.64], R84 ;  /* 0x0000005458001986 */ /* 0x0005e8000c101d04 */
.L_x_5915:
[----:B------:R-:W-:Y:S05]  /*1d10*/  BSYNC B0 ;  /* 0x0000000000007941 */ /* 0x000fea0003800000 */
.L_x_5914:
[----:B------:R-:W-:Y:S01]  /*1d20*/  ISETP.GE.U32.AND P2, PT, R7, 0x300, PT ;  /* 0x000003000700780c */ /* 0x000fe20003f46070 */
[----:B------:R-:W-:-:S12]  /*1d30*/  BSSY B0, `(.L_x_5948) ;  /* 0x00000a6000007945 */ /* 0x000fd80003800000 */
[----:B------:R-:W-:Y:S05]  /*1d40*/  @!P2 BRA `(.L_x_5949) ;  /* 0x000000080090a947 */ /* 0x000fea0003800000 */
[----:B------:R-:W-:Y:S01]  /*1d50*/  ISETP.NE.U32.AND P2, PT, RZ, UR10, PT ;  /* 0x0000000aff007c0c */ /* 0x000fe2000bf45070 */
[----:B-12---:R-:W1:Y:S03]  /*1d60*/  LDC.64 R88, c[0x0][0x220] ;  /* 0x00008800ff587b82 */ /* 0x006e660000000a00 */
        /* <DEDUP_REMOVED lines=21> */
.L_x_5951:
[----:B-----5:R-:W-:-:S04]  /*1ec0*/  IMAD.U32 R93, R12, 0x10000, RZ ;  /* 0x000100000c5d7824 */ /* 0x020fc800078e00ff */
[----:B------:R-:W-:Y:S01]  /*1ed0*/  FADD.FTZ R10, R93, R10 ;  /* 0x0000000a5d0a7221 */ /* 0x000fe20000010000 */
[----:B------:R-:W-:Y:S06]  /*1ee0*/  BRA `(.L_x_5952) ;  /* 0x0000000000107947 */ /* 0x000fec0003800000 */
.L_x_5950:
[----:B-----5:R-:W-:-:S05]  /*1ef0*/  SHF.L.U32 R93, R80, 0x10, RZ ;  /* 0x00000010505d7819 */ /* 0x020fca00000006ff */
[----:B------:R-:W-:Y:S01]  /*1f00*/  FADD.FTZ R10, R93, R10 ;  /* 0x0000000a5d0a7221 */ /* 0x000fe20000010000 */
[----:B------:R-:W-:-:S05]  /*1f10*/  @P3 SHF.L.U32 R93, R12, 0x10, RZ ;  /* 0x000000100c5d3819 */ /* 0x000fca00000006ff */
[----:B------:R-:W-:-:S07]  /*1f20*/  @P3 FADD.FTZ R10, R93, R10 ;  /* 0x0000000a5d0a3221 */ /* 0x000fce0000010000 */
.L_x_5952:
[----:B------:R-:W-:-:S04]  /*1f30*/  F2FP.BF16.F32.PACK_AB R88, RZ, R10 ;  /* 0x0000000aff58723e */ /* 0x000fc800000010ff */
[----:B------:R-:W-:-:S07]  /*1f40*/  PRMT R84, R88, 0x7610, R84 ;  /* 0x0000761058547816 */ /* 0x000fce0000000054 */
.L_x_5953:
[----:B------:R-:W-:Y:S01]  /*1f50*/  IMAD.U32 R94, R94, 0x10000, RZ ;  /* 0x000100005e5e7824 */ /* 0x000fe200078e00ff */
[----:B------:R-:W-:Y:S06]  /*1f60*/  @P4 BRA `(.L_x_5954) ;  /* 0x0000000000244947 */ /* 0x000fec0003800000 */
[----:B------:R-:W-:-:S04]  /*1f70*/  ISETP.NE.U32.AND P2, PT, RZ, UR12, PT ;  /* 0x0000000cff007c0c */ /* 0x000fc8000bf45070 */
[----:B------:R-:W-:-:S13]  /*1f80*/  ISETP.NE.AND.EX P2, PT, RZ, UR13, PT, P2 ;  /* 0x0000000dff007c0c */ /* 0x000fda000bf45320 */
[----:B------:R-:W-:Y:S05]  /*1f90*/  @P2 BRA `(.L_x_5955) ;  /* 0x0000000000082947 */ /* 0x000fea0003800000 */
[----:B------:R-:W-:Y:S05]  /*1fa0*/  @P1 BRA `(.L_x_5956) ;  /* 0x00000000002c1947 */ /* 0x000fea0003800000 */
[----:B------:R-:W-:Y:S05]  /*1fb0*/  BRA `(.L_x_5957) ;  /* 0x0000000000307947 */ /* 0x000fea0003800000 */
.L_x_5955:
[----:B-----5:R-:W-:-:S04]  /*1fc0*/  PRMT R88, R12, 0x7632, R88 ;  /* 0x000076320c587816 */ /* 0x020fc80000000058 */
[----:B------:R-:W-:-:S05]  /*1fd0*/  SHF.L.U32 R93, R88, 0x10, RZ ;  /* 0x00000010585d7819 */ /* 0x000fca00000006ff */
[----:B------:R-:W-:Y:S01]  /*1fe0*/  FADD.FTZ R94, R93, R94 ;  /* 0x0000005e5d5e7221 */ /* 0x000fe20000010000 */
[----:B------:R-:W-:Y:S06]  /*1ff0*/  BRA `(.L_x_5956) ;  /* 0x0000000000187947 */ /* 0x000fec0003800000 */
.L_x_5954:
[----:B-----5:R-:W-:-:S04]  /*2000*/  PRMT R88, R80, 0x7632, R88 ;  /* 0x0000763250587816 */ /* 0x020fc80000000058 */
[----:B------:R-:W-:Y:S02]  /*2010*/  SHF.L.U32 R93, R88, 0x10, RZ ;  /* 0x00000010585d7819 */ /* 0x000fe400000006ff */
[----:B------:R-:W-:-:S03]  /*2020*/  @P3 PRMT R88, R12, 0x7632, R88 ;  /* 0x000076320c583816 */ /* 0x000fc60000000058 */
[----:B------:R-:W-:Y:S02]  /*2030*/  FADD.FTZ R94, R93, R94 ;  /* 0x0000005e5d5e7221 */ /* 0x000fe40000010000 */
[----:B------:R-:W-:-:S04]  /*2040*/  @P3 IMAD.U32 R93, R88, 0x10000, RZ ;  /* 0x00010000585d3824 */ /* 0x000fc800078e00ff */
[----:B------:R-:W-:-:S07]  /*2050*/  @P3 FADD.FTZ R94, R93, R94 ;  /* 0x0000005e5d5e3221 */ /* 0x000fce0000010000 */
.L_x_5956:
[----:B------:R-:W-:-:S04]  /*2060*/  F2FP.BF16.F32.PACK_AB R88, RZ, R94 ;  /* 0x0000005eff58723e */ /* 0x000fc800000010ff */
[----:B------:R-:W-:-:S07]  /*2070*/  PRMT R84, R84, 0x5410, R88 ;  /* 0x0000541054547816 */ /* 0x000fce0000000058 */
.L_x_5957:
        /* <DEDUP_REMOVED lines=8> */
.L_x_5959:
[----:B-----5:R-:W-:-:S05]  /*2100*/  SHF.L.U32 R88, R13, 0x10, RZ ;  /* 0x000000100d587819 */ /* 0x020fca00000006ff */
[----:B------:R-:W-:Y:S01]  /*2110*/  FADD.FTZ R93, R88, R93 ;  /* 0x0000005d585d7221 */ /* 0x000fe20000010000 */
[----:B------:R-:W-:Y:S06]  /*2120*/  BRA `(.L_x_5960) ;  /* 0x0000000000107947 */ /* 0x000fec0003800000 */
.L_x_5958:
[----:B-----5:R-:W-:-:S04]  /*2130*/  IMAD.U32 R88, R81, 0x10000, RZ ;  /* 0x0001000051587824 */ /* 0x020fc800078e00ff */
[----:B------:R-:W-:Y:S01]  /*2140*/  FADD.FTZ R93, R88, R93 ;  /* 0x0000005d585d7221 */ /* 0x000fe20000010000 */
[----:B------:R-:W-:-:S05]  /*2150*/  @P3 SHF.L.U32 R88, R13, 0x10, RZ ;  /* 0x000000100d583819 */ /* 0x000fca00000006ff */
[----:B------:R-:W-:-:S07]  /*2160*/  @P3 FADD.FTZ R93, R88, R93 ;  /* 0x0000005d585d3221 */ /* 0x000fce0000010000 */
.L_x_5960:
[----:B------:R-:W-:-:S04]  /*2170*/  F2FP.BF16.F32.PACK_AB R88, RZ, R93 ;  /* 0x0000005dff58723e */ /* 0x000fc800000010ff */
[----:B------:R-:W-:-:S07]  /*2180*/  PRMT R85, R88, 0x7610, R85 ;  /* 0x0000761058557816 */ /* 0x000fce0000000055 */
.L_x_5961:
[----:B------:R-:W-:Y:S01]  /*2190*/  SHF.L.U32 R104, R89, 0x10, RZ ;  /* 0x0000001059687819 */ /* 0x000fe200000006ff */
[----:B------:R-:W-:Y:S06]  /*21a0*/  @P4 BRA `(.L_x_5962) ;  /* 0x0000000000244947 */ /* 0x000fec0003800000 */
[----:B------:R-:W-:-:S04]  /*21b0*/  ISETP.NE.U32.AND P2, PT, RZ, UR12, PT ;  /* 0x0000000cff007c0c */ /* 0x000fc8000bf45070 */
[----:B------:R-:W-:-:S13]  /*21c0*/  ISETP.NE.AND.EX P2, PT, RZ, UR13, PT, P2 ;  /* 0x0000000dff007c0c */ /* 0x000fda000bf45320 */
[----:B------:R-:W-:Y:S05]  /*21d0*/  @P2 BRA `(.L_x_5963) ;  /* 0x0000000000082947 */ /* 0x000fea0003800000 */
[----:B------:R-:W-:Y:S05]  /*21e0*/  @P1 BRA `(.L_x_5964) ;  /* 0x00000000002c1947 */ /* 0x000fea0003800000 */
[----:B------:R-:W-:Y:S05]  /*21f0*/  BRA `(.L_x_5965) ;  /* 0x0000000000307947 */ /* 0x000fea0003800000 */
.L_x_5963:
[----:B-----5:R-:W-:-:S05]  /*2200*/  PRMT R88, R13, 0x7632, R88 ;  /* 0x000076320d587816 */ /* 0x020fca0000000058 */
[----:B------:R-:W-:-:S04]  /*2210*/  IMAD.U32 R89, R88, 0x10000, RZ ;  /* 0x0001000058597824 */ /* 0x000fc800078e00ff */
[----:B------:R-:W-:Y:S01]  /*2220*/  FADD.FTZ R104, R89, R104 ;  /* 0x0000006859687221 */ /* 0x000fe20000010000 */
[----:B------:R-:W-:Y:S06]  /*2230*/  BRA `(.L_x_5964) ;  /* 0x0000000000187947 */ /* 0x000fec0003800000 */
.L_x_5962:
[----:B-----5:R-:W-:-:S04]  /*2240*/  PRMT R88, R81, 0x7632, R88 ;  /* 0x0000763251587816 */ /* 0x020fc80000000058 */
[----:B------:R-:W-:Y:S02]  /*2250*/  SHF.L.U32 R89, R88, 0x10, RZ ;  /* 0x0000001058597819 */ /* 0x000fe400000006ff */
[----:B------:R-:W-:-:S03]  /*2260*/  @P3 PRMT R88, R13, 0x7632, R88 ;  /* 0x000076320d583816 */ /* 0x000fc60000000058 */
[----:B------:R-:W-:Y:S01]  /*2270*/  FADD.FTZ R104, R89, R104 ;  /* 0x0000006859687221 */ /* 0x000fe20000010000 */
[----:B------:R-:W-:-:S05]  /*2280*/  @P3 SHF.L.U32 R89, R88, 0x10, RZ ;  /* 0x0000001058593819 */ /* 0x000fca00000006ff */
[----:B------:R-:W-:-:S07]  /*2290*/  @P3 FADD.FTZ R104, R89, R104 ;  /* 0x0000006859683221 */ /* 0x000fce0000010000 */
.L_x_5964:
[----:B------:R-:W-:-:S04]  /*22a0*/  F2FP.BF16.F32.PACK_AB R88, RZ, R104 ;  /* 0x00000068ff58723e */ /* 0x000fc800000010ff */
[----:B------:R-:W-:-:S07]  /*22b0*/  PRMT R85, R85, 0x5410, R88 ;  /* 0x0000541055557816 */ /* 0x000fce0000000058 */
.L_x_5965:
        /* <DEDUP_REMOVED lines=8> */
.L_x_5967:
[----:B-----5:R-:W-:-:S05]  /*2340*/  SHF.L.U32 R88, R14, 0x10, RZ ;  /* 0x000000100e587819 */ /* 0x020fca00000006ff */
[----:B------:R-:W-:Y:S01]  /*2350*/  FADD.FTZ R105, R88, R105 ;  /* 0x0000006958697221 */ /* 0x000fe20000010000 */
[----:B------:R-:W-:Y:S06]  /*2360*/  BRA `(.L_x_5968) ;  /* 0x0000000000107947 */ /* 0x000fec0003800000 */
.L_x_5966:
[----:B-----5:R-:W-:-:S05]  /*2370*/  SHF.L.U32 R88, R82, 0x10, RZ ;  /* 0x0000001052587819 */ /* 0x020fca00000006ff */
[----:B------:R-:W-:Y:S01]  /*2380*/  FADD.FTZ R105, R88, R105 ;  /* 0x0000006958697221 */ /* 0x000fe20000010000 */
[----:B------:R-:W-:-:S04]  /*2390*/  @P3 IMAD.U32 R88, R14, 0x10000, RZ ;  /* 0x000100000e583824 */ /* 0x000fc800078e00ff */
[----:B------:R-:W-:-:S07]  /*23a0*/  @P3 FADD.FTZ R105, R88, R105 ;  /* 0x0000006958693221 */ /* 0x000fce0000010000 */
.L_x_5968:
[----:B------:R-:W-:-:S04]  /*23b0*/  F2FP.BF16.F32.PACK_AB R88, RZ, R105 ;  /* 0x00000069ff58723e */ /* 0x000fc800000010ff */
[----:B------:R-:W-:-:S07]  /*23c0*/  PRMT R86, R88, 0x7610, R86 ;  /* 0x0000761058567816 */ /* 0x000fce0000000056 */
.L_x_5969:
[----:B------:R-:W-:Y:S01]  /*23d0*/  SHF.L.U32 R112, R90, 0x10, RZ ;  /* 0x000000105a707819 */ /* 0x000fe200000006ff */
[----:B------:R-:W-:Y:S06]  /*23e0*/  @P4 BRA `(.L_x_5970) ;  /* 0x0000000000244947 */ /* 0x000fec0003800000 */
[----:B------:R-:W-:-:S04]  /*23f0*/  ISETP.NE.U32.AND P2, PT, RZ, UR12, PT ;  /* 0x0000000cff007c0c */ /* 0x000fc8000bf45070 */
[----:B------:R-:W-:-:S13]  /*2400*/  ISETP.NE.AND.EX P2, PT, RZ, UR13, PT, P2 ;  /* 0x0000000dff007c0c */ /* 0x000fda000bf45320 */
[----:B------:R-:W-:Y:S05]  /*2410*/  @P2 BRA `(.L_x_5971) ;  /* 0x0000000000082947 */ /* 0x000fea0003800000 */
[----:B------:R-:W-:Y:S05]  /*2420*/  @P1 BRA `(.L_x_5972) ;  /* 0x00000000002c1947 */ /* 0x000fea0003800000 */
[----:B------:R-:W-:Y:S05]  /*2430*/  BRA `(.L_x_5973) ;  /* 0x0000000000307947 */ /* 0x000fea0003800000 */
.L_x_5971:
[----:B-----5:R-:W-:-:S04]  /*2440*/  PRMT R88, R14, 0x7632, R88 ;  /* 0x000076320e587816 */ /* 0x020fc80000000058 */
[----:B------:R-:W-:-:S05]  /*2450*/  SHF.L.U32 R89, R88, 0x10, RZ ;  /* 0x0000001058597819 */ /* 0x000fca00000006ff */
[----:B------:R-:W-:Y:S01]  /*2460*/  FADD.FTZ R112, R89, R112 ;  /* 0x0000007059707221 */ /* 0x000fe20000010000 */
[----:B------:R-:W-:Y:S06]  /*2470*/  BRA `(.L_x_5972) ;  /* 0x0000000000187947 */ /* 0x000fec0003800000 */
.L_x_5970:
[----:B-----5:R-:W-:-:S05]  /*2480*/  PRMT R88, R82, 0x7632, R88 ;  /* 0x0000763252587816 */ /* 0x020fca0000000058 */
[----:B------:R-:W-:Y:S01]  /*2490*/  IMAD.U32 R89, R88, 0x10000, RZ ;  /* 0x0001000058597824 */ /* 0x000fe200078e00ff */
[----:B------:R-:W-:-:S03]  /*24a0*/  @P3 PRMT R88, R14, 0x7632, R88 ;  /* 0x000076320e583816 */ /* 0x000fc60000000058 */
[----:B------:R-:W-:Y:S01]  /*24b0*/  FADD.FTZ R112, R89, R112 ;  /* 0x0000007059707221 */ /* 0x000fe20000010000 */
[----:B------:R-:W-:-:S05]  /*24c0*/  @P3 SHF.L.U32 R89, R88, 0x10, RZ ;  /* 0x0000001058593819 */ /* 0x000fca00000006ff */
[----:B------:R-:W-:-:S07]  /*24d0*/  @P3 FADD.FTZ R112, R89, R112 ;  /* 0x0000007059703221 */ /* 0x000fce0000010000 */
.L_x_5972:
[----:B------:R-:W-:-:S04]  /*24e0*/  F2FP.BF16.F32.PACK_AB R88, RZ, R112 ;  /* 0x00000070ff58723e */ /* 0x000fc800000010ff */
[----:B------:R-:W-:-:S07]  /*24f0*/  PRMT R86, R86, 0x5410, R88 ;  /* 0x0000541056567816 */ /* 0x000fce0000000058 */
.L_x_5973:
        /* <DEDUP_REMOVED lines=8> */
.L_x_5975:
[----:B-----5:R-:W-:-:S04]  /*2580*/  IMAD.U32 R88, R15, 0x10000, RZ ;  /* 0x000100000f587824 */ /* 0x020fc800078e00ff */
[----:B------:R-:W-:Y:S01]  /*2590*/  FADD.FTZ R113, R88, R113 ;  /* 0x0000007158717221 */ /* 0x000fe20000010000 */
[----:B------:R-:W-:Y:S06]  /*25a0*/  BRA `(.L_x_5976) ;  /* 0x0000000000107947 */ /* 0x000fec0003800000 */
.L_x_5974:
[----:B-----5:R-:W-:-:S05]  /*25b0*/  SHF.L.U32 R88, R83, 0x10, RZ ;  /* 0x0000001053587819 */ /* 0x020fca00000006ff */
[----:B------:R-:W-:Y:S01]  /*25c0*/  FADD.FTZ R113, R88, R113 ;  /* 0x0000007158717221 */ /* 0x000fe20000010000 */
[----:B------:R-:W-:-:S05]  /*25d0*/  @P3 SHF.L.U32 R88, R15, 0x10, RZ ;  /* 0x000000100f583819 */ /* 0x000fca00000006ff */
[----:B------:R-:W-:-:S07]  /*25e0*/  @P3 FADD.FTZ R113, R88, R113 ;  /* 0x0000007158713221 */ /* 0x000fce0000010000 */
.L_x_5976:
[----:B------:R-:W-:-:S04]  /*25f0*/  F2FP.BF16.F32.PACK_AB R88, RZ, R113 ;  /* 0x00000071ff58723e */ /* 0x000fc800000010ff */
[----:B------:R-:W-:-:S07]  /*2600*/  PRMT R87, R88, 0x7610, R87 ;  /* 0x0000761058577816 */ /* 0x000fce0000000057 */
.L_x_5977:
[----:B------:R-:W-:Y:S01]  /*2610*/  IMAD.U32 R118, R91, 0x10000, RZ ;  /* 0x000100005b767824 */ /* 0x000fe200078e00ff */
[----:B------:R-:W-:Y:S06]  /*2620*/  @P4 BRA `(.L_x_5978) ;  /* 0x0000000000244947 */ /* 0x000fec0003800000 */
[----:B------:R-:W-:-:S04]  /*2630*/  ISETP.NE.U32.AND P2, PT, RZ, UR12, PT ;  /* 0x0000000cff007c0c */ /* 0x000fc8000bf45070 */
[----:B------:R-:W-:-:S13]  /*2640*/  ISETP.NE.AND.EX P2, PT, RZ, UR13, PT, P2 ;  /* 0x0000000dff007c0c */ /* 0x000fda000bf45320 */
[----:B------:R-:W-:Y:S05]  /*2650*/  @P2 BRA `(.L_x_5979) ;  /* 0x0000000000082947 */ /* 0x000fea0003800000 */
[----:B------:R-:W-:Y:S05]  /*2660*/  @P1 BRA `(.L_x_5980) ;  /* 0x00000000002c1947 */ /* 0x000fea0003800000 */
[----:B------:R-:W-:Y:S05]  /*2670*/  BRA `(.L_x_5981) ;  /* 0x0000000000307947 */ /* 0x000fea0003800000 */
.L_x_5979:
[----:B-----5:R-:W-:-:S04]  /*2680*/  PRMT R88, R15, 0x7632, R88 ;  /* 0x000076320f587816 */ /* 0x020fc80000000058 */
[----:B------:R-:W-:-:S05]  /*2690*/  SHF.L.U32 R89, R88, 0x10, RZ ;  /* 0x0000001058597819 */ /* 0x000fca00000006ff */
[----:B------:R-:W-:Y:S01]  /*26a0*/  FADD.FTZ R118, R89, R118 ;  /* 0x0000007659767221 */ /* 0x000fe20000010000 */
[----:B------:R-:W-:Y:S06]  /*26b0*/  BRA `(.L_x_5980) ;  /* 0x0000000000187947 */ /* 0x000fec0003800000 */
.L_x_5978:
[----:B-----5:R-:W-:-:S04]  /*26c0*/  PRMT R88, R83, 0x7632, R88 ;  /* 0x0000763253587816 */ /* 0x020fc80000000058 */
[----:B------:R-:W-:Y:S02]  /*26d0*/  SHF.L.U32 R89, R88, 0x10, RZ ;  /* 0x0000001058597819 */ /* 0x000fe400000006ff */
[----:B------:R-:W-:-:S03]  /*26e0*/  @P3 PRMT R88, R15, 0x7632, R88 ;  /* 0x000076320f583816 */ /* 0x000fc60000000058 */
[----:B------:R-:W-:Y:S02]  /*26f0*/  FADD.FTZ R118, R89, R118 ;  /* 0x0000007659767221 */ /* 0x000fe40000010000 */
[----:B------:R-:W-:-:S04]  /*2700*/  @P3 IMAD.U32 R89, R88, 0x10000, RZ ;  /* 0x0001000058593824 */ /* 0x000fc800078e00ff */
[----:B------:R-:W-:-:S07]  /*2710*/  @P3 FADD.FTZ R118, R89, R118 ;  /* 0x0000007659763221 */ /* 0x000fce0000010000 */
.L_x_5980:
[----:B------:R-:W-:-:S04]  /*2720*/  F2FP.BF16.F32.PACK_AB R88, RZ, R118 ;  /* 0x00000076ff58723e */ /* 0x000fc800000010ff */
[----:B------:R-:W-:-:S07]  /*2730*/  PRMT R87, R87, 0x5410, R88 ;  /* 0x0000541057577816 */ /* 0x000fce0000000058 */
.L_x_5981:
[----:B------:R-:W1:Y:S02]  /*2740*/  @P1 LDC.64 R88, c[0x0][0x238] ;  /* 0x00008e00ff581b82 */ /* 0x000e640000000a00 */
[----:B-1----:R-:W-:-:S04]  /*2750*/  @P1 LEA R88, P2, R121, R88, 0x4 ;  /* 0x0000005879581211 */ /* 0x002fc800078420ff */
[C---:B------:R-:W-:Y:S02]  /*2760*/  @P1 LEA.HI.X R89, R121.reuse, R89, RZ, 0x4, P2 ;  /* 0x0000005979591211 */ /* 0x040fe400010f24ff */
[----:B------:R-:W-:-:S03]  /*2770*/  IADD3 R121, R121, 0x100, RZ ;  /* 0x0000010079797810 */ /* 0x000fc60007ffe0ff */
[----:B------:R3:W-:Y:S04]  /*2780*/  @P1 STG.E.128 desc[UR4][R88.64], R84 ;  /* 0x0000005458001986 */ /* 0x0007e8000c101d04 */
.L_x_5949:
[----:B------:R-:W-:Y:S05]  /*2790*/  BSYNC B0 ;  /* 0x0000000000007941 */ /* 0x000fea0003800000 */
.L_x_5948:
[----:B------:R-:W-:Y:S01]  /*27a0*/  ISETP.GE.U32.AND P2, PT, R7, 0x400, PT ;  /* 0x000004000700780c */ /* 0x000fe20003f46070 */
[----:B------:R-:W-:-:S12]  /*27b0*/  BSSY B0, `(.L_x_5982) ;  /* 0x00000a5000007945 */ /* 0x000fd80003800000 */
[----:B------:R-:W-:Y:S05]  /*27c0*/  @!P2 BRA `(.L_x_5983) ;  /* 0x00000008008ca947 */ /* 0x000fea0003800000 */
[----:B------:R-:W-:Y:S01]  /*27d0*/  ISETP.NE.U32.AND P2, PT, RZ, UR10, PT ;  /* 0x0000000aff007c0c */ /* 0x000fe2000bf45070 */
[----:B-123--:R-:W1:Y:S03]  /*27e0*/  LDC.64 R88, c[0x0][0x220] ;  /* 0x00008800ff587b82 */ /* 0x00ee660000000a00 */
        /* <DEDUP_REMOVED lines=21> */
.L_x_5985:
[----:B-----5:R-:W-:-:S04]  /*2940*/  IMAD.U32 R88, R12, 0x10000, RZ ;  /* 0x000100000c587824 */ /* 0x020fc800078e00ff */
[----:B------:R-:W-:Y:S01]  /*2950*/  FADD.FTZ R11, R88, R11 ;  /* 0x0000000b580b7221 */ /* 0x000fe20000010000 */
[----:B------:R-:W-:Y:S06]  /*2960*/  BRA `(.L_x_5986) ;  /* 0x0000000000107947 */ /* 0x000fec0003800000 */
.L_x_5984:
[----:B-----5:R-:W-:-:S05]  /*2970*/  SHF.L.U32 R88, R80, 0x10, RZ ;  /* 0x0000001050587819 */ /* 0x020fca00000006ff */
[----:B------:R-:W-:Y:S01]  /*2980*/  FADD.FTZ R11, R88, R11 ;  /* 0x0000000b580b7221 */ /* 0x000fe20000010000 */
[----:B------:R-:W-:-:S05]  /*2990*/  @P3 SHF.L.U32 R88, R12, 0x10, RZ ;  /* 0x000000100c583819 */ /* 0x000fca00000006ff */
[----:B------:R-:W-:-:S07]  /*29a0*/  @P3 FADD.FTZ R11, R88, R11 ;  /* 0x0000000b580b3221 */ /* 0x000fce0000010000 */
.L_x_5986:
[----:B------:R-:W-:-:S04]  /*29b0*/  F2FP.BF16.F32.PACK_AB R88, RZ, R11 ;  /* 0x0000000bff58723e */ /* 0x000fc800000010ff */
[----:B------:R-:W-:-:S07]  /*29c0*/  PRMT R84, R88, 0x7610, R84 ;  /* 0x0000761058547816 */ /* 0x000fce0000000054 */
.L_x_5987:
[----:B------:R-:W-:Y:S01]  /*29d0*/  IMAD.U32 R92, R92, 0x10000, RZ ;  /* 0x000100005c5c7824 */ /* 0x000fe200078e00ff */
[----:B------:R-:W-:Y:S06]  /*29e0*/  @P4 BRA `(.L_x_5988) ;  /* 0x0000000000244947 */ /* 0x000fec0003800000 */
[----:B------:R-:W-:-:S04]  /*29f0*/  ISETP.NE.U32.AND P2, PT, RZ, UR12, PT ;  /* 0x0000000cff007c0c */ /* 0x000fc8000bf45070 */
[----:B------:R-:W-:-:S13]  /*2a00*/  ISETP.NE.AND.EX P2, PT, RZ, UR13, PT, P2 ;  /* 0x0000000dff007c0c */ /* 0x000fda000bf45320 */
[----:B------:R-:W-:Y:S05]  /*2a10*/  @P2 BRA `(.L_x_5989) ;  /* 0x0000000000082947 */ /* 0x000fea0003800000 */
[----:B------:R-:W-:Y:S05]  /*2a20*/  @P1 BRA `(.L_x_5990) ;  /* 0x00000000002c1947 */ /* 0x000fea0003800000 */
[----:B------:R-:W-:Y:S05]  /*2a30*/  BRA `(.L_x_5991) ;  /* 0x0000000000307947 */ /* 0x000fea0003800000 */
.L_x_5989:
[----:B-----5:R-:W-:-:S04]  /*2a40*/  PRMT R88, R12, 0x7632, R88 ;  /* 0x000076320c587816 */ /* 0x020fc80000000058 */
[----:B------:R-:W-:-:S05]  /*2a50*/  SHF.L.U32 R99, R88, 0x10, RZ ;  /* 0x0000001058637819 */ /* 0x000fca00000006ff */
[----:B------:R-:W-:Y:S01]  /*2a60*/  FADD.FTZ R92, R99, R92 ;  /* 0x0000005c635c7221 */ /* 0x000fe20000010000 */
[----:B------:R-:W-:Y:S06]  /*2a70*/  BRA `(.L_x_5990) ;  /* 0x0000000000187947 */ /* 0x000fec0003800000 */
.L_x_5988:
[----:B-----5:R-:W-:-:S04]  /*2a80*/  PRMT R88, R80, 0x7632, R88 ;  /* 0x0000763250587816 */ /* 0x020fc80000000058 */
[----:B------:R-:W-:Y:S02]  /*2a90*/  SHF.L.U32 R99, R88, 0x10, RZ ;  /* 0x0000001058637819 */ /* 0x000fe400000006ff */
[----:B------:R-:W-:-:S03]  /*2aa0*/  @P3 PRMT R88, R12, 0x7632, R88 ;  /* 0x000076320c583816 */ /* 0x000fc60000000058 */
[----:B------:R-:W-:Y:S02]  /*2ab0*/  FADD.FTZ R92, R99, R92 ;  /* 0x0000005c635c7221 */ /* 0x000fe40000010000 */
[----:B------:R-:W-:-:S04]  /*2ac0*/  @P3 IMAD.U32 R99, R88, 0x10000, RZ ;  /* 0x0001000058633824 */ /* 0x000fc800078e00ff */
[----:B------:R-:W-:-:S07]  /*2ad0*/  @P3 FADD.FTZ R92, R99, R92 ;  /* 0x0000005c635c3221 */ /* 0x000fce0000010000 */
.L_x_5990:
[----:B------:R-:W-:-:S04]  /*2ae0*/  F2FP.BF16.F32.PACK_AB R88, RZ, R92 ;  /* 0x0000005cff58723e */ /* 0x000fc800000010ff */
[----:B------:R-:W-:-:S07]  /*2af0*/  PRMT R84, R84, 0x5410, R88 ;  /* 0x0000541054547816 */ /* 0x000fce0000000058 */
.L_x_5991:
        /* <DEDUP_REMOVED lines=8> */
.L_x_5993:
[----:B-----5:R-:W-:-:S05]  /*2b80*/  SHF.L.U32 R88, R13, 0x10, RZ ;  /* 0x000000100d587819 */ /* 0x020fca00000006ff */
[----:B------:R-:W-:Y:S01]  /*2b90*/  FADD.FTZ R99, R88, R99 ;  /* 0x0000006358637221 */ /* 0x000fe20000010000 */
[----:B------:R-:W-:Y:S06]  /*2ba0*/  BRA `(.L_x_5994) ;  /* 0x0000000000107947 */ /* 0x000fec0003800000 */
.L_x_5992:
[----:B-----5:R-:W-:-:S04]  /*2bb0*/  IMAD.U32 R88, R81, 0x10000, RZ ;  /* 0x0001000051587824 */ /* 0x020fc800078e00ff */
[----:B------:R-:W-:Y:S01]  /*2bc0*/  FADD.FTZ R99, R88, R99 ;  /* 0x0000006358637221 */ /* 0x000fe20000010000 */
[----:B------:R-:W-:-:S05]  /*2bd0*/  @P3 SHF.L.U32 R88, R13, 0x10, RZ ;  /* 0x000000100d583819 */ /* 0x000fca00000006ff */
[----:B------:R-:W-:-:S07]  /*2be0*/  @P3 FADD.FTZ R99, R88, R99 ;  /* 0x0000006358633221 */ /* 0x000fce0000010000 */
.L_x_5994:
[----:B------:R-:W-:-:S04]  /*2bf0*/  F2FP.BF16.F32.PACK_AB R88, RZ, R99 ;  /* 0x00000063ff58723e */ /* 0x000fc800000010ff */
[----:B------:R-:W-:-:S07]  /*2c00*/  PRMT R85, R88, 0x7610, R85 ;  /* 0x0000761058557816 */ /* 0x000fce0000000055 */
.L_x_5995:
[----:B------:R-:W-:Y:S01]  /*2c10*/  SHF.L.U32 R106, R89, 0x10, RZ ;  /* 0x00000010596a7819 */ /* 0x000fe200000006ff */
[----:B------:R-:W-:Y:S06]  /*2c20*/  @P4 BRA `(.L_x_5996) ;  /* 0x0000000000244947 */ /* 0x000fec0003800000 */
[----:B------:R-:W-:-:S04]  /*2c30*/  ISETP.NE.U32.AND P2, PT, RZ, UR12, PT ;  /* 0x0000000cff007c0c */ /* 0x000fc8000bf45070 */
[----:B------:R-:W-:-:S13]  /*2c40*/  ISETP.NE.AND.EX P2, PT, RZ, UR13, PT, P2 ;  /* 0x0000000dff007c0c */ /* 0x000fda000bf45320 */
[----:B------:R-:W-:Y:S05]  /*2c50*/  @P2 BRA `(.L_x_5997) ;  /* 0x0000000000082947 */ /* 0x000fea0003800000 */
[----:B------:R-:W-:Y:S05]  /*2c60*/  @P1 BRA `(.L_x_5998) ;  /* 0x00000000002c1947 */ /* 0x000fea0003800000 */
[----:B------:R-:W-:Y:S05]  /*2c70*/  BRA `(.L_x_5999) ;  /* 0x0000000000307947 */ /* 0x000fea0003800000 */
.L_x_5997:
[----:B-----5:R-:W-:-:S05]  /*2c80*/  PRMT R88, R13, 0x7632, R88 ;  /* 0x000076320d587816 */ /* 0x020fca0000000058 */
[----:B------:R-:W-:-:S04]  /*2c90*/  IMAD.U32 R89, R88, 0x10000, RZ ;  /* 0x0001000058597824 */ /* 0x000fc800078e00ff */
[----:B------:R-:W-:Y:S01]  /*2ca0*/  FADD.FTZ R106, R89, R106 ;  /* 0x0000006a596a7221 */ /* 0x000fe20000010000 */
[----:B------:R-:W-:Y:S06]  /*2cb0*/  BRA `(.L_x_5998) ;  /* 0x0000000000187947 */ /* 0x000fec0003800000 */
.L_x_5996:
[----:B-----5:R-:W-:-:S04]  /*2cc0*/  PRMT R88, R81, 0x7632, R88 ;  /* 0x0000763251587816 */ /* 0x020fc80000000058 */
[----:B------:R-:W-:Y:S02]  /*2cd0*/  SHF.L.U32 R89, R88, 0x10, RZ ;  /* 0x0000001058597819 */ /* 0x000fe400000006ff */
[----:B------:R-:W-:-:S03]  /*2ce0*/  @P3 PRMT R88, R13, 0x7632, R88 ;  /* 0x000076320d583816 */ /* 0x000fc60000000058 */
[----:B------:R-:W-:Y:S01]  /*2cf0*/  FADD.FTZ R106, R89, R106 ;  /* 0x0000006a596a7221 */ /* 0x000fe20000010000 */
[----:B------:R-:W-:-:S05]  /*2d00*/  @P3 SHF.L.U32 R89, R88, 0x10, RZ ;  /* 0x0000001058593819 */ /* 0x000fca00000006ff */
[----:B------:R-:W-:-:S07]  /*2d10*/  @P3 FADD.FTZ R106, R89, R106 ;  /* 0x0000006a596a3221 */ /* 0x000fce0000010000 */
.L_x_5998:
[----:B------:R-:W-:-:S04]  /*2d20*/  F2FP.BF16.F32.PACK_AB R88, RZ, R106 ;  /* 0x0000006aff58723e */ /* 0x000fc800000010ff */
[----:B------:R-:W-:-:S07]  /*2d30*/  PRMT R85, R85, 0x5410, R88 ;  /* 0x0000541055557816 */ /* 0x000fce0000000058 */
.L_x_5999:
        /* <DEDUP_REMOVED lines=8> */
.L_x_6001:
[----:B-----5:R-:W-:-:S05]  /*2dc0*/  SHF.L.U32 R88, R14, 0x10, RZ ;  /* 0x000000100e587819 */ /* 0x020fca00000006ff */
[----:B------:R-:W-:Y:S01]  /*2dd0*/  FADD.FTZ R107, R88, R107 ;  /* 0x0000006b586b7221 */ /* 0x000fe20000010000 */
[----:B------:R-:W-:Y:S06]  /*2de0*/  BRA `(.L_x_6002) ;  /* 0x0000000000107947 */ /* 0x000fec0003800000 */
.L_x_6000:
[----:B-----5:R-:W-:-:S05]  /*2df0*/  SHF.L.U32 R88, R82, 0x10, RZ ;  /* 0x0000001052587819 */ /* 0x020fca00000006ff */
[----:B------:R-:W-:Y:S01]  /*2e00*/  FADD.FTZ R107, R88, R107 ;  /* 0x0000006b586b7221 */ /* 0x000fe20000010000 */
[----:B------:R-:W-:-:S04]  /*2e10*/  @P3 IMAD.U32 R88, R14, 0x10000, RZ ;  /* 0x000100000e583824 */ /* 0x000fc800078e00ff */
[----:B------:R-:W-:-:S07]  /*2e20*/  @P3 FADD.FTZ R107, R88, R107 ;  /* 0x0000006b586b3221 */ /* 0x000fce0000010000 */
.L_x_6002:
[----:B------:R-:W-:-:S04]  /*2e30*/  F2FP.BF16.F32.PACK_AB R88, RZ, R107 ;  /* 0x0000006bff58723e */ /* 0x000fc800000010ff */
[----:B------:R-:W-:-:S07]  /*2e40*/  PRMT R86, R88, 0x7610, R86 ;  /* 0x0000761058567816 */ /* 0x000fce0000000056 */
.L_x_6003:
[----:B------:R-:W-:Y:S01]  /*2e50*/  SHF.L.U32 R114, R90, 0x10, RZ ;  /* 0x000000105a727819 */ /* 0x000fe200000006ff */
[----:B------:R-:W-:Y:S06]  /*2e60*/  @P4 BRA `(.L_x_6004) ;  /* 0x0000000000244947 */ /* 0x000fec0003800000 */
[----:B------:R-:W-:-:S04]  /*2e70*/  ISETP.NE.U32.AND P2, PT, RZ, UR12, PT ;  /* 0x0000000cff007c0c */ /* 0x000fc8000bf45070 */
[----:B------:R-:W-:-:S13]  /*2e80*/  ISETP.NE.AND.EX P2, PT, RZ, UR13, PT, P2 ;  /* 0x0000000dff007c0c */ /* 0x000fda000bf45320 */
[----:B------:R-:W-:Y:S05]  /*2e90*/  @P2 BRA `(.L_x_6005) ;  /* 0x0000000000082947 */ /* 0x000fea0003800000 */
[----:B------:R-:W-:Y:S05]  /*2ea0*/  @P1 BRA `(.L_x_6006) ;  /* 0x00000000002c1947 */ /* 0x000fea0003800000 */
[----:B------:R-:W-:Y:S05]  /*2eb0*/  BRA `(.L_x_6007) ;  /* 0x0000000000307947 */ /* 0x000fea0003800000 */
.L_x_6005:
[----:B-----5:R-:W-:-:S04]  /*2ec0*/  PRMT R88, R14, 0x7632, R88 ;  /* 0x000076320e587816 */ /* 0x020fc80000000058 */
[----:B------:R-:W-:-:S05]  /*2ed0*/  SHF.L.U32 R89, R88, 0x10, RZ ;  /* 0x0000001058597819 */ /* 0x000fca00000006ff */
[----:B------:R-:W-:Y:S01]  /*2ee0*/  FADD.FTZ R114, R89, R114 ;  /* 0x0000007259727221 */ /* 0x000fe20000010000 */
[----:B------:R-:W-:Y:S06]  /*2ef0*/  BRA `(.L_x_6006) ;  /* 0x0000000000187947 */ /* 0x000fec0003800000 */
.L_x_6004:
[----:B-----5:R-:W-:-:S05]  /*2f00*/  PRMT R88, R82, 0x7632, R88 ;  /* 0x0000763252587816 */ /* 0x020fca0000000058 */
[----:B------:R-:W-:Y:S01]  /*2f10*/  IMAD.U32 R89, R88, 0x10000, RZ ;  /* 0x0001000058597824 */ /* 0x000fe200078e00ff */
[----:B------:R-:W-:-:S03]  /*2f20*/  @P3 PRMT R88, R14, 0x7632, R88 ;  /* 0x000076320e583816 */ /* 0x000fc60000000058 */
[----:B------:R-:W-:Y:S01]  /*2f30*/  FADD.FTZ R114, R89, R114 ;  /* 0x0000007259727221 */ /* 0x000fe20000010000 */
[----:B------:R-:W-:-:S05]  /*2f40*/  @P3 SHF.L.U32 R89, R88, 0x10, RZ ;  /* 0x0000001058593819 */ /* 0x000fca00000006ff */
[----:B------:R-:W-:-:S07]  /*2f50*/  @P3 FADD.FTZ R114, R89, R114 ;  /* 0x0000007259723221 */ /* 0x000fce0000010000 */
.L_x_6006:
[----:B------:R-:W-:-:S04]  /*2f60*/  F2FP.BF16.F32.PACK_AB R88, RZ, R114 ;  /* 0x00000072ff58723e */ /* 0x000fc800000010ff */
[----:B------:R-:W-:-:S07]  /*2f70*/  PRMT R86, R86, 0x5410, R88 ;  /* 0x0000541056567816 */ /* 0x000fce0000000058 */
.L_x_6007:
        /* <DEDUP_REMOVED lines=8> */
.L_x_6009:
[----:B-----5:R-:W-:-:S04]  /*3000*/  IMAD.U32 R88, R15, 0x10000, RZ ;  /* 0x000100000f587824 */ /* 0x020fc800078e00ff */
[----:B------:R-:W-:Y:S01]  /*3010*/  FADD.FTZ R115, R88, R115 ;  /* 0x0000007358737221 */ /* 0x000fe20000010000 */
[----:B------:R-:W-:Y:S06]  /*3020*/  BRA `(.L_x_6010) ;  /* 0x0000000000107947 */ /* 0x000fec0003800000 */
.L_x_6008:
[----:B-----5:R-:W-:-:S05]  /*3030*/  SHF.L.U32 R88, R83, 0x10, RZ ;  /* 0x0000001053587819 */ /* 0x020fca00000006ff */
[----:B------:R-:W-:Y:S01]  /*3040*/  FADD.FTZ R115, R88, R115 ;  /* 0x0000007358737221 */ /* 0x000fe20000010000 */
[----:B------:R-:W-:-:S05]  /*3050*/  @P3 SHF.L.U32 R88, R15, 0x10, RZ ;  /* 0x000000100f583819 */ /* 0x000fca00000006ff */
[----:B------:R-:W-:-:S07]  /*3060*/  @P3 FADD.FTZ R115, R88, R115 ;  /* 0x0000007358733221 */ /* 0x000fce0000010000 */
.L_x_6010:
[----:B------:R-:W-:-:S04]  /*3070*/  F2FP.BF16.F32.PACK_AB R88, RZ, R115 ;  /* 0x00000073ff58723e */ /* 0x000fc800000010ff */
[----:B------:R-:W-:-:S07]  /*3080*/  PRMT R87, R88, 0x7610, R87 ;  /* 0x0000761058577816 */ /* 0x000fce0000000057 */
.L_x_6011:
[----:B------:R-:W-:Y:S01]  /*3090*/  IMAD.U32 R119, R91, 0x10000, RZ ;  /* 0x000100005b777824 */ /* 0x000fe200078e00ff */
[----:B------:R-:W-:Y:S06]  /*30a0*/  @P4 BRA `(.L_x_6012) ;  /* 0x0000000000244947 */ /* 0x000fec0003800000 */
[----:B------:R-:W-:-:S04]  /*30b0*/  ISETP.NE.U32.AND P2, PT, RZ, UR12, PT ;  /* 0x0000000cff007c0c */ /* 0x000fc8000bf45070 */
[----:B------:R-:W-:-:S13]  /*30c0*/  ISETP.NE.AND.EX P2, PT, RZ, UR13, PT, P2 ;  /* 0x0000000dff007c0c */ /* 0x000fda000bf45320 */
[----:B------:R-:W-:Y:S05]  /*30d0*/  @P2 BRA `(.L_x_6013) ;  /* 0x0000000000082947 */ /* 0x000fea0003800000 */
[----:B------:R-:W-:Y:S05]  /*30e0*/  @P1 BRA `(.L_x_6014) ;  /* 0x00000000002c1947 */ /* 0x000fea0003800000 */
[----:B------:R-:W-:Y:S05]  /*30f0*/  BRA `(.L_x_6015) ;  /* 0x0000000000307947 */ /* 0x000fea0003800000 */
.L_x_6013:
[----:B-----5:R-:W-:-:S04]  /*3100*/  PRMT R88, R15, 0x7632, R88 ;  /* 0x000076320f587816 */ /* 0x020fc80000000058 */
[----:B------:R-:W-:-:S05]  /*3110*/  SHF.L.U32 R88, R88, 0x10, RZ ;  /* 0x0000001058587819 */ /* 0x000fca00000006ff */
[----:B------:R-:W-:Y:S01]  /*3120*/  FADD.FTZ R119, R88, R119 ;  /* 0x0000007758777221 */ /* 0x000fe20000010000 */
[----:B------:R-:W-:Y:S06]  /*3130*/  BRA `(.L_x_6014) ;  /* 0x0000000000187947 */ /* 0x000fec0003800000 */
.L_x_6012:
[----:B-----5:R-:W-:-:S04]  /*3140*/  PRMT R88, R83, 0x7632, R88 ;  /* 0x0000763253587816 */ /* 0x020fc80000000058 */
[----:B------:R-:W-:-:S05]  /*3150*/  SHF.L.U32 R88, R88, 0x10, RZ ;  /* 0x0000001058587819 */ /* 0x000fca00000006ff */
[----:B------:R-:W-:Y:S01]  /*3160*/  FADD.FTZ R119, R88, R119 ;  /* 0x0000007758777221 */ /* 0x000fe20000010000 */
[----:B------:R-:W-:-:S05]  /*3170*/  @P3 PRMT R88, R15, 0x7632, R88 ;  /* 0x000076320f583816 */ /* 0x000fca0000000058 */
[----:B------:R-:W-:-:S04]  /*3180*/  @P3 IMAD.U32 R88, R88, 0x10000, RZ ;  /* 0x0001000058583824 */ /* 0x000fc800078e00ff */
[----:B------:R-:W-:-:S07]  /*3190*/  @P3 FADD.FTZ R119, R88, R119 ;  /* 0x0000007758773221 */ /* 0x000fce0000010000 */
.L_x_6014:
[----:B------:R-:W-:-:S04]  /*31a0*/  F2FP.BF16.F32.PACK_AB R88, RZ, R119 ;  /* 0x00000077ff58723e */ /* 0x000fc800000010ff */
[----:B------:R-:W-:-:S07]  /*31b0*/  PRMT R87, R87, 0x5410, R88 ;  /* 0x0000541057577816 */ /* 0x000fce0000000058 */
.L_x_6015:
[----:B------:R-:W1:Y:S02]  /*31c0*/  @P1 LDC.64 R88, c[0x0][0x238] ;  /* 0x00008e00ff581b82 */ /* 0x000e640000000a00 */
[----:B-1----:R-:W-:-:S04]  /*31d0*/  @P1 LEA R88, P2, R121, R88, 0x4 ;  /* 0x0000005879581211 */ /* 0x002fc800078420ff */
[----:B------:R-:W-:-:S05]  /*31e0*/  @P1 LEA.HI.X R89, R121, R89, RZ, 0x4, P2 ;  /* 0x0000005979591211 */ /* 0x000fca00010f24ff */
[----:B------:R4:W-:Y:S04]  /*31f0*/  @P1 STG.E.128 desc[UR4][R88.64], R84 ;  /* 0x0000005458001986 */ /* 0x0009e8000c101d04 */
.L_x_5983:
[----:B------:R-:W-:Y:S05]  /*3200*/  BSYNC B0 ;  /* 0x0000000000007941 */ /* 0x000fea0003800000 */
.L_x_5982:
[----:B-1234-:R-:W-:Y:S01]  /*3210*/  FADD.FTZ R89, RZ, R0 ;  /* 0x00000000ff597221 */ /* 0x01efe20000010000 */
        /* <DEDUP_REMOVED lines=51> */
[----:B------:R-:W1:Y:S02]  /*3550*/  SHFL.BFLY PT, R124, R89, 0x10, 0x1f ;  /* 0x0e001f00597c7f89 */ /* 0x000e6400000e0000 */
[----:B-1----:R-:W-:-:S04]  /*3560*/  FADD.FTZ R124, R89, R124 ;  /* 0x0000007c597c7221 */ /* 0x002fc80000010000 */
[----:B0-----:R-:W-:-:S04]  /*3570*/  FMUL.FTZ R88, R5, R124 ;  /* 0x0000007c05587220 */ /* 0x001fc80000410000 */
        /* <DEDUP_REMOVED lines=74> */
.L_x_6036:
        /* <DEDUP_REMOVED lines=100> */
[----:B-----5:R-:W-:Y:S01]  /*4060*/  FFMA.FTZ R88, R24, R89, R16 ;  /* 0x0000005918587223 */ /* 0x020fe20000010010 */
[----:B------:R-:W-:Y:S01]  /*4070*/  FFMA.FTZ R91, R26, R91, R18 ;  /* 0x0000005b1a5b7223 */ /* 0x000fe20000010012 */
[----:B------:R-:W-:Y:S01]  /*4080*/  FFMA.FTZ R124, R27, R124, R19 ;  /* 0x0000007c1b7c7223 */ /* 0x000fe20000010013 */
[----:B------:R-:W-:Y:S01]  /*4090*/  FFMA.FTZ R89, R25, R90, R17 ;  /* 0x0000005a19597223 */ /* 0x000fe20000010011 */
[----:B------:R-:W-:Y:S01]  /*40a0*/  FADD.FTZ R90, R101, -R120 ;  /* 0x80000078655a7221 */ /* 0x000fe20000010000 */
[----:B------:R-:W-:-:S03]  /*40b0*/  FMUL.FTZ R122, R121, R122 ;  /* 0x0000007a797a7220 */ /* 0x000fc60000410000 */
[----:B------:R-:W-:Y:S02]  /*40c0*/  F2FP.BF16.F32.PACK_AB R88, R89, R88 ;  /* 0x000000585958723e */ /* 0x000fe400000010ff */
[----:B------:R-:W-:Y:S01]  /*40d0*/  F2FP.BF16.F32.PACK_AB R89, R124, R91 ;  /* 0x0000005b7c59723e */ /* 0x000fe200000010ff */
[----:B------:R-:W-:Y:S01]  /*40e0*/  FMUL.FTZ R91, R121, R90 ;  /* 0x0000005a795b7220 */ /* 0x000fe20000410000 */
[----:B------:R-:W-:-:S03]  /*40f0*/  FADD.FTZ R124, R116, -R120 ;  /* 0x80000078747c7221 */ /* 0x000fc60000010000 */
[----:B------:R-:W-:Y:S01]  /*4100*/  FFMA.FTZ R90, R28, R91, R20 ;  /* 0x0000005b1c5a7223 */ /* 0x000fe20000010014 */
[----:B------:R-:W-:Y:S01]  /*4110*/  FFMA.FTZ R91, R29, R122, R21 ;  /* 0x0000007a1d5b7223 */ /* 0x000fe20000010015 */
[----:B------:R-:W-:Y:S01]  /*4120*/  FADD.FTZ R122, R109, -R120 ;  /* 0x800000786d7a7221 */ /* 0x000fe20000010000 */
[----:B------:R-:W-:-:S03]  /*4130*/  FMUL.FTZ R124, R121, R124 ;  /* 0x0000007c797c7220 */ /* 0x000fc60000410000 */
[----:B------:R-:W-:Y:S01]  /*4140*/  F2FP.BF16.F32.PACK_AB R90, R91, R90 ;  /* 0x0000005a5b5a723e */ /* 0x000fe200000010ff */
[----:B------:R-:W-:Y:S01]  /*4150*/  FMUL.FTZ R91, R121, R122 ;  /* 0x0000007a795b7220 */ /* 0x000fe20000410000 */
[----:B------:R-:W-:Y:S01]  /*4160*/  FFMA.FTZ R124, R31, R124, R23 ;  /* 0x0000007c1f7c7223 */ /* 0x000fe20000010017 */
[----:B------:R-:W0:Y:S02]  /*4170*/  LDC.64 R122, c[0x0][0x2b8] ;  /* 0x0000ae00ff7a7b82 */ /* 0x000e240000000a00 */
[----:B------:R-:W-:-:S05]  /*4180*/  FFMA.FTZ R91, R30, R91, R22 ;  /* 0x0000005b1e5b7223 */ /* 0x000fca0000010016 */
[----:B------:R-:W-:Y:S01]  /*4190*/  F2FP.BF16.F32.PACK_AB R91, R124, R91 ;  /* 0x0000005b7c5b723e */ /* 0x000fe200000010ff */
[C---:B0-----:R-:W-:Y:S01]  /*41a0*/  IMAD.WIDE.U32 R122, R2.reuse, 0x10, R122 ;  /* 0x00000010027a7825 */ /* 0x041fe200078e007a */
[----:B------:R-:W-:-:S04]  /*41b0*/  IADD3 R2, R2, 0x100, RZ ;  /* 0x0000010002027810 */ /* 0x000fc80007ffe0ff */
[----:B------:R1:W-:Y:S03]  /*41c0*/  STG.E.128 desc[UR4][R122.64], R88 ;  /* 0x000000587a007986 */ /* 0x0003e6000c101d04 */
.L_x_6018:
[----:B------:R-:W-:Y:S05]  /*41d0*/  BSYNC B0 ;  /* 0x0000000000007941 */ /* 0x000fea0003800000 */
.L_x_6017:
[----:B------:R-:W-:Y:S01]  /*41e0*/  ISETP.GE.U32.AND P2, PT, R7, 0x200, PT ;  /* 0x000002000700780c */ /* 0x000fe20003f46070 */
[----:B------:R-:W-:-:S12]  /*41f0*/  BSSY B0, `(.L_x_6019) ;  /* 0x0000022000007945 */ /* 0x000fd80003800000 */
[----:B------:R-:W-:Y:S05]  /*4200*/  @!P2 BRA `(.L_x_6020) ;  /* 0x000000000080a947 */ /* 0x000fea0003800000 */
[--C-:B01----:R-:W-:Y:S01]  /*4210*/  FADD.FTZ R88, R9, -R120.reuse ;  /* 0x8000007809587221 */ /* 0x103fe20000010000 */
        /* <DEDUP_REMOVED lines=28> */
[----:B0-----:R-:W-:-:S04]  /*43e0*/  IMAD.WIDE.U32 R122, R2, 0x10, R122 ;  /* 0x00000010027a7825 */ /* 0x001fc800078e007a */
[----:B------:R-:W-:Y:S01]  /*43f0*/  VIADD R2, R2, 0x100 ;  /* 0x0000010002027836 */ /* 0x000fe20000000000 */
[----:B------:R2:W-:Y:S06]  /*4400*/  STG.E.128 desc[UR4][R122.64], R88 ;  /* 0x000000587a007986 */ /* 0x0005ec000c101d04 */
.L_x_6020:
[----:B------:R-:W-:Y:S05]  /*4410*/  BSYNC B0 ;  /* 0x0000000000007941 */ /* 0x000fea0003800000 */
.L_x_6019:
[----:B------:R-:W-:Y:S01]  /*4420*/  ISETP.GE.U32.AND P2, PT, R7, 0x300, PT ;  /* 0x000003000700780c */ /* 0x000fe20003f46070 */
[----:B------:R-:W-:-:S12]  /*4430*/  BSSY B0, `(.L_x_6021) ;  /* 0x0000022000007945 */ /* 0x000fd80003800000 */
[----:B------:R-:W-:Y:S05]  /*4440*/  @!P2 BRA `(.L_x_6022) ;  /* 0x000000000080a947 */ /* 0x000fea0003800000 */
[--C-:B012---:R-:W-:Y:S01]  /*4450*/  FADD.FTZ R88, R10, -R120.reuse ;  /* 0x800000780a587221 */ /* 0x107fe20000010000 */
        /* <DEDUP_REMOVED lines=31> */
.L_x_6022:
[----:B------:R-:W-:Y:S05]  /*4650*/  BSYNC B0 ;  /* 0x0000000000007941 */ /* 0x000fea0003800000 */
.L_x_6021:
        /* <DEDUP_REMOVED lines=23> */
[----:B------:R-:W-:Y:S01]  /*47d0*/  F2FP.BF16.F32.PACK_AB R91, R88, R91 ;  /* 0x0000005b585b723e */ /* 0x000fe200000010ff */
[----:B------:R-:W-:Y:S01]  /*47e0*/  FFMA.FTZ R88, R72, R89, R64 ;  /* 0x0000005948587223 */ /* 0x000fe20000010040 */
[----:B------:R-:W-:Y:S01]  /*47f0*/  FFMA.FTZ R89, R74, R123, R66 ;  /* 0x0000007b4a597223 */ /* 0x000fe20000010042 */
[----:B------:R-:W-:Y:S01]  /*4800*/  FFMA.FTZ R90, R77, R90, R69 ;  /* 0x0000005a4d5a7223 */ /* 0x000fe20000010045 */
[----:B------:R-:W-:-:S02]  /*4810*/  FFMA.FTZ R124, R75, R124, R67 ;  /* 0x0000007c4b7c7223 */ /* 0x000fc40000010043 */
[----:B------:R-:W-:Y:S02]  /*4820*/  F2FP.BF16.F32.PACK_AB R88, R121, R88 ;  /* 0x000000587958723e */ /* 0x000fe400000010ff */
[----:B------:R-:W0:Y:S01]  /*4830*/  LDC.64 R120, c[0x0][0x2b8] ;  /* 0x0000ae00ff787b82 */ /* 0x000e220000000a00 */
[----:B------:R-:W-:Y:S02]  /*4840*/  F2FP.BF16.F32.PACK_AB R90, R90, R125 ;  /* 0x0000007d5a5a723e */ /* 0x000fe400000010ff */
[----:B------:R-:W-:Y:S01]  /*4850*/  F2FP.BF16.F32.PACK_AB R89, R124, R89 ;  /* 0x000000597c59723e */ /* 0x000fe200000010ff */
[----:B0-----:R-:W-:-:S05]  /*4860*/  IMAD.WIDE.U32 R120, R2, 0x10, R120 ;  /* 0x0000001002787825 */ /* 0x001fca00078e0078 */
[----:B------:R4:W-:Y:S02]  /*4870*/  STG.E.128 desc[UR4][R120.64], R88 ;  /* 0x0000005878007986 */ /* 0x0009e4000c101d04 */
.L_x_6024:
[----:B------:R-:W-:Y:S05]  /*4880*/  BSYNC B0 ;  /* 0x0000000000007941 */ /* 0x000fea0003800000 */
.L_x_6023:
[----:B------:R-:W-:Y:S02]  /*4890*/  IADD3 R4, R4, UR8, RZ ;  /* 0x0000000804047c10 */ /* 0x000fe4000fffe0ff */
[----:B----4-:R-:W-:Y:S02]  /*48a0*/  SEL R120, RZ, 0x1, P5 ;  /* 0x00000001ff787807 */ /* 0x010fe40002800000 */
[----:B------:R-:W-:-:S13]  /*48b0*/  ISETP.GE.AND P2, PT, R4, UR9, PT ;  /* 0x0000000904007c0c */ /* 0x000fda000bf46270 */
[----:B------:R-:W-:Y:S05]  /*48c0*/  @!P2 BRA `(.L_x_6025) ;  /* 0xffffffbc00c4a947 */ /* 0x000fea000383ffff */
[----:B------:R-:W-:Y:S05]  /*48d0*/  EXIT ;  /* 0x000000000000794d */ /* 0x000fea0003800000 */
.L_x_6016:
[----:B------:R-:W-:Y:S01]  /*48e0*/  HFMA2.MMA R121, -RZ, RZ, 0, 1.847743988037109375e-06 ;  /* 0x0000001fff797435 */ /* 0x000fe200000001ff */
[----:B------:R-:W-:Y:S01]  /*48f0*/  IMAD.MOV.U32 R120, RZ, RZ, 0x1 ;  /* 0x00000001ff787424 */ /* 0x000fe200078e00ff */
[----:B------:R-:W-:-:S09]  /*4900*/  MOV R123, 0xffffffff ;  /* 0xffffffff007b7802 */ /* 0x000fd20000000f00 */
[----:B0----5:R-:W-:Y:S05]  /*4910*/  WARPSYNC.COLLECTIVE R123, `(.L_x_6026) ;  /* 0x000000007b087348 */ /* 0x021fea0003c00000 */
[----:B------:R1:W2:Y:S02]  /*4920*/  SHFL.BFLY P6, R124, R122, R120, R121 ;  /* 0x0c0000787a7c7389 */ /* 0x0002a400000c0079 */
[----:B012--5:R-:W-:Y:S01]  /*4930*/  ENDCOLLECTIVE ;  /* 0x000000000000791b */ /* 0x027fe20003800000 */
.L_x_6026:
[----:B------:R-:W-:Y:S01]  /*4940*/  HFMA2.MMA R120, -RZ, RZ, 0, 1.1920928955078125e-07 ;  /* 0x00000002ff787435 */ /* 0x000fe200000001ff */
[----:B------:R-:W-:-:S04]  /*4950*/  FADD.FTZ R125, R122, R124 ;  /* 0x0000007c7a7d7221 */ /* 0x000fc80000010000 */
[----:B------:R-:W-:-:S07]  /*4960*/  IMAD.MOV.U32 R122, RZ, RZ, R125 ;  /* 0x000000ffff7a7224 */ /* 0x000fce00078e007d */
[----:B------:R-:W-:Y:S05]  /*4970*/  WARPSYNC.COLLECTIVE R123, `(.L_x_6027) ;  /* 0x000000007b087348 */ /* 0x000fea0003c00000 */
[----:B------:R0:W1:Y:S02]  /*4980*/  SHFL.BFLY P6, R124, R122, R120, R121 ;  /* 0x0c0000787a7c7389 */ /* 0x00006400000c0079 */
[----:B01----:R-:W-:Y:S01]  /*4990*/  ENDCOLLECTIVE ;  /* 0x000000000000791b */ /* 0x003fe20003800000 */
.L_x_6027:
[----:B------:R-:W-:Y:S02]  /*49a0*/  IMAD.MOV.U32 R120, RZ, RZ, 0x4 ;  /* 0x00000004ff787424 */ /* 0x000fe400078e00ff */
[----:B------:R-:W-:-:S05]  /*49b0*/  FADD.FTZ R125, R125, R124 ;  /* 0x0000007c7d7d7221 */ /* 0x000fca0000010000 */
[----:B------:R-:W-:-:S07]  /*49c0*/  MOV R122, R125 ;  /* 0x0000007d007a7202 */ /* 0x000fce0000000f00 */
[----:B------:R-:W-:Y:S05]  /*49d0*/  WARPSYNC.COLLECTIVE R123, `(.L_x_6028) ;  /* 0x000000007b087348 */ /* 0x000fea0003c00000 */
[----:B------:R0:W1:Y:S02]  /*49e0*/  SHFL.BFLY P6, R124, R122, R120, R121 ;  /* 0x0c0000787a7c7389 */ /* 0x00006400000c0079 */
[----:B01----:R-:W-:Y:S01]  /*49f0*/  ENDCOLLECTIVE ;  /* 0x000000000000791b */ /* 0x003fe20003800000 */
.L_x_6028:
[----:B------:R-:W-:Y:S01]  /*4a00*/  HFMA2.MMA R120, -RZ, RZ, 0, 4.76837158203125e-07 ;  /* 0x00000008ff787435 */ /* 0x000fe200000001ff */
[----:B------:R-:W-:-:S05]  /*4a10*/  FADD.FTZ R88, R125, R124 ;  /* 0x0000007c7d587221 */ /* 0x000fca0000010000 */
[----:B------:R-:W-:-:S07]  /*4a20*/  MOV R122, R88 ;  /* 0x00000058007a7202 */ /* 0x000fce0000000f00 */
[----:B------:R-:W-:Y:S05]  /*4a30*/  WARPSYNC.COLLECTIVE R123, `(.L_x_6029) ;  /* 0x000000007b087348 */ /* 0x000fea0003c00000 */
[----:B------:R0:W1:Y:S02]  /*4a40*/  SHFL.BFLY P6, R124, R122, R120, R121 ;  /* 0x0c0000787a7c7389 */ /* 0x00006400000c0079 */
[----:B01----:R-:W-:Y:S01]  /*4a50*/  ENDCOLLECTIVE ;  /* 0x000000000000791b */ /* 0x003fe20003800000 */
.L_x_6029:
[----:B------:R-:W-:Y:S01]  /*4a60*/  MOV R120, 0x10 ;  /* 0x0000001000787802 */ /* 0x000fe20000000f00 */
[----:B------:R-:W-:-:S04]  /*4a70*/  FADD.FTZ R89, R88, R124 ;  /* 0x0000007c58597221 */ /* 0x000fc80000010000 */
[----:B------:R-:W-:-:S07]  /*4a80*/  IMAD.MOV.U32 R122, RZ, RZ, R89 ;  /* 0x000000ffff7a7224 */ /* 0x000fce00078e0059 */
[----:B------:R-:W-:Y:S05]  /*4a90*/  WARPSYNC.COLLECTIVE R123, `(.L_x_6030) ;  /* 0x000000007b087348 */ /* 0x000fea0003c00000 */
[----:B------:R0:W1:Y:S02]  /*4aa0*/  SHFL.BFLY P6, R124, R122, R120, R121 ;  /* 0x0c0000787a7c7389 */ /* 0x00006400000c0079 */
[----:B01----:R-:W-:Y:S01]  /*4ab0*/  ENDCOLLECTIVE ;  /* 0x000000000000791b */ /* 0x003fe20003800000 */
.L_x_6030:
        /* <DEDUP_REMOVED lines=73> */
.L_x_6031:
[----:B------:R-:W-:Y:S01]  /*4f50*/  MOV R120, 0x2 ;  /* 0x0000000200787802 */ /* 0x000fe20000000f00 */
[----:B------:R-:W-:-:S07]  /*4f60*/  FADD.FTZ R122, R89, R124 ;  /* 0x0000007c597a7221 */ /* 0x000fce0000010000 */
[----:B------:R-:W-:Y:S05]  /*4f70*/  WARPSYNC.COLLECTIVE R123, `(.L_x_6032) ;  /* 0x000000007b087348 */ /* 0x000fea0003c00000 */
[----:B------:R0:W1:Y:S02]  /*4f80*/  SHFL.BFLY P6, R124, R122, R120, R121 ;  /* 0x0c0000787a7c7389 */ /* 0x00006400000c0079 */
[----:B01----:R-:W-:Y:S01]  /*4f90*/  ENDCOLLECTIVE ;  /* 0x000000000000791b */ /* 0x003fe20003800000 */
.L_x_6032:
[----:B------:R-:W-:Y:S01]  /*4fa0*/  HFMA2.MMA R120, -RZ, RZ, 0, 2.384185791015625e-07 ;  /* 0x00000004ff787435 */ /* 0x000fe200000001ff */
[----:B------:R-:W-:-:S04]  /*4fb0*/  FADD.FTZ R125, R122, R124 ;  /* 0x0000007c7a7d7221 */ /* 0x000fc80000010000 */
[----:B------:R-:W-:-:S07]  /*4fc0*/  IMAD.MOV.U32 R122, RZ, RZ, R125 ;  /* 0x000000ffff7a7224 */ /* 0x000fce00078e007d */
[----:B------:R-:W-:Y:S05]  /*4fd0*/  WARPSYNC.COLLECTIVE R123, `(.L_x_6033) ;  /* 0x000000007b087348 */ /* 0x000fea0003c00000 */
[----:B------:R0:W1:Y:S02]  /*4fe0*/  SHFL.BFLY P6, R124, R122, R120, R121 ;  /* 0x0c0000787a7c7389 */ /* 0x00006400000c0079 */
[----:B01----:R-:W-:Y:S01]  /*4ff0*/  ENDCOLLECTIVE ;  /* 0x000000000000791b */ /* 0x003fe20003800000 */
.L_x_6033:
[----:B------:R-:W-:Y:S02]  /*5000*/  IMAD.MOV.U32 R120, RZ, RZ, 0x8 ;  /* 0x00000008ff787424 */ /* 0x000fe400078e00ff */
[----:B------:R-:W-:-:S05]  /*5010*/  FADD.FTZ R125, R125, R124 ;  /* 0x0000007c7d7d7221 */ /* 0x000fca0000010000 */
[----:B------:R-:W-:-:S07]  /*5020*/  MOV R122, R125 ;  /* 0x0000007d007a7202 */ /* 0x000fce0000000f00 */
[----:B------:R-:W-:Y:S05]  /*5030*/  WARPSYNC.COLLECTIVE R123, `(.L_x_6034) ;  /* 0x000000007b087348 */ /* 0x000fea0003c00000 */
[----:B------:R0:W1:Y:S02]  /*5040*/  SHFL.BFLY P6, R124, R122, R120, R121 ;  /* 0x0c0000787a7c7389 */ /* 0x00006400000c0079 */
[----:B01----:R-:W-:Y:S01]  /*5050*/  ENDCOLLECTIVE ;  /* 0x000000000000791b */ /* 0x003fe20003800000 */
.L_x_6034:
[----:B------:R-:W-:Y:S01]  /*5060*/  HFMA2.MMA R120, -RZ, RZ, 0, 9.5367431640625e-07 ;  /* 0x00000010ff787435 */ /* 0x000fe200000001ff */
[----:B------:R-:W-:-:S05]  /*5070*/  FADD.FTZ R89, R125, R124 ;  /* 0x0000007c7d597221 */ /* 0x000fca0000010000 */
[----:B------:R-:W-:-:S07]  /*5080*/  MOV R122, R89 ;  /* 0x00000059007a7202 */ /* 0x000fce0000000f00 */
[----:B------:R-:W-:Y:S05]  /*5090*/  WARPSYNC.COLLECTIVE R123, `(.L_x_6035) ;  /* 0x000000007b087348 */ /* 0x000fea0003c00000 */
[----:B------:R0:W1:Y:S02]  /*50a0*/  SHFL.BFLY P6, R124, R122, R120, R121 ;  /* 0x0c0000787a7c7389 */ /* 0x00006400000c0079 */
[----:B01----:R-:W-:Y:S01]  /*50b0*/  ENDCOLLECTIVE ;  /* 0x000000000000791b */ /* 0x003fe20003800000 */
.L_x_6035:
[----:B------:R-:W-:Y:S05]  /*50c0*/  BRA `(.L_x_6036) ;  /* 0xffffffe800547947 */ /* 0x000fea000383ffff */
.L_x_6037:
        /* <DEDUP_REMOVED lines=11> */
.L_x_27038:


//--------------------- .text._ZN10layer_norm31ln_parallel_residual_fwd_kernelINS_13Kernel_traitsIf13__nv_bfloat16S2_S2_fjLj8192ELj1ELj1ELj8ELj16ENS_18Kernel_traits_baseILj8192EfS2_S2_S2_fjLj256EEEEELb0ELb1ELb1EEEvNS_9FwdParamsE --------------------------
	.section	.text._ZN10layer_norm31ln_parallel_residual_fwd_kernelINS_13Kernel_traitsIf13__nv_bfloat16S2_S2_fjLj8192ELj1ELj1ELj8ELj16ENS_18Kernel_traits_baseILj8192EfS2_S2_S2_fjLj256EEEEELb0ELb1ELb1EEEvNS_9FwdParamsE,"ax",@progbits
	.align	128
        .global         _ZN10layer_norm31ln_parallel_residual_fwd_kernelINS_13Kernel_traitsIf13__nv_bfloat16S2_S2_fjLj8192ELj1ELj1ELj8ELj16ENS_18Kernel_traits_baseILj8192EfS2_S2_S2_fjLj256EEEEELb0ELb1ELb1EEEvNS_9FwdParamsE
        .type           _ZN10layer_norm31ln_parallel_residual_fwd_kernelINS_13Kernel_traitsIf13__nv_bfloat16S2_S2_fjLj8192ELj1ELj1ELj8ELj16ENS_18Kernel_traits_baseILj8192EfS2_S2_S2_fjLj256EEEEELb0ELb1ELb1EEEvNS_9FwdParamsE,@function
        .size           _ZN10layer_norm31ln_parallel_residual_fwd_kernelINS_13Kernel_traitsIf13__nv_bfloat16S2_S2_fjLj8192ELj1ELj1ELj8ELj16ENS_18Kernel_traits_baseILj8192EfS2_S2_S2_fjLj256EEEEELb0ELb1ELb1EEEvNS_9FwdParamsE,(.L_x_27039 - _ZN10layer_norm31ln_parallel_residual_fwd_kernelINS_13Kernel_traitsIf13__nv_bfloat16S2_S2_fjLj8192ELj1ELj1ELj8ELj16ENS_18Kernel_traits_baseILj8192EfS2_S2_S2_fjLj256EEEEELb0ELb1ELb1EEEvNS_9FwdParamsE)
        .other          _ZN10layer_norm31ln_parallel_residual_fwd_kernelINS_13Kernel_traitsIf13__nv_bfloat16S2_S2_fjLj8192ELj1ELj1ELj8ELj16ENS_18Kernel_traits_baseILj8192EfS2_S2_S2_fjLj256EEEEELb0ELb1ELb1EEEvNS_9FwdParamsE,@"STO_CUDA_ENTRY STV_DEFAULT"
_ZN10layer_norm31ln_parallel_residual_fwd_kernelINS_13Kernel_traitsIf13__nv_bfloat16S2_S2_fjLj8192ELj1ELj1ELj8ELj16ENS_18Kernel_traits_baseILj8192EfS2_S2_S2_fjLj256EEEEELb0ELb1ELb1EEEvNS_9FwdParamsE:
.text._ZN10layer_norm31ln_parallel_residual_fwd_kernelINS_13Kernel_traitsIf13__nv_bfloat16S2_S2_fjLj8192ELj1ELj1ELj8ELj16ENS_18Kernel_traits_baseILj8192EfS2_S2_S2_fjLj256EEEEELb0ELb1ELb1EEEvNS_9FwdParamsE:
[----:B------:R-:W-:Y:S01]  /*0000*/  LDC R1, c[0x0][0x28] ;  /* 0x00000a00ff017b82 */ /* 0x000fe20000000800 */
[----:B------:R-:W0:Y:S01]  /*0010*/  S2R R7, SR_TID.X ;  /* 0x0000000000077919 */ /* 0x000e220000002100 */
[----:B------:R-:W-:Y:S01]  /*0020*/  ULDC.64 UR4, c[0x0][0x2c8] ;  /* 0x0000b20000047ab9 */ /* 0x000fe20000000a00 */
[----:B------:R-:W-:Y:S02]  /*0030*/  CS2R R20, SRZ ;  /* 0x0000000000147805 */ /* 0x000fe4000001ff00 */
[----:B------:R-:W-:Y:S02]  /*0040*/  ISETP.NE.U32.AND P1, PT, RZ, UR4, PT ;  /* 0x00000004ff007c0c */ /* 0x000fe4000bf25070 */
[----:B------:R-:W-:Y:S02]  /*0050*/  CS2R R22, SRZ ;  /* 0x0000000000167805 */ /* 0x000fe4000001ff00 */
[----:B------:R-:W-:Y:S02]  /*0060*/  CS2R R24, SRZ ;  /* 0x0000000000187805 */ /* 0x000fe4000001ff00 */
[----:B------:R-:W-:-:S02]  /*0070*/  CS2R R26, SRZ ;  /* 0x00000000001a7805 */ /* 0x000fc4000001ff00 */
[----:B------:R-:W-:Y:S02]  /*0080*/  ISETP.NE.AND.EX P1, PT, RZ, UR5, PT, P1 ;  /* 0x00000005ff007c0c */ /* 0x000fe4000bf25310 */
        /* <DEDUP_REMOVED lines=11> */
[----:B------:R-:W-:Y:S01]  /*0140*/  CS2R R50, SRZ ;  /* 0x0000000000327805 */ /* 0x000fe2000001ff00 */
[----:B------:R-:W-:Y:S01]  /*0150*/  ULDC.64 UR6, c[0x0][0x260] ;  /* 0x0000980000067ab9 */ /* 0x000fe20000000a00 */
[----:B------:R-:W1:Y:S01]  /*0160*/  LDC.64 R8, c[0x0][0x228] ;  /* 0x00008a00ff087b82 */ /* 0x000e620000000a00 */
[----:B------:R-:W-:Y:S01]  /*0170*/  ULDC.64 UR8, c[0x0][0x230] ;  /* 0x00008c0000087ab9 */ /* 0x000fe20000000a00 */
[----:B0-----:R-:W-:-:S04]  /*0180*/  SHF.L.U32 R0, R7, 0x5, RZ ;  /* 0x0000000507007819 */ /* 0x001fc800000006ff */
[----:B------:R-:W-:-:S04]  /*0190*/  LOP3.LUT R0, R0, 0x1fe0, RZ, 0xc0, !PT ;  /* 0x00001fe000007812 */ /* 0x000fc800078ec0ff */
[C---:B------:R-:W-:Y:S02]  /*01a0*/  IADD3 R4, P3, R0.reuse, UR4, RZ ;  /* 0x0000000400047c10 */ /* 0x040fe4000ff7e0ff */
[----:B------:R-:W-:Y:S01]  /*01b0*/  IADD3 R2, P2, R0, UR6, RZ ;  /* 0x0000000600027c10 */ /* 0x000fe2000ff5e0ff */
[----:B------:R-:W0:Y:S01]  /*01c0*/  S2UR UR6, SR_CTAID.X ;  /* 0x00000000000679c3 */ /* 0x000e220000002500 */
[----:B------:R-:W-:Y:S01]  /*01d0*/  IADD3.X R5, RZ, UR5, RZ, P3, !PT ;  /* 0x00000005ff057c10 */ /* 0x000fe20009ffe4ff */
[----:B------:R-:W-:Y:S01]  /*01e0*/  ULDC.64 UR4, c[0x0][0x208] ;  /* 0x0000820000047ab9 */ /* 0x000fe20000000a00 */
[----:B------:R-:W-:Y:S02]  /*01f0*/  SHF.R.U32.HI R0, RZ, 0x8, R7 ;  /* 0x00000008ff007819 */ /* 0x000fe40000011607 */
[----:B------:R-:W-:Y:S01]  /*0200*/  IADD3.X R3, RZ, UR7, RZ, P2, !PT ;  /* 0x00000007ff037c10 */ /* 0x000fe200097fe4ff */
[----:B------:R2:W5:Y:S01]  /*0210*/  @P1 LDG.E.128 R20, desc[UR4][R4.64] ;  /* 0x0000000404141981 */ /* 0x000562000c1e1d00 */
[----:B------:R-:W-:Y:S01]  /*0220*/  ULDC UR7, c[0x0][0x214] ;  /* 0x0000850000077ab9 */ /* 0x000fe20000000800 */
[----:B-1----:R-:W-:-:S02]  /*0230*/  LOP3.LUT P0, RZ, R8, UR8, RZ, 0xfc, !PT ;  /* 0x0000000808ff7c12 */ /* 0x002fc4000f80fcff */
[----:B------:R2:W5:Y:S02]  /*0240*/  @P1 LDG.E.128 R24, desc[UR4][R4.64+0x10] ;  /* 0x0000100404181981 */ /* 0x000564000c1e1d00 */
[----:B------:R-:W-:Y:S02]  /*0250*/  LOP3.LUT P0, RZ, R9, UR9, RZ, 0xfc, P0 ;  /* 0x0000000909ff7c12 */ /* 0x000fe4000800fcff */
[----:B------:R2:W5:Y:S04]  /*0260*/  @P1 LDG.E.128 R28, desc[UR4][R4.64+0x2000] ;  /* 0x00200004041c1981 */ /* 0x000568000c1e1d00 */
[----:B------:R2:W5:Y:S04]  /*0270*/  @P1 LDG.E.128 R32, desc[UR4][R4.64+0x2010] ;  /* 0x0020100404201981 */ /* 0x000568000c1e1d00 */
[----:B------:R2:W5:Y:S01]  /*0280*/  @P1 LDG.E.128 R36, desc[UR4][R4.64+0x4000] ;  /* 0x0040000404241981 */ /* 0x000562000c1e1d00 */
[----:B0-----:R-:W-:-:S03]  /*0290*/  IADD3 R6, R0, UR6, RZ ;  /* 0x0000000600067c10 */ /* 0x001fc6000fffe0ff */
[----:B------:R2:W5:Y:S01]  /*02a0*/  @P1 LDG.E.128 R40, desc[UR4][R4.64+0x4010] ;  /* 0x0040100404281981 */ /* 0x000562000c1e1d00 */
[----:B------:R-:W-:-:S03]  /*02b0*/  ISETP.GE.AND P2, PT, R6, UR7, PT ;  /* 0x0000000706007c0c */ /* 0x000fc6000bf46270 */
[----:B------:R2:W5:Y:S04]  /*02c0*/  @P1 LDG.E.128 R44, desc[UR4][R4.64+0x6000] ;  /* 0x00600004042c1981 */ /* 0x000568000c1e1d00 */
[----:B------:R2:W5:Y:S06]  /*02d0*/  @P1 LDG.E.128 R48, desc[UR4][R4.64+0x6010] ;  /* 0x0060100404301981 */ /* 0x00056c000c1e1d00 */
[----:B------:R-:W-:Y:S05]  /*02e0*/  @P2 EXIT ;  /* 0x000000000000294d */ /* 0x000fea0003800000 */
[----:B--2---:R-:W-:Y:S01]  /*02f0*/  IMAD.SHL.U32 R4, R0, 0x8, RZ ;  /* 0x0000000800047824 */ /* 0x004fe200078e00ff */
[----:B------:R-:W-:Y:S01]  /*0300*/  ISETP.NE.U32.AND P1, PT, R8, RZ, PT ;  /* 0x000000ff0800720c */ /* 0x000fe20003f25070 */
[----:B------:R-:W-:Y:S01]  /*0310*/  ULDC.U8 UR6, c[0x0][0x2a0] ;  /* 0x0000a80000067ab9 */ /* 0x000fe20000000000 */
[----:B------:R-:W-:Y:S01]  /*0320*/  SHF.R.U32.HI R122, RZ, 0x5, R7 ;  /* 0x00000005ff7a7819 */ /* 0x000fe20000011607 */
[----:B------:R-:W-:Y:S01]  /*0330*/  HFMA2.MMA R114, -RZ, RZ, 0, 5.9604644775390625e-08 ;  /* 0x00000001ff727435 */ /* 0x000fe200000001ff */
[----:B------:R-:W5:Y:S01]  /*0340*/  LDG.E.128 R52, desc[UR4][R2.64] ;  /* 0x0000000402347981 */ /* 0x000f62000c1e1d00 */
[----:B------:R-:W-:Y:S01]  /*0350*/  ISETP.NE.AND.EX P1, PT, R9, RZ, PT, P1 ;  /* 0x000000ff0900720c */ /* 0x000fe20003f25310 */
[----:B------:R-:W-:Y:S01]  /*0360*/  ULDC UR7, c[0x0][0x218] ;  /* 0x0000860000077ab9 */ /* 0x000fe20000000800 */
[----:B------:R-:W-:Y:S01]  /*0370*/  MOV R0, R6 ;  /* 0x0000000600007202 */ /* 0x000fe20000000f00 */
[----:B------:R-:W5:Y:S01]  /*0380*/  LDG.E.128 R56, desc[UR4][R2.64+0x10] ;  /* 0x0000100402387981 */ /* 0x000f62000c1e1d00 */
[----:B------:R-:W-:Y:S01]  /*0390*/  ISETP.NE.AND P5, PT, RZ, UR6, PT ;  /* 0x00000006ff007c0c */ /* 0x000fe2000bfa5270 */
[----:B------:R-:W-:Y:S01]  /*03a0*/  ULDC UR8, c[0x0][0x290] ;  /* 0x0000a40000087ab9 */ /* 0x000fe20000000800 */
[----:B------:R-:W-:Y:S01]  /*03b0*/  LOP3.LUT R122, R122, 0x7, RZ, 0xc0, !PT ;  /* 0x000000077a7a7812 */ /* 0x000fe200078ec0ff */
[----:B------:R-:W5:Y:S01]  /*03c0*/  LDG.E.128 R60, desc[UR4][R2.64+0x2000] ;  /* 0x00200004023c7981 */ /* 0x000f62000c1e1d00 */
[----:B------:R-:W-:Y:S01]  /*03d0*/  ULDC.64 UR16, c[0x0][0x230] ;  /* 0x00008c0000107ab9 */ /* 0x000fe20000000a00 */
[----:B------:R-:W-:Y:S01]  /*03e0*/  ULDC.64 UR14, c[0x0][0x228] ;  /* 0x00008a00000e7ab9 */ /* 0x000fe20000000a00 */
[----:B------:R-:W-:Y:S01]  /*03f0*/  ULDC.64 UR10, c[0x0][0x2b8] ;  /* 0x0000ae00000a7ab9 */ /* 0x000fe20000000a00 */
[----:B------:R-:W5:Y:S01]  /*0400*/  LDG.E.128 R64, desc[UR4][R2.64+0x2010] ;  /* 0x0020100402407981 */ /* 0x000f62000c1e1d00 */
[----:B------:R-:W-:-:S03]  /*0410*/  ULDC.64 UR12, c[0x0][0x210] ;  /* 0x00008400000c7ab9 */ /* 0x000fc60000000a00 */
[----:B------:R-:W5:Y:S04]  /*0420*/  LDG.E.128 R68, desc[UR4][R2.64+0x4000] ;  /* 0x0040000402447981 */ /* 0x000f68000c1e1d00 */
[----:B------:R-:W5:Y:S04]  /*0430*/  LDG.E.128 R72, desc[UR4][R2.64+0x4010] ;  /* 0x0040100402487981 */ /* 0x000f68000c1e1d00 */
[----:B------:R-:W5:Y:S04]  /*0440*/  LDG.E.128 R76, desc[UR4][R2.64+0x6000] ;  /* 0x00600004024c7981 */ /* 0x000f68000c1e1d00 */
[----:B------:R0:W5:Y:S02]  /*0450*/  LDG.E.128 R80, desc[UR4][R2.64+0x6010] ;  /* 0x0060100402507981 */ /* 0x000164000c1e1d00 */
[----:B0-----:R-:W-:-:S07]  /*0460*/  IADD3 R2, R4, 0x8, RZ ;  /* 0x0000000804027810 */ /* 0x001fce0007ffe0ff */
.L_x_6167:
        /* <DEDUP_REMOVED lines=27> */
.L_x_6039:
[----:B-----5:R-:W-:-:S04]  /*0620*/  IMAD.U32 R2, R12, 0x10000, RZ ;  /* 0x000100000c027824 */ /* 0x020fc800078e00ff */
[----:B------:R-:W-:Y:S01]  /*0630*/  FADD.FTZ R9, R9, R2 ;  /* 0x0000000209097221 */ /* 0x000fe20000010000 */
[----:B------:R-:W-:Y:S06]  /*0640*/  BRA `(.L_x_6040) ;  /* 0x0000000000107947 */ /* 0x000fec0003800000 */
.L_x_6038:
[----:B-----5:R-:W-:Y:S02]  /*0650*/  SHF.L.U32 R2, R16, 0x10, RZ ;  /* 0x0000001010027819 */ /* 0x020fe400000006ff */
[----:B------:R-:W-:-:S03]  /*0660*/  @P2 SHF.L.U32 R6, R12, 0x10, RZ ;  /* 0x000000100c062819 */ /* 0x000fc600000006ff */
[----:B------:R-:W-:-:S04]  /*0670*/  FADD.FTZ R9, R9, R2 ;  /* 0x0000000209097221 */ /* 0x000fc80000010000 */
[----:B------:R-:W-:-:S07]  /*0680*/  @P2 FADD.FTZ R9, R9, R6 ;  /* 0x0000000609092221 */ /* 0x000fce0000010000 */
.L_x_6040:
[----:B------:R-:W-:-:S04]  /*0690*/  F2FP.BF16.F32.PACK_AB R2, RZ, R9 ;  /* 0x00000009ff02723e */ /* 0x000fc800000010ff */
[----:B------:R-:W-:-:S07]  /*06a0*/  PRMT R84, R2, 0x7610, R84 ;  /* 0x0000761002547816 */ /* 0x000fce0000000054 */
.L_x_6041:
[----:B------:R-:W-:Y:S01]  /*06b0*/  SHF.L.U32 R3, R5, 0x10, RZ ;  /* 0x0000001005037819 */ /* 0x000fe200000006ff */
[----:B------:R-:W-:Y:S06]  /*06c0*/  @P3 BRA `(.L_x_6042) ;  /* 0x0000000000243947 */ /* 0x000fec0003800000 */
[----:B------:R-:W-:-:S04]  /*06d0*/  ISETP.NE.U32.AND P4, PT, RZ, UR16, PT ;  /* 0x00000010ff007c0c */ /* 0x000fc8000bf85070 */
[----:B------:R-:W-:-:S13]  /*06e0*/  ISETP.NE.AND.EX P4, PT, RZ, UR17, PT, P4 ;  /* 0x00000011ff007c0c */ /* 0x000fda000bf85340 */
[----:B------:R-:W-:Y:S05]  /*06f0*/  @P4 BRA `(.L_x_6043) ;  /* 0x0000000000084947 */ /* 0x000fea0003800000 */
[----:B------:R-:W-:Y:S05]  /*0700*/  @P0 BRA `(.L_x_6044) ;  /* 0x00000000002c0947 */ /* 0x000fea0003800000 */
[----:B------:R-:W-:Y:S05]  /*0710*/  BRA `(.L_x_6045) ;  /* 0x0000000000307947 */ /* 0x000fea0003800000 */
.L_x_6043:
[----:B-----5:R-:W-:-:S04]  /*0720*/  PRMT R2, R12, 0x7632, R2 ;  /* 0x000076320c027816 */ /* 0x020fc80000000002 */
[----:B------:R-:W-:-:S05]  /*0730*/  SHF.L.U32 R2, R2, 0x10, RZ ;  /* 0x0000001002027819 */ /* 0x000fca00000006ff */
[----:B------:R-:W-:Y:S01]  /*0740*/  FADD.FTZ R3, R3, R2 ;  /* 0x0000000203037221 */ /* 0x000fe20000010000 */
[----:B------:R-:W-:Y:S06]  /*0750*/  BRA `(.L_x_6044) ;  /* 0x0000000000187947 */ /* 0x000fec0003800000 */
.L_x_6042:
[----:B-----5:R-:W-:Y:S02]  /*0760*/  PRMT R2, R16, 0x7632, R2 ;  /* 0x0000763210027816 */ /* 0x020fe40000000002 */
[----:B------:R-:W-:-:S03]  /*0770*/  @P2 PRMT R5, R12, 0x7632, R5 ;  /* 0x000076320c052816 */ /* 0x000fc60000000005 */
[----:B------:R-:W-:Y:S01]  /*0780*/  IMAD.U32 R2, R2, 0x10000, RZ ;  /* 0x0001000002027824 */ /* 0x000fe200078e00ff */
[----:B------:R-:W-:-:S03]  /*0790*/  @P2 SHF.L.U32 R6, R5, 0x10, RZ ;  /* 0x0000001005062819 */ /* 0x000fc600000006ff */
[----:B------:R-:W-:-:S04]  /*07a0*/  FADD.FTZ R3, R3, R2 ;  /* 0x0000000203037221 */ /* 0x000fc80000010000 */
[----:B------:R-:W-:-:S07]  /*07b0*/  @P2 FADD.FTZ R3, R3, R6 ;  /* 0x0000000603032221 */ /* 0x000fce0000010000 */
.L_x_6044:
[----:B------:R-:W-:-:S04]  /*07c0*/  F2FP.BF16.F32.PACK_AB R2, RZ, R3 ;  /* 0x00000003ff02723e */ /* 0x000fc800000010ff */
[----:B------:R-:W-:-:S07]  /*07d0*/  PRMT R84, R84, 0x5410, R2 ;  /* 0x0000541054547816 */ /* 0x000fce0000000002 */
.L_x_6045:
        /* <DEDUP_REMOVED lines=8> */
.L_x_6047:
[----:B-----5:R-:W-:-:S05]  /*0860*/  SHF.L.U32 R5, R13, 0x10, RZ ;  /* 0x000000100d057819 */ /* 0x020fca00000006ff */
[----:B------:R-:W-:Y:S01]  /*0870*/  FADD.FTZ R92, R92, R5 ;  /* 0x000000055c5c7221 */ /* 0x000fe20000010000 */
[----:B------:R-:W-:Y:S06]  /*0880*/  BRA `(.L_x_6048) ;  /* 0x0000000000107947 */ /* 0x000fec0003800000 */
.L_x_6046:
[----:B-----5:R-:W-:Y:S01]  /*0890*/  SHF.L.U32 R5, R17, 0x10, RZ ;  /* 0x0000001011057819 */ /* 0x020fe200000006ff */
[----:B------:R-:W-:-:S04]  /*08a0*/  @P2 IMAD.U32 R7, R13, 0x10000, RZ ;  /* 0x000100000d072824 */ /* 0x000fc800078e00ff */
[----:B------:R-:W-:-:S04]  /*08b0*/  FADD.FTZ R92, R92, R5 ;  /* 0x000000055c5c7221 */ /* 0x000fc80000010000 */
[----:B------:R-:W-:-:S07]  /*08c0*/  @P2 FADD.FTZ R92, R92, R7 ;  /* 0x000000075c5c2221 */ /* 0x000fce0000010000 */
.L_x_6048:
[----:B------:R-:W-:-:S04]  /*08d0*/  F2FP.BF16.F32.PACK_AB R2, RZ, R92 ;  /* 0x0000005cff02723e */ /* 0x000fc800000010ff */
[----:B------:R-:W-:-:S07]  /*08e0*/  PRMT R85, R2, 0x7610, R85 ;  /* 0x0000761002557816 */ /* 0x000fce0000000055 */
.L_x_6049:
[----:B------:R-:W-:Y:S01]  /*08f0*/  SHF.L.U32 R6, R6, 0x10, RZ ;  /* 0x0000001006067819 */ /* 0x000fe200000006ff */
[----:B------:R-:W-:Y:S06]  /*0900*/  @P3 BRA `(.L_x_6050) ;  /* 0x0000000000243947 */ /* 0x000fec0003800000 */
[----:B------:R-:W-:-:S04]  /*0910*/  ISETP.NE.U32.AND P4, PT, RZ, UR16, PT ;  /* 0x00000010ff007c0c */ /* 0x000fc8000bf85070 */
[----:B------:R-:W-:-:S13]  /*0920*/  ISETP.NE.AND.EX P4, PT, RZ, UR17, PT, P4 ;  /* 0x00000011ff007c0c */ /* 0x000fda000bf85340 */
[----:B------:R-:W-:Y:S05]  /*0930*/  @P4 BRA `(.L_x_6051) ;  /* 0x0000000000084947 */ /* 0x000fea0003800000 */
[----:B------:R-:W-:Y:S05]  /*0940*/  @P0 BRA `(.L_x_6052) ;  /* 0x00000000002c0947 */ /* 0x000fea0003800000 */
[----:B------:R-:W-:Y:S05]  /*0950*/  BRA `(.L_x_6053) ;  /* 0x0000000000307947 */ /* 0x000fea0003800000 */
.L_x_6051:
[----:B-----5:R-:W-:-:S04]  /*0960*/  PRMT R2, R13, 0x7632, R2 ;  /* 0x000076320d027816 */ /* 0x020fc80000000002 */
[----:B------:R-:W-:-:S05]  /*0970*/  SHF.L.U32 R5, R2, 0x10, RZ ;  /* 0x0000001002057819 */ /* 0x000fca00000006ff */
[----:B------:R-:W-:Y:S01]  /*0980*/  FADD.FTZ R6, R6, R5 ;  /* 0x0000000506067221 */ /* 0x000fe20000010000 */
[----:B------:R-:W-:Y:S06]  /*0990*/  BRA `(.L_x_6052) ;  /* 0x0000000000187947 */ /* 0x000fec0003800000 */
.L_x_6050:
[----:B-----5:R-:W-:Y:S02]  /*09a0*/  PRMT R2, R17, 0x7632, R2 ;  /* 0x0000763211027816 */ /* 0x020fe40000000002 */
[----:B------:R-:W-:Y:S02]  /*09b0*/  @P2 PRMT R7, R13, 0x7632, R7 ;  /* 0x000076320d072816 */ /* 0x000fe40000000007 */
[----:B------:R-:W-:Y:S02]  /*09c0*/  SHF.L.U32 R5, R2, 0x10, RZ ;  /* 0x0000001002057819 */ /* 0x000fe400000006ff */
[----:B------:R-:W-:-:S03]  /*09d0*/  @P2 SHF.L.U32 R7, R7, 0x10, RZ ;  /* 0x0000001007072819 */ /* 0x000fc600000006ff */
[----:B------:R-:W-:-:S04]  /*09e0*/  FADD.FTZ R6, R6, R5 ;  /* 0x0000000506067221 */ /* 0x000fc80000010000 */
[----:B------:R-:W-:-:S07]  /*09f0*/  @P2 FADD.FTZ R6, R6, R7 ;  /* 0x0000000706062221 */ /* 0x000fce0000010000 */
.L_x_6052:
[----:B------:R-:W-:-:S04]  /*0a00*/  F2FP.BF16.F32.PACK_AB R2, RZ, R6 ;  /* 0x00000006ff02723e */ /* 0x000fc800000010ff */
[----:B------:R-:W-:-:S07]  /*0a10*/  PRMT R85, R85, 0x5410, R2 ;  /* 0x0000541055557816 */ /* 0x000fce0000000002 */
.L_x_6053:
        /* <DEDUP_REMOVED lines=8> */
.L_x_6055:
[----:B-----5:R-:W-:-:S05]  /*0aa0*/  SHF.L.U32 R5, R14, 0x10, RZ ;  /* 0x000000100e057819 */ /* 0x020fca00000006ff */
[----:B------:R-:W-:Y:S01]  /*0ab0*/  FADD.FTZ R10, R10, R5 ;  /* 0x000000050a0a7221 */ /* 0x000fe20000010000 */
[----:B------:R-:W-:Y:S06]  /*0ac0*/  BRA `(.L_x_6056) ;  /* 0x0000000000107947 */ /* 0x000fec0003800000 */
.L_x_6054:
[----:B-----5:R-:W-:Y:S02]  /*0ad0*/  SHF.L.U32 R5, R18, 0x10, RZ ;  /* 0x0000001012057819 */ /* 0x020fe400000006ff */
[----:B------:R-:W-:-:S03]  /*0ae0*/  @P2 SHF.L.U32 R7, R14, 0x10, RZ ;  /* 0x000000100e072819 */ /* 0x000fc600000006ff */
[----:B------:R-:W-:-:S04]  /*0af0*/  FADD.FTZ R10, R10, R5 ;  /* 0x000000050a0a7221 */ /* 0x000fc80000010000 */
[----:B------:R-:W-:-:S07]  /*0b00*/  @P2 FADD.FTZ R10, R10, R7 ;  /* 0x000000070a0a2221 */ /* 0x000fce0000010000 */
.L_x_6056:
[----:B------:R-:W-:-:S04]  /*0b10*/  F2FP.BF16.F32.PACK_AB R2, RZ, R10 ;  /* 0x0000000aff02723e */ /* 0x000fc800000010ff */
[----:B------:R-:W-:-:S07]  /*0b20*/  PRMT R86, R2, 0x7610, R86 ;  /* 0x0000761002567816 */ /* 0x000fce0000000056 */
.L_x_6057:
[----:B------:R-:W-:Y:S01]  /*0b30*/  SHF.L.U32 R8, R8, 0x10, RZ ;  /* 0x0000001008087819 */ /* 0x000fe200000006ff */
[----:B------:R-:W-:Y:S06]  /*0b40*/  @P3 BRA `(.L_x_6058) ;  /* 0x0000000000243947 */ /* 0x000fec0003800000 */
[----:B------:R-:W-:-:S04]  /*0b50*/  ISETP.NE.U32.AND P4, PT, RZ, UR16, PT ;  /* 0x00000010ff007c0c */ /* 0x000fc8000bf85070 */
[----:B------:R-:W-:-:S13]  /*0b60*/  ISETP.NE.AND.EX P4, PT, RZ, UR17, PT, P4 ;  /* 0x00000011ff007c0c */ /* 0x000fda000bf85340 */
[----:B------:R-:W-:Y:S05]  /*0b70*/  @P4 BRA `(.L_x_6059) ;  /* 0x0000000000084947 */ /* 0x000fea0003800000 */
[----:B------:R-:W-:Y:S05]  /*0b80*/  @P0 BRA `(.L_x_6060) ;  /* 0x00000000002c0947 */ /* 0x000fea0003800000 */
[----:B------:R-:W-:Y:S05]  /*0b90*/  BRA `(.L_x_6061) ;  /* 0x0000000000307947 */ /* 0x000fea0003800000 */
.L_x_6059:
[----:B-----5:R-:W-:-:S05]  /*0ba0*/  PRMT R2, R14, 0x7632, R2 ;  /* 0x000076320e027816 */ /* 0x020fca0000000002 */
[----:B------:R-:W-:-:S04]  /*0bb0*/  IMAD.U32 R5, R2, 0x10000, RZ ;  /* 0x0001000002057824 */ /* 0x000fc800078e00ff */
[----:B------:R-:W-:Y:S01]  /*0bc0*/  FADD.FTZ R8, R8, R5 ;  /* 0x0000000508087221 */ /* 0x000fe20000010000 */
[----:B------:R-:W-:Y:S06]  /*0bd0*/  BRA `(.L_x_6060) ;  /* 0x0000000000187947 */ /* 0x000fec0003800000 */
.L_x_6058:
[----:B-----5:R-:W-:Y:S02]  /*0be0*/  PRMT R2, R18, 0x7632, R2 ;  /* 0x0000763212027816 */ /* 0x020fe40000000002 */
[----:B------:R-:W-:Y:S02]  /*0bf0*/  @P2 PRMT R7, R14, 0x7632, R7 ;  /* 0x000076320e072816 */ /* 0x000fe40000000007 */
[----:B------:R-:W-:Y:S02]  /*0c00*/  SHF.L.U32 R5, R2, 0x10, RZ ;  /* 0x0000001002057819 */ /* 0x000fe400000006ff */
[----:B------:R-:W-:-:S03]  /*0c10*/  @P2 SHF.L.U32 R7, R7, 0x10, RZ ;  /* 0x0000001007072819 */ /* 0x000fc600000006ff */
[----:B------:R-:W-:-:S04]  /*0c20*/  FADD.FTZ R8, R8, R5 ;  /* 0x0000000508087221 */ /* 0x000fc80000010000 */
[----:B------:R-:W-:-:S07]  /*0c30*/  @P2 FADD.FTZ R8, R8, R7 ;  /* 0x0000000708082221 */ /* 0x000fce0000010000 */
.L_x_6060:
[----:B------:R-:W-:-:S04]  /*0c40*/  F2FP.BF16.F32.PACK_AB R2, RZ, R8 ;  /* 0x00000008ff02723e */ /* 0x000fc800000010ff */
[----:B------:R-:W-:-:S07]  /*0c50*/  PRMT R86, R86, 0x5410, R2 ;  /* 0x0000541056567816 */ /* 0x000fce0000000002 */
.L_x_6061:
        /* <DEDUP_REMOVED lines=8> */
.L_x_6063:
[----:B-----5:R-:W-:-:S05]  /*0ce0*/  SHF.L.U32 R2, R15, 0x10, RZ ;  /* 0x000000100f027819 */ /* 0x020fca00000006ff */
[----:B------:R-:W-:Y:S01]  /*0cf0*/  FADD.FTZ R5, R5, R2 ;  /* 0x0000000205057221 */ /* 0x000fe20000010000 */
[----:B------:R-:W-:Y:S06]  /*0d00*/  BRA `(.L_x_6064) ;  /* 0x0000000000107947 */ /* 0x000fec0003800000 */
.L_x_6062:
[----:B-----5:R-:W-:Y:S01]  /*0d10*/  IMAD.U32 R2, R19, 0x10000, RZ ;  /* 0x0001000013027824 */ /* 0x020fe200078e00ff */
[----:B------:R-:W-:-:S03]  /*0d20*/  @P2 SHF.L.U32 R88, R15, 0x10, RZ ;  /* 0x000000100f582819 */ /* 0x000fc600000006ff */
[----:B------:R-:W-:-:S04]  /*0d30*/  FADD.FTZ R5, R5, R2 ;  /* 0x0000000205057221 */ /* 0x000fc80000010000 */
[----:B------:R-:W-:-:S07]  /*0d40*/  @P2 FADD.FTZ R5, R5, R88 ;  /* 0x0000005805052221 */ /* 0x000fce0000010000 */
.L_x_6064:
[----:B------:R-:W-:-:S04]  /*0d50*/  F2FP.BF16.F32.PACK_AB R2, RZ, R5 ;  /* 0x00000005ff02723e */ /* 0x000fc800000010ff */
[----:B------:R-:W-:-:S07]  /*0d60*/  PRMT R87, R2, 0x7610, R87 ;  /* 0x0000761002577816 */ /* 0x000fce0000000057 */
.L_x_6065:
[----:B------:R-:W-:Y:S01]  /*0d70*/  SHF.L.U32 R7, R7, 0x10, RZ ;  /* 0x0000001007077819 */ /* 0x000fe200000006ff */
[----:B------:R-:W-:Y:S06]  /*0d80*/  @P3 BRA `(.L_x_6066) ;  /* 0x0000000000243947 */ /* 0x000fec0003800000 */
[----:B------:R-:W-:-:S04]  /*0d90*/  ISETP.NE.U32.AND P4, PT, RZ, UR16, PT ;  /* 0x00000010ff007c0c */ /* 0x000fc8000bf85070 */
[----:B------:R-:W-:-:S13]  /*0da0*/  ISETP.NE.AND.EX P4, PT, RZ, UR17, PT, P4 ;  /* 0x00000011ff007c0c */ /* 0x000fda000bf85340 */
[----:B------:R-:W-:Y:S05]  /*0db0*/  @P4 BRA `(.L_x_6067) ;  /* 0x0000000000084947 */ /* 0x000fea0003800000 */
[----:B------:R-:W-:Y:S05]  /*0dc0*/  @P0 BRA `(.L_x_6068) ;  /* 0x00000000002c0947 */ /* 0x000fea0003800000 */
[----:B------:R-:W-:Y:S05]  /*0dd0*/  BRA `(.L_x_6069) ;  /* 0x0000000000307947 */ /* 0x000fea0003800000 */
.L_x_6067:
[----:B-----5:R-:W-:-:S04]  /*0de0*/  PRMT R2, R15, 0x7632, R2 ;  /* 0x000076320f027816 */ /* 0x020fc80000000002 */
[----:B------:R-:W-:-:S05]  /*0df0*/  SHF.L.U32 R2, R2, 0x10, RZ ;  /* 0x0000001002027819 */ /* 0x000fca00000006ff */
[----:B------:R-:W-:Y:S01]  /*0e00*/  FADD.FTZ R7, R7, R2 ;  /* 0x0000000207077221 */ /* 0x000fe20000010000 */
[----:B------:R-:W-:Y:S06]  /*0e10*/  BRA `(.L_x_6068) ;  /* 0x0000000000187947 */ /* 0x000fec0003800000 */
.L_x_6066:
[----:B-----5:R-:W-:Y:S02]  /*0e20*/  PRMT R2, R19, 0x7632, R2 ;  /* 0x0000763213027816 */ /* 0x020fe40000000002 */
[----:B------:R-:W-:Y:S02]  /*0e30*/  @P2 PRMT R11, R15, 0x7632, R11 ;  /* 0x000076320f0b2816 */ /* 0x000fe4000000000b */
[----:B------:R-:W-:-:S03]  /*0e40*/  SHF.L.U32 R2, R2, 0x10, RZ ;  /* 0x0000001002027819 */ /* 0x000fc600000006ff */
[----:B------:R-:W-:Y:S02]  /*0e50*/  @P2 IMAD.U32 R88, R11, 0x10000, RZ ;  /* 0x000100000b582824 */ /* 0x000fe400078e00ff */
[----:B------:R-:W-:-:S04]  /*0e60*/  FADD.FTZ R7, R7, R2 ;  /* 0x0000000207077221 */ /* 0x000fc80000010000 */
[----:B------:R-:W-:-:S07]  /*0e70*/  @P2 FADD.FTZ R7, R7, R88 ;  /* 0x0000005807072221 */ /* 0x000fce0000010000 */
.L_x_6068:
[----:B------:R-:W-:-:S04]  /*0e80*/  F2FP.BF16.F32.PACK_AB R2, RZ, R7 ;  /* 0x00000007ff02723e */ /* 0x000fc800000010ff */
[----:B------:R-:W-:-:S07]  /*0e90*/  PRMT R87, R87, 0x5410, R2 ;  /* 0x0000541057577816 */ /* 0x000fce0000000002 */
.L_x_6069:
        /* <DEDUP_REMOVED lines=21> */
.L_x_6071:
[----:B-----5:R-:W-:-:S05]  /*0ff0*/  SHF.L.U32 R88, R12, 0x10, RZ ;  /* 0x000000100c587819 */ /* 0x020fca00000006ff */
[----:B------:R-:W-:Y:S01]  /*1000*/  FADD.FTZ R11, R88, R11 ;  /* 0x0000000b580b7221 */ /* 0x000fe20000010000 */
[----:B------:R-:W-:Y:S06]  /*1010*/  BRA `(.L_x_6072) ;  /* 0x0000000000107947 */ /* 0x000fec0003800000 */
.L_x_6070:
[----:B-----5:R-:W-:Y:S01]  /*1020*/  SHF.L.U32 R88, R16, 0x10, RZ ;  /* 0x0000001010587819 */ /* 0x020fe200000006ff */
[----:B------:R-:W-:-:S04]  /*1030*/  @P2 IMAD.U32 R94, R12, 0x10000, RZ ;  /* 0x000100000c5e2824 */ /* 0x000fc800078e00ff */
[----:B------:R-:W-:-:S04]  /*1040*/  FADD.FTZ R11, R88, R11 ;  /* 0x0000000b580b7221 */ /* 0x000fc80000010000 */
[----:B------:R-:W-:-:S07]  /*1050*/  @P2 FADD.FTZ R11, R94, R11 ;  /* 0x0000000b5e0b2221 */ /* 0x000fce0000010000 */
.L_x_6072:
[----:B------:R-:W-:-:S04]  /*1060*/  F2FP.BF16.F32.PACK_AB R88, RZ, R11 ;  /* 0x0000000bff58723e */ /* 0x000fc800000010ff */
[----:B------:R-:W-:-:S07]  /*1070*/  PRMT R84, R88, 0x7610, R84 ;  /* 0x0000761058547816 */ /* 0x000fce0000000054 */
.L_x_6073:
[----:B------:R-:W-:Y:S01]  /*1080*/  SHF.L.U32 R93, R93, 0x10, RZ ;  /* 0x000000105d5d7819 */ /* 0x000fe200000006ff */
[----:B------:R-:W-:Y:S06]  /*1090*/  @P3 BRA `(.L_x_6074) ;  /* 0x0000000000243947 */ /* 0x000fec0003800000 */
[----:B------:R-:W-:-:S04]  /*10a0*/  ISETP.NE.U32.AND P4, PT, RZ, UR16, PT ;  /* 0x00000010ff007c0c */ /* 0x000fc8000bf85070 */
[----:B------:R-:W-:-:S13]  /*10b0*/  ISETP.NE.AND.EX P4, PT, RZ, UR17, PT, P4 ;  /* 0x00000011ff007c0c */ /* 0x000fda000bf85340 */
[----:B------:R-:W-:Y:S05]  /*10c0*/  @P4 BRA `(.L_x_6075) ;  /* 0x0000000000084947 */ /* 0x000fea0003800000 */
[----:B------:R-:W-:Y:S05]  /*10d0*/  @P0 BRA `(.L_x_6076) ;  /* 0x00000000002c0947 */ /* 0x000fea0003800000 */
[----:B------:R-:W-:Y:S05]  /*10e0*/  BRA `(.L_x_6077) ;  /* 0x0000000000307947 */ /* 0x000fea0003800000 */
.L_x_6075:
[----:B-----5:R-:W-:-:S04]  /*10f0*/  PRMT R88, R12, 0x7632, R88 ;  /* 0x000076320c587816 */ /* 0x020fc80000000058 */
[----:B------:R-:W-:-:S05]  /*1100*/  SHF.L.U32 R88, R88, 0x10, RZ ;  /* 0x0000001058587819 */ /* 0x000fca00000006ff */
[----:B------:R-:W-:Y:S01]  /*1110*/  FADD.FTZ R93, R93, R88 ;  /* 0x000000585d5d7221 */ /* 0x000fe20000010000 */
[----:B------:R-:W-:Y:S06]  /*1120*/  BRA `(.L_x_6076) ;  /* 0x0000000000187947 */ /* 0x000fec0003800000 */
.L_x_6074:
[----:B-----5:R-:W-:Y:S02]  /*1130*/  PRMT R88, R16, 0x7632, R88 ;  /* 0x0000763210587816 */ /* 0x020fe40000000058 */
[----:B------:R-:W-:Y:S02]  /*1140*/  @P2 PRMT R94, R12, 0x7632, R94 ;  /* 0x000076320c5e2816 */ /* 0x000fe4000000005e */
[----:B------:R-:W-:Y:S02]  /*1150*/  SHF.L.U32 R88, R88, 0x10, RZ ;  /* 0x0000001058587819 */ /* 0x000fe400000006ff */
[----:B------:R-:W-:-:S03]  /*1160*/  @P2 SHF.L.U32 R94, R94, 0x10, RZ ;  /* 0x000000105e5e2819 */ /* 0x000fc600000006ff */
[----:B------:R-:W-:-:S04]  /*1170*/  FADD.FTZ R93, R93, R88 ;  /* 0x000000585d5d7221 */ /* 0x000fc80000010000 */
[----:B------:R-:W-:-:S07]  /*1180*/  @P2 FADD.FTZ R93, R93, R94 ;  /* 0x0000005e5d5d2221 */ /* 0x000fce0000010000 */
.L_x_6076:
[----:B------:R-:W-:-:S04]  /*1190*/  F2FP.BF16.F32.PACK_AB R88, RZ, R93 ;  /* 0x0000005dff58723e */ /* 0x000fc800000010ff */
[----:B------:R-:W-:-:S07]  /*11a0*/  PRMT R84, R84, 0x5410, R88 ;  /* 0x0000541054547816 */ /* 0x000fce0000000058 */
.L_x_6077:
        /* <DEDUP_REMOVED lines=8> */
.L_x_6079:
[----:B-----5:R-:W-:-:S05]  /*1230*/  SHF.L.U32 R95, R13, 0x10, RZ ;  /* 0x000000100d5f7819 */ /* 0x020fca00000006ff */
[----:B------:R-:W-:Y:S01]  /*1240*/  FADD.FTZ R94, R95, R94 ;  /* 0x0000005e5f5e7221 */ /* 0x000fe20000010000 */
[----:B------:R-:W-:Y:S06]  /*1250*/  BRA `(.L_x_6080) ;  /* 0x0000000000107947 */ /* 0x000fec0003800000 */
.L_x_6078:
[----:B-----5:R-:W-:Y:S02]  /*1260*/  SHF.L.U32 R95, R17, 0x10, RZ ;  /* 0x00000010115f7819 */ /* 0x020fe400000006ff */
[----:B------:R-:W-:-:S03]  /*1270*/  @P2 SHF.L.U32 R97, R13, 0x10, RZ ;  /* 0x000000100d612819 */ /* 0x000fc600000006ff */
[----:B------:R-:W-:-:S04]  /*1280*/  FADD.FTZ R94, R95, R94 ;  /* 0x0000005e5f5e7221 */ /* 0x000fc80000010000 */
[----:B------:R-:W-:-:S07]  /*1290*/  @P2 FADD.FTZ R94, R97, R94 ;  /* 0x0000005e615e2221 */ /* 0x000fce0000010000 */
.L_x_6080:
[----:B------:R-:W-:-:S04]  /*12a0*/  F2FP.BF16.F32.PACK_AB R88, RZ, R94 ;  /* 0x0000005eff58723e */ /* 0x000fc800000010ff */
[----:B------:R-:W-:-:S07]  /*12b0*/  PRMT R85, R88, 0x7610, R85 ;  /* 0x0000761058557816 */ /* 0x000fce0000000055 */
.L_x_6081:
[----:B------:R-:W-:Y:S01]  /*12c0*/  SHF.L.U32 R96, R89, 0x10, RZ ;  /* 0x0000001059607819 */ /* 0x000fe200000006ff */
[----:B------:R-:W-:Y:S06]  /*12d0*/  @P3 BRA `(.L_x_6082) ;  /* 0x0000000000243947 */ /* 0x000fec0003800000 */
[----:B------:R-:W-:-:S04]  /*12e0*/  ISETP.NE.U32.AND P4, PT, RZ, UR16, PT ;  /* 0x00000010ff007c0c */ /* 0x000fc8000bf85070 */
[----:B------:R-:W-:-:S13]  /*12f0*/  ISETP.NE.AND.EX P4, PT, RZ, UR17, PT, P4 ;  /* 0x00000011ff007c0c */ /* 0x000fda000bf85340 */
[----:B------:R-:W-:Y:S05]  /*1300*/  @P4 BRA `(.L_x_6083) ;  /* 0x0000000000084947 */ /* 0x000fea0003800000 */
[----:B------:R-:W-:Y:S05]  /*1310*/  @P0 BRA `(.L_x_6084) ;  /* 0x00000000002c0947 */ /* 0x000fea0003800000 */
[----:B------:R-:W-:Y:S05]  /*1320*/  BRA `(.L_x_6085) ;  /* 0x0000000000307947 */ /* 0x000fea0003800000 */
.L_x_6083:
[----:B-----5:R-:W-:-:S05]  /*1330*/  PRMT R88, R13, 0x7632, R88 ;  /* 0x000076320d587816 */ /* 0x020fca0000000058 */
[----:B------:R-:W-:-:S04]  /*1340*/  IMAD.U32 R89, R88, 0x10000, RZ ;  /* 0x0001000058597824 */ /* 0x000fc800078e00ff */
[----:B------:R-:W-:Y:S01]  /*1350*/  FADD.FTZ R96, R96, R89 ;  /* 0x0000005960607221 */ /* 0x000fe20000010000 */
[----:B------:R-:W-:Y:S06]  /*1360*/  BRA `(.L_x_6084) ;  /* 0x0000000000187947 */ /* 0x000fec0003800000 */
.L_x_6082:
[----:B-----5:R-:W-:Y:S02]  /*1370*/  PRMT R88, R17, 0x7632, R88 ;  /* 0x0000763211587816 */ /* 0x020fe40000000058 */
[----:B------:R-:W-:Y:S02]  /*1380*/  @P2 PRMT R95, R13, 0x7632, R95 ;  /* 0x000076320d5f2816 */ /* 0x000fe4000000005f */
[----:B------:R-:W-:Y:S02]  /*1390*/  SHF.L.U32 R89, R88, 0x10, RZ ;  /* 0x0000001058597819 */ /* 0x000fe400000006ff */
[----:B------:R-:W-:-:S03]  /*13a0*/  @P2 SHF.L.U32 R95, R95, 0x10, RZ ;  /* 0x000000105f5f2819 */ /* 0x000fc600000006ff */
[----:B------:R-:W-:-:S04]  /*13b0*/  FADD.FTZ R96, R96, R89 ;  /* 0x0000005960607221 */ /* 0x000fc80000010000 */
[----:B------:R-:W-:-:S07]  /*13c0*/  @P2 FADD.FTZ R96, R96, R95 ;  /* 0x0000005f60602221 */ /* 0x000fce0000010000 */
.L_x_6084:
[----:B------:R-:W-:-:S04]  /*13d0*/  F2FP.BF16.F32.PACK_AB R88, RZ, R96 ;  /* 0x00000060ff58723e */ /* 0x000fc800000010ff */
[----:B------:R-:W-:-:S07]  /*13e0*/  PRMT R85, R85, 0x5410, R88 ;  /* 0x0000541055557816 */ /* 0x000fce0000000058 */
.L_x_6085:
        /* <DEDUP_REMOVED lines=8> */
.L_x_6087:
[----:B-----5:R-:W-:-:S05]  /*1470*/  SHF.L.U32 R88, R14, 0x10, RZ ;  /* 0x000000100e587819 */ /* 0x020fca00000006ff */
[----:B------:R-:W-:Y:S01]  /*1480*/  FADD.FTZ R95, R88, R95 ;  /* 0x0000005f585f7221 */ /* 0x000fe20000010000 */
[----:B------:R-:W-:Y:S06]  /*1490*/  BRA `(.L_x_6088) ;  /* 0x0000000000107947 */ /* 0x000fec0003800000 */
.L_x_6086:
[----:B-----5:R-:W-:Y:S01]  /*14a0*/  IMAD.U32 R88, R18, 0x10000, RZ ;  /* 0x0001000012587824 */ /* 0x020fe200078e00ff */
[----:B------:R-:W-:-:S03]  /*14b0*/  @P2 SHF.L.U32 R98, R14, 0x10, RZ ;  /* 0x000000100e622819 */ /* 0x000fc600000006ff */
[----:B------:R-:W-:-:S04]  /*14c0*/  FADD.FTZ R95, R88, R95 ;  /* 0x0000005f585f7221 */ /* 0x000fc80000010000 */
[----:B------:R-:W-:-:S07]  /*14d0*/  @P2 FADD.FTZ R95, R98, R95 ;  /* 0x0000005f625f2221 */ /* 0x000fce0000010000 */
.L_x_6088:
[----:B------:R-:W-:-:S04]  /*14e0*/  F2FP.BF16.F32.PACK_AB R88, RZ, R95 ;  /* 0x0000005fff58723e */ /* 0x000fc800000010ff */
[----:B------:R-:W-:-:S07]  /*14f0*/  PRMT R86, R88, 0x7610, R86 ;  /* 0x0000761058567816 */ /* 0x000fce0000000056 */
.L_x_6089:
[----:B------:R-:W-:Y:S01]  /*1500*/  SHF.L.U32 R98, R90, 0x10, RZ ;  /* 0x000000105a627819 */ /* 0x000fe200000006ff */
[----:B------:R-:W-:Y:S06]  /*1510*/  @P3 BRA `(.L_x_6090) ;  /* 0x0000000000243947 */ /* 0x000fec0003800000 */
[----:B------:R-:W-:-:S04]  /*1520*/  ISETP.NE.U32.AND P4, PT, RZ, UR16, PT ;  /* 0x00000010ff007c0c */ /* 0x000fc8000bf85070 */
[----:B------:R-:W-:-:S13]  /*1530*/  ISETP.NE.AND.EX P4, PT, RZ, UR17, PT, P4 ;  /* 0x00000011ff007c0c */ /* 0x000fda000bf85340 */
[----:B------:R-:W-:Y:S05]  /*1540*/  @P4 BRA `(.L_x_6091) ;  /* 0x0000000000084947 */ /* 0x000fea0003800000 */
[----:B------:R-:W-:Y:S05]  /*1550*/  @P0 BRA `(.L_x_6092) ;  /* 0x00000000002c0947 */ /* 0x000fea0003800000 */
[----:B------:R-:W-:Y:S05]  /*1560*/  BRA `(.L_x_6093) ;  /* 0x0000000000307947 */ /* 0x000fea0003800000 */
.L_x_6091:
[----:B-----5:R-:W-:-:S04]  /*1570*/  PRMT R88, R14, 0x7632, R88 ;  /* 0x000076320e587816 */ /* 0x020fc80000000058 */
[----:B------:R-:W-:-:S05]  /*1580*/  SHF.L.U32 R89, R88, 0x10, RZ ;  /* 0x0000001058597819 */ /* 0x000fca00000006ff */
[----:B------:R-:W-:Y:S01]  /*1590*/  FADD.FTZ R98, R98, R89 ;  /* 0x0000005962627221 */ /* 0x000fe20000010000 */
[----:B------:R-:W-:Y:S06]  /*15a0*/  BRA `(.L_x_6092) ;  /* 0x0000000000187947 */ /* 0x000fec0003800000 */
.L_x_6090:
[----:B-----5:R-:W-:Y:S02]  /*15b0*/  PRMT R88, R18, 0x7632, R88 ;  /* 0x0000763212587816 */ /* 0x020fe40000000058 */
[----:B------:R-:W-:Y:S02]  /*15c0*/  @P2 PRMT R90, R14, 0x7632, R90 ;  /* 0x000076320e5a2816 */ /* 0x000fe4000000005a */
[----:B------:R-:W-:-:S03]  /*15d0*/  SHF.L.U32 R89, R88, 0x10, RZ ;  /* 0x0000001058597819 */ /* 0x000fc600000006ff */
[----:B------:R-:W-:Y:S02]  /*15e0*/  @P2 IMAD.U32 R97, R90, 0x10000, RZ ;  /* 0x000100005a612824 */ /* 0x000fe400078e00ff */
[----:B------:R-:W-:-:S04]  /*15f0*/  FADD.FTZ R98, R98, R89 ;  /* 0x0000005962627221 */ /* 0x000fc80000010000 */
[----:B------:R-:W-:-:S07]  /*1600*/  @P2 FADD.FTZ R98, R98, R97 ;  /* 0x0000006162622221 */ /* 0x000fce0000010000 */
.L_x_6092:
[----:B------:R-:W-:-:S04]  /*1610*/  F2FP.BF16.F32.PACK_AB R88, RZ, R98 ;  /* 0x00000062ff58723e */ /* 0x000fc800000010ff */
[----:B------:R-:W-:-:S07]  /*1620*/  PRMT R86, R86, 0x5410, R88 ;  /* 0x0000541056567816 */ /* 0x000fce0000000058 */
.L_x_6093:
        /* <DEDUP_REMOVED lines=8> */
.L_x_6095:
[----:B-----5:R-:W-:-:S05]  /*16b0*/  SHF.L.U32 R88, R15, 0x10, RZ ;  /* 0x000000100f587819 */ /* 0x020fca00000006ff */
[----:B------:R-:W-:Y:S01]  /*16c0*/  FADD.FTZ R97, R88, R97 ;  /* 0x0000006158617221 */ /* 0x000fe20000010000 */
[----:B------:R-:W-:Y:S06]  /*16d0*/  BRA `(.L_x_6096) ;  /* 0x0000000000107947 */ /* 0x000fec0003800000 */
.L_x_6094:
[----:B-----5:R-:W-:Y:S02]  /*16e0*/  SHF.L.U32 R88, R19, 0x10, RZ ;  /* 0x0000001013587819 */ /* 0x020fe400000006ff */
[----:B------:R-:W-:-:S03]  /*16f0*/  @P2 SHF.L.U32 R90, R15, 0x10, RZ ;  /* 0x000000100f5a2819 */ /* 0x000fc600000006ff */
[----:B------:R-:W-:-:S04]  /*1700*/  FADD.FTZ R97, R88, R97 ;  /* 0x0000006158617221 */ /* 0x000fc80000010000 */
[----:B------:R-:W-:-:S07]  /*1710*/  @P2 FADD.FTZ R97, R90, R97 ;  /* 0x000000615a612221 */ /* 0x000fce0000010000 */
.L_x_6096:
[----:B------:R-:W-:-:S04]  /*1720*/  F2FP.BF16.F32.PACK_AB R88, RZ, R97 ;  /* 0x00000061ff58723e */ /* 0x000fc800000010ff */
[----:B------:R-:W-:-:S07]  /*1730*/  PRMT R87, R88, 0x7610, R87 ;  /* 0x0000761058577816 */ /* 0x000fce0000000057 */
.L_x_6097:
[----:B------:R-:W-:Y:S01]  /*1740*/  IMAD.U32 R101, R91, 0x10000, RZ ;  /* 0x000100005b657824 */ /* 0x000fe200078e00ff */
[----:B------:R-:W-:Y:S06]  /*1750*/  @P3 BRA `(.L_x_6098) ;  /* 0x0000000000243947 */ /* 0x000fec0003800000 */
[----:B------:R-:W-:-:S04]  /*1760*/  ISETP.NE.U32.AND P4, PT, RZ, UR16, PT ;  /* 0x00000010ff007c0c */ /* 0x000fc8000bf85070 */
[----:B------:R-:W-:-:S13]  /*1770*/  ISETP.NE.AND.EX P4, PT, RZ, UR17, PT, P4 ;  /* 0x00000011ff007c0c */ /* 0x000fda000bf85340 */
[----:B------:R-:W-:Y:S05]  /*1780*/  @P4 BRA `(.L_x_6099) ;  /* 0x0000000000084947 */ /* 0x000fea0003800000 */
[----:B------:R-:W-:Y:S05]  /*1790*/  @P0 BRA `(.L_x_6100) ;  /* 0x00000000002c0947 */ /* 0x000fea0003800000 */
[----:B------:R-:W-:Y:S05]  /*17a0*/  BRA `(.L_x_6101) ;  /* 0x0000000000307947 */ /* 0x000fea0003800000 */
.L_x_6099:
[----:B-----5:R-:W-:-:S04]  /*17b0*/  PRMT R88, R15, 0x7632, R88 ;  /* 0x000076320f587816 */ /* 0x020fc80000000058 */
[----:B------:R-:W-:-:S05]  /*17c0*/  SHF.L.U32 R88, R88, 0x10, RZ ;  /* 0x0000001058587819 */ /* 0x000fca00000006ff */
[----:B------:R-:W-:Y:S01]  /*17d0*/  FADD.FTZ R101, R101, R88 ;  /* 0x0000005865657221 */ /* 0x000fe20000010000 */
[----:B------:R-:W-:Y:S06]  /*17e0*/  BRA `(.L_x_6100) ;  /* 0x0000000000187947 */ /* 0x000fec0003800000 */
.L_x_6098:
[----:B-----5:R-:W-:Y:S02]  /*17f0*/  PRMT R88, R19, 0x7632, R88 ;  /* 0x0000763213587816 */ /* 0x020fe40000000058 */
[----:B------:R-:W-:Y:S02]  /*1800*/  @P2 PRMT R89, R15, 0x7632, R89 ;  /* 0x000076320f592816 */ /* 0x000fe40000000059 */
[----:B------:R-:W-:Y:S02]  /*1810*/  SHF.L.U32 R88, R88, 0x10, RZ ;  /* 0x0000001058587819 */ /* 0x000fe400000006ff */
[----:B------:R-:W-:-:S03]  /*1820*/  @P2 SHF.L.U32 R90, R89, 0x10, RZ ;  /* 0x00000010595a2819 */ /* 0x000fc600000006ff */
[----:B------:R-:W-:-:S04]  /*1830*/  FADD.FTZ R101, R101, R88 ;  /* 0x0000005865657221 */ /* 0x000fc80000010000 */
[----:B------:R-:W-:-:S07]  /*1840*/  @P2 FADD.FTZ R101, R101, R90 ;  /* 0x0000005a65652221 */ /* 0x000fce0000010000 */
.L_x_6100:
[----:B------:R-:W-:-:S04]  /*1850*/  F2FP.BF16.F32.PACK_AB R88, RZ, R101 ;  /* 0x00000065ff58723e */ /* 0x000fc800000010ff */
[----:B------:R-:W-:-:S07]  /*1860*/  PRMT R87, R87, 0x5410, R88 ;  /* 0x0000541057577816 */ /* 0x000fce0000000058 */
.L_x_6101:
        /* <DEDUP_REMOVED lines=13> */
[C---:B--2---:R-:W-:Y:S01]  /*1940*/  IMAD.U32 R99, R88.reuse, 0x10000, RZ ;  /* 0x0001000058637824 */ /* 0x044fe200078e00ff */
[----:B------:R-:W-:Y:S01]  /*1950*/  PRMT R107, R88, 0x7632, R107 ;  /* 0x00007632586b7816 */ /* 0x000fe2000000006b */
[----:B-1----:R-:W-:Y:S06]  /*1960*/  @P3 BRA `(.L_x_6102) ;  /* 0x0000000000203947 */ /* 0x002fec0003800000 */
[----:B------:R-:W-:-:S04]  /*1970*/  ISETP.NE.U32.AND P4, PT, RZ, UR16, PT ;  /* 0x00000010ff007c0c */ /* 0x000fc8000bf85070 */
[----:B------:R-:W-:-:S13]  /*1980*/  ISETP.NE.AND.EX P4, PT, RZ, UR17, PT, P4 ;  /* 0x00000011ff007c0c */ /* 0x000fda000bf85340 */
[----:B------:R-:W-:Y:S05]  /*1990*/  @P4 BRA `(.L_x_6103) ;  /* 0x0000000000084947 */ /* 0x000fea0003800000 */
[----:B------:R-:W-:Y:S05]  /*19a0*/  @P0 BRA `(.L_x_6104) ;  /* 0x0000000000200947 */ /* 0x000fea0003800000 */
[----:B------:R-:W-:Y:S05]  /*19b0*/  BRA `(.L_x_6105) ;  /* 0x0000000000247947 */ /* 0x000fea0003800000 */
.L_x_6103:
[----:B-----5:R-:W-:-:S05]  /*19c0*/  SHF.L.U32 R88, R12, 0x10, RZ ;  /* 0x000000100c587819 */ /* 0x020fca00000006ff */
[----:B------:R-:W-:Y:S01]  /*19d0*/  FADD.FTZ R99, R88, R99 ;  /* 0x0000006358637221 */ /* 0x000fe20000010000 */
[----:B------:R-:W-:Y:S06]  /*19e0*/  BRA `(.L_x_6104) ;  /* 0x0000000000107947 */ /* 0x000fec0003800000 */
.L_x_6102:
[----:B-----5:R-:W-:Y:S02]  /*19f0*/  SHF.L.U32 R88, R16, 0x10, RZ ;  /* 0x0000001010587819 */ /* 0x020fe400000006ff */
[----:B------:R-:W-:-:S03]  /*1a00*/  @P2 SHF.L.U32 R102, R12, 0x10, RZ ;  /* 0x000000100c662819 */ /* 0x000fc600000006ff */
[----:B------:R-:W-:-:S04]  /*1a10*/  FADD.FTZ R99, R88, R99 ;  /* 0x0000006358637221 */ /* 0x000fc80000010000 */
[----:B------:R-:W-:-:S07]  /*1a20*/  @P2 FADD.FTZ R99, R102, R99 ;  /* 0x0000006366632221 */ /* 0x000fce0000010000 */
.L_x_6104:
[----:B------:R-:W-:-:S04]  /*1a30*/  F2FP.BF16.F32.PACK_AB R88, RZ, R99 ;  /* 0x00000063ff58723e */ /* 0x000fc800000010ff */
[----:B------:R-:W-:-:S07]  /*1a40*/  PRMT R84, R88, 0x7610, R84 ;  /* 0x0000761058547816 */ /* 0x000fce0000000054 */
.L_x_6105:
[----:B------:R-:W-:Y:S01]  /*1a50*/  SHF.L.U32 R107, R107, 0x10, RZ ;  /* 0x000000106b6b7819 */ /* 0x000fe200000006ff */
[----:B------:R-:W-:Y:S06]  /*1a60*/  @P3 BRA `(.L_x_6106) ;  /* 0x0000000000243947 */ /* 0x000fec0003800000 */
[----:B------:R-:W-:-:S04]  /*1a70*/  ISETP.NE.U32.AND P4, PT, RZ, UR16, PT ;  /* 0x00000010ff007c0c */ /* 0x000fc8000bf85070 */
[----:B------:R-:W-:-:S13]  /*1a80*/  ISETP.NE.AND.EX P4, PT, RZ, UR17, PT, P4 ;  /* 0x00000011ff007c0c */ /* 0x000fda000bf85340 */
[----:B------:R-:W-:Y:S05]  /*1a90*/  @P4 BRA `(.L_x_6107) ;  /* 0x0000000000084947 */ /* 0x000fea0003800000 */
[----:B------:R-:W-:Y:S05]  /*1aa0*/  @P0 BRA `(.L_x_6108) ;  /* 0x00000000002c0947 */ /* 0x000fea0003800000 */
[----:B------:R-:W-:Y:S05]  /*1ab0*/  BRA `(.L_x_6109) ;  /* 0x0000000000307947 */ /* 0x000fea0003800000 */
.L_x_6107:
[----:B-----5:R-:W-:-:S05]  /*1ac0*/  PRMT R88, R12, 0x7632, R88 ;  /* 0x000076320c587816 */ /* 0x020fca0000000058 */
[----:B------:R-:W-:-:S04]  /*1ad0*/  IMAD.U32 R88, R88, 0x10000, RZ ;  /* 0x0001000058587824 */ /* 0x000fc800078e00ff */
[----:B------:R-:W-:Y:S01]  /*1ae0*/  FADD.FTZ R107, R107, R88 ;  /* 0x000000586b6b7221 */ /* 0x000fe20000010000 */
[----:B------:R-:W-:Y:S06]  /*1af0*/  BRA `(.L_x_6108) ;  /* 0x0000000000187947 */ /* 0x000fec0003800000 */
.L_x_6106:
[----:B-----5:R-:W-:Y:S02]  /*1b00*/  PRMT R88, R16, 0x7632, R88 ;  /* 0x0000763210587816 */ /* 0x020fe40000000058 */
[----:B------:R-:W-:Y:S02]  /*1b10*/  @P2 PRMT R102, R12, 0x7632, R102 ;  /* 0x000076320c662816 */ /* 0x000fe40000000066 */
[----:B------:R-:W-:Y:S02]  /*1b20*/  SHF.L.U32 R88, R88, 0x10, RZ ;  /* 0x0000001058587819 */ /* 0x000fe400000006ff */
[----:B------:R-:W-:-:S03]  /*1b30*/  @P2 SHF.L.U32 R102, R102, 0x10, RZ ;  /* 0x0000001066662819 */ /* 0x000fc600000006ff */
[----:B------:R-:W-:-:S04]  /*1b40*/  FADD.FTZ R107, R107, R88 ;  /* 0x000000586b6b7221 */ /* 0x000fc80000010000 */
[----:B------:R-:W-:-:S07]  /*1b50*/  @P2 FADD.FTZ R107, R107, R102 ;  /* 0x000000666b6b2221 */ /* 0x000fce0000010000 */
.L_x_6108:
[----:B------:R-:W-:-:S04]  /*1b60*/  F2FP.BF16.F32.PACK_AB R88, RZ, R107 ;  /* 0x0000006bff58723e */ /* 0x000fc800000010ff */
[----:B------:R-:W-:-:S07]  /*1b70*/  PRMT R84, R84, 0x5410, R88 ;  /* 0x0000541054547816 */ /* 0x000fce0000000058 */
.L_x_6109:
        /* <DEDUP_REMOVED lines=8> */
.L_x_6111:
[----:B-----5:R-:W-:-:S05]  /*1c00*/  SHF.L.U32 R103, R13, 0x10, RZ ;  /* 0x000000100d677819 */ /* 0x020fca00000006ff */
[----:B------:R-:W-:Y:S01]  /*1c10*/  FADD.FTZ R106, R103, R106 ;  /* 0x0000006a676a7221 */ /* 0x000fe20000010000 */
[----:B------:R-:W-:Y:S06]  /*1c20*/  BRA `(.L_x_6112) ;  /* 0x0000000000107947 */ /* 0x000fec0003800000 */
.L_x_6110:
[----:B-----5:R-:W-:Y:S01]  /*1c30*/  IMAD.U32 R103, R17, 0x10000, RZ ;  /* 0x0001000011677824 */ /* 0x020fe200078e00ff */
[----:B------:R-:W-:-:S03]  /*1c40*/  @P2 SHF.L.U32 R105, R13, 0x10, RZ ;  /* 0x000000100d692819 */ /* 0x000fc600000006ff */
[----:B------:R-:W-:-:S04]  /*1c50*/  FADD.FTZ R106, R103, R106 ;  /* 0x0000006a676a7221 */ /* 0x000fc80000010000 */
[----:B------:R-:W-:-:S07]  /*1c60*/  @P2 FADD.FTZ R106, R105, R106 ;  /* 0x0000006a696a2221 */ /* 0x000fce0000010000 */
.L_x_6112:
[----:B------:R-:W-:-:S04]  /*1c70*/  F2FP.BF16.F32.PACK_AB R88, RZ, R106 ;  /* 0x0000006aff58723e */ /* 0x000fc800000010ff */
[----:B------:R-:W-:-:S07]  /*1c80*/  PRMT R85, R88, 0x7610, R85 ;  /* 0x0000761058557816 */ /* 0x000fce0000000055 */
.L_x_6113:
[----:B------:R-:W-:Y:S01]  /*1c90*/  SHF.L.U32 R109, R89, 0x10, RZ ;  /* 0x00000010596d7819 */ /* 0x000fe200000006ff */
[----:B------:R-:W-:Y:S06]  /*1ca0*/  @P3 BRA `(.L_x_6114) ;  /* 0x0000000000243947 */ /* 0x000fec0003800000 */
[----:B------:R-:W-:-:S04]  /*1cb0*/  ISETP.NE.U32.AND P4, PT, RZ, UR16, PT ;  /* 0x00000010ff007c0c */ /* 0x000fc8000bf85070 */
[----:B------:R-:W-:-:S13]  /*1cc0*/  ISETP.NE.AND.EX P4, PT, RZ, UR17, PT, P4 ;  /* 0x00000011ff007c0c */ /* 0x000fda000bf85340 */
[----:B------:R-:W-:Y:S05]  /*1cd0*/  @P4 BRA `(.L_x_6115) ;  /* 0x0000000000084947 */ /* 0x000fea0003800000 */
[----:B------:R-:W-:Y:S05]  /*1ce0*/  @P0 BRA `(.L_x_6116) ;  /* 0x00000000002c0947 */ /* 0x000fea0003800000 */
[----:B------:R-:W-:Y:S05]  /*1cf0*/  BRA `(.L_x_6117) ;  /* 0x0000000000307947 */ /* 0x000fea0003800000 */
.L_x_6115:
[----:B-----5:R-:W-:-:S04]  /*1d00*/  PRMT R88, R13, 0x7632, R88 ;  /* 0x000076320d587816 */ /* 0x020fc80000000058 */
[----:B------:R-:W-:-:S05]  /*1d10*/  SHF.L.U32 R88, R88, 0x10, RZ ;  /* 0x0000001058587819 */ /* 0x000fca00000006ff */
[----:B------:R-:W-:Y:S01]  /*1d20*/  FADD.FTZ R109, R109, R88 ;  /* 0x000000586d6d7221 */ /* 0x000fe20000010000 */
[----:B------:R-:W-:Y:S06]  /*1d30*/  BRA `(.L_x_6116) ;  /* 0x0000000000187947 */ /* 0x000fec0003800000 */
.L_x_6114:
[----:B-----5:R-:W-:Y:S02]  /*1d40*/  PRMT R88, R17, 0x7632, R88 ;  /* 0x0000763211587816 */ /* 0x020fe40000000058 */
[----:B------:R-:W-:Y:S02]  /*1d50*/  @P2 PRMT R89, R13, 0x7632, R89 ;  /* 0x000076320d592816 */ /* 0x000fe40000000059 */
[----:B------:R-:W-:-:S03]  /*1d60*/  SHF.L.U32 R88, R88, 0x10, RZ ;  /* 0x0000001058587819 */ /* 0x000fc600000006ff */
[----:B------:R-:W-:Y:S02]  /*1d70*/  @P2 IMAD.U32 R102, R89, 0x10000, RZ ;  /* 0x0001000059662824 */ /* 0x000fe400078e00ff */
[----:B------:R-:W-:-:S04]  /*1d80*/  FADD.FTZ R109, R109, R88 ;  /* 0x000000586d6d7221 */ /* 0x000fc80000010000 */
[----:B------:R-:W-:-:S07]  /*1d90*/  @P2 FADD.FTZ R109, R109, R102 ;  /* 0x000000666d6d2221 */ /* 0x000fce0000010000 */
.L_x_6116:
[----:B------:R-:W-:-:S04]  /*1da0*/  F2FP.BF16.F32.PACK_AB R88, RZ, R109 ;  /* 0x0000006dff58723e */ /* 0x000fc800000010ff */
[----:B------:R-:W-:-:S07]  /*1db0*/  PRMT R85, R85, 0x5410, R88 ;  /* 0x0000541055557816 */ /* 0x000fce0000000058 */
.L_x_6117:
        /* <DEDUP_REMOVED lines=8> */
.L_x_6119:
[----:B-----5:R-:W-:-:S05]  /*1e40*/  SHF.L.U32 R89, R14, 0x10, RZ ;  /* 0x000000100e597819 */ /* 0x020fca00000006ff */
[----:B------:R-:W-:Y:S01]  /*1e50*/  FADD.FTZ R108, R89, R108 ;  /* 0x0000006c596c7221 */ /* 0x000fe20000010000 */
[----:B------:R-:W-:Y:S06]  /*1e60*/  BRA `(.L_x_6120) ;  /* 0x0000000000107947 */ /* 0x000fec0003800000 */
.L_x_6118:
[----:B-----5:R-:W-:Y:S02]  /*1e70*/  SHF.L.U32 R89, R18, 0x10, RZ ;  /* 0x0000001012597819 */ /* 0x020fe400000006ff */
[----:B------:R-:W-:-:S03]  /*1e80*/  @P2 SHF.L.U32 R103, R14, 0x10, RZ ;  /* 0x000000100e672819 */ /* 0x000fc600000006ff */
[----:B------:R-:W-:-:S04]  /*1e90*/  FADD.FTZ R108, R89, R108 ;  /* 0x0000006c596c7221 */ /* 0x000fc80000010000 */
[----:B------:R-:W-:-:S07]  /*1ea0*/  @P2 FADD.FTZ R108, R103, R108 ;  /* 0x0000006c676c2221 */ /* 0x000fce0000010000 */
.L_x_6120:
[----:B------:R-:W-:-:S04]  /*1eb0*/  F2FP.BF16.F32.PACK_AB R88, RZ, R108 ;  /* 0x0000006cff58723e */ /* 0x000fc800000010ff */
[----:B------:R-:W-:-:S07]  /*1ec0*/  PRMT R86, R88, 0x7610, R86 ;  /* 0x0000761058567816 */ /* 0x000fce0000000056 */
.L_x_6121:
[----:B------:R-:W-:Y:S01]  /*1ed0*/  IMAD.U32 R111, R90, 0x10000, RZ ;  /* 0x000100005a6f7824 */ /* 0x000fe200078e00ff */
[----:B------:R-:W-:Y:S06]  /*1ee0*/  @P3 BRA `(.L_x_6122) ;  /* 0x0000000000243947 */ /* 0x000fec0003800000 */
[----:B------:R-:W-:-:S04]  /*1ef0*/  ISETP.NE.U32.AND P4, PT, RZ, UR16, PT ;  /* 0x00000010ff007c0c */ /* 0x000fc8000bf85070 */
[----:B------:R-:W-:-:S13]  /*1f00*/  ISETP.NE.AND.EX P4, PT, RZ, UR17, PT, P4 ;  /* 0x00000011ff007c0c */ /* 0x000fda000bf85340 */
[----:B------:R-:W-:Y:S05]  /*1f10*/  @P4 BRA `(.L_x_6123) ;  /* 0x0000000000084947 */ /* 0x000fea0003800000 */
[----:B------:R-:W-:Y:S05]  /*1f20*/  @P0 BRA `(.L_x_6124) ;  /* 0x00000000002c0947 */ /* 0x000fea0003800000 */
[----:B------:R-:W-:Y:S05]  /*1f30*/  BRA `(.L_x_6125) ;  /* 0x0000000000307947 */ /* 0x000fea0003800000 */
.L_x_6123:
[----:B-----5:R-:W-:-:S04]  /*1f40*/  PRMT R88, R14, 0x7632, R88 ;  /* 0x000076320e587816 */ /* 0x020fc80000000058 */
[----:B------:R-:W-:-:S05]  /*1f50*/  SHF.L.U32 R88, R88, 0x10, RZ ;  /* 0x0000001058587819 */ /* 0x000fca00000006ff */
[----:B------:R-:W-:Y:S01]  /*1f60*/  FADD.FTZ R111, R111, R88 ;  /* 0x000000586f6f7221 */ /* 0x000fe20000010000 */
[----:B------:R-:W-:Y:S06]  /*1f70*/  BRA `(.L_x_6124) ;  /* 0x0000000000187947 */ /* 0x000fec0003800000 */
.L_x_6122:
[----:B-----5:R-:W-:Y:S02]  /*1f80*/  PRMT R88, R18, 0x7632, R88 ;  /* 0x0000763212587816 */ /* 0x020fe40000000058 */
[----:B------:R-:W-:Y:S02]  /*1f90*/  @P2 PRMT R89, R14, 0x7632, R89 ;  /* 0x000076320e592816 */ /* 0x000fe40000000059 */
[----:B------:R-:W-:Y:S02]  /*1fa0*/  SHF.L.U32 R88, R88, 0x10, RZ ;  /* 0x0000001058587819 */ /* 0x000fe400000006ff */
[----:B------:R-:W-:-:S03]  /*1fb0*/  @P2 SHF.L.U32 R90, R89, 0x10, RZ ;  /* 0x00000010595a2819 */ /* 0x000fc600000006ff */
[----:B------:R-:W-:-:S04]  /*1fc0*/  FADD.FTZ R111, R111, R88 ;  /* 0x000000586f6f7221 */ /* 0x000fc80000010000 */
[----:B------:R-:W-:-:S07]  /*1fd0*/  @P2 FADD.FTZ R111, R111, R90 ;  /* 0x0000005a6f6f2221 */ /* 0x000fce0000010000 */
.L_x_6124:
[----:B------:R-:W-:-:S04]  /*1fe0*/  F2FP.BF16.F32.PACK_AB R88, RZ, R111 ;  /* 0x0000006fff58723e */ /* 0x000fc800000010ff */
[----:B------:R-:W-:-:S07]  /*1ff0*/  PRMT R86, R86, 0x5410, R88 ;  /* 0x0000541056567816 */ /* 0x000fce0000000058 */
.L_x_6125:
        /* <DEDUP_REMOVED lines=8> */
.L_x_6127:
[----:B-----5:R-:W-:-:S04]  /*2080*/  IMAD.U32 R89, R15, 0x10000, RZ ;  /* 0x000100000f597824 */ /* 0x020fc800078e00ff */
[----:B------:R-:W-:Y:S01]  /*2090*/  FADD.FTZ R110, R89, R110 ;  /* 0x0000006e596e7221 */ /* 0x000fe20000010000 */
[----:B------:R-:W-:Y:S06]  /*20a0*/  BRA `(.L_x_6128) ;  /* 0x0000000000107947 */ /* 0x000fec0003800000 */
.L_x_6126:
[----:B-----5:R-:W-:Y:S02]  /*20b0*/  SHF.L.U32 R89, R19, 0x10, RZ ;  /* 0x0000001013597819 */ /* 0x020fe400000006ff */
[----:B------:R-:W-:-:S03]  /*20c0*/  @P2 SHF.L.U32 R103, R15, 0x10, RZ ;  /* 0x000000100f672819 */ /* 0x000fc600000006ff */
[----:B------:R-:W-:-:S04]  /*20d0*/  FADD.FTZ R110, R89, R110 ;  /* 0x0000006e596e7221 */ /* 0x000fc80000010000 */
[----:B------:R-:W-:-:S07]  /*20e0*/  @P2 FADD.FTZ R110, R103, R110 ;  /* 0x0000006e676e2221 */ /* 0x000fce0000010000 */
.L_x_6128:
[----:B------:R-:W-:-:S04]  /*20f0*/  F2FP.BF16.F32.PACK_AB R88, RZ, R110 ;  /* 0x0000006eff58723e */ /* 0x000fc800000010ff */
[----:B------:R-:W-:-:S07]  /*2100*/  PRMT R87, R88, 0x7610, R87 ;  /* 0x0000761058577816 */ /* 0x000fce0000000057 */
.L_x_6129:
[----:B------:R-:W-:Y:S01]  /*2110*/  SHF.L.U32 R112, R91, 0x10, RZ ;  /* 0x000000105b707819 */ /* 0x000fe200000006ff */
[----:B------:R-:W-:Y:S06]  /*2120*/  @P3 BRA `(.L_x_6130) ;  /* 0x0000000000243947 */ /* 0x000fec0003800000 */
[----:B------:R-:W-:-:S04]  /*2130*/  ISETP.NE.U32.AND P4, PT, RZ, UR16, PT ;  /* 0x00000010ff007c0c */ /* 0x000fc8000bf85070 */
[----:B------:R-:W-:-:S13]  /*2140*/  ISETP.NE.AND.EX P4, PT, RZ, UR17, PT, P4 ;  /* 0x00000011ff007c0c */ /* 0x000fda000bf85340 */
[----:B------:R-:W-:Y:S05]  /*2150*/  @P4 BRA `(.L_x_6131) ;  /* 0x0000000000084947 */ /* 0x000fea0003800000 */
[----:B------:R-:W-:Y:S05]  /*2160*/  @P0 BRA `(.L_x_6132) ;  /* 0x00000000002c0947 */ /* 0x000fea0003800000 */
[----:B------:R-:W-:Y:S05]  /*2170*/  BRA `(.L_x_6133) ;  /* 0x0000000000307947 */ /* 0x000fea0003800000 */
.L_x_6131:
[----:B-----5:R-:W-:-:S04]  /*2180*/  PRMT R88, R15, 0x7632, R88 ;  /* 0x000076320f587816 */ /* 0x020fc80000000058 */
[----:B------:R-:W-:-:S05]  /*2190*/  SHF.L.U32 R89, R88, 0x10, RZ ;  /* 0x0000001058597819 */ /* 0x000fca00000006ff */
[----:B------:R-:W-:Y:S01]  /*21a0*/  FADD.FTZ R112, R112, R89 ;  /* 0x0000005970707221 */ /* 0x000fe20000010000 */
[----:B------:R-:W-:Y:S06]  /*21b0*/  BRA `(.L_x_6132) ;  /* 0x0000000000187947 */ /* 0x000fec0003800000 */
.L_x_6130:
[----:B-----5:R-:W-:Y:S02]  /*21c0*/  PRMT R88, R19, 0x7632, R88 ;  /* 0x0000763213587816 */ /* 0x020fe40000000058 */
[----:B------:R-:W-:-:S03]  /*21d0*/  @P2 PRMT R90, R15, 0x7632, R90 ;  /* 0x000076320f5a2816 */ /* 0x000fc6000000005a */
[----:B------:R-:W-:Y:S01]  /*21e0*/  IMAD.U32 R89, R88, 0x10000, RZ ;  /* 0x0001000058597824 */ /* 0x000fe200078e00ff */
[----:B------:R-:W-:-:S03]  /*21f0*/  @P2 SHF.L.U32 R91, R90, 0x10, RZ ;  /* 0x000000105a5b2819 */ /* 0x000fc600000006ff */
[----:B------:R-:W-:-:S04]  /*2200*/  FADD.FTZ R112, R112, R89 ;  /* 0x0000005970707221 */ /* 0x000fc80000010000 */
[----:B------:R-:W-:-:S07]  /*2210*/  @P2 FADD.FTZ R112, R112, R91 ;  /* 0x0000005b70702221 */ /* 0x000fce0000010000 */
.L_x_6132:
[----:B------:R-:W-:-:S04]  /*2220*/  F2FP.BF16.F32.PACK_AB R88, RZ, R112 ;  /* 0x00000070ff58723e */ /* 0x000fc800000010ff */
[----:B------:R-:W-:-:S07]  /*2230*/  PRMT R87, R87, 0x5410, R88 ;  /* 0x0000541057577816 */ /* 0x000fce0000000058 */
.L_x_6133:
        /* <DEDUP_REMOVED lines=21> */
.L_x_6135:
[----:B-----5:R-:W-:-:S05]  /*2390*/  SHF.L.U32 R103, R12, 0x10, RZ ;  /* 0x000000100c677819 */ /* 0x020fca00000006ff */
[----:B------:R-:W-:Y:S01]  /*23a0*/  FADD.FTZ R102, R103, R102 ;  /* 0x0000006667667221 */ /* 0x000fe20000010000 */
[----:B------:R-:W-:Y:S06]  /*23b0*/  BRA `(.L_x_6136) ;  /* 0x0000000000107947 */ /* 0x000fec0003800000 */
.L_x_6134:
[----:B-----5:R-:W-:Y:S01]  /*23c0*/  IMAD.U32 R103, R16, 0x10000, RZ ;  /* 0x0001000010677824 */ /* 0x020fe200078e00ff */
[----:B------:R-:W-:-:S03]  /*23d0*/  @P2 SHF.L.U32 R105, R12, 0x10, RZ ;  /* 0x000000100c692819 */ /* 0x000fc600000006ff */
[----:B------:R-:W-:-:S04]  /*23e0*/  FADD.FTZ R102, R103, R102 ;  /* 0x0000006667667221 */ /* 0x000fc80000010000 */
[----:B------:R-:W-:-:S07]  /*23f0*/  @P2 FADD.FTZ R102, R105, R102 ;  /* 0x0000006669662221 */ /* 0x000fce0000010000 */
.L_x_6136:
[----:B------:R-:W-:-:S04]  /*2400*/  F2FP.BF16.F32.PACK_AB R88, RZ, R102 ;  /* 0x00000066ff58723e */ /* 0x000fc800000010ff */
[----:B------:R-:W-:-:S07]  /*2410*/  PRMT R84, R88, 0x7610, R84 ;  /* 0x0000761058547816 */ /* 0x000fce0000000054 */
.L_x_6137:
[----:B------:R-:W-:Y:S01]  /*2420*/  SHF.L.U32 R104, R115, 0x10, RZ ;  /* 0x0000001073687819 */ /* 0x000fe200000006ff */
[----:B------:R-:W-:Y:S06]  /*2430*/  @P3 BRA `(.L_x_6138) ;  /* 0x0000000000243947 */ /* 0x000fec0003800000 */
[----:B------:R-:W-:-:S04]  /*2440*/  ISETP.NE.U32.AND P4, PT, RZ, UR16, PT ;  /* 0x00000010ff007c0c */ /* 0x000fc8000bf85070 */
[----:B------:R-:W-:-:S13]  /*2450*/  ISETP.NE.AND.EX P4, PT, RZ, UR17, PT, P4 ;  /* 0x00000011ff007c0c */ /* 0x000fda000bf85340 */
[----:B------:R-:W-:Y:S05]  /*2460*/  @P4 BRA `(.L_x_6139) ;  /* 0x0000000000084947 */ /* 0x000fea0003800000 */
[----:B------:R-:W-:Y:S05]  /*2470*/  @P0 BRA `(.L_x_6140) ;  /* 0x00000000002c0947 */ /* 0x000fea0003800000 */
[----:B------:R-:W-:Y:S05]  /*2480*/  BRA `(.L_x_6141) ;  /* 0x0000000000307947 */ /* 0x000fea0003800000 */
.L_x_6139:
[----:B-----5:R-:W-:-:S04]  /*2490*/  PRMT R88, R12, 0x7632, R88 ;  /* 0x000076320c587816 */ /* 0x020fc80000000058 */
[----:B------:R-:W-:-:S05]  /*24a0*/  SHF.L.U32 R103, R88, 0x10, RZ ;  /* 0x0000001058677819 */ /* 0x000fca00000006ff */
[----:B------:R-:W-:Y:S01]  /*24b0*/  FADD.FTZ R104, R104, R103 ;  /* 0x0000006768687221 */ /* 0x000fe20000010000 */
[----:B------:R-:W-:Y:S06]  /*24c0*/  BRA `(.L_x_6140) ;  /* 0x0000000000187947 */ /* 0x000fec0003800000 */
.L_x_6138:
[----:B-----5:R-:W-:Y:S02]  /*24d0*/  PRMT R88, R16, 0x7632, R88 ;  /* 0x0000763210587816 */ /* 0x020fe40000000058 */
[----:B------:R-:W-:Y:S02]  /*24e0*/  @P2 PRMT R105, R12, 0x7632, R105 ;  /* 0x000076320c692816 */ /* 0x000fe40000000069 */
[----:B------:R-:W-:-:S03]  /*24f0*/  SHF.L.U32 R103, R88, 0x10, RZ ;  /* 0x0000001058677819 */ /* 0x000fc600000006ff */
[----:B------:R-:W-:Y:S02]  /*2500*/  @P2 IMAD.U32 R105, R105, 0x10000, RZ ;  /* 0x0001000069692824 */ /* 0x000fe400078e00ff */
[----:B------:R-:W-:-:S04]  /*2510*/  FADD.FTZ R104, R104, R103 ;  /* 0x0000006768687221 */ /* 0x000fc80000010000 */
[----:B------:R-:W-:-:S07]  /*2520*/  @P2 FADD.FTZ R104, R104, R105 ;  /* 0x0000006968682221 */ /* 0x000fce0000010000 */
.L_x_6140:
[----:B------:R-:W-:-:S04]  /*2530*/  F2FP.BF16.F32.PACK_AB R88, RZ, R104 ;  /* 0x00000068ff58723e */ /* 0x000fc800000010ff */
[----:B------:R-:W-:-:S07]  /*2540*/  PRMT R84, R84, 0x5410, R88 ;  /* 0x0000541054547816 */ /* 0x000fce0000000058 */
.L_x_6141:
        /* <DEDUP_REMOVED lines=8> */
.L_x_6143:
[----:B-----5:R-:W-:-:S05]  /*25d0*/  SHF.L.U32 R88, R13, 0x10, RZ ;  /* 0x000000100d587819 */ /* 0x020fca00000006ff */
[----:B------:R-:W-:Y:S01]  /*25e0*/  FADD.FTZ R103, R88, R103 ;  /* 0x0000006758677221 */ /* 0x000fe20000010000 */
[----:B------:R-:W-:Y:S06]  /*25f0*/  BRA `(.L_x_6144) ;  /* 0x0000000000107947 */ /* 0x000fec0003800000 */
.L_x_6142:
[----:B-----5:R-:W-:Y:S02]  /*2600*/  SHF.L.U32 R88, R17, 0x10, RZ ;  /* 0x0000001011587819 */ /* 0x020fe400000006ff */
[----:B------:R-:W-:-:S03]  /*2610*/  @P2 SHF.L.U32 R116, R13, 0x10, RZ ;  /* 0x000000100d742819 */ /* 0x000fc600000006ff */
[----:B------:R-:W-:-:S04]  /*2620*/  FADD.FTZ R103, R88, R103 ;  /* 0x0000006758677221 */ /* 0x000fc80000010000 */
[----:B------:R-:W-:-:S07]  /*2630*/  @P2 FADD.FTZ R103, R116, R103 ;  /* 0x0000006774672221 */ /* 0x000fce0000010000 */
.L_x_6144:
[----:B------:R-:W-:-:S04]  /*2640*/  F2FP.BF16.F32.PACK_AB R88, RZ, R103 ;  /* 0x00000067ff58723e */ /* 0x000fc800000010ff */
[----:B------:R-:W-:-:S07]  /*2650*/  PRMT R85, R88, 0x7610, R85 ;  /* 0x0000761058557816 */ /* 0x000fce0000000055 */
.L_x_6145:
[----:B------:R-:W-:Y:S01]  /*2660*/  IMAD.U32 R115, R89, 0x10000, RZ ;  /* 0x0001000059737824 */ /* 0x000fe200078e00ff */
[----:B------:R-:W-:Y:S06]  /*2670*/  @P3 BRA `(.L_x_6146) ;  /* 0x0000000000243947 */ /* 0x000fec0003800000 */
[----:B------:R-:W-:-:S04]  /*2680*/  ISETP.NE.U32.AND P4, PT, RZ, UR16, PT ;  /* 0x00000010ff007c0c */ /* 0x000fc8000bf85070 */
[----:B------:R-:W-:-:S13]  /*2690*/  ISETP.NE.AND.EX P4, PT, RZ, UR17, PT, P4 ;  /* 0x00000011ff007c0c */ /* 0x000fda000bf85340 */
[----:B------:R-:W-:Y:S05]  /*26a0*/  @P4 BRA `(.L_x_6147) ;  /* 0x0000000000084947 */ /* 0x000fea0003800000 */
[----:B------:R-:W-:Y:S05]  /*26b0*/  @P0 BRA `(.L_x_6148) ;  /* 0x00000000002c0947 */ /* 0x000fea0003800000 */
[----:B------:R-:W-:Y:S05]  /*26c0*/  BRA `(.L_x_6149) ;  /* 0x0000000000307947 */ /* 0x000fea0003800000 */
.L_x_6147:
[----:B-----5:R-:W-:-:S04]  /*26d0*/  PRMT R88, R13, 0x7632, R88 ;  /* 0x000076320d587816 */ /* 0x020fc80000000058 */
[----:B------:R-:W-:-:S05]  /*26e0*/  SHF.L.U32 R88, R88, 0x10, RZ ;  /* 0x0000001058587819 */ /* 0x000fca00000006ff */
[----:B------:R-:W-:Y:S01]  /*26f0*/  FADD.FTZ R115, R115, R88 ;  /* 0x0000005873737221 */ /* 0x000fe20000010000 */
[----:B------:R-:W-:Y:S06]  /*2700*/  BRA `(.L_x_6148) ;  /* 0x0000000000187947 */ /* 0x000fec0003800000 */
.L_x_6146:
[----:B-----5:R-:W-:Y:S02]  /*2710*/  PRMT R88, R17, 0x7632, R88 ;  /* 0x0000763211587816 */ /* 0x020fe40000000058 */
[----:B------:R-:W-:Y:S02]  /*2720*/  @P2 PRMT R89, R13, 0x7632, R89 ;  /* 0x000076320d592816 */ /* 0x000fe40000000059 */
[----:B------:R-:W-:Y:S02]  /*2730*/  SHF.L.U32 R88, R88, 0x10, RZ ;  /* 0x0000001058587819 */ /* 0x000fe400000006ff */
[----:B------:R-:W-:-:S03]  /*2740*/  @P2 SHF.L.U32 R116, R89, 0x10, RZ ;  /* 0x0000001059742819 */ /* 0x000fc600000006ff */
[----:B------:R-:W-:-:S04]  /*2750*/  FADD.FTZ R115, R115, R88 ;  /* 0x0000005873737221 */ /* 0x000fc80000010000 */
[----:B------:R-:W-:-:S07]  /*2760*/  @P2 FADD.FTZ R115, R115, R116 ;  /* 0x0000007473732221 */ /* 0x000fce0000010000 */
.L_x_6148:
[----:B------:R-:W-:-:S04]  /*2770*/  F2FP.BF16.F32.PACK_AB R88, RZ, R115 ;  /* 0x00000073ff58723e */ /* 0x000fc800000010ff */
[----:B------:R-:W-:-:S07]  /*2780*/  PRMT R85, R85, 0x5410, R88 ;  /* 0x0000541055557816 */ /* 0x000fce0000000058 */
.L_x_6149:
        /* <DEDUP_REMOVED lines=8> */
.L_x_6151:
[----:B-----5:R-:W-:-:S04]  /*2810*/  IMAD.U32 R88, R14, 0x10000, RZ ;  /* 0x000100000e587824 */ /* 0x020fc800078e00ff */
[----:B------:R-:W-:Y:S01]  /*2820*/  FADD.FTZ R105, R88, R105 ;  /* 0x0000006958697221 */ /* 0x000fe20000010000 */
[----:B------:R-:W-:Y:S06]  /*2830*/  BRA `(.L_x_6152) ;  /* 0x0000000000107947 */ /* 0x000fec0003800000 */
.L_x_6150:
[----:B-----5:R-:W-:Y:S02]  /*2840*/  SHF.L.U32 R88, R18, 0x10, RZ ;  /* 0x0000001012587819 */ /* 0x020fe400000006ff */
[----:B------:R-:W-:-:S03]  /*2850*/  @P2 SHF.L.U32 R116, R14, 0x10, RZ ;  /* 0x000000100e742819 */ /* 0x000fc600000006ff */
[----:B------:R-:W-:-:S04]  /*2860*/  FADD.FTZ R105, R88, R105 ;  /* 0x0000006958697221 */ /* 0x000fc80000010000 */
[----:B------:R-:W-:-:S07]  /*2870*/  @P2 FADD.FTZ R105, R116, R105 ;  /* 0x0000006974692221 */ /* 0x000fce0000010000 */
.L_x_6152:
[----:B------:R-:W-:-:S04]  /*2880*/  F2FP.BF16.F32.PACK_AB R88, RZ, R105 ;  /* 0x00000069ff58723e */ /* 0x000fc800000010ff */
[----:B------:R-:W-:-:S07]  /*2890*/  PRMT R86, R88, 0x7610, R86 ;  /* 0x0000761058567816 */ /* 0x000fce0000000056 */
.L_x_6153:
[----:B------:R-:W-:Y:S01]  /*28a0*/  SHF.L.U32 R116, R90, 0x10, RZ ;  /* 0x000000105a747819 */ /* 0x000fe200000006ff */
[----:B------:R-:W-:Y:S06]  /*28b0*/  @P3 BRA `(.L_x_6154) ;  /* 0x0000000000243947 */ /* 0x000fec0003800000 */
[----:B------:R-:W-:-:S04]  /*28c0*/  ISETP.NE.U32.AND P4, PT, RZ, UR16, PT ;  /* 0x00000010ff007c0c */ /* 0x000fc8000bf85070 */
[----:B------:R-:W-:-:S13]  /*28d0*/  ISETP.NE.AND.EX P4, PT, RZ, UR17, PT, P4 ;  /* 0x00000011ff007c0c */ /* 0x000fda000bf85340 */
[----:B------:R-:W-:Y:S05]  /*28e0*/  @P4 BRA `(.L_x_6155) ;  /* 0x0000000000084947 */ /* 0x000fea0003800000 */
[----:B------:R-:W-:Y:S05]  /*28f0*/  @P0 BRA `(.L_x_6156) ;  /* 0x00000000002c0947 */ /* 0x000fea0003800000 */
[----:B------:R-:W-:Y:S05]  /*2900*/  BRA `(.L_x_6157) ;  /* 0x0000000000307947 */ /* 0x000fea0003800000 */
.L_x_6155:
[----:B-----5:R-:W-:-:S04]  /*2910*/  PRMT R88, R14, 0x7632, R88 ;  /* 0x000076320e587816 */ /* 0x020fc80000000058 */
[----:B------:R-:W-:-:S05]  /*2920*/  SHF.L.U32 R89, R88, 0x10, RZ ;  /* 0x0000001058597819 */ /* 0x000fca00000006ff */
[----:B------:R-:W-:Y:S01]  /*2930*/  FADD.FTZ R116, R116, R89 ;  /* 0x0000005974747221 */ /* 0x000fe20000010000 */
[----:B------:R-:W-:Y:S06]  /*2940*/  BRA `(.L_x_6156) ;  /* 0x0000000000187947 */ /* 0x000fec0003800000 */
.L_x_6154:
[----:B-----5:R-:W-:Y:S02]  /*2950*/  PRMT R88, R18, 0x7632, R88 ;  /* 0x0000763212587816 */ /* 0x020fe40000000058 */
[----:B------:R-:W-:-:S03]  /*2960*/  @P2 PRMT R90, R14, 0x7632, R90 ;  /* 0x000076320e5a2816 */ /* 0x000fc6000000005a */
[----:B------:R-:W-:Y:S01]  /*2970*/  IMAD.U32 R89, R88, 0x10000, RZ ;  /* 0x0001000058597824 */ /* 0x000fe200078e00ff */
[----:B------:R-:W-:-:S03]  /*2980*/  @P2 SHF.L.U32 R117, R90, 0x10, RZ ;  /* 0x000000105a752819 */ /* 0x000fc600000006ff */
[----:B------:R-:W-:-:S04]  /*2990*/  FADD.FTZ R116, R116, R89 ;  /* 0x0000005974747221 */ /* 0x000fc80000010000 */
[----:B------:R-:W-:-:S07]  /*29a0*/  @P2 FADD.FTZ R116, R116, R117 ;  /* 0x0000007574742221 */ /* 0x000fce0000010000 */
.L_x_6156:
[----:B------:R-:W-:-:S04]  /*29b0*/  F2FP.BF16.F32.PACK_AB R88, RZ, R116 ;  /* 0x00000074ff58723e */ /* 0x000fc800000010ff */
[----:B------:R-:W-:-:S07]  /*29c0*/  PRMT R86, R86, 0x5410, R88 ;  /* 0x0000541056567816 */ /* 0x000fce0000000058 */
.L_x_6157:
        /* <DEDUP_REMOVED lines=8> */
.L_x_6159:
[----:B-----5:R-:W-:-:S05]  /*2a50*/  SHF.L.U32 R89, R15, 0x10, RZ ;  /* 0x000000100f597819 */ /* 0x020fca00000006ff */
[----:B------:R-:W-:Y:S01]  /*2a60*/  FADD.FTZ R90, R89, R90 ;  /* 0x0000005a595a7221 */ /* 0x000fe20000010000 */
[----:B------:R-:W-:Y:S06]  /*2a70*/  BRA `(.L_x_6160) ;  /* 0x0000000000107947 */ /* 0x000fec0003800000 */
.L_x_6158:
[----:B-----5:R-:W-:Y:S01]  /*2a80*/  SHF.L.U32 R89, R19, 0x10, RZ ;  /* 0x0000001013597819 */ /* 0x020fe200000006ff */
[----:B------:R-:W-:-:S04]  /*2a90*/  @P2 IMAD.U32 R117, R15, 0x10000, RZ ;  /* 0x000100000f752824 */ /* 0x000fc800078e00ff */
[----:B------:R-:W-:-:S04]  /*2aa0*/  FADD.FTZ R90, R89, R90 ;  /* 0x0000005a595a7221 */ /* 0x000fc80000010000 */
[----:B------:R-:W-:-:S07]  /*2ab0*/  @P2 FADD.FTZ R90, R117, R90 ;  /* 0x0000005a755a2221 */ /* 0x000fce0000010000 */
.L_x_6160:
[----:B------:R-:W-:-:S04]  /*2ac0*/  F2FP.BF16.F32.PACK_AB R88, RZ, R90 ;  /* 0x0000005aff58723e */ /* 0x000fc800000010ff */
[----:B------:R-:W-:-:S07]  /*2ad0*/  PRMT R87, R88, 0x7610, R87 ;  /* 0x0000761058577816 */ /* 0x000fce0000000057 */
.L_x_6161:
[----:B------:R-:W-:Y:S01]  /*2ae0*/  SHF.L.U32 R91, R91, 0x10, RZ ;  /* 0x000000105b5b7819 */ /* 0x000fe200000006ff */
[----:B------:R-:W-:Y:S06]  /*2af0*/  @P3 BRA `(.L_x_6162) ;  /* 0x0000000000243947 */ /* 0x000fec0003800000 */
[----:B------:R-:W-:-:S04]  /*2b00*/  ISETP.NE.U32.AND P2, PT, RZ, UR16, PT ;  /* 0x00000010ff007c0c */ /* 0x000fc8000bf45070 */
[----:B------:R-:W-:-:S13]  /*2b10*/  ISETP.NE.AND.EX P2, PT, RZ, UR17, PT, P2 ;  /* 0x00000011ff007c0c */ /* 0x000fda000bf45320 */
[----:B------:R-:W-:Y:S05]  /*2b20*/  @P2 BRA `(.L_x_6163) ;  /* 0x0000000000082947 */ /* 0x000fea0003800000 */
[----:B------:R-:W-:Y:S05]  /*2b30*/  @P0 BRA `(.L_x_6164) ;  /* 0x00000000002c0947 */ /* 0x000fea0003800000 */
[----:B------:R-:W-:Y:S05]  /*2b40*/  BRA `(.L_x_6165) ;  /* 0x0000000000307947 */ /* 0x000fea0003800000 */
.L_x_6163:
[----:B-----5:R-:W-:-:S04]  /*2b50*/  PRMT R88, R15, 0x7632, R88 ;  /* 0x000076320f587816 */ /* 0x020fc80000000058 */
[----:B------:R-:W-:-:S05]  /*2b60*/  SHF.L.U32 R88, R88, 0x10, RZ ;  /* 0x0000001058587819 */ /* 0x000fca00000006ff */
[----:B------:R-:W-:Y:S01]  /*2b70*/  FADD.FTZ R91, R91, R88 ;  /* 0x000000585b5b7221 */ /* 0x000fe20000010000 */
[----:B------:R-:W-:Y:S06]  /*2b80*/  BRA `(.L_x_6164) ;  /* 0x0000000000187947 */ /* 0x000fec0003800000 */
.L_x_6162:
[----:B-----5:R-:W-:Y:S02]  /*2b90*/  PRMT R88, R19, 0x7632, R88 ;  /* 0x0000763213587816 */ /* 0x020fe40000000058 */
[----:B------:R-:W-:Y:S02]  /*2ba0*/  @P2 PRMT R89, R15, 0x7632, R89 ;  /* 0x000076320f592816 */ /* 0x000fe40000000059 */
[----:B------:R-:W-:Y:S02]  /*2bb0*/  SHF.L.U32 R88, R88, 0x10, RZ ;  /* 0x0000001058587819 */ /* 0x000fe400000006ff */
[----:B------:R-:W-:-:S03]  /*2bc0*/  @P2 SHF.L.U32 R118, R89, 0x10, RZ ;  /* 0x0000001059762819 */ /* 0x000fc600000006ff */
[----:B------:R-:W-:-:S04]  /*2bd0*/  FADD.FTZ R91, R91, R88 ;  /* 0x000000585b5b7221 */ /* 0x000fc80000010000 */
[----:B------:R-:W-:-:S07]  /*2be0*/  @P2 FADD.FTZ R91, R91, R118 ;  /* 0x000000765b5b2221 */ /* 0x000fce0000010000 */
.L_x_6164:
[----:B------:R-:W-:-:S04]  /*2bf0*/  F2FP.BF16.F32.PACK_AB R88, RZ, R91 ;  /* 0x0000005bff58723e */ /* 0x000fc800000010ff */
[----:B------:R-:W-:-:S07]  /*2c00*/  PRMT R87, R87, 0x5410, R88 ;  /* 0x0000541057577816 */ /* 0x000fce0000000058 */
.L_x_6165:
        /* <DEDUP_REMOVED lines=130> */
.L_x_6178:
        /* <DEDUP_REMOVED lines=50> */
[-C--:B-1----:R-:W-:Y:S01]  /*3750*/  IADD3 R120, R120, R117.reuse, RZ ;  /* 0x0000007578787210 */ /* 0x082fe20007ffe0ff */
        /* <DEDUP_REMOVED lines=17> */
[----:B---3--:R-:W-:Y:S01]  /*3870*/  FMUL.FTZ R114, R88, R114 ;  /* 0x0000007258727220 */ /* 0x008fe20000410000 */
[----:B--2---:R-:W-:Y:S02]  /*3880*/  FADD.FTZ R119, R118, R119 ;  /* 0x0000007776777221 */ /* 0x004fe40000010000 */
[----:B------:R-:W-:-:S03]  /*3890*/  FMUL.FTZ R120, R120, R117 ;  /* 0x0000007578787220 */ /* 0x000fc60000410000 */
[----:B------:R-:W0:Y:S01]  /*38a0*/  SHFL.IDX PT, R114, R114, RZ, 0x1f ;  /* 0x00001fff72727589 */ /* 0x000e2200000e0000 */
[----:B------:R-:W-:Y:S02]  /*38b0*/  FFMA.FTZ R121, R88, R120, R119 ;  /* 0x0000007858797223 */ /* 0x000fe40000010077 */
[----:B------:R-:W1:Y:S03]  /*38c0*/  LDC R120, c[0x0][0x2d8] ;  /* 0x0000b600ff787b82 */ /* 0x000e660000000800 */
[----:B------:R-:W1:Y:S05]  /*38d0*/  SHFL.IDX PT, R119, R121, RZ, 0x1f ;  /* 0x00001fff79777589 */ /* 0x000e6a00000e0000 */
[----:B------:R-:W2:Y:S01]  /*38e0*/  @!P3 LDC.64 R88, c[0x0][0x250] ;  /* 0x00009400ff58bb82 */ /* 0x000ea20000000a00 */
[C---:B0-----:R-:W-:Y:S01]  /*38f0*/  FMUL.FTZ R118, R114.reuse, R114 ;  /* 0x0000007272767220 */ /* 0x041fe20000410000 */
[----:B------:R-:W-:-:S04]  /*3900*/  FSEL R117, R114, RZ, !P5 ;  /* 0x000000ff72757208 */ /* 0x000fc80006800000 */
[----:B------:R-:W-:Y:S01]  /*3910*/  FSEL R118, R118, RZ, P5 ;  /* 0x000000ff76767208 */ /* 0x000fe20002800000 */
[----:B-1----:R-:W-:Y:S01]  /*3920*/  FFMA.FTZ R120, R119, UR8, R120 ;  /* 0x0000000877787c23 */ /* 0x002fe20008010078 */
[C---:B------:R-:W-:Y:S01]  /*3930*/  FADD.FTZ R119, -R117.reuse, R9 ;  /* 0x0000000975777221 */ /* 0x040fe20000010100 */
[C---:B------:R-:W-:Y:S01]  /*3940*/  FADD.FTZ R5, -R117.reuse, R5 ;  /* 0x0000000575057221 */ /* 0x040fe20000010100 */
[C---:B------:R-:W-:Y:S01]  /*3950*/  FADD.FTZ R7, -R117.reuse, R7 ;  /* 0x0000000775077221 */ /* 0x040fe20000010100 */
[----:B------:R-:W-:Y:S01]  /*3960*/  FADD.FTZ R9, R120, R118 ;  /* 0x0000007678097221 */ /* 0x000fe20000010000 */
[----:B--2---:R-:W-:Y:S01]  /*3970*/  @!P3 IMAD.WIDE R88, R0, 0x4, R88 ;  /* 0x000000040058b825 */ /* 0x004fe200078e0258 */
[----:B------:R-:W0:Y:S03]  /*3980*/  @!P3 LDC.64 R120, c[0x0][0x258] ;  /* 0x00009600ff78bb82 */ /* 0x000e260000000a00 */
        /* <DEDUP_REMOVED lines=20> */
[C---:B-1----:R-:W-:Y:S01]  /*3ad0*/  FMUL.FTZ R5, R9.reuse, R5 ;  /* 0x0000000509057220 */ /* 0x042fe20000410000 */
[C---:B------:R-:W-:Y:S01]  /*3ae0*/  FMUL.FTZ R90, R9.reuse, R7 ;  /* 0x00000007095a7220 */ /* 0x040fe20000410000 */
[C---:B------:R-:W-:Y:S01]  /*3af0*/  FMUL.FTZ R92, R9.reuse, R92 ;  /* 0x0000005c095c7220 */ /* 0x040fe20000410000 */
        /* <DEDUP_REMOVED lines=12> */
[C---:B------:R-:W-:Y:S01]  /*3bc0*/  FMUL.FTZ R3, R9.reuse, R3 ;  /* 0x0000000309037220 */ /* 0x040fe20000410000 */
[C---:B------:R-:W-:Y:S01]  /*3bd0*/  FMUL.FTZ R10, R9.reuse, R10 ;  /* 0x0000000a090a7220 */ /* 0x040fe20000410000 */
[----:B------:R-:W-:Y:S01]  /*3be0*/  FMUL.FTZ R8, R9, R8 ;  /* 0x0000000809087220 */ /* 0x000fe20000410000 */
[----:B------:R-:W-:Y:S01]  /*3bf0*/  FFMA.FTZ R91, R58, R5, R26 ;  /* 0x000000053a5b7223 */ /* 0x000fe2000001001a */
[----:B------:R-:W-:Y:S01]  /*3c00*/  FFMA.FTZ R7, R59, R90, R27 ;  /* 0x0000005a3b077223 */ /* 0x000fe2000001001b */
[----:B------:R-:W-:Y:S01]  /*3c10*/  FFMA.FTZ R5, R55, R6, R23 ;  /* 0x0000000637057223 */ /* 0x000fe20000010017 */
[----:B------:R-:W-:Y:S01]  /*3c20*/  LEA R6, P4, R4, UR10, 0x4 ;  /* 0x0000000a04067c11 */ /* 0x000fe2000f8820ff */
[----:B------:R-:W-:Y:S01]  /*3c30*/  FFMA.FTZ R90, R56, R10, R24 ;  /* 0x0000000a385a7223 */ /* 0x000fe20000010018 */
[----:B------:R-:W-:Y:S01]  /*3c40*/  FFMA.FTZ R8, R57, R8, R25 ;  /* 0x0000000839087223 */ /* 0x000fe20000010019 */
[----:B------:R-:W-:Y:S01]  /*3c50*/  FFMA.FTZ R3, R53, R3, R21 ;  /* 0x0000000335037223 */ /* 0x000fe20000010015 */
[----:B-1----:R-:W-:Y:S01]  /*3c60*/  FMUL.FTZ R88, R9, R119 ;  /* 0x0000007709587220 */ /* 0x002fe20000410000 */
[----:B------:R-:W-:Y:S01]  /*3c70*/  FFMA.FTZ R89, R54, R92, R22 ;  /* 0x0000005c36597223 */ /* 0x000fe20000010016 */
[----:B------:R-:W-:Y:S01]  /*3c80*/  F2FP.BF16.F32.PACK_AB R91, R7, R91 ;  /* 0x0000005b075b723e */ /* 0x000fe200000010ff */
[C---:B------:R-:W-:Y:S01]  /*3c90*/  FMUL.FTZ R97, R9.reuse, R97 ;  /* 0x0000006109617220 */ /* 0x040fe20000410000 */
[----:B------:R-:W-:Y:S01]  /*3ca0*/  FFMA.FTZ R88, R52, R88, R20 ;  /* 0x0000005834587223 */ /* 0x000fe20000010014 */
[----:B------:R-:W-:Y:S01]  /*3cb0*/  FMUL.FTZ R101, R9, R101 ;  /* 0x0000006509657220 */ /* 0x000fe20000410000 */
[----:B------:R-:W-:Y:S01]  /*3cc0*/  F2FP.BF16.F32.PACK_AB R89, R5, R89 ;  /* 0x000000590559723e */ /* 0x000fe200000010ff */
[----:B------:R-:W-:Y:S01]  /*3cd0*/  FMUL.FTZ R93, R9, R93 ;  /* 0x0000005d095d7220 */ /* 0x000fe20000410000 */
[----:B------:R-:W-:Y:S01]  /*3ce0*/  LEA.HI.X R7, R4, UR11, RZ, 0x4, P4 ;  /* 0x0000000b04077c11 */ /* 0x000fe2000a0f24ff */
[----:B0-----:R-:W-:Y:S01]  /*3cf0*/  @!P3 IMAD.WIDE R4, R0, 0x4, R120 ;  /* 0x000000040004b825 */ /* 0x001fe200078e0278 */
[----:B------:R-:W-:-:S03]  /*3d00*/  F2FP.BF16.F32.PACK_AB R90, R8, R90 ;  /* 0x0000005a085a723e */ /* 0x000fc600000010ff */
[----:B------:R-:W-:Y:S01]  /*3d10*/  FFMA.FTZ R97, R66, R97, R34 ;  /* 0x0000006142617223 */ /* 0x000fe20000010022 */
[----:B------:R-:W-:Y:S01]  /*3d20*/  F2FP.BF16.F32.PACK_AB R88, R3, R88 ;  /* 0x000000580358723e */ /* 0x000fe200000010ff */
        /* <DEDUP_REMOVED lines=12> */
[----:B------:R0:W-:Y:S01]  /*3df0*/  @!P3 STG.E desc[UR4][R4.64], R9 ;  /* 0x000000090400b986 */ /* 0x0001e2000c101904 */
[----:B------:R-:W-:Y:S01]  /*3e00*/  FFMA.FTZ R10, R61, R93, R29 ;  /* 0x0000005d3d0a7223 */ /* 0x000fe2000001001d */
[----:B------:R-:W-:Y:S01]  /*3e10*/  FFMA.FTZ R11, R60, R11, R28 ;  /* 0x0000000b3c0b7223 */ /* 0x000fe2000001001c */
[----:B------:R-:W-:Y:S01]  /*3e20*/  FFMA.FTZ R94, R62, R94, R30 ;  /* 0x0000005e3e5e7223 */ /* 0x000fe2000001001e */
[----:B------:R1:W-:Y:S01]  /*3e30*/  STG.E.128 desc[UR4][R6.64], R88 ;  /* 0x0000005806007986 */ /* 0x0003e2000c101d04 */
[----:B------:R-:W-:Y:S01]  /*3e40*/  FFMA.FTZ R93, R63, R96, R31 ;  /* 0x000000603f5d7223 */ /* 0x000fe2000001001f */
[----:B------:R-:W-:Y:S01]  /*3e50*/  FFMA.FTZ R95, R64, R95, R32 ;  /* 0x0000005f405f7223 */ /* 0x000fe20000010020 */
        /* <DEDUP_REMOVED lines=14> */
[----:B0-----:R-:W-:Y:S01]  /*3f40*/  F2FP.BF16.F32.PACK_AB R5, R93, R94 ;  /* 0x0000005e5d05723e */ /* 0x001fe200000010ff */
[----:B-1----:R-:W-:Y:S01]  /*3f50*/  FFMA.FTZ R88, R69, R107, R37 ;  /* 0x0000006b45587223 */ /* 0x002fe20000010025 */
[----:B------:R-:W-:Y:S01]  /*3f60*/  F2FP.BF16.F32.PACK_AB R7, R92, R97 ;  /* 0x000000615c07723e */ /* 0x000fe200000010ff */
        /* <DEDUP_REMOVED lines=9> */
[----:B------:R-:W-:Y:S01]  /*4000*/  F2FP.BF16.F32.PACK_AB R8, R88, R99 ;  /* 0x000000635808723e */ /* 0x000fe200000010ff */
        /* <DEDUP_REMOVED lines=8> */
[----:B------:R-:W-:Y:S01]  /*4090*/  FFMA.FTZ R3, R77, R104, R45 ;  /* 0x000000684d037223 */ /* 0x000fe2000001002d */
[----:B------:R-:W-:-:S02]  /*40a0*/  LEA R96, P6, R113, UR10, 0x4 ;  /* 0x0000000a71607c11 */ /* 0x000fc4000f8c20ff */
[----:B------:R-:W-:Y:S02]  /*40b0*/  LEA.HI.X R95, R2, UR11, RZ, 0x4, P3 ;  /* 0x0000000b025f7c11 */ /* 0x000fe400098f24ff */
[----:B------:R-:W-:Y:S02]  /*40c0*/  F2FP.BF16.F32.PACK_AB R10, R111, R10 ;  /* 0x0000000a6f0a723e */ /* 0x000fe400000010ff */
[----:B------:R-:W-:Y:S01]  /*40d0*/  F2FP.BF16.F32.PACK_AB R9, R90, R9 ;  /* 0x000000095a09723e */ /* 0x000fe200000010ff */
[----:B------:R0:W-:Y:S01]  /*40e0*/  STG.E.128 desc[UR4][R94.64], R4 ;  /* 0x000000045e007986 */ /* 0x0001e2000c101d04 */
[----:B------:R-:W-:Y:S02]  /*40f0*/  LEA.HI.X R93, R100, UR11, RZ, 0x4, P4 ;  /* 0x0000000b645d7c11 */ /* 0x000fe4000a0f24ff */
[----:B------:R-:W-:Y:S02]  /*4100*/  F2FP.BF16.F32.PACK_AB R90, R116, R105 ;  /* 0x00000069745a723e */ /* 0x000fe400000010ff */
[----:B------:R-:W-:Y:S01]  /*4110*/  F2FP.BF16.F32.PACK_AB R89, R98, R89 ;  /* 0x000000596259723e */ /* 0x000fe200000010ff */
[----:B------:R0:W-:Y:S01]  /*4120*/  STG.E.128 desc[UR4][R92.64], R8 ;  /* 0x000000085c007986 */ /* 0x0001e2000c101d04 */
[----:B------:R-:W-:-:S02]  /*4130*/  F2FP.BF16.F32.PACK_AB R88, R3, R88 ;  /* 0x000000580358723e */ /* 0x000fc400000010ff */
[----:B------:R-:W-:Y:S02]  /*4140*/  LEA.HI.X R97, R113, UR11, RZ, 0x4, P6 ;  /* 0x0000000b71617c11 */ /* 0x000fe4000b0f24ff */
[----:B------:R-:W-:Y:S02]  /*4150*/  IADD3 R0, R0, UR12, RZ ;  /* 0x0000000c00007c10 */ /* 0x000fe4000fffe0ff */
[----:B------:R-:W-:Y:S01]  /*4160*/  SEL R114, RZ, 0x1, P2 ;  /* 0x00000001ff727807 */ /* 0x000fe20001000000 */
[----:B------:R0:W-:Y:S01]  /*4170*/  STG.E.128 desc[UR4][R96.64], R88 ;  /* 0x0000005860007986 */ /* 0x0001e2000c101d04 */
[----:B------:R-:W-:-:S13]  /*4180*/  ISETP.GE.AND P3, PT, R0, UR13, PT ;  /* 0x0000000d00007c0c */ /* 0x000fda000bf66270 */
[----:B------:R-:W-:Y:S05]  /*4190*/  @!P3 BRA `(.L_x_6167) ;  /* 0xffffffc000b4b947 */ /* 0x000fea000383ffff */
[----:B------:R-:W-:Y:S05]  /*41a0*/  EXIT ;  /* 0x000000000000794d */ /* 0x000fea0003800000 */
.L_x_6166:
[----:B------:R-:W-:Y:S01]  /*41b0*/  HFMA2.MMA R120, -RZ, RZ, 0, 5.9604644775390625e-08 ;  /* 0x00000001ff787435 */ /* 0x000fe200000001ff */
[----:B------:R-:W-:Y:S01]  /*41c0*/  IMAD.MOV.U32 R123, RZ, RZ, R119 ;  /* 0x000000ffff7b7224 */ /* 0x000fe200078e0077 */
[----:B------:R-:W-:Y:S02]  /*41d0*/  MOV R118, 0x1f ;  /* 0x0000001f00767802 */ /* 0x000fe40000000f00 */
[----:B------:R-:W-:-:S07]  /*41e0*/  MOV R117, 0xffffffff ;  /* 0xffffffff00757802 */ /* 0x000fce0000000f00 */
[----:B-----5:R-:W-:Y:S05]  /*41f0*/  WARPSYNC.COLLECTIVE R117, `(.L_x_6168) ;  /* 0x0000000075087348 */ /* 0x020fea0003c00000 */
[----:B------:R0:W1:Y:S02]  /*4200*/  SHFL.BFLY P4, R121, R123, R120, R118 ;  /* 0x0c0000787b797389 */ /* 0x0000640000080076 */
[----:B01---5:R-:W-:Y:S01]  /*4210*/  ENDCOLLECTIVE ;  /* 0x000000000000791b */ /* 0x023fe20003800000 */
.L_x_6168:
[----:B------:R-:W-:Y:S01]  /*4220*/  HFMA2.MMA R120, -RZ, RZ, 0, 1.1920928955078125e-07 ;  /* 0x00000002ff787435 */ /* 0x000fe200000001ff */
[----:B------:R-:W-:-:S10]  /*4230*/  FADD.FTZ R123, R119, R121 ;  /* 0x00000079777b7221 */ /* 0x000fd40000010000 */
[----:B------:R-:W-:Y:S05]  /*4240*/  WARPSYNC.COLLECTIVE R117, `(.L_x_6169) ;  /* 0x0000000075087348 */ /* 0x000fea0003c00000 */
[----:B------:R0:W1:Y:S02]  /*4250*/  SHFL.BFLY P4, R121, R123, R120, R118 ;  /* 0x0c0000787b797389 */ /* 0x0000640000080076 */
[----:B01----:R-:W-:Y:S01]  /*4260*/  ENDCOLLECTIVE ;  /* 0x000000000000791b */ /* 0x003fe20003800000 */
.L_x_6169:
[----:B------:R-:W-:Y:S02]  /*4270*/  IMAD.MOV.U32 R120, RZ, RZ, 0x4 ;  /* 0x00000004ff787424 */ /* 0x000fe400078e00ff */
[----:B------:R-:W-:-:S05]  /*4280*/  FADD.FTZ R124, R123, R121 ;  /* 0x000000797b7c7221 */ /* 0x000fca0000010000 */
[----:B------:R-:W-:-:S07]  /*4290*/  MOV R123, R124 ;  /* 0x0000007c007b7202 */ /* 0x000fce0000000f00 */
[----:B------:R-:W-:Y:S05]  /*42a0*/  WARPSYNC.COLLECTIVE R117, `(.L_x_6170) ;  /* 0x0000000075087348 */ /* 0x000fea0003c00000 */
[----:B------:R0:W1:Y:S02]  /*42b0*/  SHFL.BFLY P4, R121, R123, R120, R118 ;  /* 0x0c0000787b797389 */ /* 0x0000640000080076 */
[----:B01----:R-:W-:Y:S01]  /*42c0*/  ENDCOLLECTIVE ;  /* 0x000000000000791b */ /* 0x003fe20003800000 */
.L_x_6170:
[----:B------:R-:W-:Y:S01]  /*42d0*/  HFMA2.MMA R120, -RZ, RZ, 0, 4.76837158203125e-07 ;  /* 0x00000008ff787435 */ /* 0x000fe200000001ff */
[----:B------:R-:W-:-:S05]  /*42e0*/  FADD.FTZ R125, R124, R121 ;  /* 0x000000797c7d7221 */ /* 0x000fca0000010000 */
[----:B------:R-:W-:-:S07]  /*42f0*/  MOV R123, R125 ;  /* 0x0000007d007b7202 */ /* 0x000fce0000000f00 */
[----:B------:R-:W-:Y:S05]  /*4300*/  WARPSYNC.COLLECTIVE R117, `(.L_x_6171) ;  /* 0x0000000075087348 */ /* 0x000fea0003c00000 */
[----:B------:R0:W1:Y:S02]  /*4310*/  SHFL.BFLY P4, R121, R123, R120, R118 ;  /* 0x0c0000787b797389 */ /* 0x0000640000080076 */
[----:B01----:R-:W-:Y:S01]  /*4320*/  ENDCOLLECTIVE ;  /* 0x000000000000791b */ /* 0x003fe20003800000 */
.L_x_6171:
[----:B------:R-:W-:Y:S01]  /*4330*/  HFMA2.MMA R120, -RZ, RZ, 0, 9.5367431640625e-07 ;  /* 0x00000010ff787435 */ /* 0x000fe200000001ff */
[----:B------:R-:W-:-:S05]  /*4340*/  FADD.FTZ R125, R125, R121 ;  /* 0x000000797d7d7221 */ /* 0x000fca0000010000 */
[----:B------:R-:W-:-:S07]  /*4350*/  MOV R123, R125 ;  /* 0x0000007d007b7202 */ /* 0x000fce0000000f00 */
[----:B------:R-:W-:Y:S05]  /*4360*/  WARPSYNC.COLLECTIVE R117, `(.L_x_6172) ;  /* 0x0000000075087348 */ /* 0x000fea0003c00000 */
[----:B------:R0:W1:Y:S02]  /*4370*/  SHFL.BFLY P4, R121, R123, R120, R118 ;  /* 0x0c0000787b797389 */ /* 0x0000640000080076 */
[----:B01----:R-:W-:Y:S01]  /*4380*/  ENDCOLLECTIVE ;  /* 0x000000000000791b */ /* 0x003fe20003800000 */
.L_x_6172:
[----:B------:R-:W-:Y:S02]  /*4390*/  IMAD.MOV.U32 R120, RZ, RZ, 0x1 ;  /* 0x00000001ff787424 */ /* 0x000fe400078e00ff */
[----:B------:R-:W-:-:S04]  /*43a0*/  FADD.FTZ R88, R125, R121 ;  /* 0x000000797d587221 */ /* 0x000fc80000010000 */
[----:B------:R-:W-:-:S04]  /*43b0*/  FMUL.FTZ R88, R88, 0.0009765625 ;  /* 0x3a80000058587820 */ /* 0x000fc80000410000 */
[C---:B------:R-:W-:Y:S01]  /*43c0*/  FADD.FTZ R89, -R88.reuse, R9 ;  /* 0x0000000958597221 */ /* 0x040fe20000010100 */
[C---:B------:R-:W-:Y:S01]  /*43d0*/  FADD.FTZ R124, -R88.reuse, R3 ;  /* 0x00000003587c7221 */ /* 0x040fe20000010100 */
[C---:B------:R-:W-:Y:S01]  /*43e0*/  FADD.FTZ R117, -R88.reuse, R8 ;  /* 0x0000000858757221 */ /* 0x040fe20000010100 */
[C---:B------:R-:W-:Y:S01]  /*43f0*/  FADD.FTZ R118, -R88.reuse, R91 ;  /* 0x0000005b58767221 */ /* 0x040fe20000010100 */
        /* <DEDUP_REMOVED lines=58> */
[----:B------:R-:W-:-:S03]  /*47a0*/  MOV R117, 0xffffffff ;  /* 0xffffffff00757802 */ /* 0x000fc60000000f00 */
[----:B------:R-:W-:-:S04]  /*47b0*/  FFMA.FTZ R89, R89, R89, R124 ;  /* 0x0000005959597223 */ /* 0x000fc8000001007c */
[----:B------:R-:W-:Y:S01]  /*47c0*/  FFMA.FTZ R89, R118, R118, R89 ;  /* 0x0000007676597223 */ /* 0x000fe20000010059 */
[----:B------:R-:W-:-:S04]  /*47d0*/  HFMA2.MMA R118, -RZ, RZ, 0, 1.847743988037109375e-06 ;  /* 0x0000001fff767435 */ /* 0x000fc800000001ff */
[----:B------:R-:W-:-:S07]  /*47e0*/  MOV R123, R89 ;  /* 0x00000059007b7202 */ /* 0x000fce0000000f00 */
[----:B------:R-:W-:Y:S05]  /*47f0*/  WARPSYNC.COLLECTIVE R117, `(.L_x_6173) ;  /* 0x0000000075087348 */ /* 0x000fea0003c00000 */
[----:B------:R0:W1:Y:S02]  /*4800*/  SHFL.BFLY P4, R121, R123, R120, R118 ;  /* 0x0c0000787b797389 */ /* 0x0000640000080076 */
[----:B01----:R-:W-:Y:S01]  /*4810*/  ENDCOLLECTIVE ;  /* 0x000000000000791b */ /* 0x003fe20003800000 */
.L_x_6173:
[----:B------:R-:W-:Y:S01]  /*4820*/  HFMA2.MMA R120, -RZ, RZ, 0, 1.1920928955078125e-07 ;  /* 0x00000002ff787435 */ /* 0x000fe200000001ff */
[----:B------:R-:W-:-:S05]  /*4830*/  FADD.FTZ R89, R89, R121 ;  /* 0x0000007959597221 */ /* 0x000fca0000010000 */
[----:B------:R-:W-:-:S07]  /*4840*/  MOV R123, R89 ;  /* 0x00000059007b7202 */ /* 0x000fce0000000f00 */
[----:B------:R-:W-:Y:S05]  /*4850*/  WARPSYNC.COLLECTIVE R117, `(.L_x_6174) ;  /* 0x0000000075087348 */ /* 0x000fea0003c00000 */
[----:B------:R0:W1:Y:S02]  /*4860*/  SHFL.BFLY P4, R121, R123, R120, R118 ;  /* 0x0c0000787b797389 */ /* 0x0000640000080076 */
[----:B01----:R-:W-:Y:S01]  /*4870*/  ENDCOLLECTIVE ;  /* 0x000000000000791b */ /* 0x003fe20003800000 */
.L_x_6174:
[----:B------:R-:W-:Y:S02]  /*4880*/  IMAD.MOV.U32 R120, RZ, RZ, 0x4 ;  /* 0x00000004ff787424 */ /* 0x000fe400078e00ff */
[----:B------:R-:W-:-:S05]  /*4890*/  FADD.FTZ R89, R89, R121 ;  /* 0x0000007959597221 */ /* 0x000fca0000010000 */
[----:B------:R-:W-:-:S07]  /*48a0*/  MOV R123, R89 ;  /* 0x00000059007b7202 */ /* 0x000fce0000000f00 */
[----:B------:R-:W-:Y:S05]  /*48b0*/  WARPSYNC.COLLECTIVE R117, `(.L_x_6175) ;  /* 0x0000000075087348 */ /* 0x000fea0003c00000 */
[----:B------:R0:W1:Y:S02]  /*48c0*/  SHFL.BFLY P4, R121, R123, R120, R118 ;  /* 0x0c0000787b797389 */ /* 0x0000640000080076 */
[----:B01----:R-:W-:Y:S01]  /*48d0*/  ENDCOLLECTIVE ;  /* 0x000000000000791b */ /* 0x003fe20003800000 */
.L_x_6175:
[----:B------:R-:W-:Y:S01]  /*48e0*/  HFMA2.MMA R120, -RZ, RZ, 0, 4.76837158203125e-07 ;  /* 0x00000008ff787435 */ /* 0x000fe200000001ff */
[----:B------:R-:W-:-:S05]  /*48f0*/  FADD.FTZ R89, R89, R121 ;  /* 0x0000007959597221 */ /* 0x000fca0000010000 */
[----:B------:R-:W-:-:S07]  /*4900*/  MOV R123, R89 ;  /* 0x00000059007b7202 */ /* 0x000fce0000000f00 */
[----:B------:R-:W-:Y:S05]  /*4910*/  WARPSYNC.COLLECTIVE R117, `(.L_x_6176) ;  /* 0x0000000075087348 */ /* 0x000fea0003c00000 */
[----:B------:R0:W1:Y:S02]  /*4920*/  SHFL.BFLY P4, R121, R123, R120, R118 ;  /* 0x0c0000787b797389 */ /* 0x0000640000080076 */
[----:B01----:R-:W-:Y:S01]  /*4930*/  ENDCOLLECTIVE ;  /* 0x000000000000791b */ /* 0x003fe20003800000 */
.L_x_6176:
[----:B------:R-:W-:Y:S01]  /*4940*/  HFMA2.MMA R120, -RZ, RZ, 0, 9.5367431640625e-07 ;  /* 0x00000010ff787435 */ /* 0x000fe200000001ff */
[----:B------:R-:W-:-:S05]  /*4950*/  FADD.FTZ R119, R89, R121 ;  /* 0x0000007959777221 */ /* 0x000fca0000010000 */
[----:B------:R-:W-:-:S07]  /*4960*/  MOV R123, R119 ;  /* 0x00000077007b7202 */ /* 0x000fce0000000f00 */
[----:B------:R-:W-:Y:S05]  /*4970*/  WARPSYNC.COLLECTIVE R117, `(.L_x_6177) ;  /* 0x0000000075087348 */ /* 0x000fea0003c00000 */
[----:B------:R0:W1:Y:S02]  /*4980*/  SHFL.BFLY P4, R121, R123, R120, R118 ;  /* 0x0c0000787b797389 */ /* 0x0000640000080076 */
[----:B01----:R-:W-:Y:S01]  /*4990*/  ENDCOLLECTIVE ;  /* 0x000000000000791b */ /* 0x003fe20003800000 */
.L_x_6177:
[----:B------:R-:W-:Y:S01]  /*49a0*/  MOV R89, R121 ;  /* 0x0000007900597202 */ /* 0x000fe20000000f00 */
[----:B------:R-:W-:Y:S06]  /*49b0*/  BRA `(.L_x_6178) ;  /* 0xffffffe8009c7947 */ /* 0x000fec000383ffff */
.L_x_6179:
        /* <DEDUP_REMOVED lines=12> */
.L_x_27039:


//--------------------- .text._ZN10layer_norm31ln_parallel_residual_fwd_kernelINS_13Kernel_traitsIf13__nv_bfloat16S2_S2_fjLj8192ELj1ELj1ELj8ELj16ENS_18Kernel_traits_baseILj8192EfS2_S2_S2_fjLj256EEEEELb1ELb0ELb0EEEvNS_9FwdParamsE --------------------------
	.section	.text._ZN10layer_norm31ln_parallel_residual_fwd_kernelINS_13Kernel_traitsIf13__nv_bfloat16S2_S2_fjLj8192ELj1ELj1ELj8ELj16ENS_18Kernel_traits_baseILj8192EfS2_S2_S2_fjLj256EEEEELb1ELb0ELb0EEEvNS_9FwdParamsE,"ax",@progbits
	.align	128
        .global         _ZN10layer_norm31ln_parallel_residual_fwd_kernelINS_13Kernel_traitsIf13__nv_bfloat16S2_S2_fjLj8192ELj1ELj1ELj8ELj16ENS_18Kernel_traits_baseILj8192EfS2_S2_S2_fjLj256EEEEELb1ELb0ELb0EEEvNS_9FwdParamsE
        .type           _ZN10layer_norm31ln_parallel_residual_fwd_kernelINS_13Kernel_traitsIf13__nv_bfloat16S2_S2_fjLj8192ELj1ELj1ELj8ELj16ENS_18Kernel_traits_baseILj8192EfS2_S2_S2_fjLj256EEEEELb1ELb0ELb0EEEvNS_9FwdParamsE,@function
        .size           _ZN10layer_norm31ln_parallel_residual_fwd_kernelINS_13Kernel_traitsIf13__nv_bfloat16S2_S2_fjLj8192ELj1ELj1ELj8ELj16ENS_18Kernel_traits_baseILj8192EfS2_S2_S2_fjLj256EEEEELb1ELb0ELb0EEEvNS_9FwdParamsE,(.L_x_27040 - _ZN10layer_norm31ln_parallel_residual_fwd_kernelINS_13Kernel_traitsIf13__nv_bfloat16S2_S2_fjLj8192ELj1ELj1ELj8ELj16ENS_18Kernel_traits_baseILj8192EfS2_S2_S2_fjLj256EEEEELb1ELb0ELb0EEEvNS_9FwdParamsE)
        .other          _ZN10layer_norm31ln_parallel_residual_fwd_kernelINS_13Kernel_traitsIf13__nv_bfloat16S2_S2_fjLj8192ELj1ELj1ELj8ELj16ENS_18Kernel_traits_baseILj8192EfS2_S2_S2_fjLj256EEEEELb1ELb0ELb0EEEvNS_9FwdParamsE,@"STO_CUDA_ENTRY STV_DEFAULT"
_ZN10layer_norm31ln_parallel_residual_fwd_kernelINS_13Kernel_traitsIf13__nv_bfloat16S2_S2_fjLj8192ELj1ELj1ELj8ELj16ENS_18Kernel_traits_baseILj8192EfS2_S2_S2_fjLj256EEEEELb1ELb0ELb0EEEvNS_9FwdParamsE:
.text._ZN10layer_norm31ln_parallel_residual_fwd_kernelINS_13Kernel_traitsIf13__nv_bfloat16S2_S2_fjLj8192ELj1ELj1ELj8ELj16ENS_18Kernel_traits_baseILj8192EfS2_S2_S2_fjLj256EEEEELb1ELb0ELb0EEEvNS_9FwdParamsE:
[----:B------:R-:W-:Y:S08]  /*0000*/  LDC R1, c[0x0][0x28] ;  /* 0x00000a00ff017b82 */ /* 0x000ff00000000800 */
[----:B------:R-:W0:Y:S01]  /*0010*/  LDC R0, c[0x0][0x2e8] ;  /* 0x0000ba00ff007b82 */ /* 0x000e220000000800 */
[----:B------:R-:W-:Y:S01]  /*0020*/  ULDC.U8 UR4, c[0x0][0x2f4] ;  /* 0x0000bd0000047ab9 */ /* 0x000fe20000000000 */
[----:B------:R-:W-:Y:S01]  /*0030*/  ULDC.64 UR6, c[0x0][0x2e0] ;  /* 0x0000b80000067ab9 */ /* 0x000fe20000000a00 */
[----:B------:R-:W-:Y:S01]  /*0040*/  ISETP.NE.AND P0, PT, RZ, UR4, PT ;  /* 0x00000004ff007c0c */ /* 0x000fe2000bf05270 */
[----:B------:R-:W-:Y:S01]  /*0050*/  ULDC.64 UR4, c[0x0][0x208] ;  /* 0x0000820000047ab9 */ /* 0x000fe20000000a00 */
[----:B------:R-:W-:-:S02]  /*0060*/  IMAD.U32 R2, RZ, RZ, UR6 ;  /* 0x00000006ff027e24 */ /* 0x000fc4000f8e00ff */
[----:B------:R-:W-:Y:S01]  /*0070*/  IMAD.U32 R3, RZ, RZ, UR7 ;  /* 0x00000007ff037e24 */ /* 0x000fe2000f8e00ff */
[----:B------:R-:W1:Y:S08]  /*0080*/  LDC R21, c[0x0][0x2ec] ;  /* 0x0000bb00ff157b82 */ /* 0x000e700000000800 */
        /* <DEDUP_REMOVED lines=11> */
[----:B------:R-:W-:-:S05]  /*0140*/  IMAD.MOV.U32 R15, RZ, RZ, R20 ;  /* 0x000000ffff0f7224 */ /* 0x000fca00078e0014 */
[----:B------:R-:W-:Y:S02]  /*0150*/  LOP3.LUT R19, R15, 0xff, RZ, 0x3c, !PT ;  /* 0x000000ff0f137812 */ /* 0x000fe400078e3cff */
[----:B------:R-:W-:Y:S01]  /*0160*/  LOP3.LUT R9, R9, 0xffffffdf, RZ, 0xc0, !PT ;  /* 0xffffffdf09097812 */ /* 0x000fe200078ec0ff */
[----:B------:R-:W-:Y:S01]  /*0170*/  BSSY B0, `(.L_x_6180) ;  /* 0x000006e000007945 */ /* 0x000fe20003800000 */
[----:B------:R-:W-:Y:S02]  /*0180*/  LEA.HI R18, R24, UR26, RZ, 0x18 ;  /* 0x0000001a18127c11 */ /* 0x000fe4000f8fc0ff */
[----:B--2---:R-:W-:Y:S02]  /*0190*/  @P0 R2UR UR6, R2 ;  /* 0x00000000020602ca */ /* 0x004fe400000e0000 */
[----:B------:R-:W-:Y:S02]  /*01a0*/  @P0 R2UR UR7, R3 ;  /* 0x00000000030702ca */ /* 0x000fe400000e0000 */
[----:B---3--:R-:W-:-:S05]  /*01b0*/  @P0 IADD3 R0, P1, R4, R7, RZ ;  /* 0x0000000704000210 */ /* 0x008fca0007f3e0ff */
[----:B------:R-:W-:-:S05]  /*01c0*/  @P0 IMAD.X R21, RZ, RZ, R5, P1 ;  /* 0x000000ffff150224 */ /* 0x000fca00008e0605 */
[--C-:B------:R-:W-:Y:S01]  /*01d0*/  SHF.R.U64 R22, R0, 0x2, R21.reuse ;  /* 0x0000000200167819 */ /* 0x100fe20000001215 */
[----:B------:R-:W-:Y:S01]  /*01e0*/  IMAD.WIDE.U32 R4, R23, -0x326172a9, RZ ;  /* 0xcd9e8d5717047825 */ /* 0x000fe200078e00ff */
[----:B------:R-:W-:-:S03]  /*01f0*/  SHF.R.U32.HI R21, RZ, 0x2, R21 ;  /* 0x00000002ff157819 */ /* 0x000fc60000011615 */
[----:B------:R-:W-:Y:S01]  /*0200*/  IMAD.WIDE.U32 R2, R22, -0x2daee0ad, RZ ;  /* 0xd2511f5316027825 */ /* 0x000fe200078e00ff */
[----:B------:R-:W-:Y:S01]  /*0210*/  LOP3.LUT R6, R5, UR6, R21, 0x96, !PT ;  /* 0x0000000605067c12 */ /* 0x000fe2000f8e9615 */
[----:B------:R-:W-:-:S03]  /*0220*/  UIADD3 UR9, UR7, -0x4498517b, URZ ;  /* 0xbb67ae8507097890 */ /* 0x000fc6000fffe03f */
[----:B------:R-:W-:Y:S01]  /*0230*/  LOP3.LUT R10, R3, UR7, RZ, 0x3c, !PT ;  /* 0x00000007030a7c12 */ /* 0x000fe2000f8e3cff */
[----:B------:R-:W-:Y:S01]  /*0240*/  UIADD3 UR8, UR6, -0x61c88647, URZ ;  /* 0x9e3779b906087890 */ /* 0x000fe2000fffe03f */
[----:B------:R-:W-:-:S04]  /*0250*/  IMAD.WIDE.U32 R6, R6, -0x2daee0ad, RZ ;  /* 0xd2511f5306067825 */ /* 0x000fc800078e00ff */
[----:B------:R-:W-:Y:S01]  /*0260*/  IMAD.WIDE.U32 R10, R10, -0x326172a9, RZ ;  /* 0xcd9e8d570a0a7825 */ /* 0x000fe200078e00ff */
[----:B------:R-:W-:Y:S01]  /*0270*/  LOP3.LUT R5, R7, UR9, R2, 0x96, !PT ;  /* 0x0000000907057c12 */ /* 0x000fe2000f8e9602 */
[----:B------:R-:W-:-:S03]  /*0280*/  UIADD3 UR10, UR6, 0x3c6ef372, URZ ;  /* 0x3c6ef372060a7890 */ /* 0x000fc6000fffe03f */
[----:B------:R-:W-:Y:S01]  /*0290*/  LOP3.LUT R2, R11, UR8, R4, 0x96, !PT ;  /* 0x000000080b027c12 */ /* 0x000fe2000f8e9604 */
[----:B------:R-:W-:Y:S01]  /*02a0*/  UIADD3 UR11, UR7, 0x76cf5d0a, URZ ;  /* 0x76cf5d0a070b7890 */ /* 0x000fe2000fffe03f */
[----:B------:R-:W-:-:S04]  /*02b0*/  IMAD.WIDE.U32 R4, R5, -0x326172a9, RZ ;  /* 0xcd9e8d5705047825 */ /* 0x000fc800078e00ff */
[----:B------:R-:W-:Y:S01]  /*02c0*/  IMAD.WIDE.U32 R2, R2, -0x2daee0ad, RZ ;  /* 0xd2511f5302027825 */ /* 0x000fe200078e00ff */
[----:B------:R-:W-:Y:S01]  /*02d0*/  LOP3.LUT R7, R5, UR10, R10, 0x96, !PT ;  /* 0x0000000a05077c12 */ /* 0x000fe2000f8e960a */
[----:B------:R-:W-:-:S03]  /*02e0*/  UIADD3 UR13, UR7, 0x32370b8f, URZ ;  /* 0x32370b8f070d7890 */ /* 0x000fc6000fffe03f */
[----:B------:R-:W-:Y:S01]  /*02f0*/  LOP3.LUT R10, R3, UR11, R6, 0x96, !PT ;  /* 0x0000000b030a7c12 */ /* 0x000fe2000f8e9606 */
[----:B------:R-:W-:Y:S01]  /*0300*/  UIADD3 UR12, UR6, -0x255992d5, URZ ;  /* 0xdaa66d2b060c7890 */ /* 0x000fe2000fffe03f */
        /* <DEDUP_REMOVED lines=9> */
[----:B------:R-:W-:-:S03]  /*03a0*/  UIADD3 UR17, UR7, -0x56f99767, URZ ;  /* 0xa906689907117890 */ /* 0x000fc6000fffe03f */
[----:B------:R-:W-:Y:S01]  /*03b0*/  LOP3.LUT R10, R3, UR15, R6, 0x96, !PT ;  /* 0x0000000f030a7c12 */ /* 0x000fe2000f8e9606 */
[----:B------:R-:W-:Y:S01]  /*03c0*/  UIADD3 UR16, UR6, 0x1715609d, URZ ;  /* 0x1715609d06107890 */ /* 0x000fe2000fffe03f */
[----:B------:R-:W-:-:S04]  /*03d0*/  IMAD.WIDE.U32 R6, R7, -0x2daee0ad, RZ ;  /* 0xd2511f5307067825 */ /* 0x000fc800078e00ff */
[----:B------:R-:W-:Y:S01]  /*03e0*/  IMAD.WIDE.U32 R10, R10, -0x326172a9, RZ ;  /* 0xcd9e8d570a0a7825 */ /* 0x000fe200078e00ff */
[----:B------:R-:W-:-:S04]  /*03f0*/  LOP3.LUT R5, R7, UR17, R2, 0x96, !PT ;  /* 0x0000001107057c12 */ /* 0x000fc8000f8e9602 */
[----:B------:R-:W-:Y:S01]  /*0400*/  LOP3.LUT R2, R11, UR16, R4, 0x96, !PT ;  /* 0x000000100b027c12 */ /* 0x000fe2000f8e9604 */
[----:B------:R-:W-:-:S04]  /*0410*/  UIADD3 UR19, UR7, 0x646e171e, URZ ;  /* 0x646e171e07137890 */ /* 0x000fc8000fffe03f */
[----:B------:R-:W-:-:S05]  /*0420*/  IMAD.WIDE.U32 R2, R2, -0x2daee0ad, RZ ;  /* 0xd2511f5302027825 */ /* 0x000fca00078e00ff */
[----:B------:R-:W-:Y:S02]  /*0430*/  LOP3.LUT R6, R3, UR19, R6, 0x96, !PT ;  /* 0x0000001303067c12 */ /* 0x000fe4000f8e9606 */
[----:B-1----:R-:W-:-:S04]  /*0440*/  SHF.R.S32.HI R3, RZ, 0x1f, R8 ;  /* 0x0000001fff037819 */ /* 0x002fc80000011408 */
[----:B------:R-:W-:-:S04]  /*0450*/  LEA.HI R8, R3, R8, RZ, 0x3 ;  /* 0x0000000803087211 */ /* 0x000fc800078f18ff */
[----:B------:R-:W-:-:S04]  /*0460*/  LEA.HI.SX32 R19, R8, R19, 0x1d ;  /* 0x0000001308137211 */ /* 0x000fc800078feaff */
[C---:B------:R-:W-:Y:S02]  /*0470*/  LOP3.LUT P2, RZ, R19.reuse, 0xffffff00, RZ, 0xc0, !PT ;  /* 0xffffff0013ff7812 */ /* 0x040fe4000784c0ff */
[----:B------:R-:W-:Y:S01]  /*0480*/  ISETP.GE.U32.AND P5, PT, R19, 0x200, PT ;  /* 0x000002001300780c */ /* 0x000fe20003fa6070 */
[----:B------:R-:W-:Y:S01]  /*0490*/  UIADD3 UR18, UR6, -0x4ab325aa, URZ ;  /* 0xb54cda5606127890 */ /* 0x000fe2000fffe03f */
[----:B------:R-:W-:Y:S01]  /*04a0*/  IMAD.WIDE.U32 R4, R5, -0x326172a9, RZ ;  /* 0xcd9e8d5705047825 */ /* 0x000fe200078e00ff */
[----:B------:R-:W-:-:S04]  /*04b0*/  ISETP.GE.U32.AND P4, PT, R19, 0x300, PT ;  /* 0x000003001300780c */ /* 0x000fc80003f86070 */
[----:B------:R-:W-:-:S04]  /*04c0*/  LOP3.LUT R12, R5, UR18, R10, 0x96, !PT ;  /* 0x00000012050c7c12 */ /* 0x000fc8000f8e960a */
[----:B------:R-:W-:-:S04]  /*04d0*/  @P2 LOP3.LUT R9, R9, 0x20, RZ, 0xfc, !PT ;  /* 0x0000002009092812 */ /* 0x000fc800078efcff */
[----:B------:R-:W-:Y:S01]  /*04e0*/  LOP3.LUT R9, R9, 0xfffffeff, RZ, 0xc0, !PT ;  /* 0xfffffeff09097812 */ /* 0x000fe200078ec0ff */
[----:B------:R-:W-:Y:S01]  /*04f0*/  UIADD3 UR20, UR7, 0x1fd5c5a3, URZ ;  /* 0x1fd5c5a307147890 */ /* 0x000fe2000fffe03f */
[----:B------:R-:W-:Y:S02]  /*0500*/  IMAD.WIDE.U32 R12, R12, -0x2daee0ad, RZ ;  /* 0xd2511f530c0c7825 */ /* 0x000fe400078e00ff */
[----:B------:R-:W-:Y:S02]  /*0510*/  @P5 LOP3.LUT R9, R9, 0x100, RZ, 0xfc, !PT ;  /* 0x0000010009095812 */ /* 0x000fe400078efcff */
[----:B------:R-:W-:Y:S01]  /*0520*/  ISETP.GE.U32.AND P3, PT, R19, 0x400, PT ;  /* 0x000004001300780c */ /* 0x000fe20003f66070 */
[----:B------:R-:W-:Y:S01]  /*0530*/  UIADD3 UR21, UR6, 0x5384540f, URZ ;  /* 0x5384540f06157890 */ /* 0x000fe2000fffe03f */
[----:B------:R-:W-:Y:S01]  /*0540*/  LOP3.LUT R9, R9, 0xffffff7f, RZ, 0xc0, !PT ;  /* 0xffffff7f09097812 */ /* 0x000fe200078ec0ff */
[----:B------:R-:W-:Y:S01]  /*0550*/  IMAD.WIDE.U32 R6, R6, -0x326172a9, RZ ;  /* 0xcd9e8d5706067825 */ /* 0x000fe200078e00ff */
[----:B------:R-:W-:-:S02]  /*0560*/  LOP3.LUT R14, R13, UR20, R2, 0x96, !PT ;  /* 0x000000140d0e7c12 */ /* 0x000fc4000f8e9602 */
[----:B------:R-:W-:Y:S01]  /*0570*/  @P4 LOP3.LUT R9, R9, 0x80, RZ, 0xfc, !PT ;  /* 0x0000008009094812 */ /* 0x000fe200078efcff */
[----:B------:R-:W-:Y:S01]  /*0580*/  UIADD3 UR22, UR6, -0xe443238, URZ ;  /* 0xf1bbcdc806167890 */ /* 0x000fe2000fffe03f */
[----:B------:R-:W-:Y:S01]  /*0590*/  LOP3.LUT R16, R7, UR21, R4, 0x96, !PT ;  /* 0x0000001507107c12 */ /* 0x000fe2000f8e9604 */
[----:B------:R-:W-:Y:S01]  /*05a0*/  IMAD.HI.U32 R3, R14, -0x326172a9, RZ ;  /* 0xcd9e8d570e037827 */ /* 0x000fe200078e00ff */
[----:B------:R-:W-:Y:S01]  /*05b0*/  LOP3.LUT R9, R9, 0xffffffbf, RZ, 0xc0, !PT ;  /* 0xffffffbf09097812 */ /* 0x000fe200078ec0ff */
[----:B------:R-:W-:Y:S02]  /*05c0*/  UIADD3 UR23, UR7, -0x24c28bd8, URZ ;  /* 0xdb3d742807177890 */ /* 0x000fe4000fffe03f */
[----:B------:R-:W-:Y:S02]  /*05d0*/  UIADD3 UR24, UR6, -0x700cb87f, URZ ;  /* 0x8ff3478106187890 */ /* 0x000fe4000fffe03f */
[----:B------:R-:W-:Y:S01]  /*05e0*/  UIADD3 UR25, UR7, -0x695add53, URZ ;  /* 0x96a522ad07197890 */ /* 0x000fe2000fffe03f */
[----:B------:R-:W-:Y:S01]  /*05f0*/  LOP3.LUT R25, R3, UR22, R6, 0x96, !PT ;  /* 0x0000001603197c12 */ /* 0x000fe2000f8e9606 */
[----:B------:R-:W-:Y:S01]  /*0600*/  IMAD.HI.U32 R17, R16, -0x2daee0ad, RZ ;  /* 0xd2511f5310117827 */ /* 0x000fe200078e00ff */
[----:B------:R-:W-:Y:S01]  /*0610*/  @P3 LOP3.LUT R9, R9, 0x40, RZ, 0xfc, !PT ;  /* 0x0000004009093812 */ /* 0x000fe200078efcff */
[----:B------:R-:W-:Y:S08]  /*0620*/  @!P2 BRA `(.L_x_6181) ;  /* 0x000000000088a947 */ /* 0x000ff00003800000 */
        /* <DEDUP_REMOVED lines=34> */
.L_x_6181:
[----:B------:R-:W-:Y:S05]  /*0850*/  BSYNC B0 ;  /* 0x0000000000007941 */ /* 0x000fea0003800000 */
.L_x_6180:
        /* <DEDUP_REMOVED lines=36> */
.L_x_6183:
[----:B------:R-:W-:Y:S05]  /*0aa0*/  BSYNC B0 ;  /* 0x0000000000007941 */ /* 0x000fea0003800000 */
.L_x_6182:
[----:B------:R-:W-:Y:S04]  /*0ab0*/  BSSY B0, `(.L_x_6184) ;  /* 0x0000024000007945 */ /* 0x000fe80003800000 */
[----:B------:R-:W-:Y:S05]  /*0ac0*/  @!P4 BRA `(.L_x_6185) ;  /* 0x000000000088c947 */ /* 0x000fea0003800000 */
[----:B------:R-:W-:Y:S01]  /*0ad0*/  ULDC.64 UR26, c[0x0][0x2c8] ;  /* 0x0000b200001a7ab9 */ /* 0x000fe20000000a00 */
[----:B01----:R-:W0:Y:S01]  /*0ae0*/  LDC.64 R10, c[0x0][0x260] ;  /* 0x00009800ff0a7b82 */ /* 0x003e220000000a00 */
        /* <DEDUP_REMOVED lines=32> */
.L_x_6185:
[----:B------:R-:W-:Y:S05]  /*0cf0*/  BSYNC B0 ;  /* 0x0000000000007941 */ /* 0x000fea0003800000 */
.L_x_6184:
        /* <DEDUP_REMOVED lines=35> */
.L_x_6187:
[----:B------:R-:W-:Y:S05]  /*0f30*/  BSYNC B0 ;  /* 0x0000000000007941 */ /* 0x000fea0003800000 */
.L_x_6186:
[----:B------:R-:W-:Y:S01]  /*0f40*/  ULDC UR26, c[0x0][0x214] ;  /* 0x00008500001a7ab9 */ /* 0x000fe20000000800 */
[----:B------:R-:W-:Y:S02]  /*0f50*/  LOP3.LUT R12, R17, UR23, R12, 0x96, !PT ;  /* 0x00000017110c7c12 */ /* 0x000fe4000f8e960c */
[----:B------:R-:W-:-:S13]  /*0f60*/  ISETP.GE.AND P0, PT, R18, UR26, PT ;  /* 0x0000001a12007c0c */ /* 0x000fda000bf06270 */
[----:B------:R-:W-:Y:S05]  /*0f70*/  @P0 EXIT ;  /* 0x000000000000094d */ /* 0x000fea0003800000 */
[----:B------:R-:W-:Y:S01]  /*0f80*/  SHF.R.S32.HI R8, RZ, 0x3, R8 ;  /* 0x00000003ff087819 */ /* 0x000fe20000011408 */
[C---:B0123--:R-:W-:Y:S01]  /*0f90*/  IMAD.SHL.U32 R4, R24.reuse, 0x20, RZ ;  /* 0x0000002018047824 */ /* 0x04ffe200078e00ff */
[----:B------:R-:W-:Y:S01]  /*0fa0*/  LOP3.LUT R3, R24, 0xe0, RZ, 0xc0, !PT ;  /* 0x000000e018037812 */ /* 0x000fe200078ec0ff */
[----:B------:R-:W-:Y:S01]  /*0fb0*/  IMAD R16, R16, -0x2daee0ad, RZ ;  /* 0xd2511f5310107824 */ /* 0x000fe200078e02ff */
[----:B------:R-:W-:Y:S01]  /*0fc0*/  LOP3.LUT R2, R8, 0xff, RZ, 0xc0, !PT ;  /* 0x000000ff08027812 */ /* 0x000fe200078ec0ff */
[----:B------:R-:W-:Y:S01]  /*0fd0*/  IMAD R17, R14, -0x326172a9, RZ ;  /* 0xcd9e8d570e117824 */ /* 0x000fe200078e02ff */
[----:B------:R-:W-:Y:S01]  /*0fe0*/  SHF.R.U32.HI R8, RZ, 0x3, R8 ;  /* 0x00000003ff087819 */ /* 0x000fe20000011608 */
[----:B------:R-:W-:Y:S01]  /*0ff0*/  IMAD.HI.U32 R7, R25, -0x2daee0ad, RZ ;  /* 0xd2511f5319077827 */ /* 0x000fe200078e00ff */
[----:B------:R-:W-:Y:S01]  /*1000*/  VIADDMNMX R3, R2, -R3, RZ, !PT ;  /* 0x8000000302037246 */ /* 0x000fe200078001ff */
[----:B------:R-:W-:Y:S01]  /*1010*/  ULDC.U8 UR28, c[0x0][0x2a0] ;  /* 0x0000a800001c7ab9 */ /* 0x000fe20000000000 */
[----:B------:R-:W-:Y:S01]  /*1020*/  LOP3.LUT R8, R8, 0x1fffffe0, RZ, 0xc0, !PT ;  /* 0x1fffffe008087812 */ /* 0x000fe200078ec0ff */
[----:B------:R-:W-:Y:S01]  /*1030*/  IMAD R14, R12, -0x326172a9, RZ ;  /* 0xcd9e8d570c0e7824 */ /* 0x000fe200078e02ff */
[----:B------:R-:W-:Y:S01]  /*1040*/  VIMNMX R3, R3, 0x20, PT ;  /* 0x0000002003037848 */ /* 0x000fe20003fe0100 */
[----:B------:R-:W-:Y:S01]  /*1050*/  IMAD.MOV.U32 R172, RZ, RZ, 0x1 ;  /* 0x00000001ffac7424 */ /* 0x000fe200078e00ff */
[----:B------:R-:W-:Y:S01]  /*1060*/  LOP3.LUT R5, R4, 0x3e0, RZ, 0xc0, !PT ;  /* 0x000003e004057812 */ /* 0x000fe200078ec0ff */
[----:B------:R-:W-:Y:S01]  /*1070*/  IMAD.MOV.U32 R11, RZ, RZ, RZ ;  /* 0x000000ffff0b7224 */ /* 0x000fe200078e00ff */
[----:B------:R-:W-:Y:S01]  /*1080*/  LOP3.LUT R16, R7, UR25, R16, 0x96, !PT ;  /* 0x0000001907107c12 */ /* 0x000fe2000f8e9610 */
[----:B------:R-:W-:Y:S01]  /*1090*/  IMAD.IADD R3, R3, 0x1, R8 ;  /* 0x0000000103037824 */ /* 0x000fe200078e0208 */
[----:B------:R-:W-:Y:S01]  /*10a0*/  VIADDMNMX R5, R2, -R5, RZ, !PT ;  /* 0x8000000502057246 */ /* 0x000fe200078001ff */
[----:B------:R-:W-:Y:S01]  /*10b0*/  IMAD.HI.U32 R2, R12, -0x326172a9, RZ ;  /* 0xcd9e8d570c027827 */ /* 0x000fe200078e00ff */
[----:B------:R-:W-:Y:S01]  /*10c0*/  LOP3.LUT R15, R0, 0x3, RZ, 0xc0, !PT ;  /* 0x00000003000f7812 */ /* 0x000fe200078ec0ff */
[----:B------:R-:W-:Y:S01]  /*10d0*/  ULDC UR38, c[0x0][0x218] ;  /* 0x0000860000267ab9 */ /* 0x000fe20000000800 */
[----:B------:R-:W-:Y:S01]  /*10e0*/  VIMNMX R5, R5, 0x20, PT ;  /* 0x0000002005057848 */ /* 0x000fe20003fe0100 */
[----:B------:R-:W-:Y:S01]  /*10f0*/  IMAD.SHL.U32 R3, R3, 0x8, RZ ;  /* 0x0000000803037824 */ /* 0x000fe200078e00ff */
[----:B------:R-:W-:Y:S01]  /*1100*/  LOP3.LUT R17, R2, UR24, R17, 0x96, !PT ;  /* 0x0000001802117c12 */ /* 0x000fe2000f8e9611 */
[----:B------:R-:W-:Y:S01]  /*1110*/  IMAD R12, R25, -0x2daee0ad, RZ ;  /* 0xd2511f53190c7824 */ /* 0x000fe200078e02ff */
[----:B------:R-:W-:Y:S01]  /*1120*/  IADD3 R5, R8, R5, RZ ;  /* 0x0000000508057210 */ /* 0x000fe20007ffe0ff */
[----:B------:R-:W-:Y:S01]  /*1130*/  ULDC UR29, c[0x0][0x290] ;  /* 0x0000a400001d7ab9 */ /* 0x000fe20000000800 */
[----:B------:R-:W-:Y:S01]  /*1140*/  I2FP.F32.U32 R3, R3 ;  /* 0x0000000300037245 */ /* 0x000fe20000201000 */
[----:B------:R-:W-:Y:S01]  /*1150*/  ULDC.64 UR26, c[0x0][0x230] ;  /* 0x00008c00001a7ab9 */ /* 0x000fe20000000a00 */
[----:B------:R-:W-:Y:S01]  /*1160*/  UISETP.NE.AND UP0, UPT, UR28, URZ, UPT ;  /* 0x0000003f1c00728c */ /* 0x000fe2000bf05270 */
[----:B------:R-:W-:Y:S01]  /*1170*/  IMAD.SHL.U32 R10, R5, 0x8, RZ ;  /* 0x00000008050a7824 */ /* 0x000fe200078e00ff */
[----:B------:R0:W1:Y:S01]  /*1180*/  MUFU.RCP R13, R3 ;  /* 0x00000003000d7308 */ /* 0x0000620000001000 */
[----:B------:R-:W-:Y:S01]  /*1190*/  ULDC.64 UR30, c[0x0][0x238] ;  /* 0x00008e00001e7ab9 */ /* 0x000fe20000000a00 */
[----:B------:R-:W-:Y:S01]  /*11a0*/  ULDC.64 UR32, c[0x0][0x240] ;  /* 0x0000900000207ab9 */ /* 0x000fe20000000a00 */
[----:B------:R-:W-:Y:S01]  /*11b0*/  ULDC.64 UR34, c[0x0][0x248] ;  /* 0x0000920000227ab9 */ /* 0x000fe20000000a00 */
[----:B------:R-:W-:-:S05]  /*11c0*/  ULDC.64 UR36, c[0x0][0x210] ;  /* 0x0000840000247ab9 */ /* 0x000fca0000000a00 */
.L_x_6720:
[----:B------:R-:W-:Y:S01]  /*11d0*/  IMAD R26, R18, UR38, RZ ;  /* 0x00000026121a7c24 */ /* 0x000fe2000f8e02ff */
[----:B------:R-:W-:Y:S01]  /*11e0*/  LOP3.LUT P0, RZ, R9, 0x20, RZ, 0xc0, !PT ;  /* 0x0000002009ff7812 */ /* 0x000fe2000780c0ff */
[----:B------:R-:W-:Y:S03]  /*11f0*/  BSSY B0, `(.L_x_6188) ;  /* 0x00005d5000007945 */ /* 0x000fe60003800000 */
[----:B--234-:R-:W-:-:S04]  /*1200*/  SHF.R.S32.HI R165, RZ, 0x1f, R26 ;  /* 0x0000001fffa57819 */ /* 0x01cfc8000001141a */
[----:B------:R-:W-:-:S04]  /*1210*/  LEA.HI R165, R165, R26, RZ, 0x3 ;  /* 0x0000001aa5a57211 */ /* 0x000fc800078f18ff */
[----:B------:R-:W-:-:S04]  /*1220*/  LEA.HI.SX32 R26, R165, R20, 0x1d ;  /* 0x00000014a51a7211 */ /* 0x000fc800078feaff */
[----:B------:R-:W-:Y:S01]  /*1230*/  MOV R174, R26 ;  /* 0x0000001a00ae7202 */ /* 0x000fe20000000f00 */
[----:B------:R-:W-:Y:S06]  /*1240*/  @!P0 BRA `(.L_x_6189) ;  /* 0x0000005c003c8947 */ /* 0x000fec0003800000 */
[----:B------:R-:W2:Y:S01]  /*1250*/  LDC.64 R176, c[0x0][0x228] ;  /* 0x00008a00ffb07b82 */ /* 0x000ea20000000a00 */
[----:B------:R-:W-:-:S04]  /*1260*/  ISETP.NE.U32.AND P1, PT, RZ, UR26, PT ;  /* 0x0000001aff007c0c */ /* 0x000fc8000bf25070 */
[----:B------:R-:W-:-:S03]  /*1270*/  ISETP.NE.AND.EX P1, PT, RZ, UR27, PT, P1 ;  /* 0x0000001bff007c0c */ /* 0x000fc6000bf25310 */
[----:B------:R-:W3:Y:S01]  /*1280*/  LDC.64 R164, c[0x0][0x220] ;  /* 0x00008800ffa47b82 */ /* 0x000ee20000000a00 */
[----:B--2---:R-:W-:-:S04]  /*1290*/  ISETP.NE.U32.AND P0, PT, R176, RZ, PT ;  /* 0x000000ffb000720c */ /* 0x004fc80003f05070 */
[----:B------:R-:W-:Y:S01]  /*12a0*/  ISETP.NE.AND.EX P0, PT, R177, RZ, PT, P0 ;  /* 0x000000ffb100720c */ /* 0x000fe20003f05300 */
[----:B---3--:R-:W-:-:S06]  /*12b0*/  IMAD.WIDE.U32 R164, R26, 0x10, R164 ;  /* 0x000000101aa47825 */ /* 0x008fcc00078e00a4 */
        /* <DEDUP_REMOVED lines=19> */
.L_x_6191:
[----:B------:R-:W-:-:S07]  /*13f0*/  IMAD.MOV.U32 R170, RZ, RZ, R14 ;  /* 0x000000ffffaa7224 */ /* 0x000fce00078e000e */
.L_x_6192:
[----:B------:R-:W-:Y:S05]  /*1400*/  BSYNC B1 ;  /* 0x0000000000017941 */ /* 0x000fea0003800000 */
.L_x_6190:
        /* <DEDUP_REMOVED lines=16> */
.L_x_6196:
[----:B------:R-:W-:Y:S05]  /*1510*/  BSYNC B2 ;  /* 0x0000000000027941 */ /* 0x000fea0003800000 */
.L_x_6195:
        /* <DEDUP_REMOVED lines=9> */
[----:B------:R-:W-:-:S03]  /*15b0*/  LOP3.LUT R171, R169, UR9, R171, 0x96, !PT ;  /* 0x00000009a9ab7c12 */ /* 0x000fc6000f8e96ab */
[----:B------:R-:W-:Y:S01]  /*15c0*/  IMAD.MOV.U32 R174, RZ, RZ, RZ ;  /* 0x000000ffffae7224 */ /* 0x000fe200078e00ff */
        /* <DEDUP_REMOVED lines=32> */
.L_x_6194:
[----:B------:R-:W-:Y:S05]  /*17d0*/  BSYNC B1 ;  /* 0x0000000000017941 */ /* 0x000fea0003800000 */
.L_x_6193:
[----:B------:R-:W2:Y:S01]  /*17e0*/  LDC R169, c[0x0][0x294] ;  /* 0x0000a500ffa97b82 */ /* 0x000ea20000000800 */
[----:B------:R-:W-:Y:S01]  /*17f0*/  I2FP.F32.U32 R15, R170 ;  /* 0x000000aa000f7245 */ /* 0x000fe20000201000 */
[----:B------:R-:W-:Y:S01]  /*1800*/  IMAD.MOV.U32 R170, RZ, RZ, 0x2f800000 ;  /* 0x2f800000ffaa7424 */ /* 0x000fe200078e00ff */
[----:B------:R-:W-:Y:S02]  /*1810*/  ISETP.NE.U32.AND P2, PT, R176, RZ, PT ;  /* 0x000000ffb000720c */ /* 0x000fe40003f45070 */
[C---:B-----5:R-:W-:Y:S01]  /*1820*/  SHF.L.U32 R171, R164.reuse, 0x10, RZ ;  /* 0x00000010a4ab7819 */ /* 0x060fe200000006ff */
[----:B------:R-:W-:Y:S01]  /*1830*/  FFMA.FTZ R176, R15, R170, 1.1641532182693481445e-10 ;  /* 0x2f0000000fb07423 */ /* 0x000fe200000100aa */
[----:B------:R-:W-:Y:S01]  /*1840*/  ISETP.NE.AND.EX P2, PT, R177, RZ, PT, P2 ;  /* 0x000000ffb100720c */ /* 0x000fe20003f45320 */
[----:B------:R-:W3:Y:S01]  /*1850*/  LDC R168, c[0x0][0x298] ;  /* 0x0000a600ffa87b82 */ /* 0x000ee20000000800 */
[----:B------:R-:W-:Y:S02]  /*1860*/  LOP3.LUT R9, R9, 0xffffffef, RZ, 0xc0, !PT ;  /* 0xffffffef09097812 */ /* 0x000fe400078ec0ff */
[----:B------:R-:W-:-:S02]  /*1870*/  PRMT R164, R164, 0x7632, R164 ;  /* 0x00007632a4a47816 */ /* 0x000fc400000000a4 */
[----:B--2---:R-:W-:Y:S01]  /*1880*/  FSETP.GTU.FTZ.AND P3, PT, R176, R169, PT ;  /* 0x000000a9b000720b */ /* 0x004fe20003f7c000 */
[----:B---3--:R-:W-:-:S12]  /*1890*/  FMUL.FTZ R171, R171, R168 ;  /* 0x000000a8abab7220 */ /* 0x008fd80000410000 */
[----:B------:R-:W-:Y:S02]  /*18a0*/  @P3 LOP3.LUT R9, R9, 0x10, RZ, 0xfc, !PT ;  /* 0x0000001009093812 */ /* 0x000fe400078efcff */
[----:B------:R-:W-:Y:S01]  /*18b0*/  FSEL R179, R171, RZ, !P3 ;  /* 0x000000ffabb37208 */ /* 0x000fe20005800000 */
[----:B------:R-:W-:Y:S06]  /*18c0*/  @P2 BRA `(.L_x_6197) ;  /* 0x0000000000182947 */ /* 0x000fec0003800000 */
[----:B------:R-:W-:Y:S01]  /*18d0*/  IMAD.MOV.U32 R15, RZ, RZ, R174 ;  /* 0x000000ffff0f7224 */ /* 0x000fe200078e00ae */
[----:B------:R-:W-:Y:S06]  /*18e0*/  @!P1 BRA `(.L_x_6198) ;  /* 0x0000000400689947 */ /* 0x000fec0003800000 */
[----:B------:R-:W-:Y:S02]  /*18f0*/  IMAD.U32 R176, R156, 0x10000, RZ ;  /* 0x000100009cb07824 */ /* 0x000fe400078e00ff */
[----:B------:R-:W-:Y:S02]  /*1900*/  IMAD.MOV.U32 R15, RZ, RZ, R174 ;  /* 0x000000ffff0f7224 */ /* 0x000fe400078e00ae */
[----:B------:R-:W-:Y:S01]  /*1910*/  FADD.FTZ R179, R176, R179 ;  /* 0x000000b3b0b37221 */ /* 0x000fe20000010000 */
[----:B------:R-:W-:Y:S06]  /*1920*/  BRA `(.L_x_6198) ;  /* 0x0000000400587947 */ /* 0x000fec0003800000 */
.L_x_6197:
        /* <DEDUP_REMOVED lines=10> */
[----:B------:R-:W-:Y:S01]  /*19d0*/  IMAD.MOV.U32 R8, RZ, RZ, R12 ;  /* 0x000000ffff087224 */ /* 0x000fe200078e000c */
[----:B------:R-:W-:Y:S06]  /*19e0*/  BRA `(.L_x_6201) ;  /* 0x0000000000047947 */ /* 0x000fec0003800000 */
.L_x_6200:
[----:B------:R-:W-:-:S07]  /*19f0*/  MOV R8, R14 ;  /* 0x0000000e00087202 */ /* 0x000fce0000000f00 */
.L_x_6201:
[----:B------:R-:W-:Y:S05]  /*1a00*/  BSYNC B1 ;  /* 0x0000000000017941 */ /* 0x000fea0003800000 */
.L_x_6199:
        /* <DEDUP_REMOVED lines=10> */
[----:B------:R-:W-:Y:S01]  /*1ab0*/  @!P3 VIADD R23, R23, 0x1 ;  /* 0x000000011717b836 */ /* 0x000fe20000000000 */
[----:B------:R-:W-:Y:S01]  /*1ac0*/  @!P3 IADD3 R12, R11, 0x1, RZ ;  /* 0x000000010b0cb810 */ /* 0x000fe20007ffe0ff */
[----:B------:R-:W-:-:S03]  /*1ad0*/  @!P3 IMAD.MOV.U32 R21, RZ, RZ, RZ ;  /* 0x000000ffff15b224 */ /* 0x000fc600078e00ff */
[----:B------:R-:W-:-:S13]  /*1ae0*/  ISETP.NE.AND P4, PT, R23, RZ, !P3 ;  /* 0x000000ff1700720c */ /* 0x000fda0005f85270 */
[----:B------:R-:W-:-:S04]  /*1af0*/  @P4 IMAD.MOV R12, RZ, RZ, R11 ;  /* 0x000000ffff0c4224 */ /* 0x000fc800078e020b */
[----:B------:R-:W-:-:S07]  /*1b00*/  @!P3 IMAD.MOV.U32 R11, RZ, RZ, R12 ;  /* 0x000000ffff0bb224 */ /* 0x000fce00078e000c */
.L_x_6205:
[----:B------:R-:W-:Y:S05]  /*1b10*/  BSYNC B2 ;  /* 0x0000000000027941 */ /* 0x000fea0003800000 */
.L_x_6204:
        /* <DEDUP_REMOVED lines=44> */
.L_x_6203:
[----:B------:R-:W-:Y:S05]  /*1de0*/  BSYNC B1 ;  /* 0x0000000000017941 */ /* 0x000fea0003800000 */
.L_x_6202:
        /* <DEDUP_REMOVED lines=10> */
.L_x_6198:
[C---:B------:R-:W-:Y:S01]  /*1e90*/  ISETP.NE.AND P3, PT, R15.reuse, 0x1, PT ;  /* 0x000000010f00780c */ /* 0x040fe20003f65270 */
[----:B------:R-:W-:Y:S01]  /*1ea0*/  BSSY B1, `(.L_x_6206) ;  /* 0x000000c000017945 */ /* 0x000fe20003800000 */
[----:B------:R-:W-:-:S11]  /*1eb0*/  VIADD R174, R15, 0x1 ;  /* 0x000000010fae7836 */ /* 0x000fd60000000000 */
        /* <DEDUP_REMOVED lines=9> */
.L_x_6207:
[----:B------:R-:W-:-:S07]  /*1f50*/  IMAD.MOV.U32 R171, RZ, RZ, R14 ;  /* 0x000000ffffab7224 */ /* 0x000fce00078e000e */
.L_x_6208:
[----:B------:R-:W-:Y:S05]  /*1f60*/  BSYNC B1 ;  /* 0x0000000000017941 */ /* 0x000fea0003800000 */
.L_x_6206:
        /* <DEDUP_REMOVED lines=16> */
.L_x_6212:
[----:B------:R-:W-:Y:S05]  /*2070*/  BSYNC B2 ;  /* 0x0000000000027941 */ /* 0x000fea0003800000 */
.L_x_6211:
        /* <DEDUP_REMOVED lines=43> */
.L_x_6210:
[----:B------:R-:W-:Y:S05]  /*2330*/  BSYNC B1 ;  /* 0x0000000000017941 */ /* 0x000fea0003800000 */
.L_x_6209:
        /* <DEDUP_REMOVED lines=16> */
.L_x_6213:
        /* <DEDUP_REMOVED lines=12> */
.L_x_6216:
[----:B------:R-:W-:-:S07]  /*2500*/  IMAD.MOV.U32 R7, RZ, RZ, R14 ;  /* 0x000000ffff077224 */ /* 0x000fce00078e000e */
.L_x_6217:
[----:B------:R-:W-:Y:S05]  /*2510*/  BSYNC B1 ;  /* 0x0000000000017941 */ /* 0x000fea0003800000 */
.L_x_6215:
        /* <DEDUP_REMOVED lines=10> */
[----:B------:R-:W-:Y:S02]  /*25c0*/  @!P3 VIADD R23, R23, 0x1 ;  /* 0x000000011717b836 */ /* 0x000fe40000000000 */
[----:B------:R-:W-:Y:S02]  /*25d0*/  @!P3 VIADD R12, R11, 0x1 ;  /* 0x000000010b0cb836 */ /* 0x000fe40000000000 */
[----:B------:R-:W-:Y:S01]  /*25e0*/  @!P3 IMAD.MOV.U32 R21, RZ, RZ, RZ ;  /* 0x000000ffff15b224 */ /* 0x000fe200078e00ff */
[----:B------:R-:W-:-:S13]  /*25f0*/  ISETP.NE.AND P4, PT, R23, RZ, !P3 ;  /* 0x000000ff1700720c */ /* 0x000fda0005f85270 */
[----:B------:R-:W-:-:S05]  /*2600*/  @P4 IADD3 R12, R11, RZ, RZ ;  /* 0x000000ff0b0c4210 */ /* 0x000fca0007ffe0ff */
[----:B------:R-:W-:-:S07]  /*2610*/  @!P3 IMAD.MOV.U32 R11, RZ, RZ, R12 ;  /* 0x000000ffff0bb224 */ /* 0x000fce00078e000c */
.L_x_6221:
[----:B------:R-:W-:Y:S05]  /*2620*/  BSYNC B2 ;  /* 0x0000000000027941 */ /* 0x000fea0003800000 */
.L_x_6220:
        /* <DEDUP_REMOVED lines=44> */
.L_x_6219:
[----:B------:R-:W-:Y:S05]  /*28f0*/  BSYNC B1 ;  /* 0x0000000000017941 */ /* 0x000fea0003800000 */
.L_x_6218:
[----:B------:R-:W-:Y:S02]  /*2900*/  PRMT R164, R160, 0x7632, R164 ;  /* 0x00007632a0a47816 */ /* 0x000fe400000000a4 */
[----:B------:R-:W-:-:S03]  /*2910*/  I2FP.F32.U32 R7, R7 ;  /* 0x0000000700077245 */ /* 0x000fc60000201000 */
[----:B------:R-:W-:Y:S02]  /*2920*/  IMAD.U32 R171, R164, 0x10000, RZ ;  /* 0x00010000a4ab7824 */ /* 0x000fe400078e00ff */
[----:B------:R-:W-:Y:S02]  /*2930*/  FFMA.FTZ R164, R7, R170, 1.1641532182693481445e-10 ;  /* 0x2f00000007a47423 */ /* 0x000fe400000100aa */
[----:B------:R-:W-:-:S03]  /*2940*/  FMUL.FTZ R171, R171, R168 ;  /* 0x000000a8abab7220 */ /* 0x000fc60000410000 */
[----:B------:R-:W-:-:S04]  /*2950*/  FSETP.GTU.FTZ.AND P3, PT, R164, R169, PT ;  /* 0x000000a9a400720b */ /* 0x000fc80003f7c000 */
[----:B------:R-:W-:Y:S02]  /*2960*/  FSEL R164, R171, RZ, !P3 ;  /* 0x000000ffaba47208 */ /* 0x000fe40005800000 */
[----:B------:R-:W-:Y:S02]  /*2970*/  @P1 PRMT R171, R156, 0x7632, R171 ;  /* 0x000076329cab1816 */ /* 0x000fe400000000ab */
[----:B------:R-:W-:Y:S01]  /*2980*/  SEL R7, RZ, 0x1, P3 ;  /* 0x00000001ff077807 */ /* 0x000fe20001800000 */
[----:B------:R-:W-:Y:S02]  /*2990*/  FADD.FTZ R177, R164, R177 ;  /* 0x000000b1a4b17221 */ /* 0x000fe40000010000 */
[----:B------:R-:W-:-:S04]  /*29a0*/  @P1 IMAD.U32 R174, R171, 0x10000, RZ ;  /* 0x00010000abae1824 */ /* 0x000fc800078e00ff */
[----:B------:R-:W-:-:S07]  /*29b0*/  @P1 FADD.FTZ R177, R174, R177 ;  /* 0x000000b1aeb11221 */ /* 0x000fce0000010000 */
.L_x_6214:
        /* <DEDUP_REMOVED lines=12> */
.L_x_6223:
[----:B------:R-:W-:-:S07]  /*2a80*/  MOV R164, R14 ;  /* 0x0000000e00a47202 */ /* 0x000fce0000000f00 */
.L_x_6224:
[----:B------:R-:W-:Y:S05]  /*2a90*/  BSYNC B1 ;  /* 0x0000000000017941 */ /* 0x000fea0003800000 */
.L_x_6222:
        /* <DEDUP_REMOVED lines=16> */
.L_x_6228:
[----:B------:R-:W-:Y:S05]  /*2ba0*/  BSYNC B2 ;  /* 0x0000000000027941 */ /* 0x000fea0003800000 */
.L_x_6227:
        /* <DEDUP_REMOVED lines=43> */
.L_x_6226:
[----:B------:R-:W-:Y:S05]  /*2e60*/  BSYNC B1 ;  /* 0x0000000000017941 */ /* 0x000fea0003800000 */
.L_x_6225:
        /* <DEDUP_REMOVED lines=16> */
.L_x_6229:
        /* <DEDUP_REMOVED lines=12> */
.L_x_6232:
[----:B------:R-:W-:-:S07]  /*3030*/  IMAD.MOV.U32 R6, RZ, RZ, R14 ;  /* 0x000000ffff067224 */ /* 0x000fce00078e000e */
.L_x_6233:
[----:B------:R-:W-:Y:S05]  /*3040*/  BSYNC B1 ;  /* 0x0000000000017941 */ /* 0x000fea0003800000 */
.L_x_6231:
        /* <DEDUP_REMOVED lines=11> */
[----:B------:R-:W-:Y:S01]  /*3100*/  @!P3 MOV R21, RZ ;  /* 0x000000ff0015b202 */ /* 0x000fe20000000f00 */
[----:B------:R-:W-:-:S03]  /*3110*/  @!P3 VIADD R12, R11, 0x1 ;  /* 0x000000010b0cb836 */ /* 0x000fc60000000000 */
[----:B------:R-:W-:-:S13]  /*3120*/  ISETP.NE.AND P4, PT, R23, RZ, !P3 ;  /* 0x000000ff1700720c */ /* 0x000fda0005f85270 */
[----:B------:R-:W-:-:S04]  /*3130*/  @P4 IMAD.MOV R12, RZ, RZ, R11 ;  /* 0x000000ffff0c4224 */ /* 0x000fc800078e020b */
[----:B------:R-:W-:-:S07]  /*3140*/  @!P3 IMAD.MOV.U32 R11, RZ, RZ, R12 ;  /* 0x000000ffff0bb224 */ /* 0x000fce00078e000c */
.L_x_6237:
[----:B------:R-:W-:Y:S05]  /*3150*/  BSYNC B2 ;  /* 0x0000000000027941 */ /* 0x000fea0003800000 */
.L_x_6236:
        /* <DEDUP_REMOVED lines=43> */
.L_x_6235:
[----:B------:R-:W-:Y:S05]  /*3410*/  BSYNC B1 ;  /* 0x0000000000017941 */ /* 0x000fea0003800000 */
.L_x_6234:
        /* <DEDUP_REMOVED lines=10> */
.L_x_6230:
        /* <DEDUP_REMOVED lines=12> */
.L_x_6239:
[----:B------:R-:W-:-:S07]  /*3580*/  IMAD.MOV.U32 R174, RZ, RZ, R14 ;  /* 0x000000ffffae7224 */ /* 0x000fce00078e000e */
.L_x_6240:
[----:B------:R-:W-:Y:S05]  /*3590*/  BSYNC B1 ;  /* 0x0000000000017941 */ /* 0x000fea0003800000 */
.L_x_6238:
        /* <DEDUP_REMOVED lines=16> */
.L_x_6244:
[----:B------:R-:W-:Y:S05]  /*36a0*/  BSYNC B2 ;  /* 0x0000000000027941 */ /* 0x000fea0003800000 */
.L_x_6243:
        /* <DEDUP_REMOVED lines=44> */
.L_x_6242:
[----:B------:R-:W-:Y:S05]  /*3970*/  BSYNC B1 ;  /* 0x0000000000017941 */ /* 0x000fea0003800000 */
.L_x_6241:
        /* <DEDUP_REMOVED lines=16> */
.L_x_6245:
        /* <DEDUP_REMOVED lines=12> */
.L_x_6248:
[----:B------:R-:W-:-:S07]  /*3b40*/  IMAD.MOV.U32 R5, RZ, RZ, R14 ;  /* 0x000000ffff057224 */ /* 0x000fce00078e000e */
.L_x_6249:
[----:B------:R-:W-:Y:S05]  /*3b50*/  BSYNC B1 ;  /* 0x0000000000017941 */ /* 0x000fea0003800000 */
.L_x_6247:
        /* <DEDUP_REMOVED lines=16> */
.L_x_6253:
[----:B------:R-:W-:Y:S05]  /*3c60*/  BSYNC B2 ;  /* 0x0000000000027941 */ /* 0x000fea0003800000 */
.L_x_6252:
        /* <DEDUP_REMOVED lines=43> */
.L_x_6251:
[----:B------:R-:W-:Y:S05]  /*3f20*/  BSYNC B1 ;  /* 0x0000000000017941 */ /* 0x000fea0003800000 */
.L_x_6250:
        /* <DEDUP_REMOVED lines=9> */
[----:B------:R-:W-:Y:S01]  /*3fc0*/  FADD.FTZ R197, R164, R197 ;  /* 0x000000c5a4c57221 */ /* 0x000fe20000010000 */
[----:B------:R-:W-:-:S05]  /*3fd0*/  @P1 SHF.L.U32 R174, R165, 0x10, RZ ;  /* 0x00000010a5ae1819 */ /* 0x000fca00000006ff */
[----:B------:R-:W-:-:S07]  /*3fe0*/  @P1 FADD.FTZ R197, R174, R197 ;  /* 0x000000c5aec51221 */ /* 0x000fce0000010000 */
.L_x_6246:
        /* <DEDUP_REMOVED lines=12> */
.L_x_6255:
[----:B------:R-:W-:-:S07]  /*40b0*/  IMAD.MOV.U32 R171, RZ, RZ, R14 ;  /* 0x000000ffffab7224 */ /* 0x000fce00078e000e */
.L_x_6256:
[----:B------:R-:W-:Y:S05]  /*40c0*/  BSYNC B1 ;  /* 0x0000000000017941 */ /* 0x000fea0003800000 */
.L_x_6254:
        /* <DEDUP_REMOVED lines=16> */
.L_x_6260:
[----:B------:R-:W-:Y:S05]  /*41d0*/  BSYNC B2 ;  /* 0x0000000000027941 */ /* 0x000fea0003800000 */
.L_x_6259:
        /* <DEDUP_REMOVED lines=43> */
.L_x_6258:
[----:B------:R-:W-:Y:S05]  /*4490*/  BSYNC B1 ;  /* 0x0000000000017941 */ /* 0x000fea0003800000 */
.L_x_6257:
        /* <DEDUP_REMOVED lines=16> */
.L_x_6261:
        /* <DEDUP_REMOVED lines=12> */
.L_x_6264:
[----:B------:R-:W-:-:S07]  /*4660*/  IMAD.MOV.U32 R4, RZ, RZ, R14 ;  /* 0x000000ffff047224 */ /* 0x000fce00078e000e */
.L_x_6265:
[----:B------:R-:W-:Y:S05]  /*4670*/  BSYNC B1 ;  /* 0x0000000000017941 */ /* 0x000fea0003800000 */
.L_x_6263:
        /* <DEDUP_REMOVED lines=16> */
.L_x_6269:
[----:B------:R-:W-:Y:S05]  /*4780*/  BSYNC B2 ;  /* 0x0000000000027941 */ /* 0x000fea0003800000 */
.L_x_6268:
        /* <DEDUP_REMOVED lines=43> */
.L_x_6267:
[----:B------:R-:W-:Y:S05]  /*4a40*/  BSYNC B1 ;  /* 0x0000000000017941 */ /* 0x000fea0003800000 */
.L_x_6266:
        /* <DEDUP_REMOVED lines=10> */
.L_x_6262:
        /* <DEDUP_REMOVED lines=12> */
.L_x_6271:
[----:B------:R-:W-:-:S07]  /*4bb0*/  IMAD.MOV.U32 R171, RZ, RZ, R14 ;  /* 0x000000ffffab7224 */ /* 0x000fce00078e000e */
.L_x_6272:
[----:B------:R-:W-:Y:S05]  /*4bc0*/  BSYNC B1 ;  /* 0x0000000000017941 */ /* 0x000fea0003800000 */
.L_x_6270:
        /* <DEDUP_REMOVED lines=16> */
.L_x_6276:
[----:B------:R-:W-:Y:S05]  /*4cd0*/  BSYNC B2 ;  /* 0x0000000000027941 */ /* 0x000fea0003800000 */
.L_x_6275:
        /* <DEDUP_REMOVED lines=43> */
.L_x_6274:
[----:B------:R-:W-:Y:S05]  /*4f90*/  BSYNC B1 ;  /* 0x0000000000017941 */ /* 0x000fea0003800000 */
.L_x_6273:
        /* <DEDUP_REMOVED lines=14> */
.L_x_6277:
[C---:B------:R-:W-:Y:S01]  /*5080*/  ISETP.NE.AND P4, PT, R164.reuse, 0x1, PT ;  /* 0x00000001a400780c */ /* 0x040fe20003f85270 */
[----:B------:R-:W-:Y:S01]  /*5090*/  BSSY B1, `(.L_x_6279) ;  /* 0x000000c000017945 */ /* 0x000fe20003800000 */
[----:B------:R-:W-:-:S11]  /*50a0*/  VIADD R15, R164, 0x1 ;  /* 0x00000001a40f7836 */ /* 0x000fd60000000000 */
[----:B------:R-:W-:Y:S05]  /*50b0*/  @!P4 BRA `(.L_x_6280) ;  /* 0x000000000020c947 */ /* 0x000fea0003800000 */
[----:B------:R-:W-:Y:S01]  /*50c0*/  ISETP.NE.AND P4, PT, R164, 0x2, PT ;  /* 0x00000002a400780c */ /* 0x000fe20003f85270 */
[----:B0-----:R-:W-:-:S12]  /*50d0*/  IMAD.MOV.U32 R3, RZ, RZ, R16 ;  /* 0x000000ffff037224 */ /* 0x001fd800078e0010 */
[----:B------:R-:W-:Y:S05]  /*50e0*/  @!P4 BRA `(.L_x_6281) ;  /* 0x000000000018c947 */ /* 0x000fea0003800000 */
[----:B------:R-:W-:Y:S01]  /*50f0*/  ISETP.NE.AND P4, PT, R164, 0x3, PT ;  /* 0x00000003a400780c */ /* 0x000fe20003f85270 */
[----:B------:R-:W-:-:S12]  /*5100*/  IMAD.MOV.U32 R3, RZ, RZ, R17 ;  /* 0x000000ffff037224 */ /* 0x000fd800078e0011 */
[----:B------:R-:W-:Y:S05]  /*5110*/  @P4 BRA `(.L_x_6281) ;  /* 0x00000000000c4947 */ /* 0x000fea0003800000 */
[----:B------:R-:W-:Y:S01]  /*5120*/  MOV R3, R12 ;  /* 0x0000000c00037202 */ /* 0x000fe20000000f00 */
[----:B------:R-:W-:Y:S06]  /*5130*/  BRA `(.L_x_6281) ;  /* 0x0000000000047947 */ /* 0x000fec0003800000 */
.L_x_6280:
[----:B0-----:R-:W-:-:S07]  /*5140*/  IMAD.MOV.U32 R3, RZ, RZ, R14 ;  /* 0x000000ffff037224 */ /* 0x001fce00078e000e */
.L_x_6281:
[----:B------:R-:W-:Y:S05]  /*5150*/  BSYNC B1 ;  /* 0x0000000000017941 */ /* 0x000fea0003800000 */
.L_x_6279:
        /* <DEDUP_REMOVED lines=16> */
.L_x_6285:
[----:B------:R-:W-:Y:S05]  /*5260*/  BSYNC B2 ;  /* 0x0000000000027941 */ /* 0x000fea0003800000 */
.L_x_6284:
        /* <DEDUP_REMOVED lines=43> */
.L_x_6283:
[----:B------:R-:W-:Y:S05]  /*5520*/  BSYNC B1 ;  /* 0x0000000000017941 */ /* 0x000fea0003800000 */
.L_x_6282:
        /* <DEDUP_REMOVED lines=12> */
.L_x_6278:
        /* <DEDUP_REMOVED lines=12> */
.L_x_6287:
[----:B------:R-:W-:-:S07]  /*56b0*/  IMAD.MOV.U32 R166, RZ, RZ, R14 ;  /* 0x000000ffffa67224 */ /* 0x000fce00078e000e */
.L_x_6288:
[----:B------:R-:W-:Y:S05]  /*56c0*/  BSYNC B1 ;  /* 0x0000000000017941 */ /* 0x000fea0003800000 */
.L_x_6286:
        /* <DEDUP_REMOVED lines=16> */
.L_x_6292:
[----:B------:R-:W-:Y:S05]  /*57d0*/  BSYNC B2 ;  /* 0x0000000000027941 */ /* 0x000fea0003800000 */
.L_x_6291:
        /* <DEDUP_REMOVED lines=41> */
[----:B------:R-:W-:Y:S01]  /*5a70*/  IMAD.MOV.U32 R164, RZ, RZ, RZ ;  /* 0x000000ffffa47224 */ /* 0x000fe200078e00ff */
[----:B------:R-:W-:-:S07]  /*5a80*/  LOP3.LUT R16, R165, UR25, R16, 0x96, !PT ;  /* 0x00000019a5107c12 */ /* 0x000fce000f8e9610 */
.L_x_6290:
[----:B------:R-:W-:Y:S05]  /*5a90*/  BSYNC B1 ;  /* 0x0000000000017941 */ /* 0x000fea0003800000 */
.L_x_6289:
        /* <DEDUP_REMOVED lines=14> */
.L_x_6293:
        /* <DEDUP_REMOVED lines=12> */
.L_x_6296:
[----:B------:R-:W-:-:S07]  /*5c40*/  IMAD.MOV.U32 R2, RZ, RZ, R14 ;  /* 0x000000ffff027224 */ /* 0x000fce00078e000e */
.L_x_6297:
[----:B------:R-:W-:Y:S05]  /*5c50*/  BSYNC B1 ;  /* 0x0000000000017941 */ /* 0x000fea0003800000 */
.L_x_6295:
        /* <DEDUP_REMOVED lines=16> */
.L_x_6301:
[----:B------:R-:W-:Y:S05]  /*5d60*/  BSYNC B2 ;  /* 0x0000000000027941 */ /* 0x000fea0003800000 */
.L_x_6300:
        /* <DEDUP_REMOVED lines=40> */
[----:B------:R-:W-:Y:S01]  /*5ff0*/  IMAD.MOV.U32 R15, RZ, RZ, RZ ;  /* 0x000000ffff0f7224 */ /* 0x000fe200078e00ff */
[----:B------:R-:W-:Y:S02]  /*6000*/  LOP3.LUT R16, R165, UR25, R16, 0x96, !PT ;  /* 0x00000019a5107c12 */ /* 0x000fe4000f8e9610 */
[----:B------:R-:W-:-:S07]  /*6010*/  MOV R12, R164 ;  /* 0x000000a4000c7202 */ /* 0x000fce0000000f00 */
.L_x_6299:
[----:B------:R-:W-:Y:S05]  /*6020*/  BSYNC B1 ;  /* 0x0000000000017941 */ /* 0x000fea0003800000 */
.L_x_6298:
        /* <DEDUP_REMOVED lines=10> */
.L_x_6294:
        /* <DEDUP_REMOVED lines=12> */
.L_x_6303:
[----:B------:R-:W-:-:S07]  /*6190*/  IMAD.MOV.U32 R174, RZ, RZ, R14 ;  /* 0x000000ffffae7224 */ /* 0x000fce00078e000e */
.L_x_6304:
[----:B------:R-:W-:Y:S05]  /*61a0*/  BSYNC B1 ;  /* 0x0000000000017941 */ /* 0x000fea0003800000 */
.L_x_6302:
        /* <DEDUP_REMOVED lines=16> */
.L_x_6308:
[----:B------:R-:W-:Y:S05]  /*62b0*/  BSYNC B2 ;  /* 0x0000000000027941 */ /* 0x000fea0003800000 */
.L_x_6307:
        /* <DEDUP_REMOVED lines=43> */
.L_x_6306:
[----:B------:R-:W-:Y:S05]  /*6570*/  BSYNC B1 ;  /* 0x0000000000017941 */ /* 0x000fea0003800000 */
.L_x_6305:
        /* <DEDUP_REMOVED lines=14> */
.L_x_6309:
        /* <DEDUP_REMOVED lines=12> */
.L_x_6312:
[----:B------:R-:W-:-:S07]  /*6720*/  IMAD.MOV.U32 R0, RZ, RZ, R14 ;  /* 0x000000ffff007224 */ /* 0x000fce00078e000e */
.L_x_6313:
[----:B------:R-:W-:Y:S05]  /*6730*/  BSYNC B1 ;  /* 0x0000000000017941 */ /* 0x000fea0003800000 */
.L_x_6311:
        /* <DEDUP_REMOVED lines=16> */
.L_x_6317:
[----:B------:R-:W-:Y:S05]  /*6840*/  BSYNC B2 ;  /* 0x0000000000027941 */ /* 0x000fea0003800000 */
.L_x_6316:
        /* <DEDUP_REMOVED lines=43> */
.L_x_6315:
[----:B------:R-:W-:Y:S05]  /*6b00*/  BSYNC B1 ;  /* 0x0000000000017941 */ /* 0x000fea0003800000 */
.L_x_6314:
[----:B------:R-:W-:Y:S02]  /*6b10*/  I2FP.F32.U32 R165, R0 ;  /* 0x0000000000a57245 */ /* 0x000fe40000201000 */
[----:B------:R-:W-:-:S03]  /*6b20*/  PRMT R0, R163, 0x7632, R0 ;  /* 0x00007632a3007816 */ /* 0x000fc60000000000 */
[----:B------:R-:W-:Y:S01]  /*6b30*/  FFMA.FTZ R170, R165, R170, 1.1641532182693481445e-10 ;  /* 0x2f000000a5aa7423 */ /* 0x000fe200000100aa */
[----:B------:R-:W-:Y:S02]  /*6b40*/  SHF.L.U32 R167, R0, 0x10, RZ ;  /* 0x0000001000a77819 */ /* 0x000fe400000006ff */
[----:B------:R-:W-:Y:S02]  /*6b50*/  @P1 PRMT R165, R159, 0x7632, R165 ;  /* 0x000076329fa51816 */ /* 0x000fe400000000a5 */
[----:B------:R-:W-:Y:S01]  /*6b60*/  FSETP.GTU.FTZ.AND P2, PT, R170, R169, PT ;  /* 0x000000a9aa00720b */ /* 0x000fe20003f5c000 */
[----:B------:R-:W-:Y:S02]  /*6b70*/  FMUL.FTZ R167, R167, R168 ;  /* 0x000000a8a7a77220 */ /* 0x000fe40000410000 */
[----:B------:R-:W-:Y:S01]  /*6b80*/  @P1 IMAD.U32 R166, R165, 0x10000, RZ ;  /* 0x00010000a5a61824 */ /* 0x000fe200078e00ff */
[----:B------:R-:W-:Y:S02]  /*6b90*/  SEL R0, RZ, 0x1, P2 ;  /* 0x00000001ff007807 */ /* 0x000fe40001000000 */
[----:B------:R-:W-:-:S05]  /*6ba0*/  FSEL R164, R167, RZ, !P2 ;  /* 0x000000ffa7a47208 */ /* 0x000fca0005000000 */
[----:B------:R-:W-:-:S04]  /*6bb0*/  FADD.FTZ R219, R164, R219 ;  /* 0x000000dba4db7221 */ /* 0x000fc80000010000 */
[----:B------:R-:W-:-:S07]  /*6bc0*/  @P1 FADD.FTZ R219, R166, R219 ;  /* 0x000000dba6db1221 */ /* 0x000fce0000010000 */
.L_x_6310:
        /* <DEDUP_REMOVED lines=43> */
[----:B------:R-:W-:Y:S02]  /*6e80*/  LOP3.LUT R165, R164, 0xff00, R165, 0xf8, !PT ;  /* 0x0000ff00a4a57812 */ /* 0x000fe400078ef8a5 */
[----:B------:R-:W-:Y:S01]  /*6e90*/  IADD3 R164, P0, R174, UR34, RZ ;  /* 0x00000022aea47c10 */ /* 0x000fe2000ff1e0ff */
[----:B------:R-:W-:Y:S01]  /*6ea0*/  IMAD.WIDE.U32 R168, R168, 0x10000, RZ ;  /* 0x00010000a8a87825 */ /* 0x000fe200078e00ff */
[----:B------:R-:W-:-:S03]  /*6eb0*/  LOP3.LUT R165, R165, 0xff, R4, 0xf8, !PT ;  /* 0x000000ffa5a57812 */ /* 0x000fc600078ef804 */
[----:B------:R-:W-:Y:S01]  /*6ec0*/  IMAD.WIDE.U32 R166, R166, 0x100, RZ ;  /* 0x00000100a6a67825 */ /* 0x000fe200078e00ff */
[----:B------:R-:W-:Y:S02]  /*6ed0*/  LOP3.LUT R169, R169, R165, R171, 0xfe, !PT ;  /* 0x000000a5a9a97212 */ /* 0x000fe400078efeab */
[----:B------:R-:W-:Y:S02]  /*6ee0*/  IADD3.X R165, R176, UR35, RZ, P0, !PT ;  /* 0x00000023b0a57c10 */ /* 0x000fe400087fe4ff */
[----:B------:R-:W-:Y:S02]  /*6ef0*/  LOP3.LUT R233, R166, R170, R168, 0xfe, !PT ;  /* 0x000000aaa6e97212 */ /* 0x000fe400078efea8 */
[----:B------:R-:W-:Y:S02]  /*6f00*/  LOP3.LUT R167, R169, R167, RZ, 0xfc, !PT ;  /* 0x000000a7a9a77212 */ /* 0x000fe400078efcff */
[----:B------:R-:W-:-:S05]  /*6f10*/  LOP3.LUT R166, R233, 0xff, R8, 0xf8, !PT ;  /* 0x000000ffe9a67812 */ /* 0x000fca00078ef808 */
[----:B------:R3:W-:Y:S02]  /*6f20*/  STG.E.64 desc[UR4][R164.64], R166 ;  /* 0x000000a6a4007986 */ /* 0x0007e4000c101b04 */
.L_x_6318:
[----:B------:R-:W-:-:S07]  /*6f30*/  VIADD R174, R26, 0x100 ;  /* 0x000001001aae7836 */ /* 0x000fce0000000000 */
.L_x_6189:
[----:B------:R-:W-:Y:S05]  /*6f40*/  BSYNC B0 ;  /* 0x0000000000007941 */ /* 0x000fea0003800000 */
.L_x_6188:
[----:B------:R-:W-:Y:S01]  /*6f50*/  LOP3.LUT P0, RZ, R9, 0x100, RZ, 0xc0, !PT ;  /* 0x0000010009ff7812 */ /* 0x000fe2000780c0ff */
[----:B------:R-:W-:-:S12]  /*6f60*/  BSSY B0, `(.L_x_6319) ;  /* 0x00005d0000007945 */ /* 0x000fd80003800000 */
[----:B------:R-:W-:Y:S05]  /*6f70*/  @!P0 BRA `(.L_x_6320) ;  /* 0x0000005c00388947 */ /* 0x000fea0003800000 */
[----:B------:R-:W4:Y:S01]  /*6f80*/  LDC.64 R192, c[0x0][0x228] ;  /* 0x00008a00ffc07b82 */ /* 0x000f220000000a00 */
[----:B------:R-:W-:-:S04]  /*6f90*/  ISETP.NE.U32.AND P1, PT, RZ, UR26, PT ;  /* 0x0000001aff007c0c */ /* 0x000fc8000bf25070 */
[----:B------:R-:W-:-:S03]  /*6fa0*/  ISETP.NE.AND.EX P1, PT, RZ, UR27, PT, P1 ;  /* 0x0000001bff007c0c */ /* 0x000fc6000bf25310 */
[----:B--23--:R-:W2:Y:S01]  /*6fb0*/  LDC.64 R164, c[0x0][0x220] ;  /* 0x00008800ffa47b82 */ /* 0x00cea20000000a00 */
[----:B----4-:R-:W-:-:S04]  /*6fc0*/  ISETP.NE.U32.AND P0, PT, R192, RZ, PT ;  /* 0x000000ffc000720c */ /* 0x010fc80003f05070 */
[----:B------:R-:W-:Y:S01]  /*6fd0*/  ISETP.NE.AND.EX P0, PT, R193, RZ, PT, P0 ;  /* 0x000000ffc100720c */ /* 0x000fe20003f05300 */
[----:B--2---:R-:W-:-:S06]  /*6fe0*/  IMAD.WIDE.U32 R164, R174, 0x10, R164 ;  /* 0x00000010aea47825 */ /* 0x004fcc00078e00a4 */
        /* <DEDUP_REMOVED lines=19> */
.L_x_6322:
[----:B------:R-:W-:-:S07]  /*7120*/  MOV R173, R14 ;  /* 0x0000000e00ad7202 */ /* 0x000fce0000000f00 */
.L_x_6323:
[----:B------:R-:W-:Y:S05]  /*7130*/  BSYNC B1 ;  /* 0x0000000000017941 */ /* 0x000fea0003800000 */
.L_x_6321:
        /* <DEDUP_REMOVED lines=16> */
.L_x_6327:
[----:B------:R-:W-:Y:S05]  /*7240*/  BSYNC B2 ;  /* 0x0000000000027941 */ /* 0x000fea0003800000 */
.L_x_6326:
[C---:B------:R-:W-:Y:S01]  /*7250*/  IMAD.HI.U32 R12, R23.reuse, -0x326172a9, RZ ;  /* 0xcd9e8d57170c7827 */ /* 0x040fe200078e00ff */
        /* <DEDUP_REMOVED lines=42> */
.L_x_6325:
[----:B------:R-:W-:Y:S05]  /*7500*/  BSYNC B1 ;  /* 0x0000000000017941 */ /* 0x000fea0003800000 */
.L_x_6324:
[----:B------:R-:W2:Y:S01]  /*7510*/  LDC R169, c[0x0][0x294] ;  /* 0x0000a500ffa97b82 */ /* 0x000ea20000000800 */
[----:B------:R-:W-:Y:S01]  /*7520*/  I2FP.F32.U32 R15, R173 ;  /* 0x000000ad000f7245 */ /* 0x000fe20000201000 */
[----:B------:R-:W-:Y:S01]  /*7530*/  IMAD.MOV.U32 R170, RZ, RZ, 0x2f800000 ;  /* 0x2f800000ffaa7424 */ /* 0x000fe200078e00ff */
[----:B------:R-:W-:Y:S01]  /*7540*/  ISETP.NE.U32.AND P2, PT, R192, RZ, PT ;  /* 0x000000ffc000720c */ /* 0x000fe20003f45070 */
[C---:B-----5:R-:W-:Y:S01]  /*7550*/  IMAD.U32 R171, R164.reuse, 0x10000, RZ ;  /* 0x00010000a4ab7824 */ /* 0x060fe200078e00ff */
[----:B------:R-:W-:Y:S01]  /*7560*/  LOP3.LUT R9, R9, 0xffffffef, RZ, 0xc0, !PT ;  /* 0xffffffef09097812 */ /* 0x000fe200078ec0ff */
[----:B------:R-:W-:Y:S01]  /*7570*/  FFMA.FTZ R178, R15, R170, 1.1641532182693481445e-10 ;  /* 0x2f0000000fb27423 */ /* 0x000fe200000100aa */
[----:B------:R-:W-:Y:S01]  /*7580*/  ISETP.NE.AND.EX P2, PT, R193, RZ, PT, P2 ;  /* 0x000000ffc100720c */ /* 0x000fe20003f45320 */
[----:B------:R-:W3:Y:S01]  /*7590*/  LDC R168, c[0x0][0x298] ;  /* 0x0000a600ffa87b82 */ /* 0x000ee20000000800 */
[----:B------:R-:W-:Y:S02]  /*75a0*/  PRMT R164, R164, 0x7632, R164 ;  /* 0x00007632a4a47816 */ /* 0x000fe400000000a4 */
[----:B--2---:R-:W-:Y:S01]  /*75b0*/  FSETP.GTU.FTZ.AND P3, PT, R178, R169, PT ;  /* 0x000000a9b200720b */ /* 0x004fe20003f7c000 */
[----:B---3--:R-:W-:-:S12]  /*75c0*/  FMUL.FTZ R171, R171, R168 ;  /* 0x000000a8abab7220 */ /* 0x008fd80000410000 */
        /* <DEDUP_REMOVED lines=9> */
.L_x_6328:
        /* <DEDUP_REMOVED lines=12> */
.L_x_6331:
[----:B------:R-:W-:-:S07]  /*7720*/  IMAD.MOV.U32 R8, RZ, RZ, R14 ;  /* 0x000000ffff087224 */ /* 0x000fce00078e000e */
.L_x_6332:
[----:B------:R-:W-:Y:S05]  /*7730*/  BSYNC B1 ;  /* 0x0000000000017941 */ /* 0x000fea0003800000 */
.L_x_6330:
        /* <DEDUP_REMOVED lines=16> */
.L_x_6336:
[----:B------:R-:W-:Y:S05]  /*7840*/  BSYNC B2 ;  /* 0x0000000000027941 */ /* 0x000fea0003800000 */
.L_x_6335:
        /* <DEDUP_REMOVED lines=43> */
.L_x_6334:
[----:B------:R-:W-:Y:S05]  /*7b00*/  BSYNC B1 ;  /* 0x0000000000017941 */ /* 0x000fea0003800000 */
.L_x_6333:
        /* <DEDUP_REMOVED lines=10> */
.L_x_6329:
        /* <DEDUP_REMOVED lines=12> */
.L_x_6338:
[----:B------:R-:W-:-:S07]  /*7c70*/  IMAD.MOV.U32 R171, RZ, RZ, R14 ;  /* 0x000000ffffab7224 */ /* 0x000fce00078e000e */
.L_x_6339:
[----:B------:R-:W-:Y:S05]  /*7c80*/  BSYNC B1 ;  /* 0x0000000000017941 */ /* 0x000fea0003800000 */
.L_x_6337:
        /* <DEDUP_REMOVED lines=16> */
.L_x_6343:
[----:B------:R-:W-:Y:S05]  /*7d90*/  BSYNC B2 ;  /* 0x0000000000027941 */ /* 0x000fea0003800000 */
.L_x_6342:
        /* <DEDUP_REMOVED lines=44> */
.L_x_6341:
[----:B------:R-:W-:Y:S05]  /*8060*/  BSYNC B1 ;  /* 0x0000000000017941 */ /* 0x000fea0003800000 */
.L_x_6340:
        /* <DEDUP_REMOVED lines=16> */
.L_x_6344:
        /* <DEDUP_REMOVED lines=12> */
.L_x_6347:
[----:B------:R-:W-:-:S07]  /*8230*/  MOV R7, R14 ;  /* 0x0000000e00077202 */ /* 0x000fce0000000f00 */
.L_x_6348:
[----:B------:R-:W-:Y:S05]  /*8240*/  BSYNC B1 ;  /* 0x0000000000017941 */ /* 0x000fea0003800000 */
.L_x_6346:
        /* <DEDUP_REMOVED lines=16> */
.L_x_6352:
[----:B------:R-:W-:Y:S05]  /*8350*/  BSYNC B2 ;  /* 0x0000000000027941 */ /* 0x000fea0003800000 */
.L_x_6351:
        /* <DEDUP_REMOVED lines=43> */
.L_x_6350:
[----:B------:R-:W-:Y:S05]  /*8610*/  BSYNC B1 ;  /* 0x0000000000017941 */ /* 0x000fea0003800000 */
.L_x_6349:
        /* <DEDUP_REMOVED lines=12> */
.L_x_6345:
        /* <DEDUP_REMOVED lines=12> */
.L_x_6354:
[----:B------:R-:W-:-:S07]  /*87a0*/  IMAD.MOV.U32 R164, RZ, RZ, R14 ;  /* 0x000000ffffa47224 */ /* 0x000fce00078e000e */
.L_x_6355:
[----:B------:R-:W-:Y:S05]  /*87b0*/  BSYNC B1 ;  /* 0x0000000000017941 */ /* 0x000fea0003800000 */
.L_x_6353:
        /* <DEDUP_REMOVED lines=16> */
.L_x_6359:
[----:B------:R-:W-:Y:S05]  /*88c0*/  BSYNC B2 ;  /* 0x0000000000027941 */ /* 0x000fea0003800000 */
.L_x_6358:
        /* <DEDUP_REMOVED lines=43> */
.L_x_6357:
[----:B------:R-:W-:Y:S05]  /*8b80*/  BSYNC B1 ;  /* 0x0000000000017941 */ /* 0x000fea0003800000 */
.L_x_6356:
        /* <DEDUP_REMOVED lines=16> */
.L_x_6360:
        /* <DEDUP_REMOVED lines=12> */
.L_x_6363:
[----:B------:R-:W-:-:S07]  /*8d50*/  IMAD.MOV.U32 R6, RZ, RZ, R14 ;  /* 0x000000ffff067224 */ /* 0x000fce00078e000e */
.L_x_6364:
[----:B------:R-:W-:Y:S05]  /*8d60*/  BSYNC B1 ;  /* 0x0000000000017941 */ /* 0x000fea0003800000 */
.L_x_6362:
        /* <DEDUP_REMOVED lines=16> */
.L_x_6368:
[----:B------:R-:W-:Y:S05]  /*8e70*/  BSYNC B2 ;  /* 0x0000000000027941 */ /* 0x000fea0003800000 */
.L_x_6367:
        /* <DEDUP_REMOVED lines=44> */
.L_x_6366:
[----:B------:R-:W-:Y:S05]  /*9140*/  BSYNC B1 ;  /* 0x0000000000017941 */ /* 0x000fea0003800000 */
.L_x_6365:
        /* <DEDUP_REMOVED lines=10> */
.L_x_6361:
        /* <DEDUP_REMOVED lines=12> */
.L_x_6370:
[----:B------:R-:W-:-:S07]  /*92b0*/  MOV R176, R14 ;  /* 0x0000000e00b07202 */ /* 0x000fce0000000f00 */
.L_x_6371:
[----:B------:R-:W-:Y:S05]  /*92c0*/  BSYNC B1 ;  /* 0x0000000000017941 */ /* 0x000fea0003800000 */
.L_x_6369:
        /* <DEDUP_REMOVED lines=16> */
.L_x_6375:
[----:B------:R-:W-:Y:S05]  /*93d0*/  BSYNC B2 ;  /* 0x0000000000027941 */ /* 0x000fea0003800000 */
.L_x_6374:
        /* <DEDUP_REMOVED lines=43> */
.L_x_6373:
[----:B------:R-:W-:Y:S05]  /*9690*/  BSYNC B1 ;  /* 0x0000000000017941 */ /* 0x000fea0003800000 */
.L_x_6372:
        /* <DEDUP_REMOVED lines=16> */
.L_x_6376:
        /* <DEDUP_REMOVED lines=12> */
.L_x_6379:
[----:B------:R-:W-:-:S07]  /*9860*/  MOV R5, R14 ;  /* 0x0000000e00057202 */ /* 0x000fce0000000f00 */
.L_x_6380:
[----:B------:R-:W-:Y:S05]  /*9870*/  BSYNC B1 ;  /* 0x0000000000017941 */ /* 0x000fea0003800000 */
.L_x_6378:
        /* <DEDUP_REMOVED lines=16> */
.L_x_6384:
[----:B------:R-:W-:Y:S05]  /*9980*/  BSYNC B2 ;  /* 0x0000000000027941 */ /* 0x000fea0003800000 */
.L_x_6383:
        /* <DEDUP_REMOVED lines=43> */
.L_x_6382:
[----:B------:R-:W-:Y:S05]  /*9c40*/  BSYNC B1 ;  /* 0x0000000000017941 */ /* 0x000fea0003800000 */
.L_x_6381:
        /* <DEDUP_REMOVED lines=12> */
.L_x_6377:
        /* <DEDUP_REMOVED lines=12> */
.L_x_6386:
[----:B------:R-:W-:-:S07]  /*9dd0*/  IMAD.MOV.U32 R171, RZ, RZ, R14 ;  /* 0x000000ffffab7224 */ /* 0x000fce00078e000e */
.L_x_6387:
[----:B------:R-:W-:Y:S05]  /*9de0*/  BSYNC B1 ;  /* 0x0000000000017941 */ /* 0x000fea0003800000 */
.L_x_6385:
        /* <DEDUP_REMOVED lines=16> */
.L_x_6391:
[----:B------:R-:W-:Y:S05]  /*9ef0*/  BSYNC B2 ;  /* 0x0000000000027941 */ /* 0x000fea0003800000 */
.L_x_6390:
        /* <DEDUP_REMOVED lines=43> */
.L_x_6389:
[----:B------:R-:W-:Y:S05]  /*a1b0*/  BSYNC B1 ;  /* 0x0000000000017941 */ /* 0x000fea0003800000 */
.L_x_6388:
        /* <DEDUP_REMOVED lines=16> */
.L_x_6392:
        /* <DEDUP_REMOVED lines=12> */
.L_x_6395:
[----:B------:R-:W-:-:S07]  /*a380*/  IMAD.MOV.U32 R4, RZ, RZ, R14 ;  /* 0x000000ffff047224 */ /* 0x000fce00078e000e */
.L_x_6396:
[----:B------:R-:W-:Y:S05]  /*a390*/  BSYNC B1 ;  /* 0x0000000000017941 */ /* 0x000fea0003800000 */
.L_x_6394:
        /* <DEDUP_REMOVED lines=16> */
.L_x_6400:
[----:B------:R-:W-:Y:S05]  /*a4a0*/  BSYNC B2 ;  /* 0x0000000000027941 */ /* 0x000fea0003800000 */
.L_x_6399:
        /* <DEDUP_REMOVED lines=43> */
.L_x_6398:
[----:B------:R-:W-:Y:S05]  /*a760*/  BSYNC B1 ;  /* 0x0000000000017941 */ /* 0x000fea0003800000 */
.L_x_6397:
        /* <DEDUP_REMOVED lines=10> */
.L_x_6393:
        /* <DEDUP_REMOVED lines=12> */
.L_x_6402:
[----:B------:R-:W-:-:S07]  /*a8d0*/  IMAD.MOV.U32 R171, RZ, RZ, R14 ;  /* 0x000000ffffab7224 */ /* 0x000fce00078e000e */
.L_x_6403:
[----:B------:R-:W-:Y:S05]  /*a8e0*/  BSYNC B1 ;  /* 0x0000000000017941 */ /* 0x000fea0003800000 */
.L_x_6401:
        /* <DEDUP_REMOVED lines=16> */
.L_x_6407:
[----:B------:R-:W-:Y:S05]  /*a9f0*/  BSYNC B2 ;  /* 0x0000000000027941 */ /* 0x000fea0003800000 */
.L_x_6406:
        /* <DEDUP_REMOVED lines=43> */
.L_x_6405:
[----:B------:R-:W-:Y:S05]  /*acb0*/  BSYNC B1 ;  /* 0x0000000000017941 */ /* 0x000fea0003800000 */
.L_x_6404:
        /* <DEDUP_REMOVED lines=14> */
.L_x_6408:
[C---:B------:R-:W-:Y:S01]  /*ada0*/  ISETP.NE.AND P4, PT, R164.reuse, 0x1, PT ;  /* 0x00000001a400780c */ /* 0x040fe20003f85270 */
[----:B------:R-:W-:Y:S01]  /*adb0*/  BSSY B1, `(.L_x_6410) ;  /* 0x000000c000017945 */ /* 0x000fe20003800000 */
[----:B------:R-:W-:-:S11]  /*adc0*/  VIADD R15, R164, 0x1 ;  /* 0x00000001a40f7836 */ /* 0x000fd60000000000 */
[----:B------:R-:W-:Y:S05]  /*add0*/  @!P4 BRA `(.L_x_6411) ;  /* 0x000000000020c947 */ /* 0x000fea0003800000 */
[----:B------:R-:W-:Y:S01]  /*ade0*/  ISETP.NE.AND P4, PT, R164, 0x2, PT ;  /* 0x00000002a400780c */ /* 0x000fe20003f85270 */
[----:B0-----:R-:W-:-:S12]  /*adf0*/  IMAD.MOV.U32 R3, RZ, RZ, R16 ;  /* 0x000000ffff037224 */ /* 0x001fd800078e0010 */
[----:B------:R-:W-:Y:S05]  /*ae00*/  @!P4 BRA `(.L_x_6412) ;  /* 0x000000000018c947 */ /* 0x000fea0003800000 */
[----:B------:R-:W-:Y:S02]  /*ae10*/  ISETP.NE.AND P4, PT, R164, 0x3, PT ;  /* 0x00000003a400780c */ /* 0x000fe40003f85270 */
[----:B------:R-:W-:-:S11]  /*ae20*/  MOV R3, R17 ;  /* 0x0000001100037202 */ /* 0x000fd60000000f00 */
[----:B------:R-:W-:Y:S05]  /*ae30*/  @P4 BRA `(.L_x_6412) ;  /* 0x00000000000c4947 */ /* 0x000fea0003800000 */
[----:B------:R-:W-:Y:S01]  /*ae40*/  IMAD.MOV.U32 R3, RZ, RZ, R12 ;  /* 0x000000ffff037224 */ /* 0x000fe200078e000c */
[----:B------:R-:W-:Y:S06]  /*ae50*/  BRA `(.L_x_6412) ;  /* 0x0000000000047947 */ /* 0x000fec0003800000 */
.L_x_6411:
[----:B0-----:R-:W-:-:S07]  /*ae60*/  IMAD.MOV.U32 R3, RZ, RZ, R14 ;  /* 0x000000ffff037224 */ /* 0x001fce00078e000e */
.L_x_6412:
[----:B------:R-:W-:Y:S05]  /*ae70*/  BSYNC B1 ;  /* 0x0000000000017941 */ /* 0x000fea0003800000 */
.L_x_6410:
        /* <DEDUP_REMOVED lines=16> */
.L_x_6416:
[----:B------:R-:W-:Y:S05]  /*af80*/  BSYNC B2 ;  /* 0x0000000000027941 */ /* 0x000fea0003800000 */
.L_x_6415:
        /* <DEDUP_REMOVED lines=43> */
.L_x_6414:
[----:B------:R-:W-:Y:S05]  /*b240*/  BSYNC B1 ;  /* 0x0000000000017941 */ /* 0x000fea0003800000 */
.L_x_6413:
[----:B------:R-:W-:Y:S02]  /*b250*/  I2FP.F32.U32 R3, R3 ;  /* 0x0000000300037245 */ /* 0x000fe40000201000 */
[----:B------:R-:W-:-:S04]  /*b260*/  PRMT R164, R162, 0x7632, R164 ;  /* 0x00007632a2a47816 */ /* 0x000fc800000000a4 */
[----:B------:R-:W-:Y:S01]  /*b270*/  SHF.L.U32 R165, R164, 0x10, RZ ;  /* 0x00000010a4a57819 */ /* 0x000fe200000006ff */
[----:B------:R-:W-:-:S04]  /*b280*/  FFMA.FTZ R164, R3, R170, 1.1641532182693481445e-10 ;  /* 0x2f00000003a47423 */ /* 0x000fc800000100aa */
[----:B------:R-:W-:Y:S01]  /*b290*/  FMUL.FTZ R165, R165, R168 ;  /* 0x000000a8a5a57220 */ /* 0x000fe20000410000 */
[----:B------:R-:W-:-:S04]  /*b2a0*/  FSETP.GTU.FTZ.AND P4, PT, R164, R169, PT ;  /* 0x000000a9a400720b */ /* 0x000fc80003f9c000 */
[----:B------:R-:W-:Y:S02]  /*b2b0*/  FSEL R164, R165, RZ, !P4 ;  /* 0x000000ffa5a47208 */ /* 0x000fe40006000000 */
[----:B------:R-:W-:Y:S02]  /*b2c0*/  @P1 PRMT R165, R158, 0x7632, R165 ;  /* 0x000076329ea51816 */ /* 0x000fe400000000a5 */
[----:B------:R-:W-:Y:S01]  /*b2d0*/  SEL R3, RZ, 0x1, P4 ;  /* 0x00000001ff037807 */ /* 0x000fe20002000000 */
[----:B------:R-:W-:Y:S02]  /*b2e0*/  FADD.FTZ R209, R164, R209 ;  /* 0x000000d1a4d17221 */ /* 0x000fe40000010000 */
[----:B------:R-:W-:-:S04]  /*b2f0*/  @P1 IMAD.U32 R166, R165, 0x10000, RZ ;  /* 0x00010000a5a61824 */ /* 0x000fc800078e00ff */
[----:B------:R-:W-:-:S07]  /*b300*/  @P1 FADD.FTZ R209, R166, R209 ;  /* 0x000000d1a6d11221 */ /* 0x000fce0000010000 */
.L_x_6409:
        /* <DEDUP_REMOVED lines=12> */
.L_x_6418:
[----:B------:R-:W-:-:S07]  /*b3d0*/  MOV R166, R14 ;  /* 0x0000000e00a67202 */ /* 0x000fce0000000f00 */
.L_x_6419:
[----:B------:R-:W-:Y:S05]  /*b3e0*/  BSYNC B1 ;  /* 0x0000000000017941 */ /* 0x000fea0003800000 */
.L_x_6417:
        /* <DEDUP_REMOVED lines=16> */
.L_x_6423:
[----:B------:R-:W-:Y:S05]  /*b4f0*/  BSYNC B2 ;  /* 0x0000000000027941 */ /* 0x000fea0003800000 */
.L_x_6422:
        /* <DEDUP_REMOVED lines=43> */
.L_x_6421:
[----:B------:R-:W-:Y:S05]  /*b7b0*/  BSYNC B1 ;  /* 0x0000000000017941 */ /* 0x000fea0003800000 */
.L_x_6420:
        /* <DEDUP_REMOVED lines=14> */
.L_x_6424:
        /* <DEDUP_REMOVED lines=12> */
.L_x_6427:
[----:B------:R-:W-:-:S07]  /*b960*/  MOV R2, R14 ;  /* 0x0000000e00027202 */ /* 0x000fce0000000f00 */
.L_x_6428:
[----:B------:R-:W-:Y:S05]  /*b970*/  BSYNC B1 ;  /* 0x0000000000017941 */ /* 0x000fea0003800000 */
.L_x_6426:
        /* <DEDUP_REMOVED lines=16> */
.L_x_6432:
[----:B------:R-:W-:Y:S05]  /*ba80*/  BSYNC B2 ;  /* 0x0000000000027941 */ /* 0x000fea0003800000 */
.L_x_6431:
        /* <DEDUP_REMOVED lines=43> */
.L_x_6430:
[----:B------:R-:W-:Y:S05]  /*bd40*/  BSYNC B1 ;  /* 0x0000000000017941 */ /* 0x000fea0003800000 */
.L_x_6429:
        /* <DEDUP_REMOVED lines=10> */
.L_x_6425:
        /* <DEDUP_REMOVED lines=12> */
.L_x_6434:
[----:B------:R-:W-:-:S07]  /*beb0*/  IMAD.MOV.U32 R176, RZ, RZ, R14 ;  /* 0x000000ffffb07224 */ /* 0x000fce00078e000e */
.L_x_6435:
[----:B------:R-:W-:Y:S05]  /*bec0*/  BSYNC B1 ;  /* 0x0000000000017941 */ /* 0x000fea0003800000 */
.L_x_6433:
        /* <DEDUP_REMOVED lines=16> */
.L_x_6439:
[----:B------:R-:W-:Y:S05]  /*bfd0*/  BSYNC B2 ;  /* 0x0000000000027941 */ /* 0x000fea0003800000 */
.L_x_6438:
        /* <DEDUP_REMOVED lines=43> */
.L_x_6437:
[----:B------:R-:W-:Y:S05]  /*c290*/  BSYNC B1 ;  /* 0x0000000000017941 */ /* 0x000fea0003800000 */
.L_x_6436:
        /* <DEDUP_REMOVED lines=14> */
.L_x_6440:
        /* <DEDUP_REMOVED lines=12> */
.L_x_6443:
[----:B------:R-:W-:-:S07]  /*c440*/  IMAD.MOV.U32 R0, RZ, RZ, R14 ;  /* 0x000000ffff007224 */ /* 0x000fce00078e000e */
.L_x_6444:
[----:B------:R-:W-:Y:S05]  /*c450*/  BSYNC B1 ;  /* 0x0000000000017941 */ /* 0x000fea0003800000 */
.L_x_6442:
        /* <DEDUP_REMOVED lines=16> */
.L_x_6448:
[----:B------:R-:W-:Y:S05]  /*c560*/  BSYNC B2 ;  /* 0x0000000000027941 */ /* 0x000fea0003800000 */
.L_x_6447:
        /* <DEDUP_REMOVED lines=43> */
.L_x_6446:
[----:B------:R-:W-:Y:S05]  /*c820*/  BSYNC B1 ;  /* 0x0000000000017941 */ /* 0x000fea0003800000 */
.L_x_6445:
[----:B------:R-:W-:Y:S02]  /*c830*/  I2FP.F32.U32 R165, R0 ;  /* 0x0000000000a57245 */ /* 0x000fe40000201000 */
[----:B------:R-:W-:-:S03]  /*c840*/  PRMT R0, R163, 0x7632, R0 ;  /* 0x00007632a3007816 */ /* 0x000fc60000000000 */
[----:B------:R-:W-:Y:S01]  /*c850*/  FFMA.FTZ R170, R165, R170, 1.1641532182693481445e-10 ;  /* 0x2f000000a5aa7423 */ /* 0x000fe200000100aa */
[----:B------:R-:W-:Y:S01]  /*c860*/  @P1 PRMT R165, R159, 0x7632, R165 ;  /* 0x000076329fa51816 */ /* 0x000fe200000000a5 */
[----:B------:R-:W-:-:S03]  /*c870*/  IMAD.U32 R167, R0, 0x10000, RZ ;  /* 0x0001000000a77824 */ /* 0x000fc600078e00ff */
[----:B------:R-:W-:Y:S01]  /*c880*/  FSETP.GTU.FTZ.AND P2, PT, R170, R169, PT ;  /* 0x000000a9aa00720b */ /* 0x000fe20003f5c000 */
[----:B------:R-:W-:Y:S01]  /*c890*/  FMUL.FTZ R167, R167, R168 ;  /* 0x000000a8a7a77220 */ /* 0x000fe20000410000 */
[----:B------:R-:W-:Y:S02]  /*c8a0*/  @P1 SHF.L.U32 R166, R165, 0x10, RZ ;  /* 0x00000010a5a61819 */ /* 0x000fe400000006ff */
[----:B------:R-:W-:Y:S02]  /*c8b0*/  SEL R0, RZ, 0x1, P2 ;  /* 0x00000001ff007807 */ /* 0x000fe40001000000 */
[----:B------:R-:W-:-:S05]  /*c8c0*/  FSEL R164, R167, RZ, !P2 ;  /* 0x000000ffa7a47208 */ /* 0x000fca0005000000 */
[----:B------:R-:W-:-:S04]  /*c8d0*/  FADD.FTZ R223, R164, R223 ;  /* 0x000000dfa4df7221 */ /* 0x000fc80000010000 */
[----:B------:R-:W-:-:S07]  /*c8e0*/  @P1 FADD.FTZ R223, R166, R223 ;  /* 0x000000dfa6df1221 */ /* 0x000fce0000010000 */
.L_x_6441:
        /* <DEDUP_REMOVED lines=34> */
[----:B--2---:R-:W-:Y:S01]  /*cb10*/  IMAD.U32 R165, R2, 0x10000, RZ ;  /* 0x0001000002a57824 */ /* 0x004fe200078e00ff */
        /* <DEDUP_REMOVED lines=9> */
[----:B------:R-:W-:Y:S01]  /*cbb0*/  IMAD.WIDE.U32 R166, R166, 0x10000, RZ ;  /* 0x00010000a6a67825 */ /* 0x000fe200078e00ff */
[----:B------:R-:W-:Y:S02]  /*cbc0*/  IADD3 R170, P0, R176, UR34, RZ ;  /* 0x00000022b0aa7c10 */ /* 0x000fe4000ff1e0ff */
[----:B------:R-:W-:Y:S01]  /*cbd0*/  LOP3.LUT R171, R171, 0xff, R4, 0xf8, !PT ;  /* 0x000000ffabab7812 */ /* 0x000fe200078ef804 */
[----:B------:R-:W-:-:S03]  /*cbe0*/  IMAD.WIDE.U32 R164, R165, 0x100, RZ ;  /* 0x00000100a5a47825 */ /* 0x000fc600078e00ff */
[----:B------:R-:W-:Y:S02]  /*cbf0*/  LOP3.LUT R167, R167, R171, R169, 0xfe, !PT ;  /* 0x000000aba7a77212 */ /* 0x000fe400078efea9 */
[----:B------:R-:W-:Y:S02]  /*cc00*/  LOP3.LUT R233, R164, R168, R166, 0xfe, !PT ;  /* 0x000000a8a4e97212 */ /* 0x000fe400078efea6 */
[----:B------:R-:W-:Y:S02]  /*cc10*/  IADD3.X R171, R178, UR35, RZ, P0, !PT ;  /* 0x00000023b2ab7c10 */ /* 0x000fe400087fe4ff */
[----:B------:R-:W-:Y:S02]  /*cc20*/  LOP3.LUT R164, R233, 0xff, R8, 0xf8, !PT ;  /* 0x000000ffe9a47812 */ /* 0x000fe400078ef808 */
[----:B------:R-:W-:-:S05]  /*cc30*/  LOP3.LUT R165, R167, R165, RZ, 0xfc, !PT ;  /* 0x000000a5a7a57212 */ /* 0x000fca00078efcff */
[----:B------:R3:W-:Y:S02]  /*cc40*/  STG.E.64 desc[UR4][R170.64], R164 ;  /* 0x000000a4aa007986 */ /* 0x0007e4000c101b04 */
.L_x_6449:
[----:B------:R-:W-:-:S07]  /*cc50*/  IADD3 R174, R174, 0x100, RZ ;  /* 0x00000100aeae7810 */ /* 0x000fce0007ffe0ff */
.L_x_6320:
[----:B------:R-:W-:Y:S05]  /*cc60*/  BSYNC B0 ;  /* 0x0000000000007941 */ /* 0x000fea0003800000 */
.L_x_6319:
        /* <DEDUP_REMOVED lines=29> */
.L_x_6453:
[----:B------:R-:W-:-:S07]  /*ce40*/  IMAD.MOV.U32 R25, RZ, RZ, R14 ;  /* 0x000000ffff197224 */ /* 0x000fce00078e000e */
.L_x_6454:
[----:B------:R-:W-:Y:S05]  /*ce50*/  BSYNC B1 ;  /* 0x0000000000017941 */ /* 0x000fea0003800000 */
.L_x_6452:
        /* <DEDUP_REMOVED lines=16> */
.L_x_6458:
[----:B------:R-:W-:Y:S05]  /*cf60*/  BSYNC B2 ;  /* 0x0000000000027941 */ /* 0x000fea0003800000 */
.L_x_6457:
        /* <DEDUP_REMOVED lines=43> */
.L_x_6456:
[----:B------:R-:W-:Y:S05]  /*d220*/  BSYNC B1 ;  /* 0x0000000000017941 */ /* 0x000fea0003800000 */
.L_x_6455:
[----:B------:R-:W2:Y:S01]  /*d230*/  LDC R169, c[0x0][0x294] ;  /* 0x0000a500ffa97b82 */ /* 0x000ea20000000800 */
[----:B------:R-:W-:Y:S01]  /*d240*/  HFMA2.MMA R170, -RZ, RZ, 0.1171875, 0 ;  /* 0x2f800000ffaa7435 */ /* 0x000fe200000001ff */
[----:B------:R-:W-:Y:S01]  /*d250*/  I2FP.F32.U32 R15, R25 ;  /* 0x00000019000f7245 */ /* 0x000fe20000201000 */
[----:B-----5:R-:W-:Y:S01]  /*d260*/  IMAD.U32 R25, R164, 0x10000, RZ ;  /* 0x00010000a4197824 */ /* 0x020fe200078e00ff */
[----:B------:R-:W-:Y:S02]  /*d270*/  ISETP.NE.U32.AND P2, PT, R188, RZ, PT ;  /* 0x000000ffbc00720c */ /* 0x000fe40003f45070 */
[----:B------:R-:W-:Y:S02]  /*d280*/  LOP3.LUT R9, R9, 0xffffffef, RZ, 0xc0, !PT ;  /* 0xffffffef09097812 */ /* 0x000fe400078ec0ff */
[----:B------:R-:W3:Y:S01]  /*d290*/  LDC R168, c[0x0][0x298] ;  /* 0x0000a600ffa87b82 */ /* 0x000ee20000000800 */
[----:B------:R-:W-:Y:S02]  /*d2a0*/  ISETP.NE.AND.EX P2, PT, R189, RZ, PT, P2 ;  /* 0x000000ffbd00720c */ /* 0x000fe40003f45320 */
[----:B------:R-:W-:Y:S01]  /*d2b0*/  FFMA.FTZ R178, R15, R170, 1.1641532182693481445e-10 ;  /* 0x2f0000000fb27423 */ /* 0x000fe200000100aa */
[----:B------:R-:W-:-:S04]  /*d2c0*/  PRMT R164, R164, 0x7632, R164 ;  /* 0x00007632a4a47816 */ /* 0x000fc800000000a4 */
[----:B--2---:R-:W-:Y:S01]  /*d2d0*/  FSETP.GTU.FTZ.AND P3, PT, R178, R169, PT ;  /* 0x000000a9b200720b */ /* 0x004fe20003f7c000 */
[----:B---3--:R-:W-:-:S12]  /*d2e0*/  FMUL.FTZ R25, R25, R168 ;  /* 0x000000a819197220 */ /* 0x008fd80000410000 */
        /* <DEDUP_REMOVED lines=9> */
.L_x_6459:
        /* <DEDUP_REMOVED lines=12> */
.L_x_6462:
[----:B------:R-:W-:-:S07]  /*d440*/  MOV R8, R14 ;  /* 0x0000000e00087202 */ /* 0x000fce0000000f00 */
.L_x_6463:
[----:B------:R-:W-:Y:S05]  /*d450*/  BSYNC B1 ;  /* 0x0000000000017941 */ /* 0x000fea0003800000 */
.L_x_6461:
        /* <DEDUP_REMOVED lines=16> */
.L_x_6467:
[----:B------:R-:W-:Y:S05]  /*d560*/  BSYNC B2 ;  /* 0x0000000000027941 */ /* 0x000fea0003800000 */
.L_x_6466:
        /* <DEDUP_REMOVED lines=43> */
.L_x_6465:
[----:B------:R-:W-:Y:S05]  /*d820*/  BSYNC B1 ;  /* 0x0000000000017941 */ /* 0x000fea0003800000 */
.L_x_6464:
        /* <DEDUP_REMOVED lines=10> */
.L_x_6460:
        /* <DEDUP_REMOVED lines=12> */
.L_x_6469:
[----:B------:R-:W-:-:S07]  /*d990*/  IMAD.MOV.U32 R25, RZ, RZ, R14 ;  /* 0x000000ffff197224 */ /* 0x000fce00078e000e */
.L_x_6470:
[----:B------:R-:W-:Y:S05]  /*d9a0*/  BSYNC B1 ;  /* 0x0000000000017941 */ /* 0x000fea0003800000 */
.L_x_6468:
        /* <DEDUP_REMOVED lines=16> */
.L_x_6474:
[----:B------:R-:W-:Y:S05]  /*dab0*/  BSYNC B2 ;  /* 0x0000000000027941 */ /* 0x000fea0003800000 */
.L_x_6473:
        /* <DEDUP_REMOVED lines=44> */
.L_x_6472:
[----:B------:R-:W-:Y:S05]  /*dd80*/  BSYNC B1 ;  /* 0x0000000000017941 */ /* 0x000fea0003800000 */
.L_x_6471:
        /* <DEDUP_REMOVED lines=16> */
.L_x_6475:
        /* <DEDUP_REMOVED lines=12> */
.L_x_6478:
[----:B------:R-:W-:-:S07]  /*df50*/  IMAD.MOV.U32 R7, RZ, RZ, R14 ;  /* 0x000000ffff077224 */ /* 0x000fce00078e000e */
.L_x_6479:
[----:B------:R-:W-:Y:S05]  /*df60*/  BSYNC B1 ;  /* 0x0000000000017941 */ /* 0x000fea0003800000 */
.L_x_6477:
        /* <DEDUP_REMOVED lines=16> */
.L_x_6483:
[----:B------:R-:W-:Y:S05]  /*e070*/  BSYNC B2 ;  /* 0x0000000000027941 */ /* 0x000fea0003800000 */
.L_x_6482:
        /* <DEDUP_REMOVED lines=43> */
.L_x_6481:
[----:B------:R-:W-:Y:S05]  /*e330*/  BSYNC B1 ;  /* 0x0000000000017941 */ /* 0x000fea0003800000 */
.L_x_6480:
        /* <DEDUP_REMOVED lines=12> */
.L_x_6476:
        /* <DEDUP_REMOVED lines=12> */
.L_x_6485:
[----:B------:R-:W-:-:S07]  /*e4c0*/  MOV R164, R14 ;  /* 0x0000000e00a47202 */ /* 0x000fce0000000f00 */
.L_x_6486:
[----:B------:R-:W-:Y:S05]  /*e4d0*/  BSYNC B1 ;  /* 0x0000000000017941 */ /* 0x000fea0003800000 */
.L_x_6484:
        /* <DEDUP_REMOVED lines=16> */
.L_x_6490:
[----:B------:R-:W-:Y:S05]  /*e5e0*/  BSYNC B2 ;  /* 0x0000000000027941 */ /* 0x000fea0003800000 */
.L_x_6489:
        /* <DEDUP_REMOVED lines=43> */
.L_x_6488:
[----:B------:R-:W-:Y:S05]  /*e8a0*/  BSYNC B1 ;  /* 0x0000000000017941 */ /* 0x000fea0003800000 */
.L_x_6487:
        /* <DEDUP_REMOVED lines=16> */
.L_x_6491:
        /* <DEDUP_REMOVED lines=12> */
.L_x_6494:
[----:B------:R-:W-:-:S07]  /*ea70*/  MOV R6, R14 ;  /* 0x0000000e00067202 */ /* 0x000fce0000000f00 */
.L_x_6495:
[----:B------:R-:W-:Y:S05]  /*ea80*/  BSYNC B1 ;  /* 0x0000000000017941 */ /* 0x000fea0003800000 */
.L_x_6493:
        /* <DEDUP_REMOVED lines=16> */
.L_x_6499:
[----:B------:R-:W-:Y:S05]  /*eb90*/  BSYNC B2 ;  /* 0x0000000000027941 */ /* 0x000fea0003800000 */
.L_x_6498:
        /* <DEDUP_REMOVED lines=44> */
.L_x_6497:
[----:B------:R-:W-:Y:S05]  /*ee60*/  BSYNC B1 ;  /* 0x0000000000017941 */ /* 0x000fea0003800000 */
.L_x_6496:
        /* <DEDUP_REMOVED lines=10> */
.L_x_6492:
        /* <DEDUP_REMOVED lines=12> */
.L_x_6501:
[----:B------:R-:W-:-:S07]  /*efd0*/  IMAD.MOV.U32 R176, RZ, RZ, R14 ;  /* 0x000000ffffb07224 */ /* 0x000fce00078e000e */
.L_x_6502:
[----:B------:R-:W-:Y:S05]  /*efe0*/  BSYNC B1 ;  /* 0x0000000000017941 */ /* 0x000fea0003800000 */
.L_x_6500:
        /* <DEDUP_REMOVED lines=16> */
.L_x_6506:
[----:B------:R-:W-:Y:S05]  /*f0f0*/  BSYNC B2 ;  /* 0x0000000000027941 */ /* 0x000fea0003800000 */
.L_x_6505:
        /* <DEDUP_REMOVED lines=43> */
.L_x_6504:
[----:B------:R-:W-:Y:S05]  /*f3b0*/  BSYNC B1 ;  /* 0x0000000000017941 */ /* 0x000fea0003800000 */
.L_x_6503:
        /* <DEDUP_REMOVED lines=16> */
.L_x_6507:
        /* <DEDUP_REMOVED lines=12> */
.L_x_6510:
[----:B------:R-:W-:-:S07]  /*f580*/  IMAD.MOV.U32 R5, RZ, RZ, R14 ;  /* 0x000000ffff057224 */ /* 0x000fce00078e000e */
.L_x_6511:
[----:B------:R-:W-:Y:S05]  /*f590*/  BSYNC B1 ;  /* 0x0000000000017941 */ /* 0x000fea0003800000 */
.L_x_6509:
        /* <DEDUP_REMOVED lines=16> */
.L_x_6515:
[----:B------:R-:W-:Y:S05]  /*f6a0*/  BSYNC B2 ;  /* 0x0000000000027941 */ /* 0x000fea0003800000 */
.L_x_6514:
        /* <DEDUP_REMOVED lines=43> */
.L_x_6513:
[----:B------:R-:W-:Y:S05]  /*f960*/  BSYNC B1 ;  /* 0x0000000000017941 */ /* 0x000fea0003800000 */
.L_x_6512:
        /* <DEDUP_REMOVED lines=12> */
.L_x_6508:
        /* <DEDUP_REMOVED lines=12> */
.L_x_6517:
[----:B------:R-:W-:-:S07]  /*faf0*/  MOV R171, R14 ;  /* 0x0000000e00ab7202 */ /* 0x000fce0000000f00 */
.L_x_6518:
[----:B------:R-:W-:Y:S05]  /*fb00*/  BSYNC B1 ;  /* 0x0000000000017941 */ /* 0x000fea0003800000 */
.L_x_6516:
        /* <DEDUP_REMOVED lines=16> */
.L_x_6522:
[----:B------:R-:W-:Y:S05]  /*fc10*/  BSYNC B2 ;  /* 0x0000000000027941 */ /* 0x000fea0003800000 */
.L_x_6521:
        /* <DEDUP_REMOVED lines=43> */
.L_x_6520:
[----:B------:R-:W-:Y:S05]  /*fed0*/  BSYNC B1 ;  /* 0x0000000000017941 */ /* 0x000fea0003800000 */
.L_x_6519:
        /* <DEDUP_REMOVED lines=16> */
.L_x_6523:
        /* <DEDUP_REMOVED lines=12> */
.L_x_6526:
[----:B------:R-:W-:-:S07]  /*100a0*/  MOV R4, R14 ;  /* 0x0000000e00047202 */ /* 0x000fce0000000f00 */
.L_x_6527:
[----:B------:R-:W-:Y:S05]  /*100b0*/  BSYNC B1 ;  /* 0x0000000000017941 */ /* 0x000fea0003800000 */
.L_x_6525:
        /* <DEDUP_REMOVED lines=16> */
.L_x_6531:
[----:B------:R-:W-:Y:S05]  /*101c0*/  BSYNC B2 ;  /* 0x0000000000027941 */ /* 0x000fea0003800000 */
.L_x_6530:
        /* <DEDUP_REMOVED lines=43> */
.L_x_6529:
[----:B------:R-:W-:Y:S05]  /*10480*/  BSYNC B1 ;  /* 0x0000000000017941 */ /* 0x000fea0003800000 */
.L_x_6528:
        /* <DEDUP_REMOVED lines=10> */
.L_x_6524:
        /* <DEDUP_REMOVED lines=12> */
.L_x_6533:
[----:B------:R-:W-:-:S07]  /*105f0*/  IMAD.MOV.U32 R171, RZ, RZ, R14 ;  /* 0x000000ffffab7224 */ /* 0x000fce00078e000e */
.L_x_6534:
[----:B------:R-:W-:Y:S05]  /*10600*/  BSYNC B1 ;  /* 0x0000000000017941 */ /* 0x000fea0003800000 */
.L_x_6532:
        /* <DEDUP_REMOVED lines=16> */
.L_x_6538:
[----:B------:R-:W-:Y:S05]  /*10710*/  BSYNC B2 ;  /* 0x0000000000027941 */ /* 0x000fea0003800000 */
.L_x_6537:
        /* <DEDUP_REMOVED lines=43> */
.L_x_6536:
[----:B------:R-:W-:Y:S05]  /*109d0*/  BSYNC B1 ;  /* 0x0000000000017941 */ /* 0x000fea0003800000 */
.L_x_6535:
        /* <DEDUP_REMOVED lines=14> */
.L_x_6539:
[C---:B------:R-:W-:Y:S01]  /*10ac0*/  ISETP.NE.AND P4, PT, R164.reuse, 0x1, PT ;  /* 0x00000001a400780c */ /* 0x040fe20003f85270 */
[----:B------:R-:W-:Y:S01]  /*10ad0*/  BSSY B1, `(.L_x_6541) ;  /* 0x000000c000017945 */ /* 0x000fe20003800000 */
[----:B------:R-:W-:-:S11]  /*10ae0*/  IADD3 R15, R164, 0x1, RZ ;  /* 0x00000001a40f7810 */ /* 0x000fd60007ffe0ff */
        /* <DEDUP_REMOVED lines=9> */
.L_x_6542:
[----:B0-----:R-:W-:-:S07]  /*10b80*/  IMAD.MOV.U32 R3, RZ, RZ, R14 ;  /* 0x000000ffff037224 */ /* 0x001fce00078e000e */
.L_x_6543:
[----:B------:R-:W-:Y:S05]  /*10b90*/  BSYNC B1 ;  /* 0x0000000000017941 */ /* 0x000fea0003800000 */
.L_x_6541:
        /* <DEDUP_REMOVED lines=16> */
.L_x_6547:
[----:B------:R-:W-:Y:S05]  /*10ca0*/  BSYNC B2 ;  /* 0x0000000000027941 */ /* 0x000fea0003800000 */
.L_x_6546:
        /* <DEDUP_REMOVED lines=43> */
.L_x_6545:
[----:B------:R-:W-:Y:S05]  /*10f60*/  BSYNC B1 ;  /* 0x0000000000017941 */ /* 0x000fea0003800000 */
.L_x_6544:
        /* <DEDUP_REMOVED lines=12> */
.L_x_6540:
        /* <DEDUP_REMOVED lines=12> */
.L_x_6549:
[----:B------:R-:W-:-:S07]  /*110f0*/  IMAD.MOV.U32 R166, RZ, RZ, R14 ;  /* 0x000000ffffa67224 */ /* 0x000fce00078e000e */
.L_x_6550:
[----:B------:R-:W-:Y:S05]  /*11100*/  BSYNC B1 ;  /* 0x0000000000017941 */ /* 0x000fea0003800000 */
.L_x_6548:
        /* <DEDUP_REMOVED lines=16> */
.L_x_6554:
[----:B------:R-:W-:Y:S05]  /*11210*/  BSYNC B2 ;  /* 0x0000000000027941 */ /* 0x000fea0003800000 */
.L_x_6553:
        /* <DEDUP_REMOVED lines=43> */
.L_x_6552:
[----:B------:R-:W-:Y:S05]  /*114d0*/  BSYNC B1 ;  /* 0x0000000000017941 */ /* 0x000fea0003800000 */
.L_x_6551:
        /* <DEDUP_REMOVED lines=14> */
.L_x_6555:
        /* <DEDUP_REMOVED lines=12> */
.L_x_6558:
[----:B------:R-:W-:-:S07]  /*11680*/  IMAD.MOV.U32 R2, RZ, RZ, R14 ;  /* 0x000000ffff027224 */ /* 0x000fce00078e000e */
.L_x_6559:
[----:B------:R-:W-:Y:S05]  /*11690*/  BSYNC B1 ;  /* 0x0000000000017941 */ /* 0x000fea0003800000 */
.L_x_6557:
        /* <DEDUP_REMOVED lines=16> */
.L_x_6563:
[----:B------:R-:W-:Y:S05]  /*117a0*/  BSYNC B2 ;  /* 0x0000000000027941 */ /* 0x000fea0003800000 */
.L_x_6562:
        /* <DEDUP_REMOVED lines=43> */
.L_x_6561:
[----:B------:R-:W-:Y:S05]  /*11a60*/  BSYNC B1 ;  /* 0x0000000000017941 */ /* 0x000fea0003800000 */
.L_x_6560:
        /* <DEDUP_REMOVED lines=10> */
.L_x_6556:
        /* <DEDUP_REMOVED lines=12> */
.L_x_6565:
[----:B------:R-:W-:-:S07]  /*11bd0*/  MOV R176, R14 ;  /* 0x0000000e00b07202 */ /* 0x000fce0000000f00 */
.L_x_6566:
[----:B------:R-:W-:Y:S05]  /*11be0*/  BSYNC B1 ;  /* 0x0000000000017941 */ /* 0x000fea0003800000 */
.L_x_6564:
        /* <DEDUP_REMOVED lines=16> */
.L_x_6570:
[----:B------:R-:W-:Y:S05]  /*11cf0*/  BSYNC B2 ;  /* 0x0000000000027941 */ /* 0x000fea0003800000 */
.L_x_6569:
        /* <DEDUP_REMOVED lines=43> */
.L_x_6568:
[----:B------:R-:W-:Y:S05]  /*11fb0*/  BSYNC B1 ;  /* 0x0000000000017941 */ /* 0x000fea0003800000 */
.L_x_6567:
        /* <DEDUP_REMOVED lines=14> */
.L_x_6571:
        /* <DEDUP_REMOVED lines=12> */
.L_x_6574:
[----:B------:R-:W-:-:S07]  /*12160*/  MOV R0, R14 ;  /* 0x0000000e00007202 */ /* 0x000fce0000000f00 */
.L_x_6575:
[----:B------:R-:W-:Y:S05]  /*12170*/  BSYNC B1 ;  /* 0x0000000000017941 */ /* 0x000fea0003800000 */
.L_x_6573:
        /* <DEDUP_REMOVED lines=16> */
.L_x_6579:
[----:B------:R-:W-:Y:S05]  /*12280*/  BSYNC B2 ;  /* 0x0000000000027941 */ /* 0x000fea0003800000 */
.L_x_6578:
        /* <DEDUP_REMOVED lines=43> */
.L_x_6577:
[----:B------:R-:W-:Y:S05]  /*12540*/  BSYNC B1 ;  /* 0x0000000000017941 */ /* 0x000fea0003800000 */
.L_x_6576:
[----:B------:R-:W-:Y:S02]  /*12550*/  I2FP.F32.U32 R165, R0 ;  /* 0x0000000000a57245 */ /* 0x000fe40000201000 */
[----:B------:R-:W-:-:S03]  /*12560*/  PRMT R0, R163, 0x7632, R0 ;  /* 0x00007632a3007816 */ /* 0x000fc60000000000 */
[----:B------:R-:W-:Y:S01]  /*12570*/  FFMA.FTZ R170, R165, R170, 1.1641532182693481445e-10 ;  /* 0x2f000000a5aa7423 */ /* 0x000fe200000100aa */
[----:B------:R-:W-:Y:S01]  /*12580*/  @P1 PRMT R165, R159, 0x7632, R165 ;  /* 0x000076329fa51816 */ /* 0x000fe200000000a5 */
[----:B------:R-:W-:-:S03]  /*12590*/  IMAD.U32 R167, R0, 0x10000, RZ ;  /* 0x0001000000a77824 */ /* 0x000fc600078e00ff */
[----:B------:R-:W-:Y:S01]  /*125a0*/  FSETP.GTU.FTZ.AND P2, PT, R170, R169, PT ;  /* 0x000000a9aa00720b */ /* 0x000fe20003f5c000 */
[----:B------:R-:W-:Y:S01]  /*125b0*/  FMUL.FTZ R167, R167, R168 ;  /* 0x000000a8a7a77220 */ /* 0x000fe20000410000 */
[----:B------:R-:W-:Y:S02]  /*125c0*/  @P1 IMAD.U32 R166, R165, 0x10000, RZ ;  /* 0x00010000a5a61824 */ /* 0x000fe400078e00ff */
[----:B------:R-:W-:Y:S02]  /*125d0*/  SEL R0, RZ, 0x1, P2 ;  /* 0x00000001ff007807 */ /* 0x000fe40001000000 */
[----:B------:R-:W-:-:S05]  /*125e0*/  FSEL R164, R167, RZ, !P2 ;  /* 0x000000ffa7a47208 */ /* 0x000fca0005000000 */
[----:B------:R-:W-:-:S04]  /*125f0*/  FADD.FTZ R227, R164, R227 ;  /* 0x000000e3a4e37221 */ /* 0x000fc80000010000 */
[----:B------:R-:W-:-:S07]  /*12600*/  @P1 FADD.FTZ R227, R166, R227 ;  /* 0x000000e3a6e31221 */ /* 0x000fce0000010000 */
.L_x_6572:
        /* <DEDUP_REMOVED lines=54> */
.L_x_6580:
[----:B------:R-:W-:-:S07]  /*12970*/  VIADD R174, R174, 0x100 ;  /* 0x00000100aeae7836 */ /* 0x000fce0000000000 */
.L_x_6451:
[----:B------:R-:W-:Y:S05]  /*12980*/  BSYNC B0 ;  /* 0x0000000000007941 */ /* 0x000fea0003800000 */
.L_x_6450:
        /* <DEDUP_REMOVED lines=29> */
.L_x_6584:
[----:B------:R-:W-:-:S07]  /*12b60*/  IMAD.MOV.U32 R176, RZ, RZ, R14 ;  /* 0x000000ffffb07224 */ /* 0x000fce00078e000e */
.L_x_6585:
[----:B------:R-:W-:Y:S05]  /*12b70*/  BSYNC B1 ;  /* 0x0000000000017941 */ /* 0x000fea0003800000 */
.L_x_6583:
        /* <DEDUP_REMOVED lines=16> */
.L_x_6589:
[----:B------:R-:W-:Y:S05]  /*12c80*/  BSYNC B2 ;  /* 0x0000000000027941 */ /* 0x000fea0003800000 */
.L_x_6588:
        /* <DEDUP_REMOVED lines=43> */
.L_x_6587:
[----:B------:R-:W-:Y:S05]  /*12f40*/  BSYNC B1 ;  /* 0x0000000000017941 */ /* 0x000fea0003800000 */
.L_x_6586:
        /* <DEDUP_REMOVED lines=21> */
.L_x_6590:
        /* <DEDUP_REMOVED lines=12> */
.L_x_6593:
[----:B------:R-:W-:-:S07]  /*13160*/  IMAD.MOV.U32 R8, RZ, RZ, R14 ;  /* 0x000000ffff087224 */ /* 0x000fce00078e000e */
.L_x_6594:
[----:B------:R-:W-:Y:S05]  /*13170*/  BSYNC B1 ;  /* 0x0000000000017941 */ /* 0x000fea0003800000 */
.L_x_6592:
        /* <DEDUP_REMOVED lines=16> */
.L_x_6598:
[----:B------:R-:W-:Y:S05]  /*13280*/  BSYNC B2 ;  /* 0x0000000000027941 */ /* 0x000fea0003800000 */
.L_x_6597:
        /* <DEDUP_REMOVED lines=43> */
.L_x_6596:
[----:B------:R-:W-:Y:S05]  /*13540*/  BSYNC B1 ;  /* 0x0000000000017941 */ /* 0x000fea0003800000 */
.L_x_6595:
        /* <DEDUP_REMOVED lines=10> */
.L_x_6591:
        /* <DEDUP_REMOVED lines=12> */
.L_x_6600:
[----:B------:R-:W-:-:S07]  /*136b0*/  MOV R171, R14 ;  /* 0x0000000e00ab7202 */ /* 0x000fce0000000f00 */
.L_x_6601:
[----:B------:R-:W-:Y:S05]  /*136c0*/  BSYNC B1 ;  /* 0x0000000000017941 */ /* 0x000fea0003800000 */
.L_x_6599:
        /* <DEDUP_REMOVED lines=16> */
.L_x_6605:
[----:B------:R-:W-:Y:S05]  /*137d0*/  BSYNC B2 ;  /* 0x0000000000027941 */ /* 0x000fea0003800000 */
.L_x_6604:
        /* <DEDUP_REMOVED lines=44> */
.L_x_6603:
[----:B------:R-:W-:Y:S05]  /*13aa0*/  BSYNC B1 ;  /* 0x0000000000017941 */ /* 0x000fea0003800000 */
.L_x_6602:
        /* <DEDUP_REMOVED lines=16> */
.L_x_6606:
        /* <DEDUP_REMOVED lines=12> */
.L_x_6609:
[----:B------:R-:W-:-:S07]  /*13c70*/  IMAD.MOV.U32 R7, RZ, RZ, R14 ;  /* 0x000000ffff077224 */ /* 0x000fce00078e000e */
.L_x_6610:
[----:B------:R-:W-:Y:S05]  /*13c80*/  BSYNC B1 ;  /* 0x0000000000017941 */ /* 0x000fea0003800000 */
.L_x_6608:
        /* <DEDUP_REMOVED lines=16> */
.L_x_6614:
[----:B------:R-:W-:Y:S05]  /*13d90*/  BSYNC B2 ;  /* 0x0000000000027941 */ /* 0x000fea0003800000 */
.L_x_6613:
        /* <DEDUP_REMOVED lines=43> */
.L_x_6612:
[----:B------:R-:W-:Y:S05]  /*14050*/  BSYNC B1 ;  /* 0x0000000000017941 */ /* 0x000fea0003800000 */
.L_x_6611:
        /* <DEDUP_REMOVED lines=12> */
.L_x_6607:
        /* <DEDUP_REMOVED lines=12> */
.L_x_6616:
[----:B------:R-:W-:-:S07]  /*141e0*/  IMAD.MOV.U32 R164, RZ, RZ, R14 ;  /* 0x000000ffffa47224 */ /* 0x000fce00078e000e */
.L_x_6617:
[----:B------:R-:W-:Y:S05]  /*141f0*/  BSYNC B1 ;  /* 0x0000000000017941 */ /* 0x000fea0003800000 */
.L_x_6615:
        /* <DEDUP_REMOVED lines=16> */
.L_x_6621:
[----:B------:R-:W-:Y:S05]  /*14300*/  BSYNC B2 ;  /* 0x0000000000027941 */ /* 0x000fea0003800000 */
.L_x_6620:
        /* <DEDUP_REMOVED lines=43> */
.L_x_6619:
[----:B------:R-:W-:Y:S05]  /*145c0*/  BSYNC B1 ;  /* 0x0000000000017941 */ /* 0x000fea0003800000 */
.L_x_6618:
        /* <DEDUP_REMOVED lines=16> */
.L_x_6622:
        /* <DEDUP_REMOVED lines=12> */
.L_x_6625:
[----:B------:R-:W-:-:S07]  /*14790*/  IMAD.MOV.U32 R6, RZ, RZ, R14 ;  /* 0x000000ffff067224 */ /* 0x000fce00078e000e */
.L_x_6626:
[----:B------:R-:W-:Y:S05]  /*147a0*/  BSYNC B1 ;  /* 0x0000000000017941 */ /* 0x000fea0003800000 */
.L_x_6624:
        /* <DEDUP_REMOVED lines=16> */
.L_x_6630:
[----:B------:R-:W-:Y:S05]  /*148b0*/  BSYNC B2 ;  /* 0x0000000000027941 */ /* 0x000fea0003800000 */
.L_x_6629:
        /* <DEDUP_REMOVED lines=37> */
[----:B------:R-:W-:Y:S01]  /*14b10*/  IMAD.WIDE.U32 R184, R184, -0x326172a9, RZ ;  /* 0xcd9e8d57b8b87825 */ /* 0x000fe200078e00ff */
[----:B------:R-:W-:-:S03]  /*14b20*/  HFMA2.MMA R15, -RZ, RZ, 0, 0 ;  /* 0x00000000ff0f7435 */ /* 0x000fc600000001ff */
[----:B------:R-:W-:Y:S01]  /*14b30*/  IMAD.WIDE.U32 R164, R164, -0x2daee0ad, RZ ;  /* 0xd2511f53a4a47825 */ /* 0x000fe200078e00ff */
[----:B------:R-:W-:-:S03]  /*14b40*/  LOP3.LUT R17, R185, UR24, R14, 0x96, !PT ;  /* 0x00000018b9117c12 */ /* 0x000fc6000f8e960e */
[----:B------:R-:W-:Y:S01]  /*14b50*/  IMAD.MOV.U32 R14, RZ, RZ, R184 ;  /* 0x000000ffff0e7224 */ /* 0x000fe200078e00b8 */
[----:B------:R-:W-:Y:S01]  /*14b60*/  LOP3.LUT R16, R165, UR25, R16, 0x96, !PT ;  /* 0x00000019a5107c12 */ /* 0x000fe2000f8e9610 */
[----:B------:R-:W-:-:S07]  /*14b70*/  IMAD.MOV.U32 R12, RZ, RZ, R164 ;  /* 0x000000ffff0c7224 */ /* 0x000fce00078e00a4 */
.L_x_6628:
[----:B------:R-:W-:Y:S05]  /*14b80*/  BSYNC B1 ;  /* 0x0000000000017941 */ /* 0x000fea0003800000 */
.L_x_6627:
        /* <DEDUP_REMOVED lines=10> */
.L_x_6623:
        /* <DEDUP_REMOVED lines=12> */
.L_x_6632:
[----:B------:R-:W-:-:S07]  /*14cf0*/  IMAD.MOV.U32 R176, RZ, RZ, R14 ;  /* 0x000000ffffb07224 */ /* 0x000fce00078e000e */
.L_x_6633:
[----:B------:R-:W-:Y:S05]  /*14d00*/  BSYNC B1 ;  /* 0x0000000000017941 */ /* 0x000fea0003800000 */
.L_x_6631:
        /* <DEDUP_REMOVED lines=16> */
.L_x_6637:
[----:B------:R-:W-:Y:S05]  /*14e10*/  BSYNC B2 ;  /* 0x0000000000027941 */ /* 0x000fea0003800000 */
.L_x_6636:
        /* <DEDUP_REMOVED lines=43> */
.L_x_6635:
[----:B------:R-:W-:Y:S05]  /*150d0*/  BSYNC B1 ;  /* 0x0000000000017941 */ /* 0x000fea0003800000 */
.L_x_6634:
        /* <DEDUP_REMOVED lines=16> */
.L_x_6638:
        /* <DEDUP_REMOVED lines=12> */
.L_x_6641:
[----:B------:R-:W-:-:S07]  /*152a0*/  IMAD.MOV.U32 R5, RZ, RZ, R14 ;  /* 0x000000ffff057224 */ /* 0x000fce00078e000e */
.L_x_6642:
[----:B------:R-:W-:Y:S05]  /*152b0*/  BSYNC B1 ;  /* 0x0000000000017941 */ /* 0x000fea0003800000 */
.L_x_6640:
        /* <DEDUP_REMOVED lines=16> */
.L_x_6646:
[----:B------:R-:W-:Y:S05]  /*153c0*/  BSYNC B2 ;  /* 0x0000000000027941 */ /* 0x000fea0003800000 */
.L_x_6645:
        /* <DEDUP_REMOVED lines=43> */
.L_x_6644:
[----:B------:R-:W-:Y:S05]  /*15680*/  BSYNC B1 ;  /* 0x0000000000017941 */ /* 0x000fea0003800000 */
.L_x_6643:
        /* <DEDUP_REMOVED lines=12> */
.L_x_6639:
        /* <DEDUP_REMOVED lines=12> */
.L_x_6648:
[----:B------:R-:W-:-:S07]  /*15810*/  IMAD.MOV.U32 R171, RZ, RZ, R14 ;  /* 0x000000ffffab7224 */ /* 0x000fce00078e000e */
.L_x_6649:
[----:B------:R-:W-:Y:S05]  /*15820*/  BSYNC B1 ;  /* 0x0000000000017941 */ /* 0x000fea0003800000 */
.L_x_6647:
        /* <DEDUP_REMOVED lines=16> */
.L_x_6653:
[----:B------:R-:W-:Y:S05]  /*15930*/  BSYNC B2 ;  /* 0x0000000000027941 */ /* 0x000fea0003800000 */
.L_x_6652:
        /* <DEDUP_REMOVED lines=43> */
.L_x_6651:
[----:B------:R-:W-:Y:S05]  /*15bf0*/  BSYNC B1 ;  /* 0x0000000000017941 */ /* 0x000fea0003800000 */
.L_x_6650:
[----:B------:R-:W-:Y:S02]  /*15c00*/  I2FP.F32.U32 R15, R171 ;  /* 0x000000ab000f7245 */ /* 0x000fe40000201000 */
[C---:B------:R-:W-:Y:S02]  /*15c10*/  SHF.L.U32 R165, R166.reuse, 0x10, RZ ;  /* 0x00000010a6a57819 */ /* 0x040fe400000006ff */
        /* <DEDUP_REMOVED lines=14> */
.L_x_6654:
        /* <DEDUP_REMOVED lines=12> */
.L_x_6657:
[----:B------:R-:W-:-:S07]  /*15dc0*/  IMAD.MOV.U32 R4, RZ, RZ, R14 ;  /* 0x000000ffff047224 */ /* 0x000fce00078e000e */
.L_x_6658:
[----:B------:R-:W-:Y:S05]  /*15dd0*/  BSYNC B1 ;  /* 0x0000000000017941 */ /* 0x000fea0003800000 */
.L_x_6656:
        /* <DEDUP_REMOVED lines=16> */
.L_x_6662:
[----:B------:R-:W-:Y:S05]  /*15ee0*/  BSYNC B2 ;  /* 0x0000000000027941 */ /* 0x000fea0003800000 */
.L_x_6661:
        /* <DEDUP_REMOVED lines=43> */
.L_x_6660:
[----:B------:R-:W-:Y:S05]  /*161a0*/  BSYNC B1 ;  /* 0x0000000000017941 */ /* 0x000fea0003800000 */
.L_x_6659:
        /* <DEDUP_REMOVED lines=10> */
.L_x_6655:
        /* <DEDUP_REMOVED lines=12> */
.L_x_6664:
[----:B------:R-:W-:-:S07]  /*16310*/  MOV R171, R14 ;  /* 0x0000000e00ab7202 */ /* 0x000fce0000000f00 */
.L_x_6665:
[----:B------:R-:W-:Y:S05]  /*16320*/  BSYNC B1 ;  /* 0x0000000000017941 */ /* 0x000fea0003800000 */
.L_x_6663:
        /* <DEDUP_REMOVED lines=16> */
.L_x_6669:
[----:B------:R-:W-:Y:S05]  /*16430*/  BSYNC B2 ;  /* 0x0000000000027941 */ /* 0x000fea0003800000 */
.L_x_6668:
        /* <DEDUP_REMOVED lines=43> */
.L_x_6667:
[----:B------:R-:W-:Y:S05]  /*166f0*/  BSYNC B1 ;  /* 0x0000000000017941 */ /* 0x000fea0003800000 */
.L_x_6666:
        /* <DEDUP_REMOVED lines=14> */
.L_x_6670:
[C---:B------:R-:W-:Y:S01]  /*167e0*/  ISETP.NE.AND P4, PT, R164.reuse, 0x1, PT ;  /* 0x00000001a400780c */ /* 0x040fe20003f85270 */
[----:B------:R-:W-:Y:S01]  /*167f0*/  BSSY B1, `(.L_x_6672) ;  /* 0x000000c000017945 */ /* 0x000fe20003800000 */
[----:B------:R-:W-:-:S11]  /*16800*/  VIADD R15, R164, 0x1 ;  /* 0x00000001a40f7836 */ /* 0x000fd60000000000 */
[----:B------:R-:W-:Y:S05]  /*16810*/  @!P4 BRA `(.L_x_6673) ;  /* 0x000000000020c947 */ /* 0x000fea0003800000 */
[----:B------:R-:W-:Y:S02]  /*16820*/  ISETP.NE.AND P4, PT, R164, 0x2, PT ;  /* 0x00000002a400780c */ /* 0x000fe40003f85270 */
[----:B0-----:R-:W-:-:S11]  /*16830*/  MOV R3, R16 ;  /* 0x0000001000037202 */ /* 0x001fd60000000f00 */
[----:B------:R-:W-:Y:S05]  /*16840*/  @!P4 BRA `(.L_x_6674) ;  /* 0x000000000018c947 */ /* 0x000fea0003800000 */
[----:B------:R-:W-:Y:S01]  /*16850*/  ISETP.NE.AND P4, PT, R164, 0x3, PT ;  /* 0x00000003a400780c */ /* 0x000fe20003f85270 */
[----:B------:R-:W-:-:S12]  /*16860*/  IMAD.MOV.U32 R3, RZ, RZ, R17 ;  /* 0x000000ffff037224 */ /* 0x000fd800078e0011 */
[----:B------:R-:W-:Y:S05]  /*16870*/  @P4 BRA `(.L_x_6674) ;  /* 0x00000000000c4947 */ /* 0x000fea0003800000 */
[----:B------:R-:W-:Y:S01]  /*16880*/  IMAD.MOV.U32 R3, RZ, RZ, R12 ;  /* 0x000000ffff037224 */ /* 0x000fe200078e000c */
[----:B------:R-:W-:Y:S06]  /*16890*/  BRA `(.L_x_6674) ;  /* 0x0000000000047947 */ /* 0x000fec0003800000 */
.L_x_6673:
[----:B0-----:R-:W-:-:S07]  /*168a0*/  MOV R3, R14 ;  /* 0x0000000e00037202 */ /* 0x001fce0000000f00 */
.L_x_6674:
[----:B------:R-:W-:Y:S05]  /*168b0*/  BSYNC B1 ;  /* 0x0000000000017941 */ /* 0x000fea0003800000 */
.L_x_6672:
        /* <DEDUP_REMOVED lines=16> */
.L_x_6678:
[----:B------:R-:W-:Y:S05]  /*169c0*/  BSYNC B2 ;  /* 0x0000000000027941 */ /* 0x000fea0003800000 */
.L_x_6677:
        /* <DEDUP_REMOVED lines=43> */
.L_x_6676:
[----:B------:R-:W-:Y:S05]  /*16c80*/  BSYNC B1 ;  /* 0x0000000000017941 */ /* 0x000fea0003800000 */
.L_x_6675:
        /* <DEDUP_REMOVED lines=12> */
.L_x_6671:
        /* <DEDUP_REMOVED lines=12> */
.L_x_6680:
[----:B------:R-:W-:-:S07]  /*16e10*/  IMAD.MOV.U32 R166, RZ, RZ, R14 ;  /* 0x000000ffffa67224 */ /* 0x000fce00078e000e */
.L_x_6681:
[----:B------:R-:W-:Y:S05]  /*16e20*/  BSYNC B1 ;  /* 0x0000000000017941 */ /* 0x000fea0003800000 */
.L_x_6679:
        /* <DEDUP_REMOVED lines=16> */
.L_x_6685:
[----:B------:R-:W-:Y:S05]  /*16f30*/  BSYNC B2 ;  /* 0x0000000000027941 */ /* 0x000fea0003800000 */
.L_x_6684:
        /* <DEDUP_REMOVED lines=43> */
.L_x_6683:
[----:B------:R-:W-:Y:S05]  /*171f0*/  BSYNC B1 ;  /* 0x0000000000017941 */ /* 0x000fea0003800000 */
.L_x_6682:
        /* <DEDUP_REMOVED lines=14> */
.L_x_6686:
        /* <DEDUP_REMOVED lines=12> */
.L_x_6689:
[----:B------:R-:W-:-:S07]  /*173a0*/  IMAD.MOV.U32 R2, RZ, RZ, R14 ;  /* 0x000000ffff027224 */ /* 0x000fce00078e000e */
.L_x_6690:
[----:B------:R-:W-:Y:S05]  /*173b0*/  BSYNC B1 ;  /* 0x0000000000017941 */ /* 0x000fea0003800000 */
.L_x_6688:
        /* <DEDUP_REMOVED lines=16> */
.L_x_6694:
[----:B------:R-:W-:Y:S05]  /*174c0*/  BSYNC B2 ;  /* 0x0000000000027941 */ /* 0x000fea0003800000 */
.L_x_6693:
        /* <DEDUP_REMOVED lines=43> */
.L_x_6692:
[----:B------:R-:W-:Y:S05]  /*17780*/  BSYNC B1 ;  /* 0x0000000000017941 */ /* 0x000fea0003800000 */
.L_x_6691:
        /* <DEDUP_REMOVED lines=10> */
.L_x_6687:
        /* <DEDUP_REMOVED lines=12> */
.L_x_6696:
[----:B------:R-:W-:-:S07]  /*178f0*/  IMAD.MOV.U32 R176, RZ, RZ, R14 ;  /* 0x000000ffffb07224 */ /* 0x000fce00078e000e */
.L_x_6697:
[----:B------:R-:W-:Y:S05]  /*17900*/  BSYNC B1 ;  /* 0x0000000000017941 */ /* 0x000fea0003800000 */
.L_x_6695:
        /* <DEDUP_REMOVED lines=16> */
.L_x_6701:
[----:B------:R-:W-:Y:S05]  /*17a10*/  BSYNC B2 ;  /* 0x0000000000027941 */ /* 0x000fea0003800000 */
.L_x_6700:
        /* <DEDUP_REMOVED lines=43> */
.L_x_6699:
[----:B------:R-:W-:Y:S05]  /*17cd0*/  BSYNC B1 ;  /* 0x0000000000017941 */ /* 0x000fea0003800000 */
.L_x_6698:
        /* <DEDUP_REMOVED lines=14> */
.L_x_6702:
        /* <DEDUP_REMOVED lines=12> */
.L_x_6705:
[----:B------:R-:W-:-:S07]  /*17e80*/  IMAD.MOV.U32 R0, RZ, RZ, R14 ;  /* 0x000000ffff007224 */ /* 0x000fce00078e000e */
.L_x_6706:
[----:B------:R-:W-:Y:S05]  /*17e90*/  BSYNC B1 ;  /* 0x0000000000017941 */ /* 0x000fea0003800000 */
.L_x_6704:
        /* <DEDUP_REMOVED lines=16> */
.L_x_6710:
[----:B------:R-:W-:Y:S05]  /*17fa0*/  BSYNC B2 ;  /* 0x0000000000027941 */ /* 0x000fea0003800000 */
.L_x_6709:
        /* <DEDUP_REMOVED lines=43> */
.L_x_6708:
[----:B------:R-:W-:Y:S05]  /*18260*/  BSYNC B1 ;  /* 0x0000000000017941 */ /* 0x000fea0003800000 */
.L_x_6707:
        /* <DEDUP_REMOVED lines=12> */
.L_x_6703:
        /* <DEDUP_REMOVED lines=34> */
[----:B----4-:R-:W-:Y:S02]  /*18550*/  SHF.L.U32 R165, R2, 0x10, RZ ;  /* 0x0000001002a57819 */ /* 0x010fe400000006ff */
        /* <DEDUP_REMOVED lines=19> */
.L_x_6582:
[----:B------:R-:W-:Y:S05]  /*18690*/  BSYNC B0 ;  /* 0x0000000000007941 */ /* 0x000fea0003800000 */
.L_x_6581:
[----:B--234-:R-:W-:Y:S01]  /*186a0*/  FADD.FTZ R164, RZ, R179 ;  /* 0x000000b3ffa47221 */ /* 0x01cfe20000010000 */
        /* <DEDUP_REMOVED lines=128> */
.L_x_6731:
[----:B------:R-:W3:Y:S01]  /*18eb0*/  @!P4 S2R R168, SR_CgaCtaId ;  /* 0x0000000000a8c919 */ /* 0x000ee20000008800 */
[----:B------:R-:W-:Y:S01]  /*18ec0*/  @!P4 MOV R165, 0x400 ;  /* 0x0000040000a5c802 */ /* 0x000fe20000000f00 */
[----:B------:R-:W-:Y:S05]  /*18ed0*/  WARPSYNC.ALL ;  /* 0x0000000000007948 */ /* 0x000fea0003800000 */
[----:B------:R-:W-:Y:S02]  /*18ee0*/  LOP3.LUT R167, R167, 0x7, RZ, 0xc0, !PT ;  /* 0x00000007a7a77812 */ /* 0x000fe400078ec0ff */
[----:B---3--:R-:W-:-:S03]  /*18ef0*/  @!P4 LEA R169, R168, R165, 0x18 ;  /* 0x000000a5a8a9c211 */ /* 0x008fc600078ec0ff */
[----:B------:R-:W-:Y:S02]  /*18f00*/  @!P4 IMAD.IADD R168, R166, 0x1, R167 ;  /* 0x00000001a6a8c824 */ /* 0x000fe400078e02a7 */
[----:B--2---:R-:W-:-:S03]  /*18f10*/  FADD.FTZ R165, R171, R172 ;  /* 0x000000acaba57221 */ /* 0x004fc60000010000 */
[----:B------:R-:W-:Y:S02]  /*18f20*/  @!P4 LEA R168, R168, R169, 0x3 ;  /* 0x000000a9a8a8c211 */ /* 0x000fe400078e18ff */
[----:B------:R-:W-:-:S03]  /*18f30*/  LOP3.LUT R169, R24, 0x1f, RZ, 0xc0, !PT ;  /* 0x0000001f18a97812 */ /* 0x000fc600078ec0ff */
[----:B------:R2:W-:Y:S01]  /*18f40*/  @!P4 STS.64 [R168], R164 ;  /* 0x000000a4a800c388 */ /* 0x0005e20000000a00 */
[----:B------:R-:W-:-:S13]  /*18f50*/  ISETP.GT.U32.AND P0, PT, R169, 0x7, PT ;  /* 0x00000007a900780c */ /* 0x000fda0003f04070 */
[----:B--2---:R-:W2:Y:S01]  /*18f60*/  @!P0 S2R R165, SR_CgaCtaId ;  /* 0x0000000000a58919 */ /* 0x004ea20000008800 */
[----:B------:R-:W-:Y:S01]  /*18f70*/  @!P0 MOV R164, 0x400 ;  /* 0x0000040000a48802 */ /* 0x000fe20000000f00 */
[----:B------:R-:W-:Y:S01]  /*18f80*/  @!P0 IMAD.IADD R166, R166, 0x1, R169 ;  /* 0x00000001a6a68824 */ /* 0x000fe200078e02a9 */
[----:B------:R-:W-:Y:S01]  /*18f90*/  BAR.SYNC.DEFER_BLOCKING 0x0 ;  /* 0x0000000000007b1d */ /* 0x000fe20000010000 */
[----:B------:R-:W-:-:S05]  /*18fa0*/  PLOP3.LUT P1, PT, PT, PT, UP0, 0x40, 0x0 ;  /* 0x000000000000781c */ /* 0x000fca0003f2e808 */
[----:B------:R-:W-:Y:S01]  /*18fb0*/  BSSY B0, `(.L_x_6712) ;  /* 0x0000079000007945 */ /* 0x000fe20003800000 */
[----:B--2---:R-:W-:Y:S02]  /*18fc0*/  @!P0 LEA R169, R165, R164, 0x18 ;  /* 0x000000a4a5a98211 */ /* 0x004fe400078ec0ff */
[----:B------:R-:W-:-:S03]  /*18fd0*/  CS2R R164, SRZ ;  /* 0x0000000000a47805 */ /* 0x000fc6000001ff00 */
[----:B------:R-:W-:Y:S01]  /*18fe0*/  @!P0 IMAD R168, R166, 0x8, R169 ;  /* 0x00000008a6a88824 */ /* 0x000fe200078e02a9 */
[----:B------:R-:W-:-:S04]  /*18ff0*/  HFMA2.MMA R166, -RZ, RZ, 0, 0 ;  /* 0x00000000ffa67435 */ /* 0x000fc800000001ff */
[----:B------:R2:W-:Y:S02]  /*19000*/  @!P0 LDS.64 R164, [R168] ;  /* 0x00000000a8a48984 */ /* 0x0005e40000000a00 */
[----:B------:R-:W-:Y:S01]  /*19010*/  @!P0 IMAD.MOV.U32 R166, RZ, RZ, R10 ;  /* 0x000000ffffa68224 */ /* 0x000fe200078e000a */
[----:B------:R-:W-:-:S04]  /*19020*/  LOP3.LUT P0, RZ, R167, 0x1f, R24, 0xf8, !PT ;  /* 0x0000001fa7ff7812 */ /* 0x000fc8000780f818 */
[----:B------:R-:W3:Y:S01]  /*19030*/  SHFL.DOWN PT, R169, R166, 0x4, 0x1f ;  /* 0x08801f00a6a97f89 */ /* 0x000ee200000e0000 */
[----:B--2---:R-:W-:Y:S01]  /*19040*/  I2FP.F32.S32 R168, R166 ;  /* 0x000000a600a87245 */ /* 0x004fe20000201400 */
[----:B---3--:R-:W-:Y:S01]  /*19050*/  IMAD.IADD R172, R169, 0x1, R166 ;  /* 0x00000001a9ac7824 */ /* 0x008fe200078e02a6 */
[----:B------:R-:W-:-:S04]  /*19060*/  I2FP.F32.S32 R178, R169 ;  /* 0x000000a900b27245 */ /* 0x000fc80000201400 */
[----:B------:R-:W-:Y:S01]  /*19070*/  I2FP.F32.S32 R174, R172 ;  /* 0x000000ac00ae7245 */ /* 0x000fe20000201400 */
[----:B------:R-:W2:Y:S03]  /*19080*/  SHFL.DOWN PT, R233, R172, 0x2, 0x1f ;  /* 0x08401f00ace97f89 */ /* 0x000ea600000e0000 */
[----:B------:R-:W3:Y:S01]  /*19090*/  MUFU.RCP R176, R174 ;  /* 0x000000ae00b07308 */ /* 0x000ee20000001000 */
[----:B-1----:R-:W1:Y:S04]  /*190a0*/  SHFL.DOWN PT, R171, R164, 0x4, 0x1f ;  /* 0x08801f00a4ab7f89 */ /* 0x002e6800000e0000 */
[----:B------:R-:W4:Y:S01]  /*190b0*/  SHFL.DOWN PT, R170, R165, 0x4, 0x1f ;  /* 0x08801f00a5aa7f89 */ /* 0x000f2200000e0000 */
[----:B--2---:R-:W-:-:S02]  /*190c0*/  IADD3 R172, R172, R233, RZ ;  /* 0x000000e9acac7210 */ /* 0x004fc40007ffe0ff */
[----:B------:R-:W-:Y:S01]  /*190d0*/  I2FP.F32.S32 R233, R233 ;  /* 0x000000e900e97245 */ /* 0x000fe20000201400 */
[C---:B-1----:R-:W-:Y:S01]  /*190e0*/  FMUL.FTZ R169, R171.reuse, R178 ;  /* 0x000000b2aba97220 */ /* 0x042fe20000410000 */
[----:B------:R-:W-:Y:S01]  /*190f0*/  FADD.FTZ R171, -R171, R164 ;  /* 0x000000a4abab7221 */ /* 0x000fe20000010100 */
[----:B------:R-:W1:Y:S02]  /*19100*/  SHFL.DOWN PT, R235, R172, 0x1, 0x1f ;  /* 0x08201f00aceb7f89 */ /* 0x000e6400000e0000 */
[----:B------:R-:W-:Y:S01]  /*19110*/  FFMA.FTZ R169, R168, R164, R169 ;  /* 0x000000a4a8a97223 */ /* 0x000fe200000100a9 */
[----:B------:R-:W-:Y:S01]  /*19120*/  FMUL.FTZ R171, R171, R171 ;  /* 0x000000ababab7220 */ /* 0x000fe20000410000 */
[----:B----4-:R-:W-:Y:S02]  /*19130*/  FADD.FTZ R165, R170, R165 ;  /* 0x000000a5aaa57221 */ /* 0x010fe40000010000 */
[----:B---3--:R-:W-:Y:S01]  /*19140*/  FMUL.FTZ R169, R176, R169 ;  /* 0x000000a9b0a97220 */ /* 0x008fe20000410000 */
[----:B------:R-:W-:Y:S01]  /*19150*/  FMUL.FTZ R171, R171, R168 ;  /* 0x000000a8abab7220 */ /* 0x000fe20000410000 */
[----:B------:R-:W-:-:S03]  /*19160*/  I2FP.F32.S32 R168, R172 ;  /* 0x000000ac00a87245 */ /* 0x000fc60000201400 */
[----:B------:R-:W2:Y:S01]  /*19170*/  SHFL.DOWN PT, R164, R169, 0x2, 0x1f ;  /* 0x08401f00a9a47f89 */ /* 0x000ea200000e0000 */
[----:B------:R-:W-:Y:S01]  /*19180*/  FMUL.FTZ R171, R171, R178 ;  /* 0x000000b2abab7220 */ /* 0x000fe20000410000 */
[----:B------:R-:W3:Y:S03]  /*19190*/  MUFU.RCP R170, R168 ;  /* 0x000000a800aa7308 */ /* 0x000ee60000001000 */
[----:B------:R-:W-:-:S05]  /*191a0*/  FFMA.FTZ R165, R176, R171, R165 ;  /* 0x000000abb0a57223 */ /* 0x000fca00000100a5 */
[----:B------:R-:W4:Y:S01]  /*191b0*/  SHFL.DOWN PT, R166, R165, 0x2, 0x1f ;  /* 0x08401f00a5a67f89 */ /* 0x000f2200000e0000 */
[----:B-1----:R-:W-:Y:S01]  /*191c0*/  IMAD.IADD R172, R172, 0x1, R235 ;  /* 0x00000001acac7824 */ /* 0x002fe200078e02eb */
[----:B------:R-:W-:-:S04]  /*191d0*/  I2FP.F32.S32 R235, R235 ;  /* 0x000000eb00eb7245 */ /* 0x000fc80000201400 */
[----:B------:R-:W-:Y:S01]  /*191e0*/  I2FP.F32.S32 R172, R172 ;  /* 0x000000ac00ac7245 */ /* 0x000fe20000201400 */
[----:B--2---:R-:W-:Y:S01]  /*191f0*/  FMUL.FTZ R171, R164, R233 ;  /* 0x000000e9a4ab7220 */ /* 0x004fe20000410000 */
[----:B------:R-:W-:-:S04]  /*19200*/  FADD.FTZ R164, R169, -R164 ;  /* 0x800000a4a9a47221 */ /* 0x000fc80000010000 */
[----:B------:R-:W1:Y:S01]  /*19210*/  MUFU.RCP R172, R172 ;  /* 0x000000ac00ac7308 */ /* 0x000e620000001000 */
[----:B------:R-:W-:Y:S01]  /*19220*/  FFMA.FTZ R171, R174, R169, R171 ;  /* 0x000000a9aeab7223 */ /* 0x000fe200000100ab */
[----:B------:R-:W-:-:S03]  /*19230*/  FMUL.FTZ R169, R164, R164 ;  /* 0x000000a4a4a97220 */ /* 0x000fc60000410000 */
[----:B---3--:R-:W-:Y:S01]  /*19240*/  FMUL.FTZ R171, R170, R171 ;  /* 0x000000abaaab7220 */ /* 0x008fe20000410000 */
[----:B------:R-:W-:Y:S01]  /*19250*/  FMUL.FTZ R169, R174, R169 ;  /* 0x000000a9aea97220 */ /* 0x000fe20000410000 */
[----:B----4-:R-:W-:-:S03]  /*19260*/  FADD.FTZ R165, R165, R166 ;  /* 0x000000a6a5a57221 */ /* 0x010fc60000010000 */
[----:B------:R-:W2:Y:S01]  /*19270*/  SHFL.DOWN PT, R164, R171, 0x1, 0x1f ;  /* 0x08201f00aba47f89 */ /* 0x000ea200000e0000 */
[----:B------:R-:W-:-:S04]  /*19280*/  FMUL.FTZ R169, R169, R233 ;  /* 0x000000e9a9a97220 */ /* 0x000fc80000410000 */
[----:B------:R-:W-:-:S05]  /*19290*/  FFMA.FTZ R165, R170, R169, R165 ;  /* 0x000000a9aaa57223 */ /* 0x000fca00000100a5 */
[----:B------:R-:W3:Y:S01]  /*192a0*/  SHFL.DOWN PT, R166, R165, 0x1, 0x1f ;  /* 0x08201f00a5a67f89 */ /* 0x000ee200000e0000 */
[----:B--2---:R-:W-:Y:S01]  /*192b0*/  FADD.FTZ R169, R171, -R164 ;  /* 0x800000a4aba97221 */ /* 0x004fe20000010000 */
[----:B------:R-:W-:-:S03]  /*192c0*/  FMUL.FTZ R233, R164, R235 ;  /* 0x000000eba4e97220 */ /* 0x000fc60000410000 */
[----:B------:R-:W-:Y:S01]  /*192d0*/  FMUL.FTZ R169, R169, R169 ;  /* 0x000000a9a9a97220 */ /* 0x000fe20000410000 */
[C---:B------:R-:W-:Y:S02]  /*192e0*/  FFMA.FTZ R233, R168.reuse, R171, R233 ;  /* 0x000000aba8e97223 */ /* 0x040fe400000100e9 */
[----:B------:R-:W2:Y:S01]  /*192f0*/  LDC R171, c[0x0][0x2d8] ;  /* 0x0000b600ffab7b82 */ /* 0x000ea20000000800 */
[----:B------:R-:W-:Y:S01]  /*19300*/  FMUL.FTZ R168, R168, R169 ;  /* 0x000000a9a8a87220 */ /* 0x000fe20000410000 */
[----:B-1----:R-:W-:Y:S01]  /*19310*/  FMUL.FTZ R233, R172, R233 ;  /* 0x000000e9ace97220 */ /* 0x002fe20000410000 */
[----:B---3--:R-:W-:Y:S02]  /*19320*/  FADD.FTZ R169, R165, R166 ;  /* 0x000000a6a5a97221 */ /* 0x008fe40000010000 */
[----:B------:R-:W-:-:S03]  /*19330*/  FMUL.FTZ R168, R168, R235 ;  /* 0x000000eba8a87220 */ /* 0x000fc60000410000 */
[----:B------:R-:W1:Y:S01]  /*19340*/  SHFL.IDX PT, R233, R233, RZ, 0x1f ;  /* 0x00001fffe9e97589 */ /* 0x000e6200000e0000 */
[----:B------:R-:W-:Y:S01]  /*19350*/  FFMA.FTZ R168, R172, R168, R169 ;  /* 0x000000a8aca87223 */ /* 0x000fe200000100a9 */
[----:B------:R-:W3:Y:S05]  /*19360*/  @!P0 LDC.64 R166, c[0x0][0x250] ;  /* 0x00009400ffa68b82 */ /* 0x000eea0000000a00 */
[----:B------:R-:W2:Y:S03]  /*19370*/  SHFL.IDX PT, R168, R168, RZ, 0x1f ;  /* 0x00001fffa8a87589 */ /* 0x000ea600000e0000 */
[----:B------:R-:W4:Y:S01]  /*19380*/  @!P0 LDC.64 R164, c[0x0][0x258] ;  /* 0x00009600ffa48b82 */ /* 0x000f220000000a00 */
[----:B-1----:R-:W-:Y:S01]  /*19390*/  FMUL.FTZ R169, R233, R233 ;  /* 0x000000e9e9a97220 */ /* 0x002fe20000410000 */
[----:B---3--:R-:W-:-:S04]  /*193a0*/  @!P0 IMAD.WIDE R166, R18, 0x4, R166 ;  /* 0x0000000412a68825 */ /* 0x008fc800078e02a6 */
[----:B------:R-:W-:Y:S01]  /*193b0*/  FSEL R170, R169, RZ, !P1 ;  /* 0x000000ffa9aa7208 */ /* 0x000fe20004800000 */
[----:B--2---:R-:W-:Y:S01]  /*193c0*/  FFMA.FTZ R169, R168, UR29, R171 ;  /* 0x0000001da8a97c23 */ /* 0x004fe200080100ab */
[----:B------:R1:W-:Y:S01]  /*193d0*/  @!P0 STG.E desc[UR4][R166.64], R233 ;  /* 0x000000e9a6008986 */ /* 0x0003e2000c101904 */
[----:B------:R-:W-:Y:S01]  /*193e0*/  PLOP3.LUT P1, PT, PT, PT, UP0, 0x40, 0x0 ;  /* 0x000000000000781c */ /* 0x000fe20003f2e808 */
[----:B----4-:R-:W-:-:S04]  /*193f0*/  @!P0 IMAD.WIDE R164, R18, 0x4, R164 ;  /* 0x0000000412a48825 */ /* 0x010fc800078e02a4 */
[----:B------:R-:W-:Y:S01]  /*19400*/  FADD.FTZ R169, R169, R170 ;  /* 0x000000aaa9a97221 */ /* 0x000fe20000010000 */
[----:B------:R-:W-:-:S03]  /*19410*/  FSEL R174, R233, RZ, P1 ;  /* 0x000000ffe9ae7208 */ /* 0x000fc60000800000 */
[----:B------:R-:W2:Y:S02]  /*19420*/  MUFU.RSQ R172, R169 ;  /* 0x000000a900ac7308 */ /* 0x000ea40000001400 */
[----:B--2---:R1:W-:Y:S01]  /*19430*/  @!P0 STG.E desc[UR4][R164.64], R172 ;  /* 0x000000aca4008986 */ /* 0x0043e2000c101904 */
[----:B------:R-:W-:Y:S05]  /*19440*/  @!P6 BRA `(.L_x_6713) ;  /* 0x0000000000bce947 */ /* 0x000fea0003800000 */
[----:B------:R-:W2:Y:S01]  /*19450*/  LDC.64 R234, c[0x0][0x2b8] ;  /* 0x0000ae00ffea7b82 */ /* 0x000ea20000000a00 */
[--C-:B-1----:R-:W-:Y:S01]  /*19460*/  FADD.FTZ R165, R179, -R174.reuse ;  /* 0x800000aeb3a57221 */ /* 0x102fe20000010000 */
[--C-:B------:R-:W-:Y:S01]  /*19470*/  FADD.FTZ R169, R177, -R174.reuse ;  /* 0x800000aeb1a97221 */ /* 0x100fe20000010000 */
[--C-:B------:R-:W-:Y:S01]  /*19480*/  FADD.FTZ R171, R199, -R174.reuse ;  /* 0x800000aec7ab7221 */ /* 0x100fe20000010000 */
[--C-:B------:R-:W-:Y:S01]  /*19490*/  FADD.FTZ R237, R197, -R174.reuse ;  /* 0x800000aec5ed7221 */ /* 0x100fe20000010000 */
[--C-:B------:R-:W-:Y:S01]  /*194a0*/  FADD.FTZ R239, R215, -R174.reuse ;  /* 0x800000aed7ef7221 */ /* 0x100fe20000010000 */
[----:B------:R-:W-:Y:S01]  /*194b0*/  FADD.FTZ R241, R213, -R174 ;  /* 0x800000aed5f17221 */ /* 0x000fe20000010000 */
[C---:B------:R-:W-:Y:S01]  /*194c0*/  FMUL.FTZ R167, R172.reuse, R165 ;  /* 0x000000a5aca77220 */ /* 0x040fe20000410000 */
[----:B------:R-:W1:Y:S01]  /*194d0*/  LDC.64 R232, c[0x0][0x2c0] ;  /* 0x0000b000ffe87b82 */ /* 0x000e620000000a00 */
        /* <DEDUP_REMOVED lines=29> */
[----:B--2---:R-:W-:Y:S01]  /*196b0*/  IMAD.WIDE.U32 R234, R26, 0x10, R234 ;  /* 0x000000101aea7825 */ /* 0x004fe200078e00ea */
[----:B------:R-:W-:-:S02]  /*196c0*/  F2FP.BF16.F32.PACK_AB R171, R180, R171 ;  /* 0x000000abb4ab723e */ /* 0x000fc400000010ff */
[----:B------:R-:W-:Y:S01]  /*196d0*/  F2FP.BF16.F32.PACK_AB R170, R178, R239 ;  /* 0x000000efb2aa723e */ /* 0x000fe200000010ff */
[----:B-1----:R-:W-:Y:S01]  /*196e0*/  IMAD.WIDE.U32 R232, R26, 0x10, R232 ;  /* 0x000000101ae87825 */ /* 0x002fe200078e00e8 */
[----:B------:R-:W-:Y:S01]  /*196f0*/  F2FP.BF16.F32.PACK_AB R169, R176, R169 ;  /* 0x000000a9b0a9723e */ /* 0x000fe200000010ff */
[----:B------:R2:W-:Y:S01]  /*19700*/  STG.E.128 desc[UR4][R234.64], R164 ;  /* 0x000000a4ea007986 */ /* 0x0005e2000c101d04 */
[----:B------:R-:W-:Y:S01]  /*19710*/  F2FP.BF16.F32.PACK_AB R168, R237, R168 ;  /* 0x000000a8eda8723e */ /* 0x000fe200000010ff */
[----:B------:R-:W-:-:S04]  /*19720*/  VIADD R26, R26, 0x100 ;  /* 0x000001001a1a7836 */ /* 0x000fc80000000000 */
[----:B------:R2:W-:Y:S03]  /*19730*/  STG.E.128 desc[UR4][R232.64], R168 ;  /* 0x000000a8e8007986 */ /* 0x0005e6000c101d04 */
.L_x_6713:
[----:B------:R-:W-:Y:S05]  /*19740*/  BSYNC B0 ;  /* 0x0000000000007941 */ /* 0x000fea0003800000 */
.L_x_6712:
[----:B------:R-:W-:Y:S01]  /*19750*/  LOP3.LUT P0, RZ, R9, 0x100, RZ, 0xc0, !PT ;  /* 0x0000010009ff7812 */ /* 0x000fe2000780c0ff */
[----:B------:R-:W-:-:S12]  /*19760*/  BSSY B0, `(.L_x_6714) ;  /* 0x0000031000007945 */ /* 0x000fd80003800000 */
[----:B------:R-:W-:Y:S05]  /*19770*/  @!P0 BRA `(.L_x_6715) ;  /* 0x0000000000bc8947 */ /* 0x000fea0003800000 */
[----:B--2---:R-:W2:Y:S01]  /*19780*/  LDC.64 R234, c[0x0][0x2b8] ;  /* 0x0000ae00ffea7b82 */ /* 0x004ea20000000a00 */
        /* <DEDUP_REMOVED lines=43> */
[----:B------:R-:W-:Y:S02]  /*19a40*/  F2FP.BF16.F32.PACK_AB R168, R237, R168 ;  /* 0x000000a8eda8723e */ /* 0x000fe400000010ff */
[----:B------:R-:W-:-:S03]  /*19a50*/  IADD3 R26, R26, 0x100, RZ ;  /* 0x000001001a1a7810 */ /* 0x000fc60007ffe0ff */
[----:B------:R3:W-:Y:S04]  /*19a60*/  STG.E.128 desc[UR4][R232.64], R168 ;  /* 0x000000a8e8007986 */ /* 0x0007e8000c101d04 */
.L_x_6715:
[----:B------:R-:W-:Y:S05]  /*19a70*/  BSYNC B0 ;  /* 0x0000000000007941 */ /* 0x000fea0003800000 */
.L_x_6714:
[----:B------:R-:W-:Y:S01]  /*19a80*/  LOP3.LUT P0, RZ, R9, 0x80, RZ, 0xc0, !PT ;  /* 0x0000008009ff7812 */ /* 0x000fe2000780c0ff */
[----:B------:R-:W-:-:S12]  /*19a90*/  BSSY B0, `(.L_x_6716) ;  /* 0x0000031000007945 */ /* 0x000fd80003800000 */
[----:B------:R-:W-:Y:S05]  /*19aa0*/  @!P0 BRA `(.L_x_6717) ;  /* 0x0000000000bc8947 */ /* 0x000fea0003800000 */
[----:B--23--:R-:W2:Y:S01]  /*19ab0*/  LDC.64 R234, c[0x0][0x2b8] ;  /* 0x0000ae00ffea7b82 */ /* 0x00cea20000000a00 */
        /* <DEDUP_REMOVED lines=46> */
.L_x_6717:
[----:B------:R-:W-:Y:S05]  /*19da0*/  BSYNC B0 ;  /* 0x0000000000007941 */ /* 0x000fea0003800000 */
.L_x_6716:
[----:B------:R-:W-:Y:S01]  /*19db0*/  LOP3.LUT P0, RZ, R9, 0x40, RZ, 0xc0, !PT ;  /* 0x0000004009ff7812 */ /* 0x000fe2000780c0ff */
        /* <DEDUP_REMOVED lines=22> */
[----:B------:R-:W-:Y:S01]  /*19f20*/  FFMA.FTZ R168, R144, R239, R128 ;  /* 0x000000ef90a87223 */ /* 0x000fe20000010080 */
[----:B------:R-:W-:Y:S01]  /*19f30*/  FFMA.FTZ R237, R145, R176, R129 ;  /* 0x000000b091ed7223 */ /* 0x000fe20000010081 */
[C---:B------:R-:W-:Y:S01]  /*19f40*/  FMUL.FTZ R243, R172.reuse, R243 ;  /* 0x000000f3acf37220 */ /* 0x040fe20000410000 */
[----:B------:R-:W-:Y:S01]  /*19f50*/  FMUL.FTZ R172, R172, R245 ;  /* 0x000000f5acac7220 */ /* 0x000fe20000410000 */
[----:B------:R-:W-:Y:S01]  /*19f60*/  F2FP.BF16.F32.PACK_AB R164, R165, R164 ;  /* 0x000000a4a5a4723e */ /* 0x000fe200000010ff */
[----:B-1----:R-:W-:Y:S01]  /*19f70*/  IMAD.WIDE.U32 R232, R26, 0x10, R232 ;  /* 0x000000101ae87825 */ /* 0x002fe200078e00e8 */
[----:B------:R-:W-:-:S03]  /*19f80*/  F2FP.BF16.F32.PACK_AB R165, R169, R166 ;  /* 0x000000a6a9a5723e */ /* 0x000fc600000010ff */
[----:B------:R-:W-:Y:S01]  /*19f90*/  FFMA.FTZ R169, R150, R171, R134 ;  /* 0x000000ab96a97223 */ /* 0x000fe20000010086 */
[----:B------:R-:W-:Y:S01]  /*19fa0*/  F2FP.BF16.F32.PACK_AB R166, R237, R168 ;  /* 0x000000a8eda6723e */ /* 0x000fe200000010ff */
[----:B------:R-:W-:Y:S01]  /*19fb0*/  FFMA.FTZ R168, R148, R167, R132 ;  /* 0x000000a794a87223 */ /* 0x000fe20000010084 */
[----:B------:R-:W-:Y:S01]  /*19fc0*/  FFMA.FTZ R167, R146, R243, R130 ;  /* 0x000000f392a77223 */ /* 0x000fe20000010082 */
[----:B------:R-:W-:Y:S01]  /*19fd0*/  FFMA.FTZ R239, R152, R239, R136 ;  /* 0x000000ef98ef7223 */ /* 0x000fe20000010088 */
[----:B--2---:R-:W-:-:S04]  /*19fe0*/  IMAD.WIDE.U32 R234, R26, 0x10, R234 ;  /* 0x000000101aea7825 */ /* 0x004fc800078e00ea */
[-C--:B------:R-:W-:Y:S01]  /*19ff0*/  FFMA.FTZ R26, R147, R172.reuse, R131 ;  /* 0x000000ac931a7223 */ /* 0x080fe20000010083 */
        /* <DEDUP_REMOVED lines=12> */
.L_x_6719:
[----:B------:R-:W-:Y:S05]  /*1a0c0*/  BSYNC B0 ;  /* 0x0000000000007941 */ /* 0x000fea0003800000 */
.L_x_6718:
[----:B------:R-:W-:Y:S01]  /*1a0d0*/  VIADD R18, R18, UR36 ;  /* 0x0000002412127c36 */ /* 0x000fe20008000000 */
[----:B-1----:R-:W-:-:S04]  /*1a0e0*/  SEL R172, RZ, 0x1, P2 ;  /* 0x00000001ffac7807 */ /* 0x002fc80001000000 */
[----:B------:R-:W-:-:S13]  /*1a0f0*/  ISETP.GE.AND P0, PT, R18, UR37, PT ;  /* 0x0000002512007c0c */ /* 0x000fda000bf06270 */
[----:B------:R-:W-:Y:S05]  /*1a100*/  @!P0 BRA `(.L_x_6720) ;  /* 0xfffffe7000308947 */ /* 0x000fea000383ffff */
[----:B------:R-:W-:Y:S05]  /*1a110*/  EXIT ;  /* 0x000000000000794d */ /* 0x000fea0003800000 */
.L_x_6711:
[----:B------:R-:W-:Y:S01]  /*1a120*/  MOV R233, R168 ;  /* 0x000000a800e97202 */ /* 0x000fe20000000f00 */
[----:B------:R-:W-:Y:S01]  /*1a130*/  IMAD.MOV.U32 R178, RZ, RZ, 0x1 ;  /* 0x00000001ffb27424 */ /* 0x000fe200078e00ff */
[----:B------:R-:W-:Y:S01]  /*1a140*/  MOV R174, 0xffffffff ;  /* 0xffffffff00ae7802 */ /* 0x000fe20000000f00 */
[----:B------:R-:W-:-:S07]  /*1a150*/  IMAD.MOV.U32 R235, RZ, RZ, 0x1f ;  /* 0x0000001fffeb7424 */ /* 0x000fce00078e00ff */
[----:B01---5:R-:W-:Y:S05]  /*1a160*/  WARPSYNC.COLLECTIVE R174, `(.L_x_6721) ;  /* 0x00000000ae087348 */ /* 0x023fea0003c00000 */
[----:B------:R2:W3:Y:S02]  /*1a170*/  SHFL.BFLY P5, R176, R233, R178, R235 ;  /* 0x0c0000b2e9b07389 */ /* 0x0004e400000a00eb */
[----:B0123-5:R-:W-:Y:S01]  /*1a180*/  ENDCOLLECTIVE ;  /* 0x000000000000791b */ /* 0x02ffe20003800000 */
.L_x_6721:
[----:B------:R-:W-:Y:S01]  /*1a190*/  HFMA2.MMA R178, -RZ, RZ, 0, 1.1920928955078125e-07 ;  /* 0x00000002ffb27435 */ /* 0x000fe200000001ff */
[----:B------:R-:W-:-:S04]  /*1a1a0*/  IMAD.MOV.U32 R165, RZ, RZ, R176 ;  /* 0x000000ffffa57224 */ /* 0x000fc800078e00b0 */
[----:B------:R-:W-:-:S04]  /*1a1b0*/  FADD.FTZ R169, R168, R165 ;  /* 0x000000a5a8a97221 */ /* 0x000fc80000010000 */
[----:B------:R-:W-:-:S07]  /*1a1c0*/  IMAD.MOV.U32 R233, RZ, RZ, R169 ;  /* 0x000000ffffe97224 */ /* 0x000fce00078e00a9 */
[----:B------:R-:W-:Y:S05]  /*1a1d0*/  WARPSYNC.COLLECTIVE R174, `(.L_x_6722) ;  /* 0x00000000ae087348 */ /* 0x000fea0003c00000 */
[----:B------:R0:W1:Y:S02]  /*1a1e0*/  SHFL.BFLY P5, R176, R233, R178, R235 ;  /* 0x0c0000b2e9b07389 */ /* 0x00006400000a00eb */
[----:B01----:R-:W-:Y:S01]  /*1a1f0*/  ENDCOLLECTIVE ;  /* 0x000000000000791b */ /* 0x003fe20003800000 */
.L_x_6722:
[----:B------:R-:W-:Y:S01]  /*1a200*/  MOV R178, 0x4 ;  /* 0x0000000400b27802 */ /* 0x000fe20000000f00 */
[----:B------:R-:W-:-:S04]  /*1a210*/  IMAD.MOV.U32 R164, RZ, RZ, R176 ;  /* 0x000000ffffa47224 */ /* 0x000fc800078e00b0 */
[----:B------:R-:W-:-:S04]  /*1a220*/  FADD.FTZ R170, R169, R164 ;  /* 0x000000a4a9aa7221 */ /* 0x000fc80000010000 */
[----:B------:R-:W-:-:S07]  /*1a230*/  IMAD.MOV.U32 R233, RZ, RZ, R170 ;  /* 0x000000ffffe97224 */ /* 0x000fce00078e00aa */
[----:B------:R-:W-:Y:S05]  /*1a240*/  WARPSYNC.COLLECTIVE R174, `(.L_x_6723) ;  /* 0x00000000ae087348 */ /* 0x000fea0003c00000 */
[----:B------:R0:W1:Y:S02]  /*1a250*/  SHFL.BFLY P5, R176, R233, R178, R235 ;  /* 0x0c0000b2e9b07389 */ /* 0x00006400000a00eb */
[----:B01----:R-:W-:Y:S01]  /*1a260*/  ENDCOLLECTIVE ;  /* 0x000000000000791b */ /* 0x003fe20003800000 */
.L_x_6723:
[----:B------:R-:W-:Y:S01]  /*1a270*/  HFMA2.MMA R178, -RZ, RZ, 0, 4.76837158203125e-07 ;  /* 0x00000008ffb27435 */ /* 0x000fe200000001ff */
[----:B------:R-:W-:-:S04]  /*1a280*/  IMAD.MOV.U32 R165, RZ, RZ, R176 ;  /* 0x000000ffffa57224 */ /* 0x000fc800078e00b0 */
[----:B------:R-:W-:-:S04]  /*1a290*/  FADD.FTZ R171, R170, R165 ;  /* 0x000000a5aaab7221 */ /* 0x000fc80000010000 */
[----:B------:R-:W-:-:S07]  /*1a2a0*/  IMAD.MOV.U32 R233, RZ, RZ, R171 ;  /* 0x000000ffffe97224 */ /* 0x000fce00078e00ab */
[----:B------:R-:W-:Y:S05]  /*1a2b0*/  WARPSYNC.COLLECTIVE R174, `(.L_x_6724) ;  /* 0x00000000ae087348 */ /* 0x000fea0003c00000 */
[----:B------:R0:W1:Y:S02]  /*1a2c0*/  SHFL.BFLY P5, R176, R233, R178, R235 ;  /* 0x0c0000b2e9b07389 */ /* 0x00006400000a00eb */
[----:B01----:R-:W-:Y:S01]  /*1a2d0*/  ENDCOLLECTIVE ;  /* 0x000000000000791b */ /* 0x003fe20003800000 */
.L_x_6724:
[----:B------:R-:W-:Y:S01]  /*1a2e0*/  MOV R178, 0x10 ;  /* 0x0000001000b27802 */ /* 0x000fe20000000f00 */
[----:B------:R-:W-:-:S04]  /*1a2f0*/  IMAD.MOV.U32 R164, RZ, RZ, R176 ;  /* 0x000000ffffa47224 */ /* 0x000fc800078e00b0 */
[----:B------:R-:W-:-:S04]  /*1a300*/  FADD.FTZ R172, R171, R164 ;  /* 0x000000a4abac7221 */ /* 0x000fc80000010000 */
[----:B------:R-:W-:-:S07]  /*1a310*/  IMAD.MOV.U32 R233, RZ, RZ, R172 ;  /* 0x000000ffffe97224 */ /* 0x000fce00078e00ac */
[----:B------:R-:W-:Y:S05]  /*1a320*/  WARPSYNC.COLLECTIVE R174, `(.L_x_6725) ;  /* 0x00000000ae087348 */ /* 0x000fea0003c00000 */
[----:B------:R0:W1:Y:S02]  /*1a330*/  SHFL.BFLY P5, R176, R233, R178, R235 ;  /* 0x0c0000b2e9b07389 */ /* 0x00006400000a00eb */
[----:B01----:R-:W-:Y:S01]  /*1a340*/  ENDCOLLECTIVE ;  /* 0x000000000000791b */ /* 0x003fe20003800000 */
.L_x_6725:
        /* <DEDUP_REMOVED lines=73> */
.L_x_6726:
[----:B------:R-:W-:Y:S01]  /*1a7e0*/  MOV R178, 0x2 ;  /* 0x0000000200b27802 */ /* 0x000fe20000000f00 */
[----:B------:R-:W-:-:S04]  /*1a7f0*/  IMAD.MOV.U32 R168, RZ, RZ, R176 ;  /* 0x000000ffffa87224 */ /* 0x000fc800078e00b0 */
[----:B------:R-:W-:-:S04]  /*1a800*/  FADD.FTZ R168, R165, R168 ;  /* 0x000000a8a5a87221 */ /* 0x000fc80000010000 */
[----:B------:R-:W-:-:S07]  /*1a810*/  IMAD.MOV.U32 R233, RZ, RZ, R168 ;  /* 0x000000ffffe97224 */ /* 0x000fce00078e00a8 */
[----:B------:R-:W-:Y:S05]  /*1a820*/  WARPSYNC.COLLECTIVE R174, `(.L_x_6727) ;  /* 0x00000000ae087348 */ /* 0x000fea0003c00000 */
[----:B------:R0:W1:Y:S02]  /*1a830*/  SHFL.BFLY P5, R176, R233, R178, R235 ;  /* 0x0c0000b2e9b07389 */ /* 0x00006400000a00eb */
[----:B01----:R-:W-:Y:S01]  /*1a840*/  ENDCOLLECTIVE ;  /* 0x000000000000791b */ /* 0x003fe20003800000 */
.L_x_6727:
[----:B------:R-:W-:Y:S01]  /*1a850*/  HFMA2.MMA R178, -RZ, RZ, 0, 2.384185791015625e-07 ;  /* 0x00000004ffb27435 */ /* 0x000fe200000001ff */
[----:B------:R-:W-:-:S04]  /*1a860*/  IMAD.MOV.U32 R169, RZ, RZ, R176 ;  /* 0x000000ffffa97224 */ /* 0x000fc800078e00b0 */
[----:B------:R-:W-:-:S04]  /*1a870*/  FADD.FTZ R169, R168, R169 ;  /* 0x000000a9a8a97221 */ /* 0x000fc80000010000 */
[----:B------:R-:W-:-:S07]  /*1a880*/  IMAD.MOV.U32 R233, RZ, RZ, R169 ;  /* 0x000000ffffe97224 */ /* 0x000fce00078e00a9 */
[----:B------:R-:W-:Y:S05]  /*1a890*/  WARPSYNC.COLLECTIVE R174, `(.L_x_6728) ;  /* 0x00000000ae087348 */ /* 0x000fea0003c00000 */
[----:B------:R0:W1:Y:S02]  /*1a8a0*/  SHFL.BFLY P5, R176, R233, R178, R235 ;  /* 0x0c0000b2e9b07389 */ /* 0x00006400000a00eb */
[----:B01----:R-:W-:Y:S01]  /*1a8b0*/  ENDCOLLECTIVE ;  /* 0x000000000000791b */ /* 0x003fe20003800000 */
.L_x_6728:
[----:B------:R-:W-:Y:S01]  /*1a8c0*/  MOV R178, 0x8 ;  /* 0x0000000800b27802 */ /* 0x000fe20000000f00 */
[----:B------:R-:W-:-:S04]  /*1a8d0*/  IMAD.MOV.U32 R170, RZ, RZ, R176 ;  /* 0x000000ffffaa7224 */ /* 0x000fc800078e00b0 */
[----:B------:R-:W-:-:S04]  /*1a8e0*/  FADD.FTZ R170, R169, R170 ;  /* 0x000000aaa9aa7221 */ /* 0x000fc80000010000 */
[----:B------:R-:W-:-:S07]  /*1a8f0*/  IMAD.MOV.U32 R233, RZ, RZ, R170 ;  /* 0x000000ffffe97224 */ /* 0x000fce00078e00aa */
[----:B------:R-:W-:Y:S05]  /*1a900*/  WARPSYNC.COLLECTIVE R174, `(.L_x_6729) ;  /* 0x00000000ae087348 */ /* 0x000fea0003c00000 */
[----:B------:R0:W1:Y:S02]  /*1a910*/  SHFL.BFLY P5, R176, R233, R178, R235 ;  /* 0x0c0000b2e9b07389 */ /* 0x00006400000a00eb */
[----:B01----:R-:W-:Y:S01]  /*1a920*/  ENDCOLLECTIVE ;  /* 0x000000000000791b */ /* 0x003fe20003800000 */
.L_x_6729:
[----:B------:R-:W-:Y:S01]  /*1a930*/  HFMA2.MMA R178, -RZ, RZ, 0, 9.5367431640625e-07 ;  /* 0x00000010ffb27435 */ /* 0x000fe200000001ff */
[----:B------:R-:W-:-:S04]  /*1a940*/  IMAD.MOV.U32 R171, RZ, RZ, R176 ;  /* 0x000000ffffab7224 */ /* 0x000fc800078e00b0 */
[----:B------:R-:W-:-:S04]  /*1a950*/  FADD.FTZ R171, R170, R171 ;  /* 0x000000abaaab7221 */ /* 0x000fc80000010000 */
[----:B------:R-:W-:-:S07]  /*1a960*/  IMAD.MOV.U32 R233, RZ, RZ, R171 ;  /* 0x000000ffffe97224 */ /* 0x000fce00078e00ab */
[----:B------:R-:W-:Y:S05]  /*1a970*/  WARPSYNC.COLLECTIVE R174, `(.L_x_6730) ;  /* 0x00000000ae087348 */ /* 0x000fea0003c00000 */
[----:B------:R0:W1:Y:S02]  /*1a980*/  SHFL.BFLY P5, R176, R233, R178, R235 ;  /* 0x0c0000b2e9b07389 */ /* 0x00006400000a00eb */
[----:B01----:R-:W-:Y:S01]  /*1a990*/  ENDCOLLECTIVE ;  /* 0x000000000000791b */ /* 0x003fe20003800000 */
.L_x_6730:
[----:B------:R-:W-:Y:S01]  /*1a9a0*/  IMAD.MOV.U32 R172, RZ, RZ, R176 ;  /* 0x000000ffffac7224 */ /* 0x000fe200078e00b0 */
[----:B------:R-:W-:Y:S06]  /*1a9b0*/  BRA `(.L_x_6731) ;  /* 0xffffffe4003c7947 */ /* 0x000fec000383ffff */
.L_x_6732:
        /* <DEDUP_REMOVED lines=12> */
.L_x_27040:


//--------------------- .text._ZN10layer_norm31ln_parallel_residual_fwd_kernelINS_13Kernel_traitsIf13__nv_bfloat16S2_S2_fjLj8192ELj1ELj1ELj8ELj16ENS_18Kernel_traits_baseILj8192EfS2_S2_S2_fjLj256EEEEELb1ELb0ELb1EEEvNS_9FwdParamsE --------------------------
	.section	.text._ZN10layer_norm31ln_parallel_residual_fwd_kernelINS_13Kernel_traitsIf13__nv_bfloat16S2_S2_fjLj8192ELj1ELj1ELj8ELj16ENS_18Kernel_traits_baseILj8192EfS2_S2_S2_fjLj256EEEEELb1ELb0ELb1EEEvNS_9FwdParamsE,"ax",@progbits
	.align	128
        .global         _ZN10layer_norm31ln_parallel_residual_fwd_kernelINS_13Kernel_traitsIf13__nv_bfloat16S2_S2_fjLj8192ELj1ELj1ELj8ELj16ENS_18Kernel_traits_baseILj8192EfS2_S2_S2_fjLj256EEEEELb1ELb0ELb1EEEvNS_9FwdParamsE
        .type           _ZN10layer_norm31ln_parallel_residual_fwd_kernelINS_13Kernel_traitsIf13__nv_bfloat16S2_S2_fjLj8192ELj1ELj1ELj8ELj16ENS_18Kernel_traits_baseILj8192EfS2_S2_S2_fjLj256EEEEELb1ELb0ELb1EEEvNS_9FwdParamsE,@function
        .size           _ZN10layer_norm31ln_parallel_residual_fwd_kernelINS_13Kernel_traitsIf13__nv_bfloat16S2_S2_fjLj8192ELj1ELj1ELj8ELj16ENS_18Kernel_traits_baseILj8192EfS2_S2_S2_fjLj256EEEEELb1ELb0ELb1EEEvNS_9FwdParamsE,(.L_x_27041 - _ZN10layer_norm31ln_parallel_residual_fwd_kernelINS_13Kernel_traitsIf13__nv_bfloat16S2_S2_fjLj8192ELj1ELj1ELj8ELj16ENS_18Kernel_traits_baseILj8192EfS2_S2_S2_fjLj256EEEEELb1ELb0ELb1EEEvNS_9FwdParamsE)
        .other          _ZN10layer_norm31ln_parallel_residual_fwd_kernelINS_13Kernel_traitsIf13__nv_bfloat16S2_S2_fjLj8192ELj1ELj1ELj8ELj16ENS_18Kernel_traits_baseILj8192EfS2_S2_S2_fjLj256EEEEELb1ELb0ELb1EEEvNS_9FwdParamsE,@"STO_CUDA_ENTRY STV_DEFAULT"
_ZN10layer_norm31ln_parallel_residual_fwd_kernelINS_13Kernel_traitsIf13__nv_bfloat16S2_S2_fjLj8192ELj1ELj1ELj8ELj16ENS_18Kernel_traits_baseILj8192EfS2_S2_S2_fjLj256EEEEELb1ELb0ELb1EEEvNS_9FwdParamsE:
.text._ZN10layer_norm31ln_parallel_residual_fwd_kernelINS_13Kernel_traitsIf13__nv_bfloat16S2_S2_fjLj8192ELj1ELj1ELj8ELj16ENS_18Kernel_traits_baseILj8192EfS2_S2_S2_fjLj256EEEEELb1ELb0ELb1EEEvNS_9FwdParamsE:
[----:B------:R-:W-:Y:S01]  /*0000*/  LDC R1, c[0x0][0x28] ;  /* 0x00000a00ff017b82 */ /* 0x000fe20000000800 */
[----:B------:R-:W0:Y:S07]  /*0010*/  S2R R185, SR_TID.X ;  /* 0x0000000000b97919 */ /* 0x000e2e0000002100 */
[----:B------:R-:W1:Y:S08]  /*0020*/  LDC R204, c[0x0][0x2e8] ;  /* 0x0000ba00ffcc7b82 */ /* 0x000e700000000800 */
[----:B------:R-:W2:Y:S01]  /*0030*/  LDC R205, c[0x0][0x2ec] ;  /* 0x0000bb00ffcd7b82 */ /* 0x000ea20000000800 */
[----:B------:R-:W-:Y:S01]  /*0040*/  ULDC.64 UR10, c[0x0][0x2e0] ;  /* 0x0000b800000a7ab9 */ /* 0x000fe20000000a00 */
[----:B------:R-:W-:Y:S01]  /*0050*/  ULDC.U8 UR4, c[0x0][0x2f4] ;  /* 0x0000bd0000047ab9 */ /* 0x000fe20000000000 */
[----:B------:R-:W-:Y:S01]  /*0060*/  IMAD.U32 R180, RZ, RZ, UR10 ;  /* 0x0000000affb47e24 */ /* 0x000fe2000f8e00ff */
[----:B------:R-:W-:Y:S01]  /*0070*/  MOV R181, UR11 ;  /* 0x0000000b00b57c02 */ /* 0x000fe20008000f00 */
[----:B------:R-:W-:Y:S01]  /*0080*/  ULDC.64 UR10, c[0x0][0x2d0] ;  /* 0x0000b400000a7ab9 */ /* 0x000fe20000000a00 */
[----:B------:R-:W-:Y:S01]  /*0090*/  ISETP.NE.AND P2, PT, RZ, UR4, PT ;  /* 0x00000004ff007c0c */ /* 0x000fe2000bf45270 */
[----:B------:R-:W-:Y:S01]  /*00a0*/  ULDC.64 UR8, c[0x0][0x268] ;  /* 0x00009a0000087ab9 */ /* 0x000fe20000000a00 */
[----:B------:R-:W-:-:S02]  /*00b0*/  ISETP.NE.U32.AND P1, PT, RZ, UR10, PT ;  /* 0x0000000aff007c0c */ /* 0x000fc4000bf25070 */
[----:B------:R-:W-:Y:S02]  /*00c0*/  CS2R R122, SRZ ;  /* 0x00000000007a7805 */ /* 0x000fe4000001ff00 */
[----:B------:R-:W-:Y:S02]  /*00d0*/  CS2R R120, SRZ ;  /* 0x0000000000787805 */ /* 0x000fe4000001ff00 */
[----:B------:R-:W-:Y:S02]  /*00e0*/  CS2R R118, SRZ ;  /* 0x0000000000767805 */ /* 0x000fe4000001ff00 */
[----:B------:R-:W-:Y:S02]  /*00f0*/  ISETP.NE.AND.EX P1, PT, RZ, UR11, PT, P1 ;  /* 0x0000000bff007c0c */ /* 0x000fe4000bf25310 */
[----:B------:R-:W-:Y:S02]  /*0100*/  CS2R R116, SRZ ;  /* 0x0000000000747805 */ /* 0x000fe4000001ff00 */
[----:B------:R-:W-:-:S02]  /*0110*/  CS2R R114, SRZ ;  /* 0x0000000000727805 */ /* 0x000fc4000001ff00 */
[----:B------:R-:W-:Y:S02]  /*0120*/  CS2R R112, SRZ ;  /* 0x0000000000707805 */ /* 0x000fe4000001ff00 */
[----:B------:R-:W-:Y:S02]  /*0130*/  CS2R R110, SRZ ;  /* 0x00000000006e7805 */ /* 0x000fe4000001ff00 */
[----:B------:R-:W-:Y:S02]  /*0140*/  CS2R R108, SRZ ;  /* 0x00000000006c7805 */ /* 0x000fe4000001ff00 */
[----:B------:R-:W-:Y:S01]  /*0150*/  CS2R R106, SRZ ;  /* 0x00000000006a7805 */ /* 0x000fe2000001ff00 */
[----:B-1----:R-:W-:Y:S01]  /*0160*/  @P2 IMAD.MOV.U32 R2, RZ, RZ, R204 ;  /* 0x000000ffff022224 */ /* 0x002fe200078e00cc */
[----:B------:R-:W-:Y:S02]  /*0170*/  CS2R R104, SRZ ;  /* 0x0000000000687805 */ /* 0x000fe4000001ff00 */
[----:B------:R-:W-:-:S02]  /*0180*/  CS2R R102, SRZ ;  /* 0x0000000000667805 */ /* 0x000fc4000001ff00 */
[----:B------:R-:W-:Y:S02]  /*0190*/  CS2R R100, SRZ ;  /* 0x0000000000647805 */ /* 0x000fe4000001ff00 */
[C---:B0-----:R-:W-:Y:S02]  /*01a0*/  LOP3.LUT R186, R185.reuse, 0xff, RZ, 0xc0, !PT ;  /* 0x000000ffb9ba7812 */ /* 0x041fe400078ec0ff */
[----:B------:R-:W-:Y:S02]  /*01b0*/  CS2R R98, SRZ ;  /* 0x0000000000627805 */ /* 0x000fe4000001ff00 */
[----:B--2---:R-:W-:Y:S02]  /*01c0*/  @P2 MOV R3, R205 ;  /* 0x000000cd00032202 */ /* 0x004fe40000000f00 */
[----:B------:R-:W-:Y:S02]  /*01d0*/  CS2R R96, SRZ ;  /* 0x0000000000607805 */ /* 0x000fe4000001ff00 */
[----:B------:R-:W-:Y:S01]  /*01e0*/  CS2R R94, SRZ ;  /* 0x00000000005e7805 */ /* 0x000fe2000001ff00 */
[----:B------:R-:W-:Y:S01]  /*01f0*/  IMAD.SHL.U32 R10, R186, 0x20, RZ ;  /* 0x00000020ba0a7824 */ /* 0x000fe200078e00ff */
[----:B------:R-:W-:Y:S01]  /*0200*/  CS2R R92, SRZ ;  /* 0x00000000005c7805 */ /* 0x000fe2000001ff00 */
[----:B------:R-:W-:Y:S01]  /*0210*/  ULDC.64 UR4, c[0x0][0x208] ;  /* 0x0000820000047ab9 */ /* 0x000fe20000000a00 */
[----:B------:R-:W-:Y:S01]  /*0220*/  IMAD.SHL.U32 R0, R185, 0x20, RZ ;  /* 0x00000020b9007824 */ /* 0x000fe200078e00ff */
[----:B------:R-:W5:Y:S01]  /*0230*/  @P2 LDG.E.64 R2, desc[UR4][R2.64] ;  /* 0x0000000402022981 */ /* 0x000f62000c1e1b00 */
[C---:B------:R-:W-:Y:S01]  /*0240*/  IADD3 R8, P4, R10.reuse, UR8, RZ ;  /* 0x000000080a087c10 */ /* 0x040fe2000ff9e0ff */
[----:B------:R-:W-:Y:S01]  /*0250*/  ULDC.64 UR6, c[0x0][0x260] ;  /* 0x0000980000067ab9 */ /* 0x000fe20000000a00 */
[----:B------:R-:W-:Y:S01]  /*0260*/  IADD3 R10, P5, R10, UR10, RZ ;  /* 0x0000000a0a0a7c10 */ /* 0x000fe2000ffbe0ff */
[----:B------:R-:W5:Y:S01]  /*0270*/  @P2 LDG.E.64 R180, desc[UR4][R180.64] ;  /* 0x00000004b4b42981 */ /* 0x000f62000c1e1b00 */
[----:B------:R-:W-:-:S03]  /*0280*/  LOP3.LUT R0, R0, 0x1fe0, RZ, 0xc0, !PT ;  /* 0x00001fe000007812 */ /* 0x000fc600078ec0ff */
[----:B------:R-:W-:Y:S01]  /*0290*/  IMAD.X R11, RZ, RZ, UR11, P5 ;  /* 0x0000000bff0b7e24 */ /* 0x000fe2000a8e06ff */
[----:B------:R-:W-:-:S04]  /*02a0*/  IADD3 R4, P0, R0, UR6, RZ ;  /* 0x0000000600047c10 */ /* 0x000fc8000ff1e0ff */
        /* <DEDUP_REMOVED lines=8> */
[----:B------:R-:W-:Y:S01]  /*0330*/  IMAD.X R5, RZ, RZ, UR7, P0 ;  /* 0x00000007ff057e24 */ /* 0x000fe200080e06ff */
[----:B------:R-:W-:-:S02]  /*0340*/  ULDC.64 UR6, c[0x0][0x2c8] ;  /* 0x0000b20000067ab9 */ /* 0x000fc40000000a00 */
[----:B------:R-:W-:Y:S02]  /*0350*/  ISETP.NE.U32.AND P0, PT, RZ, UR6, PT ;  /* 0x00000006ff007c0c */ /* 0x000fe4000bf05070 */
[----:B------:R-:W-:Y:S01]  /*0360*/  IADD3 R6, P3, R0, UR6, RZ ;  /* 0x0000000600067c10 */ /* 0x000fe2000ff7e0ff */
[----:B------:R-:W1:Y:S08]  /*0370*/  S2UR UR6, SR_CTAID.X ;  /* 0x00000000000679c3 */ /* 0x000e700000002500 */
[----:B------:R-:W1:Y:S01]  /*0380*/  LDC R0, c[0x0][RZ] ;  /* 0x00000000ff007b82 */ /* 0x000e620000000800 */
[----:B------:R-:W-:-:S02]  /*0390*/  ISETP.NE.AND.EX P0, PT, RZ, UR7, PT, P0 ;  /* 0x00000007ff007c0c */ /* 0x000fc4000bf05300 */
        /* <DEDUP_REMOVED lines=15> */
[----:B------:R-:W-:Y:S01]  /*0490*/  CS2R R126, SRZ ;  /* 0x00000000007e7805 */ /* 0x000fe2000001ff00 */
[----:B------:R-:W-:Y:S01]  /*04a0*/  IMAD.X R7, RZ, RZ, UR7, P3 ;  /* 0x00000007ff077e24 */ /* 0x000fe200098e06ff */
[----:B------:R-:W-:-:S04]  /*04b0*/  ULDC UR7, c[0x0][0x214] ;  /* 0x0000850000077ab9 */ /* 0x000fc80000000800 */
[----:B------:R0:W5:Y:S01]  /*04c0*/  @P0 LDG.E.128 R152, desc[UR4][R6.64] ;  /* 0x0000000406980981 */ /* 0x000162000c1e1d00 */
[----:B-1----:R-:W-:Y:S01]  /*04d0*/  IMAD R0, R0, UR6, R185 ;  /* 0x0000000600007c24 */ /* 0x002fe2000f8e02b9 */
[----:B------:R-:W-:Y:S02]  /*04e0*/  LEA.HI R185, R185, UR6, RZ, 0x18 ;  /* 0x00000006b9b97c11 */ /* 0x000fe4000f8fc0ff */
[----:B------:R0:W5:Y:S04]  /*04f0*/  @P0 LDG.E.128 R148, desc[UR4][R6.64+0x10] ;  /* 0x0000100406940981 */ /* 0x000168000c1e1d00 */
[----:B------:R0:W5:Y:S04]  /*0500*/  @P0 LDG.E.128 R144, desc[UR4][R6.64+0x2000] ;  /* 0x0020000406900981 */ /* 0x000168000c1e1d00 */
[----:B------:R0:W5:Y:S04]  /*0510*/  @P0 LDG.E.128 R140, desc[UR4][R6.64+0x2010] ;  /* 0x00201004068c0981 */ /* 0x000168000c1e1d00 */
[----:B------:R0:W5:Y:S04]  /*0520*/  @P0 LDG.E.128 R136, desc[UR4][R6.64+0x4000] ;  /* 0x0040000406880981 */ /* 0x000168000c1e1d00 */
[----:B------:R0:W5:Y:S04]  /*0530*/  @P0 LDG.E.128 R132, desc[UR4][R6.64+0x4010] ;  /* 0x0040100406840981 */ /* 0x000168000c1e1d00 */
[----:B------:R0:W5:Y:S04]  /*0540*/  @P0 LDG.E.128 R128, desc[UR4][R6.64+0x6000] ;  /* 0x0060000406800981 */ /* 0x000168000c1e1d00 */
[----:B------:R0:W5:Y:S01]  /*0550*/  @P0 LDG.E.128 R124, desc[UR4][R6.64+0x6010] ;  /* 0x00601004067c0981 */ /* 0x000162000c1e1d00 */
[----:B------:R-:W-:-:S02]  /*0560*/  ISETP.GE.AND P0, PT, R185, UR7, PT ;  /* 0x00000007b9007c0c */ /* 0x000fc4000bf06270 */
[----:B------:R-:W-:-:S11]  /*0570*/  IADD3.X R9, RZ, UR9, RZ, P4, !PT ;  /* 0x00000009ff097c10 */ /* 0x000fd6000a7fe4ff */
[----:B0-----:R-:W-:Y:S05]  /*0580*/  @P0 EXIT ;  /* 0x000000000000094d */ /* 0x001fea0003800000 */
[----:B------:R-:W0:Y:S01]  /*0590*/  @P2 LDC R7, c[0x0][0x2f0] ;  /* 0x0000bc00ff072b82 */ /* 0x000e220000000800 */
[----:B------:R-:W5:Y:S04]  /*05a0*/  LDG.E.128 R88, desc[UR4][R4.64] ;  /* 0x0000000404587981 */ /* 0x000f68000c1e1d00 */
[----:B------:R-:W5:Y:S04]  /*05b0*/  LDG.E.128 R84, desc[UR4][R4.64+0x10] ;  /* 0x0000100404547981 */ /* 0x000f68000c1e1d00 */
[----:B------:R-:W5:Y:S04]  /*05c0*/  LDG.E.128 R80, desc[UR4][R4.64+0x2000] ;  /* 0x0020000404507981 */ /* 0x000f68000c1e1d00 */
[----:B------:R-:W5:Y:S04]  /*05d0*/  LDG.E.128 R76, desc[UR4][R4.64+0x2010] ;  /* 0x00201004044c7981 */ /* 0x000f68000c1e1d00 */
[----:B------:R-:W5:Y:S04]  /*05e0*/  LDG.E.128 R72, desc[UR4][R4.64+0x4000] ;  /* 0x0040000404487981 */ /* 0x000f68000c1e1d00 */
[----:B------:R-:W5:Y:S04]  /*05f0*/  LDG.E.128 R68, desc[UR4][R4.64+0x4010] ;  /* 0x0040100404447981 */ /* 0x000f68000c1e1d00 */
[----:B------:R-:W5:Y:S02]  /*0600*/  LDG.E.128 R64, desc[UR4][R4.64+0x6000] ;  /* 0x0060000404407981 */ /* 0x000f64000c1e1d00 */
[----:B0----5:R-:W-:-:S02]  /*0610*/  @P2 IADD3 R204, P0, R2, R7, RZ ;  /* 0x0000000702cc2210 */ /* 0x021fc40007f1e0ff */
[----:B------:R0:W5:Y:S01]  /*0620*/  LDG.E.128 R60, desc[UR4][R4.64+0x6010] ;  /* 0x00601004043c7981 */ /* 0x000162000c1e1d00 */
[----:B------:R-:W-:Y:S02]  /*0630*/  IADD3 R184, R181, -0x4498517b, RZ ;  /* 0xbb67ae85b5b87810 */ /* 0x000fe40007ffe0ff */
[----:B------:R-:W-:Y:S01]  /*0640*/  @P2 IMAD.X R205, RZ, RZ, R3, P0 ;  /* 0x000000ffffcd2224 */ /* 0x000fe200000e0603 */
[----:B------:R-:W5:Y:S01]  /*0650*/  LDG.E.128 R56, desc[UR4][R8.64] ;  /* 0x0000000408387981 */ /* 0x000f62000c1e1d00 */
[----:B------:R-:W-:-:S03]  /*0660*/  VIADD R183, R180, 0x9e3779b9 ;  /* 0x9e3779b9b4b77836 */ /* 0x000fc60000000000 */
[----:B------:R-:W5:Y:S01]  /*0670*/  LDG.E.128 R52, desc[UR4][R8.64+0x10] ;  /* 0x0000100408347981 */ /* 0x000f62000c1e1d00 */
[--C-:B------:R-:W-:Y:S01]  /*0680*/  SHF.R.U64 R156, R204, 0x2, R205.reuse ;  /* 0x00000002cc9c7819 */ /* 0x100fe200000012cd */
[----:B------:R-:W-:Y:S01]  /*0690*/  IMAD.WIDE.U32 R6, R0, -0x326172a9, RZ ;  /* 0xcd9e8d5700067825 */ /* 0x000fe200078e00ff */
[----:B------:R-:W-:Y:S01]  /*06a0*/  SHF.R.U32.HI R157, RZ, 0x2, R205 ;  /* 0x00000002ff9d7819 */ /* 0x000fe200000116cd */
[----:B------:R-:W5:Y:S04]  /*06b0*/  LDG.E.128 R48, desc[UR4][R8.64+0x2000] ;  /* 0x0020000408307981 */ /* 0x000f68000c1e1d00 */
[----:B------:R-:W5:Y:S01]  /*06c0*/  LDG.E.128 R44, desc[UR4][R8.64+0x2010] ;  /* 0x00201004082c7981 */ /* 0x000f62000c1e1d00 */
[----:B------:R-:W-:Y:S01]  /*06d0*/  IMAD.WIDE.U32 R2, R156, -0x2daee0ad, RZ ;  /* 0xd2511f539c027825 */ /* 0x000fe200078e00ff */
[----:B0-----:R-:W-:Y:S01]  /*06e0*/  LOP3.LUT R5, R7, R157, R180, 0x96, !PT ;  /* 0x0000009d07057212 */ /* 0x001fe200078e96b4 */
[----:B------:R-:W-:Y:S01]  /*06f0*/  ULDC.64 UR6, c[0x0][0x228] ;  /* 0x00008a0000067ab9 */ /* 0x000fe20000000a00 */
[----:B------:R-:W5:Y:S04]  /*0700*/  LDG.E.128 R40, desc[UR4][R8.64+0x4000] ;  /* 0x0040000408287981 */ /* 0x000f68000c1e1d00 */
[----:B------:R-:W5:Y:S01]  /*0710*/  LDG.E.128 R36, desc[UR4][R8.64+0x4010] ;  /* 0x0040100408247981 */ /* 0x000f62000c1e1d00 */
[----:B------:R-:W-:-:S03]  /*0720*/  LOP3.LUT R10, R3, R181, RZ, 0x3c, !PT ;  /* 0x000000b5030a7212 */ /* 0x000fc600078e3cff */
[----:B------:R-:W5:Y:S04]  /*0730*/  LDG.E.128 R32, desc[UR4][R8.64+0x6000] ;  /* 0x0060000408207981 */ /* 0x000f68000c1e1d00 */
[----:B------:R0:W5:Y:S01]  /*0740*/  LDG.E.128 R28, desc[UR4][R8.64+0x6010] ;  /* 0x00601004081c7981 */ /* 0x000162000c1e1d00 */
[----:B------:R-:W-:Y:S01]  /*0750*/  IMAD.WIDE.U32 R10, R10, -0x326172a9, RZ ;  /* 0xcd9e8d570a0a7825 */ /* 0x000fe200078e00ff */
[C---:B------:R-:W-:Y:S01]  /*0760*/  IADD3 R27, R181.reuse, 0x76cf5d0a, RZ ;  /* 0x76cf5d0ab51b7810 */ /* 0x040fe20007ffe0ff */
[----:B------:R-:W-:Y:S01]  /*0770*/  HFMA2.MMA R169, -RZ, RZ, 0, 5.9604644775390625e-08 ;  /* 0x00000001ffa97435 */ /* 0x000fe200000001ff */
[C---:B------:R-:W-:Y:S01]  /*0780*/  IADD3 R24, R180.reuse, 0x78dde6e4, RZ ;  /* 0x78dde6e4b4187810 */ /* 0x040fe20007ffe0ff */
[C---:B------:R-:W-:Y:S01]  /*0790*/  VIADD R182, R180.reuse, 0x3c6ef372 ;  /* 0x3c6ef372b4b67836 */ /* 0x040fe20000000000 */
[C---:B------:R-:W-:Y:S01]  /*07a0*/  IADD3 R21, R180.reuse, 0x1715609d, RZ ;  /* 0x1715609db4157810 */ /* 0x040fe20007ffe0ff */
[C---:B------:R-:W-:Y:S01]  /*07b0*/  VIADD R26, R181.reuse, 0x32370b8f ;  /* 0x32370b8fb51a7836 */ /* 0x040fe20000000000 */
[----:B------:R-:W-:Y:S01]  /*07c0*/  IADD3 R18, R181, 0x1fd5c5a3, RZ ;  /* 0x1fd5c5a3b5127810 */ /* 0x000fe20007ffe0ff */
[C---:B------:R-:W-:Y:S01]  /*07d0*/  VIADD R25, R180.reuse, 0xdaa66d2b ;  /* 0xdaa66d2bb4197836 */ /* 0x040fe20000000000 */
[----:B------:R-:W-:Y:S01]  /*07e0*/  ISETP.NE.U32.AND P0, PT, RZ, UR6, PT ;  /* 0x00000006ff007c0c */ /* 0x000fe2000bf05070 */
[----:B0-----:R-:W-:Y:S01]  /*07f0*/  IMAD.WIDE.U32 R8, R5, -0x2daee0ad, RZ ;  /* 0xd2511f5305087825 */ /* 0x001fe200078e00ff */
[----:B------:R-:W-:Y:S01]  /*0800*/  ULDC.U8 UR6, c[0x0][0x2a0] ;  /* 0x0000a80000067ab9 */ /* 0x000fe20000000000 */
[C---:B------:R-:W-:Y:S01]  /*0810*/  IADD3 R15, R181.reuse, -0x24c28bd8, RZ ;  /* 0xdb3d7428b50f7810 */ /* 0x040fe20007ffe0ff */
[----:B------:R-:W-:Y:S01]  /*0820*/  ULDC UR10, c[0x0][0x290] ;  /* 0x0000a400000a7ab9 */ /* 0x000fe20000000800 */
[----:B------:R-:W-:Y:S01]  /*0830*/  VIADD R23, R181, 0xed9eba14 ;  /* 0xed9eba14b5177836 */ /* 0x000fe20000000000 */
[----:B------:R-:W-:Y:S01]  /*0840*/  LOP3.LUT R7, R9, R2, R184, 0x96, !PT ;  /* 0x0000000209077212 */ /* 0x000fe200078e96b8 */
[----:B------:R-:W-:Y:S01]  /*0850*/  VIADD R22, R181, 0xa9066899 ;  /* 0xa9066899b5167836 */ /* 0x000fe20000000000 */
[----:B------:R-:W-:Y:S01]  /*0860*/  LOP3.LUT R2, R11, R183, R6, 0x96, !PT ;  /* 0x000000b70b027212 */ /* 0x000fe200078e9606 */
[----:B------:R-:W-:Y:S01]  /*0870*/  VIADD R20, R180, 0xb54cda56 ;  /* 0xb54cda56b4147836 */ /* 0x000fe20000000000 */
[----:B------:R-:W-:Y:S01]  /*0880*/  ISETP.NE.AND P1, PT, RZ, UR6, PT ;  /* 0x00000006ff007c0c */ /* 0x000fe2000bf25270 */
[----:B------:R-:W-:Y:S01]  /*0890*/  IMAD.WIDE.U32 R6, R7, -0x326172a9, RZ ;  /* 0xcd9e8d5707067825 */ /* 0x000fe200078e00ff */
[----:B------:R-:W-:Y:S01]  /*08a0*/  LOP3.LUT R4, R4, 0xffffffbf, RZ, 0xc0, !PT ;  /* 0xffffffbf04047812 */ /* 0x000fe200078ec0ff */
[----:B------:R-:W-:Y:S01]  /*08b0*/  ULDC.64 UR18, c[0x0][0x228] ;  /* 0x00008a0000127ab9 */ /* 0x000fe20000000a00 */
[----:B------:R-:W-:Y:S01]  /*08c0*/  LOP3.LUT R204, R204, 0x3, RZ, 0xc0, !PT ;  /* 0x00000003cccc7812 */ /* 0x000fe200078ec0ff */
[----:B------:R-:W-:Y:S01]  /*08d0*/  IMAD.WIDE.U32 R2, R2, -0x2daee0ad, RZ ;  /* 0xd2511f5302027825 */ /* 0x000fe200078e00ff */
[----:B------:R-:W-:Y:S01]  /*08e0*/  LOP3.LUT R9, R7, R10, R182, 0x96, !PT ;  /* 0x0000000a07097212 */ /* 0x000fe200078e96b6 */
[----:B------:R-:W-:Y:S01]  /*08f0*/  ULDC.64 UR8, c[0x0][0x230] ;  /* 0x00008c0000087ab9 */ /* 0x000fe20000000a00 */
[----:B------:R-:W-:Y:S01]  /*0900*/  ISETP.NE.AND.EX P0, PT, RZ, UR7, PT, P0 ;  /* 0x00000007ff007c0c */ /* 0x000fe2000bf05300 */
[----:B------:R-:W-:Y:S01]  /*0910*/  VIADD R19, R181, 0x646e171e ;  /* 0x646e171eb5137836 */ /* 0x000fe20000000000 */
[----:B------:R-:W-:Y:S01]  /*0920*/  LOP3.LUT R10, R3, R8, R27, 0x96, !PT ;  /* 0x00000008030a7212 */ /* 0x000fe200078e961b */
[----:B------:R-:W-:Y:S01]  /*0930*/  IMAD.WIDE.U32 R8, R9, -0x2daee0ad, RZ ;  /* 0xd2511f5309087825 */ /* 0x000fe200078e00ff */
[----:B------:R-:W-:Y:S01]  /*0940*/  ULDC UR7, c[0x0][0x218] ;  /* 0x0000860000077ab9 */ /* 0x000fe20000000800 */
[----:B------:R-:W-:Y:S01]  /*0950*/  @P1 LOP3.LUT R4, R4, 0x40, RZ, 0xfc, !PT ;  /* 0x0000004004041812 */ /* 0x000fe200078efcff */
[----:B------:R-:W-:Y:S01]  /*0960*/  ULDC.64 UR12, c[0x0][0x2b8] ;  /* 0x0000ae00000c7ab9 */ /* 0x000fe20000000a00 */
[----:B------:R-:W-:Y:S01]  /*0970*/  IMAD.WIDE.U32 R10, R10, -0x326172a9, RZ ;  /* 0xcd9e8d570a0a7825 */ /* 0x000fe200078e00ff */
[----:B------:R-:W-:Y:S01]  /*0980*/  LOP3.LUT R7, R9, R2, R26, 0x96, !PT ;  /* 0x0000000209077212 */ /* 0x000fe200078e961a */
[----:B------:R-:W-:Y:S01]  /*0990*/  ULDC.64 UR14, c[0x0][0x2c0] ;  /* 0x0000b000000e7ab9 */ /* 0x000fe20000000a00 */
[----:B------:R-:W-:Y:S01]  /*09a0*/  ULDC.64 UR16, c[0x0][0x210] ;  /* 0x0000840000107ab9 */ /* 0x000fe20000000a00 */
        /* <DEDUP_REMOVED lines=20> */
[----:B------:R-:W-:Y:S01]  /*0af0*/  IMAD.MOV.U32 R9, RZ, RZ, R156 ;  /* 0x000000ffff097224 */ /* 0x000fe200078e009c */
[----:B------:R-:W-:Y:S01]  /*0b00*/  LOP3.LUT R6, R11, R6, R17, 0x96, !PT ;  /* 0x000000060b067212 */ /* 0x000fe200078e9611 */
[----:B------:R-:W-:-:S04]  /*0b10*/  IMAD.HI.U32 R3, R5, -0x326172a9, RZ ;  /* 0xcd9e8d5705037827 */ /* 0x000fc800078e00ff */
[C---:B------:R-:W-:Y:S01]  /*0b20*/  IMAD.HI.U32 R2, R6.reuse, -0x2daee0ad, RZ ;  /* 0xd2511f5306027827 */ /* 0x040fe200078e00ff */
[----:B------:R-:W-:Y:S02]  /*0b30*/  LOP3.LUT R158, R3, R10, R16, 0x96, !PT ;  /* 0x0000000a039e7212 */ /* 0x000fe400078e9610 */
[----:B------:R-:W-:Y:S01]  /*0b40*/  MOV R10, R0 ;  /* 0x00000000000a7202 */ /* 0x000fe20000000f00 */
[----:B------:R-:W-:Y:S01]  /*0b50*/  IMAD R3, R6, -0x2daee0ad, RZ ;  /* 0xd2511f5306037824 */ /* 0x000fe200078e02ff */
[----:B------:R-:W-:Y:S01]  /*0b60*/  LOP3.LUT R159, R2, R8, R15, 0x96, !PT ;  /* 0x00000008029f7212 */ /* 0x000fe200078e960f */
[----:B------:R-:W-:Y:S02]  /*0b70*/  IMAD R2, R5, -0x326172a9, RZ ;  /* 0xcd9e8d5705027824 */ /* 0x000fe400078e02ff */
[----:B------:R-:W-:-:S04]  /*0b80*/  IMAD.HI.U32 R12, R158, -0x2daee0ad, RZ ;  /* 0xd2511f539e0c7827 */ /* 0x000fc800078e00ff */
[----:B------:R-:W-:Y:S01]  /*0b90*/  IMAD.HI.U32 R11, R159, -0x326172a9, RZ ;  /* 0xcd9e8d579f0b7827 */ /* 0x000fe200078e00ff */
[----:B------:R-:W-:-:S03]  /*0ba0*/  LOP3.LUT R12, R12, R3, R14, 0x96, !PT ;  /* 0x000000030c0c7212 */ /* 0x000fc600078e960e */
[----:B------:R-:W-:Y:S01]  /*0bb0*/  IMAD.MOV.U32 R7, RZ, RZ, R157 ;  /* 0x000000ffff077224 */ /* 0x000fe200078e009d */
[----:B------:R-:W-:Y:S01]  /*0bc0*/  LOP3.LUT R11, R11, R2, R13, 0x96, !PT ;  /* 0x000000020b0b7212 */ /* 0x000fe200078e960d */
[----:B------:R-:W-:Y:S02]  /*0bd0*/  IMAD.MOV.U32 R5, RZ, RZ, RZ ;  /* 0x000000ffff057224 */ /* 0x000fe400078e00ff */
[----:B------:R-:W-:Y:S02]  /*0be0*/  IMAD R8, R158, -0x2daee0ad, RZ ;  /* 0xd2511f539e087824 */ /* 0x000fe400078e02ff */
[----:B------:R-:W-:-:S07]  /*0bf0*/  IMAD R6, R159, -0x326172a9, RZ ;  /* 0xcd9e8d579f067824 */ /* 0x000fce00078e02ff */
.L_x_7250:
        /* <DEDUP_REMOVED lines=27> */
.L_x_6734:
[----:B------:R-:W-:-:S07]  /*0db0*/  MOV R192, R6 ;  /* 0x0000000600c07202 */ /* 0x000fce0000000f00 */
.L_x_6735:
[----:B------:R-:W-:Y:S05]  /*0dc0*/  BSYNC B0 ;  /* 0x0000000000007941 */ /* 0x000fea0003800000 */
.L_x_6733:
        /* <DEDUP_REMOVED lines=16> */
.L_x_6739:
[----:B------:R-:W-:Y:S05]  /*0ed0*/  BSYNC B1 ;  /* 0x0000000000017941 */ /* 0x000fea0003800000 */
.L_x_6738:
        /* <DEDUP_REMOVED lines=44> */
.L_x_6737:
[----:B------:R-:W-:Y:S05]  /*11a0*/  BSYNC B0 ;  /* 0x0000000000007941 */ /* 0x000fea0003800000 */
.L_x_6736:
[----:B------:R-:W0:Y:S01]  /*11b0*/  LDC R201, c[0x0][0x294] ;  /* 0x0000a500ffc97b82 */ /* 0x000e220000000800 */
[----:B------:R-:W-:Y:S01]  /*11c0*/  I2FP.F32.U32 R170, R192 ;  /* 0x000000c000aa7245 */ /* 0x000fe20000201000 */
[----:B------:R-:W-:Y:S01]  /*11d0*/  IMAD.MOV.U32 R199, RZ, RZ, 0x2f800000 ;  /* 0x2f800000ffc77424 */ /* 0x000fe200078e00ff */
[----:B------:R-:W-:Y:S02]  /*11e0*/  ISETP.NE.U32.AND P2, PT, RZ, UR18, PT ;  /* 0x00000012ff007c0c */ /* 0x000fe4000bf45070 */
[----:B-----5:R-:W-:Y:S01]  /*11f0*/  SHF.L.U32 R171, R164, 0x10, RZ ;  /* 0x00000010a4ab7819 */ /* 0x020fe200000006ff */
[----:B------:R-:W-:Y:S01]  /*1200*/  FFMA.FTZ R170, R170, R199, 1.1641532182693481445e-10 ;  /* 0x2f000000aaaa7423 */ /* 0x000fe200000100c7 */
[----:B------:R-:W-:Y:S01]  /*1210*/  ISETP.NE.AND.EX P2, PT, RZ, UR19, PT, P2 ;  /* 0x00000013ff007c0c */ /* 0x000fe2000bf45320 */
        /* <DEDUP_REMOVED lines=14> */
.L_x_6740:
        /* <DEDUP_REMOVED lines=12> */
.L_x_6743:
[----:B------:R-:W-:-:S07]  /*13c0*/  IMAD.MOV.U32 R3, RZ, RZ, R6 ;  /* 0x000000ffff037224 */ /* 0x000fce00078e0006 */
.L_x_6744:
[----:B------:R-:W-:Y:S05]  /*13d0*/  BSYNC B0 ;  /* 0x0000000000007941 */ /* 0x000fea0003800000 */
.L_x_6742:
        /* <DEDUP_REMOVED lines=16> */
.L_x_6748:
[----:B------:R-:W-:Y:S05]  /*14e0*/  BSYNC B1 ;  /* 0x0000000000017941 */ /* 0x000fea0003800000 */
.L_x_6747:
        /* <DEDUP_REMOVED lines=44> */
.L_x_6746:
[----:B------:R-:W-:Y:S05]  /*17b0*/  BSYNC B0 ;  /* 0x0000000000007941 */ /* 0x000fea0003800000 */
.L_x_6745:
        /* <DEDUP_REMOVED lines=10> */
.L_x_6741:
        /* <DEDUP_REMOVED lines=12> */
.L_x_6750:
[----:B------:R-:W-:-:S07]  /*1920*/  IMAD.MOV.U32 R176, RZ, RZ, R6 ;  /* 0x000000ffffb07224 */ /* 0x000fce00078e0006 */
.L_x_6751:
[----:B------:R-:W-:Y:S05]  /*1930*/  BSYNC B0 ;  /* 0x0000000000007941 */ /* 0x000fea0003800000 */
.L_x_6749:
        /* <DEDUP_REMOVED lines=16> */
.L_x_6755:
[----:B------:R-:W-:Y:S05]  /*1a40*/  BSYNC B1 ;  /* 0x0000000000017941 */ /* 0x000fea0003800000 */
.L_x_6754:
        /* <DEDUP_REMOVED lines=44> */
.L_x_6753:
[----:B------:R-:W-:Y:S05]  /*1d10*/  BSYNC B0 ;  /* 0x0000000000007941 */ /* 0x000fea0003800000 */
.L_x_6752:
        /* <DEDUP_REMOVED lines=16> */
.L_x_6756:
        /* <DEDUP_REMOVED lines=12> */
.L_x_6759:
[----:B------:R-:W-:-:S07]  /*1ee0*/  IMAD.MOV.U32 R2, RZ, RZ, R6 ;  /* 0x000000ffff027224 */ /* 0x000fce00078e0006 */
.L_x_6760:
[----:B------:R-:W-:Y:S05]  /*1ef0*/  BSYNC B0 ;  /* 0x0000000000007941 */ /* 0x000fea0003800000 */
.L_x_6758:
        /* <DEDUP_REMOVED lines=16> */
.L_x_6764:
[----:B------:R-:W-:Y:S05]  /*2000*/  BSYNC B1 ;  /* 0x0000000000017941 */ /* 0x000fea0003800000 */
.L_x_6763:
        /* <DEDUP_REMOVED lines=44> */
.L_x_6762:
[----:B------:R-:W-:Y:S05]  /*22d0*/  BSYNC B0 ;  /* 0x0000000000007941 */ /* 0x000fea0003800000 */
.L_x_6761:
[----:B------:R-:W-:Y:S02]  /*22e0*/  I2FP.F32.U32 R2, R2 ;  /* 0x0000000200027245 */ /* 0x000fe40000201000 */
[----:B------:R-:W-:-:S03]  /*22f0*/  PRMT R170, R156, 0x7632, R170 ;  /* 0x000076329caa7816 */ /* 0x000fc600000000aa */
[----:B------:R-:W-:Y:S02]  /*2300*/  FFMA.FTZ R2, R2, R199, 1.1641532182693481445e-10 ;  /* 0x2f00000002027423 */ /* 0x000fe400000100c7 */
[----:B------:R-:W-:-:S03]  /*2310*/  IMAD.U32 R171, R170, 0x10000, RZ ;  /* 0x00010000aaab7824 */ /* 0x000fc600078e00ff */
[----:B------:R-:W-:Y:S01]  /*2320*/  FSETP.GTU.FTZ.AND P3, PT, R2, R201, PT ;  /* 0x000000c90200720b */ /* 0x000fe20003f7c000 */
[----:B------:R-:W-:Y:S01]  /*2330*/  FMUL.FTZ R171, R171, R200 ;  /* 0x000000c8abab7220 */ /* 0x000fe20000410000 */
[----:B------:R-:W-:-:S04]  /*2340*/  @P1 PRMT R2, R160, 0x7632, R2 ;  /* 0x00007632a0021816 */ /* 0x000fc80000000002 */
[----:B------:R-:W-:Y:S01]  /*2350*/  FSEL R171, R171, RZ, !P3 ;  /* 0x000000ffabab7208 */ /* 0x000fe20005800000 */
[----:B------:R-:W-:Y:S01]  /*2360*/  @P1 IMAD.U32 R175, R2, 0x10000, RZ ;  /* 0x0001000002af1824 */ /* 0x000fe200078e00ff */
[----:B------:R-:W-:-:S03]  /*2370*/  SEL R2, RZ, 0x1, P3 ;  /* 0x00000001ff027807 */ /* 0x000fc60001800000 */
[----:B------:R-:W-:-:S04]  /*2380*/  FADD.FTZ R176, R176, R171 ;  /* 0x000000abb0b07221 */ /* 0x000fc80000010000 */
[----:B------:R-:W-:-:S07]  /*2390*/  @P1 FADD.FTZ R176, R176, R175 ;  /* 0x000000afb0b01221 */ /* 0x000fce0000010000 */
.L_x_6757:
        /* <DEDUP_REMOVED lines=12> */
.L_x_6766:
[----:B------:R-:W-:-:S07]  /*2460*/  IMAD.MOV.U32 R194, RZ, RZ, R6 ;  /* 0x000000ffffc27224 */ /* 0x000fce00078e0006 */
.L_x_6767:
[----:B------:R-:W-:Y:S05]  /*2470*/  BSYNC B0 ;  /* 0x0000000000007941 */ /* 0x000fea0003800000 */
.L_x_6765:
        /* <DEDUP_REMOVED lines=16> */
.L_x_6771:
[----:B------:R-:W-:Y:S05]  /*2580*/  BSYNC B1 ;  /* 0x0000000000017941 */ /* 0x000fea0003800000 */
.L_x_6770:
        /* <DEDUP_REMOVED lines=44> */
.L_x_6769:
[----:B------:R-:W-:Y:S05]  /*2850*/  BSYNC B0 ;  /* 0x0000000000007941 */ /* 0x000fea0003800000 */
.L_x_6768:
        /* <DEDUP_REMOVED lines=16> */
.L_x_6772:
        /* <DEDUP_REMOVED lines=12> */
.L_x_6775:
[----:B------:R-:W-:-:S07]  /*2a20*/  IMAD.MOV.U32 R0, RZ, RZ, R6 ;  /* 0x000000ffff007224 */ /* 0x000fce00078e0006 */
.L_x_6776:
[----:B------:R-:W-:Y:S05]  /*2a30*/  BSYNC B0 ;  /* 0x0000000000007941 */ /* 0x000fea0003800000 */
.L_x_6774:
        /* <DEDUP_REMOVED lines=16> */
.L_x_6780:
[----:B------:R-:W-:Y:S05]  /*2b40*/  BSYNC B1 ;  /* 0x0000000000017941 */ /* 0x000fea0003800000 */
.L_x_6779:
        /* <DEDUP_REMOVED lines=44> */
.L_x_6778:
[----:B------:R-:W-:Y:S05]  /*2e10*/  BSYNC B0 ;  /* 0x0000000000007941 */ /* 0x000fea0003800000 */
.L_x_6777:
        /* <DEDUP_REMOVED lines=10> */
.L_x_6773:
        /* <DEDUP_REMOVED lines=12> */
.L_x_6782:
[----:B------:R-:W-:-:S07]  /*2f80*/  IMAD.MOV.U32 R178, RZ, RZ, R6 ;  /* 0x000000ffffb27224 */ /* 0x000fce00078e0006 */
.L_x_6783:
[----:B------:R-:W-:Y:S05]  /*2f90*/  BSYNC B0 ;  /* 0x0000000000007941 */ /* 0x000fea0003800000 */
.L_x_6781:
        /* <DEDUP_REMOVED lines=16> */
.L_x_6787:
[----:B------:R-:W-:Y:S05]  /*30a0*/  BSYNC B1 ;  /* 0x0000000000017941 */ /* 0x000fea0003800000 */
.L_x_6786:
        /* <DEDUP_REMOVED lines=44> */
.L_x_6785:
[----:B------:R-:W-:Y:S05]  /*3370*/  BSYNC B0 ;  /* 0x0000000000007941 */ /* 0x000fea0003800000 */
.L_x_6784:
        /* <DEDUP_REMOVED lines=16> */
.L_x_6788:
        /* <DEDUP_REMOVED lines=12> */
.L_x_6791:
[----:B------:R-:W-:-:S07]  /*3540*/  IMAD.MOV.U32 R187, RZ, RZ, R6 ;  /* 0x000000ffffbb7224 */ /* 0x000fce00078e0006 */
.L_x_6792:
[----:B------:R-:W-:Y:S05]  /*3550*/  BSYNC B0 ;  /* 0x0000000000007941 */ /* 0x000fea0003800000 */
.L_x_6790:
        /* <DEDUP_REMOVED lines=16> */
.L_x_6796:
[----:B------:R-:W-:Y:S05]  /*3660*/  BSYNC B1 ;  /* 0x0000000000017941 */ /* 0x000fea0003800000 */
.L_x_6795:
        /* <DEDUP_REMOVED lines=44> */
.L_x_6794:
[----:B------:R-:W-:Y:S05]  /*3930*/  BSYNC B0 ;  /* 0x0000000000007941 */ /* 0x000fea0003800000 */
.L_x_6793:
        /* <DEDUP_REMOVED lines=12> */
.L_x_6789:
        /* <DEDUP_REMOVED lines=12> */
.L_x_6798:
[----:B------:R-:W-:-:S07]  /*3ac0*/  IMAD.MOV.U32 R194, RZ, RZ, R6 ;  /* 0x000000ffffc27224 */ /* 0x000fce00078e0006 */
.L_x_6799:
[----:B------:R-:W-:Y:S05]  /*3ad0*/  BSYNC B0 ;  /* 0x0000000000007941 */ /* 0x000fea0003800000 */
.L_x_6797:
        /* <DEDUP_REMOVED lines=16> */
.L_x_6803:
[----:B------:R-:W-:Y:S05]  /*3be0*/  BSYNC B1 ;  /* 0x0000000000017941 */ /* 0x000fea0003800000 */
.L_x_6802:
        /* <DEDUP_REMOVED lines=44> */
.L_x_6801:
[----:B------:R-:W-:Y:S05]  /*3eb0*/  BSYNC B0 ;  /* 0x0000000000007941 */ /* 0x000fea0003800000 */
.L_x_6800:
        /* <DEDUP_REMOVED lines=16> */
.L_x_6804:
        /* <DEDUP_REMOVED lines=12> */
.L_x_6807:
[----:B------:R-:W-:-:S07]  /*4080*/  IMAD.MOV.U32 R188, RZ, RZ, R6 ;  /* 0x000000ffffbc7224 */ /* 0x000fce00078e0006 */
.L_x_6808:
[----:B------:R-:W-:Y:S05]  /*4090*/  BSYNC B0 ;  /* 0x0000000000007941 */ /* 0x000fea0003800000 */
.L_x_6806:
        /* <DEDUP_REMOVED lines=16> */
.L_x_6812:
[----:B------:R-:W-:Y:S05]  /*41a0*/  BSYNC B1 ;  /* 0x0000000000017941 */ /* 0x000fea0003800000 */
.L_x_6811:
        /* <DEDUP_REMOVED lines=44> */
.L_x_6810:
[----:B------:R-:W-:Y:S05]  /*4470*/  BSYNC B0 ;  /* 0x0000000000007941 */ /* 0x000fea0003800000 */
.L_x_6809:
        /* <DEDUP_REMOVED lines=10> */
.L_x_6805:
        /* <DEDUP_REMOVED lines=12> */
.L_x_6814:
[----:B------:R-:W-:-:S07]  /*45e0*/  IMAD.MOV.U32 R197, RZ, RZ, R6 ;  /* 0x000000ffffc57224 */ /* 0x000fce00078e0006 */
.L_x_6815:
[----:B------:R-:W-:Y:S05]  /*45f0*/  BSYNC B0 ;  /* 0x0000000000007941 */ /* 0x000fea0003800000 */
.L_x_6813:
        /* <DEDUP_REMOVED lines=16> */
.L_x_6819:
[----:B------:R-:W-:Y:S05]  /*4700*/  BSYNC B1 ;  /* 0x0000000000017941 */ /* 0x000fea0003800000 */
.L_x_6818:
        /* <DEDUP_REMOVED lines=40> */
[----:B------:R-:W-:Y:S02]  /*4990*/  LOP3.LUT R11, R193, R170, R13, 0x96, !PT ;  /* 0x000000aac10b7212 */ /* 0x000fe400078e960d */
[----:B------:R-:W-:Y:S01]  /*49a0*/  MOV R6, R192 ;  /* 0x000000c000067202 */ /* 0x000fe20000000f00 */
[----:B------:R-:W-:Y:S01]  /*49b0*/  IMAD.MOV.U32 R8, RZ, RZ, R174 ;  /* 0x000000ffff087224 */ /* 0x000fe200078e00ae */
[----:B------:R-:W-:-:S07]  /*49c0*/  LOP3.LUT R12, R175, R164, R14, 0x96, !PT ;  /* 0x000000a4af0c7212 */ /* 0x000fce00078e960e */
.L_x_6817:
[----:B------:R-:W-:Y:S05]  /*49d0*/  BSYNC B0 ;  /* 0x0000000000007941 */ /* 0x000fea0003800000 */
.L_x_6816:
        /* <DEDUP_REMOVED lines=14> */
.L_x_6820:
        /* <DEDUP_REMOVED lines=12> */
.L_x_6823:
[----:B------:R-:W-:-:S07]  /*4b80*/  IMAD.MOV.U32 R166, RZ, RZ, R6 ;  /* 0x000000ffffa67224 */ /* 0x000fce00078e0006 */
.L_x_6824:
[----:B------:R-:W-:Y:S05]  /*4b90*/  BSYNC B0 ;  /* 0x0000000000007941 */ /* 0x000fea0003800000 */
.L_x_6822:
        /* <DEDUP_REMOVED lines=16> */
.L_x_6828:
[----:B------:R-:W-:Y:S05]  /*4ca0*/  BSYNC B1 ;  /* 0x0000000000017941 */ /* 0x000fea0003800000 */
.L_x_6827:
        /* <DEDUP_REMOVED lines=44> */
.L_x_6826:
[----:B------:R-:W-:Y:S05]  /*4f70*/  BSYNC B0 ;  /* 0x0000000000007941 */ /* 0x000fea0003800000 */
.L_x_6825:
[----:B------:R-:W-:Y:S02]  /*4f80*/  I2FP.F32.U32 R166, R166 ;  /* 0x000000a600a67245 */ /* 0x000fe40000201000 */
[----:B------:R-:W-:-:S03]  /*4f90*/  PRMT R165, R158, 0x7632, R165 ;  /* 0x000076329ea57816 */ /* 0x000fc600000000a5 */
[----:B------:R-:W-:Y:S02]  /*4fa0*/  FFMA.FTZ R166, R166, R199, 1.1641532182693481445e-10 ;  /* 0x2f000000a6a67423 */ /* 0x000fe400000100c7 */
[----:B------:R-:W-:-:S03]  /*4fb0*/  IMAD.U32 R165, R165, 0x10000, RZ ;  /* 0x00010000a5a57824 */ /* 0x000fc600078e00ff */
[----:B------:R-:W-:Y:S01]  /*4fc0*/  FSETP.GTU.FTZ.AND P4, PT, R166, R201, PT ;  /* 0x000000c9a600720b */ /* 0x000fe20003f9c000 */
[----:B------:R-:W-:-:S03]  /*4fd0*/  FMUL.FTZ R165, R165, R200 ;  /* 0x000000c8a5a57220 */ /* 0x000fc60000410000 */
[----:B------:R-:W-:Y:S02]  /*4fe0*/  SEL R189, RZ, 0x1, P4 ;  /* 0x00000001ffbd7807 */ /* 0x000fe40002000000 */
[----:B------:R-:W-:Y:S02]  /*4ff0*/  FSEL R166, R165, RZ, !P4 ;  /* 0x000000ffa5a67208 */ /* 0x000fe40006000000 */
[----:B------:R-:W-:-:S03]  /*5000*/  @P1 PRMT R165, R162, 0x7632, R165 ;  /* 0x00007632a2a51816 */ /* 0x000fc600000000a5 */
[----:B------:R-:W-:Y:S02]  /*5010*/  FADD.FTZ R195, R195, R166 ;  /* 0x000000a6c3c37221 */ /* 0x000fe40000010000 */
[----:B------:R-:W-:-:S04]  /*5020*/  @P1 IMAD.U32 R170, R165, 0x10000, RZ ;  /* 0x00010000a5aa1824 */ /* 0x000fc800078e00ff */
[----:B------:R-:W-:-:S07]  /*5030*/  @P1 FADD.FTZ R195, R195, R170 ;  /* 0x000000aac3c31221 */ /* 0x000fce0000010000 */
.L_x_6821:
        /* <DEDUP_REMOVED lines=12> */
.L_x_6830:
[----:B------:R-:W-:-:S07]  /*5100*/  IMAD.MOV.U32 R166, RZ, RZ, R6 ;  /* 0x000000ffffa67224 */ /* 0x000fce00078e0006 */
.L_x_6831:
[----:B------:R-:W-:Y:S05]  /*5110*/  BSYNC B0 ;  /* 0x0000000000007941 */ /* 0x000fea0003800000 */
.L_x_6829:
        /* <DEDUP_REMOVED lines=16> */
.L_x_6835:
[----:B------:R-:W-:Y:S05]  /*5220*/  BSYNC B1 ;  /* 0x0000000000017941 */ /* 0x000fea0003800000 */
.L_x_6834:
        /* <DEDUP_REMOVED lines=44> */
.L_x_6833:
[----:B------:R-:W-:Y:S05]  /*54f0*/  BSYNC B0 ;  /* 0x0000000000007941 */ /* 0x000fea0003800000 */
.L_x_6832:
        /* <DEDUP_REMOVED lines=14> */
.L_x_6836:
        /* <DEDUP_REMOVED lines=12> */
.L_x_6839:
[----:B------:R-:W-:-:S07]  /*56a0*/  IMAD.MOV.U32 R166, RZ, RZ, R6 ;  /* 0x000000ffffa67224 */ /* 0x000fce00078e0006 */
.L_x_6840:
[----:B------:R-:W-:Y:S05]  /*56b0*/  BSYNC B0 ;  /* 0x0000000000007941 */ /* 0x000fea0003800000 */
.L_x_6838:
        /* <DEDUP_REMOVED lines=16> */
.L_x_6844:
[----:B------:R-:W-:Y:S05]  /*57c0*/  BSYNC B1 ;  /* 0x0000000000017941 */ /* 0x000fea0003800000 */
.L_x_6843:
        /* <DEDUP_REMOVED lines=44> */
.L_x_6842:
[----:B------:R-:W-:Y:S05]  /*5a90*/  BSYNC B0 ;  /* 0x0000000000007941 */ /* 0x000fea0003800000 */
.L_x_6841:
        /* <DEDUP_REMOVED lines=10> */
.L_x_6837:
        /* <DEDUP_REMOVED lines=12> */
.L_x_6846:
[----:B------:R-:W-:-:S07]  /*5c00*/  IMAD.MOV.U32 R166, RZ, RZ, R6 ;  /* 0x000000ffffa67224 */ /* 0x000fce00078e0006 */
.L_x_6847:
[----:B------:R-:W-:Y:S05]  /*5c10*/  BSYNC B0 ;  /* 0x0000000000007941 */ /* 0x000fea0003800000 */
.L_x_6845:
        /* <DEDUP_REMOVED lines=16> */
.L_x_6851:
[----:B------:R-:W-:Y:S05]  /*5d20*/  BSYNC B1 ;  /* 0x0000000000017941 */ /* 0x000fea0003800000 */
.L_x_6850:
        /* <DEDUP_REMOVED lines=44> */
.L_x_6849:
[----:B------:R-:W-:Y:S05]  /*5ff0*/  BSYNC B0 ;  /* 0x0000000000007941 */ /* 0x000fea0003800000 */
.L_x_6848:
        /* <DEDUP_REMOVED lines=14> */
.L_x_6852:
        /* <DEDUP_REMOVED lines=12> */
.L_x_6855:
[----:B------:R-:W-:-:S07]  /*61a0*/  IMAD.MOV.U32 R191, RZ, RZ, R6 ;  /* 0x000000ffffbf7224 */ /* 0x000fce00078e0006 */
.L_x_6856:
[----:B------:R-:W-:Y:S05]  /*61b0*/  BSYNC B0 ;  /* 0x0000000000007941 */ /* 0x000fea0003800000 */
.L_x_6854:
        /* <DEDUP_REMOVED lines=18> */
.L_x_6860:
[----:B------:R-:W-:Y:S05]  /*62e0*/  BSYNC B1 ;  /* 0x0000000000017941 */ /* 0x000fea0003800000 */
.L_x_6859:
        /* <DEDUP_REMOVED lines=44> */
.L_x_6858:
[----:B------:R-:W-:Y:S05]  /*65b0*/  BSYNC B0 ;  /* 0x0000000000007941 */ /* 0x000fea0003800000 */
.L_x_6857:
        /* <DEDUP_REMOVED lines=12> */
.L_x_6853:
[----:B------:R-:W-:Y:S01]  /*6680*/  P2R R170, PR, RZ, 0x4 ;  /* 0x00000004ffaa7803 */ /* 0x000fe20000000000 */
[----:B------:R-:W0:Y:S01]  /*6690*/  LDC.64 R174, c[0x0][0x238] ;  /* 0x00008e00ffae7b82 */ /* 0x000e220000000a00 */
[----:B------:R-:W-:Y:S02]  /*66a0*/  LOP3.LUT P2, RZ, R4, 0x4, RZ, 0xc0, !PT ;  /* 0x0000000404ff7812 */ /* 0x000fe4000784c0ff */
        /* <DEDUP_REMOVED lines=15> */
[----:B------:R-:W-:Y:S01]  /*67a0*/  SEL R213, RZ, 0x1, P5 ;  /* 0x00000001ffd57807 */ /* 0x000fe20002800000 */
[----:B------:R-:W-:Y:S01]  /*67b0*/  IMAD.WIDE.U32 R164, R164, 0x1000000, RZ ;  /* 0x01000000a4a47825 */ /* 0x000fe200078e00ff */
[----:B------:R-:W-:-:S02]  /*67c0*/  LOP3.LUT P6, RZ, R4, 0x20, RZ, 0xc0, !PT ;  /* 0x0000002004ff7812 */ /* 0x000fc400078cc0ff */
[----:B------:R-:W-:Y:S01]  /*67d0*/  F2FP.BF16.F32.PACK_AB R167, R197, R198 ;  /* 0x000000c6c5a7723e */ /* 0x000fe200000010ff */
[----:B------:R-:W-:Y:S01]  /*67e0*/  IMAD.WIDE.U32 R206, R206, 0x100, RZ ;  /* 0x00000100cece7825 */ /* 0x000fe200078e00ff */
[----:B------:R-:W-:Y:S02]  /*67f0*/  LOP3.LUT R213, R165, R166, R213, 0xfe, !PT ;  /* 0x000000a6a5d57212 */ /* 0x000fe400078efed5 */
[----:B------:R-:W-:Y:S01]  /*6800*/  F2FP.BF16.F32.PACK_AB R166, R195, R196 ;  /* 0x000000c4c3a6723e */ /* 0x000fe200000010ff */
[----:B0-----:R-:W-:Y:S01]  /*6810*/  IMAD.WIDE.U32 R204, R168, 0x10, R174 ;  /* 0x00000010a8cc7825 */ /* 0x001fe200078e00ae */
[----:B------:R-:W-:Y:S02]  /*6820*/  LOP3.LUT R206, R206, R164, R192, 0xfe, !PT ;  /* 0x000000a4cece7212 */ /* 0x000fe400078efec0 */
[----:B------:R-:W-:Y:S02]  /*6830*/  F2FP.BF16.F32.PACK_AB R165, R178, R179 ;  /* 0x000000b3b2a5723e */ /* 0x000fe400000010ff */
[----:B------:R-:W-:-:S02]  /*6840*/  F2FP.BF16.F32.PACK_AB R164, R176, R177 ;  /* 0x000000b1b0a4723e */ /* 0x000fc400000010ff */
[----:B------:R-:W-:Y:S02]  /*6850*/  SEL R211, RZ, 0x1, P6 ;  /* 0x00000001ffd37807 */ /* 0x000fe40003000000 */
[----:B------:R-:W-:Y:S01]  /*6860*/  LOP3.LUT R207, R207, R213, R193, 0xfe, !PT ;  /* 0x000000d5cfcf7212 */ /* 0x000fe200078efec1 */
[----:B------:R2:W-:Y:S01]  /*6870*/  STG.E.128 desc[UR4][R204.64], R164 ;  /* 0x000000a4cc007986 */ /* 0x0005e2000c101d04 */
[----:B------:R-:W-:Y:S02]  /*6880*/  LOP3.LUT R206, R206, R211, RZ, 0xfc, !PT ;  /* 0x000000d3cece7212 */ /* 0x000fe400078efcff */
[----:B------:R-:W-:-:S05]  /*6890*/  IADD3 R192, R168, 0x100, RZ ;  /* 0x00000100a8c07810 */ /* 0x000fca0007ffe0ff */
[----:B-1----:R-:W-:-:S04]  /*68a0*/  @P0 IMAD.WIDE.U32 R202, R192, 0x10, R202 ;  /* 0x00000010c0ca0825 */ /* 0x002fc800078e00ca */
[----:B--2---:R-:W-:-:S04]  /*68b0*/  IMAD.WIDE.U32 R166, R168, 0x8, R170 ;  /* 0x00000008a8a67825 */ /* 0x004fc800078e00aa */
[C---:B------:R-:W-:Y:S01]  /*68c0*/  IMAD.WIDE.U32 R204, R192.reuse, 0x10, R172 ;  /* 0x00000010c0cc7825 */ /* 0x040fe200078e00ac */
[----:B------:R0:W-:Y:S03]  /*68d0*/  STG.E.64 desc[UR4][R166.64], R206 ;  /* 0x000000cea6007986 */ /* 0x0001e6000c101b04 */
[----:B---3--:R-:W-:Y:S01]  /*68e0*/  @P1 IMAD.WIDE.U32 R164, R192, 0x10, R208 ;  /* 0x00000010c0a41825 */ /* 0x008fe200078e00d0 */
        /* <DEDUP_REMOVED lines=21> */
.L_x_6861:
        /* <DEDUP_REMOVED lines=15> */
.L_x_6863:
[----:B------:R-:W-:-:S07]  /*6b30*/  MOV R193, R6 ;  /* 0x0000000600c17202 */ /* 0x000fce0000000f00 */
.L_x_6864:
[----:B------:R-:W-:Y:S05]  /*6b40*/  BSYNC B0 ;  /* 0x0000000000007941 */ /* 0x000fea0003800000 */
.L_x_6862:
        /* <DEDUP_REMOVED lines=16> */
.L_x_6868:
[----:B------:R-:W-:Y:S05]  /*6c50*/  BSYNC B1 ;  /* 0x0000000000017941 */ /* 0x000fea0003800000 */
.L_x_6867:
        /* <DEDUP_REMOVED lines=44> */
.L_x_6866:
[----:B------:R-:W-:Y:S05]  /*6f20*/  BSYNC B0 ;  /* 0x0000000000007941 */ /* 0x000fea0003800000 */
.L_x_6865:
        /* <DEDUP_REMOVED lines=16> */
.L_x_6869:
        /* <DEDUP_REMOVED lines=12> */
.L_x_6872:
[----:B------:R-:W-:-:S07]  /*70f0*/  IMAD.MOV.U32 R3, RZ, RZ, R6 ;  /* 0x000000ffff037224 */ /* 0x000fce00078e0006 */
.L_x_6873:
[----:B------:R-:W-:Y:S05]  /*7100*/  BSYNC B0 ;  /* 0x0000000000007941 */ /* 0x000fea0003800000 */
.L_x_6871:
        /* <DEDUP_REMOVED lines=16> */
.L_x_6877:
[----:B------:R-:W-:Y:S05]  /*7210*/  BSYNC B1 ;  /* 0x0000000000017941 */ /* 0x000fea0003800000 */
.L_x_6876:
        /* <DEDUP_REMOVED lines=44> */
.L_x_6875:
[----:B------:R-:W-:Y:S05]  /*74e0*/  BSYNC B0 ;  /* 0x0000000000007941 */ /* 0x000fea0003800000 */
.L_x_6874:
        /* <DEDUP_REMOVED lines=10> */
.L_x_6870:
        /* <DEDUP_REMOVED lines=12> */
.L_x_6879:
[----:B------:R-:W-:-:S07]  /*7650*/  MOV R193, R6 ;  /* 0x0000000600c17202 */ /* 0x000fce0000000f00 */
.L_x_6880:
[----:B------:R-:W-:Y:S05]  /*7660*/  BSYNC B0 ;  /* 0x0000000000007941 */ /* 0x000fea0003800000 */
.L_x_6878:
        /* <DEDUP_REMOVED lines=16> */
.L_x_6884:
[----:B------:R-:W-:Y:S05]  /*7770*/  BSYNC B1 ;  /* 0x0000000000017941 */ /* 0x000fea0003800000 */
.L_x_6883:
        /* <DEDUP_REMOVED lines=44> */
.L_x_6882:
[----:B------:R-:W-:Y:S05]  /*7a40*/  BSYNC B0 ;  /* 0x0000000000007941 */ /* 0x000fea0003800000 */
.L_x_6881:
        /* <DEDUP_REMOVED lines=16> */
.L_x_6885:
        /* <DEDUP_REMOVED lines=12> */
.L_x_6888:
[----:B------:R-:W-:-:S07]  /*7c10*/  IMAD.MOV.U32 R2, RZ, RZ, R6 ;  /* 0x000000ffff027224 */ /* 0x000fce00078e0006 */
.L_x_6889:
[----:B------:R-:W-:Y:S05]  /*7c20*/  BSYNC B0 ;  /* 0x0000000000007941 */ /* 0x000fea0003800000 */
.L_x_6887:
        /* <DEDUP_REMOVED lines=16> */
.L_x_6893:
[----:B------:R-:W-:Y:S05]  /*7d30*/  BSYNC B1 ;  /* 0x0000000000017941 */ /* 0x000fea0003800000 */
.L_x_6892:
        /* <DEDUP_REMOVED lines=44> */
.L_x_6891:
[----:B------:R-:W-:Y:S05]  /*8000*/  BSYNC B0 ;  /* 0x0000000000007941 */ /* 0x000fea0003800000 */
.L_x_6890:
[----:B------:R-:W-:Y:S02]  /*8010*/  I2FP.F32.U32 R2, R2 ;  /* 0x0000000200027245 */ /* 0x000fe40000201000 */
[----:B------:R-:W-:-:S03]  /*8020*/  PRMT R164, R156, 0x7632, R164 ;  /* 0x000076329ca47816 */ /* 0x000fc600000000a4 */
[----:B------:R-:W-:Y:S01]  /*8030*/  FFMA.FTZ R2, R2, R199, 1.1641532182693481445e-10 ;  /* 0x2f00000002027423 */ /* 0x000fe200000100c7 */
[----:B------:R-:W-:-:S04]  /*8040*/  SHF.L.U32 R205, R164, 0x10, RZ ;  /* 0x00000010a4cd7819 */ /* 0x000fc800000006ff */
        /* <DEDUP_REMOVED lines=8> */
.L_x_6886:
        /* <DEDUP_REMOVED lines=12> */
.L_x_6895:
[----:B------:R-:W-:-:S07]  /*8190*/  MOV R164, R6 ;  /* 0x0000000600a47202 */ /* 0x000fce0000000f00 */
.L_x_6896:
[----:B------:R-:W-:Y:S05]  /*81a0*/  BSYNC B0 ;  /* 0x0000000000007941 */ /* 0x000fea0003800000 */
.L_x_6894:
        /* <DEDUP_REMOVED lines=16> */
.L_x_6900:
[----:B------:R-:W-:Y:S05]  /*82b0*/  BSYNC B1 ;  /* 0x0000000000017941 */ /* 0x000fea0003800000 */
.L_x_6899:
        /* <DEDUP_REMOVED lines=44> */
.L_x_6898:
[----:B------:R-:W-:Y:S05]  /*8580*/  BSYNC B0 ;  /* 0x0000000000007941 */ /* 0x000fea0003800000 */
.L_x_6897:
[----:B------:R-:W-:Y:S01]  /*8590*/  I2FP.F32.U32 R164, R164 ;  /* 0x000000a400a47245 */ /* 0x000fe20000201000 */
[----:B------:R-:W-:Y:S01]  /*85a0*/  IMAD.U32 R193, R165, 0x10000, RZ ;  /* 0x00010000a5c17824 */ /* 0x000fe200078e00ff */
[----:B------:R-:W-:-:S03]  /*85b0*/  LOP3.LUT R4, R4, 0xfffffff7, RZ, 0xc0, !PT ;  /* 0xfffffff704047812 */ /* 0x000fc600078ec0ff */
[----:B------:R-:W-:Y:S01]  /*85c0*/  FFMA.FTZ R164, R164, R199, 1.1641532182693481445e-10 ;  /* 0x2f000000a4a47423 */ /* 0x000fe200000100c7 */
[----:B------:R-:W-:Y:S01]  /*85d0*/  FMUL.FTZ R207, R193, R200 ;  /* 0x000000c8c1cf7220 */ /* 0x000fe20000410000 */
[----:B------:R-:W-:-:S03]  /*85e0*/  PRMT R193, R165, 0x7632, R193 ;  /* 0x00007632a5c17816 */ /* 0x000fc600000000c1 */
        /* <DEDUP_REMOVED lines=10> */
.L_x_6901:
        /* <DEDUP_REMOVED lines=12> */
.L_x_6904:
[----:B------:R-:W-:-:S07]  /*8750*/  IMAD.MOV.U32 R0, RZ, RZ, R6 ;  /* 0x000000ffff007224 */ /* 0x000fce00078e0006 */
.L_x_6905:
[----:B------:R-:W-:Y:S05]  /*8760*/  BSYNC B0 ;  /* 0x0000000000007941 */ /* 0x000fea0003800000 */
.L_x_6903:
        /* <DEDUP_REMOVED lines=16> */
.L_x_6909:
[----:B------:R-:W-:Y:S05]  /*8870*/  BSYNC B1 ;  /* 0x0000000000017941 */ /* 0x000fea0003800000 */
.L_x_6908:
        /* <DEDUP_REMOVED lines=44> */
.L_x_6907:
[----:B------:R-:W-:Y:S05]  /*8b40*/  BSYNC B0 ;  /* 0x0000000000007941 */ /* 0x000fea0003800000 */
.L_x_6906:
        /* <DEDUP_REMOVED lines=10> */
.L_x_6902:
        /* <DEDUP_REMOVED lines=12> */
.L_x_6911:
[----:B------:R-:W-:-:S07]  /*8cb0*/  MOV R194, R6 ;  /* 0x0000000600c27202 */ /* 0x000fce0000000f00 */
.L_x_6912:
[----:B------:R-:W-:Y:S05]  /*8cc0*/  BSYNC B0 ;  /* 0x0000000000007941 */ /* 0x000fea0003800000 */
.L_x_6910:
        /* <DEDUP_REMOVED lines=16> */
.L_x_6916:
[----:B------:R-:W-:Y:S05]  /*8dd0*/  BSYNC B1 ;  /* 0x0000000000017941 */ /* 0x000fea0003800000 */
.L_x_6915:
        /* <DEDUP_REMOVED lines=44> */
.L_x_6914:
[----:B------:R-:W-:Y:S05]  /*90a0*/  BSYNC B0 ;  /* 0x0000000000007941 */ /* 0x000fea0003800000 */
.L_x_6913:
        /* <DEDUP_REMOVED lines=16> */
.L_x_6917:
        /* <DEDUP_REMOVED lines=12> */
.L_x_6920:
[----:B------:R-:W-:-:S07]  /*9270*/  IMAD.MOV.U32 R187, RZ, RZ, R6 ;  /* 0x000000ffffbb7224 */ /* 0x000fce00078e0006 */
.L_x_6921:
[----:B------:R-:W-:Y:S05]  /*9280*/  BSYNC B0 ;  /* 0x0000000000007941 */ /* 0x000fea0003800000 */
.L_x_6919:
        /* <DEDUP_REMOVED lines=16> */
.L_x_6925:
[----:B------:R-:W-:Y:S05]  /*9390*/  BSYNC B1 ;  /* 0x0000000000017941 */ /* 0x000fea0003800000 */
.L_x_6924:
        /* <DEDUP_REMOVED lines=44> */
.L_x_6923:
[----:B------:R-:W-:Y:S05]  /*9660*/  BSYNC B0 ;  /* 0x0000000000007941 */ /* 0x000fea0003800000 */
.L_x_6922:
[----:B------:R-:W-:Y:S02]  /*9670*/  I2FP.F32.U32 R194, R187 ;  /* 0x000000bb00c27245 */ /* 0x000fe40000201000 */
[----:B------:R-:W-:Y:S02]  /*9680*/  PRMT R165, R157, 0x7632, R165 ;  /* 0x000076329da57816 */ /* 0x000fe400000000a5 */
[----:B------:R-:W-:Y:S01]  /*9690*/  @P1 PRMT R193, R161, 0x7632, R193 ;  /* 0x00007632a1c11816 */ /* 0x000fe200000000c1 */
[----:B------:R-:W-:Y:S01]  /*96a0*/  FFMA.FTZ R194, R194, R199, 1.1641532182693481445e-10 ;  /* 0x2f000000c2c27423 */ /* 0x000fe200000100c7 */
[----:B------:R-:W-:-:S03]  /*96b0*/  SHF.L.U32 R165, R165, 0x10, RZ ;  /* 0x00000010a5a57819 */ /* 0x000fc600000006ff */
[----:B------:R-:W-:Y:S01]  /*96c0*/  @P1 IMAD.U32 R193, R193, 0x10000, RZ ;  /* 0x00010000c1c11824 */ /* 0x000fe200078e00ff */
[----:B------:R-:W-:Y:S01]  /*96d0*/  FSETP.GTU.FTZ.AND P3, PT, R194, R201, PT ;  /* 0x000000c9c200720b */ /* 0x000fe20003f7c000 */
[----:B------:R-:W-:-:S03]  /*96e0*/  FMUL.FTZ R165, R165, R200 ;  /* 0x000000c8a5a57220 */ /* 0x000fc60000410000 */
[----:B------:R-:W-:Y:S02]  /*96f0*/  SEL R187, RZ, 0x1, P3 ;  /* 0x00000001ffbb7807 */ /* 0x000fe40001800000 */
[----:B------:R-:W-:-:S05]  /*9700*/  FSEL R165, R165, RZ, !P3 ;  /* 0x000000ffa5a57208 */ /* 0x000fca0005800000 */
[----:B------:R-:W-:-:S04]  /*9710*/  FADD.FTZ R206, R206, R165 ;  /* 0x000000a5cece7221 */ /* 0x000fc80000010000 */
[----:B------:R-:W-:-:S07]  /*9720*/  @P1 FADD.FTZ R206, R206, R193 ;  /* 0x000000c1cece1221 */ /* 0x000fce0000010000 */
.L_x_6918:
        /* <DEDUP_REMOVED lines=12> */
.L_x_6927:
[----:B------:R-:W-:-:S07]  /*97f0*/  MOV R193, R6 ;  /* 0x0000000600c17202 */ /* 0x000fce0000000f00 */
.L_x_6928:
[----:B------:R-:W-:Y:S05]  /*9800*/  BSYNC B0 ;  /* 0x0000000000007941 */ /* 0x000fea0003800000 */
.L_x_6926:
        /* <DEDUP_REMOVED lines=16> */
.L_x_6932:
[----:B------:R-:W-:Y:S05]  /*9910*/  BSYNC B1 ;  /* 0x0000000000017941 */ /* 0x000fea0003800000 */
.L_x_6931:
        /* <DEDUP_REMOVED lines=44> */
.L_x_6930:
[----:B------:R-:W-:Y:S05]  /*9be0*/  BSYNC B0 ;  /* 0x0000000000007941 */ /* 0x000fea0003800000 */
.L_x_6929:
        /* <DEDUP_REMOVED lines=16> */
.L_x_6933:
        /* <DEDUP_REMOVED lines=12> */
.L_x_6936:
[----:B------:R-:W-:-:S07]  /*9db0*/  IMAD.MOV.U32 R188, RZ, RZ, R6 ;  /* 0x000000ffffbc7224 */ /* 0x000fce00078e0006 */
.L_x_6937:
[----:B------:R-:W-:Y:S05]  /*9dc0*/  BSYNC B0 ;  /* 0x0000000000007941 */ /* 0x000fea0003800000 */
.L_x_6935:
        /* <DEDUP_REMOVED lines=16> */
.L_x_6941:
[----:B------:R-:W-:Y:S05]  /*9ed0*/  BSYNC B1 ;  /* 0x0000000000017941 */ /* 0x000fea0003800000 */
.L_x_6940:
        /* <DEDUP_REMOVED lines=44> */
.L_x_6939:
[----:B------:R-:W-:Y:S05]  /*a1a0*/  BSYNC B0 ;  /* 0x0000000000007941 */ /* 0x000fea0003800000 */
.L_x_6938:
        /* <DEDUP_REMOVED lines=10> */
.L_x_6934:
        /* <DEDUP_REMOVED lines=12> */
.L_x_6943:
[----:B------:R-:W-:-:S07]  /*a310*/  MOV R193, R6 ;  /* 0x0000000600c17202 */ /* 0x000fce0000000f00 */
.L_x_6944:
[----:B------:R-:W-:Y:S05]  /*a320*/  BSYNC B0 ;  /* 0x0000000000007941 */ /* 0x000fea0003800000 */
.L_x_6942:
        /* <DEDUP_REMOVED lines=16> */
.L_x_6948:
[----:B------:R-:W-:Y:S05]  /*a430*/  BSYNC B1 ;  /* 0x0000000000017941 */ /* 0x000fea0003800000 */
.L_x_6947:
        /* <DEDUP_REMOVED lines=44> */
.L_x_6946:
[----:B------:R-:W-:Y:S05]  /*a700*/  BSYNC B0 ;  /* 0x0000000000007941 */ /* 0x000fea0003800000 */
.L_x_6945:
        /* <DEDUP_REMOVED lines=14> */
.L_x_6949:
        /* <DEDUP_REMOVED lines=12> */
.L_x_6952:
[----:B------:R-:W-:-:S07]  /*a8b0*/  IMAD.MOV.U32 R166, RZ, RZ, R6 ;  /* 0x000000ffffa67224 */ /* 0x000fce00078e0006 */
.L_x_6953:
[----:B------:R-:W-:Y:S05]  /*a8c0*/  BSYNC B0 ;  /* 0x0000000000007941 */ /* 0x000fea0003800000 */
.L_x_6951:
        /* <DEDUP_REMOVED lines=16> */
.L_x_6957:
[----:B------:R-:W-:Y:S05]  /*a9d0*/  BSYNC B1 ;  /* 0x0000000000017941 */ /* 0x000fea0003800000 */
.L_x_6956:
        /* <DEDUP_REMOVED lines=44> */
.L_x_6955:
[----:B------:R-:W-:Y:S05]  /*aca0*/  BSYNC B0 ;  /* 0x0000000000007941 */ /* 0x000fea0003800000 */
.L_x_6954:
[----:B------:R-:W-:Y:S02]  /*acb0*/  I2FP.F32.U32 R166, R166 ;  /* 0x000000a600a67245 */ /* 0x000fe40000201000 */
[----:B------:R-:W-:-:S03]  /*acc0*/  PRMT R165, R158, 0x7632, R165 ;  /* 0x000076329ea57816 */ /* 0x000fc600000000a5 */
[----:B------:R-:W-:Y:S01]  /*acd0*/  FFMA.FTZ R166, R166, R199, 1.1641532182693481445e-10 ;  /* 0x2f000000a6a67423 */ /* 0x000fe200000100c7 */
[----:B------:R-:W-:-:S04]  /*ace0*/  SHF.L.U32 R165, R165, 0x10, RZ ;  /* 0x00000010a5a57819 */ /* 0x000fc800000006ff */
        /* <DEDUP_REMOVED lines=8> */
.L_x_6950:
        /* <DEDUP_REMOVED lines=12> */
.L_x_6959:
[----:B------:R-:W-:-:S07]  /*ae30*/  MOV R166, R6 ;  /* 0x0000000600a67202 */ /* 0x000fce0000000f00 */
.L_x_6960:
[----:B------:R-:W-:Y:S05]  /*ae40*/  BSYNC B0 ;  /* 0x0000000000007941 */ /* 0x000fea0003800000 */
.L_x_6958:
        /* <DEDUP_REMOVED lines=16> */
.L_x_6964:
[----:B------:R-:W-:Y:S05]  /*af50*/  BSYNC B1 ;  /* 0x0000000000017941 */ /* 0x000fea0003800000 */
.L_x_6963:
        /* <DEDUP_REMOVED lines=44> */
.L_x_6962:
[----:B------:R-:W-:Y:S05]  /*b220*/  BSYNC B0 ;  /* 0x0000000000007941 */ /* 0x000fea0003800000 */
.L_x_6961:
        /* <DEDUP_REMOVED lines=14> */
.L_x_6965:
        /* <DEDUP_REMOVED lines=12> */
.L_x_6968:
[----:B------:R-:W-:-:S07]  /*b3d0*/  IMAD.MOV.U32 R190, RZ, RZ, R6 ;  /* 0x000000ffffbe7224 */ /* 0x000fce00078e0006 */
.L_x_6969:
[----:B------:R-:W-:Y:S05]  /*b3e0*/  BSYNC B0 ;  /* 0x0000000000007941 */ /* 0x000fea0003800000 */
.L_x_6967:
        /* <DEDUP_REMOVED lines=16> */
.L_x_6973:
[----:B------:R-:W-:Y:S05]  /*b4f0*/  BSYNC B1 ;  /* 0x0000000000017941 */ /* 0x000fea0003800000 */
.L_x_6972:
        /* <DEDUP_REMOVED lines=44> */
.L_x_6971:
[----:B------:R-:W-:Y:S05]  /*b7c0*/  BSYNC B0 ;  /* 0x0000000000007941 */ /* 0x000fea0003800000 */
.L_x_6970:
        /* <DEDUP_REMOVED lines=10> */
.L_x_6966:
        /* <DEDUP_REMOVED lines=12> */
.L_x_6975:
[----:B------:R-:W-:-:S07]  /*b930*/  MOV R194, R6 ;  /* 0x0000000600c27202 */ /* 0x000fce0000000f00 */
.L_x_6976:
[----:B------:R-:W-:Y:S05]  /*b940*/  BSYNC B0 ;  /* 0x0000000000007941 */ /* 0x000fea0003800000 */
.L_x_6974:
        /* <DEDUP_REMOVED lines=16> */
.L_x_6980:
[----:B------:R-:W-:Y:S05]  /*ba50*/  BSYNC B1 ;  /* 0x0000000000017941 */ /* 0x000fea0003800000 */
.L_x_6979:
        /* <DEDUP_REMOVED lines=44> */
.L_x_6978:
[----:B------:R-:W-:Y:S05]  /*bd20*/  BSYNC B0 ;  /* 0x0000000000007941 */ /* 0x000fea0003800000 */
.L_x_6977:
        /* <DEDUP_REMOVED lines=14> */
.L_x_6981:
        /* <DEDUP_REMOVED lines=12> */
.L_x_6984:
[----:B------:R-:W-:-:S07]  /*bed0*/  IMAD.MOV.U32 R191, RZ, RZ, R6 ;  /* 0x000000ffffbf7224 */ /* 0x000fce00078e0006 */
.L_x_6985:
[----:B------:R-:W-:Y:S05]  /*bee0*/  BSYNC B0 ;  /* 0x0000000000007941 */ /* 0x000fea0003800000 */
.L_x_6983:
        /* <DEDUP_REMOVED lines=18> */
.L_x_6989:
[----:B------:R-:W-:Y:S05]  /*c010*/  BSYNC B1 ;  /* 0x0000000000017941 */ /* 0x000fea0003800000 */
.L_x_6988:
        /* <DEDUP_REMOVED lines=44> */
.L_x_6987:
[----:B------:R-:W-:Y:S05]  /*c2e0*/  BSYNC B0 ;  /* 0x0000000000007941 */ /* 0x000fea0003800000 */
.L_x_6986:
        /* <DEDUP_REMOVED lines=12> */
.L_x_6982:
        /* <DEDUP_REMOVED lines=20> */
[----:B------:R-:W-:Y:S02]  /*c4f0*/  ISETP.NE.AND P2, PT, R166, RZ, PT ;  /* 0x000000ffa600720c */ /* 0x000fe40003f45270 */
[----:B------:R-:W-:Y:S02]  /*c500*/  F2FP.BF16.F32.PACK_AB R167, R210, R211 ;  /* 0x000000d3d2a7723e */ /* 0x000fe400000010ff */
[----:B------:R-:W-:Y:S02]  /*c510*/  F2FP.BF16.F32.PACK_AB R166, R209, R208 ;  /* 0x000000d0d1a6723e */ /* 0x000fe400000010ff */
[----:B------:R-:W-:Y:S02]  /*c520*/  F2FP.BF16.F32.PACK_AB R165, R206, R207 ;  /* 0x000000cfcea5723e */ /* 0x000fe400000010ff */
[----:B------:R-:W-:Y:S02]  /*c530*/  F2FP.BF16.F32.PACK_AB R164, R202, R203 ;  /* 0x000000cbcaa4723e */ /* 0x000fe400000010ff */
[----:B------:R-:W-:Y:S01]  /*c540*/  LOP3.LUT R223, R221, R194, R223, 0xfe, !PT ;  /* 0x000000c2dddf7212 */ /* 0x000fe200078efedf */
[----:B------:R-:W-:Y:S01]  /*c550*/  VIADD R194, R168, 0x200 ;  /* 0x00000200a8c27836 */ /* 0x000fe20000000000 */
[----:B------:R-:W-:Y:S01]  /*c560*/  LOP3.LUT R220, R204, R220, R212, 0xfe, !PT ;  /* 0x000000dcccdc7212 */ /* 0x000fe200078efed4 */
[----:B------:R2:W-:Y:S01]  /*c570*/  STG.E.128 desc[UR4][R218.64], R164 ;  /* 0x000000a4da007986 */ /* 0x0005e2000c101d04 */
[----:B------:R-:W-:Y:S01]  /*c580*/  SEL R221, RZ, 0x1, P6 ;  /* 0x00000001ffdd7807 */ /* 0x000fe20003000000 */
[----:B0-----:R-:W-:-:S04]  /*c590*/  @P0 IMAD.WIDE.U32 R216, R194, 0x10, R216 ;  /* 0x00000010c2d80825 */ /* 0x001fc800078e00d8 */
[----:B-1----:R-:W-:Y:S01]  /*c5a0*/  @P1 IMAD.WIDE.U32 R214, R194, 0x10, R214 ;  /* 0x00000010c2d61825 */ /* 0x002fe200078e00d6 */
[----:B--2---:R-:W-:-:S03]  /*c5b0*/  LOP3.LUT R165, R205, R223, R213, 0xfe, !PT ;  /* 0x000000dfcda57212 */ /* 0x004fc600078efed5 */
[----:B------:R-:W-:Y:S01]  /*c5c0*/  IMAD.WIDE.U32 R166, R192, 0x8, R170 ;  /* 0x00000008c0a67825 */ /* 0x000fe200078e00aa */
[----:B------:R-:W-:-:S03]  /*c5d0*/  LOP3.LUT R164, R220, R221, RZ, 0xfc, !PT ;  /* 0x000000dddca47212 */ /* 0x000fc600078efcff */
        /* <DEDUP_REMOVED lines=23> */
.L_x_6990:
        /* <DEDUP_REMOVED lines=15> */
.L_x_6992:
[----:B------:R-:W-:-:S07]  /*c840*/  IMAD.MOV.U32 R218, RZ, RZ, R6 ;  /* 0x000000ffffda7224 */ /* 0x000fce00078e0006 */
.L_x_6993:
[----:B------:R-:W-:Y:S05]  /*c850*/  BSYNC B0 ;  /* 0x0000000000007941 */ /* 0x000fea0003800000 */
.L_x_6991:
        /* <DEDUP_REMOVED lines=16> */
.L_x_6997:
[----:B------:R-:W-:Y:S05]  /*c960*/  BSYNC B1 ;  /* 0x0000000000017941 */ /* 0x000fea0003800000 */
.L_x_6996:
        /* <DEDUP_REMOVED lines=44> */
.L_x_6995:
[----:B------:R-:W-:Y:S05]  /*cc30*/  BSYNC B0 ;  /* 0x0000000000007941 */ /* 0x000fea0003800000 */
.L_x_6994:
        /* <DEDUP_REMOVED lines=16> */
.L_x_6998:
        /* <DEDUP_REMOVED lines=12> */
.L_x_7001:
[----:B------:R-:W-:-:S07]  /*ce00*/  MOV R3, R6 ;  /* 0x0000000600037202 */ /* 0x000fce0000000f00 */
.L_x_7002:
[----:B------:R-:W-:Y:S05]  /*ce10*/  BSYNC B0 ;  /* 0x0000000000007941 */ /* 0x000fea0003800000 */
.L_x_7000:
        /* <DEDUP_REMOVED lines=16> */
.L_x_7006:
[----:B------:R-:W-:Y:S05]  /*cf20*/  BSYNC B1 ;  /* 0x0000000000017941 */ /* 0x000fea0003800000 */
.L_x_7005:
        /* <DEDUP_REMOVED lines=44> */
.L_x_7004:
[----:B------:R-:W-:Y:S05]  /*d1f0*/  BSYNC B0 ;  /* 0x0000000000007941 */ /* 0x000fea0003800000 */
.L_x_7003:
        /* <DEDUP_REMOVED lines=10> */
.L_x_6999:
        /* <DEDUP_REMOVED lines=12> */
.L_x_7008:
[----:B------:R-:W-:-:S07]  /*d360*/  IMAD.MOV.U32 R193, RZ, RZ, R6 ;  /* 0x000000ffffc17224 */ /* 0x000fce00078e0006 */
.L_x_7009:
[----:B------:R-:W-:Y:S05]  /*d370*/  BSYNC B0 ;  /* 0x0000000000007941 */ /* 0x000fea0003800000 */
.L_x_7007:
        /* <DEDUP_REMOVED lines=16> */
.L_x_7013:
[----:B------:R-:W-:Y:S05]  /*d480*/  BSYNC B1 ;  /* 0x0000000000017941 */ /* 0x000fea0003800000 */
.L_x_7012:
        /* <DEDUP_REMOVED lines=44> */
.L_x_7011:
[----:B------:R-:W-:Y:S05]  /*d750*/  BSYNC B0 ;  /* 0x0000000000007941 */ /* 0x000fea0003800000 */
.L_x_7010:
        /* <DEDUP_REMOVED lines=16> */
.L_x_7014:
        /* <DEDUP_REMOVED lines=12> */
.L_x_7017:
[----:B------:R-:W-:-:S07]  /*d920*/  MOV R2, R6 ;  /* 0x0000000600027202 */ /* 0x000fce0000000f00 */
.L_x_7018:
[----:B------:R-:W-:Y:S05]  /*d930*/  BSYNC B0 ;  /* 0x0000000000007941 */ /* 0x000fea0003800000 */
.L_x_7016:
        /* <DEDUP_REMOVED lines=16> */
.L_x_7022:
[----:B------:R-:W-:Y:S05]  /*da40*/  BSYNC B1 ;  /* 0x0000000000017941 */ /* 0x000fea0003800000 */
.L_x_7021:
        /* <DEDUP_REMOVED lines=44> */
.L_x_7020:
[----:B------:R-:W-:Y:S05]  /*dd10*/  BSYNC B0 ;  /* 0x0000000000007941 */ /* 0x000fea0003800000 */
.L_x_7019:
[----:B------:R-:W-:Y:S02]  /*dd20*/  I2FP.F32.U32 R2, R2 ;  /* 0x0000000200027245 */ /* 0x000fe40000201000 */
[----:B------:R-:W-:-:S03]  /*dd30*/  PRMT R164, R156, 0x7632, R164 ;  /* 0x000076329ca47816 */ /* 0x000fc600000000a4 */
[----:B------:R-:W-:Y:S02]  /*dd40*/  FFMA.FTZ R2, R2, R199, 1.1641532182693481445e-10 ;  /* 0x2f00000002027423 */ /* 0x000fe400000100c7 */
[----:B------:R-:W-:-:S03]  /*dd50*/  IMAD.U32 R205, R164, 0x10000, RZ ;  /* 0x00010000a4cd7824 */ /* 0x000fc600078e00ff */
[----:B------:R-:W-:Y:S01]  /*dd60*/  FSETP.GTU.FTZ.AND P3, PT, R2, R201, PT ;  /* 0x000000c90200720b */ /* 0x000fe20003f7c000 */
[----:B------:R-:W-:Y:S01]  /*dd70*/  FMUL.FTZ R205, R205, R200 ;  /* 0x000000c8cdcd7220 */ /* 0x000fe20000410000 */
[----:B------:R-:W-:-:S04]  /*dd80*/  @P1 PRMT R2, R160, 0x7632, R2 ;  /* 0x00007632a0021816 */ /* 0x000fc80000000002 */
[----:B------:R-:W-:Y:S02]  /*dd90*/  FSEL R205, R205, RZ, !P3 ;  /* 0x000000ffcdcd7208 */ /* 0x000fe40005800000 */
[----:B------:R-:W-:Y:S02]  /*dda0*/  @P1 SHF.L.U32 R215, R2, 0x10, RZ ;  /* 0x0000001002d71819 */ /* 0x000fe400000006ff */
[----:B------:R-:W-:Y:S01]  /*ddb0*/  SEL R2, RZ, 0x1, P3 ;  /* 0x00000001ff027807 */ /* 0x000fe20001800000 */
[----:B------:R-:W-:-:S04]  /*ddc0*/  FADD.FTZ R212, R212, R205 ;  /* 0x000000cdd4d47221 */ /* 0x000fc80000010000 */
[----:B------:R-:W-:-:S07]  /*ddd0*/  @P1 FADD.FTZ R212, R212, R215 ;  /* 0x000000d7d4d41221 */ /* 0x000fce0000010000 */
.L_x_7015:
        /* <DEDUP_REMOVED lines=12> */
.L_x_7024:
[----:B------:R-:W-:-:S07]  /*dea0*/  IMAD.MOV.U32 R164, RZ, RZ, R6 ;  /* 0x000000ffffa47224 */ /* 0x000fce00078e0006 */
.L_x_7025:
[----:B------:R-:W-:Y:S05]  /*deb0*/  BSYNC B0 ;  /* 0x0000000000007941 */ /* 0x000fea0003800000 */
.L_x_7023:
        /* <DEDUP_REMOVED lines=16> */
.L_x_7029:
[----:B------:R-:W-:Y:S05]  /*dfc0*/  BSYNC B1 ;  /* 0x0000000000017941 */ /* 0x000fea0003800000 */
.L_x_7028:
        /* <DEDUP_REMOVED lines=44> */
.L_x_7027:
[----:B------:R-:W-:Y:S05]  /*e290*/  BSYNC B0 ;  /* 0x0000000000007941 */ /* 0x000fea0003800000 */
.L_x_7026:
        /* <DEDUP_REMOVED lines=16> */
.L_x_7030:
        /* <DEDUP_REMOVED lines=12> */
.L_x_7033:
[----:B------:R-:W-:-:S07]  /*e460*/  MOV R0, R6 ;  /* 0x0000000600007202 */ /* 0x000fce0000000f00 */
.L_x_7034:
[----:B------:R-:W-:Y:S05]  /*e470*/  BSYNC B0 ;  /* 0x0000000000007941 */ /* 0x000fea0003800000 */
.L_x_7032:
        /* <DEDUP_REMOVED lines=16> */
.L_x_7038:
[----:B------:R-:W-:Y:S05]  /*e580*/  BSYNC B1 ;  /* 0x0000000000017941 */ /* 0x000fea0003800000 */
.L_x_7037:
        /* <DEDUP_REMOVED lines=44> */
.L_x_7036:
[----:B------:R-:W-:Y:S05]  /*e850*/  BSYNC B0 ;  /* 0x0000000000007941 */ /* 0x000fea0003800000 */
.L_x_7035:
        /* <DEDUP_REMOVED lines=10> */
.L_x_7031:
        /* <DEDUP_REMOVED lines=12> */
.L_x_7040:
[----:B------:R-:W-:-:S07]  /*e9c0*/  IMAD.MOV.U32 R214, RZ, RZ, R6 ;  /* 0x000000ffffd67224 */ /* 0x000fce00078e0006 */
.L_x_7041:
[----:B------:R-:W-:Y:S05]  /*e9d0*/  BSYNC B0 ;  /* 0x0000000000007941 */ /* 0x000fea0003800000 */
.L_x_7039:
        /* <DEDUP_REMOVED lines=16> */
.L_x_7045:
[----:B------:R-:W-:Y:S05]  /*eae0*/  BSYNC B1 ;  /* 0x0000000000017941 */ /* 0x000fea0003800000 */
.L_x_7044:
        /* <DEDUP_REMOVED lines=44> */
.L_x_7043:
[----:B------:R-:W-:Y:S05]  /*edb0*/  BSYNC B0 ;  /* 0x0000000000007941 */ /* 0x000fea0003800000 */
.L_x_7042:
        /* <DEDUP_REMOVED lines=16> */
.L_x_7046:
        /* <DEDUP_REMOVED lines=12> */
.L_x_7049:
[----:B------:R-:W-:-:S07]  /*ef80*/  MOV R187, R6 ;  /* 0x0000000600bb7202 */ /* 0x000fce0000000f00 */
.L_x_7050:
[----:B------:R-:W-:Y:S05]  /*ef90*/  BSYNC B0 ;  /* 0x0000000000007941 */ /* 0x000fea0003800000 */
.L_x_7048:
        /* <DEDUP_REMOVED lines=16> */
.L_x_7054:
[----:B------:R-:W-:Y:S05]  /*f0a0*/  BSYNC B1 ;  /* 0x0000000000017941 */ /* 0x000fea0003800000 */
.L_x_7053:
        /* <DEDUP_REMOVED lines=44> */
.L_x_7052:
[----:B------:R-:W-:Y:S05]  /*f370*/  BSYNC B0 ;  /* 0x0000000000007941 */ /* 0x000fea0003800000 */
.L_x_7051:
        /* <DEDUP_REMOVED lines=12> */
.L_x_7047:
        /* <DEDUP_REMOVED lines=12> */
.L_x_7056:
[----:B------:R-:W-:-:S07]  /*f500*/  IMAD.MOV.U32 R193, RZ, RZ, R6 ;  /* 0x000000ffffc17224 */ /* 0x000fce00078e0006 */
.L_x_7057:
[----:B------:R-:W-:Y:S05]  /*f510*/  BSYNC B0 ;  /* 0x0000000000007941 */ /* 0x000fea0003800000 */
.L_x_7055:
        /* <DEDUP_REMOVED lines=16> */
.L_x_7061:
[----:B------:R-:W-:Y:S05]  /*f620*/  BSYNC B1 ;  /* 0x0000000000017941 */ /* 0x000fea0003800000 */
.L_x_7060:
        /* <DEDUP_REMOVED lines=44> */
.L_x_7059:
[----:B------:R-:W-:Y:S05]  /*f8f0*/  BSYNC B0 ;  /* 0x0000000000007941 */ /* 0x000fea0003800000 */
.L_x_7058:
        /* <DEDUP_REMOVED lines=16> */
.L_x_7062:
        /* <DEDUP_REMOVED lines=12> */
.L_x_7065:
[----:B------:R-:W-:-:S07]  /*fac0*/  MOV R188, R6 ;  /* 0x0000000600bc7202 */ /* 0x000fce0000000f00 */
.L_x_7066:
[----:B------:R-:W-:Y:S05]  /*fad0*/  BSYNC B0 ;  /* 0x0000000000007941 */ /* 0x000fea0003800000 */
.L_x_7064:
        /* <DEDUP_REMOVED lines=16> */
.L_x_7070:
[----:B------:R-:W-:Y:S05]  /*fbe0*/  BSYNC B1 ;  /* 0x0000000000017941 */ /* 0x000fea0003800000 */
.L_x_7069:
        /* <DEDUP_REMOVED lines=44> */
.L_x_7068:
[----:B------:R-:W-:Y:S05]  /*feb0*/  BSYNC B0 ;  /* 0x0000000000007941 */ /* 0x000fea0003800000 */
.L_x_7067:
        /* <DEDUP_REMOVED lines=10> */
.L_x_7063:
        /* <DEDUP_REMOVED lines=12> */
.L_x_7072:
[----:B------:R-:W-:-:S07]  /*10020*/  IMAD.MOV.U32 R193, RZ, RZ, R6 ;  /* 0x000000ffffc17224 */ /* 0x000fce00078e0006 */
.L_x_7073:
[----:B------:R-:W-:Y:S05]  /*10030*/  BSYNC B0 ;  /* 0x0000000000007941 */ /* 0x000fea0003800000 */
.L_x_7071:
        /* <DEDUP_REMOVED lines=16> */
.L_x_7077:
[----:B------:R-:W-:Y:S05]  /*10140*/  BSYNC B1 ;  /* 0x0000000000017941 */ /* 0x000fea0003800000 */
.L_x_7076:
        /* <DEDUP_REMOVED lines=44> */
.L_x_7075:
[----:B------:R-:W-:Y:S05]  /*10410*/  BSYNC B0 ;  /* 0x0000000000007941 */ /* 0x000fea0003800000 */
.L_x_7074:
        /* <DEDUP_REMOVED lines=14> */
.L_x_7078:
        /* <DEDUP_REMOVED lines=12> */
.L_x_7081:
[----:B------:R-:W-:-:S07]  /*105c0*/  MOV R166, R6 ;  /* 0x0000000600a67202 */ /* 0x000fce0000000f00 */
.L_x_7082:
[----:B------:R-:W-:Y:S05]  /*105d0*/  BSYNC B0 ;  /* 0x0000000000007941 */ /* 0x000fea0003800000 */
.L_x_7080:
        /* <DEDUP_REMOVED lines=16> */
.L_x_7086:
[----:B------:R-:W-:Y:S05]  /*106e0*/  BSYNC B1 ;  /* 0x0000000000017941 */ /* 0x000fea0003800000 */
.L_x_7085:
        /* <DEDUP_REMOVED lines=44> */
.L_x_7084:
[----:B------:R-:W-:Y:S05]  /*109b0*/  BSYNC B0 ;  /* 0x0000000000007941 */ /* 0x000fea0003800000 */
.L_x_7083:
        /* <DEDUP_REMOVED lines=12> */
.L_x_7079:
        /* <DEDUP_REMOVED lines=12> */
.L_x_7088:
[----:B------:R-:W-:-:S07]  /*10b40*/  IMAD.MOV.U32 R166, RZ, RZ, R6 ;  /* 0x000000ffffa67224 */ /* 0x000fce00078e0006 */
.L_x_7089:
[----:B------:R-:W-:Y:S05]  /*10b50*/  BSYNC B0 ;  /* 0x0000000000007941 */ /* 0x000fea0003800000 */
.L_x_7087:
        /* <DEDUP_REMOVED lines=16> */
.L_x_7093:
[----:B------:R-:W-:Y:S05]  /*10c60*/  BSYNC B1 ;  /* 0x0000000000017941 */ /* 0x000fea0003800000 */
.L_x_7092:
        /* <DEDUP_REMOVED lines=44> */
.L_x_7091:
[----:B------:R-:W-:Y:S05]  /*10f30*/  BSYNC B0 ;  /* 0x0000000000007941 */ /* 0x000fea0003800000 */
.L_x_7090:
        /* <DEDUP_REMOVED lines=14> */
.L_x_7094:
        /* <DEDUP_REMOVED lines=12> */
.L_x_7097:
[----:B------:R-:W-:-:S07]  /*110e0*/  MOV R190, R6 ;  /* 0x0000000600be7202 */ /* 0x000fce0000000f00 */
.L_x_7098:
[----:B------:R-:W-:Y:S05]  /*110f0*/  BSYNC B0 ;  /* 0x0000000000007941 */ /* 0x000fea0003800000 */
.L_x_7096:
        /* <DEDUP_REMOVED lines=16> */
.L_x_7102:
[----:B------:R-:W-:Y:S05]  /*11200*/  BSYNC B1 ;  /* 0x0000000000017941 */ /* 0x000fea0003800000 */
.L_x_7101:
        /* <DEDUP_REMOVED lines=44> */
.L_x_7100:
[----:B------:R-:W-:Y:S05]  /*114d0*/  BSYNC B0 ;  /* 0x0000000000007941 */ /* 0x000fea0003800000 */
.L_x_7099:
        /* <DEDUP_REMOVED lines=10> */
.L_x_7095:
        /* <DEDUP_REMOVED lines=12> */
.L_x_7104:
[----:B------:R-:W-:-:S07]  /*11640*/  IMAD.MOV.U32 R219, RZ, RZ, R6 ;  /* 0x000000ffffdb7224 */ /* 0x000fce00078e0006 */
.L_x_7105:
[----:B------:R-:W-:Y:S05]  /*11650*/  BSYNC B0 ;  /* 0x0000000000007941 */ /* 0x000fea0003800000 */
.L_x_7103:
        /* <DEDUP_REMOVED lines=16> */
.L_x_7109:
[----:B------:R-:W-:Y:S05]  /*11760*/  BSYNC B1 ;  /* 0x0000000000017941 */ /* 0x000fea0003800000 */
.L_x_7108:
        /* <DEDUP_REMOVED lines=44> */
.L_x_7107:
[----:B------:R-:W-:Y:S05]  /*11a30*/  BSYNC B0 ;  /* 0x0000000000007941 */ /* 0x000fea0003800000 */
.L_x_7106:
        /* <DEDUP_REMOVED lines=14> */
.L_x_7110:
        /* <DEDUP_REMOVED lines=12> */
.L_x_7113:
[----:B------:R-:W-:-:S07]  /*11be0*/  MOV R191, R6 ;  /* 0x0000000600bf7202 */ /* 0x000fce0000000f00 */
.L_x_7114:
[----:B------:R-:W-:Y:S05]  /*11bf0*/  BSYNC B0 ;  /* 0x0000000000007941 */ /* 0x000fea0003800000 */
.L_x_7112:
        /* <DEDUP_REMOVED lines=18> */
.L_x_7118:
[----:B------:R-:W-:Y:S05]  /*11d20*/  BSYNC B1 ;  /* 0x0000000000017941 */ /* 0x000fea0003800000 */
.L_x_7117:
        /* <DEDUP_REMOVED lines=44> */
.L_x_7116:
[----:B------:R-:W-:Y:S05]  /*11ff0*/  BSYNC B0 ;  /* 0x0000000000007941 */ /* 0x000fea0003800000 */
.L_x_7115:
        /* <DEDUP_REMOVED lines=9> */
[----:B------:R-:W-:Y:S01]  /*12090*/  FADD.FTZ R219, R219, R164 ;  /* 0x000000a4dbdb7221 */ /* 0x000fe20000010000 */
[----:B------:R-:W-:-:S05]  /*120a0*/  @P1 SHF.L.U32 R166, R165, 0x10, RZ ;  /* 0x00000010a5a61819 */ /* 0x000fca00000006ff */
[----:B------:R-:W-:-:S07]  /*120b0*/  @P1 FADD.FTZ R219, R219, R166 ;  /* 0x000000a6dbdb1221 */ /* 0x000fce0000010000 */
.L_x_7111:
        /* <DEDUP_REMOVED lines=30> */
[----:B0-----:R-:W-:Y:S01]  /*122a0*/  @P0 IMAD.WIDE.U32 R220, R193, 0x10, R220 ;  /* 0x00000010c1dc0825 */ /* 0x001fe200078e00dc */
[----:B------:R-:W-:-:S02]  /*122b0*/  LOP3.LUT R223, R223, R231, R225, 0xfe, !PT ;  /* 0x000000e7dfdf7212 */ /* 0x000fc400078efee1 */
[----:B------:R-:W-:Y:S01]  /*122c0*/  LOP3.LUT R222, R228, R229, RZ, 0xfc, !PT ;  /* 0x000000e5e4de7212 */ /* 0x000fe200078efcff */
[----:B-1----:R-:W-:-:S04]  /*122d0*/  @P1 IMAD.WIDE.U32 R204, R193, 0x10, R204 ;  /* 0x00000010c1cc1825 */ /* 0x002fc800078e00cc */
[----:B--2---:R-:W-:-:S04]  /*122e0*/  IMAD.WIDE.U32 R164, R194, 0x8, R170 ;  /* 0x00000008c2a47825 */ /* 0x004fc800078e00aa */
[----:B------:R-:W-:Y:S01]  /*122f0*/  IMAD.WIDE.U32 R166, R193, 0x10, R172 ;  /* 0x00000010c1a67825 */ /* 0x000fe200078e00ac */
[----:B------:R0:W-:Y:S01]  /*12300*/  STG.E.64 desc[UR4][R164.64], R222 ;  /* 0x000000dea4007986 */ /* 0x0001e2000c101b04 */
[----:B------:R-:W-:Y:S05]  /*12310*/  @!P0 BRA `(.L_x_7119) ;  /* 0x0000000000508947 */ /* 0x000fea0003800000 */
[----:B------:R-:W-:Y:S01]  /*12320*/  IMAD.U32 R173, R190, 0x10000, RZ ;  /* 0x00010000bead7824 */ /* 0x000fe200078e00ff */
[----:B0-----:R-:W0:Y:S01]  /*12330*/  LDC.64 R164, c[0x0][0x248] ;  /* 0x00009200ffa47b82 */ /* 0x001e220000000a00 */
        /* <DEDUP_REMOVED lines=18> */
.L_x_7119:
[----:B------:R2:W5:Y:S04]  /*12460*/  @P0 LDG.E.128 R156, desc[UR4][R220.64] ;  /* 0x00000004dc9c0981 */ /* 0x000568000c1e1d00 */
[----:B------:R2:W5:Y:S04]  /*12470*/  @P1 LDG.E.128 R160, desc[UR4][R204.64] ;  /* 0x00000004cca01981 */ /* 0x000568000c1e1d00 */
[----:B01----:R-:W5:Y:S01]  /*12480*/  LDG.E.128 R164, desc[UR4][R166.64] ;  /* 0x00000004a6a47981 */ /* 0x003f62000c1e1d00 */
        /* <DEDUP_REMOVED lines=12> */
.L_x_7121:
[----:B------:R-:W-:-:S07]  /*12550*/  IMAD.MOV.U32 R224, RZ, RZ, R6 ;  /* 0x000000ffffe07224 */ /* 0x000fce00078e0006 */
.L_x_7122:
[----:B------:R-:W-:Y:S05]  /*12560*/  BSYNC B0 ;  /* 0x0000000000007941 */ /* 0x000fea0003800000 */
.L_x_7120:
        /* <DEDUP_REMOVED lines=16> */
.L_x_7126:
[----:B------:R-:W-:Y:S05]  /*12670*/  BSYNC B1 ;  /* 0x0000000000017941 */ /* 0x000fea0003800000 */
.L_x_7125:
        /* <DEDUP_REMOVED lines=44> */
.L_x_7124:
[----:B------:R-:W-:Y:S05]  /*12940*/  BSYNC B0 ;  /* 0x0000000000007941 */ /* 0x000fea0003800000 */
.L_x_7123:
        /* <DEDUP_REMOVED lines=16> */
.L_x_7127:
        /* <DEDUP_REMOVED lines=12> */
.L_x_7130:
[----:B------:R-:W-:-:S07]  /*12b10*/  MOV R3, R6 ;  /* 0x0000000600037202 */ /* 0x000fce0000000f00 */
.L_x_7131:
[----:B------:R-:W-:Y:S05]  /*12b20*/  BSYNC B0 ;  /* 0x0000000000007941 */ /* 0x000fea0003800000 */
.L_x_7129:
        /* <DEDUP_REMOVED lines=16> */
.L_x_7135:
[----:B------:R-:W-:Y:S05]  /*12c30*/  BSYNC B1 ;  /* 0x0000000000017941 */ /* 0x000fea0003800000 */
.L_x_7134:
        /* <DEDUP_REMOVED lines=44> */
.L_x_7133:
[----:B------:R-:W-:Y:S05]  /*12f00*/  BSYNC B0 ;  /* 0x0000000000007941 */ /* 0x000fea0003800000 */
.L_x_7132:
        /* <DEDUP_REMOVED lines=10> */
.L_x_7128:
        /* <DEDUP_REMOVED lines=12> */
.L_x_7137:
[----:B------:R-:W-:-:S07]  /*13070*/  IMAD.MOV.U32 R164, RZ, RZ, R6 ;  /* 0x000000ffffa47224 */ /* 0x000fce00078e0006 */
.L_x_7138:
[----:B------:R-:W-:Y:S05]  /*13080*/  BSYNC B0 ;  /* 0x0000000000007941 */ /* 0x000fea0003800000 */
.L_x_7136:
        /* <DEDUP_REMOVED lines=16> */
.L_x_7142:
[----:B------:R-:W-:Y:S05]  /*13190*/  BSYNC B1 ;  /* 0x0000000000017941 */ /* 0x000fea0003800000 */
.L_x_7141:
        /* <DEDUP_REMOVED lines=44> */
.L_x_7140:
[----:B------:R-:W-:Y:S05]  /*13460*/  BSYNC B0 ;  /* 0x0000000000007941 */ /* 0x000fea0003800000 */
.L_x_7139:
        /* <DEDUP_REMOVED lines=16> */
.L_x_7143:
        /* <DEDUP_REMOVED lines=12> */
.L_x_7146:
[----:B------:R-:W-:-:S07]  /*13630*/  MOV R2, R6 ;  /* 0x0000000600027202 */ /* 0x000fce0000000f00 */
.L_x_7147:
[----:B------:R-:W-:Y:S05]  /*13640*/  BSYNC B0 ;  /* 0x0000000000007941 */ /* 0x000fea0003800000 */
.L_x_7145:
        /* <DEDUP_REMOVED lines=16> */
.L_x_7151:
[----:B------:R-:W-:Y:S05]  /*13750*/  BSYNC B1 ;  /* 0x0000000000017941 */ /* 0x000fea0003800000 */
.L_x_7150:
        /* <DEDUP_REMOVED lines=44> */
.L_x_7149:
[----:B------:R-:W-:Y:S05]  /*13a20*/  BSYNC B0 ;  /* 0x0000000000007941 */ /* 0x000fea0003800000 */
.L_x_7148:
        /* <DEDUP_REMOVED lines=12> */
.L_x_7144:
        /* <DEDUP_REMOVED lines=12> */
.L_x_7153:
[----:B------:R-:W-:-:S07]  /*13bb0*/  IMAD.MOV.U32 R164, RZ, RZ, R6 ;  /* 0x000000ffffa47224 */ /* 0x000fce00078e0006 */
.L_x_7154:
[----:B------:R-:W-:Y:S05]  /*13bc0*/  BSYNC B0 ;  /* 0x0000000000007941 */ /* 0x000fea0003800000 */
.L_x_7152:
        /* <DEDUP_REMOVED lines=16> */
.L_x_7158:
[----:B------:R-:W-:Y:S05]  /*13cd0*/  BSYNC B1 ;  /* 0x0000000000017941 */ /* 0x000fea0003800000 */
.L_x_7157:
        /* <DEDUP_REMOVED lines=44> */
.L_x_7156:
[----:B------:R-:W-:Y:S05]  /*13fa0*/  BSYNC B0 ;  /* 0x0000000000007941 */ /* 0x000fea0003800000 */
.L_x_7155:
        /* <DEDUP_REMOVED lines=16> */
.L_x_7159:
        /* <DEDUP_REMOVED lines=12> */
.L_x_7162:
[----:B------:R-:W-:-:S07]  /*14170*/  MOV R0, R6 ;  /* 0x0000000600007202 */ /* 0x000fce0000000f00 */
.L_x_7163:
[----:B------:R-:W-:Y:S05]  /*14180*/  BSYNC B0 ;  /* 0x0000000000007941 */ /* 0x000fea0003800000 */
.L_x_7161:
        /* <DEDUP_REMOVED lines=16> */
.L_x_7167:
[----:B------:R-:W-:Y:S05]  /*14290*/  BSYNC B1 ;  /* 0x0000000000017941 */ /* 0x000fea0003800000 */
.L_x_7166:
        /* <DEDUP_REMOVED lines=44> */
.L_x_7165:
[----:B------:R-:W-:Y:S05]  /*14560*/  BSYNC B0 ;  /* 0x0000000000007941 */ /* 0x000fea0003800000 */
.L_x_7164:
        /* <DEDUP_REMOVED lines=10> */
.L_x_7160:
        /* <DEDUP_REMOVED lines=12> */
.L_x_7169:
[----:B------:R-:W-:-:S07]  /*146d0*/  IMAD.MOV.U32 R222, RZ, RZ, R6 ;  /* 0x000000ffffde7224 */ /* 0x000fce00078e0006 */
.L_x_7170:
[----:B------:R-:W-:Y:S05]  /*146e0*/  BSYNC B0 ;  /* 0x0000000000007941 */ /* 0x000fea0003800000 */
.L_x_7168:
        /* <DEDUP_REMOVED lines=16> */
.L_x_7174:
[----:B------:R-:W-:Y:S05]  /*147f0*/  BSYNC B1 ;  /* 0x0000000000017941 */ /* 0x000fea0003800000 */
.L_x_7173:
        /* <DEDUP_REMOVED lines=44> */
.L_x_7172:
[----:B------:R-:W-:Y:S05]  /*14ac0*/  BSYNC B0 ;  /* 0x0000000000007941 */ /* 0x000fea0003800000 */
.L_x_7171:
        /* <DEDUP_REMOVED lines=16> */
.L_x_7175:
        /* <DEDUP_REMOVED lines=12> */
.L_x_7178:
[----:B------:R-:W-:-:S07]  /*14c90*/  MOV R187, R6 ;  /* 0x0000000600bb7202 */ /* 0x000fce0000000f00 */
.L_x_7179:
[----:B------:R-:W-:Y:S05]  /*14ca0*/  BSYNC B0 ;  /* 0x0000000000007941 */ /* 0x000fea0003800000 */
.L_x_7177:
        /* <DEDUP_REMOVED lines=16> */
.L_x_7183:
[----:B------:R-:W-:Y:S05]  /*14db0*/  BSYNC B1 ;  /* 0x0000000000017941 */ /* 0x000fea0003800000 */
.L_x_7182:
        /* <DEDUP_REMOVED lines=44> */
.L_x_7181:
[----:B------:R-:W-:Y:S05]  /*15080*/  BSYNC B0 ;  /* 0x0000000000007941 */ /* 0x000fea0003800000 */
.L_x_7180:
        /* <DEDUP_REMOVED lines=12> */
.L_x_7176:
        /* <DEDUP_REMOVED lines=12> */
.L_x_7185:
[----:B------:R-:W-:-:S07]  /*15210*/  IMAD.MOV.U32 R226, RZ, RZ, R6 ;  /* 0x000000ffffe27224 */ /* 0x000fce00078e0006 */
.L_x_7186:
[----:B------:R-:W-:Y:S05]  /*15220*/  BSYNC B0 ;  /* 0x0000000000007941 */ /* 0x000fea0003800000 */
.L_x_7184:
        /* <DEDUP_REMOVED lines=16> */
.L_x_7190:
[----:B------:R-:W-:Y:S05]  /*15330*/  BSYNC B1 ;  /* 0x0000000000017941 */ /* 0x000fea0003800000 */
.L_x_7189:
        /* <DEDUP_REMOVED lines=44> */
.L_x_7188:
[----:B------:R-:W-:Y:S05]  /*15600*/  BSYNC B0 ;  /* 0x0000000000007941 */ /* 0x000fea0003800000 */
.L_x_7187:
        /* <DEDUP_REMOVED lines=16> */
.L_x_7191:
        /* <DEDUP_REMOVED lines=12> */
.L_x_7194:
[----:B------:R-:W-:-:S07]  /*157d0*/  MOV R166, R6 ;  /* 0x0000000600a67202 */ /* 0x000fce0000000f00 */
.L_x_7195:
[----:B------:R-:W-:Y:S05]  /*157e0*/  BSYNC B0 ;  /* 0x0000000000007941 */ /* 0x000fea0003800000 */
.L_x_7193:
        /* <DEDUP_REMOVED lines=16> */
.L_x_7199:
[----:B------:R-:W-:Y:S05]  /*158f0*/  BSYNC B1 ;  /* 0x0000000000017941 */ /* 0x000fea0003800000 */
.L_x_7198:
        /* <DEDUP_REMOVED lines=44> */
.L_x_7197:
[----:B------:R-:W-:Y:S05]  /*15bc0*/  BSYNC B0 ;  /* 0x0000000000007941 */ /* 0x000fea0003800000 */
.L_x_7196:
        /* <DEDUP_REMOVED lines=10> */
.L_x_7192:
        /* <DEDUP_REMOVED lines=12> */
.L_x_7201:
[----:B------:R-:W-:-:S07]  /*15d30*/  IMAD.MOV.U32 R166, RZ, RZ, R6 ;  /* 0x000000ffffa67224 */ /* 0x000fce00078e0006 */
.L_x_7202:
[----:B------:R-:W-:Y:S05]  /*15d40*/  BSYNC B0 ;  /* 0x0000000000007941 */ /* 0x000fea0003800000 */
.L_x_7200:
        /* <DEDUP_REMOVED lines=16> */
.L_x_7206:
[----:B------:R-:W-:Y:S05]  /*15e50*/  BSYNC B1 ;  /* 0x0000000000017941 */ /* 0x000fea0003800000 */
.L_x_7205:
        /* <DEDUP_REMOVED lines=44> */
.L_x_7204:
[----:B------:R-:W-:Y:S05]  /*16120*/  BSYNC B0 ;  /* 0x0000000000007941 */ /* 0x000fea0003800000 */
.L_x_7203:
        /* <DEDUP_REMOVED lines=14> */
.L_x_7207:
        /* <DEDUP_REMOVED lines=12> */
.L_x_7210:
[----:B------:R-:W-:-:S07]  /*162d0*/  MOV R166, R6 ;  /* 0x0000000600a67202 */ /* 0x000fce0000000f00 */
.L_x_7211:
[----:B------:R-:W-:Y:S05]  /*162e0*/  BSYNC B0 ;  /* 0x0000000000007941 */ /* 0x000fea0003800000 */
.L_x_7209:
        /* <DEDUP_REMOVED lines=16> */
.L_x_7215:
[----:B------:R-:W-:Y:S05]  /*163f0*/  BSYNC B1 ;  /* 0x0000000000017941 */ /* 0x000fea0003800000 */
.L_x_7214:
        /* <DEDUP_REMOVED lines=44> */
.L_x_7213:
[----:B------:R-:W-:Y:S05]  /*166c0*/  BSYNC B0 ;  /* 0x0000000000007941 */ /* 0x000fea0003800000 */
.L_x_7212:
        /* <DEDUP_REMOVED lines=12> */
.L_x_7208:
        /* <DEDUP_REMOVED lines=12> */
.L_x_7217:
[----:B------:R-:W-:-:S07]  /*16850*/  IMAD.MOV.U32 R166, RZ, RZ, R6 ;  /* 0x000000ffffa67224 */ /* 0x000fce00078e0006 */
.L_x_7218:
[----:B------:R-:W-:Y:S05]  /*16860*/  BSYNC B0 ;  /* 0x0000000000007941 */ /* 0x000fea0003800000 */
.L_x_7216:
        /* <DEDUP_REMOVED lines=16> */
.L_x_7222:
[----:B------:R-:W-:Y:S05]  /*16970*/  BSYNC B1 ;  /* 0x0000000000017941 */ /* 0x000fea0003800000 */
.L_x_7221:
        /* <DEDUP_REMOVED lines=44> */
.L_x_7220:
[----:B------:R-:W-:Y:S05]  /*16c40*/  BSYNC B0 ;  /* 0x0000000000007941 */ /* 0x000fea0003800000 */
.L_x_7219:
        /* <DEDUP_REMOVED lines=14> */
.L_x_7223:
        /* <DEDUP_REMOVED lines=12> */
.L_x_7226:
[----:B------:R-:W-:-:S07]  /*16df0*/  MOV R190, R6 ;  /* 0x0000000600be7202 */ /* 0x000fce0000000f00 */
.L_x_7227:
[----:B------:R-:W-:Y:S05]  /*16e00*/  BSYNC B0 ;  /* 0x0000000000007941 */ /* 0x000fea0003800000 */
.L_x_7225:
        /* <DEDUP_REMOVED lines=16> */
.L_x_7231:
[----:B------:R-:W-:Y:S05]  /*16f10*/  BSYNC B1 ;  /* 0x0000000000017941 */ /* 0x000fea0003800000 */
.L_x_7230:
        /* <DEDUP_REMOVED lines=44> */
.L_x_7229:
[----:B------:R-:W-:Y:S05]  /*171e0*/  BSYNC B0 ;  /* 0x0000000000007941 */ /* 0x000fea0003800000 */
.L_x_7228:
        /* <DEDUP_REMOVED lines=10> */
.L_x_7224:
        /* <DEDUP_REMOVED lines=12> */
.L_x_7233:
[----:B------:R-:W-:-:S07]  /*17350*/  IMAD.MOV.U32 R227, RZ, RZ, R6 ;  /* 0x000000ffffe37224 */ /* 0x000fce00078e0006 */
.L_x_7234:
[----:B------:R-:W-:Y:S05]  /*17360*/  BSYNC B0 ;  /* 0x0000000000007941 */ /* 0x000fea0003800000 */
.L_x_7232:
        /* <DEDUP_REMOVED lines=16> */
.L_x_7238:
[----:B------:R-:W-:Y:S05]  /*17470*/  BSYNC B1 ;  /* 0x0000000000017941 */ /* 0x000fea0003800000 */
.L_x_7237:
        /* <DEDUP_REMOVED lines=44> */
.L_x_7236:
[----:B------:R-:W-:Y:S05]  /*17740*/  BSYNC B0 ;  /* 0x0000000000007941 */ /* 0x000fea0003800000 */
.L_x_7235:
        /* <DEDUP_REMOVED lines=14> */
.L_x_7239:
        /* <DEDUP_REMOVED lines=12> */
.L_x_7242:
[----:B------:R-:W-:-:S07]  /*178f0*/  MOV R191, R6 ;  /* 0x0000000600bf7202 */ /* 0x000fce0000000f00 */
.L_x_7243:
[----:B------:R-:W-:Y:S05]  /*17900*/  BSYNC B0 ;  /* 0x0000000000007941 */ /* 0x000fea0003800000 */
.L_x_7241:
        /* <DEDUP_REMOVED lines=16> */
.L_x_7247:
[----:B------:R-:W-:Y:S05]  /*17a10*/  BSYNC B1 ;  /* 0x0000000000017941 */ /* 0x000fea0003800000 */
.L_x_7246:
        /* <DEDUP_REMOVED lines=44> */
.L_x_7245:
[----:B------:R-:W-:Y:S05]  /*17ce0*/  BSYNC B0 ;  /* 0x0000000000007941 */ /* 0x000fea0003800000 */
.L_x_7244:
        /* <DEDUP_REMOVED lines=12> */
.L_x_7240:
[----:B------:R-:W-:Y:S01]  /*17db0*/  FADD.FTZ R165, RZ, R177 ;  /* 0x000000b1ffa57221 */ /* 0x000fe20000010000 */
[----:B------:R-:W-:Y:S01]  /*17dc0*/  SEL R172, RZ, 0x10000, P4 ;  /* 0x00010000ffac7807 */ /* 0x000fe20002000000 */
[----:B------:R-:W0:Y:S01]  /*17dd0*/  S2R R199, SR_TID.X ;  /* 0x0000000000c77919 */ /* 0x000e220000002100 */
[----:B------:R-:W-:Y:S01]  /*17de0*/  LOP3.LUT P4, RZ, R4, 0x2, RZ, 0xc0, !PT ;  /* 0x0000000204ff7812 */ /* 0x000fe2000788c0ff */
[----:B------:R-:W-:Y:S01]  /*17df0*/  FADD.FTZ R164, R165, R176 ;  /* 0x000000b0a5a47221 */ /* 0x000fe20000010000 */
[----:B------:R-:W-:Y:S01]  /*17e00*/  SEL R167, RZ, 0x1000000, P5 ;  /* 0x01000000ffa77807 */ /* 0x000fe20002800000 */
[----:B------:R-:W-:Y:S01]  /*17e10*/  IMAD.WIDE.U32 R174, R193, 0x10, R174 ;  /* 0x00000010c1ae7825 */ /* 0x000fe200078e00ae */
[----:B------:R-:W-:-:S03]  /*17e20*/  SEL R205, RZ, 0x100, P3 ;  /* 0x00000100ffcd7807 */ /* 0x000fc60001800000 */
[----:B------:R-:W-:Y:S01]  /*17e30*/  FADD.FTZ R165, R164, R179 ;  /* 0x000000b3a4a57221 */ /* 0x000fe20000010000 */
[C---:B------:R-:W-:Y:S01]  /*17e40*/  LOP3.LUT P6, RZ, R4.reuse, 0x8, RZ, 0xc0, !PT ;  /* 0x0000000804ff7812 */ /* 0x040fe200078cc0ff */
[----:B------:R-:W-:Y:S01]  /*17e50*/  IMAD.WIDE.U32 R170, R193, 0x8, R170 ;  /* 0x00000008c1aa7825 */ /* 0x000fe200078e00aa */
[----:B------:R-:W-:-:S03]  /*17e60*/  LOP3.LUT P5, RZ, R4, 0x4, RZ, 0xc0, !PT ;  /* 0x0000000404ff7812 */ /* 0x000fc600078ac0ff */
[----:B------:R-:W-:Y:S01]  /*17e70*/  FADD.FTZ R165, R165, R178 ;  /* 0x000000b2a5a57221 */ /* 0x000fe20000010000 */
[----:B------:R-:W-:Y:S02]  /*17e80*/  SEL R166, RZ, 0x1, P4 ;  /* 0x00000001ffa67807 */ /* 0x000fe40002000000 */
[----:B------:R-:W-:Y:S01]  /*17e90*/  LOP3.LUT P2, RZ, R4, 0x1, RZ, 0xc0, !PT ;  /* 0x0000000104ff7812 */ /* 0x000fe2000784c0ff */
[----:B------:R-:W-:Y:S01]  /*17ea0*/  FADD.FTZ R164, R165, R196 ;  /* 0x000000c4a5a47221 */ /* 0x000fe20000010000 */
[----:B------:R-:W-:Y:S01]  /*17eb0*/  LOP3.LUT R205, R205, R167, R172, 0xfe, !PT ;  /* 0x000000a7cdcd7212 */ /* 0x000fe200078efeac */
[----:B------:R-:W-:Y:S01]  /*17ec0*/  IMAD.WIDE.U32 R166, R166, 0x1000000, RZ ;  /* 0x01000000a6a67825 */ /* 0x000fe200078e00ff */
[----:B------:R-:W-:-:S03]  /*17ed0*/  SEL R172, RZ, 0x1, P6 ;  /* 0x00000001ffac7807 */ /* 0x000fc60003000000 */
[----:B------:R-:W-:Y:S01]  /*17ee0*/  FADD.FTZ R165, R164, R195 ;  /* 0x000000c3a4a57221 */ /* 0x000fe20000010000 */
[----:B------:R-:W-:Y:S02]  /*17ef0*/  SEL R201, RZ, 0x1, P2 ;  /* 0x00000001ffc97807 */ /* 0x000fe40001000000 */
[----:B------:R-:W-:Y:S01]  /*17f00*/  LOP3.LUT P1, RZ, R4, 0x10, RZ, 0xc0, !PT ;  /* 0x0000001004ff7812 */ /* 0x000fe2000782c0ff */
[----:B------:R-:W-:Y:S01]  /*17f10*/  FADD.FTZ R164, R165, R198 ;  /* 0x000000c6a5a47221 */ /* 0x000fe20000010000 */
[----:B------:R-:W-:-:S03]  /*17f20*/  LOP3.LUT R167, R167, R205, R201, 0xfe, !PT ;  /* 0x000000cda7a77212 */ /* 0x000fc600078efec9 */
[----:B------:R-:W-:-:S04]  /*17f30*/  FADD.FTZ R164, R164, R197 ;  /* 0x000000c5a4a47221 */ /* 0x000fc80000010000 */
[----:B------:R-:W-:Y:S01]  /*17f40*/  FADD.FTZ R165, R164, R203 ;  /* 0x000000cba4a57221 */ /* 0x000fe20000010000 */
[----:B0-----:R-:W-:-:S03]  /*17f50*/  LOP3.LUT P2, RZ, R199, 0x1f, RZ, 0xc0, !PT ;  /* 0x0000001fc7ff7812 */ /* 0x001fc6000784c0ff */
        /* <DEDUP_REMOVED lines=16> */
[----:B------:R-:W-:-:S04]  /*18060*/  IMAD.WIDE.U32 R172, R172, 0x100, RZ ;  /* 0x00000100acac7825 */ /* 0x000fc800078e00ff */
[----:B------:R-:W-:Y:S01]  /*18070*/  FADD.FTZ R200, R200, R219 ;  /* 0x000000dbc8c87221 */ /* 0x000fe20000010000 */
[----:B------:R-:W-:-:S03]  /*18080*/  LOP3.LUT R173, R173, R167, R165, 0xfe, !PT ;  /* 0x000000a7adad7212 */ /* 0x000fc600078efea5 */
[----:B------:R-:W-:Y:S01]  /*18090*/  FADD.FTZ R165, R200, R221 ;  /* 0x000000ddc8a57221 */ /* 0x000fe20000010000 */
[----:B------:R-:W-:Y:S02]  /*180a0*/  LOP3.LUT R205, R172, R166, R164, 0xfe, !PT ;  /* 0x000000a6accd7212 */ /* 0x000fe400078efea4 */
[----:B------:R-:W-:Y:S01]  /*180b0*/  SEL R200, RZ, 0x1, P1 ;  /* 0x00000001ffc87807 */ /* 0x000fe20000800000 */
[----:B------:R-:W-:Y:S01]  /*180c0*/  FADD.FTZ R172, R165, R220 ;  /* 0x000000dca5ac7221 */ /* 0x000fe20000010000 */
[----:B------:R-:W-:Y:S02]  /*180d0*/  F2FP.BF16.F32.PACK_AB R167, R227, R226 ;  /* 0x000000e2e3a7723e */ /* 0x000fe400000010ff */
[----:B------:R-:W-:Y:S01]  /*180e0*/  F2FP.BF16.F32.PACK_AB R166, R225, R224 ;  /* 0x000000e0e1a6723e */ /* 0x000fe200000010ff */
[----:B------:R-:W-:Y:S01]  /*180f0*/  FADD.FTZ R201, R172, R223 ;  /* 0x000000dfacc97221 */ /* 0x000fe20000010000 */
[----:B------:R-:W-:Y:S02]  /*18100*/  F2FP.BF16.F32.PACK_AB R165, R222, R223 ;  /* 0x000000dfdea5723e */ /* 0x000fe400000010ff */
[----:B------:R-:W-:Y:S01]  /*18110*/  F2FP.BF16.F32.PACK_AB R164, R220, R221 ;  /* 0x000000dddca4723e */ /* 0x000fe200000010ff */
[----:B------:R-:W-:Y:S01]  /*18120*/  FADD.FTZ R201, R201, R222 ;  /* 0x000000dec9c97221 */ /* 0x000fe20000010000 */
[----:B------:R-:W-:-:S02]  /*18130*/  LOP3.LUT R172, R205, R200, RZ, 0xfc, !PT ;  /* 0x000000c8cdac7212 */ /* 0x000fc400078efcff */
[----:B------:R-:W-:Y:S01]  /*18140*/  SHF.R.U32.HI R200, RZ, 0x5, R199 ;  /* 0x00000005ffc87819 */ /* 0x000fe200000116c7 */
[----:B------:R0:W-:Y:S01]  /*18150*/  STG.E.128 desc[UR4][R174.64], R164 ;  /* 0x000000a4ae007986 */ /* 0x0001e2000c101d04 */
[----:B------:R-:W-:Y:S01]  /*18160*/  FADD.FTZ R228, R201, R224 ;  /* 0x000000e0c9e47221 */ /* 0x000fe20000010000 */
[----:B------:R-:W-:Y:S02]  /*18170*/  LOP3.LUT P1, RZ, R169, 0xff, RZ, 0xc0, !PT ;  /* 0x000000ffa9ff7812 */ /* 0x000fe4000782c0ff */
[----:B------:R0:W-:Y:S01]  /*18180*/  STG.E.64 desc[UR4][R170.64], R172 ;  /* 0x000000acaa007986 */ /* 0x0001e2000c101b04 */
        /* <DEDUP_REMOVED lines=24> */
.L_x_7248:
        /* <DEDUP_REMOVED lines=88> */
.L_x_7261:
[----:B------:R-:W2:Y:S01]  /*18890*/  @!P2 S2R R166, SR_CgaCtaId ;  /* 0x0000000000a6a919 */ /* 0x000ea20000008800 */
[----:B------:R-:W-:Y:S01]  /*188a0*/  LOP3.LUT R170, R199, 0x1f, RZ, 0xc0, !PT ;  /* 0x0000001fc7aa7812 */ /* 0x000fe200078ec0ff */
[----:B------:R-:W-:Y:S05]  /*188b0*/  WARPSYNC.ALL ;  /* 0x0000000000007948 */ /* 0x000fea0003800000 */
[----:B------:R-:W-:Y:S02]  /*188c0*/  ISETP.GT.U32.AND P3, PT, R170, 0x7, PT ;  /* 0x00000007aa00780c */ /* 0x000fe40003f64070 */
[----:B------:R-:W-:Y:S02]  /*188d0*/  @!P2 MOV R165, 0x400 ;  /* 0x0000040000a5a802 */ /* 0x000fe40000000f00 */
[----:B------:R-:W-:-:S02]  /*188e0*/  LOP3.LUT R200, R200, 0x7, RZ, 0xc0, !PT ;  /* 0x00000007c8c87812 */ /* 0x000fc400078ec0ff */
[----:B------:R-:W-:-:S07]  /*188f0*/  LOP3.LUT P4, RZ, R4, 0x40, RZ, 0xc0, !PT ;  /* 0x0000004004ff7812 */ /* 0x000fce000788c0ff */
[----:B------:R-:W3:Y:S01]  /*18900*/  @!P3 S2R R174, SR_CgaCtaId ;  /* 0x0000000000aeb919 */ /* 0x000ee20000008800 */
[----:B------:R-:W-:Y:S02]  /*18910*/  @!P3 MOV R167, 0x400 ;  /* 0x0000040000a7b802 */ /* 0x000fe40000000f00 */
[----:B--2---:R-:W-:Y:S01]  /*18920*/  @!P2 LEA R166, R166, R165, 0x18 ;  /* 0x000000a5a6a6a211 */ /* 0x004fe200078ec0ff */
[C---:B------:R-:W-:Y:S02]  /*18930*/  @!P2 IMAD.IADD R165, R169.reuse, 0x1, R200 ;  /* 0x00000001a9a5a824 */ /* 0x040fe400078e02c8 */
[----:B------:R-:W-:-:S03]  /*18940*/  @!P3 IMAD.IADD R169, R169, 0x1, R170 ;  /* 0x00000001a9a9b824 */ /* 0x000fc600078e02aa */
[----:B------:R-:W-:Y:S01]  /*18950*/  @!P2 LEA R166, R165, R166, 0x3 ;  /* 0x000000a6a5a6a211 */ /* 0x000fe200078e18ff */
[----:B-1----:R-:W-:-:S05]  /*18960*/  FADD.FTZ R165, R171, R172 ;  /* 0x000000acaba57221 */ /* 0x002fca0000010000 */
[----:B------:R1:W-:Y:S01]  /*18970*/  @!P2 STS.64 [R166], R164 ;  /* 0x000000a4a600a388 */ /* 0x0003e20000000a00 */
[----:B------:R-:W-:Y:S01]  /*18980*/  BAR.SYNC.DEFER_BLOCKING 0x0 ;  /* 0x0000000000007b1d */ /* 0x000fe20000010000 */
[----:B------:R-:W-:Y:S02]  /*18990*/  LOP3.LUT P2, RZ, R200, 0x1f, R199, 0xf8, !PT ;  /* 0x0000001fc8ff7812 */ /* 0x000fe4000784f8c7 */
[----:B---3--:R-:W-:Y:S01]  /*189a0*/  @!P3 LEA R174, R174, R167, 0x18 ;  /* 0x000000a7aeaeb211 */ /* 0x008fe200078ec0ff */
[----:B------:R-:W-:Y:S01]  /*189b0*/  IMAD.MOV.U32 R167, RZ, RZ, RZ ;  /* 0x000000ffffa77224 */ /* 0x000fe200078e00ff */
[----:B------:R-:W-:Y:S02]  /*189c0*/  @!P3 MOV R167, 0x400 ;  /* 0x0000040000a7b802 */ /* 0x000fe40000000f00 */
[----:B-1----:R-:W-:Y:S02]  /*189d0*/  CS2R R164, SRZ ;  /* 0x0000000000a47805 */ /* 0x002fe4000001ff00 */
[----:B------:R-:W-:Y:S01]  /*189e0*/  @!P3 LEA R169, R169, R174, 0x3 ;  /* 0x000000aea9a9b211 */ /* 0x000fe200078e18ff */
[----:B------:R-:W1:Y:S04]  /*189f0*/  SHFL.DOWN PT, R170, R167, 0x4, 0x1f ;  /* 0x08801f00a7aa7f89 */ /* 0x000e6800000e0000 */
[----:B------:R2:W0:Y:S02]  /*18a00*/  @!P3 LDS.64 R164, [R169] ;  /* 0x00000000a9a4b984 */ /* 0x0004240000000a00 */
[----:B--2---:R-:W-:Y:S01]  /*18a10*/  I2FP.F32.S32 R169, R167 ;  /* 0x000000a700a97245 */ /* 0x004fe20000201400 */
[----:B-1----:R-:W-:Y:S01]  /*18a20*/  IMAD.IADD R172, R170, 0x1, R167 ;  /* 0x00000001aaac7824 */ /* 0x002fe200078e02a7 */
[----:B------:R-:W-:-:S04]  /*18a30*/  I2FP.F32.S32 R170, R170 ;  /* 0x000000aa00aa7245 */ /* 0x000fc80000201400 */
[----:B------:R-:W-:Y:S01]  /*18a40*/  I2FP.F32.S32 R173, R172 ;  /* 0x000000ac00ad7245 */ /* 0x000fe20000201400 */
[----:B------:R-:W1:Y:S03]  /*18a50*/  SHFL.DOWN PT, R201, R172, 0x2, 0x1f ;  /* 0x08401f00acc97f89 */ /* 0x000e6600000e0000 */
[----:B------:R-:W2:Y:S01]  /*18a60*/  MUFU.RCP R174, R173 ;  /* 0x000000ad00ae7308 */ /* 0x000ea20000001000 */
[----:B0-----:R-:W0:Y:S01]  /*18a70*/  SHFL.DOWN PT, R171, R164, 0x4, 0x1f ;  /* 0x08801f00a4ab7f89 */ /* 0x001e2200000e0000 */
[-C--:B-1----:R-:W-:Y:S02]  /*18a80*/  IADD3 R172, R172, R201.reuse, RZ ;  /* 0x000000c9acac7210 */ /* 0x082fe40007ffe0ff */
[----:B------:R-:W-:Y:S01]  /*18a90*/  I2FP.F32.S32 R201, R201 ;  /* 0x000000c900c97245 */ /* 0x000fe20000201400 */
[----:B------:R-:W1:Y:S01]  /*18aa0*/  SHFL.DOWN PT, R166, R165, 0x4, 0x1f ;  /* 0x08801f00a5a67f89 */ /* 0x000e6200000e0000 */
[C---:B0-----:R-:W-:Y:S01]  /*18ab0*/  FMUL.FTZ R228, R171.reuse, R170 ;  /* 0x000000aaabe47220 */ /* 0x041fe20000410000 */
[----:B------:R-:W-:-:S03]  /*18ac0*/  FADD.FTZ R171, -R171, R164 ;  /* 0x000000a4abab7221 */ /* 0x000fc60000010100 */
[----:B------:R-:W-:Y:S01]  /*18ad0*/  FFMA.FTZ R175, R169, R164, R228 ;  /* 0x000000a4a9af7223 */ /* 0x000fe200000100e4 */
[----:B------:R-:W-:Y:S01]  /*18ae0*/  FMUL.FTZ R171, R171, R171 ;  /* 0x000000ababab7220 */ /* 0x000fe20000410000 */
[----:B-1----:R-:W-:Y:S02]  /*18af0*/  FADD.FTZ R165, R166, R165 ;  /* 0x000000a5a6a57221 */ /* 0x002fe40000010000 */
[C---:B--2---:R-:W-:Y:S01]  /*18b00*/  FMUL.FTZ R164, R174.reuse, R175 ;  /* 0x000000afaea47220 */ /* 0x044fe20000410000 */
[----:B------:R-:W-:Y:S01]  /*18b10*/  FMUL.FTZ R171, R171, R169 ;  /* 0x000000a9abab7220 */ /* 0x000fe20000410000 */
[----:B------:R-:W-:Y:S01]  /*18b20*/  I2FP.F32.S32 R169, R172 ;  /* 0x000000ac00a97245 */ /* 0x000fe20000201400 */
[----:B------:R-:W0:Y:S02]  /*18b30*/  SHFL.DOWN PT, R175, R172, 0x1, 0x1f ;  /* 0x08201f00acaf7f89 */ /* 0x000e2400000e0000 */
[----:B------:R-:W-:Y:S02]  /*18b40*/  FMUL.FTZ R171, R171, R170 ;  /* 0x000000aaabab7220 */ /* 0x000fe40000410000 */
[----:B------:R-:W1:Y:S01]  /*18b50*/  SHFL.DOWN PT, R167, R164, 0x2, 0x1f ;  /* 0x08401f00a4a77f89 */ /* 0x000e6200000e0000 */
[----:B------:R-:W2:Y:S01]  /*18b60*/  MUFU.RCP R170, R169 ;  /* 0x000000a900aa7308 */ /* 0x000ea20000001000 */
[----:B------:R-:W-:-:S05]  /*18b70*/  FFMA.FTZ R165, R174, R171, R165 ;  /* 0x000000abaea57223 */ /* 0x000fca00000100a5 */
[----:B------:R-:W3:Y:S01]  /*18b80*/  SHFL.DOWN PT, R166, R165, 0x2, 0x1f ;  /* 0x08401f00a5a67f89 */ /* 0x000ee200000e0000 */
[----:B0-----:R-:W-:Y:S01]  /*18b90*/  IMAD.IADD R172, R172, 0x1, R175 ;  /* 0x00000001acac7824 */ /* 0x001fe200078e02af */
[----:B------:R-:W-:Y:S01]  /*18ba0*/  I2FP.F32.S32 R175, R175 ;  /* 0x000000af00af7245 */ /* 0x000fe20000201400 */
[----:B-1----:R-:W-:Y:S01]  /*18bb0*/  FMUL.FTZ R174, R167, R201 ;  /* 0x000000c9a7ae7220 */ /* 0x002fe20000410000 */
[----:B------:R-:W-:Y:S02]  /*18bc0*/  FADD.FTZ R167, R164, -R167 ;  /* 0x800000a7a4a77221 */ /* 0x000fe40000010000 */
[----:B------:R-:W-:Y:S01]  /*18bd0*/  I2FP.F32.S32 R172, R172 ;  /* 0x000000ac00ac7245 */ /* 0x000fe20000201400 */
[----:B------:R-:W-:Y:S01]  /*18be0*/  FFMA.FTZ R171, R173, R164, R174 ;  /* 0x000000a4adab7223 */ /* 0x000fe200000100ae */
[----:B------:R-:W-:Y:S01]  /*18bf0*/  FMUL.FTZ R164, R167, R167 ;  /* 0x000000a7a7a47220 */ /* 0x000fe20000410000 */
[----:B---3--:R-:W-:Y:S02]  /*18c00*/  FADD.FTZ R165, R165, R166 ;  /* 0x000000a6a5a57221 */ /* 0x008fe40000010000 */
[----:B--2---:R-:W-:Y:S01]  /*18c10*/  FMUL.FTZ R174, R170, R171 ;  /* 0x000000abaaae7220 */ /* 0x004fe20000410000 */
[----:B------:R-:W-:Y:S01]  /*18c20*/  FMUL.FTZ R164, R173, R164 ;  /* 0x000000a4ada47220 */ /* 0x000fe20000410000 */
[----:B------:R-:W0:Y:S01]  /*18c30*/  MUFU.RCP R172, R172 ;  /* 0x000000ac00ac7308 */ /* 0x000e220000001000 */
[----:B------:R-:W1:Y:S02]  /*18c40*/  LDC R171, c[0x0][0x2d8] ;  /* 0x0000b600ffab7b82 */ /* 0x000e640000000800 */
[----:B------:R-:W2:Y:S01]  /*18c50*/  SHFL.DOWN PT, R167, R174, 0x1, 0x1f ;  /* 0x08201f00aea77f89 */ /* 0x000ea200000e0000 */
[----:B------:R-:W-:-:S04]  /*18c60*/  FMUL.FTZ R164, R164, R201 ;  /* 0x000000c9a4a47220 */ /* 0x000fc80000410000 */
[----:B------:R-:W-:-:S05]  /*18c70*/  FFMA.FTZ R164, R170, R164, R165 ;  /* 0x000000a4aaa47223 */ /* 0x000fca00000100a5 */
[----:B------:R-:W3:Y:S01]  /*18c80*/  SHFL.DOWN PT, R165, R164, 0x1, 0x1f ;  /* 0x08201f00a4a57f89 */ /* 0x000ee200000e0000 */
[----:B--2---:R-:W-:Y:S01]  /*18c90*/  FADD.FTZ R166, R174, -R167 ;  /* 0x800000a7aea67221 */ /* 0x004fe20000010000 */
[----:B------:R-:W-:-:S03]  /*18ca0*/  FMUL.FTZ R170, R167, R175 ;  /* 0x000000afa7aa7220 */ /* 0x000fc60000410000 */
[----:B------:R-:W-:Y:S01]  /*18cb0*/  FMUL.FTZ R166, R166, R166 ;  /* 0x000000a6a6a67220 */ /* 0x000fe20000410000 */
[----:B------:R-:W-:-:S03]  /*18cc0*/  FFMA.FTZ R167, R169, R174, R170 ;  /* 0x000000aea9a77223 */ /* 0x000fc600000100aa */
[----:B------:R-:W-:Y:S01]  /*18cd0*/  FMUL.FTZ R166, R169, R166 ;  /* 0x000000a6a9a67220 */ /* 0x000fe20000410000 */
[----:B0-----:R-:W-:Y:S01]  /*18ce0*/  FMUL.FTZ R167, R172, R167 ;  /* 0x000000a7aca77220 */ /* 0x001fe20000410000 */
[----:B---3--:R-:W-:Y:S02]  /*18cf0*/  FADD.FTZ R165, R164, R165 ;  /* 0x000000a5a4a57221 */ /* 0x008fe40000010000 */
[----:B------:R-:W-:-:S03]  /*18d00*/  FMUL.FTZ R166, R166, R175 ;  /* 0x000000afa6a67220 */ /* 0x000fc60000410000 */
[----:B------:R-:W0:Y:S01]  /*18d10*/  SHFL.IDX PT, R167, R167, RZ, 0x1f ;  /* 0x00001fffa7a77589 */ /* 0x000e2200000e0000 */
[----:B------:R-:W-:Y:S02]  /*18d20*/  FFMA.FTZ R166, R172, R166, R165 ;  /* 0x000000a6aca67223 */ /* 0x000fe400000100a5 */
[----:B------:R-:W2:Y:S04]  /*18d30*/  @!P2 LDC.64 R164, c[0x0][0x250] ;  /* 0x00009400ffa4ab82 */ /* 0x000ea80000000a00 */
[----:B------:R-:W1:Y:S01]  /*18d40*/  SHFL.IDX PT, R166, R166, RZ, 0x1f ;  /* 0x00001fffa6a67589 */ /* 0x000e6200000e0000 */
[C---:B0-----:R-:W-:Y:S01]  /*18d50*/  FMUL.FTZ R169, R167.reuse, R167 ;  /* 0x000000a7a7a97220 */ /* 0x041fe20000410000 */
[----:B------:R-:W-:Y:S01]  /*18d60*/  FSEL R244, R167, RZ, !P4 ;  /* 0x000000ffa7f47208 */ /* 0x000fe20006000000 */
[----:B--2---:R-:W-:-:S03]  /*18d70*/  @!P2 IMAD.WIDE R164, R185, 0x4, R164 ;  /* 0x00000004b9a4a825 */ /* 0x004fc600078e02a4 */
[----:B------:R-:W-:Y:S01]  /*18d80*/  FSEL R170, R169, RZ, P4 ;  /* 0x000000ffa9aa7208 */ /* 0x000fe20002000000 */
[----:B------:R-:W-:Y:S01]  /*18d90*/  FADD.FTZ R172, -R244, R177 ;  /* 0x000000b1f4ac7221 */ /* 0x000fe20000010100 */
[----:B-1----:R-:W-:Y:S01]  /*18da0*/  FFMA.FTZ R169, R166, UR10, R171 ;  /* 0x0000000aa6a97c23 */ /* 0x002fe200080100ab */
[C---:B------:R-:W-:Y:S01]  /*18db0*/  FADD.FTZ R177, -R244.reuse, R176 ;  /* 0x000000b0f4b17221 */ /* 0x040fe20000010100 */
[C---:B------:R-:W-:Y:S01]  /*18dc0*/  FADD.FTZ R250, -R244.reuse, R179 ;  /* 0x000000b3f4fa7221 */ /* 0x040fe20000010100 */
[C---:B------:R-:W-:Y:S01]  /*18dd0*/  FADD.FTZ R246, -R244.reuse, R178 ;  /* 0x000000b2f4f67221 */ /* 0x040fe20000010100 */
[----:B------:R-:W-:Y:S01]  /*18de0*/  FADD.FTZ R173, R169, R170 ;  /* 0x000000aaa9ad7221 */ /* 0x000fe20000010000 */
[C---:B------:R-:W-:Y:S01]  /*18df0*/  FADD.FTZ R169, -R244.reuse, R198 ;  /* 0x000000c6f4a97221 */ /* 0x040fe20000010100 */
[----:B------:R-:W0:Y:S01]  /*18e00*/  @!P2 LDC.64 R170, c[0x0][0x258] ;  /* 0x00009600ffaaab82 */ /* 0x000e220000000a00 */
[C---:B------:R-:W-:Y:S01]  /*18e10*/  FADD.FTZ R166, -R244.reuse, R196 ;  /* 0x000000c4f4a67221 */ /* 0x040fe20000010100 */
[C---:B------:R-:W-:Y:S01]  /*18e20*/  FADD.FTZ R248, -R244.reuse, R195 ;  /* 0x000000c3f4f87221 */ /* 0x040fe20000010100 */
[C---:B------:R-:W-:Y:S01]  /*18e30*/  FADD.FTZ R252, -R244.reuse, R197 ;  /* 0x000000c5f4fc7221 */ /* 0x040fe20000010100 */
[----:B------:R-:W1:Y:S01]  /*18e40*/  MUFU.RSQ R173, R173 ;  /* 0x000000ad00ad7308 */ /* 0x000e620000001400 */
[----:B------:R2:W-:Y:S01]  /*18e50*/  @!P2 STG.E desc[UR4][R164.64], R167 ;  /* 0x000000a7a400a986 */ /* 0x0005e2000c101904 */
[C---:B------:R-:W-:Y:S01]  /*18e60*/  FADD.FTZ R174, -R244.reuse, R203 ;  /* 0x000000cbf4ae7221 */ /* 0x040fe20000010100 */
[C---:B------:R-:W-:Y:S01]  /*18e70*/  FADD.FTZ R228, -R244.reuse, R218 ;  /* 0x000000daf4e47221 */ /* 0x040fe20000010100 */
[C---:B------:R-:W-:Y:S01]  /*18e80*/  FADD.FTZ R200, -R244.reuse, R220 ;  /* 0x000000dcf4c87221 */ /* 0x040fe20000010100 */
[----:B------:R-:W-:Y:S01]  /*18e90*/  SHF.R.U32.HI R179, RZ, 0x1c, R168 ;  /* 0x0000001cffb37819 */ /* 0x000fe200000116a8 */
        /* <DEDUP_REMOVED lines=15> */
[----:B------:R-:W-:Y:S01]  /*18f90*/  FFMA.FTZ R177, R88, R175, R152 ;  /* 0x000000af58b17223 */ /* 0x000fe20000010098 */
[----:B------:R-:W-:Y:S01]  /*18fa0*/  FFMA.FTZ R198, R89, R172, R153 ;  /* 0x000000ac59c67223 */ /* 0x000fe20000010099 */
[C---:B------:R-:W-:Y:S01]  /*18fb0*/  FMUL.FTZ R248, R173.reuse, R248 ;  /* 0x000000f8adf87220 */ /* 0x040fe20000410000 */
[C---:B------:R-:W-:Y:S01]  /*18fc0*/  FMUL.FTZ R203, R173.reuse, R169 ;  /* 0x000000a9adcb7220 */ /* 0x040fe20000410000 */
[----:B------:R-:W-:Y:S01]  /*18fd0*/  FMUL.FTZ R252, R173, R252 ;  /* 0x000000fcadfc7220 */ /* 0x000fe20000410000 */
[----:B------:R-:W-:Y:S01]  /*18fe0*/  FFMA.FTZ R169, R91, R246, R155 ;  /* 0x000000f65ba97223 */ /* 0x000fe2000001009b */
[----:B--2---:R-:W-:Y:S01]  /*18ff0*/  F2FP.BF16.F32.PACK_AB R164, R198, R177 ;  /* 0x000000b1c6a4723e */ /* 0x004fe200000010ff */
[----:B------:R-:W-:Y:S01]  /*19000*/  FMUL.FTZ R177, R173, R250 ;  /* 0x000000faadb17220 */ /* 0x000fe20000410000 */
[----:B------:R-:W-:Y:S01]  /*19010*/  SHF.L.U32 R198, R168, 0x4, RZ ;  /* 0x00000004a8c67819 */ /* 0x000fe200000006ff */
[----:B------:R-:W-:Y:S01]  /*19020*/  FFMA.FTZ R167, R84, R197, R148 ;  /* 0x000000c554a77223 */ /* 0x000fe20000010094 */
[----:B------:R-:W-:Y:S01]  /*19030*/  FFMA.FTZ R218, R85, R248, R149 ;  /* 0x000000f855da7223 */ /* 0x000fe20000010095 */
[----:B------:R-:W-:Y:S01]  /*19040*/  FFMA.FTZ R166, R90, R177, R154 ;  /* 0x000000b15aa67223 */ /* 0x000fe2000001009a */
[----:B------:R-:W-:Y:S01]  /*19050*/  FFMA.FTZ R195, R86, R203, R150 ;  /* 0x000000cb56c37223 */ /* 0x000fe20000010096 */
[----:B------:R-:W-:Y:S01]  /*19060*/  FFMA.FTZ R220, R87, R252, R151 ;  /* 0x000000fc57dc7223 */ /* 0x000fe20000010097 */
[----:B------:R-:W-:Y:S01]  /*19070*/  IADD3 R168, P3, R198, UR12, RZ ;  /* 0x0000000cc6a87c10 */ /* 0x000fe2000ff7e0ff */
[----:B0-----:R-:W-:Y:S01]  /*19080*/  @!P2 IMAD.WIDE R170, R185, 0x4, R170 ;  /* 0x00000004b9aaa825 */ /* 0x001fe200078e02aa */
[----:B------:R-:W-:-:S03]  /*19090*/  F2FP.BF16.F32.PACK_AB R165, R169, R166 ;  /* 0x000000a6a9a5723e */ /* 0x000fc600000010ff */
[----:B------:R-:W-:Y:S01]  /*190a0*/  FFMA.FTZ R203, R54, R203, R118 ;  /* 0x000000cb36cb7223 */ /* 0x000fe20000010076 */
[----:B------:R-:W-:Y:S01]  /*190b0*/  F2FP.BF16.F32.PACK_AB R166, R218, R167 ;  /* 0x000000a7daa6723e */ /* 0x000fe200000010ff */
[----:B------:R-:W-:Y:S01]  /*190c0*/  FFMA.FTZ R252, R55, R252, R119 ;  /* 0x000000fc37fc7223 */ /* 0x000fe20000010077 */
[----:B------:R-:W-:Y:S01]  /*190d0*/  F2FP.BF16.F32.PACK_AB R167, R220, R195 ;  /* 0x000000c3dca7723e */ /* 0x000fe200000010ff */
[----:B------:R-:W-:Y:S01]  /*190e0*/  FFMA.FTZ R197, R52, R197, R116 ;  /* 0x000000c534c57223 */ /* 0x000fe20000010074 */
[----:B------:R-:W-:Y:S01]  /*190f0*/  IADD3.X R169, R179, UR13, RZ, P3, !PT ;  /* 0x0000000db3a97c10 */ /* 0x000fe20009ffe4ff */
[----:B------:R-:W-:Y:S01]  /*19100*/  FFMA.FTZ R248, R53, R248, R117 ;  /* 0x000000f835f87223 */ /* 0x000fe20000010075 */
[C---:B------:R-:W-:Y:S01]  /*19110*/  FMUL.FTZ R195, R173.reuse, R174 ;  /* 0x000000aeadc37220 */ /* 0x040fe20000410000 */
[C---:B------:R-:W-:Y:S01]  /*19120*/  FMUL.FTZ R174, R173.reuse, R202 ;  /* 0x000000caadae7220 */ /* 0x040fe20000410000 */
[C---:B------:R-:W-:Y:S01]  /*19130*/  FMUL.FTZ R199, R173.reuse, R176 ;  /* 0x000000b0adc77220 */ /* 0x040fe20000410000 */
[C---:B------:R-:W-:Y:S01]  /*19140*/  FMUL.FTZ R206, R173.reuse, R206 ;  /* 0x000000ceadce7220 */ /* 0x040fe20000410000 */
[----:B------:R0:W-:Y:S01]  /*19150*/  @!P2 STG.E desc[UR4][R170.64], R173 ;  /* 0x000000adaa00a986 */ /* 0x0001e2000c101904 */
[C---:B------:R-:W-:Y:S01]  /*19160*/  FMUL.FTZ R201, R173.reuse, R208 ;  /* 0x000000d0adc97220 */ /* 0x040fe20000410000 */
[C---:B------:R-:W-:Y:S01]  /*19170*/  FADD.FTZ R214, -R244.reuse, R214 ;  /* 0x000000d6f4d67221 */ /* 0x040fe20000010100 */
[C---:B------:R-:W-:Y:S01]  /*19180*/  FADD.FTZ R232, -R244.reuse, R217 ;  /* 0x000000d9f4e87221 */ /* 0x040fe20000010100 */
[----:B------:R1:W-:Y:S01]  /*19190*/  STG.E.128 desc[UR4][R168.64], R164 ;  /* 0x000000a4a8007986 */ /* 0x0003e2000c101d04 */
[C---:B------:R-:W-:Y:S01]  /*191a0*/  FADD.FTZ R230, -R244.reuse, R219 ;  /* 0x000000dbf4e67221 */ /* 0x040fe20000010100 */
[C---:B------:R-:W-:Y:S01]  /*191b0*/  FADD.FTZ R234, -R244.reuse, R221 ;  /* 0x000000ddf4ea7221 */ /* 0x040fe20000010100 */
[C---:B------:R-:W-:Y:S01]  /*191c0*/  FADD.FTZ R212, -R244.reuse, R223 ;  /* 0x000000dff4d47221 */ /* 0x040fe20000010100 */
[C---:B------:R-:W-:Y:S01]  /*191d0*/  FADD.FTZ R222, -R244.reuse, R222 ;  /* 0x000000def4de7221 */ /* 0x040fe20000010100 */
[C---:B------:R-:W-:Y:S01]  /*191e0*/  FADD.FTZ R224, -R244.reuse, R224 ;  /* 0x000000e0f4e07221 */ /* 0x040fe20000010100 */
[C---:B------:R-:W-:Y:S01]  /*191f0*/  FADD.FTZ R216, -R244.reuse, R225 ;  /* 0x000000e1f4d87221 */ /* 0x040fe20000010100 */
[C---:B------:R-:W-:Y:S01]  /*19200*/  FADD.FTZ R226, -R244.reuse, R226 ;  /* 0x000000e2f4e27221 */ /* 0x040fe20000010100 */
[C---:B------:R-:W-:Y:S01]  /*19210*/  FMUL.FTZ R207, R173.reuse, R196 ;  /* 0x000000c4adcf7220 */ /* 0x040fe20000410000 */
[----:B------:R-:W-:Y:S01]  /*19220*/  FMUL.FTZ R208, R173, R200 ;  /* 0x000000c8add07220 */ /* 0x000fe20000410000 */
[----:B------:R-:W-:Y:S01]  /*19230*/  FADD.FTZ R244, -R244, R227 ;  /* 0x000000e3f4f47221 */ /* 0x000fe20000010100 */
[----:B------:R-:W-:Y:S01]  /*19240*/  FFMA.FTZ R196, R80, R195, R144 ;  /* 0x000000c350c47223 */ /* 0x000fe20000010090 */
[----:B------:R-:W-:Y:S01]  /*19250*/  FFMA.FTZ R200, R82, R199, R146 ;  /* 0x000000c752c87223 */ /* 0x000fe20000010092 */
[----:B0-----:R-:W-:Y:S01]  /*19260*/  FFMA.FTZ R171, R83, R206, R147 ;  /* 0x000000ce53ab7223 */ /* 0x001fe20000010093 */
[----:B------:R-:W-:Y:S01]  /*19270*/  FMUL.FTZ R178, R173, R178 ;  /* 0x000000b2adb27220 */ /* 0x000fe20000410000 */
[----:B------:R-:W-:Y:S01]  /*19280*/  FFMA.FTZ R175, R56, R175, R120 ;  /* 0x000000af38af7223 */ /* 0x000fe20000010078 */
[----:B------:R-:W-:Y:S01]  /*19290*/  FFMA.FTZ R172, R57, R172, R121 ;  /* 0x000000ac39ac7223 */ /* 0x000fe20000010079 */
[----:B------:R-:W-:Y:S01]  /*192a0*/  FFMA.FTZ R177, R58, R177, R122 ;  /* 0x000000b13ab17223 */ /* 0x000fe2000001007a */
[----:B-1----:R-:W-:Y:S01]  /*192b0*/  F2FP.BF16.F32.PACK_AB R167, R252, R203 ;  /* 0x000000cbfca7723e */ /* 0x002fe200000010ff */
[----:B------:R-:W-:Y:S01]  /*192c0*/  FFMA.FTZ R246, R59, R246, R123 ;  /* 0x000000f63bf67223 */ /* 0x000fe2000001007b */
[----:B------:R-:W-:Y:S01]  /*192d0*/  F2FP.BF16.F32.PACK_AB R166, R248, R197 ;  /* 0x000000c5f8a6723e */ /* 0x000fe200000010ff */
[----:B------:R-:W0:Y:S01]  /*192e0*/  LDC.64 R202, c[0x0][0x2b8] ;  /* 0x0000ae00ffca7b82 */ /* 0x000e220000000a00 */
        /* <DEDUP_REMOVED lines=17> */
[-C--:B------:R-:W-:Y:S01]  /*19400*/  FFMA.FTZ R170, R76, R201.reuse, R140 ;  /* 0x000000c94caa7223 */ /* 0x080fe2000001008c */
[----:B------:R-:W-:Y:S01]  /*19410*/  FFMA.FTZ R173, R77, R178, R141 ;  /* 0x000000b24dad7223 */ /* 0x000fe2000001008d */
[----:B------:R-:W-:Y:S01]  /*19420*/  F2FP.BF16.F32.PACK_AB R168, R197, R196 ;  /* 0x000000c4c5a8723e */ /* 0x000fe200000010ff */
[----:B------:R-:W-:Y:S01]  /*19430*/  FFMA.FTZ R201, R44, R201, R108 ;  /* 0x000000c92cc97223 */ /* 0x000fe2000001006c */
[----:B------:R-:W-:Y:S01]  /*19440*/  F2FP.BF16.F32.PACK_AB R169, R171, R200 ;  /* 0x000000c8aba9723e */ /* 0x000fe200000010ff */
[----:B------:R-:W1:Y:S01]  /*19450*/  LDC.64 R196, c[0x0][0x2c0] ;  /* 0x0000b000ffc47b82 */ /* 0x000e620000000a00 */
[----:B------:R-:W-:Y:S01]  /*19460*/  F2FP.BF16.F32.PACK_AB R165, R246, R177 ;  /* 0x000000b1f6a5723e */ /* 0x000fe200000010ff */
[-C--:B------:R-:W-:Y:S01]  /*19470*/  FFMA.FTZ R200, R79, R176.reuse, R143 ;  /* 0x000000b04fc87223 */ /* 0x080fe2000001008f */
[----:B------:R-:W-:Y:S01]  /*19480*/  F2FP.BF16.F32.PACK_AB R164, R172, R175 ;  /* 0x000000afaca4723e */ /* 0x000fe200000010ff */
[----:B------:R-:W-:Y:S01]  /*19490*/  FFMA.FTZ R172, R48, R195, R112 ;  /* 0x000000c330ac7223 */ /* 0x000fe20000010070 */
[-C--:B------:R-:W-:Y:S01]  /*194a0*/  FFMA.FTZ R175, R46, R207.reuse, R110 ;  /* 0x000000cf2eaf7223 */ /* 0x080fe2000001006e */
[----:B------:R-:W-:Y:S01]  /*194b0*/  FFMA.FTZ R176, R47, R176, R111 ;  /* 0x000000b02fb07223 */ /* 0x000fe2000001006f */
[----:B------:R-:W-:Y:S01]  /*194c0*/  FFMA.FTZ R177, R49, R174, R113 ;  /* 0x000000ae31b17223 */ /* 0x000fe20000010071 */
[----:B------:R-:W-:Y:S01]  /*194d0*/  FFMA.FTZ R178, R45, R178, R109 ;  /* 0x000000b22db27223 */ /* 0x000fe2000001006d */
        /* <DEDUP_REMOVED lines=14> */
[----:B------:R-:W-:Y:S01]  /*195c0*/  F2FP.BF16.F32.PACK_AB R173, R206, R173 ;  /* 0x000000adcead723e */ /* 0x000fe200000010ff */
[----:B------:R-:W-:Y:S01]  /*195d0*/  FFMA.FTZ R201, R70, R219, R134 ;  /* 0x000000db46c97223 */ /* 0x000fe20000010086 */
[----:B------:R-:W-:Y:S01]  /*195e0*/  IADD3 R198, P2, R198, UR14, RZ ;  /* 0x0000000ec6c67c10 */ /* 0x000fe2000ff5e0ff */
[----:B------:R-:W-:Y:S01]  /*195f0*/  FFMA.FTZ R206, R71, R220, R135 ;  /* 0x000000dc47ce7223 */ /* 0x000fe20000010087 */
[----:B------:R-:W-:Y:S01]  /*19600*/  F2FP.BF16.F32.PACK_AB R176, R177, R176 ;  /* 0x000000b0b1b0723e */ /* 0x000fe200000010ff */
[----:B------:R-:W-:Y:S01]  /*19610*/  FFMA.FTZ R209, R40, R209, R104 ;  /* 0x000000d128d17223 */ /* 0x000fe20000010068 */
[----:B------:R-:W-:Y:S01]  /*19620*/  F2FP.BF16.F32.PACK_AB R177, R195, R178 ;  /* 0x000000b2c3b1723e */ /* 0x000fe200000010ff */
[----:B------:R-:W-:Y:S01]  /*19630*/  FFMA.FTZ R210, R41, R210, R105 ;  /* 0x000000d229d27223 */ /* 0x000fe20000010069 */
[----:B------:R-:W-:Y:S01]  /*19640*/  F2FP.BF16.F32.PACK_AB R178, R200, R199 ;  /* 0x000000c7c8b2723e */ /* 0x000fe200000010ff */
[----:B------:R-:W-:Y:S01]  /*19650*/  FFMA.FTZ R213, R42, R213, R106 ;  /* 0x000000d52ad57223 */ /* 0x000fe2000001006a */
[----:B------:R-:W-:Y:S01]  /*19660*/  IADD3.X R199, R179, UR15, RZ, P2, !PT ;  /* 0x0000000fb3c77c10 */ /* 0x000fe200097fe4ff */
[----:B------:R-:W-:Y:S01]  /*19670*/  FFMA.FTZ R217, R36, R217, R100 ;  /* 0x000000d924d97223 */ /* 0x000fe20000010064 */
[----:B------:R-:W-:Y:S01]  /*19680*/  F2FP.BF16.F32.PACK_AB R179, R206, R201 ;  /* 0x000000c9ceb3723e */ /* 0x000fe200000010ff */
[----:B0-----:R-:W-:-:S04]  /*19690*/  IMAD.WIDE.U32 R200, R192, 0x10, R202 ;  /* 0x00000010c0c87825 */ /* 0x001fc800078e00ca */
[----:B------:R-:W-:Y:S01]  /*196a0*/  FFMA.FTZ R219, R38, R219, R102 ;  /* 0x000000db26db7223 */ /* 0x000fe20000010066 */
[----:B------:R0:W-:Y:S01]  /*196b0*/  STG.E.128 desc[UR4][R198.64], R164 ;  /* 0x000000a4c6007986 */ /* 0x0001e2000c101d04 */
[----:B------:R-:W-:Y:S01]  /*196c0*/  FFMA.FTZ R220, R39, R220, R103 ;  /* 0x000000dc27dc7223 */ /* 0x000fe20000010067 */
[----:B-1----:R-:W-:-:S04]  /*196d0*/  IMAD.WIDE.U32 R206, R192, 0x10, R196 ;  /* 0x00000010c0ce7825 */ /* 0x002fc800078e00c4 */
[----:B------:R-:W-:Y:S01]  /*196e0*/  FFMA.FTZ R214, R43, R214, R107 ;  /* 0x000000d62bd67223 */ /* 0x000fe2000001006b */
[----:B------:R1:W-:Y:S01]  /*196f0*/  STG.E.128 desc[UR4][R200.64], R168 ;  /* 0x000000a8c8007986 */ /* 0x0003e2000c101d04 */
[----:B------:R-:W-:Y:S01]  /*19700*/  IADD3 R185, R185, UR16, RZ ;  /* 0x00000010b9b97c10 */ /* 0x000fe2000fffe0ff */
[C---:B------:R-:W-:Y:S01]  /*19710*/  IMAD.WIDE.U32 R202, R194.reuse, 0x10, R202 ;  /* 0x00000010c2ca7825 */ /* 0x040fe200078e00ca */
[----:B------:R-:W-:Y:S01]  /*19720*/  SEL R192, RZ, 0x1, P1 ;  /* 0x00000001ffc07807 */ /* 0x000fe20000800000 */
[----:B------:R2:W-:Y:S02]  /*19730*/  STG.E.128 desc[UR4][R206.64], R172 ;  /* 0x000000acce007986 */ /* 0x0005e4000c101d04 */
[----:B------:R-:W-:Y:S02]  /*19740*/  IMAD.WIDE.U32 R194, R194, 0x10, R196 ;  /* 0x00000010c2c27825 */ /* 0x000fe400078e00c4 */
[----:B------:R3:W-:Y:S02]  /*19750*/  STG.E.128 desc[UR4][R202.64], R176 ;  /* 0x000000b0ca007986 */ /* 0x0007e4000c101d04 */
[----:B0-----:R-:W-:Y:S01]  /*19760*/  FFMA.FTZ R166, R37, R218, R101 ;  /* 0x000000da25a67223 */ /* 0x001fe20000010065 */
[----:B------:R-:W-:-:S02]  /*19770*/  F2FP.BF16.F32.PACK_AB R167, R220, R219 ;  /* 0x000000dbdca7723e */ /* 0x000fc400000010ff */
[----:B------:R-:W-:Y:S01]  /*19780*/  F2FP.BF16.F32.PACK_AB R165, R214, R213 ;  /* 0x000000d5d6a5723e */ /* 0x000fe200000010ff */
[----:B-1----:R-:W-:Y:S01]  /*19790*/  FFMA.FTZ R168, R64, R205, R128 ;  /* 0x000000cd40a87223 */ /* 0x002fe20000010080 */
[----:B------:R-:W-:Y:S01]  /*197a0*/  FFMA.FTZ R169, R65, R208, R129 ;  /* 0x000000d041a97223 */ /* 0x000fe20000010081 */
[----:B------:R-:W-:Y:S01]  /*197b0*/  FFMA.FTZ R170, R67, R212, R131 ;  /* 0x000000d443aa7223 */ /* 0x000fe20000010083 */
[----:B------:R-:W-:Y:S01]  /*197c0*/  FFMA.FTZ R171, R60, R215, R124 ;  /* 0x000000d73cab7223 */ /* 0x000fe2000001007c */
[----:B--2---:R-:W-:Y:S01]  /*197d0*/  FFMA.FTZ R172, R61, R216, R125 ;  /* 0x000000d83dac7223 */ /* 0x004fe2000001007d */
[----:B------:R-:W-:Y:S01]  /*197e0*/  FFMA.FTZ R173, R62, R221, R126 ;  /* 0x000000dd3ead7223 */ /* 0x000fe2000001007e */
[----:B------:R-:W-:Y:S01]  /*197f0*/  F2FP.BF16.F32.PACK_AB R168, R169, R168 ;  /* 0x000000a8a9a8723e */ /* 0x000fe200000010ff */
[----:B------:R-:W-:Y:S01]  /*19800*/  FFMA.FTZ R169, R66, R211, R130 ;  /* 0x000000d342a97223 */ /* 0x000fe20000010082 */
[----:B------:R-:W-:Y:S01]  /*19810*/  FFMA.FTZ R174, R63, R244, R127 ;  /* 0x000000f43fae7223 */ /* 0x000fe2000001007f */
[----:B---3--:R-:W-:-:S02]  /*19820*/  IMAD.SHL.U32 R178, R193, 0x10, RZ ;  /* 0x00000010c1b27824 */ /* 0x008fc400078e00ff */
[----:B------:R-:W-:Y:S01]  /*19830*/  FFMA.FTZ R177, R29, R216, R93 ;  /* 0x000000d81db17223 */ /* 0x000fe2000001005d */
[----:B------:R-:W-:Y:S01]  /*19840*/  SHF.R.U32.HI R179, RZ, 0x1c, R193 ;  /* 0x0000001cffb37819 */ /* 0x000fe200000116c1 */
[----:B------:R-:W-:Y:S01]  /*19850*/  FFMA.FTZ R175, R30, R221, R94 ;  /* 0x000000dd1eaf7223 */ /* 0x000fe2000001005e */
[----:B------:R-:W-:Y:S01]  /*19860*/  F2FP.BF16.F32.PACK_AB R169, R170, R169 ;  /* 0x000000a9aaa9723e */ /* 0x000fe200000010ff */
[----:B------:R-:W-:Y:S01]  /*19870*/  FFMA.FTZ R244, R31, R244, R95 ;  /* 0x000000f41ff47223 */ /* 0x000fe2000001005f */
[----:B------:R-:W-:Y:S01]  /*19880*/  F2FP.BF16.F32.PACK_AB R170, R172, R171 ;  /* 0x000000abacaa723e */ /* 0x000fe200000010ff */
[----:B------:R-:W-:Y:S01]  /*19890*/  FFMA.FTZ R212, R35, R212, R99 ;  /* 0x000000d423d47223 */ /* 0x000fe20000010063 */
[----:B------:R-:W-:Y:S01]  /*198a0*/  F2FP.BF16.F32.PACK_AB R171, R174, R173 ;  /* 0x000000adaeab723e */ /* 0x000fe200000010ff */
[----:B------:R-:W-:Y:S01]  /*198b0*/  FFMA.FTZ R174, R28, R215, R92 ;  /* 0x000000d71cae7223 */ /* 0x000fe2000001005c */
[----:B------:R-:W-:Y:S01]  /*198c0*/  IADD3 R176, P2, R178, UR12, RZ ;  /* 0x0000000cb2b07c10 */ /* 0x000fe2000ff5e0ff */
[----:B------:R-:W-:Y:S01]  /*198d0*/  FFMA.FTZ R173, R34, R211, R98 ;  /* 0x000000d322ad7223 */ /* 0x000fe20000010062 */
[----:B------:R-:W-:Y:S01]  /*198e0*/  FFMA.FTZ R172, R32, R205, R96 ;  /* 0x000000cd20ac7223 */ /* 0x000fe20000010060 */
[----:B------:R-:W-:Y:S01]  /*198f0*/  FFMA.FTZ R193, R33, R208, R97 ;  /* 0x000000d021c17223 */ /* 0x000fe20000010061 */
[----:B------:R-:W-:-:S02]  /*19900*/  IADD3 R178, P3, R178, UR14, RZ ;  /* 0x0000000eb2b27c10 */ /* 0x000fc4000ff7e0ff */
[----:B------:R-:W-:Y:S02]  /*19910*/  F2FP.BF16.F32.PACK_AB R166, R166, R217 ;  /* 0x000000d9a6a6723e */ /* 0x000fe400000010ff */
[----:B------:R-:W-:Y:S02]  /*19920*/  F2FP.BF16.F32.PACK_AB R164, R210, R209 ;  /* 0x000000d1d2a4723e */ /* 0x000fe400000010ff */
[----:B------:R-:W-:Y:S02]  /*19930*/  F2FP.BF16.F32.PACK_AB R174, R177, R174 ;  /* 0x000000aeb1ae723e */ /* 0x000fe400000010ff */
[C---:B------:R-:W-:Y:S01]  /*19940*/  IADD3.X R177, R179.reuse, UR13, RZ, P2, !PT ;  /* 0x0000000db3b17c10 */ /* 0x040fe200097fe4ff */
[----:B------:R-:W-:Y:S01]  /*19950*/  STG.E.128 desc[UR4][R194.64], R164 ;  /* 0x000000a4c2007986 */ /* 0x000fe2000c101d04 */
[----:B------:R-:W-:Y:S02]  /*19960*/  F2FP.BF16.F32.PACK_AB R175, R244, R175 ;  /* 0x000000aff4af723e */ /* 0x000fe400000010ff */
[----:B------:R-:W-:Y:S01]  /*19970*/  F2FP.BF16.F32.PACK_AB R173, R212, R173 ;  /* 0x000000add4ad723e */ /* 0x000fe200000010ff */
[----:B------:R0:W-:Y:S01]  /*19980*/  STG.E.128 desc[UR4][R176.64], R168 ;  /* 0x000000a8b0007986 */ /* 0x0001e2000c101d04 */
[----:B------:R-:W-:-:S02]  /*19990*/  IADD3.X R179, R179, UR15, RZ, P3, !PT ;  /* 0x0000000fb3b37c10 */ /* 0x000fc40009ffe4ff */
[----:B------:R-:W-:Y:S02]  /*199a0*/  F2FP.BF16.F32.PACK_AB R172, R193, R172 ;  /* 0x000000acc1ac723e */ /* 0x000fe400000010ff */
[----:B------:R-:W-:-:S03]  /*199b0*/  ISETP.GE.AND P2, PT, R185, UR17, PT ;  /* 0x00000011b9007c0c */ /* 0x000fc6000bf46270 */
[----:B------:R1:W-:Y:S01]  /*199c0*/  STG.E.128 desc[UR4][R178.64], R172 ;  /* 0x000000acb2007986 */ /* 0x0003e2000c101d04 */
[----:B0-----:R-:W-:-:S09]  /*199d0*/  PRMT R169, R192, 0x7610, R169 ;  /* 0x00007610c0a97816 */ /* 0x001fd200000000a9 */
[----:B------:R-:W-:Y:S05]  /*199e0*/  @!P2 BRA `(.L_x_7250) ;  /* 0xfffffe700084a947 */ /* 0x000fea000383ffff */
[----:B------:R-:W-:Y:S05]  /*199f0*/  EXIT ;  /* 0x000000000000794d */ /* 0x000fea0003800000 */
.L_x_7249:
[----:B0-----:R-:W-:Y:S01]  /*19a00*/  HFMA2.MMA R175, -RZ, RZ, 0, 1.847743988037109375e-06 ;  /* 0x0000001fffaf7435 */ /* 0x001fe200000001ff */
[----:B------:R-:W-:Y:S02]  /*19a10*/  IMAD.MOV.U32 R174, RZ, RZ, 0x1 ;  /* 0x00000001ffae7424 */ /* 0x000fe400078e00ff */
[----:B------:R-:W-:-:S08]  /*19a20*/  IMAD.MOV.U32 R173, RZ, RZ, -0x1 ;  /* 0xffffffffffad7424 */ /* 0x000fd000078e00ff */
[----:B-1----:R-:W-:Y:S05]  /*19a30*/  WARPSYNC.COLLECTIVE R173, `(.L_x_7251) ;  /* 0x00000000ad087348 */ /* 0x002fea0003c00000 */
[----:B------:R0:W2:Y:S02]  /*19a40*/  SHFL.BFLY P3, R172, R228, R174, R175 ;  /* 0x0c0000aee4ac7389 */ /* 0x0000a400000600af */
[----:B012---:R-:W-:Y:S01]  /*19a50*/  ENDCOLLECTIVE ;  /* 0x000000000000791b */ /* 0x007fe20003800000 */
.L_x_7251:
[----:B------:R-:W-:Y:S01]  /*19a60*/  HFMA2.MMA R174, -RZ, RZ, 0, 1.1920928955078125e-07 ;  /* 0x00000002ffae7435 */ /* 0x000fe200000001ff */
[----:B------:R-:W-:-:S05]  /*19a70*/  MOV R165, R172 ;  /* 0x000000ac00a57202 */ /* 0x000fca0000000f00 */
[----:B------:R-:W-:-:S04]  /*19a80*/  FADD.FTZ R166, R228, R165 ;  /* 0x000000a5e4a67221 */ /* 0x000fc80000010000 */
[----:B------:R-:W-:-:S07]  /*19a90*/  IMAD.MOV.U32 R228, RZ, RZ, R166 ;  /* 0x000000ffffe47224 */ /* 0x000fce00078e00a6 */
[----:B------:R-:W-:Y:S05]  /*19aa0*/  WARPSYNC.COLLECTIVE R173, `(.L_x_7252) ;  /* 0x00000000ad087348 */ /* 0x000fea0003c00000 */
[----:B------:R0:W1:Y:S02]  /*19ab0*/  SHFL.BFLY P3, R172, R228, R174, R175 ;  /* 0x0c0000aee4ac7389 */ /* 0x00006400000600af */
[----:B01----:R-:W-:Y:S01]  /*19ac0*/  ENDCOLLECTIVE ;  /* 0x000000000000791b */ /* 0x003fe20003800000 */
.L_x_7252:
[----:B------:R-:W-:Y:S02]  /*19ad0*/  IMAD.MOV.U32 R174, RZ, RZ, 0x4 ;  /* 0x00000004ffae7424 */ /* 0x000fe400078e00ff */
[----:B------:R-:W-:-:S04]  /*19ae0*/  IMAD.MOV.U32 R165, RZ, RZ, R172 ;  /* 0x000000ffffa57224 */ /* 0x000fc800078e00ac */
[----:B------:R-:W-:-:S05]  /*19af0*/  FADD.FTZ R167, R166, R165 ;  /* 0x000000a5a6a77221 */ /* 0x000fca0000010000 */
[----:B------:R-:W-:-:S07]  /*19b00*/  MOV R228, R167 ;  /* 0x000000a700e47202 */ /* 0x000fce0000000f00 */
[----:B------:R-:W-:Y:S05]  /*19b10*/  WARPSYNC.COLLECTIVE R173, `(.L_x_7253) ;  /* 0x00000000ad087348 */ /* 0x000fea0003c00000 */
[----:B------:R0:W1:Y:S02]  /*19b20*/  SHFL.BFLY P3, R172, R228, R174, R175 ;  /* 0x0c0000aee4ac7389 */ /* 0x00006400000600af */
[----:B01----:R-:W-:Y:S01]  /*19b30*/  ENDCOLLECTIVE ;  /* 0x000000000000791b */ /* 0x003fe20003800000 */
.L_x_7253:
[----:B------:R-:W-:Y:S01]  /*19b40*/  HFMA2.MMA R174, -RZ, RZ, 0, 4.76837158203125e-07 ;  /* 0x00000008ffae7435 */ /* 0x000fe200000001ff */
[----:B------:R-:W-:-:S05]  /*19b50*/  MOV R164, R172 ;  /* 0x000000ac00a47202 */ /* 0x000fca0000000f00 */
[----:B------:R-:W-:-:S04]  /*19b60*/  FADD.FTZ R170, R167, R164 ;  /* 0x000000a4a7aa7221 */ /* 0x000fc80000010000 */
[----:B------:R-:W-:-:S07]  /*19b70*/  IMAD.MOV.U32 R228, RZ, RZ, R170 ;  /* 0x000000ffffe47224 */ /* 0x000fce00078e00aa */
[----:B------:R-:W-:Y:S05]  /*19b80*/  WARPSYNC.COLLECTIVE R173, `(.L_x_7254) ;  /* 0x00000000ad087348 */ /* 0x000fea0003c00000 */
[----:B------:R0:W1:Y:S02]  /*19b90*/  SHFL.BFLY P3, R172, R228, R174, R175 ;  /* 0x0c0000aee4ac7389 */ /* 0x00006400000600af */
[----:B01----:R-:W-:Y:S01]  /*19ba0*/  ENDCOLLECTIVE ;  /* 0x000000000000791b */ /* 0x003fe20003800000 */
.L_x_7254:
[----:B------:R-:W-:Y:S02]  /*19bb0*/  IMAD.MOV.U32 R174, RZ, RZ, 0x10 ;  /* 0x00000010ffae7424 */ /* 0x000fe400078e00ff */
[----:B------:R-:W-:-:S04]  /*19bc0*/  IMAD.MOV.U32 R165, RZ, RZ, R172 ;  /* 0x000000ffffa57224 */ /* 0x000fc800078e00ac */
[----:B------:R-:W-:-:S05]  /*19bd0*/  FADD.FTZ R171, R170, R165 ;  /* 0x000000a5aaab7221 */ /* 0x000fca0000010000 */
[----:B------:R-:W-:-:S07]  /*19be0*/  MOV R228, R171 ;  /* 0x000000ab00e47202 */ /* 0x000fce0000000f00 */
[----:B------:R-:W-:Y:S05]  /*19bf0*/  WARPSYNC.COLLECTIVE R173, `(.L_x_7255) ;  /* 0x00000000ad087348 */ /* 0x000fea0003c00000 */
[----:B------:R0:W1:Y:S02]  /*19c00*/  SHFL.BFLY P3, R172, R228, R174, R175 ;  /* 0x0c0000aee4ac7389 */ /* 0x00006400000600af */
[----:B01----:R-:W-:Y:S01]  /*19c10*/  ENDCOLLECTIVE ;  /* 0x000000000000791b */ /* 0x003fe20003800000 */
.L_x_7255:
        /* <DEDUP_REMOVED lines=72> */
.L_x_7256:
[----:B------:R-:W-:Y:S02]  /*1a0a0*/  IMAD.MOV.U32 R174, RZ, RZ, 0x2 ;  /* 0x00000002ffae7424 */ /* 0x000fe400078e00ff */
[----:B------:R-:W-:-:S04]  /*1a0b0*/  IMAD.MOV.U32 R166, RZ, RZ, R172 ;  /* 0x000000ffffa67224 */ /* 0x000fc800078e00ac */
[----:B------:R-:W-:-:S05]  /*1a0c0*/  FADD.FTZ R166, R165, R166 ;  /* 0x000000a6a5a67221 */ /* 0x000fca0000010000 */
[----:B------:R-:W-:-:S07]  /*1a0d0*/  MOV R228, R166 ;  /* 0x000000a600e47202 */ /* 0x000fce0000000f00 */
[----:B------:R-:W-:Y:S05]  /*1a0e0*/  WARPSYNC.COLLECTIVE R173, `(.L_x_7257) ;  /* 0x00000000ad087348 */ /* 0x000fea0003c00000 */
[----:B------:R0:W1:Y:S02]  /*1a0f0*/  SHFL.BFLY P3, R172, R228, R174, R175 ;  /* 0x0c0000aee4ac7389 */ /* 0x00006400000600af */
[----:B01----:R-:W-:Y:S01]  /*1a100*/  ENDCOLLECTIVE ;  /* 0x000000000000791b */ /* 0x003fe20003800000 */
.L_x_7257:
[----:B------:R-:W-:Y:S01]  /*1a110*/  HFMA2.MMA R174, -RZ, RZ, 0, 2.384185791015625e-07 ;  /* 0x00000004ffae7435 */ /* 0x000fe200000001ff */
[----:B------:R-:W-:-:S05]  /*1a120*/  MOV R167, R172 ;  /* 0x000000ac00a77202 */ /* 0x000fca0000000f00 */
[----:B------:R-:W-:-:S04]  /*1a130*/  FADD.FTZ R167, R166, R167 ;  /* 0x000000a7a6a77221 */ /* 0x000fc80000010000 */
[----:B------:R-:W-:-:S07]  /*1a140*/  IMAD.MOV.U32 R228, RZ, RZ, R167 ;  /* 0x000000ffffe47224 */ /* 0x000fce00078e00a7 */
[----:B------:R-:W-:Y:S05]  /*1a150*/  WARPSYNC.COLLECTIVE R173, `(.L_x_7258) ;  /* 0x00000000ad087348 */ /* 0x000fea0003c00000 */
[----:B------:R0:W1:Y:S02]  /*1a160*/  SHFL.BFLY P3, R172, R228, R174, R175 ;  /* 0x0c0000aee4ac7389 */ /* 0x00006400000600af */
[----:B01----:R-:W-:Y:S01]  /*1a170*/  ENDCOLLECTIVE ;  /* 0x000000000000791b */ /* 0x003fe20003800000 */
.L_x_7258:
[----:B------:R-:W-:Y:S02]  /*1a180*/  IMAD.MOV.U32 R174, RZ, RZ, 0x8 ;  /* 0x00000008ffae7424 */ /* 0x000fe400078e00ff */
[----:B------:R-:W-:-:S04]  /*1a190*/  IMAD.MOV.U32 R170, RZ, RZ, R172 ;  /* 0x000000ffffaa7224 */ /* 0x000fc800078e00ac */
[----:B------:R-:W-:-:S05]  /*1a1a0*/  FADD.FTZ R170, R167, R170 ;  /* 0x000000aaa7aa7221 */ /* 0x000fca0000010000 */
[----:B------:R-:W-:-:S07]  /*1a1b0*/  MOV R228, R170 ;  /* 0x000000aa00e47202 */ /* 0x000fce0000000f00 */
[----:B------:R-:W-:Y:S05]  /*1a1c0*/  WARPSYNC.COLLECTIVE R173, `(.L_x_7259) ;  /* 0x00000000ad087348 */ /* 0x000fea0003c00000 */
[----:B------:R0:W1:Y:S02]  /*1a1d0*/  SHFL.BFLY P3, R172, R228, R174, R175 ;  /* 0x0c0000aee4ac7389 */ /* 0x00006400000600af */
[----:B01----:R-:W-:Y:S01]  /*1a1e0*/  ENDCOLLECTIVE ;  /* 0x000000000000791b */ /* 0x003fe20003800000 */
.L_x_7259:
[----:B------:R-:W-:Y:S01]  /*1a1f0*/  HFMA2.MMA R174, -RZ, RZ, 0, 9.5367431640625e-07 ;  /* 0x00000010ffae7435 */ /* 0x000fe200000001ff */
[----:B------:R-:W-:-:S05]  /*1a200*/  MOV R171, R172 ;  /* 0x000000ac00ab7202 */ /* 0x000fca0000000f00 */
[----:B------:R-:W-:-:S04]  /*1a210*/  FADD.FTZ R171, R170, R171 ;  /* 0x000000abaaab7221 */ /* 0x000fc80000010000 */
[----:B------:R-:W-:-:S07]  /*1a220*/  IMAD.MOV.U32 R228, RZ, RZ, R171 ;  /* 0x000000ffffe47224 */ /* 0x000fce00078e00ab */
[----:B------:R-:W-:Y:S05]  /*1a230*/  WARPSYNC.COLLECTIVE R173, `(.L_x_7260) ;  /* 0x00000000ad087348 */ /* 0x000fea0003c00000 */
[----:B------:R0:W1:Y:S02]  /*1a240*/  SHFL.BFLY P3, R172, R228, R174, R175 ;  /* 0x0c0000aee4ac7389 */ /* 0x00006400000600af */
[----:B01----:R-:W-:Y:S01]  /*1a250*/  ENDCOLLECTIVE ;  /* 0x000000000000791b */ /* 0x003fe20003800000 */
.L_x_7260:
[----:B------:R-:W-:Y:S05]  /*1a260*/  BRA `(.L_x_7261) ;  /* 0xffffffe400887947 */ /* 0x000fea000383ffff */
.L_x_7262:
        /* <DEDUP_REMOVED lines=9> */
.L_x_27041:


//--------------------- .text._ZN10layer_norm31ln_parallel_residual_fwd_kernelINS_13Kernel_traitsIf13__nv_bfloat16S2_S2_fjLj8192ELj1ELj1ELj8ELj16ENS_18Kernel_traits_baseILj8192EfS2_S2_S2_fjLj256EEEEELb1ELb1ELb0EEEvNS_9FwdParamsE --------------------------
	.section	.text._ZN10layer_norm31ln_parallel_residual_fwd_kernelINS_13Kernel_traitsIf13__nv_bfloat16S2_S2_fjLj8192ELj1ELj1ELj8ELj16ENS_18Kernel_traits_baseILj8192EfS2_S2_S2_fjLj256EEEEELb1ELb1ELb0EEEvNS_9FwdParamsE,"ax",@progbits
	.align	128
        .global         _ZN10layer_norm31ln_parallel_residual_fwd_kernelINS_13Kernel_traitsIf13__nv_bfloat16S2_S2_fjLj8192ELj1ELj1ELj8ELj16ENS_18Kernel_traits_baseILj8192EfS2_S2_S2_fjLj256EEEEELb1ELb1ELb0EEEvNS_9FwdParamsE
        .type           _ZN10layer_norm31ln_parallel_residual_fwd_kernelINS_13Kernel_traitsIf13__nv_bfloat16S2_S2_fjLj8192ELj1ELj1ELj8ELj16ENS_18Kernel_traits_baseILj8192EfS2_S2_S2_fjLj256EEEEELb1ELb1ELb0EEEvNS_9FwdParamsE,@function
        .size           _ZN10layer_norm31ln_parallel_residual_fwd_kernelINS_13Kernel_traitsIf13__nv_bfloat16S2_S2_fjLj8192ELj1ELj1ELj8ELj16ENS_18Kernel_traits_baseILj8192EfS2_S2_S2_fjLj256EEEEELb1ELb1ELb0EEEvNS_9FwdParamsE,(.L_x_27042 - _ZN10layer_norm31ln_parallel_residual_fwd_kernelINS_13Kernel_traitsIf13__nv_bfloat16S2_S2_fjLj8192ELj1ELj1ELj8ELj16ENS_18Kernel_traits_baseILj8192EfS2_S2_S2_fjLj256EEEEELb1ELb1ELb0EEEvNS_9FwdParamsE)
        .other          _ZN10layer_norm31ln_parallel_residual_fwd_kernelINS_13Kernel_traitsIf13__nv_bfloat16S2_S2_fjLj8192ELj1ELj1ELj8ELj16ENS_18Kernel_traits_baseILj8192EfS2_S2_S2_fjLj256EEEEELb1ELb1ELb0EEEvNS_9FwdParamsE,@"STO_CUDA_ENTRY STV_DEFAULT"
_ZN10layer_norm31ln_parallel_residual_fwd_kernelINS_13Kernel_traitsIf13__nv_bfloat16S2_S2_fjLj8192ELj1ELj1ELj8ELj16ENS_18Kernel_traits_baseILj8192EfS2_S2_S2_fjLj256EEEEELb1ELb1ELb0EEEvNS_9FwdParamsE:
.text._ZN10layer_norm31ln_parallel_residual_fwd_kernelINS_13Kernel_traitsIf13__nv_bfloat16S2_S2_fjLj8192ELj1ELj1ELj8ELj16ENS_18Kernel_traits_baseILj8192EfS2_S2_S2_fjLj256EEEEELb1ELb1ELb0EEEvNS_9FwdParamsE:
        /* <DEDUP_REMOVED lines=31> */
[--C-:B------:R-:W-:Y:S01]  /*01f0*/  SHF.R.U64 R118, R122, 0x2, R123.reuse ;  /* 0x000000027a767819 */ /* 0x100fe2000000127b */
[----:B------:R-:W-:Y:S01]  /*0200*/  VIADD R114, R2, 0x3c6ef372 ;  /* 0x3c6ef37202727836 */ /* 0x000fe20000000000 */
[----:B------:R-:W-:Y:S01]  /*0210*/  SHF.R.U32.HI R117, RZ, 0x2, R123 ;  /* 0x00000002ff757819 */ /* 0x000fe2000001167b */
[C---:B------:R-:W-:Y:S01]  /*0220*/  VIADD R112, R3.reuse, 0x32370b8f ;  /* 0x32370b8f03707836 */ /* 0x040fe20000000000 */
[----:B------:R-:W-:Y:S01]  /*0230*/  IADD3 R113, R3, 0x76cf5d0a, RZ ;  /* 0x76cf5d0a03717810 */ /* 0x000fe20007ffe0ff */
[----:B------:R-:W-:Y:S01]  /*0240*/  IMAD.WIDE.U32 R4, R118, -0x2daee0ad, RZ ;  /* 0xd2511f5376047825 */ /* 0x000fe200078e00ff */
[----:B------:R-:W-:Y:S02]  /*0250*/  LOP3.LUT R8, R7, R117, R2, 0x96, !PT ;  /* 0x0000007507087212 */ /* 0x000fe400078e9602 */
[C---:B------:R-:W-:Y:S01]  /*0260*/  IADD3 R105, R2.reuse, 0x78dde6e4, RZ ;  /* 0x78dde6e402697810 */ /* 0x040fe20007ffe0ff */
[----:B------:R-:W-:Y:S01]  /*0270*/  VIADD R107, R2, 0xdaa66d2b ;  /* 0xdaa66d2b026b7836 */ /* 0x000fe20000000000 */
[----:B------:R-:W-:Y:S01]  /*0280*/  LOP3.LUT R10, R5, R3, RZ, 0x3c, !PT ;  /* 0x00000003050a7212 */ /* 0x000fe200078e3cff */
[----:B------:R-:W-:Y:S01]  /*0290*/  IMAD.WIDE.U32 R8, R8, -0x2daee0ad, RZ ;  /* 0xd2511f5308087825 */ /* 0x000fe200078e00ff */
[----:B------:R-:W-:-:S02]  /*02a0*/  IADD3 R103, R3, -0x56f99767, RZ ;  /* 0xa906689903677810 */ /* 0x000fc40007ffe0ff */
[----:B------:R-:W-:Y:S01]  /*02b0*/  IADD3 R99, R3, 0x646e171e, RZ ;  /* 0x646e171e03637810 */ /* 0x000fe20007ffe0ff */
        /* <DEDUP_REMOVED lines=16> */
[----:B------:R-:W-:Y:S02]  /*03c0*/  LOP3.LUT R72, R7, R10, R105, 0x96, !PT ;  /* 0x0000000a07487212 */ /* 0x000fe400078e9669 */
[----:B------:R-:W-:Y:S02]  /*03d0*/  LOP3.LUT R7, R57, 0xff, RZ, 0x3c, !PT ;  /* 0x000000ff39077812 */ /* 0x000fe400078e3cff */
[----:B------:R-:W-:Y:S01]  /*03e0*/  LOP3.LUT R5, R5, R8, R104, 0x96, !PT ;  /* 0x0000000805057212 */ /* 0x000fe200078e9668 */
[----:B------:R-:W-:Y:S01]  /*03f0*/  IMAD.WIDE.U32 R72, R72, -0x2daee0ad, RZ ;  /* 0xd2511f5348487825 */ /* 0x000fe200078e00ff */
[----:B------:R-:W-:-:S04]  /*0400*/  LEA.HI.SX32 R102, R78, R7, 0x1d ;  /* 0x000000074e667211 */ /* 0x000fc800078feaff */
[C---:B------:R-:W-:Y:S02]  /*0410*/  LOP3.LUT P5, RZ, R102.reuse, 0xffffff00, RZ, 0xc0, !PT ;  /* 0xffffff0066ff7812 */ /* 0x040fe400078ac0ff */
[C---:B------:R-:W-:Y:S02]  /*0420*/  ISETP.GE.U32.AND P4, PT, R102.reuse, 0x200, PT ;  /* 0x000002006600780c */ /* 0x040fe40003f86070 */
[C---:B------:R-:W-:Y:S02]  /*0430*/  ISETP.GE.U32.AND P3, PT, R102.reuse, 0x300, PT ;  /* 0x000003006600780c */ /* 0x040fe40003f66070 */
[----:B------:R-:W-:Y:S02]  /*0440*/  ISETP.GE.U32.AND P2, PT, R102, 0x400, PT ;  /* 0x000004006600780c */ /* 0x000fe40003f46070 */
[----:B------:R-:W-:Y:S01]  /*0450*/  LOP3.LUT R76, R73, R4, R103, 0x96, !PT ;  /* 0x00000004494c7212 */ /* 0x000fe200078e9667 */
[----:B------:R-:W-:-:S04]  /*0460*/  IMAD.WIDE.U32 R4, R5, -0x326172a9, RZ ;  /* 0xcd9e8d5705047825 */ /* 0x000fc800078e00ff */
[----:B------:R-:W-:Y:S01]  /*0470*/  @P5 LOP3.LUT R134, R134, 0x20, RZ, 0xfc, !PT ;  /* 0x0000002086865812 */ /* 0x000fe200078efcff */
        /* <DEDUP_REMOVED lines=27> */
.L_x_7264:
[----:B------:R-:W-:Y:S05]  /*0630*/  BSYNC B0 ;  /* 0x0000000000007941 */ /* 0x000fea0003800000 */
.L_x_7263:
[----:B------:R-:W-:Y:S04]  /*0640*/  BSSY B0, `(.L_x_7265) ;  /* 0x0000012000007945 */ /* 0x000fe80003800000 */
[----:B------:R-:W-:Y:S05]  /*0650*/  @!P4 BRA `(.L_x_7266) ;  /* 0x000000000040c947 */ /* 0x000fea0003800000 */
[----:B------:R-:W1:Y:S01]  /*0660*/  LDC.64 R24, c[0x0][0x260] ;  /* 0x00009800ff187b82 */ /* 0x000e620000000a00 */
[----:B------:R-:W-:Y:S01]  /*0670*/  ULDC.64 UR6, c[0x0][0x2c8] ;  /* 0x0000b20000067ab9 */ /* 0x000fe20000000a00 */
[----:B0-----:R-:W-:Y:S02]  /*0680*/  CS2R R22, SRZ ;  /* 0x0000000000167805 */ /* 0x001fe4000001ff00 */
[----:B------:R-:W-:Y:S02]  /*0690*/  ISETP.NE.U32.AND P0, PT, RZ, UR6, PT ;  /* 0x00000006ff007c0c */ /* 0x000fe4000bf05070 */
[----:B------:R-:W-:Y:S02]  /*06a0*/  CS2R R20, SRZ ;  /* 0x0000000000147805 */ /* 0x000fe4000001ff00 */
[----:B------:R-:W-:Y:S02]  /*06b0*/  CS2R R26, SRZ ;  /* 0x00000000001a7805 */ /* 0x000fe4000001ff00 */
[----:B------:R-:W-:-:S13]  /*06c0*/  ISETP.NE.AND.EX P0, PT, RZ, UR7, PT, P0 ;  /* 0x00000007ff007c0c */ /* 0x000fda000bf05300 */
[C---:B------:R-:W-:Y:S01]  /*06d0*/  @P0 LEA R36, P1, R57.reuse, UR6, 0x5 ;  /* 0x0000000639240c11 */ /* 0x040fe2000f8228ff */
[C---:B-1----:R-:W-:Y:S01]  /*06e0*/  IMAD.WIDE.U32 R38, R57.reuse, 0x20, R24 ;  /* 0x0000002039267825 */ /* 0x042fe200078e0018 */
[----:B------:R-:W-:Y:S02]  /*06f0*/  CS2R R24, SRZ ;  /* 0x0000000000187805 */ /* 0x000fe4000001ff00 */
[C---:B------:R-:W-:Y:S02]  /*0700*/  @P0 LEA.HI.X R37, R57.reuse, UR7, RZ, 0x5, P1 ;  /* 0x0000000739250c11 */ /* 0x040fe400088f2cff */
[----:B------:R1:W5:Y:S04]  /*0710*/  LDG.E.128 R28, desc[UR4][R38.64] ;  /* 0x00000004261c7981 */ /* 0x000368000c1e1d00 */
[----:B------:R1:W5:Y:S04]  /*0720*/  @P0 LDG.E.128 R20, desc[UR4][R36.64] ;  /* 0x0000000424140981 */ /* 0x000368000c1e1d00 */
[----:B------:R1:W5:Y:S04]  /*0730*/  @P0 LDG.E.128 R24, desc[UR4][R36.64+0x10] ;  /* 0x0000100424180981 */ /* 0x000368000c1e1d00 */
[----:B------:R1:W5:Y:S01]  /*0740*/  LDG.E.128 R32, desc[UR4][R38.64+0x10] ;  /* 0x0000100426207981 */ /* 0x000362000c1e1d00 */
[----:B------:R-:W-:-:S07]  /*0750*/  VIADD R57, R57, 0x100 ;  /* 0x0000010039397836 */ /* 0x000fce0000000000 */
.L_x_7266:
[----:B------:R-:W-:Y:S05]  /*0760*/  BSYNC B0 ;  /* 0x0000000000007941 */ /* 0x000fea0003800000 */
.L_x_7265:
[----:B------:R-:W-:Y:S04]  /*0770*/  BSSY B0, `(.L_x_7267) ;  /* 0x0000012000007945 */ /* 0x000fe80003800000 */
[----:B------:R-:W-:Y:S05]  /*0780*/  @!P3 BRA `(.L_x_7268) ;  /* 0x000000000040b947 */ /* 0x000fea0003800000 */
[----:B------:R-:W2:Y:S01]  /*0790*/  LDC.64 R40, c[0x0][0x260] ;  /* 0x00009800ff287b82 */ /* 0x000ea20000000a00 */
[----:B------:R-:W-:Y:S01]  /*07a0*/  ULDC.64 UR6, c[0x0][0x2c8] ;  /* 0x0000b20000067ab9 */ /* 0x000fe20000000a00 */
[----:B-1----:R-:W-:Y:S02]  /*07b0*/  CS2R R38, SRZ ;  /* 0x0000000000267805 */ /* 0x002fe4000001ff00 */
[----:B------:R-:W-:Y:S02]  /*07c0*/  ISETP.NE.U32.AND P0, PT, RZ, UR6, PT ;  /* 0x00000006ff007c0c */ /* 0x000fe4000bf05070 */
[----:B------:R-:W-:Y:S02]  /*07d0*/  CS2R R36, SRZ ;  /* 0x0000000000247805 */ /* 0x000fe4000001ff00 */
[----:B------:R-:W-:Y:S02]  /*07e0*/  CS2R R42, SRZ ;  /* 0x00000000002a7805 */ /* 0x000fe4000001ff00 */
[----:B------:R-:W-:-:S13]  /*07f0*/  ISETP.NE.AND.EX P0, PT, RZ, UR7, PT, P0 ;  /* 0x00000007ff007c0c */ /* 0x000fda000bf05300 */
[C---:B------:R-:W-:Y:S01]  /*0800*/  @P0 LEA R52, P1, R57.reuse, UR6, 0x5 ;  /* 0x0000000639340c11 */ /* 0x040fe2000f8228ff */
[C---:B--2---:R-:W-:Y:S01]  /*0810*/  IMAD.WIDE.U32 R54, R57.reuse, 0x20, R40 ;  /* 0x0000002039367825 */ /* 0x044fe200078e0028 */
[----:B------:R-:W-:Y:S02]  /*0820*/  CS2R R40, SRZ ;  /* 0x0000000000287805 */ /* 0x000fe4000001ff00 */
[C---:B------:R-:W-:Y:S02]  /*0830*/  @P0 LEA.HI.X R53, R57.reuse, UR7, RZ, 0x5, P1 ;  /* 0x0000000739350c11 */ /* 0x040fe400088f2cff */
[----:B------:R2:W5:Y:S04]  /*0840*/  LDG.E.128 R44, desc[UR4][R54.64] ;  /* 0x00000004362c7981 */ /* 0x000568000c1e1d00 */
[----:B------:R2:W5:Y:S04]  /*0850*/  @P0 LDG.E.128 R36, desc[UR4][R52.64] ;  /* 0x0000000434240981 */ /* 0x000568000c1e1d00 */
[----:B------:R2:W5:Y:S04]  /*0860*/  @P0 LDG.E.128 R40, desc[UR4][R52.64+0x10] ;  /* 0x0000100434280981 */ /* 0x000568000c1e1d00 */
[----:B------:R2:W5:Y:S01]  /*0870*/  LDG.E.128 R48, desc[UR4][R54.64+0x10] ;  /* 0x0000100436307981 */ /* 0x000562000c1e1d00 */
[----:B------:R-:W-:-:S07]  /*0880*/  VIADD R57, R57, 0x100 ;  /* 0x0000010039397836 */ /* 0x000fce0000000000 */
.L_x_7268:
[----:B------:R-:W-:Y:S05]  /*0890*/  BSYNC B0 ;  /* 0x0000000000007941 */ /* 0x000fea0003800000 */
.L_x_7267:
[----:B------:R-:W-:Y:S04]  /*08a0*/  BSSY B0, `(.L_x_7269) ;  /* 0x0000011000007945 */ /* 0x000fe80003800000 */
[----:B------:R-:W-:Y:S05]  /*08b0*/  @!P2 BRA `(.L_x_7270) ;  /* 0x00000000003ca947 */ /* 0x000fea0003800000 */
[----:B------:R-:W3:Y:S01]  /*08c0*/  LDC.64 R68, c[0x0][0x260] ;  /* 0x00009800ff447b82 */ /* 0x000ee20000000a00 */
[----:B------:R-:W-:Y:S01]  /*08d0*/  ULDC.64 UR6, c[0x0][0x2c8] ;  /* 0x0000b20000067ab9 */ /* 0x000fe20000000a00 */
[----:B--2---:R-:W-:Y:S02]  /*08e0*/  CS2R R54, SRZ ;  /* 0x0000000000367805 */ /* 0x004fe4000001ff00 */
[----:B------:R-:W-:Y:S02]  /*08f0*/  ISETP.NE.U32.AND P0, PT, RZ, UR6, PT ;  /* 0x00000006ff007c0c */ /* 0x000fe4000bf05070 */
[----:B------:R-:W-:Y:S02]  /*0900*/  CS2R R52, SRZ ;  /* 0x0000000000347805 */ /* 0x000fe4000001ff00 */
[----:B------:R-:W-:Y:S02]  /*0910*/  CS2R R58, SRZ ;  /* 0x00000000003a7805 */ /* 0x000fe4000001ff00 */
[----:B------:R-:W-:-:S13]  /*0920*/  ISETP.NE.AND.EX P0, PT, RZ, UR7, PT, P0 ;  /* 0x00000007ff007c0c */ /* 0x000fda000bf05300 */
[C---:B------:R-:W-:Y:S01]  /*0930*/  @P0 LEA R70, P1, R57.reuse, UR6, 0x5 ;  /* 0x0000000639460c11 */ /* 0x040fe2000f8228ff */
[----:B---3--:R-:W-:-:S03]  /*0940*/  IMAD.WIDE.U32 R68, R57, 0x20, R68 ;  /* 0x0000002039447825 */ /* 0x008fc600078e0044 */
[----:B------:R-:W-:Y:S02]  /*0950*/  @P0 LEA.HI.X R71, R57, UR7, RZ, 0x5, P1 ;  /* 0x0000000739470c11 */ /* 0x000fe400088f2cff */
[----:B------:R-:W-:Y:S01]  /*0960*/  CS2R R56, SRZ ;  /* 0x0000000000387805 */ /* 0x000fe2000001ff00 */
[----:B------:R3:W5:Y:S04]  /*0970*/  LDG.E.128 R60, desc[UR4][R68.64] ;  /* 0x00000004443c7981 */ /* 0x000768000c1e1d00 */
[----:B------:R3:W5:Y:S04]  /*0980*/  @P0 LDG.E.128 R52, desc[UR4][R70.64] ;  /* 0x0000000446340981 */ /* 0x000768000c1e1d00 */
[----:B------:R3:W5:Y:S04]  /*0990*/  @P0 LDG.E.128 R56, desc[UR4][R70.64+0x10] ;  /* 0x0000100446380981 */ /* 0x000768000c1e1d00 */
[----:B------:R3:W5:Y:S02]  /*09a0*/  LDG.E.128 R64, desc[UR4][R68.64+0x10] ;  /* 0x0000100444407981 */ /* 0x000764000c1e1d00 */
.L_x_7270:
[----:B------:R-:W-:Y:S05]  /*09b0*/  BSYNC B0 ;  /* 0x0000000000007941 */ /* 0x000fea0003800000 */
.L_x_7269:
[----:B------:R-:W-:Y:S01]  /*09c0*/  ULDC UR6, c[0x0][0x214] ;  /* 0x0000850000067ab9 */ /* 0x000fe20000000800 */
[----:B---3--:R-:W-:Y:S01]  /*09d0*/  LOP3.LUT R70, R75, R72, R99, 0x96, !PT ;  /* 0x000000484b467212 */ /* 0x008fe200078e9663 */
[----:B------:R-:W-:Y:S01]  /*09e0*/  IMAD.WIDE.U32 R68, R0, -0x2daee0ad, RZ ;  /* 0xd2511f5300447825 */ /* 0x000fe200078e00ff */
[----:B------:R-:W-:Y:S02]  /*09f0*/  ISETP.GE.AND P0, PT, R98, UR6, PT ;  /* 0x0000000662007c0c */ /* 0x000fe4000bf06270 */
[----:B------:R-:W-:Y:S01]  /*0a00*/  IADD3 R97, R3, 0x1fd5c5a3, RZ ;  /* 0x1fd5c5a303617810 */ /* 0x000fe20007ffe0ff */
[----:B------:R-:W-:-:S03]  /*0a10*/  IMAD.WIDE.U32 R70, R70, -0x326172a9, RZ ;  /* 0xcd9e8d5746467825 */ /* 0x000fc600078e00ff */
[----:B------:R-:W-:Y:S01]  /*0a20*/  LOP3.LUT R74, R69, R74, R97, 0x96, !PT ;  /* 0x0000004a454a7212 */ /* 0x000fe200078e9661 */
[C---:B------:R-:W-:Y:S02]  /*0a30*/  VIADD R96, R2.reuse, 0x5384540f ;  /* 0x5384540f02607836 */ /* 0x040fe40000000000 */
[----:B------:R-:W-:Y:S02]  /*0a40*/  VIADD R95, R2, 0xf1bbcdc8 ;  /* 0xf1bbcdc8025f7836 */ /* 0x000fe40000000000 */
[----:B------:R-:W-:Y:S01]  /*0a50*/  IMAD.HI.U32 R0, R74, -0x326172a9, RZ ;  /* 0xcd9e8d574a007827 */ /* 0x000fe200078e00ff */
[----:B------:R-:W-:Y:S01]  /*0a60*/  LOP3.LUT R76, R71, R76, R96, 0x96, !PT ;  /* 0x0000004c474c7212 */ /* 0x000fe200078e9660 */
[----:B------:R-:W-:Y:S06]  /*0a70*/  @P0 EXIT ;  /* 0x000000000000094d */ /* 0x000fec0003800000 */
[----:B------:R-:W-:Y:S01]  /*0a80*/  SHF.R.S32.HI R78, RZ, 0x3, R78 ;  /* 0x00000003ff4e7819 */ /* 0x000fe2000001144e */
[----:B------:R-:W-:Y:S01]  /*0a90*/  IMAD.HI.U32 R69, R76, -0x2daee0ad, RZ ;  /* 0xd2511f534c457827 */ /* 0x000fe200078e00ff */
[----:B------:R-:W-:Y:S01]  /*0aa0*/  LOP3.LUT R88, R0, R70, R95, 0x96, !PT ;  /* 0x0000004600587212 */ /* 0x000fe200078e965f */
[----:B------:R-:W-:Y:S01]  /*0ab0*/  ULDC.U8 UR6, c[0x0][0x2a0] ;  /* 0x0000a80000067ab9 */ /* 0x000fe20000000000 */
[----:B------:R-:W-:Y:S01]  /*0ac0*/  LOP3.LUT R71, R120, 0xe0, RZ, 0xc0, !PT ;  /* 0x000000e078477812 */ /* 0x000fe200078ec0ff */
[C---:B------:R-:W-:Y:S01]  /*0ad0*/  VIADD R94, R3.reuse, 0xdb3d7428 ;  /* 0xdb3d7428035e7836 */ /* 0x040fe20000000000 */
[----:B------:R-:W-:Y:S01]  /*0ae0*/  LOP3.LUT R0, R78, 0xff, RZ, 0xc0, !PT ;  /* 0x000000ff4e007812 */ /* 0x000fe200078ec0ff */
[----:B------:R-:W-:Y:S01]  /*0af0*/  VIADD R93, R3, 0x96a522ad ;  /* 0x96a522ad035d7836 */ /* 0x000fe20000000000 */
[----:B------:R-:W-:Y:S01]  /*0b00*/  SHF.R.U32.HI R78, RZ, 0x3, R78 ;  /* 0x00000003ff4e7819 */ /* 0x000fe2000001164e */
[----:B------:R-:W-:Y:S01]  /*0b10*/  IMAD.HI.U32 R91, R88, -0x2daee0ad, RZ ;  /* 0xd2511f53585b7827 */ /* 0x000fe200078e00ff */
[----:B------:R-:W-:Y:S01]  /*0b20*/  VIADDMNMX R71, R0, -R71, RZ, !PT ;  /* 0x8000004700477246 */ /* 0x000fe200078001ff */
[----:B------:R-:W-:Y:S01]  /*0b30*/  ULDC UR15, c[0x0][0x218] ;  /* 0x00008600000f7ab9 */ /* 0x000fe20000000800 */
[----:B------:R-:W-:Y:S01]  /*0b40*/  LOP3.LUT R78, R78, 0x1fffffe0, RZ, 0xc0, !PT ;  /* 0x1fffffe04e4e7812 */ /* 0x000fe200078ec0ff */
[----:B------:R-:W-:Y:S01]  /*0b50*/  VIADD R92, R2, 0x8ff34781 ;  /* 0x8ff34781025c7836 */ /* 0x000fe20000000000 */
[----:B------:R-:W-:Y:S01]  /*0b60*/  VIMNMX R71, R71, 0x20, PT ;  /* 0x0000002047477848 */ /* 0x000fe20003fe0100 */
[----:B------:R-:W-:Y:S01]  /*0b70*/  IMAD.MOV.U32 R87, RZ, RZ, RZ ;  /* 0x000000ffff577224 */ /* 0x000fe200078e00ff */
[----:B------:R-:W-:Y:S01]  /*0b80*/  SHF.L.U32 R70, R120, 0x5, RZ ;  /* 0x0000000578467819 */ /* 0x000fe200000006ff */
[----:B------:R-:W-:Y:S01]  /*0b90*/  IMAD R88, R88, -0x2daee0ad, RZ ;  /* 0xd2511f5358587824 */ /* 0x000fe200078e02ff */
[----:B------:R-:W-:Y:S01]  /*0ba0*/  IADD3 R71, R71, R78, RZ ;  /* 0x0000004e47477210 */ /* 0x000fe20007ffe0ff */
[----:B------:R-:W-:Y:S01]  /*0bb0*/  ULDC UR14, c[0x0][0x290] ;  /* 0x0000a400000e7ab9 */ /* 0x000fe20000000800 */
[----:B------:R-:W-:Y:S01]  /*0bc0*/  LOP3.LUT R73, R70, 0x3e0, RZ, 0xc0, !PT ;  /* 0x000003e046497812 */ /* 0x000fe200078ec0ff */
[----:B------:R-:W-:Y:S01]  /*0bd0*/  ULDC.64 UR8, c[0x0][0x230] ;  /* 0x00008c0000087ab9 */ /* 0x000fe20000000a00 */
[----:B------:R-:W-:Y:S01]  /*0be0*/  SHF.L.U32 R71, R71, 0x3, RZ ;  /* 0x0000000347477819 */ /* 0x000fe200000006ff */
[----:B------:R-:W-:Y:S01]  /*0bf0*/  ULDC.64 UR10, c[0x0][0x240] ;  /* 0x00009000000a7ab9 */ /* 0x000fe20000000a00 */
[----:B------:R-:W-:Y:S01]  /*0c00*/  VIADDMNMX R73, R0, -R73, RZ, !PT ;  /* 0x8000004900497246 */ /* 0x000fe200078001ff */
[----:B------:R-:W-:Y:S01]  /*0c10*/  IMAD R0, R76, -0x2daee0ad, RZ ;  /* 0xd2511f534c007824 */ /* 0x000fe200078e02ff */
[----:B------:R-:W-:Y:S01]  /*0c20*/  I2FP.F32.U32 R71, R71 ;  /* 0x0000004700477245 */ /* 0x000fe20000201000 */
[----:B------:R-:W-:Y:S01]  /*0c30*/  ULDC.64 UR12, c[0x0][0x248] ;  /* 0x00009200000c7ab9 */ /* 0x000fe20000000a00 */
[----:B------:R-:W-:Y:S01]  /*0c40*/  ISETP.NE.AND P0, PT, RZ, UR6, PT ;  /* 0x00000006ff007c0c */ /* 0x000fe2000bf05270 */
[----:B------:R-:W-:Y:S01]  /*0c50*/  ULDC.64 UR6, c[0x0][0x238] ;  /* 0x00008e0000067ab9 */ /* 0x000fe20000000a00 */
[----:B------:R3:W4:Y:S01]  /*0c60*/  MUFU.RCP R89, R71 ;  /* 0x0000004700597308 */ /* 0x0007220000001000 */
[----:B------:R-:W-:Y:S01]  /*0c70*/  LOP3.LUT R68, R69, R68, R94, 0x96, !PT ;  /* 0x0000004445447212 */ /* 0x000fe200078e965e */
[----:B------:R-:W-:Y:S01]  /*0c80*/  IMAD R69, R74, -0x326172a9, RZ ;  /* 0xcd9e8d574a457824 */ /* 0x000fe200078e02ff */
[----:B------:R-:W-:Y:S01]  /*0c90*/  VIMNMX R73, R73, 0x20, PT ;  /* 0x0000002049497848 */ /* 0x000fe20003fe0100 */
[----:B------:R-:W-:Y:S01]  /*0ca0*/  ULDC.64 UR16, c[0x0][0x210] ;  /* 0x0000840000107ab9 */ /* 0x000fe20000000a00 */
[----:B------:R-:W-:Y:S01]  /*0cb0*/  LOP3.LUT R134, R134, 0xfffffdff, RZ, 0xc0, !PT ;  /* 0xfffffdff86867812 */ /* 0x000fe200078ec0ff */
[----:B------:R-:W-:Y:S01]  /*0cc0*/  IMAD.HI.U32 R90, R68, -0x326172a9, RZ ;  /* 0xcd9e8d57445a7827 */ /* 0x000fe200078e00ff */
[----:B------:R-:W-:-:S02]  /*0cd0*/  LOP3.LUT R91, R91, R0, R93, 0x96, !PT ;  /* 0x000000005b5b7212 */ /* 0x000fc400078e965d */
[----:B------:R-:W-:Y:S01]  /*0ce0*/  LOP3.LUT R122, R122, 0x3, RZ, 0xc0, !PT ;  /* 0x000000037a7a7812 */ /* 0x000fe200078ec0ff */
[----:B------:R-:W-:Y:S01]  /*0cf0*/  IMAD.IADD R73, R78, 0x1, R73 ;  /* 0x000000014e497824 */ /* 0x000fe200078e0249 */
[----:B------:R-:W-:Y:S01]  /*0d00*/  LOP3.LUT R90, R90, R69, R92, 0x96, !PT ;  /* 0x000000455a5a7212 */ /* 0x000fe200078e965c */
[----:B------:R-:W-:Y:S01]  /*0d10*/  IMAD.MOV.U32 R0, RZ, RZ, 0x1 ;  /* 0x00000001ff007424 */ /* 0x000fe200078e00ff */
[----:B------:R-:W-:Y:S01]  /*0d20*/  @P0 LOP3.LUT R134, R134, 0x200, RZ, 0xfc, !PT ;  /* 0x0000020086860812 */ /* 0x000fe200078efcff */
[----:B------:R-:W-:Y:S01]  /*0d30*/  IMAD R86, R68, -0x326172a9, RZ ;  /* 0xcd9e8d5744567824 */ /* 0x000fe200078e02ff */
[----:B---3--:R-:W-:-:S07]  /*0d40*/  SHF.L.U32 R85, R73, 0x3, RZ ;  /* 0x0000000349557819 */ /* 0x008fce00000006ff */
.L_x_7803:
[----:B-1-34-:R-:W-:Y:S01]  /*0d50*/  IMAD R72, R98, UR15, RZ ;  /* 0x0000000f62487c24 */ /* 0x01afe2000f8e02ff */
[----:B------:R-:W-:Y:S01]  /*0d60*/  LOP3.LUT P0, RZ, R134, 0x20, RZ, 0xc0, !PT ;  /* 0x0000002086ff7812 */ /* 0x000fe2000780c0ff */
[----:B------:R-:W-:Y:S03]  /*0d70*/  BSSY B0, `(.L_x_7271) ;  /* 0x00005e2000007945 */ /* 0x000fe60003800000 */
[----:B------:R-:W-:-:S04]  /*0d80*/  SHF.R.S32.HI R73, RZ, 0x1f, R72 ;  /* 0x0000001fff497819 */ /* 0x000fc80000011448 */
[----:B------:R-:W-:-:S04]  /*0d90*/  LEA.HI R73, R73, R72, RZ, 0x3 ;  /* 0x0000004849497211 */ /* 0x000fc800078f18ff */
[----:B------:R-:W-:-:S05]  /*0da0*/  LEA.HI.SX32 R84, R73, R106, 0x1d ;  /* 0x0000006a49547211 */ /* 0x000fca00078feaff */
[----:B------:R-:W-:Y:S01]  /*0db0*/  IMAD.MOV.U32 R124, RZ, RZ, R84 ;  /* 0x000000ffff7c7224 */ /* 0x000fe200078e0054 */
[----:B------:R-:W-:Y:S06]  /*0dc0*/  @!P0 BRA `(.L_x_7272) ;  /* 0x0000005c00708947 */ /* 0x000fec0003800000 */
[----:B------:R-:W3:Y:S01]  /*0dd0*/  LDC.64 R132, c[0x0][0x228] ;  /* 0x00008a00ff847b82 */ /* 0x000ee20000000a00 */
[----:B------:R-:W-:-:S04]  /*0de0*/  ISETP.NE.U32.AND P0, PT, RZ, UR8, PT ;  /* 0x00000008ff007c0c */ /* 0x000fc8000bf05070 */
[----:B------:R-:W-:-:S03]  /*0df0*/  ISETP.NE.AND.EX P0, PT, RZ, UR9, PT, P0 ;  /* 0x00000009ff007c0c */ /* 0x000fc6000bf05300 */
[----:B------:R-:W0:Y:S10]  /*0e00*/  LDC.64 R72, c[0x0][0x220] ;  /* 0x00008800ff487b82 */ /* 0x000e340000000a00 */
[----:B------:R-:W-:-:S04]  /*0e10*/  @P0 LEA R150, P1, R84, UR8, 0x4 ;  /* 0x0000000854960c11 */ /* 0x000fc8000f8220ff */
[----:B------:R-:W-:Y:S02]  /*0e20*/  @P0 LEA.HI.X R151, R84, UR9, RZ, 0x4, P1 ;  /* 0x0000000954970c11 */ /* 0x000fe400088f24ff */
[----:B---3--:R-:W-:-:S03]  /*0e30*/  ISETP.NE.U32.AND P1, PT, R132, RZ, PT ;  /* 0x000000ff8400720c */ /* 0x008fc60003f25070 */
        /* <DEDUP_REMOVED lines=10> */
[----:B---3--:R-:W-:Y:S05]  /*0ee0*/  @!P2 BRA `(.L_x_7274) ;  /* 0x000000000020a947 */ /* 0x008fea0003800000 */
        /* <DEDUP_REMOVED lines=8> */
.L_x_7274:
[----:B------:R-:W-:-:S07]  /*0f70*/  MOV R128, R86 ;  /* 0x0000005600807202 */ /* 0x000fce0000000f00 */
.L_x_7275:
[----:B------:R-:W-:Y:S05]  /*0f80*/  BSYNC B1 ;  /* 0x0000000000017941 */ /* 0x000fea0003800000 */
.L_x_7273:
        /* <DEDUP_REMOVED lines=16> */
.L_x_7279:
[----:B------:R-:W-:Y:S05]  /*1090*/  BSYNC B2 ;  /* 0x0000000000027941 */ /* 0x000fea0003800000 */
.L_x_7278:
        /* <DEDUP_REMOVED lines=44> */
.L_x_7277:
[----:B------:R-:W-:Y:S05]  /*1360*/  BSYNC B1 ;  /* 0x0000000000017941 */ /* 0x000fea0003800000 */
.L_x_7276:
[----:B------:R-:W0:Y:S01]  /*1370*/  LDC R126, c[0x0][0x294] ;  /* 0x0000a500ff7e7b82 */ /* 0x000e220000000800 */
[----:B------:R-:W-:Y:S01]  /*1380*/  I2FP.F32.U32 R135, R128 ;  /* 0x0000008000877245 */ /* 0x000fe20000201000 */
[----:B------:R-:W-:Y:S01]  /*1390*/  IMAD.MOV.U32 R128, RZ, RZ, 0x2f800000 ;  /* 0x2f800000ff807424 */ /* 0x000fe200078e00ff */
[----:B------:R-:W-:Y:S02]  /*13a0*/  ISETP.NE.U32.AND P2, PT, R132, RZ, PT ;  /* 0x000000ff8400720c */ /* 0x000fe40003f45070 */
[----:B------:R-:W-:Y:S01]  /*13b0*/  LOP3.LUT R134, R134, 0xffffffef, RZ, 0xc0, !PT ;  /* 0xffffffef86867812 */ /* 0x000fe200078ec0ff */
[----:B------:R-:W-:Y:S01]  /*13c0*/  FFMA.FTZ R135, R135, R128, 1.1641532182693481445e-10 ;  /* 0x2f00000087877423 */ /* 0x000fe20000010080 */
[----:B------:R-:W-:Y:S01]  /*13d0*/  ISETP.NE.AND.EX P2, PT, R133, RZ, PT, P2 ;  /* 0x000000ff8500720c */ /* 0x000fe20003f45320 */
[----:B------:R-:W3:Y:S01]  /*13e0*/  LDC R124, c[0x0][0x298] ;  /* 0x0000a600ff7c7b82 */ /* 0x000ee20000000800 */
[C---:B-----5:R-:W-:Y:S02]  /*13f0*/  SHF.L.U32 R133, R72.reuse, 0x10, RZ ;  /* 0x0000001048857819 */ /* 0x060fe400000006ff */
[----:B------:R-:W-:-:S02]  /*1400*/  PRMT R72, R72, 0x7632, R72 ;  /* 0x0000763248487816 */ /* 0x000fc40000000048 */
[----:B0-----:R-:W-:Y:S01]  /*1410*/  FSETP.GTU.FTZ.AND P3, PT, R135, R126, PT ;  /* 0x0000007e8700720b */ /* 0x001fe20003f7c000 */
[----:B---3--:R-:W-:-:S12]  /*1420*/  FMUL.FTZ R133, R133, R124 ;  /* 0x0000007c85857220 */ /* 0x008fd80000410000 */
        /* <DEDUP_REMOVED lines=9> */
.L_x_7280:
        /* <DEDUP_REMOVED lines=12> */
.L_x_7283:
[----:B------:R-:W-:-:S07]  /*1580*/  IMAD.MOV.U32 R83, RZ, RZ, R86 ;  /* 0x000000ffff537224 */ /* 0x000fce00078e0056 */
.L_x_7284:
[----:B------:R-:W-:Y:S05]  /*1590*/  BSYNC B1 ;  /* 0x0000000000017941 */ /* 0x000fea0003800000 */
.L_x_7282:
        /* <DEDUP_REMOVED lines=16> */
.L_x_7288:
[----:B------:R-:W-:Y:S05]  /*16a0*/  BSYNC B2 ;  /* 0x0000000000027941 */ /* 0x000fea0003800000 */
.L_x_7287:
        /* <DEDUP_REMOVED lines=38> */
[----:B------:R-:W-:-:S03]  /*1910*/  LOP3.LUT R148, R91, R148, R95, 0x96, !PT ;  /* 0x000000945b947212 */ /* 0x000fc600078e965f */
[----:B------:R-:W-:Y:S01]  /*1920*/  IMAD.MOV.U32 R86, RZ, RZ, R164 ;  /* 0x000000ffff567224 */ /* 0x000fe200078e00a4 */
[----:B------:R-:W-:Y:S01]  /*1930*/  LOP3.LUT R90, R165, R90, R92, 0x96, !PT ;  /* 0x0000005aa55a7212 */ /* 0x000fe200078e965c */
[----:B------:R-:W-:-:S04]  /*1940*/  IMAD.WIDE.U32 R148, R148, -0x2daee0ad, RZ ;  /* 0xd2511f5394947825 */ /* 0x000fc800078e00ff */
[----:B------:R-:W-:Y:S01]  /*1950*/  IMAD.MOV.U32 R88, RZ, RZ, R148 ;  /* 0x000000ffff587224 */ /* 0x000fe200078e0094 */
[----:B------:R-:W-:-:S07]  /*1960*/  LOP3.LUT R91, R149, R150, R93, 0x96, !PT ;  /* 0x00000096955b7212 */ /* 0x000fce00078e965d */
.L_x_7286:
[----:B------:R-:W-:Y:S05]  /*1970*/  BSYNC B1 ;  /* 0x0000000000017941 */ /* 0x000fea0003800000 */
.L_x_7285:
        /* <DEDUP_REMOVED lines=10> */
.L_x_7281:
        /* <DEDUP_REMOVED lines=12> */
.L_x_7290:
[----:B------:R-:W-:-:S07]  /*1ae0*/  IMAD.MOV.U32 R132, RZ, RZ, R86 ;  /* 0x000000ffff847224 */ /* 0x000fce00078e0056 */
.L_x_7291:
[----:B------:R-:W-:Y:S05]  /*1af0*/  BSYNC B1 ;  /* 0x0000000000017941 */ /* 0x000fea0003800000 */
.L_x_7289:
        /* <DEDUP_REMOVED lines=16> */
.L_x_7295:
[----:B------:R-:W-:Y:S05]  /*1c00*/  BSYNC B2 ;  /* 0x0000000000027941 */ /* 0x000fea0003800000 */
.L_x_7294:
        /* <DEDUP_REMOVED lines=44> */
.L_x_7293:
[----:B------:R-:W-:Y:S05]  /*1ed0*/  BSYNC B1 ;  /* 0x0000000000017941 */ /* 0x000fea0003800000 */
.L_x_7292:
        /* <DEDUP_REMOVED lines=16> */
.L_x_7296:
        /* <DEDUP_REMOVED lines=12> */
.L_x_7299:
[----:B------:R-:W-:-:S07]  /*20a0*/  IMAD.MOV.U32 R82, RZ, RZ, R86 ;  /* 0x000000ffff527224 */ /* 0x000fce00078e0056 */
.L_x_7300:
[----:B------:R-:W-:Y:S05]  /*20b0*/  BSYNC B1 ;  /* 0x0000000000017941 */ /* 0x000fea0003800000 */
.L_x_7298:
        /* <DEDUP_REMOVED lines=16> */
.L_x_7304:
[----:B------:R-:W-:Y:S05]  /*21c0*/  BSYNC B2 ;  /* 0x0000000000027941 */ /* 0x000fea0003800000 */
.L_x_7303:
        /* <DEDUP_REMOVED lines=44> */
.L_x_7302:
[----:B------:R-:W-:Y:S05]  /*2490*/  BSYNC B1 ;  /* 0x0000000000017941 */ /* 0x000fea0003800000 */
.L_x_7301:
        /* <DEDUP_REMOVED lines=12> */
.L_x_7297:
        /* <DEDUP_REMOVED lines=12> */
.L_x_7306:
[----:B------:R-:W-:-:S07]  /*2620*/  IMAD.MOV.U32 R130, RZ, RZ, R86 ;  /* 0x000000ffff827224 */ /* 0x000fce00078e0056 */
.L_x_7307:
[----:B------:R-:W-:Y:S05]  /*2630*/  BSYNC B1 ;  /* 0x0000000000017941 */ /* 0x000fea0003800000 */
.L_x_7305:
        /* <DEDUP_REMOVED lines=16> */
.L_x_7311:
[----:B------:R-:W-:Y:S05]  /*2740*/  BSYNC B2 ;  /* 0x0000000000027941 */ /* 0x000fea0003800000 */
.L_x_7310:
        /* <DEDUP_REMOVED lines=9> */
[----:B------:R-:W-:Y:S01]  /*27e0*/  LOP3.LUT R91, R91, R149, R116, 0x96, !PT ;  /* 0x000000955b5b7212 */ /* 0x000fe200078e9674 */
[----:B------:R-:W-:Y:S01]  /*27f0*/  IMAD.MOV.U32 R122, RZ, RZ, RZ ;  /* 0x000000ffff7a7224 */ /* 0x000fe200078e00ff */
        /* <DEDUP_REMOVED lines=33> */
.L_x_7309:
[----:B------:R-:W-:Y:S05]  /*2a10*/  BSYNC B1 ;  /* 0x0000000000017941 */ /* 0x000fea0003800000 */
.L_x_7308:
        /* <DEDUP_REMOVED lines=16> */
.L_x_7312:
        /* <DEDUP_REMOVED lines=12> */
.L_x_7315:
[----:B------:R-:W-:-:S07]  /*2be0*/  IMAD.MOV.U32 R81, RZ, RZ, R86 ;  /* 0x000000ffff517224 */ /* 0x000fce00078e0056 */
.L_x_7316:
[----:B------:R-:W-:Y:S05]  /*2bf0*/  BSYNC B1 ;  /* 0x0000000000017941 */ /* 0x000fea0003800000 */
.L_x_7314:
        /* <DEDUP_REMOVED lines=16> */
.L_x_7320:
[----:B------:R-:W-:Y:S05]  /*2d00*/  BSYNC B2 ;  /* 0x0000000000027941 */ /* 0x000fea0003800000 */
.L_x_7319:
        /* <DEDUP_REMOVED lines=44> */
.L_x_7318:
[----:B------:R-:W-:Y:S05]  /*2fd0*/  BSYNC B1 ;  /* 0x0000000000017941 */ /* 0x000fea0003800000 */
.L_x_7317:
        /* <DEDUP_REMOVED lines=10> */
.L_x_7313:
        /* <DEDUP_REMOVED lines=12> */
.L_x_7322:
[----:B------:R-:W-:-:S07]  /*3140*/  IMAD.MOV.U32 R130, RZ, RZ, R86 ;  /* 0x000000ffff827224 */ /* 0x000fce00078e0056 */
.L_x_7323:
[----:B------:R-:W-:Y:S05]  /*3150*/  BSYNC B1 ;  /* 0x0000000000017941 */ /* 0x000fea0003800000 */
.L_x_7321:
        /* <DEDUP_REMOVED lines=16> */
.L_x_7327:
[----:B------:R-:W-:Y:S05]  /*3260*/  BSYNC B2 ;  /* 0x0000000000027941 */ /* 0x000fea0003800000 */
.L_x_7326:
        /* <DEDUP_REMOVED lines=44> */
.L_x_7325:
[----:B------:R-:W-:Y:S05]  /*3530*/  BSYNC B1 ;  /* 0x0000000000017941 */ /* 0x000fea0003800000 */
.L_x_7324:
        /* <DEDUP_REMOVED lines=16> */
.L_x_7328:
        /* <DEDUP_REMOVED lines=12> */
.L_x_7331:
[----:B------:R-:W-:-:S07]  /*3700*/  IMAD.MOV.U32 R80, RZ, RZ, R86 ;  /* 0x000000ffff507224 */ /* 0x000fce00078e0056 */
.L_x_7332:
[----:B------:R-:W-:Y:S05]  /*3710*/  BSYNC B1 ;  /* 0x0000000000017941 */ /* 0x000fea0003800000 */
.L_x_7330:
        /* <DEDUP_REMOVED lines=16> */
.L_x_7336:
[----:B------:R-:W-:Y:S05]  /*3820*/  BSYNC B2 ;  /* 0x0000000000027941 */ /* 0x000fea0003800000 */
.L_x_7335:
        /* <DEDUP_REMOVED lines=42> */
[----:B------:R-:W-:Y:S01]  /*3ad0*/  HFMA2.MMA R72, -RZ, RZ, 0, 0 ;  /* 0x00000000ff487435 */ /* 0x000fe200000001ff */
[----:B------:R-:W-:-:S10]  /*3ae0*/  LOP3.LUT R91, R73, R164, R93, 0x96, !PT ;  /* 0x000000a4495b7212 */ /* 0x000fd400078e965d */
.L_x_7334:
[----:B------:R-:W-:Y:S05]  /*3af0*/  BSYNC B1 ;  /* 0x0000000000017941 */ /* 0x000fea0003800000 */
.L_x_7333:
        /* <DEDUP_REMOVED lines=12> */
.L_x_7329:
        /* <DEDUP_REMOVED lines=12> */
.L_x_7338:
[----:B------:R-:W-:-:S07]  /*3c80*/  IMAD.MOV.U32 R122, RZ, RZ, R86 ;  /* 0x000000ffff7a7224 */ /* 0x000fce00078e0056 */
.L_x_7339:
[----:B------:R-:W-:Y:S05]  /*3c90*/  BSYNC B1 ;  /* 0x0000000000017941 */ /* 0x000fea0003800000 */
.L_x_7337:
        /* <DEDUP_REMOVED lines=16> */
.L_x_7343:
[----:B------:R-:W-:Y:S05]  /*3da0*/  BSYNC B2 ;  /* 0x0000000000027941 */ /* 0x000fea0003800000 */
.L_x_7342:
        /* <DEDUP_REMOVED lines=39> */
[----:B------:R-:W-:Y:S01]  /*4020*/  IMAD.WIDE.U32 R72, R73, -0x2daee0ad, RZ ;  /* 0xd2511f5349487825 */ /* 0x000fe200078e00ff */
[----:B------:R-:W-:-:S03]  /*4030*/  MOV R86, R166 ;  /* 0x000000a600567202 */ /* 0x000fc60000000f00 */
[----:B------:R-:W-:Y:S01]  /*4040*/  IMAD.MOV.U32 R88, RZ, RZ, R72 ;  /* 0x000000ffff587224 */ /* 0x000fe200078e0048 */
[----:B------:R-:W-:Y:S01]  /*4050*/  LOP3.LUT R91, R73, R164, R93, 0x96, !PT ;  /* 0x000000a4495b7212 */ /* 0x000fe200078e965d */
[----:B------:R-:W-:-:S07]  /*4060*/  IMAD.MOV.U32 R73, RZ, RZ, RZ ;  /* 0x000000ffff497224 */ /* 0x000fce00078e00ff */
.L_x_7341:
[----:B------:R-:W-:Y:S05]  /*4070*/  BSYNC B1 ;  /* 0x0000000000017941 */ /* 0x000fea0003800000 */
.L_x_7340:
        /* <DEDUP_REMOVED lines=16> */
.L_x_7344:
        /* <DEDUP_REMOVED lines=12> */
.L_x_7347:
[----:B------:R-:W-:-:S07]  /*4240*/  IMAD.MOV.U32 R79, RZ, RZ, R86 ;  /* 0x000000ffff4f7224 */ /* 0x000fce00078e0056 */
.L_x_7348:
[----:B------:R-:W-:Y:S05]  /*4250*/  BSYNC B1 ;  /* 0x0000000000017941 */ /* 0x000fea0003800000 */
.L_x_7346:
        /* <DEDUP_REMOVED lines=16> */
.L_x_7352:
[----:B------:R-:W-:Y:S05]  /*4360*/  BSYNC B2 ;  /* 0x0000000000027941 */ /* 0x000fea0003800000 */
.L_x_7351:
        /* <DEDUP_REMOVED lines=44> */
.L_x_7350:
[----:B------:R-:W-:Y:S05]  /*4630*/  BSYNC B1 ;  /* 0x0000000000017941 */ /* 0x000fea0003800000 */
.L_x_7349:
        /* <DEDUP_REMOVED lines=10> */
.L_x_7345:
        /* <DEDUP_REMOVED lines=12> */
.L_x_7354:
[----:B------:R-:W-:-:S07]  /*47a0*/  IMAD.MOV.U32 R122, RZ, RZ, R86 ;  /* 0x000000ffff7a7224 */ /* 0x000fce00078e0056 */
.L_x_7355:
[----:B------:R-:W-:Y:S05]  /*47b0*/  BSYNC B1 ;  /* 0x0000000000017941 */ /* 0x000fea0003800000 */
.L_x_7353:
        /* <DEDUP_REMOVED lines=16> */
.L_x_7359:
[----:B------:R-:W-:Y:S05]  /*48c0*/  BSYNC B2 ;  /* 0x0000000000027941 */ /* 0x000fea0003800000 */
.L_x_7358:
        /* <DEDUP_REMOVED lines=44> */
.L_x_7357:
[----:B------:R-:W-:Y:S05]  /*4b90*/  BSYNC B1 ;  /* 0x0000000000017941 */ /* 0x000fea0003800000 */
.L_x_7356:
        /* <DEDUP_REMOVED lines=14> */
.L_x_7360:
        /* <DEDUP_REMOVED lines=12> */
.L_x_7363:
[----:B------:R-:W-:-:S07]  /*4d40*/  IMAD.MOV.U32 R74, RZ, RZ, R86 ;  /* 0x000000ffff4a7224 */ /* 0x000fce00078e0056 */
.L_x_7364:
[----:B------:R-:W-:Y:S05]  /*4d50*/  BSYNC B1 ;  /* 0x0000000000017941 */ /* 0x000fea0003800000 */
.L_x_7362:
        /* <DEDUP_REMOVED lines=16> */
.L_x_7368:
[----:B------:R-:W-:Y:S05]  /*4e60*/  BSYNC B2 ;  /* 0x0000000000027941 */ /* 0x000fea0003800000 */
.L_x_7367:
        /* <DEDUP_REMOVED lines=44> */
.L_x_7366:
[----:B------:R-:W-:Y:S05]  /*5130*/  BSYNC B1 ;  /* 0x0000000000017941 */ /* 0x000fea0003800000 */
.L_x_7365:
        /* <DEDUP_REMOVED lines=12> */
.L_x_7361:
        /* <DEDUP_REMOVED lines=12> */
.L_x_7370:
[----:B------:R-:W-:-:S07]  /*52c0*/  IMAD.MOV.U32 R74, RZ, RZ, R86 ;  /* 0x000000ffff4a7224 */ /* 0x000fce00078e0056 */
.L_x_7371:
[----:B------:R-:W-:Y:S05]  /*52d0*/  BSYNC B1 ;  /* 0x0000000000017941 */ /* 0x000fea0003800000 */
.L_x_7369:
        /* <DEDUP_REMOVED lines=16> */
.L_x_7375:
[----:B------:R-:W-:Y:S05]  /*53e0*/  BSYNC B2 ;  /* 0x0000000000027941 */ /* 0x000fea0003800000 */
.L_x_7374:
        /* <DEDUP_REMOVED lines=44> */
.L_x_7373:
[----:B------:R-:W-:Y:S05]  /*56b0*/  BSYNC B1 ;  /* 0x0000000000017941 */ /* 0x000fea0003800000 */
.L_x_7372:
        /* <DEDUP_REMOVED lines=14> */
.L_x_7376:
        /* <DEDUP_REMOVED lines=12> */
.L_x_7379:
[----:B------:R-:W-:-:S07]  /*5860*/  IMAD.MOV.U32 R74, RZ, RZ, R86 ;  /* 0x000000ffff4a7224 */ /* 0x000fce00078e0056 */
.L_x_7380:
[----:B------:R-:W-:Y:S05]  /*5870*/  BSYNC B1 ;  /* 0x0000000000017941 */ /* 0x000fea0003800000 */
.L_x_7378:
        /* <DEDUP_REMOVED lines=16> */
.L_x_7384:
[----:B------:R-:W-:Y:S05]  /*5980*/  BSYNC B2 ;  /* 0x0000000000027941 */ /* 0x000fea0003800000 */
.L_x_7383:
        /* <DEDUP_REMOVED lines=44> */
.L_x_7382:
[----:B------:R-:W-:Y:S05]  /*5c50*/  BSYNC B1 ;  /* 0x0000000000017941 */ /* 0x000fea0003800000 */
.L_x_7381:
        /* <DEDUP_REMOVED lines=10> */
.L_x_7377:
        /* <DEDUP_REMOVED lines=12> */
.L_x_7386:
[----:B------:R-:W-:-:S07]  /*5dc0*/  IMAD.MOV.U32 R74, RZ, RZ, R86 ;  /* 0x000000ffff4a7224 */ /* 0x000fce00078e0056 */
.L_x_7387:
[----:B------:R-:W-:Y:S05]  /*5dd0*/  BSYNC B1 ;  /* 0x0000000000017941 */ /* 0x000fea0003800000 */
.L_x_7385:
        /* <DEDUP_REMOVED lines=16> */
.L_x_7391:
[----:B------:R-:W-:Y:S05]  /*5ee0*/  BSYNC B2 ;  /* 0x0000000000027941 */ /* 0x000fea0003800000 */
.L_x_7390:
        /* <DEDUP_REMOVED lines=44> */
.L_x_7389:
[----:B------:R-:W-:Y:S05]  /*61b0*/  BSYNC B1 ;  /* 0x0000000000017941 */ /* 0x000fea0003800000 */
.L_x_7388:
        /* <DEDUP_REMOVED lines=14> */
.L_x_7392:
        /* <DEDUP_REMOVED lines=12> */
.L_x_7395:
[----:B------:R-:W-:-:S07]  /*6360*/  IMAD.MOV.U32 R76, RZ, RZ, R86 ;  /* 0x000000ffff4c7224 */ /* 0x000fce00078e0056 */
.L_x_7396:
[----:B------:R-:W-:Y:S05]  /*6370*/  BSYNC B1 ;  /* 0x0000000000017941 */ /* 0x000fea0003800000 */
.L_x_7394:
        /* <DEDUP_REMOVED lines=16> */
.L_x_7400:
[----:B------:R-:W-:Y:S05]  /*6480*/  BSYNC B2 ;  /* 0x0000000000027941 */ /* 0x000fea0003800000 */
.L_x_7399:
[----:B------:R-:W-:Y:S01]  /*6490*/  LOP3.LUT R74, R72, R87, R3, 0x96, !PT ;  /* 0x00000057484a7212 */ /* 0x000fe200078e9603 */
[----:B------:R-:W-:Y:S01]  /*64a0*/  IMAD.HI.U32 R72, R119, -0x326172a9, RZ ;  /* 0xcd9e8d5777487827 */ /* 0x000fe200078e00ff */
[----:B------:R-:W-:-:S03]  /*64b0*/  HFMA2.MMA R122, -RZ, RZ, 0, 0 ;  /* 0x00000000ff7a7435 */ /* 0x000fc600000001ff */
        /* <DEDUP_REMOVED lines=41> */
.L_x_7398:
[----:B------:R-:W-:Y:S05]  /*6750*/  BSYNC B1 ;  /* 0x0000000000017941 */ /* 0x000fea0003800000 */
.L_x_7397:
        /* <DEDUP_REMOVED lines=12> */
.L_x_7393:
        /* <DEDUP_REMOVED lines=10> */
[----:B------:R-:W-:Y:S02]  /*68c0*/  SEL R187, RZ, 0x1, P4 ;  /* 0x00000001ffbb7807 */ /* 0x000fe40002000000 */
[----:B------:R-:W-:Y:S02]  /*68d0*/  SEL R186, RZ, 0x1, P5 ;  /* 0x00000001ffba7807 */ /* 0x000fe40002800000 */
[----:B------:R-:W-:-:S02]  /*68e0*/  SEL R188, RZ, 0x1, P6 ;  /* 0x00000001ffbc7807 */ /* 0x000fc40003000000 */
[----:B------:R-:W-:Y:S02]  /*68f0*/  LEA R190, P0, R84, UR6, 0x4 ;  /* 0x0000000654be7c11 */ /* 0x000fe4000f8020ff */
[----:B------:R-:W-:Y:S01]  /*6900*/  LOP3.LUT R185, R185, R124, R187, 0xfe, !PT ;  /* 0x0000007cb9b97212 */ /* 0x000fe200078efebb */
[----:B------:R-:W-:Y:S01]  /*6910*/  IMAD.WIDE.U32 R186, R186, 0x10000, RZ ;  /* 0x00010000baba7825 */ /* 0x000fe200078e00ff */
[----:B------:R-:W-:Y:S02]  /*6920*/  LEA.HI.X R191, R84, UR7, RZ, 0x4, P0 ;  /* 0x0000000754bf7c11 */ /* 0x000fe400080f24ff */
[----:B------:R-:W-:Y:S01]  /*6930*/  F2FP.BF16.F32.PACK_AB R75, R183, R181 ;  /* 0x000000b5b74b723e */ /* 0x000fe200000010ff */
[----:B------:R-:W-:Y:S01]  /*6940*/  IMAD.WIDE.U32 R188, R188, 0x100, RZ ;  /* 0x00000100bcbc7825 */ /* 0x000fe200078e00ff */
[----:B------:R-:W-:Y:S02]  /*6950*/  F2FP.BF16.F32.PACK_AB R74, R167, R165 ;  /* 0x000000a5a74a723e */ /* 0x000fe400000010ff */
[----:B------:R-:W-:-:S02]  /*6960*/  F2FP.BF16.F32.PACK_AB R73, R151, R149 ;  /* 0x000000959749723e */ /* 0x000fc400000010ff */
[----:B------:R-:W-:Y:S02]  /*6970*/  F2FP.BF16.F32.PACK_AB R72, R135, R133 ;  /* 0x000000858748723e */ /* 0x000fe400000010ff */
[----:B------:R-:W-:Y:S02]  /*6980*/  LOP3.LUT P2, RZ, R134, 0x10, RZ, 0xc0, !PT ;  /* 0x0000001086ff7812 */ /* 0x000fe4000784c0ff */
[----:B------:R-:W-:Y:S01]  /*6990*/  SHF.L.U32 R126, R84, 0x3, RZ ;  /* 0x00000003547e7819 */ /* 0x000fe200000006ff */
[----:B------:R0:W-:Y:S01]  /*69a0*/  STG.E.128 desc[UR4][R190.64], R72 ;  /* 0x00000048be007986 */ /* 0x0001e2000c101d04 */
[----:B------:R-:W-:Y:S02]  /*69b0*/  LOP3.LUT R187, R189, R185, R187, 0xfe, !PT ;  /* 0x000000b9bdbb7212 */ /* 0x000fe400078efebb */
[----:B------:R-:W-:Y:S02]  /*69c0*/  LOP3.LUT R184, R188, R184, R186, 0xfe, !PT ;  /* 0x000000b8bcb87212 */ /* 0x000fe400078efeba */
[----:B------:R-:W-:-:S02]  /*69d0*/  SEL R185, RZ, 0x1, P2 ;  /* 0x00000001ffb97807 */ /* 0x000fc40001000000 */
[----:B------:R-:W-:Y:S02]  /*69e0*/  SHF.L.U64.HI R128, R84, 0x3, RZ ;  /* 0x0000000354807819 */ /* 0x000fe400000102ff */
[----:B------:R-:W-:Y:S02]  /*69f0*/  LOP3.LUT R186, R184, R185, RZ, 0xfc, !PT ;  /* 0x000000b9b8ba7212 */ /* 0x000fe400078efcff */
        /* <DEDUP_REMOVED lines=24> */
.L_x_7401:
[----:B------:R-:W-:-:S07]  /*6b80*/  VIADD R124, R84, 0x100 ;  /* 0x00000100547c7836 */ /* 0x000fce0000000000 */
.L_x_7272:
[----:B------:R-:W-:Y:S05]  /*6b90*/  BSYNC B0 ;  /* 0x0000000000007941 */ /* 0x000fea0003800000 */
.L_x_7271:
[----:B------:R-:W-:Y:S01]  /*6ba0*/  LOP3.LUT P0, RZ, R134, 0x100, RZ, 0xc0, !PT ;  /* 0x0000010086ff7812 */ /* 0x000fe2000780c0ff */
[----:B------:R-:W-:-:S12]  /*6bb0*/  BSSY B0, `(.L_x_7402) ;  /* 0x00005de000007945 */ /* 0x000fd80003800000 */
[----:B------:R-:W-:Y:S05]  /*6bc0*/  @!P0 BRA `(.L_x_7403) ;  /* 0x0000005c00708947 */ /* 0x000fea0003800000 */
[----:B------:R-:W1:Y:S01]  /*6bd0*/  LDC.64 R136, c[0x0][0x228] ;  /* 0x00008a00ff887b82 */ /* 0x000e620000000a00 */
[----:B------:R-:W-:-:S04]  /*6be0*/  ISETP.NE.U32.AND P0, PT, RZ, UR8, PT ;  /* 0x00000008ff007c0c */ /* 0x000fc8000bf05070 */
[----:B------:R-:W-:-:S03]  /*6bf0*/  ISETP.NE.AND.EX P0, PT, RZ, UR9, PT, P0 ;  /* 0x00000009ff007c0c */ /* 0x000fc6000bf05300 */
[----:B0--3--:R-:W0:Y:S10]  /*6c00*/  LDC.64 R72, c[0x0][0x220] ;  /* 0x00008800ff487b82 */ /* 0x009e340000000a00 */
[----:B------:R-:W-:-:S04]  /*6c10*/  @P0 LEA R152, P1, R124, UR8, 0x4 ;  /* 0x000000087c980c11 */ /* 0x000fc8000f8220ff */
[----:B------:R-:W-:Y:S02]  /*6c20*/  @P0 LEA.HI.X R153, R124, UR9, RZ, 0x4, P1 ;  /* 0x000000097c990c11 */ /* 0x000fe400088f24ff */
[----:B-1----:R-:W-:-:S03]  /*6c30*/  ISETP.NE.U32.AND P1, PT, R136, RZ, PT ;  /* 0x000000ff8800720c */ /* 0x002fc60003f25070 */
        /* <DEDUP_REMOVED lines=19> */
.L_x_7405:
[----:B------:R-:W-:-:S07]  /*6d70*/  IMAD.MOV.U32 R121, RZ, RZ, R86 ;  /* 0x000000ffff797224 */ /* 0x000fce00078e0056 */
.L_x_7406:
[----:B------:R-:W-:Y:S05]  /*6d80*/  BSYNC B1 ;  /* 0x0000000000017941 */ /* 0x000fea0003800000 */
.L_x_7404:
        /* <DEDUP_REMOVED lines=16> */
.L_x_7410:
[----:B------:R-:W-:Y:S05]  /*6e90*/  BSYNC B2 ;  /* 0x0000000000027941 */ /* 0x000fea0003800000 */
.L_x_7409:
        /* <DEDUP_REMOVED lines=44> */
.L_x_7408:
[----:B------:R-:W-:Y:S05]  /*7160*/  BSYNC B1 ;  /* 0x0000000000017941 */ /* 0x000fea0003800000 */
.L_x_7407:
        /* <DEDUP_REMOVED lines=21> */
.L_x_7411:
        /* <DEDUP_REMOVED lines=12> */
.L_x_7414:
[----:B------:R-:W-:-:S07]  /*7380*/  MOV R83, R86 ;  /* 0x0000005600537202 */ /* 0x000fce0000000f00 */
.L_x_7415:
[----:B------:R-:W-:Y:S05]  /*7390*/  BSYNC B1 ;  /* 0x0000000000017941 */ /* 0x000fea0003800000 */
.L_x_7413:
        /* <DEDUP_REMOVED lines=16> */
.L_x_7419:
[----:B------:R-:W-:Y:S05]  /*74a0*/  BSYNC B2 ;  /* 0x0000000000027941 */ /* 0x000fea0003800000 */
.L_x_7418:
        /* <DEDUP_REMOVED lines=44> */
.L_x_7417:
[----:B------:R-:W-:Y:S05]  /*7770*/  BSYNC B1 ;  /* 0x0000000000017941 */ /* 0x000fea0003800000 */
.L_x_7416:
        /* <DEDUP_REMOVED lines=10> */
.L_x_7412:
        /* <DEDUP_REMOVED lines=12> */
.L_x_7421:
[----:B------:R-:W-:-:S07]  /*78e0*/  IMAD.MOV.U32 R138, RZ, RZ, R86 ;  /* 0x000000ffff8a7224 */ /* 0x000fce00078e0056 */
.L_x_7422:
[----:B------:R-:W-:Y:S05]  /*78f0*/  BSYNC B1 ;  /* 0x0000000000017941 */ /* 0x000fea0003800000 */
.L_x_7420:
        /* <DEDUP_REMOVED lines=16> */
.L_x_7426:
[----:B------:R-:W-:Y:S05]  /*7a00*/  BSYNC B2 ;  /* 0x0000000000027941 */ /* 0x000fea0003800000 */
.L_x_7425:
        /* <DEDUP_REMOVED lines=44> */
.L_x_7424:
[----:B------:R-:W-:Y:S05]  /*7cd0*/  BSYNC B1 ;  /* 0x0000000000017941 */ /* 0x000fea0003800000 */
.L_x_7423:
        /* <DEDUP_REMOVED lines=16> */
.L_x_7427:
        /* <DEDUP_REMOVED lines=12> */
.L_x_7430:
[----:B------:R-:W-:-:S07]  /*7ea0*/  MOV R82, R86 ;  /* 0x0000005600527202 */ /* 0x000fce0000000f00 */
.L_x_7431:
[----:B------:R-:W-:Y:S05]  /*7eb0*/  BSYNC B1 ;  /* 0x0000000000017941 */ /* 0x000fea0003800000 */
.L_x_7429:
        /* <DEDUP_REMOVED lines=16> */
.L_x_7435:
[----:B------:R-:W-:Y:S05]  /*7fc0*/  BSYNC B2 ;  /* 0x0000000000027941 */ /* 0x000fea0003800000 */
.L_x_7434:
        /* <DEDUP_REMOVED lines=44> */
.L_x_7433:
[----:B------:R-:W-:Y:S05]  /*8290*/  BSYNC B1 ;  /* 0x0000000000017941 */ /* 0x000fea0003800000 */
.L_x_7432:
        /* <DEDUP_REMOVED lines=12> */
.L_x_7428:
        /* <DEDUP_REMOVED lines=12> */
.L_x_7437:
[----:B------:R-:W-:-:S07]  /*8420*/  IMAD.MOV.U32 R132, RZ, RZ, R86 ;  /* 0x000000ffff847224 */ /* 0x000fce00078e0056 */
.L_x_7438:
[----:B------:R-:W-:Y:S05]  /*8430*/  BSYNC B1 ;  /* 0x0000000000017941 */ /* 0x000fea0003800000 */
.L_x_7436:
        /* <DEDUP_REMOVED lines=16> */
.L_x_7442:
[----:B------:R-:W-:Y:S05]  /*8540*/  BSYNC B2 ;  /* 0x0000000000027941 */ /* 0x000fea0003800000 */
.L_x_7441:
        /* <DEDUP_REMOVED lines=44> */
.L_x_7440:
[----:B------:R-:W-:Y:S05]  /*8810*/  BSYNC B1 ;  /* 0x0000000000017941 */ /* 0x000fea0003800000 */
.L_x_7439:
        /* <DEDUP_REMOVED lines=16> */
.L_x_7443:
        /* <DEDUP_REMOVED lines=12> */
.L_x_7446:
[----:B------:R-:W-:-:S07]  /*89e0*/  MOV R81, R86 ;  /* 0x0000005600517202 */ /* 0x000fce0000000f00 */
.L_x_7447:
[----:B------:R-:W-:Y:S05]  /*89f0*/  BSYNC B1 ;  /* 0x0000000000017941 */ /* 0x000fea0003800000 */
.L_x_7445:
        /* <DEDUP_REMOVED lines=16> */
.L_x_7451:
[----:B------:R-:W-:Y:S05]  /*8b00*/  BSYNC B2 ;  /* 0x0000000000027941 */ /* 0x000fea0003800000 */
.L_x_7450:
        /* <DEDUP_REMOVED lines=44> */
.L_x_7449:
[----:B------:R-:W-:Y:S05]  /*8dd0*/  BSYNC B1 ;  /* 0x0000000000017941 */ /* 0x000fea0003800000 */
.L_x_7448:
        /* <DEDUP_REMOVED lines=10> */
.L_x_7444:
        /* <DEDUP_REMOVED lines=12> */
.L_x_7453:
[----:B------:R-:W-:-:S07]  /*8f40*/  IMAD.MOV.U32 R132, RZ, RZ, R86 ;  /* 0x000000ffff847224 */ /* 0x000fce00078e0056 */
.L_x_7454:
[----:B------:R-:W-:Y:S05]  /*8f50*/  BSYNC B1 ;  /* 0x0000000000017941 */ /* 0x000fea0003800000 */
.L_x_7452:
        /* <DEDUP_REMOVED lines=16> */
.L_x_7458:
[----:B------:R-:W-:Y:S05]  /*9060*/  BSYNC B2 ;  /* 0x0000000000027941 */ /* 0x000fea0003800000 */
.L_x_7457:
        /* <DEDUP_REMOVED lines=44> */
.L_x_7456:
[----:B------:R-:W-:Y:S05]  /*9330*/  BSYNC B1 ;  /* 0x0000000000017941 */ /* 0x000fea0003800000 */
.L_x_7455:
        /* <DEDUP_REMOVED lines=16> */
.L_x_7459:
        /* <DEDUP_REMOVED lines=12> */
.L_x_7462:
[----:B------:R-:W-:-:S07]  /*9500*/  MOV R80, R86 ;  /* 0x0000005600507202 */ /* 0x000fce0000000f00 */
.L_x_7463:
[----:B------:R-:W-:Y:S05]  /*9510*/  BSYNC B1 ;  /* 0x0000000000017941 */ /* 0x000fea0003800000 */
.L_x_7461:
        /* <DEDUP_REMOVED lines=16> */
.L_x_7467:
[----:B------:R-:W-:Y:S05]  /*9620*/  BSYNC B2 ;  /* 0x0000000000027941 */ /* 0x000fea0003800000 */
.L_x_7466:
        /* <DEDUP_REMOVED lines=40> */
[----:B------:R-:W-:-:S03]  /*98b0*/  IMAD.WIDE.U32 R72, R73, -0x2daee0ad, RZ ;  /* 0xd2511f5349487825 */ /* 0x000fc600078e00ff */
[----:B------:R-:W-:Y:S01]  /*98c0*/  MOV R88, R72 ;  /* 0x0000004800587202 */ /* 0x000fe20000000f00 */
[----:B------:R-:W-:Y:S01]  /*98d0*/  IMAD.MOV.U32 R72, RZ, RZ, RZ ;  /* 0x000000ffff487224 */ /* 0x000fe200078e00ff */
[----:B------:R-:W-:-:S07]  /*98e0*/  LOP3.LUT R91, R73, R152, R93, 0x96, !PT ;  /* 0x00000098495b7212 */ /* 0x000fce00078e965d */
.L_x_7465:
[----:B------:R-:W-:Y:S05]  /*98f0*/  BSYNC B1 ;  /* 0x0000000000017941 */ /* 0x000fea0003800000 */
.L_x_7464:
        /* <DEDUP_REMOVED lines=12> */
.L_x_7460:
        /* <DEDUP_REMOVED lines=12> */
.L_x_7469:
[----:B------:R-:W-:-:S07]  /*9a80*/  IMAD.MOV.U32 R122, RZ, RZ, R86 ;  /* 0x000000ffff7a7224 */ /* 0x000fce00078e0056 */
.L_x_7470:
[----:B------:R-:W-:Y:S05]  /*9a90*/  BSYNC B1 ;  /* 0x0000000000017941 */ /* 0x000fea0003800000 */
.L_x_7468:
        /* <DEDUP_REMOVED lines=16> */
.L_x_7474:
[----:B------:R-:W-:Y:S05]  /*9ba0*/  BSYNC B2 ;  /* 0x0000000000027941 */ /* 0x000fea0003800000 */
.L_x_7473:
        /* <DEDUP_REMOVED lines=42> */
[----:B------:R-:W-:Y:S01]  /*9e50*/  LOP3.LUT R91, R73, R152, R93, 0x96, !PT ;  /* 0x00000098495b7212 */ /* 0x000fe200078e965d */
[----:B------:R-:W-:-:S11]  /*9e60*/  HFMA2.MMA R73, -RZ, RZ, 0, 0 ;  /* 0x00000000ff497435 */ /* 0x000fd600000001ff */
.L_x_7472:
[----:B------:R-:W-:Y:S05]  /*9e70*/  BSYNC B1 ;  /* 0x0000000000017941 */ /* 0x000fea0003800000 */
.L_x_7471:
        /* <DEDUP_REMOVED lines=16> */
.L_x_7475:
        /* <DEDUP_REMOVED lines=12> */
.L_x_7478:
[----:B------:R-:W-:-:S07]  /*a040*/  MOV R79, R86 ;  /* 0x00000056004f7202 */ /* 0x000fce0000000f00 */
.L_x_7479:
[----:B------:R-:W-:Y:S05]  /*a050*/  BSYNC B1 ;  /* 0x0000000000017941 */ /* 0x000fea0003800000 */
.L_x_7477:
        /* <DEDUP_REMOVED lines=16> */
.L_x_7483:
[----:B------:R-:W-:Y:S05]  /*a160*/  BSYNC B2 ;  /* 0x0000000000027941 */ /* 0x000fea0003800000 */
.L_x_7482:
        /* <DEDUP_REMOVED lines=44> */
.L_x_7481:
[----:B------:R-:W-:Y:S05]  /*a430*/  BSYNC B1 ;  /* 0x0000000000017941 */ /* 0x000fea0003800000 */
.L_x_7480:
        /* <DEDUP_REMOVED lines=10> */
.L_x_7476:
        /* <DEDUP_REMOVED lines=12> */
.L_x_7485:
[----:B------:R-:W-:-:S07]  /*a5a0*/  IMAD.MOV.U32 R122, RZ, RZ, R86 ;  /* 0x000000ffff7a7224 */ /* 0x000fce00078e0056 */
.L_x_7486:
[----:B------:R-:W-:Y:S05]  /*a5b0*/  BSYNC B1 ;  /* 0x0000000000017941 */ /* 0x000fea0003800000 */
.L_x_7484:
        /* <DEDUP_REMOVED lines=16> */
.L_x_7490:
[----:B------:R-:W-:Y:S05]  /*a6c0*/  BSYNC B2 ;  /* 0x0000000000027941 */ /* 0x000fea0003800000 */
.L_x_7489:
        /* <DEDUP_REMOVED lines=44> */
.L_x_7488:
[----:B------:R-:W-:Y:S05]  /*a990*/  BSYNC B1 ;  /* 0x0000000000017941 */ /* 0x000fea0003800000 */
.L_x_7487:
        /* <DEDUP_REMOVED lines=14> */
.L_x_7491:
        /* <DEDUP_REMOVED lines=12> */
.L_x_7494:
[----:B------:R-:W-:-:S07]  /*ab40*/  MOV R74, R86 ;  /* 0x00000056004a7202 */ /* 0x000fce0000000f00 */
.L_x_7495:
[----:B------:R-:W-:Y:S05]  /*ab50*/  BSYNC B1 ;  /* 0x0000000000017941 */ /* 0x000fea0003800000 */
.L_x_7493:
        /* <DEDUP_REMOVED lines=16> */
.L_x_7499:
[----:B------:R-:W-:Y:S05]  /*ac60*/  BSYNC B2 ;  /* 0x0000000000027941 */ /* 0x000fea0003800000 */
.L_x_7498:
        /* <DEDUP_REMOVED lines=44> */
.L_x_7497:
[----:B------:R-:W-:Y:S05]  /*af30*/  BSYNC B1 ;  /* 0x0000000000017941 */ /* 0x000fea0003800000 */
.L_x_7496:
        /* <DEDUP_REMOVED lines=12> */
.L_x_7492:
        /* <DEDUP_REMOVED lines=12> */
.L_x_7501:
[----:B------:R-:W-:-:S07]  /*b0c0*/  IMAD.MOV.U32 R74, RZ, RZ, R86 ;  /* 0x000000ffff4a7224 */ /* 0x000fce00078e0056 */
.L_x_7502:
[----:B------:R-:W-:Y:S05]  /*b0d0*/  BSYNC B1 ;  /* 0x0000000000017941 */ /* 0x000fea0003800000 */
.L_x_7500:
        /* <DEDUP_REMOVED lines=16> */
.L_x_7506:
[----:B------:R-:W-:Y:S05]  /*b1e0*/  BSYNC B2 ;  /* 0x0000000000027941 */ /* 0x000fea0003800000 */
.L_x_7505:
        /* <DEDUP_REMOVED lines=44> */
.L_x_7504:
[----:B------:R-:W-:Y:S05]  /*b4b0*/  BSYNC B1 ;  /* 0x0000000000017941 */ /* 0x000fea0003800000 */
.L_x_7503:
        /* <DEDUP_REMOVED lines=14> */
.L_x_7507:
        /* <DEDUP_REMOVED lines=12> */
.L_x_7510:
[----:B------:R-:W-:-:S07]  /*b660*/  MOV R74, R86 ;  /* 0x00000056004a7202 */ /* 0x000fce0000000f00 */
.L_x_7511:
[----:B------:R-:W-:Y:S05]  /*b670*/  BSYNC B1 ;  /* 0x0000000000017941 */ /* 0x000fea0003800000 */
.L_x_7509:
        /* <DEDUP_REMOVED lines=16> */
.L_x_7515:
[----:B------:R-:W-:Y:S05]  /*b780*/  BSYNC B2 ;  /* 0x0000000000027941 */ /* 0x000fea0003800000 */
.L_x_7514:
        /* <DEDUP_REMOVED lines=44> */
.L_x_7513:
[----:B------:R-:W-:Y:S05]  /*ba50*/  BSYNC B1 ;  /* 0x0000000000017941 */ /* 0x000fea0003800000 */
.L_x_7512:
        /* <DEDUP_REMOVED lines=10> */
.L_x_7508:
        /* <DEDUP_REMOVED lines=12> */
.L_x_7517:
[----:B------:R-:W-:-:S07]  /*bbc0*/  IMAD.MOV.U32 R74, RZ, RZ, R86 ;  /* 0x000000ffff4a7224 */ /* 0x000fce00078e0056 */
.L_x_7518:
[----:B------:R-:W-:Y:S05]  /*bbd0*/  BSYNC B1 ;  /* 0x0000000000017941 */ /* 0x000fea0003800000 */
.L_x_7516:
        /* <DEDUP_REMOVED lines=16> */
.L_x_7522:
[----:B------:R-:W-:Y:S05]  /*bce0*/  BSYNC B2 ;  /* 0x0000000000027941 */ /* 0x000fea0003800000 */
.L_x_7521:
        /* <DEDUP_REMOVED lines=44> */
.L_x_7520:
[----:B------:R-:W-:Y:S05]  /*bfb0*/  BSYNC B1 ;  /* 0x0000000000017941 */ /* 0x000fea0003800000 */
.L_x_7519:
        /* <DEDUP_REMOVED lines=14> */
.L_x_7523:
        /* <DEDUP_REMOVED lines=12> */
.L_x_7526:
[----:B------:R-:W-:-:S07]  /*c160*/  MOV R76, R86 ;  /* 0x00000056004c7202 */ /* 0x000fce0000000f00 */
.L_x_7527:
[----:B------:R-:W-:Y:S05]  /*c170*/  BSYNC B1 ;  /* 0x0000000000017941 */ /* 0x000fea0003800000 */
.L_x_7525:
        /* <DEDUP_REMOVED lines=16> */
.L_x_7531:
[----:B------:R-:W-:Y:S05]  /*c280*/  BSYNC B2 ;  /* 0x0000000000027941 */ /* 0x000fea0003800000 */
.L_x_7530:
[----:B------:R-:W-:Y:S01]  /*c290*/  LOP3.LUT R74, R72, R87, R3, 0x96, !PT ;  /* 0x00000057484a7212 */ /* 0x000fe200078e9603 */
[----:B------:R-:W-:-:S04]  /*c2a0*/  IMAD.HI.U32 R72, R119, -0x326172a9, RZ ;  /* 0xcd9e8d5777487827 */ /* 0x000fc800078e00ff */
[----:B------:R-:W-:Y:S01]  /*c2b0*/  IMAD R73, R119, -0x326172a9, RZ ;  /* 0xcd9e8d5777497824 */ /* 0x000fe200078e02ff */
[----:B------:R-:W-:Y:S01]  /*c2c0*/  LOP3.LUT R72, R72, R117, R2, 0x96, !PT ;  /* 0x0000007548487212 */ /* 0x000fe200078e9602 */
[----:B------:R-:W-:-:S04]  /*c2d0*/  IMAD.WIDE.U32 R74, R74, -0x326172a9, RZ ;  /* 0xcd9e8d574a4a7825 */ /* 0x000fc800078e00ff */
[----:B------:R-:W-:Y:S01]  /*c2e0*/  IMAD.MOV.U32 R122, RZ, RZ, RZ ;  /* 0x000000ffff7a7224 */ /* 0x000fe200078e00ff */
        /* <DEDUP_REMOVED lines=35> */
[----:B------:R-:W-:-:S05]  /*c520*/  IMAD.WIDE.U32 R72, R74, -0x2daee0ad, RZ ;  /* 0xd2511f534a487825 */ /* 0x000fca00078e00ff */
[----:B------:R-:W-:Y:S02]  /*c530*/  LOP3.LUT R91, R73, R184, R93, 0x96, !PT ;  /* 0x000000b8495b7212 */ /* 0x000fe400078e965d */
[----:B------:R-:W-:-:S07]  /*c540*/  MOV R88, R72 ;  /* 0x0000004800587202 */ /* 0x000fce0000000f00 */
.L_x_7529:
[----:B------:R-:W-:Y:S05]  /*c550*/  BSYNC B1 ;  /* 0x0000000000017941 */ /* 0x000fea0003800000 */
.L_x_7528:
        /* <DEDUP_REMOVED lines=12> */
.L_x_7524:
        /* <DEDUP_REMOVED lines=54> */
.L_x_7532:
[----:B------:R-:W-:-:S07]  /*c980*/  IADD3 R124, R124, 0x100, RZ ;  /* 0x000001007c7c7810 */ /* 0x000fce0007ffe0ff */
.L_x_7403:
[----:B------:R-:W-:Y:S05]  /*c990*/  BSYNC B0 ;  /* 0x0000000000007941 */ /* 0x000fea0003800000 */
.L_x_7402:
[----:B------:R-:W-:Y:S01]  /*c9a0*/  LOP3.LUT P0, RZ, R134, 0x80, RZ, 0xc0, !PT ;  /* 0x0000008086ff7812 */ /* 0x000fe2000780c0ff */
[----:B------:R-:W-:-:S12]  /*c9b0*/  BSSY B0, `(.L_x_7533) ;  /* 0x00005de000007945 */ /* 0x000fd80003800000 */
[----:B------:R-:W-:Y:S05]  /*c9c0*/  @!P0 BRA `(.L_x_7534) ;  /* 0x0000005c00708947 */ /* 0x000fea0003800000 */
[----:B------:R-:W2:Y:S01]  /*c9d0*/  LDC.64 R126, c[0x0][0x228] ;  /* 0x00008a00ff7e7b82 */ /* 0x000ea20000000a00 */
[----:B------:R-:W-:-:S04]  /*c9e0*/  ISETP.NE.U32.AND P0, PT, RZ, UR8, PT ;  /* 0x00000008ff007c0c */ /* 0x000fc8000bf05070 */
[----:B------:R-:W-:-:S03]  /*c9f0*/  ISETP.NE.AND.EX P0, PT, RZ, UR9, PT, P0 ;  /* 0x00000009ff007c0c */ /* 0x000fc6000bf05300 */
[----:B01-3--:R-:W0:Y:S10]  /*ca00*/  LDC.64 R72, c[0x0][0x220] ;  /* 0x00008800ff487b82 */ /* 0x00be340000000a00 */
        /* <DEDUP_REMOVED lines=22> */
.L_x_7536:
[----:B------:R-:W-:-:S07]  /*cb70*/  IMAD.MOV.U32 R125, RZ, RZ, R86 ;  /* 0x000000ffff7d7224 */ /* 0x000fce00078e0056 */
.L_x_7537:
[----:B------:R-:W-:Y:S05]  /*cb80*/  BSYNC B1 ;  /* 0x0000000000017941 */ /* 0x000fea0003800000 */
.L_x_7535:
        /* <DEDUP_REMOVED lines=16> */
.L_x_7541:
[----:B------:R-:W-:Y:S05]  /*cc90*/  BSYNC B2 ;  /* 0x0000000000027941 */ /* 0x000fea0003800000 */
.L_x_7540:
        /* <DEDUP_REMOVED lines=44> */
.L_x_7539:
[----:B------:R-:W-:Y:S05]  /*cf60*/  BSYNC B1 ;  /* 0x0000000000017941 */ /* 0x000fea0003800000 */
.L_x_7538:
        /* <DEDUP_REMOVED lines=21> */
.L_x_7542:
        /* <DEDUP_REMOVED lines=12> */
.L_x_7545:
[----:B------:R-:W-:-:S07]  /*d180*/  IMAD.MOV.U32 R83, RZ, RZ, R86 ;  /* 0x000000ffff537224 */ /* 0x000fce00078e0056 */
.L_x_7546:
[----:B------:R-:W-:Y:S05]  /*d190*/  BSYNC B1 ;  /* 0x0000000000017941 */ /* 0x000fea0003800000 */
.L_x_7544:
        /* <DEDUP_REMOVED lines=16> */
.L_x_7550:
[----:B------:R-:W-:Y:S05]  /*d2a0*/  BSYNC B2 ;  /* 0x0000000000027941 */ /* 0x000fea0003800000 */
.L_x_7549:
        /* <DEDUP_REMOVED lines=44> */
.L_x_7548:
[----:B------:R-:W-:Y:S05]  /*d570*/  BSYNC B1 ;  /* 0x0000000000017941 */ /* 0x000fea0003800000 */
.L_x_7547:
        /* <DEDUP_REMOVED lines=10> */
.L_x_7543:
        /* <DEDUP_REMOVED lines=12> */
.L_x_7552:
[----:B------:R-:W-:-:S07]  /*d6e0*/  MOV R136, R86 ;  /* 0x0000005600887202 */ /* 0x000fce0000000f00 */
.L_x_7553:
[----:B------:R-:W-:Y:S05]  /*d6f0*/  BSYNC B1 ;  /* 0x0000000000017941 */ /* 0x000fea0003800000 */
.L_x_7551:
        /* <DEDUP_REMOVED lines=16> */
.L_x_7557:
[----:B------:R-:W-:Y:S05]  /*d800*/  BSYNC B2 ;  /* 0x0000000000027941 */ /* 0x000fea0003800000 */
.L_x_7556:
        /* <DEDUP_REMOVED lines=44> */
.L_x_7555:
[----:B------:R-:W-:Y:S05]  /*dad0*/  BSYNC B1 ;  /* 0x0000000000017941 */ /* 0x000fea0003800000 */
.L_x_7554:
        /* <DEDUP_REMOVED lines=16> */
.L_x_7558:
        /* <DEDUP_REMOVED lines=12> */
.L_x_7561:
[----:B------:R-:W-:-:S07]  /*dca0*/  IMAD.MOV.U32 R82, RZ, RZ, R86 ;  /* 0x000000ffff527224 */ /* 0x000fce00078e0056 */
.L_x_7562:
[----:B------:R-:W-:Y:S05]  /*dcb0*/  BSYNC B1 ;  /* 0x0000000000017941 */ /* 0x000fea0003800000 */
.L_x_7560:
        /* <DEDUP_REMOVED lines=16> */
.L_x_7566:
[----:B------:R-:W-:Y:S05]  /*ddc0*/  BSYNC B2 ;  /* 0x0000000000027941 */ /* 0x000fea0003800000 */
.L_x_7565:
        /* <DEDUP_REMOVED lines=44> */
.L_x_7564:
[----:B------:R-:W-:Y:S05]  /*e090*/  BSYNC B1 ;  /* 0x0000000000017941 */ /* 0x000fea0003800000 */
.L_x_7563:
        /* <DEDUP_REMOVED lines=12> */
.L_x_7559:
        /* <DEDUP_REMOVED lines=12> */
.L_x_7568:
[----:B------:R-:W-:-:S07]  /*e220*/  MOV R126, R86 ;  /* 0x00000056007e7202 */ /* 0x000fce0000000f00 */
.L_x_7569:
[----:B------:R-:W-:Y:S05]  /*e230*/  BSYNC B1 ;  /* 0x0000000000017941 */ /* 0x000fea0003800000 */
.L_x_7567:
        /* <DEDUP_REMOVED lines=16> */
.L_x_7573:
[----:B------:R-:W-:Y:S05]  /*e340*/  BSYNC B2 ;  /* 0x0000000000027941 */ /* 0x000fea0003800000 */
.L_x_7572:
        /* <DEDUP_REMOVED lines=44> */
.L_x_7571:
[----:B------:R-:W-:Y:S05]  /*e610*/  BSYNC B1 ;  /* 0x0000000000017941 */ /* 0x000fea0003800000 */
.L_x_7570:
        /* <DEDUP_REMOVED lines=16> */
.L_x_7574:
        /* <DEDUP_REMOVED lines=12> */
.L_x_7577:
[----:B------:R-:W-:-:S07]  /*e7e0*/  IMAD.MOV.U32 R81, RZ, RZ, R86 ;  /* 0x000000ffff517224 */ /* 0x000fce00078e0056 */
.L_x_7578:
[----:B------:R-:W-:Y:S05]  /*e7f0*/  BSYNC B1 ;  /* 0x0000000000017941 */ /* 0x000fea0003800000 */
.L_x_7576:
        /* <DEDUP_REMOVED lines=16> */
.L_x_7582:
[----:B------:R-:W-:Y:S05]  /*e900*/  BSYNC B2 ;  /* 0x0000000000027941 */ /* 0x000fea0003800000 */
.L_x_7581:
        /* <DEDUP_REMOVED lines=44> */
.L_x_7580:
[----:B------:R-:W-:Y:S05]  /*ebd0*/  BSYNC B1 ;  /* 0x0000000000017941 */ /* 0x000fea0003800000 */
.L_x_7579:
        /* <DEDUP_REMOVED lines=10> */
.L_x_7575:
        /* <DEDUP_REMOVED lines=12> */
.L_x_7584:
[----:B------:R-:W-:-:S07]  /*ed40*/  MOV R126, R86 ;  /* 0x00000056007e7202 */ /* 0x000fce0000000f00 */
.L_x_7585:
[----:B------:R-:W-:Y:S05]  /*ed50*/  BSYNC B1 ;  /* 0x0000000000017941 */ /* 0x000fea0003800000 */
.L_x_7583:
        /* <DEDUP_REMOVED lines=16> */
.L_x_7589:
[----:B------:R-:W-:Y:S05]  /*ee60*/  BSYNC B2 ;  /* 0x0000000000027941 */ /* 0x000fea0003800000 */
.L_x_7588:
        /* <DEDUP_REMOVED lines=44> */
.L_x_7587:
[----:B------:R-:W-:Y:S05]  /*f130*/  BSYNC B1 ;  /* 0x0000000000017941 */ /* 0x000fea0003800000 */
.L_x_7586:
        /* <DEDUP_REMOVED lines=16> */
.L_x_7590:
        /* <DEDUP_REMOVED lines=12> */
.L_x_7593:
[----:B------:R-:W-:-:S07]  /*f300*/  IMAD.MOV.U32 R80, RZ, RZ, R86 ;  /* 0x000000ffff507224 */ /* 0x000fce00078e0056 */
.L_x_7594:
[----:B------:R-:W-:Y:S05]  /*f310*/  BSYNC B1 ;  /* 0x0000000000017941 */ /* 0x000fea0003800000 */
.L_x_7592:
        /* <DEDUP_REMOVED lines=16> */
.L_x_7598:
[----:B------:R-:W-:Y:S05]  /*f420*/  BSYNC B2 ;  /* 0x0000000000027941 */ /* 0x000fea0003800000 */
.L_x_7597:
        /* <DEDUP_REMOVED lines=44> */
.L_x_7596:
[----:B------:R-:W-:Y:S05]  /*f6f0*/  BSYNC B1 ;  /* 0x0000000000017941 */ /* 0x000fea0003800000 */
.L_x_7595:
        /* <DEDUP_REMOVED lines=12> */
.L_x_7591:
        /* <DEDUP_REMOVED lines=12> */
.L_x_7600:
[----:B------:R-:W-:-:S07]  /*f880*/  MOV R122, R86 ;  /* 0x00000056007a7202 */ /* 0x000fce0000000f00 */
.L_x_7601:
[----:B------:R-:W-:Y:S05]  /*f890*/  BSYNC B1 ;  /* 0x0000000000017941 */ /* 0x000fea0003800000 */
.L_x_7599:
        /* <DEDUP_REMOVED lines=16> */
.L_x_7605:
[----:B------:R-:W-:Y:S05]  /*f9a0*/  BSYNC B2 ;  /* 0x0000000000027941 */ /* 0x000fea0003800000 */
.L_x_7604:
        /* <DEDUP_REMOVED lines=40> */
[----:B------:R-:W-:-:S05]  /*fc30*/  IMAD.WIDE.U32 R72, R73, -0x2daee0ad, RZ ;  /* 0xd2511f5349487825 */ /* 0x000fca00078e00ff */
[----:B------:R-:W-:Y:S01]  /*fc40*/  LOP3.LUT R91, R73, R156, R93, 0x96, !PT ;  /* 0x0000009c495b7212 */ /* 0x000fe200078e965d */
[----:B------:R-:W-:Y:S01]  /*fc50*/  IMAD.MOV.U32 R73, RZ, RZ, RZ ;  /* 0x000000ffff497224 */ /* 0x000fe200078e00ff */
[----:B------:R-:W-:-:S07]  /*fc60*/  MOV R88, R72 ;  /* 0x0000004800587202 */ /* 0x000fce0000000f00 */
.L_x_7603:
[----:B------:R-:W-:Y:S05]  /*fc70*/  BSYNC B1 ;  /* 0x0000000000017941 */ /* 0x000fea0003800000 */
.L_x_7602:
        /* <DEDUP_REMOVED lines=16> */
.L_x_7606:
        /* <DEDUP_REMOVED lines=12> */
.L_x_7609:
[----:B------:R-:W-:-:S07]  /*fe40*/  IMAD.MOV.U32 R79, RZ, RZ, R86 ;  /* 0x000000ffff4f7224 */ /* 0x000fce00078e0056 */
.L_x_7610:
[----:B------:R-:W-:Y:S05]  /*fe50*/  BSYNC B1 ;  /* 0x0000000000017941 */ /* 0x000fea0003800000 */
.L_x_7608:
        /* <DEDUP_REMOVED lines=16> */
.L_x_7614:
[----:B------:R-:W-:Y:S05]  /*ff60*/  BSYNC B2 ;  /* 0x0000000000027941 */ /* 0x000fea0003800000 */
.L_x_7613:
        /* <DEDUP_REMOVED lines=44> */
.L_x_7612:
[----:B------:R-:W-:Y:S05]  /*10230*/  BSYNC B1 ;  /* 0x0000000000017941 */ /* 0x000fea0003800000 */
.L_x_7611:
        /* <DEDUP_REMOVED lines=10> */
.L_x_7607:
        /* <DEDUP_REMOVED lines=12> */
.L_x_7616:
[----:B------:R-:W-:-:S07]  /*103a0*/  MOV R122, R86 ;  /* 0x00000056007a7202 */ /* 0x000fce0000000f00 */
.L_x_7617:
[----:B------:R-:W-:Y:S05]  /*103b0*/  BSYNC B1 ;  /* 0x0000000000017941 */ /* 0x000fea0003800000 */
.L_x_7615:
        /* <DEDUP_REMOVED lines=16> */
.L_x_7621:
[----:B------:R-:W-:Y:S05]  /*104c0*/  BSYNC B2 ;  /* 0x0000000000027941 */ /* 0x000fea0003800000 */
.L_x_7620:
        /* <DEDUP_REMOVED lines=44> */
.L_x_7619:
[----:B------:R-:W-:Y:S05]  /*10790*/  BSYNC B1 ;  /* 0x0000000000017941 */ /* 0x000fea0003800000 */
.L_x_7618:
        /* <DEDUP_REMOVED lines=14> */
.L_x_7622:
        /* <DEDUP_REMOVED lines=12> */
.L_x_7625:
[----:B------:R-:W-:-:S07]  /*10940*/  IMAD.MOV.U32 R74, RZ, RZ, R86 ;  /* 0x000000ffff4a7224 */ /* 0x000fce00078e0056 */
.L_x_7626:
[----:B------:R-:W-:Y:S05]  /*10950*/  BSYNC B1 ;  /* 0x0000000000017941 */ /* 0x000fea0003800000 */
.L_x_7624:
        /* <DEDUP_REMOVED lines=16> */
.L_x_7630:
[----:B------:R-:W-:Y:S05]  /*10a60*/  BSYNC B2 ;  /* 0x0000000000027941 */ /* 0x000fea0003800000 */
.L_x_7629:
        /* <DEDUP_REMOVED lines=44> */
.L_x_7628:
[----:B------:R-:W-:Y:S05]  /*10d30*/  BSYNC B1 ;  /* 0x0000000000017941 */ /* 0x000fea0003800000 */
.L_x_7627:
        /* <DEDUP_REMOVED lines=12> */
.L_x_7623:
        /* <DEDUP_REMOVED lines=12> */
.L_x_7632:
[----:B------:R-:W-:-:S07]  /*10ec0*/  MOV R74, R86 ;  /* 0x00000056004a7202 */ /* 0x000fce0000000f00 */
.L_x_7633:
[----:B------:R-:W-:Y:S05]  /*10ed0*/  BSYNC B1 ;  /* 0x0000000000017941 */ /* 0x000fea0003800000 */
.L_x_7631:
        /* <DEDUP_REMOVED lines=16> */
.L_x_7637:
[----:B------:R-:W-:Y:S05]  /*10fe0*/  BSYNC B2 ;  /* 0x0000000000027941 */ /* 0x000fea0003800000 */
.L_x_7636:
        /* <DEDUP_REMOVED lines=44> */
.L_x_7635:
[----:B------:R-:W-:Y:S05]  /*112b0*/  BSYNC B1 ;  /* 0x0000000000017941 */ /* 0x000fea0003800000 */
.L_x_7634:
        /* <DEDUP_REMOVED lines=14> */
.L_x_7638:
        /* <DEDUP_REMOVED lines=12> */
.L_x_7641:
[----:B------:R-:W-:-:S07]  /*11460*/  IMAD.MOV.U32 R74, RZ, RZ, R86 ;  /* 0x000000ffff4a7224 */ /* 0x000fce00078e0056 */
.L_x_7642:
[----:B------:R-:W-:Y:S05]  /*11470*/  BSYNC B1 ;  /* 0x0000000000017941 */ /* 0x000fea0003800000 */
.L_x_7640:
        /* <DEDUP_REMOVED lines=16> */
.L_x_7646:
[----:B------:R-:W-:Y:S05]  /*11580*/  BSYNC B2 ;  /* 0x0000000000027941 */ /* 0x000fea0003800000 */
.L_x_7645:
        /* <DEDUP_REMOVED lines=44> */
.L_x_7644:
[----:B------:R-:W-:Y:S05]  /*11850*/  BSYNC B1 ;  /* 0x0000000000017941 */ /* 0x000fea0003800000 */
.L_x_7643:
        /* <DEDUP_REMOVED lines=10> */
.L_x_7639:
        /* <DEDUP_REMOVED lines=12> */
.L_x_7648:
[----:B------:R-:W-:-:S07]  /*119c0*/  MOV R74, R86 ;  /* 0x00000056004a7202 */ /* 0x000fce0000000f00 */
.L_x_7649:
[----:B------:R-:W-:Y:S05]  /*119d0*/  BSYNC B1 ;  /* 0x0000000000017941 */ /* 0x000fea0003800000 */
.L_x_7647:
        /* <DEDUP_REMOVED lines=16> */
.L_x_7653:
[----:B------:R-:W-:Y:S05]  /*11ae0*/  BSYNC B2 ;  /* 0x0000000000027941 */ /* 0x000fea0003800000 */
.L_x_7652:
        /* <DEDUP_REMOVED lines=44> */
.L_x_7651:
[----:B------:R-:W-:Y:S05]  /*11db0*/  BSYNC B1 ;  /* 0x0000000000017941 */ /* 0x000fea0003800000 */
.L_x_7650:
        /* <DEDUP_REMOVED lines=14> */
.L_x_7654:
        /* <DEDUP_REMOVED lines=12> */
.L_x_7657:
[----:B------:R-:W-:-:S07]  /*11f60*/  IMAD.MOV.U32 R76, RZ, RZ, R86 ;  /* 0x000000ffff4c7224 */ /* 0x000fce00078e0056 */
.L_x_7658:
[----:B------:R-:W-:Y:S05]  /*11f70*/  BSYNC B1 ;  /* 0x0000000000017941 */ /* 0x000fea0003800000 */
.L_x_7656:
        /* <DEDUP_REMOVED lines=16> */
.L_x_7662:
[----:B------:R-:W-:Y:S05]  /*12080*/  BSYNC B2 ;  /* 0x0000000000027941 */ /* 0x000fea0003800000 */
.L_x_7661:
        /* <DEDUP_REMOVED lines=40> */
[----:B------:R-:W-:Y:S01]  /*12310*/  MOV R86, R72 ;  /* 0x0000004800567202 */ /* 0x000fe20000000f00 */
[----:B------:R-:W-:-:S04]  /*12320*/  IMAD.WIDE.U32 R72, R74, -0x2daee0ad, RZ ;  /* 0xd2511f534a487825 */ /* 0x000fc800078e00ff */
[----:B------:R-:W-:Y:S01]  /*12330*/  IMAD.MOV.U32 R88, RZ, RZ, R72 ;  /* 0x000000ffff587224 */ /* 0x000fe200078e0048 */
[----:B------:R-:W-:-:S07]  /*12340*/  LOP3.LUT R91, R73, R184, R93, 0x96, !PT ;  /* 0x000000b8495b7212 */ /* 0x000fce00078e965d */
.L_x_7660:
[----:B------:R-:W-:Y:S05]  /*12350*/  BSYNC B1 ;  /* 0x0000000000017941 */ /* 0x000fea0003800000 */
.L_x_7659:
        /* <DEDUP_REMOVED lines=12> */
.L_x_7655:
        /* <DEDUP_REMOVED lines=54> */
.L_x_7663:
[----:B------:R-:W-:-:S07]  /*12780*/  VIADD R124, R124, 0x100 ;  /* 0x000001007c7c7836 */ /* 0x000fce0000000000 */
.L_x_7534:
[----:B------:R-:W-:Y:S05]  /*12790*/  BSYNC B0 ;  /* 0x0000000000007941 */ /* 0x000fea0003800000 */
.L_x_7533:
        /* <DEDUP_REMOVED lines=29> */
.L_x_7667:
[----:B------:R-:W-:-:S07]  /*12970*/  MOV R132, R86 ;  /* 0x0000005600847202 */ /* 0x000fce0000000f00 */
.L_x_7668:
[----:B------:R-:W-:Y:S05]  /*12980*/  BSYNC B1 ;  /* 0x0000000000017941 */ /* 0x000fea0003800000 */
.L_x_7666:
        /* <DEDUP_REMOVED lines=16> */
.L_x_7672:
[----:B------:R-:W-:Y:S05]  /*12a90*/  BSYNC B2 ;  /* 0x0000000000027941 */ /* 0x000fea0003800000 */
.L_x_7671:
        /* <DEDUP_REMOVED lines=44> */
.L_x_7670:
[----:B------:R-:W-:Y:S05]  /*12d60*/  BSYNC B1 ;  /* 0x0000000000017941 */ /* 0x000fea0003800000 */
.L_x_7669:
        /* <DEDUP_REMOVED lines=21> */
.L_x_7673:
        /* <DEDUP_REMOVED lines=12> */
.L_x_7676:
[----:B------:R-:W-:-:S07]  /*12f80*/  IMAD.MOV.U32 R83, RZ, RZ, R86 ;  /* 0x000000ffff537224 */ /* 0x000fce00078e0056 */
.L_x_7677:
[----:B------:R-:W-:Y:S05]  /*12f90*/  BSYNC B1 ;  /* 0x0000000000017941 */ /* 0x000fea0003800000 */
.L_x_7675:
        /* <DEDUP_REMOVED lines=16> */
.L_x_7681:
[----:B------:R-:W-:Y:S05]  /*130a0*/  BSYNC B2 ;  /* 0x0000000000027941 */ /* 0x000fea0003800000 */
.L_x_7680:
        /* <DEDUP_REMOVED lines=44> */
.L_x_7679:
[----:B------:R-:W-:Y:S05]  /*13370*/  BSYNC B1 ;  /* 0x0000000000017941 */ /* 0x000fea0003800000 */
.L_x_7678:
        /* <DEDUP_REMOVED lines=10> */
.L_x_7674:
        /* <DEDUP_REMOVED lines=12> */
.L_x_7683:
[----:B------:R-:W-:-:S07]  /*134e0*/  IMAD.MOV.U32 R131, RZ, RZ, R86 ;  /* 0x000000ffff837224 */ /* 0x000fce00078e0056 */
.L_x_7684:
[----:B------:R-:W-:Y:S05]  /*134f0*/  BSYNC B1 ;  /* 0x0000000000017941 */ /* 0x000fea0003800000 */
.L_x_7682:
        /* <DEDUP_REMOVED lines=16> */
.L_x_7688:
[----:B------:R-:W-:Y:S05]  /*13600*/  BSYNC B2 ;  /* 0x0000000000027941 */ /* 0x000fea0003800000 */
.L_x_7687:
        /* <DEDUP_REMOVED lines=44> */
.L_x_7686:
[----:B------:R-:W-:Y:S05]  /*138d0*/  BSYNC B1 ;  /* 0x0000000000017941 */ /* 0x000fea0003800000 */
.L_x_7685:
        /* <DEDUP_REMOVED lines=16> */
.L_x_7689:
        /* <DEDUP_REMOVED lines=12> */
.L_x_7692:
[----:B------:R-:W-:-:S07]  /*13aa0*/  IMAD.MOV.U32 R82, RZ, RZ, R86 ;  /* 0x000000ffff527224 */ /* 0x000fce00078e0056 */
.L_x_7693:
[----:B------:R-:W-:Y:S05]  /*13ab0*/  BSYNC B1 ;  /* 0x0000000000017941 */ /* 0x000fea0003800000 */
.L_x_7691:
        /* <DEDUP_REMOVED lines=16> */
.L_x_7697:
[----:B------:R-:W-:Y:S05]  /*13bc0*/  BSYNC B2 ;  /* 0x0000000000027941 */ /* 0x000fea0003800000 */
.L_x_7696:
        /* <DEDUP_REMOVED lines=44> */
.L_x_7695:
[----:B------:R-:W-:Y:S05]  /*13e90*/  BSYNC B1 ;  /* 0x0000000000017941 */ /* 0x000fea0003800000 */
.L_x_7694:
        /* <DEDUP_REMOVED lines=12> */
.L_x_7690:
        /* <DEDUP_REMOVED lines=12> */
.L_x_7699:
[----:B------:R-:W-:-:S07]  /*14020*/  IMAD.MOV.U32 R128, RZ, RZ, R86 ;  /* 0x000000ffff807224 */ /* 0x000fce00078e0056 */
.L_x_7700:
[----:B------:R-:W-:Y:S05]  /*14030*/  BSYNC B1 ;  /* 0x0000000000017941 */ /* 0x000fea0003800000 */
.L_x_7698:
        /* <DEDUP_REMOVED lines=16> */
.L_x_7704:
[----:B------:R-:W-:Y:S05]  /*14140*/  BSYNC B2 ;  /* 0x0000000000027941 */ /* 0x000fea0003800000 */
.L_x_7703:
        /* <DEDUP_REMOVED lines=44> */
.L_x_7702:
[----:B------:R-:W-:Y:S05]  /*14410*/  BSYNC B1 ;  /* 0x0000000000017941 */ /* 0x000fea0003800000 */
.L_x_7701:
        /* <DEDUP_REMOVED lines=16> */
.L_x_7705:
        /* <DEDUP_REMOVED lines=12> */
.L_x_7708:
[----:B------:R-:W-:-:S07]  /*145e0*/  IMAD.MOV.U32 R81, RZ, RZ, R86 ;  /* 0x000000ffff517224 */ /* 0x000fce00078e0056 */
.L_x_7709:
[----:B------:R-:W-:Y:S05]  /*145f0*/  BSYNC B1 ;  /* 0x0000000000017941 */ /* 0x000fea0003800000 */
.L_x_7707:
        /* <DEDUP_REMOVED lines=16> */
.L_x_7713:
[----:B------:R-:W-:Y:S05]  /*14700*/  BSYNC B2 ;  /* 0x0000000000027941 */ /* 0x000fea0003800000 */
.L_x_7712:
        /* <DEDUP_REMOVED lines=44> */
.L_x_7711:
[----:B------:R-:W-:Y:S05]  /*149d0*/  BSYNC B1 ;  /* 0x0000000000017941 */ /* 0x000fea0003800000 */
.L_x_7710:
        /* <DEDUP_REMOVED lines=10> */
.L_x_7706:
        /* <DEDUP_REMOVED lines=12> */
.L_x_7715:
[----:B------:R-:W-:-:S07]  /*14b40*/  IMAD.MOV.U32 R128, RZ, RZ, R86 ;  /* 0x000000ffff807224 */ /* 0x000fce00078e0056 */
.L_x_7716:
[----:B------:R-:W-:Y:S05]  /*14b50*/  BSYNC B1 ;  /* 0x0000000000017941 */ /* 0x000fea0003800000 */
.L_x_7714:
        /* <DEDUP_REMOVED lines=16> */
.L_x_7720:
[----:B------:R-:W-:Y:S05]  /*14c60*/  BSYNC B2 ;  /* 0x0000000000027941 */ /* 0x000fea0003800000 */
.L_x_7719:
        /* <DEDUP_REMOVED lines=44> */
.L_x_7718:
[----:B------:R-:W-:Y:S05]  /*14f30*/  BSYNC B1 ;  /* 0x0000000000017941 */ /* 0x000fea0003800000 */
.L_x_7717:
        /* <DEDUP_REMOVED lines=16> */
.L_x_7721:
        /* <DEDUP_REMOVED lines=12> */
.L_x_7724:
[----:B------:R-:W-:-:S07]  /*15100*/  IMAD.MOV.U32 R80, RZ, RZ, R86 ;  /* 0x000000ffff507224 */ /* 0x000fce00078e0056 */
.L_x_7725:
[----:B------:R-:W-:Y:S05]  /*15110*/  BSYNC B1 ;  /* 0x0000000000017941 */ /* 0x000fea0003800000 */
.L_x_7723:
        /* <DEDUP_REMOVED lines=16> */
.L_x_7729:
[----:B------:R-:W-:Y:S05]  /*15220*/  BSYNC B2 ;  /* 0x0000000000027941 */ /* 0x000fea0003800000 */
.L_x_7728:
        /* <DEDUP_REMOVED lines=44> */
.L_x_7727:
[----:B------:R-:W-:Y:S05]  /*154f0*/  BSYNC B1 ;  /* 0x0000000000017941 */ /* 0x000fea0003800000 */
.L_x_7726:
        /* <DEDUP_REMOVED lines=12> */
.L_x_7722:
        /* <DEDUP_REMOVED lines=12> */
.L_x_7731:
[----:B------:R-:W-:-:S07]  /*15680*/  IMAD.MOV.U32 R122, RZ, RZ, R86 ;  /* 0x000000ffff7a7224 */ /* 0x000fce00078e0056 */
.L_x_7732:
[----:B------:R-:W-:Y:S05]  /*15690*/  BSYNC B1 ;  /* 0x0000000000017941 */ /* 0x000fea0003800000 */
.L_x_7730:
        /* <DEDUP_REMOVED lines=16> */
.L_x_7736:
[----:B------:R-:W-:Y:S05]  /*157a0*/  BSYNC B2 ;  /* 0x0000000000027941 */ /* 0x000fea0003800000 */
.L_x_7735:
        /* <DEDUP_REMOVED lines=44> */
.L_x_7734:
[----:B------:R-:W-:Y:S05]  /*15a70*/  BSYNC B1 ;  /* 0x0000000000017941 */ /* 0x000fea0003800000 */
.L_x_7733:
        /* <DEDUP_REMOVED lines=16> */
.L_x_7737:
        /* <DEDUP_REMOVED lines=12> */
.L_x_7740:
[----:B------:R-:W-:-:S07]  /*15c40*/  IMAD.MOV.U32 R79, RZ, RZ, R86 ;  /* 0x000000ffff4f7224 */ /* 0x000fce00078e0056 */
.L_x_7741:
[----:B------:R-:W-:Y:S05]  /*15c50*/  BSYNC B1 ;  /* 0x0000000000017941 */ /* 0x000fea0003800000 */
.L_x_7739:
        /* <DEDUP_REMOVED lines=16> */
.L_x_7745:
[----:B------:R-:W-:Y:S05]  /*15d60*/  BSYNC B2 ;  /* 0x0000000000027941 */ /* 0x000fea0003800000 */
.L_x_7744:
        /* <DEDUP_REMOVED lines=44> */
.L_x_7743:
[----:B------:R-:W-:Y:S05]  /*16030*/  BSYNC B1 ;  /* 0x0000000000017941 */ /* 0x000fea0003800000 */
.L_x_7742:
        /* <DEDUP_REMOVED lines=10> */
.L_x_7738:
        /* <DEDUP_REMOVED lines=12> */
.L_x_7747:
[----:B------:R-:W-:-:S07]  /*161a0*/  IMAD.MOV.U32 R122, RZ, RZ, R86 ;  /* 0x000000ffff7a7224 */ /* 0x000fce00078e0056 */
.L_x_7748:
[----:B------:R-:W-:Y:S05]  /*161b0*/  BSYNC B1 ;  /* 0x0000000000017941 */ /* 0x000fea0003800000 */
.L_x_7746:
        /* <DEDUP_REMOVED lines=16> */
.L_x_7752:
[----:B------:R-:W-:Y:S05]  /*162c0*/  BSYNC B2 ;  /* 0x0000000000027941 */ /* 0x000fea0003800000 */
.L_x_7751:
        /* <DEDUP_REMOVED lines=44> */
.L_x_7750:
[----:B------:R-:W-:Y:S05]  /*16590*/  BSYNC B1 ;  /* 0x0000000000017941 */ /* 0x000fea0003800000 */
.L_x_7749:
        /* <DEDUP_REMOVED lines=14> */
.L_x_7753:
        /* <DEDUP_REMOVED lines=12> */
.L_x_7756:
[----:B------:R-:W-:-:S07]  /*16740*/  IMAD.MOV.U32 R74, RZ, RZ, R86 ;  /* 0x000000ffff4a7224 */ /* 0x000fce00078e0056 */
.L_x_7757:
[----:B------:R-:W-:Y:S05]  /*16750*/  BSYNC B1 ;  /* 0x0000000000017941 */ /* 0x000fea0003800000 */
.L_x_7755:
        /* <DEDUP_REMOVED lines=16> */
.L_x_7761:
[----:B------:R-:W-:Y:S05]  /*16860*/  BSYNC B2 ;  /* 0x0000000000027941 */ /* 0x000fea0003800000 */
.L_x_7760:
        /* <DEDUP_REMOVED lines=44> */
.L_x_7759:
[----:B------:R-:W-:Y:S05]  /*16b30*/  BSYNC B1 ;  /* 0x0000000000017941 */ /* 0x000fea0003800000 */
.L_x_7758:
        /* <DEDUP_REMOVED lines=12> */
.L_x_7754:
        /* <DEDUP_REMOVED lines=12> */
.L_x_7763:
[----:B------:R-:W-:-:S07]  /*16cc0*/  IMAD.MOV.U32 R74, RZ, RZ, R86 ;  /* 0x000000ffff4a7224 */ /* 0x000fce00078e0056 */
.L_x_7764:
[----:B------:R-:W-:Y:S05]  /*16cd0*/  BSYNC B1 ;  /* 0x0000000000017941 */ /* 0x000fea0003800000 */
.L_x_7762:
        /* <DEDUP_REMOVED lines=16> */
.L_x_7768:
[----:B------:R-:W-:Y:S05]  /*16de0*/  BSYNC B2 ;  /* 0x0000000000027941 */ /* 0x000fea0003800000 */
.L_x_7767:
        /* <DEDUP_REMOVED lines=44> */
.L_x_7766:
[----:B------:R-:W-:Y:S05]  /*170b0*/  BSYNC B1 ;  /* 0x0000000000017941 */ /* 0x000fea0003800000 */
.L_x_7765:
        /* <DEDUP_REMOVED lines=14> */
.L_x_7769:
        /* <DEDUP_REMOVED lines=12> */
.L_x_7772:
[----:B------:R-:W-:-:S07]  /*17260*/  IMAD.MOV.U32 R74, RZ, RZ, R86 ;  /* 0x000000ffff4a7224 */ /* 0x000fce00078e0056 */
.L_x_7773:
[----:B------:R-:W-:Y:S05]  /*17270*/  BSYNC B1 ;  /* 0x0000000000017941 */ /* 0x000fea0003800000 */
.L_x_7771:
        /* <DEDUP_REMOVED lines=16> */
.L_x_7777:
[----:B------:R-:W-:Y:S05]  /*17380*/  BSYNC B2 ;  /* 0x0000000000027941 */ /* 0x000fea0003800000 */
.L_x_7776:
        /* <DEDUP_REMOVED lines=44> */
.L_x_7775:
[----:B------:R-:W-:Y:S05]  /*17650*/  BSYNC B1 ;  /* 0x0000000000017941 */ /* 0x000fea0003800000 */
.L_x_7774:
        /* <DEDUP_REMOVED lines=10> */
.L_x_7770:
        /* <DEDUP_REMOVED lines=12> */
.L_x_7779:
[----:B------:R-:W-:-:S07]  /*177c0*/  IMAD.MOV.U32 R74, RZ, RZ, R86 ;  /* 0x000000ffff4a7224 */ /* 0x000fce00078e0056 */
.L_x_7780:
[----:B------:R-:W-:Y:S05]  /*177d0*/  BSYNC B1 ;  /* 0x0000000000017941 */ /* 0x000fea0003800000 */
.L_x_7778:
        /* <DEDUP_REMOVED lines=16> */
.L_x_7784:
[----:B------:R-:W-:Y:S05]  /*178e0*/  BSYNC B2 ;  /* 0x0000000000027941 */ /* 0x000fea0003800000 */
.L_x_7783:
        /* <DEDUP_REMOVED lines=44> */
.L_x_7782:
[----:B------:R-:W-:Y:S05]  /*17bb0*/  BSYNC B1 ;  /* 0x0000000000017941 */ /* 0x000fea0003800000 */
.L_x_7781:
        /* <DEDUP_REMOVED lines=14> */
.L_x_7785:
        /* <DEDUP_REMOVED lines=12> */
.L_x_7788:
[----:B------:R-:W-:-:S07]  /*17d60*/  IMAD.MOV.U32 R76, RZ, RZ, R86 ;  /* 0x000000ffff4c7224 */ /* 0x000fce00078e0056 */
.L_x_7789:
[----:B------:R-:W-:Y:S05]  /*17d70*/  BSYNC B1 ;  /* 0x0000000000017941 */ /* 0x000fea0003800000 */
.L_x_7787:
        /* <DEDUP_REMOVED lines=16> */
.L_x_7793:
[----:B------:R-:W-:Y:S05]  /*17e80*/  BSYNC B2 ;  /* 0x0000000000027941 */ /* 0x000fea0003800000 */
.L_x_7792:
        /* <DEDUP_REMOVED lines=44> */
.L_x_7791:
[----:B------:R-:W-:Y:S05]  /*18150*/  BSYNC B1 ;  /* 0x0000000000017941 */ /* 0x000fea0003800000 */
.L_x_7790:
        /* <DEDUP_REMOVED lines=12> */
.L_x_7786:
        /* <DEDUP_REMOVED lines=54> */
.L_x_7665:
[----:B------:R-:W-:Y:S05]  /*18580*/  BSYNC B0 ;  /* 0x0000000000007941 */ /* 0x000fea0003800000 */
.L_x_7664:
[----:B01-3--:R-:W-:Y:S01]  /*18590*/  FADD.FTZ R72, RZ, R133 ;  /* 0x00000085ff487221 */ /* 0x00bfe20000010000 */
        /* <DEDUP_REMOVED lines=53> */
[----:B----4-:R-:W-:-:S04]  /*188f0*/  FMUL.FTZ R72, R89, R72 ;  /* 0x0000004859487220 */ /* 0x010fc80000410000 */
        /* <DEDUP_REMOVED lines=74> */
.L_x_7814:
[----:B------:R-:W3:Y:S01]  /*18da0*/  @!P4 S2R R185, SR_CgaCtaId ;  /* 0x0000000000b9c919 */ /* 0x000ee20000008800 */
[----:B------:R-:W-:Y:S01]  /*18db0*/  @!P4 MOV R0, 0x400 ;  /* 0x000004000000c802 */ /* 0x000fe20000000f00 */
[----:B-1----:R-:W-:Y:S01]  /*18dc0*/  FADD.FTZ R73, R126, R187 ;  /* 0x000000bb7e497221 */ /* 0x002fe20000010000 */
[----:B------:R-:W-:Y:S01]  /*18dd0*/  LOP3.LUT R75, R75, 0x7, RZ, 0xc0, !PT ;  /* 0x000000074b4b7812 */ /* 0x000fe200078ec0ff */
[----:B------:R-:W-:Y:S05]  /*18de0*/  WARPSYNC.ALL ;  /* 0x0000000000007948 */ /* 0x000fea0003800000 */
[----:B---3--:R-:W-:Y:S02]  /*18df0*/  @!P4 LEA R185, R185, R0, 0x18 ;  /* 0x00000000b9b9c211 */ /* 0x008fe400078ec0ff */
[----:B------:R-:W-:-:S05]  /*18e00*/  @!P4 IADD3 R0, R74, R75, RZ ;  /* 0x0000004b4a00c210 */ /* 0x000fca0007ffe0ff */
[----:B------:R-:W-:Y:S01]  /*18e10*/  @!P4 IMAD R0, R0, 0x8, R185 ;  /* 0x000000080000c824 */ /* 0x000fe200078e02b9 */
[----:B------:R-:W-:-:S04]  /*18e20*/  LOP3.LUT R185, R120, 0x1f, RZ, 0xc0, !PT ;  /* 0x0000001f78b97812 */ /* 0x000fc800078ec0ff */
[----:B------:R1:W-:Y:S01]  /*18e30*/  @!P4 STS.64 [R0], R72 ;  /* 0x000000480000c388 */ /* 0x0003e20000000a00 */
[----:B------:R-:W-:-:S13]  /*18e40*/  ISETP.GT.U32.AND P0, PT, R185, 0x7, PT ;  /* 0x00000007b900780c */ /* 0x000fda0003f04070 */
[----:B-1----:R-:W1:Y:S01]  /*18e50*/  @!P0 S2R R73, SR_CgaCtaId ;  /* 0x0000000000498919 */ /* 0x002e620000008800 */
[----:B------:R-:W-:Y:S01]  /*18e60*/  @!P0 MOV R0, 0x400 ;  /* 0x0000040000008802 */ /* 0x000fe20000000f00 */
[----:B------:R-:W-:Y:S01]  /*18e70*/  @!P0 IMAD.IADD R74, R74, 0x1, R185 ;  /* 0x000000014a4a8824 */ /* 0x000fe200078e02b9 */
[----:B------:R-:W-:Y:S01]  /*18e80*/  BAR.SYNC.DEFER_BLOCKING 0x0 ;  /* 0x0000000000007b1d */ /* 0x000fe20000010000 */
[----:B------:R-:W-:-:S05]  /*18e90*/  LOP3.LUT P1, RZ, R134, 0x200, RZ, 0xc0, !PT ;  /* 0x0000020086ff7812 */ /* 0x000fca000782c0ff */
[----:B------:R-:W-:Y:S01]  /*18ea0*/  BSSY B0, `(.L_x_7795) ;  /* 0x0000069000007945 */ /* 0x000fe20003800000 */
[----:B-1----:R-:W-:Y:S01]  /*18eb0*/  @!P0 LEA R73, R73, R0, 0x18 ;  /* 0x0000000049498211 */ /* 0x002fe200078ec0ff */
[----:B------:R-:W-:Y:S02]  /*18ec0*/  IMAD.MOV.U32 R0, RZ, RZ, RZ ;  /* 0x000000ffff007224 */ /* 0x000fe400078e00ff */
[----:B------:R-:W-:Y:S01]  /*18ed0*/  @!P0 IMAD.MOV.U32 R0, RZ, RZ, R85 ;  /* 0x000000ffff008224 */ /* 0x000fe200078e0055 */
[----:B------:R-:W-:Y:S02]  /*18ee0*/  @!P0 LEA R74, R74, R73, 0x3 ;  /* 0x000000494a4a8211 */ /* 0x000fe400078e18ff */
[----:B------:R-:W-:Y:S02]  /*18ef0*/  CS2R R72, SRZ ;  /* 0x0000000000487805 */ /* 0x000fe4000001ff00 */
[----:B------:R-:W1:Y:S01]  /*18f00*/  SHFL.DOWN PT, R185, R0, 0x4, 0x1f ;  /* 0x08801f0000b97f89 */ /* 0x000e6200000e0000 */
[----:B------:R-:W-:-:S03]  /*18f10*/  I2FP.F32.S32 R128, R0 ;  /* 0x0000000000807245 */ /* 0x000fc60000201400 */
[----:B------:R-:W3:Y:S01]  /*18f20*/  @!P0 LDS.64 R72, [R74] ;  /* 0x000000004a488984 */ /* 0x000ee20000000a00 */
[----:B------:R-:W-:Y:S02]  /*18f30*/  LOP3.LUT P0, RZ, R75, 0x1f, R120, 0xf8, !PT ;  /* 0x0000001f4bff7812 */ /* 0x000fe4000780f878 */
[----:B-1----:R-:W-:Y:S02]  /*18f40*/  I2FP.F32.S32 R130, R185 ;  /* 0x000000b900827245 */ /* 0x002fe40000201400 */
[----:B------:R-:W-:-:S04]  /*18f50*/  IADD3 R185, R185, R0, RZ ;  /* 0x00000000b9b97210 */ /* 0x000fc80007ffe0ff */
[----:B------:R-:W-:Y:S01]  /*18f60*/  I2FP.F32.S32 R124, R185 ;  /* 0x000000b9007c7245 */ /* 0x000fe20000201400 */
[----:B------:R-:W1:Y:S03]  /*18f70*/  SHFL.DOWN PT, R0, R185, 0x2, 0x1f ;  /* 0x08401f00b9007f89 */ /* 0x000e6600000e0000 */
[----:B0-----:R-:W0:Y:S01]  /*18f80*/  MUFU.RCP R126, R124 ;  /* 0x0000007c007e7308 */ /* 0x001e220000001000 */
[----:B---3--:R-:W3:Y:S04]  /*18f90*/  SHFL.DOWN PT, R187, R72, 0x4, 0x1f ;  /* 0x08801f0048bb7f89 */ /* 0x008ee800000e0000 */
[----:B------:R-:W4:Y:S01]  /*18fa0*/  SHFL.DOWN PT, R74, R73, 0x4, 0x1f ;  /* 0x08801f00494a7f89 */ /* 0x000f2200000e0000 */
[----:B-1----:R-:W-:Y:S01]  /*18fb0*/  I2FP.F32.S32 R132, R0 ;  /* 0x0000000000847245 */ /* 0x002fe20000201400 */
[C---:B---3--:R-:W-:Y:S01]  /*18fc0*/  FMUL.FTZ R189, R187.reuse, R130 ;  /* 0x00000082bbbd7220 */ /* 0x048fe20000410000 */
[----:B------:R-:W-:-:S03]  /*18fd0*/  FADD.FTZ R187, -R187, R72 ;  /* 0x00000048bbbb7221 */ /* 0x000fc60000010100 */
[----:B------:R-:W-:Y:S01]  /*18fe0*/  FFMA.FTZ R189, R128, R72, R189 ;  /* 0x0000004880bd7223 */ /* 0x000fe200000100bd */
[----:B------:R-:W-:-:S03]  /*18ff0*/  FMUL.FTZ R187, R187, R187 ;  /* 0x000000bbbbbb7220 */ /* 0x000fc60000410000 */
[----:B0-----:R-:W-:Y:S01]  /*19000*/  FMUL.FTZ R189, R126, R189 ;  /* 0x000000bd7ebd7220 */ /* 0x001fe20000410000 */
[----:B------:R-:W-:-:S04]  /*19010*/  FMUL.FTZ R187, R187, R128 ;  /* 0x00000080bbbb7220 */ /* 0x000fc80000410000 */
[----:B------:R-:W0:Y:S01]  /*19020*/  SHFL.DOWN PT, R72, R189, 0x2, 0x1f ;  /* 0x08401f00bd487f89 */ /* 0x000e2200000e0000 */
[----:B------:R-:W-:Y:S01]  /*19030*/  FMUL.FTZ R130, R187, R130 ;  /* 0x00000082bb827220 */ /* 0x000fe20000410000 */
[----:B----4-:R-:W-:Y:S01]  /*19040*/  FADD.FTZ R187, R74, R73 ;  /* 0x000000494abb7221 */ /* 0x010fe20000010000 */
[----:B------:R-:W-:-:S03]  /*19050*/  IMAD.IADD R74, R185, 0x1, R0 ;  /* 0x00000001b94a7824 */ /* 0x000fc600078e0200 */
[----:B------:R-:W-:Y:S02]  /*19060*/  FFMA.FTZ R130, R126, R130, R187 ;  /* 0x000000827e827223 */ /* 0x000fe400000100bb */
[----:B------:R-:W-:-:S03]  /*19070*/  I2FP.F32.S32 R126, R74 ;  /* 0x0000004a007e7245 */ /* 0x000fc60000201400 */
[----:B------:R-:W1:Y:S01]  /*19080*/  SHFL.DOWN PT, R73, R130, 0x2, 0x1f ;  /* 0x08401f0082497f89 */ /* 0x000e6200000e0000 */
[----:B------:R-:W3:Y:S01]  /*19090*/  MUFU.RCP R0, R126 ;  /* 0x0000007e00007308 */ /* 0x000ee20000001000 */
[----:B0-----:R-:W-:Y:S01]  /*190a0*/  FMUL.FTZ R187, R72, R132 ;  /* 0x0000008448bb7220 */ /* 0x001fe20000410000 */
[----:B------:R-:W-:-:S03]  /*190b0*/  FADD.FTZ R128, R189, -R72 ;  /* 0x80000048bd807221 */ /* 0x000fc60000010000 */
[----:B------:R-:W-:Y:S01]  /*190c0*/  FFMA.FTZ R187, R124, R189, R187 ;  /* 0x000000bd7cbb7223 */ /* 0x000fe200000100bb */
[----:B------:R-:W-:Y:S01]  /*190d0*/  FMUL.FTZ R185, R128, R128 ;  /* 0x0000008080b97220 */ /* 0x000fe20000410000 */
[----:B------:R-:W0:Y:S02]  /*190e0*/  SHFL.DOWN PT, R189, R74, 0x1, 0x1f ;  /* 0x08201f004abd7f89 */ /* 0x000e2400000e0000 */
[----:B---3--:R-:W-:Y:S01]  /*190f0*/  FMUL.FTZ R187, R0, R187 ;  /* 0x000000bb00bb7220 */ /* 0x008fe20000410000 */
[----:B------:R-:W-:Y:S01]  /*19100*/  FMUL.FTZ R185, R124, R185 ;  /* 0x000000b97cb97220 */ /* 0x000fe20000410000 */
[----:B-1----:R-:W-:-:S03]  /*19110*/  FADD.FTZ R73, R130, R73 ;  /* 0x0000004982497221 */ /* 0x002fc60000010000 */
[----:B------:R-:W1:Y:S01]  /*19120*/  SHFL.DOWN PT, R72, R187, 0x1, 0x1f ;  /* 0x08201f00bb487f89 */ /* 0x000e6200000e0000 */
[----:B------:R-:W-:-:S04]  /*19130*/  FMUL.FTZ R185, R185, R132 ;  /* 0x00000084b9b97220 */ /* 0x000fc80000410000 */
[----:B------:R-:W-:-:S05]  /*19140*/  FFMA.FTZ R73, R0, R185, R73 ;  /* 0x000000b900497223 */ /* 0x000fca0000010049 */
[----:B------:R-:W3:Y:S01]  /*19150*/  SHFL.DOWN PT, R0, R73, 0x1, 0x1f ;  /* 0x08201f0049007f89 */ /* 0x000ee200000e0000 */
[----:B0-----:R-:W-:Y:S01]  /*19160*/  IMAD.IADD R124, R74, 0x1, R189 ;  /* 0x000000014a7c7824 */ /* 0x001fe200078e02bd */
[----:B------:R-:W-:-:S04]  /*19170*/  I2FP.F32.S32 R189, R189 ;  /* 0x000000bd00bd7245 */ /* 0x000fc80000201400 */
[----:B------:R-:W-:Y:S01]  /*19180*/  I2FP.F32.S32 R124, R124 ;  /* 0x0000007c007c7245 */ /* 0x000fe20000201400 */
[----:B-1----:R-:W-:Y:S01]  /*19190*/  FADD.FTZ R128, R187, -R72 ;  /* 0x80000048bb807221 */ /* 0x002fe20000010000 */
[----:B------:R-:W-:-:S04]  /*191a0*/  FMUL.FTZ R191, R72, R189 ;  /* 0x000000bd48bf7220 */ /* 0x000fc80000410000 */
[----:B------:R-:W0:Y:S01]  /*191b0*/  MUFU.RCP R124, R124 ;  /* 0x0000007c007c7308 */ /* 0x000e220000001000 */
[----:B------:R-:W-:Y:S01]  /*191c0*/  FMUL.FTZ R185, R128, R128 ;  /* 0x0000008080b97220 */ /* 0x000fe20000410000 */
[----:B------:R-:W-:-:S03]  /*191d0*/  FFMA.FTZ R191, R126, R187, R191 ;  /* 0x000000bb7ebf7223 */ /* 0x000fc600000100bf */
[----:B------:R-:W-:Y:S01]  /*191e0*/  FMUL.FTZ R185, R126, R185 ;  /* 0x000000b97eb97220 */ /* 0x000fe20000410000 */
[----:B---3--:R-:W-:Y:S02]  /*191f0*/  FADD.FTZ R73, R73, R0 ;  /* 0x0000000049497221 */ /* 0x008fe40000010000 */
[----:B------:R-:W1:Y:S01]  /*19200*/  LDC R0, c[0x0][0x2d8] ;  /* 0x0000b600ff007b82 */ /* 0x000e620000000800 */
[----:B------:R-:W-:Y:S01]  /*19210*/  FMUL.FTZ R185, R185, R189 ;  /* 0x000000bdb9b97220 */ /* 0x000fe20000410000 */
[----:B0-----:R-:W-:-:S03]  /*19220*/  FMUL.FTZ R191, R124, R191 ;  /* 0x000000bf7cbf7220 */ /* 0x001fc60000410000 */
[----:B------:R-:W-:-:S03]  /*19230*/  FFMA.FTZ R185, R124, R185, R73 ;  /* 0x000000b97cb97223 */ /* 0x000fc60000010049 */
[----:B------:R-:W0:Y:S01]  /*19240*/  @!P0 LDC.64 R72, c[0x0][0x250] ;  /* 0x00009400ff488b82 */ /* 0x000e220000000a00 */
[----:B------:R-:W3:Y:S04]  /*19250*/  SHFL.IDX PT, R191, R191, RZ, 0x1f ;  /* 0x00001fffbfbf7589 */ /* 0x000ee800000e0000 */
[----:B------:R-:W1:Y:S01]  /*19260*/  SHFL.IDX PT, R185, R185, RZ, 0x1f ;  /* 0x00001fffb9b97589 */ /* 0x000e6200000e0000 */
[----:B0-----:R-:W-:-:S04]  /*19270*/  @!P0 IMAD.WIDE R72, R98, 0x4, R72 ;  /* 0x0000000462488825 */ /* 0x001fc800078e0248 */
[C---:B---3--:R-:W-:Y:S01]  /*19280*/  FMUL.FTZ R74, R191.reuse, R191 ;  /* 0x000000bfbf4a7220 */ /* 0x048fe20000410000 */
[----:B------:R-:W-:Y:S01]  /*19290*/  FSEL R124, R191, RZ, !P1 ;  /* 0x000000ffbf7c7208 */ /* 0x000fe20004800000 */
[----:B------:R0:W-:Y:S01]  /*192a0*/  @!P0 STG.E desc[UR4][R72.64], R191 ;  /* 0x000000bf48008986 */ /* 0x0001e2000c101904 */
[----:B-1----:R-:W-:Y:S02]  /*192b0*/  FFMA.FTZ R0, R185, UR14, R0 ;  /* 0x0000000eb9007c23 */ /* 0x002fe40008010000 */
[----:B------:R-:W-:Y:S02]  /*192c0*/  FSEL R187, R74, RZ, P1 ;  /* 0x000000ff4abb7208 */ /* 0x000fe40000800000 */
[----:B------:R-:W1:Y:S03]  /*192d0*/  @!P0 LDC.64 R74, c[0x0][0x258] ;  /* 0x00009600ff4a8b82 */ /* 0x000e660000000a00 */
[----:B------:R-:W-:-:S06]  /*192e0*/  FADD.FTZ R0, R0, R187 ;  /* 0x000000bb00007221 */ /* 0x000fcc0000010000 */
[----:B------:R-:W3:Y:S01]  /*192f0*/  MUFU.RSQ R0, R0 ;  /* 0x0000000000007308 */ /* 0x000ee20000001400 */
[----:B-1----:R-:W-:-:S05]  /*19300*/  @!P0 IMAD.WIDE R74, R98, 0x4, R74 ;  /* 0x00000004624a8825 */ /* 0x002fca00078e024a */
[----:B---3--:R0:W-:Y:S01]  /*19310*/  @!P0 STG.E desc[UR4][R74.64], R0 ;  /* 0x000000004a008986 */ /* 0x0081e2000c101904 */
[----:B------:R-:W-:Y:S05]  /*19320*/  @!P6 BRA `(.L_x_7796) ;  /* 0x000000000080e947 */ /* 0x000fea0003800000 */
[--C-:B0-----:R-:W-:Y:S01]  /*19330*/  FADD.FTZ R73, R133, -R124.reuse ;  /* 0x8000007c85497221 */ /* 0x101fe20000010000 */
[--C-:B------:R-:W-:Y:S01]  /*19340*/  FADD.FTZ R75, R135, -R124.reuse ;  /* 0x8000007c874b7221 */ /* 0x100fe20000010000 */
[----:B------:R-:W0:Y:S01]  /*19350*/  LDC.64 R184, c[0x0][0x2b8] ;  /* 0x0000ae00ffb87b82 */ /* 0x000e220000000a00 */
[--C-:B------:R-:W-:Y:S01]  /*19360*/  FADD.FTZ R187, R165, -R124.reuse ;  /* 0x8000007ca5bb7221 */ /* 0x100fe20000010000 */
[C---:B------:R-:W-:Y:S01]  /*19370*/  FMUL.FTZ R73, R0.reuse, R73 ;  /* 0x0000004900497220 */ /* 0x040fe20000410000 */
[----:B------:R-:W-:Y:S01]  /*19380*/  FMUL.FTZ R74, R0, R75 ;  /* 0x0000004b004a7220 */ /* 0x000fe20000410000 */
[--C-:B------:R-:W-:Y:S01]  /*19390*/  FADD.FTZ R75, R151, -R124.reuse ;  /* 0x8000007c974b7221 */ /* 0x100fe20000010000 */
[----:B------:R-:W-:Y:S01]  /*193a0*/  FADD.FTZ R189, R181, -R124 ;  /* 0x8000007cb5bd7221 */ /* 0x000fe20000010000 */
[----:B-----5:R-:W-:Y:S01]  /*193b0*/  FFMA.FTZ R72, R12, R73, R4 ;  /* 0x000000490c487223 */ /* 0x020fe20000010004 */
[----:B------:R-:W-:Y:S01]  /*193c0*/  FFMA.FTZ R73, R13, R74, R5 ;  /* 0x0000004a0d497223 */ /* 0x000fe20000010005 */
[C---:B------:R-:W-:Y:S01]  /*193d0*/  FMUL.FTZ R74, R0.reuse, R75 ;  /* 0x0000004b004a7220 */ /* 0x040fe20000410000 */
[--C-:B------:R-:W-:Y:S01]  /*193e0*/  FADD.FTZ R75, R167, -R124.reuse ;  /* 0x8000007ca74b7221 */ /* 0x100fe20000010000 */
[--C-:B------:R-:W-:Y:S01]  /*193f0*/  FADD.FTZ R191, R183, -R124.reuse ;  /* 0x8000007cb7bf7221 */ /* 0x100fe20000010000 */
[C---:B------:R-:W-:Y:S01]  /*19400*/  FMUL.FTZ R187, R0.reuse, R187 ;  /* 0x000000bb00bb7220 */ /* 0x040fe20000410000 */
[----:B------:R-:W-:Y:S01]  /*19410*/  F2FP.BF16.F32.PACK_AB R72, R73, R72 ;  /* 0x000000484948723e */ /* 0x000fe200000010ff */
        /* <DEDUP_REMOVED lines=11> */
[C---:B0-----:R-:W-:Y:S01]  /*194d0*/  IMAD.WIDE.U32 R184, R84.reuse, 0x10, R184 ;  /* 0x0000001054b87825 */ /* 0x041fe200078e00b8 */
[----:B------:R-:W-:-:S02]  /*194e0*/  IADD3 R84, R84, 0x100, RZ ;  /* 0x0000010054547810 */ /* 0x000fc40007ffe0ff */
[----:B------:R-:W-:Y:S02]  /*194f0*/  F2FP.BF16.F32.PACK_AB R73, R74, R73 ;  /* 0x000000494a49723e */ /* 0x000fe400000010ff */
[----:B------:R-:W-:Y:S02]  /*19500*/  F2FP.BF16.F32.PACK_AB R74, R126, R187 ;  /* 0x000000bb7e4a723e */ /* 0x000fe400000010ff */
[----:B------:R-:W-:-:S05]  /*19510*/  F2FP.BF16.F32.PACK_AB R75, R128, R75 ;  /* 0x0000004b804b723e */ /* 0x000fca00000010ff */
[----:B------:R1:W-:Y:S02]  /*19520*/  STG.E.128 desc[UR4][R184.64], R72 ;  /* 0x00000048b8007986 */ /* 0x0003e4000c101d04 */
.L_x_7796:
[----:B------:R-:W-:Y:S05]  /*19530*/  BSYNC B0 ;  /* 0x0000000000007941 */ /* 0x000fea0003800000 */
.L_x_7795:
[----:B------:R-:W-:Y:S01]  /*19540*/  LOP3.LUT P0, RZ, R134, 0x100, RZ, 0xc0, !PT ;  /* 0x0000010086ff7812 */ /* 0x000fe2000780c0ff */
[----:B------:R-:W-:-:S12]  /*19550*/  BSSY B0, `(.L_x_7797) ;  /* 0x0000022000007945 */ /* 0x000fd80003800000 */
[----:B------:R-:W-:Y:S05]  /*19560*/  @!P0 BRA `(.L_x_7798) ;  /* 0x0000000000808947 */ /* 0x000fea0003800000 */
[--C-:B01----:R-:W-:Y:S01]  /*19570*/  FADD.FTZ R73, R121, -R124.reuse ;  /* 0x8000007c79497221 */ /* 0x103fe20000010000 */
        /* <DEDUP_REMOVED lines=25> */
[----:B0-----:R-:W-:-:S02]  /*19710*/  IMAD.WIDE.U32 R184, R84, 0x10, R184 ;  /* 0x0000001054b87825 */ /* 0x001fc400078e00b8 */
[----:B------:R-:W-:Y:S02]  /*19720*/  F2FP.BF16.F32.PACK_AB R73, R74, R73 ;  /* 0x000000494a49723e */ /* 0x000fe400000010ff */
[----:B------:R-:W-:Y:S01]  /*19730*/  F2FP.BF16.F32.PACK_AB R74, R126, R187 ;  /* 0x000000bb7e4a723e */ /* 0x000fe200000010ff */
[----:B------:R-:W-:Y:S01]  /*19740*/  VIADD R84, R84, 0x100 ;  /* 0x0000010054547836 */ /* 0x000fe20000000000 */
[----:B------:R-:W-:-:S05]  /*19750*/  F2FP.BF16.F32.PACK_AB R75, R128, R75 ;  /* 0x0000004b804b723e */ /* 0x000fca00000010ff */
[----:B------:R3:W-:Y:S02]  /*19760*/  STG.E.128 desc[UR4][R184.64], R72 ;  /* 0x00000048b8007986 */ /* 0x0007e4000c101d04 */
.L_x_7798:
[----:B------:R-:W-:Y:S05]  /*19770*/  BSYNC B0 ;  /* 0x0000000000007941 */ /* 0x000fea0003800000 */
.L_x_7797:
[----:B------:R-:W-:Y:S01]  /*19780*/  LOP3.LUT P0, RZ, R134, 0x80, RZ, 0xc0, !PT ;  /* 0x0000008086ff7812 */ /* 0x000fe2000780c0ff */
[----:B------:R-:W-:-:S12]  /*19790*/  BSSY B0, `(.L_x_7799) ;  /* 0x0000022000007945 */ /* 0x000fd80003800000 */
[----:B------:R-:W-:Y:S05]  /*197a0*/  @!P0 BRA `(.L_x_7800) ;  /* 0x0000000000808947 */ /* 0x000fea0003800000 */
[--C-:B01-3--:R-:W-:Y:S01]  /*197b0*/  FADD.FTZ R73, R125, -R124.reuse ;  /* 0x8000007c7d497221 */ /* 0x10bfe20000010000 */
        /* <DEDUP_REMOVED lines=31> */
.L_x_7800:
[----:B------:R-:W-:Y:S05]  /*199b0*/  BSYNC B0 ;  /* 0x0000000000007941 */ /* 0x000fea0003800000 */
.L_x_7799:
[----:B------:R-:W-:Y:S01]  /*199c0*/  LOP3.LUT P0, RZ, R134, 0x40, RZ, 0xc0, !PT ;  /* 0x0000004086ff7812 */ /* 0x000fe2000780c0ff */
[----:B------:R-:W-:-:S12]  /*199d0*/  BSSY B0, `(.L_x_7801) ;  /* 0x0000021000007945 */ /* 0x000fd80003800000 */
[----:B------:R-:W-:Y:S05]  /*199e0*/  @!P0 BRA `(.L_x_7802) ;  /* 0x00000000007c8947 */ /* 0x000fea0003800000 */
[--C-:B-1-34-:R-:W-:Y:S01]  /*199f0*/  FADD.FTZ R185, R177, -R124.reuse ;  /* 0x8000007cb1b97221 */ /* 0x11afe20000010000 */
[--C-:B------:R-:W-:Y:S01]  /*19a00*/  FADD.FTZ R197, R179, -R124.reuse ;  /* 0x8000007cb3c57221 */ /* 0x100fe20000010000 */
[--C-:B0-----:R-:W-:Y:S01]  /*19a10*/  FADD.FTZ R75, R131, -R124.reuse ;  /* 0x8000007c834b7221 */ /* 0x101fe20000010000 */
[--C-:B------:R-:W-:Y:S01]  /*19a20*/  FADD.FTZ R73, R129, -R124.reuse ;  /* 0x8000007c81497221 */ /* 0x100fe20000010000 */
[C---:B------:R-:W-:Y:S01]  /*19a30*/  FMUL.FTZ R195, R0.reuse, R185 ;  /* 0x000000b900c37220 */ /* 0x040fe20000410000 */
[C---:B------:R-:W-:Y:S01]  /*19a40*/  FMUL.FTZ R72, R0.reuse, R197 ;  /* 0x000000c500487220 */ /* 0x040fe20000410000 */
[----:B------:R-:W0:Y:S01]  /*19a50*/  LDC.64 R184, c[0x0][0x2b8] ;  /* 0x0000ae00ffb87b82 */ /* 0x000e220000000a00 */
[--C-:B------:R-:W-:Y:S01]  /*19a60*/  FADD.FTZ R187, R145, -R124.reuse ;  /* 0x8000007c91bb7221 */ /* 0x100fe20000010000 */
[--C-:B------:R-:W-:Y:S01]  /*19a70*/  FADD.FTZ R189, R147, -R124.reuse ;  /* 0x8000007c93bd7221 */ /* 0x100fe20000010000 */
[--C-:B------:R-:W-:Y:S01]  /*19a80*/  FADD.FTZ R191, R161, -R124.reuse ;  /* 0x8000007ca1bf7221 */ /* 0x100fe20000010000 */
[----:B------:R-:W-:Y:S01]  /*19a90*/  FMUL.FTZ R74, R0, R75 ;  /* 0x0000004b004a7220 */ /* 0x000fe20000410000 */
[----:B------:R-:W-:Y:S01]  /*19aa0*/  FADD.FTZ R193, R163, -R124 ;  /* 0x8000007ca3c17221 */ /* 0x000fe20000010000 */
[----:B-----5:R-:W-:Y:S01]  /*19ab0*/  FFMA.FTZ R75, R66, R195, R58 ;  /* 0x000000c3424b7223 */ /* 0x020fe2000001003a */
[----:B------:R-:W-:Y:S01]  /*19ac0*/  FFMA.FTZ R72, R67, R72, R59 ;  /* 0x0000004843487223 */ /* 0x000fe2000001003b */
        /* <DEDUP_REMOVED lines=11> */
[----:B------:R-:W-:-:S03]  /*19b80*/  FFMA.FTZ R187, R61, R74, R53 ;  /* 0x0000004a3dbb7223 */ /* 0x000fc60000010035 */
[----:B------:R-:W-:Y:S02]  /*19b90*/  F2FP.BF16.F32.PACK_AB R74, R0, R191 ;  /* 0x000000bf004a723e */ /* 0x000fe400000010ff */
[----:B------:R-:W-:Y:S01]  /*19ba0*/  F2FP.BF16.F32.PACK_AB R73, R124, R73 ;  /* 0x000000497c49723e */ /* 0x000fe200000010ff */
[----:B0-----:R-:W-:Y:S01]  /*19bb0*/  IMAD.WIDE.U32 R184, R84, 0x10, R184 ;  /* 0x0000001054b87825 */ /* 0x001fe200078e00b8 */
[----:B------:R-:W-:-:S05]  /*19bc0*/  F2FP.BF16.F32.PACK_AB R72, R187, R72 ;  /* 0x00000048bb48723e */ /* 0x000fca00000010ff */
[----:B------:R0:W-:Y:S02]  /*19bd0*/  STG.E.128 desc[UR4][R184.64], R72 ;  /* 0x00000048b8007986 */ /* 0x0001e4000c101d04 */
.L_x_7802:
[----:B------:R-:W-:Y:S05]  /*19be0*/  BSYNC B0 ;  /* 0x0000000000007941 */ /* 0x000fea0003800000 */
.L_x_7801:
[----:B------:R-:W-:Y:S02]  /*19bf0*/  IADD3 R98, R98, UR16, RZ ;  /* 0x0000001062627c10 */ /* 0x000fe4000fffe0ff */
[----:B0-----:R-:W-:Y:S02]  /*19c00*/  SEL R0, RZ, 0x1, P3 ;  /* 0x00000001ff007807 */ /* 0x001fe40001800000 */
[----:B------:R-:W-:-:S13]  /*19c10*/  ISETP.GE.AND P0, PT, R98, UR17, PT ;  /* 0x0000001162007c0c */ /* 0x000fda000bf06270 */
[----:B------:R-:W-:Y:S05]  /*19c20*/  @!P0 BRA `(.L_x_7803) ;  /* 0xfffffe7000488947 */ /* 0x000fea000383ffff */
[----:B------:R-:W-:Y:S05]  /*19c30*/  EXIT ;  /* 0x000000000000794d */ /* 0x000fea0003800000 */
.L_x_7794:
[----:B------:R-:W-:Y:S01]  /*19c40*/  HFMA2.MMA R191, -RZ, RZ, 0, 1.847743988037109375e-06 ;  /* 0x0000001fffbf7435 */ /* 0x000fe200000001ff */
[----:B------:R-:W-:Y:S02]  /*19c50*/  IMAD.MOV.U32 R189, RZ, RZ, R124 ;  /* 0x000000ffffbd7224 */ /* 0x000fe400078e007c */
[----:B------:R-:W-:Y:S02]  /*19c60*/  IMAD.MOV.U32 R132, RZ, RZ, 0x1 ;  /* 0x00000001ff847424 */ /* 0x000fe400078e00ff */
[----:B------:R-:W-:-:S07]  /*19c70*/  IMAD.MOV.U32 R130, RZ, RZ, -0x1 ;  /* 0xffffffffff827424 */ /* 0x000fce00078e00ff */
[----:B--2-45:R-:W-:Y:S05]  /*19c80*/  WARPSYNC.COLLECTIVE R130, `(.L_x_7804) ;  /* 0x0000000082087348 */ /* 0x034fea0003c00000 */
[----:B------:R0:W1:Y:S02]  /*19c90*/  SHFL.BFLY P5, R187, R189, R132, R191 ;  /* 0x0c000084bdbb7389 */ /* 0x00006400000a00bf */
[----:B012-45:R-:W-:Y:S01]  /*19ca0*/  ENDCOLLECTIVE ;  /* 0x000000000000791b */ /* 0x037fe20003800000 */
.L_x_7804:
[----:B------:R-:W-:Y:S02]  /*19cb0*/  IMAD.MOV.U32 R132, RZ, RZ, 0x2 ;  /* 0x00000002ff847424 */ /* 0x000fe400078e00ff */
[----:B------:R-:W-:-:S04]  /*19cc0*/  IMAD.MOV.U32 R73, RZ, RZ, R187 ;  /* 0x000000ffff497224 */ /* 0x000fc800078e00bb */
[----:B------:R-:W-:-:S05]  /*19cd0*/  FADD.FTZ R73, R124, R73 ;  /* 0x000000497c497221 */ /* 0x000fca0000010000 */
[----:B------:R-:W-:-:S07]  /*19ce0*/  MOV R189, R73 ;  /* 0x0000004900bd7202 */ /* 0x000fce0000000f00 */
[----:B------:R-:W-:Y:S05]  /*19cf0*/  WARPSYNC.COLLECTIVE R130, `(.L_x_7805) ;  /* 0x0000000082087348 */ /* 0x000fea0003c00000 */
[----:B------:R0:W1:Y:S02]  /*19d00*/  SHFL.BFLY P5, R187, R189, R132, R191 ;  /* 0x0c000084bdbb7389 */ /* 0x00006400000a00bf */
[----:B01----:R-:W-:Y:S01]  /*19d10*/  ENDCOLLECTIVE ;  /* 0x000000000000791b */ /* 0x003fe20003800000 */
.L_x_7805:
[----:B------:R-:W-:Y:S01]  /*19d20*/  HFMA2.MMA R132, -RZ, RZ, 0, 2.384185791015625e-07 ;  /* 0x00000004ff847435 */ /* 0x000fe200000001ff */
[----:B------:R-:W-:-:S05]  /*19d30*/  MOV R0, R187 ;  /* 0x000000bb00007202 */ /* 0x000fca0000000f00 */
[----:B------:R-:W-:-:S04]  /*19d40*/  FADD.FTZ R126, R73, R0 ;  /* 0x00000000497e7221 */ /* 0x000fc80000010000 */
[----:B------:R-:W-:-:S07]  /*19d50*/  IMAD.MOV.U32 R189, RZ, RZ, R126 ;  /* 0x000000ffffbd7224 */ /* 0x000fce00078e007e */
[----:B------:R-:W-:Y:S05]  /*19d60*/  WARPSYNC.COLLECTIVE R130, `(.L_x_7806) ;  /* 0x0000000082087348 */ /* 0x000fea0003c00000 */
[----:B------:R0:W1:Y:S02]  /*19d70*/  SHFL.BFLY P5, R187, R189, R132, R191 ;  /* 0x0c000084bdbb7389 */ /* 0x00006400000a00bf */
[----:B01----:R-:W-:Y:S01]  /*19d80*/  ENDCOLLECTIVE ;  /* 0x000000000000791b */ /* 0x003fe20003800000 */
.L_x_7806:
[----:B------:R-:W-:Y:S02]  /*19d90*/  IMAD.MOV.U32 R132, RZ, RZ, 0x8 ;  /* 0x00000008ff847424 */ /* 0x000fe400078e00ff */
[----:B------:R-:W-:-:S04]  /*19da0*/  IMAD.MOV.U32 R185, RZ, RZ, R187 ;  /* 0x000000ffffb97224 */ /* 0x000fc800078e00bb */
[----:B------:R-:W-:-:S05]  /*19db0*/  FADD.FTZ R185, R126, R185 ;  /* 0x000000b97eb97221 */ /* 0x000fca0000010000 */
[----:B------:R-:W-:-:S07]  /*19dc0*/  MOV R189, R185 ;  /* 0x000000b900bd7202 */ /* 0x000fce0000000f00 */
[----:B------:R-:W-:Y:S05]  /*19dd0*/  WARPSYNC.COLLECTIVE R130, `(.L_x_7807) ;  /* 0x0000000082087348 */ /* 0x000fea0003c00000 */
[----:B------:R0:W1:Y:S02]  /*19de0*/  SHFL.BFLY P5, R187, R189, R132, R191 ;  /* 0x0c000084bdbb7389 */ /* 0x00006400000a00bf */
[----:B01----:R-:W-:Y:S01]  /*19df0*/  ENDCOLLECTIVE ;  /* 0x000000000000791b */ /* 0x003fe20003800000 */
.L_x_7807:
[----:B------:R-:W-:Y:S01]  /*19e00*/  HFMA2.MMA R132, -RZ, RZ, 0, 9.5367431640625e-07 ;  /* 0x00000010ff847435 */ /* 0x000fe200000001ff */
[----:B------:R-:W-:-:S05]  /*19e10*/  MOV R0, R187 ;  /* 0x000000bb00007202 */ /* 0x000fca0000000f00 */
[----:B------:R-:W-:-:S04]  /*19e20*/  FADD.FTZ R128, R185, R0 ;  /* 0x00000000b9807221 */ /* 0x000fc80000010000 */
[----:B------:R-:W-:-:S07]  /*19e30*/  IMAD.MOV.U32 R189, RZ, RZ, R128 ;  /* 0x000000ffffbd7224 */ /* 0x000fce00078e0080 */
[----:B------:R-:W-:Y:S05]  /*19e40*/  WARPSYNC.COLLECTIVE R130, `(.L_x_7808) ;  /* 0x0000000082087348 */ /* 0x000fea0003c00000 */
[----:B------:R0:W1:Y:S02]  /*19e50*/  SHFL.BFLY P5, R187, R189, R132, R191 ;  /* 0x0c000084bdbb7389 */ /* 0x00006400000a00bf */
[----:B01----:R-:W-:Y:S01]  /*19e60*/  ENDCOLLECTIVE ;  /* 0x000000000000791b */ /* 0x003fe20003800000 */
.L_x_7808:
[----:B------:R-:W-:Y:S01]  /*19e70*/  MOV R132, 0x1 ;  /* 0x0000000100847802 */ /* 0x000fe20000000f00 */
        /* <DEDUP_REMOVED lines=71> */
.L_x_7809:
[----:B------:R-:W-:Y:S02]  /*1a2f0*/  IMAD.MOV.U32 R132, RZ, RZ, 0x2 ;  /* 0x00000002ff847424 */ /* 0x000fe400078e00ff */
[----:B------:R-:W-:-:S04]  /*1a300*/  IMAD.MOV.U32 R73, RZ, RZ, R187 ;  /* 0x000000ffff497224 */ /* 0x000fc800078e00bb */
[----:B------:R-:W-:-:S05]  /*1a310*/  FADD.FTZ R73, R0, R73 ;  /* 0x0000004900497221 */ /* 0x000fca0000010000 */
[----:B------:R-:W-:-:S07]  /*1a320*/  MOV R189, R73 ;  /* 0x0000004900bd7202 */ /* 0x000fce0000000f00 */
[----:B------:R-:W-:Y:S05]  /*1a330*/  WARPSYNC.COLLECTIVE R130, `(.L_x_7810) ;  /* 0x0000000082087348 */ /* 0x000fea0003c00000 */
[----:B------:R0:W1:Y:S02]  /*1a340*/  SHFL.BFLY P5, R187, R189, R132, R191 ;  /* 0x0c000084bdbb7389 */ /* 0x00006400000a00bf */
[----:B01----:R-:W-:Y:S01]  /*1a350*/  ENDCOLLECTIVE ;  /* 0x000000000000791b */ /* 0x003fe20003800000 */
.L_x_7810:
[----:B------:R-:W-:Y:S01]  /*1a360*/  HFMA2.MMA R132, -RZ, RZ, 0, 2.384185791015625e-07 ;  /* 0x00000004ff847435 */ /* 0x000fe200000001ff */
[----:B------:R-:W-:-:S05]  /*1a370*/  MOV R124, R187 ;  /* 0x000000bb007c7202 */ /* 0x000fca0000000f00 */
[----:B------:R-:W-:-:S04]  /*1a380*/  FADD.FTZ R124, R73, R124 ;  /* 0x0000007c497c7221 */ /* 0x000fc80000010000 */
[----:B------:R-:W-:-:S07]  /*1a390*/  IMAD.MOV.U32 R189, RZ, RZ, R124 ;  /* 0x000000ffffbd7224 */ /* 0x000fce00078e007c */
[----:B------:R-:W-:Y:S05]  /*1a3a0*/  WARPSYNC.COLLECTIVE R130, `(.L_x_7811) ;  /* 0x0000000082087348 */ /* 0x000fea0003c00000 */
[----:B------:R0:W1:Y:S02]  /*1a3b0*/  SHFL.BFLY P5, R187, R189, R132, R191 ;  /* 0x0c000084bdbb7389 */ /* 0x00006400000a00bf */
[----:B01----:R-:W-:Y:S01]  /*1a3c0*/  ENDCOLLECTIVE ;  /* 0x000000000000791b */ /* 0x003fe20003800000 */
.L_x_7811:
[----:B------:R-:W-:Y:S02]  /*1a3d0*/  IMAD.MOV.U32 R132, RZ, RZ, 0x8 ;  /* 0x00000008ff847424 */ /* 0x000fe400078e00ff */
[----:B------:R-:W-:-:S04]  /*1a3e0*/  IMAD.MOV.U32 R185, RZ, RZ, R187 ;  /* 0x000000ffffb97224 */ /* 0x000fc800078e00bb */
[----:B------:R-:W-:-:S05]  /*1a3f0*/  FADD.FTZ R185, R124, R185 ;  /* 0x000000b97cb97221 */ /* 0x000fca0000010000 */
[----:B------:R-:W-:-:S07]  /*1a400*/  MOV R189, R185 ;  /* 0x000000b900bd7202 */ /* 0x000fce0000000f00 */
[----:B------:R-:W-:Y:S05]  /*1a410*/  WARPSYNC.COLLECTIVE R130, `(.L_x_7812) ;  /* 0x0000000082087348 */ /* 0x000fea0003c00000 */
[----:B------:R0:W1:Y:S02]  /*1a420*/  SHFL.BFLY P5, R187, R189, R132, R191 ;  /* 0x0c000084bdbb7389 */ /* 0x00006400000a00bf */
[----:B01----:R-:W-:Y:S01]  /*1a430*/  ENDCOLLECTIVE ;  /* 0x000000000000791b */ /* 0x003fe20003800000 */
.L_x_7812:
[----:B------:R-:W-:Y:S01]  /*1a440*/  HFMA2.MMA R132, -RZ, RZ, 0, 9.5367431640625e-07 ;  /* 0x00000010ff847435 */ /* 0x000fe200000001ff */
[----:B------:R-:W-:-:S05]  /*1a450*/  MOV R126, R187 ;  /* 0x000000bb007e7202 */ /* 0x000fca0000000f00 */
[----:B------:R-:W-:-:S04]  /*1a460*/  FADD.FTZ R126, R185, R126 ;  /* 0x0000007eb97e7221 */ /* 0x000fc80000010000 */
[----:B------:R-:W-:-:S07]  /*1a470*/  IMAD.MOV.U32 R189, RZ, RZ, R126 ;  /* 0x000000ffffbd7224 */ /* 0x000fce00078e007e */
[----:B------:R-:W-:Y:S05]  /*1a480*/  WARPSYNC.COLLECTIVE R130, `(.L_x_7813) ;  /* 0x0000000082087348 */ /* 0x000fea0003c00000 */
[----:B------:R0:W1:Y:S02]  /*1a490*/  SHFL.BFLY P5, R187, R189, R132, R191 ;  /* 0x0c000084bdbb7389 */ /* 0x00006400000a00bf */
[----:B01----:R-:W-:Y:S01]  /*1a4a0*/  ENDCOLLECTIVE ;  /* 0x000000000000791b */ /* 0x003fe20003800000 */
.L_x_7813:
[----:B------:R-:W-:Y:S05]  /*1a4b0*/  BRA `(.L_x_7814) ;  /* 0xffffffe800387947 */ /* 0x000fea000383ffff */
.L_x_7815:
        /* <DEDUP_REMOVED lines=12> */
.L_x_27042:


//--------------------- .text._ZN10layer_norm31ln_parallel_residual_fwd_kernelINS_13Kernel_traitsIf13__nv_bfloat16S2_S2_fjLj8192ELj1ELj1ELj8ELj16ENS_18Kernel_traits_baseILj8192EfS2_S2_S2_fjLj256EEEEELb1ELb1ELb1EEEvNS_9FwdParamsE --------------------------
	.section	.text._ZN10layer_norm31ln_parallel_residual_fwd_kernelINS_13Kernel_traitsIf13__nv_bfloat16S2_S2_fjLj8192ELj1ELj1ELj8ELj16ENS_18Kernel_traits_baseILj8192EfS2_S2_S2_fjLj256EEEEELb1ELb1ELb1EEEvNS_9FwdParamsE,"ax",@progbits
	.align	128
        .global         _ZN10layer_norm31ln_parallel_residual_fwd_kernelINS_13Kernel_traitsIf13__nv_bfloat16S2_S2_fjLj8192ELj1ELj1ELj8ELj16ENS_18Kernel_traits_baseILj8192EfS2_S2_S2_fjLj256EEEEELb1ELb1ELb1EEEvNS_9FwdParamsE
        .type           _ZN10layer_norm31ln_parallel_residual_fwd_kernelINS_13Kernel_traitsIf13__nv_bfloat16S2_S2_fjLj8192ELj1ELj1ELj8ELj16ENS_18Kernel_traits_baseILj8192EfS2_S2_S2_fjLj256EEEEELb1ELb1ELb1EEEvNS_9FwdParamsE,@function
        .size           _ZN10layer_norm31ln_parallel_residual_fwd_kernelINS_13Kernel_traitsIf13__nv_bfloat16S2_S2_fjLj8192ELj1ELj1ELj8ELj16ENS_18Kernel_traits_baseILj8192EfS2_S2_S2_fjLj256EEEEELb1ELb1ELb1EEEvNS_9FwdParamsE,(.L_x_27043 - _ZN10layer_norm31ln_parallel_residual_fwd_kernelINS_13Kernel_traitsIf13__nv_bfloat16S2_S2_fjLj8192ELj1ELj1ELj8ELj16ENS_18Kernel_traits_baseILj8192EfS2_S2_S2_fjLj256EEEEELb1ELb1ELb1EEEvNS_9FwdParamsE)
        .other          _ZN10layer_norm31ln_parallel_residual_fwd_kernelINS_13Kernel_traitsIf13__nv_bfloat16S2_S2_fjLj8192ELj1ELj1ELj8ELj16ENS_18Kernel_traits_baseILj8192EfS2_S2_S2_fjLj256EEEEELb1ELb1ELb1EEEvNS_9FwdParamsE,@"STO_CUDA_ENTRY STV_DEFAULT"
_ZN10layer_norm31ln_parallel_residual_fwd_kernelINS_13Kernel_traitsIf13__nv_bfloat16S2_S2_fjLj8192ELj1ELj1ELj8ELj16ENS_18Kernel_traits_baseILj8192EfS2_S2_S2_fjLj256EEEEELb1ELb1ELb1EEEvNS_9FwdParamsE:
.text._ZN10layer_norm31ln_parallel_residual_fwd_kernelINS_13Kernel_traitsIf13__nv_bfloat16S2_S2_fjLj8192ELj1ELj1ELj8ELj16ENS_18Kernel_traits_baseILj8192EfS2_S2_S2_fjLj256EEEEELb1ELb1ELb1EEEvNS_9FwdParamsE:
[----:B------:R-:W-:Y:S01]  /*0000*/  LDC R1, c[0x0][0x28] ;  /* 0x00000a00ff017b82 */ /* 0x000fe20000000800 */
[----:B------:R-:W0:Y:S01]  /*0010*/  S2R R88, SR_TID.X ;  /* 0x0000000000587919 */ /* 0x000e220000002100 */
[----:B------:R-:W-:Y:S01]  /*0020*/  ULDC.64 UR6, c[0x0][0x2e0] ;  /* 0x0000b80000067ab9 */ /* 0x000fe20000000a00 */
[----:B------:R-:W-:Y:S01]  /*0030*/  ULDC.U8 UR4, c[0x0][0x2f4] ;  /* 0x0000bd0000047ab9 */ /* 0x000fe20000000000 */
[----:B------:R-:W-:Y:S01]  /*0040*/  MOV R2, UR6 ;  /* 0x0000000600027c02 */ /* 0x000fe20008000f00 */
[----:B------:R-:W-:Y:S01]  /*0050*/  IMAD.U32 R3, RZ, RZ, UR7 ;  /* 0x00000007ff037e24 */ /* 0x000fe2000f8e00ff */
[----:B------:R-:W-:Y:S01]  /*0060*/  ULDC.64 UR6, c[0x0][0x2c8] ;  /* 0x0000b20000067ab9 */ /* 0x000fe20000000a00 */
[----:B------:R-:W-:Y:S02]  /*0070*/  ISETP.NE.AND P1, PT, RZ, UR4, PT ;  /* 0x00000004ff007c0c */ /* 0x000fe4000bf25270 */
[----:B------:R-:W-:Y:S02]  /*0080*/  CS2R R64, SRZ ;  /* 0x0000000000407805 */ /* 0x000fe4000001ff00 */
        /* <DEDUP_REMOVED lines=17> */
[----:B------:R-:W-:Y:S01]  /*01a0*/  ULDC.64 UR4, c[0x0][0x208] ;  /* 0x0000820000047ab9 */ /* 0x000fe20000000a00 */
[----:B------:R-:W1:Y:S01]  /*01b0*/  LDC R130, c[0x0][0x2e8] ;  /* 0x0000ba00ff827b82 */ /* 0x000e620000000800 */
[----:B------:R-:W5:Y:S01]  /*01c0*/  @P1 LDG.E.64 R2, desc[UR4][R2.64] ;  /* 0x0000000402021981 */ /* 0x000f62000c1e1b00 */
[----:B------:R-:W-:Y:S01]  /*01d0*/  ULDC.64 UR8, c[0x0][0x260] ;  /* 0x0000980000087ab9 */ /* 0x000fe20000000a00 */
[----:B0-----:R-:W-:-:S05]  /*01e0*/  IMAD.SHL.U32 R0, R88, 0x20, RZ ;  /* 0x0000002058007824 */ /* 0x001fca00078e00ff */
[----:B------:R-:W0:Y:S01]  /*01f0*/  LDC R131, c[0x0][0x2ec] ;  /* 0x0000bb00ff837b82 */ /* 0x000e220000000800 */
[----:B------:R-:W-:-:S04]  /*0200*/  LOP3.LUT R0, R0, 0x1fe0, RZ, 0xc0, !PT ;  /* 0x00001fe000007812 */ /* 0x000fc800078ec0ff */
[----:B------:R-:W-:-:S04]  /*0210*/  IADD3 R4, P3, R0, UR6, RZ ;  /* 0x0000000600047c10 */ /* 0x000fc8000ff7e0ff */
[----:B------:R-:W-:Y:S01]  /*0220*/  IADD3.X R5, RZ, UR7, RZ, P3, !PT ;  /* 0x00000007ff057c10 */ /* 0x000fe20009ffe4ff */
[----:B------:R-:W2:Y:S01]  /*0230*/  S2UR UR6, SR_CTAID.X ;  /* 0x00000000000679c3 */ /* 0x000ea20000002500 */
[----:B-1----:R-:W-:-:S03]  /*0240*/  @P1 IMAD.MOV.U32 R6, RZ, RZ, R130 ;  /* 0x000000ffff061224 */ /* 0x002fc600078e0082 */
[----:B------:R-:W5:Y:S01]  /*0250*/  @P0 LDG.E.128 R64, desc[UR4][R4.64] ;  /* 0x0000000404400981 */ /* 0x000f62000c1e1d00 */
[----:B0-----:R-:W-:-:S03]  /*0260*/  @P1 IMAD.MOV.U32 R7, RZ, RZ, R131 ;  /* 0x000000ffff071224 */ /* 0x001fc600078e0083 */
[----:B------:R-:W5:Y:S01]  /*0270*/  @P0 LDG.E.128 R60, desc[UR4][R4.64+0x10] ;  /* 0x00001004043c0981 */ /* 0x000f62000c1e1d00 */
[----:B------:R-:W-:Y:S01]  /*0280*/  IADD3 R70, P2, R0, UR8, RZ ;  /* 0x0000000800467c10 */ /* 0x000fe2000ff5e0ff */
[----:B------:R-:W-:Y:S02]  /*0290*/  ULDC UR7, c[0x0][0x214] ;  /* 0x0000850000077ab9 */ /* 0x000fe40000000800 */
[----:B------:R-:W5:Y:S04]  /*02a0*/  @P0 LDG.E.128 R56, desc[UR4][R4.64+0x2000] ;  /* 0x0020000404380981 */ /* 0x000f68000c1e1d00 */
[----:B------:R-:W5:Y:S04]  /*02b0*/  @P0 LDG.E.128 R52, desc[UR4][R4.64+0x2010] ;  /* 0x0020100404340981 */ /* 0x000f68000c1e1d00 */
[----:B------:R-:W5:Y:S04]  /*02c0*/  @P0 LDG.E.128 R48, desc[UR4][R4.64+0x4000] ;  /* 0x0040000404300981 */ /* 0x000f68000c1e1d00 */
[----:B------:R-:W5:Y:S04]  /*02d0*/  @P0 LDG.E.128 R44, desc[UR4][R4.64+0x4010] ;  /* 0x00401004042c0981 */ /* 0x000f68000c1e1d00 */
[----:B------:R-:W5:Y:S04]  /*02e0*/  @P0 LDG.E.128 R40, desc[UR4][R4.64+0x6000] ;  /* 0x0060000404280981 */ /* 0x000f68000c1e1d00 */
[----:B------:R-:W5:Y:S04]  /*02f0*/  @P0 LDG.E.128 R36, desc[UR4][R4.64+0x6010] ;  /* 0x0060100404240981 */ /* 0x000f68000c1e1d00 */
[----:B------:R0:W5:Y:S01]  /*0300*/  @P1 LDG.E.64 R68, desc[UR4][R6.64] ;  /* 0x0000000406441981 */ /* 0x000162000c1e1b00 */
[----:B--2---:R-:W-:Y:S01]  /*0310*/  LEA.HI R89, R88, UR6, RZ, 0x18 ;  /* 0x0000000658597c11 */ /* 0x004fe2000f8fc0ff */
[----:B0-----:R-:W0:Y:S01]  /*0320*/  LDC R7, c[0x0][RZ] ;  /* 0x00000000ff077b82 */ /* 0x001e220000000800 */
[----:B------:R-:W-:-:S02]  /*0330*/  IMAD.X R71, RZ, RZ, UR9, P2 ;  /* 0x00000009ff477e24 */ /* 0x000fc400090e06ff */
[----:B------:R-:W-:Y:S01]  /*0340*/  ISETP.GE.AND P2, PT, R89, UR7, PT ;  /* 0x0000000759007c0c */ /* 0x000fe2000bf46270 */
[----:B0-----:R-:W-:-:S12]  /*0350*/  IMAD R110, R7, UR6, R88 ;  /* 0x00000006076e7c24 */ /* 0x001fd8000f8e0258 */
[----:B------:R-:W-:Y:S05]  /*0360*/  @P2 EXIT ;  /* 0x000000000000294d */ /* 0x000fea0003800000 */
[----:B------:R-:W0:Y:S01]  /*0370*/  @P1 LDC R73, c[0x0][0x2f0] ;  /* 0x0000bc00ff491b82 */ /* 0x000e220000000800 */
[----:B------:R-:W5:Y:S02]  /*0380*/  LDG.E.128 R32, desc[UR4][R70.64] ;  /* 0x0000000446207981 */ /* 0x000f64000c1e1d00 */
[----:B-----5:R-:W-:Y:S01]  /*0390*/  IADD3 R90, R3, -0x4498517b, RZ ;  /* 0xbb67ae85035a7810 */ /* 0x020fe20007ffe0ff */
[----:B------:R-:W-:Y:S01]  /*03a0*/  VIADD R91, R2, 0x9e3779b9 ;  /* 0x9e3779b9025b7836 */ /* 0x000fe20000000000 */
[----:B------:R-:W5:Y:S04]  /*03b0*/  LDG.E.128 R28, desc[UR4][R70.64+0x10] ;  /* 0x00001004461c7981 */ /* 0x000f68000c1e1d00 */
[----:B------:R-:W5:Y:S04]  /*03c0*/  LDG.E.128 R24, desc[UR4][R70.64+0x2000] ;  /* 0x0020000446187981 */ /* 0x000f68000c1e1d00 */
[----:B------:R-:W5:Y:S04]  /*03d0*/  LDG.E.128 R20, desc[UR4][R70.64+0x2010] ;  /* 0x0020100446147981 */ /* 0x000f68000c1e1d00 */
[----:B------:R-:W5:Y:S04]  /*03e0*/  LDG.E.128 R16, desc[UR4][R70.64+0x4000] ;  /* 0x0040000446107981 */ /* 0x000f68000c1e1d00 */
[----:B------:R-:W5:Y:S04]  /*03f0*/  LDG.E.128 R12, desc[UR4][R70.64+0x4010] ;  /* 0x00401004460c7981 */ /* 0x000f68000c1e1d00 */
[----:B------:R-:W5:Y:S01]  /*0400*/  LDG.E.128 R8, desc[UR4][R70.64+0x6000] ;  /* 0x0060000446087981 */ /* 0x000f62000c1e1d00 */
[----:B0-----:R-:W-:-:S03]  /*0410*/  @P1 IADD3 R130, P0, R68, R73, RZ ;  /* 0x0000004944821210 */ /* 0x001fc60007f1e0ff */
[----:B------:R0:W5:Y:S01]  /*0420*/  LDG.E.128 R4, desc[UR4][R70.64+0x6010] ;  /* 0x0060100446047981 */ /* 0x000162000c1e1d00 */
[----:B------:R-:W-:Y:S01]  /*0430*/  IMAD.WIDE.U32 R72, R110, -0x326172a9, RZ ;  /* 0xcd9e8d576e487825 */ /* 0x000fe200078e00ff */
[C---:B------:R-:W-:Y:S01]  /*0440*/  IADD3 R93, R3.reuse, 0x76cf5d0a, RZ ;  /* 0x76cf5d0a035d7810 */ /* 0x040fe20007ffe0ff */
[----:B------:R-:W-:Y:S01]  /*0450*/  ULDC.64 UR6, c[0x0][0x228] ;  /* 0x00008a0000067ab9 */ /* 0x000fe20000000a00 */
[C---:B------:R-:W-:Y:S01]  /*0460*/  IADD3 R96, R2.reuse, 0x78dde6e4, RZ ;  /* 0x78dde6e402607810 */ /* 0x040fe20007ffe0ff */
[----:B------:R-:W-:Y:S01]  /*0470*/  @P1 IMAD.X R131, RZ, RZ, R69, P0 ;  /* 0x000000ffff831224 */ /* 0x000fe200000e0645 */
[C---:B------:R-:W-:Y:S01]  /*0480*/  IADD3 R99, R2.reuse, 0x1715609d, RZ ;  /* 0x1715609d02637810 */ /* 0x040fe20007ffe0ff */
[----:B------:R-:W-:Y:S01]  /*0490*/  VIADD R92, R2, 0x3c6ef372 ;  /* 0x3c6ef372025c7836 */ /* 0x000fe20000000000 */
[C---:B------:R-:W-:Y:S01]  /*04a0*/  IADD3 R102, R3.reuse, 0x1fd5c5a3, RZ ;  /* 0x1fd5c5a303667810 */ /* 0x040fe20007ffe0ff */
[C---:B------:R-:W-:Y:S01]  /*04b0*/  VIADD R94, R3.reuse, 0x32370b8f ;  /* 0x32370b8f035e7836 */ /* 0x040fe20000000000 */
[--C-:B------:R-:W-:Y:S01]  /*04c0*/  SHF.R.U64 R111, R130, 0x2, R131.reuse ;  /* 0x00000002826f7819 */ /* 0x100fe20000001283 */
[----:B------:R-:W-:Y:S01]  /*04d0*/  VIADD R95, R2, 0xdaa66d2b ;  /* 0xdaa66d2b025f7836 */ /* 0x000fe20000000000 */
[----:B------:R-:W-:Y:S01]  /*04e0*/  SHF.R.U32.HI R113, RZ, 0x2, R131 ;  /* 0x00000002ff717819 */ /* 0x000fe20000011683 */
[C---:B------:R-:W-:Y:S01]  /*04f0*/  VIADD R97, R3.reuse, 0xed9eba14 ;  /* 0xed9eba1403617836 */ /* 0x040fe20000000000 */
[----:B------:R-:W-:Y:S01]  /*0500*/  IADD3 R105, R3, -0x24c28bd8, RZ ;  /* 0xdb3d742803697810 */ /* 0x000fe20007ffe0ff */
[----:B------:R-:W-:Y:S01]  /*0510*/  IMAD.WIDE.U32 R68, R111, -0x2daee0ad, RZ ;  /* 0xd2511f536f447825 */ /* 0x000fe200078e00ff */
[----:B------:R-:W-:Y:S01]  /*0520*/  LOP3.LUT R0, R73, R113, R2, 0x96, !PT ;  /* 0x0000007149007212 */ /* 0x000fe200078e9602 */
[----:B------:R-:W-:Y:S01]  /*0530*/  ULDC UR10, c[0x0][0x290] ;  /* 0x0000a400000a7ab9 */ /* 0x000fe20000000800 */
[----:B------:R-:W-:Y:S01]  /*0540*/  ISETP.NE.U32.AND P0, PT, RZ, UR6, PT ;  /* 0x00000006ff007c0c */ /* 0x000fe2000bf05070 */
[----:B------:R-:W-:Y:S01]  /*0550*/  VIADD R98, R3, 0xa9066899 ;  /* 0xa906689903627836 */ /* 0x000fe20000000000 */
[----:B------:R-:W-:Y:S01]  /*0560*/  LOP3.LUT R74, R69, R3, RZ, 0x3c, !PT ;  /* 0x00000003454a7212 */ /* 0x000fe200078e3cff */
[----:B0-----:R-:W-:Y:S01]  /*0570*/  IMAD.WIDE.U32 R70, R0, -0x2daee0ad, RZ ;  /* 0xd2511f5300467825 */ /* 0x001fe200078e00ff */
[----:B------:R-:W-:Y:S01]  /*0580*/  ULDC.U8 UR6, c[0x0][0x2a0] ;  /* 0x0000a80000067ab9 */ /* 0x000fe20000000000 */
[----:B------:R-:W-:Y:S01]  /*0590*/  LOP3.LUT R136, R136, 0xffffffbf, RZ, 0xc0, !PT ;  /* 0xffffffbf88887812 */ /* 0x000fe200078ec0ff */
[----:B------:R-:W-:Y:S01]  /*05a0*/  ULDC.64 UR16, c[0x0][0x228] ;  /* 0x00008a0000107ab9 */ /* 0x000fe20000000a00 */
[----:B------:R-:W-:Y:S01]  /*05b0*/  IMAD.WIDE.U32 R74, R74, -0x326172a9, RZ ;  /* 0xcd9e8d574a4a7825 */ /* 0x000fe200078e00ff */
[----:B------:R-:W-:Y:S01]  /*05c0*/  LOP3.LUT R73, R71, R68, R90, 0x96, !PT ;  /* 0x0000004447497212 */ /* 0x000fe200078e965a */
[----:B------:R-:W-:Y:S01]  /*05d0*/  ULDC.64 UR8, c[0x0][0x230] ;  /* 0x00008c0000087ab9 */ /* 0x000fe20000000a00 */
[----:B------:R-:W-:Y:S01]  /*05e0*/  ISETP.NE.AND P1, PT, RZ, UR6, PT ;  /* 0x00000006ff007c0c */ /* 0x000fe2000bf25270 */
[----:B------:R-:W-:Y:S01]  /*05f0*/  VIADD R100, R2, 0xb54cda56 ;  /* 0xb54cda5602647836 */ /* 0x000fe20000000000 */
[----:B------:R-:W-:Y:S01]  /*0600*/  LOP3.LUT R68, R75, R91, R72, 0x96, !PT ;  /* 0x0000005b4b447212 */ /* 0x000fe200078e9648 */
        /* <DEDUP_REMOVED lines=11> */
[----:B------:R-:W-:Y:S01]  /*06c0*/  @P1 LOP3.LUT R136, R136, 0x40, RZ, 0xfc, !PT ;  /* 0x0000004088881812 */ /* 0x000fe200078efcff */
[----:B------:R-:W-:-:S02]  /*06d0*/  ULDC UR7, c[0x0][0x218] ;  /* 0x0000860000077ab9 */ /* 0x000fc40000000800 */
        /* <DEDUP_REMOVED lines=22> */
[----:B------:R-:W-:Y:S01]  /*0840*/  IMAD.MOV.U32 R115, RZ, RZ, RZ ;  /* 0x000000ffff737224 */ /* 0x000fe200078e00ff */
[----:B------:R-:W-:Y:S01]  /*0850*/  LOP3.LUT R72, R75, R72, R103, 0x96, !PT ;  /* 0x000000484b487212 */ /* 0x000fe200078e9667 */
[----:B------:R-:W-:-:S04]  /*0860*/  IMAD.HI.U32 R69, R68, -0x326172a9, RZ ;  /* 0xcd9e8d5744457827 */ /* 0x000fc800078e00ff */
[----:B------:R-:W-:Y:S01]  /*0870*/  IMAD.HI.U32 R0, R72, -0x2daee0ad, RZ ;  /* 0xd2511f5348007827 */ /* 0x000fe200078e00ff */
[----:B------:R-:W-:-:S03]  /*0880*/  LOP3.LUT R74, R69, R74, R104, 0x96, !PT ;  /* 0x0000004a454a7212 */ /* 0x000fc600078e9668 */
[----:B------:R-:W-:Y:S01]  /*0890*/  IMAD R69, R72, -0x2daee0ad, RZ ;  /* 0xd2511f5348457824 */ /* 0x000fe200078e02ff */
[----:B------:R-:W-:Y:S01]  /*08a0*/  LOP3.LUT R70, R0, R70, R105, 0x96, !PT ;  /* 0x0000004600467212 */ /* 0x000fe200078e9669 */
[----:B------:R-:W-:Y:S02]  /*08b0*/  IMAD R0, R68, -0x326172a9, RZ ;  /* 0xcd9e8d5744007824 */ /* 0x000fe400078e02ff */
[----:B------:R-:W-:-:S04]  /*08c0*/  IMAD.HI.U32 R108, R74, -0x2daee0ad, RZ ;  /* 0xd2511f534a6c7827 */ /* 0x000fc800078e00ff */
[----:B------:R-:W-:Y:S01]  /*08d0*/  IMAD.HI.U32 R109, R70, -0x326172a9, RZ ;  /* 0xcd9e8d57466d7827 */ /* 0x000fe200078e00ff */
[----:B------:R-:W-:-:S03]  /*08e0*/  LOP3.LUT R108, R108, R69, R106, 0x96, !PT ;  /* 0x000000456c6c7212 */ /* 0x000fc600078e966a */
[----:B------:R-:W-:Y:S01]  /*08f0*/  IMAD R114, R74, -0x2daee0ad, RZ ;  /* 0xd2511f534a727824 */ /* 0x000fe200078e02ff */
[----:B------:R-:W-:Y:S01]  /*0900*/  LOP3.LUT R109, R109, R0, R107, 0x96, !PT ;  /* 0x000000006d6d7212 */ /* 0x000fe200078e966b */
[----:B------:R-:W-:Y:S01]  /*0910*/  HFMA2.MMA R0, -RZ, RZ, 0, 5.9604644775390625e-08 ;  /* 0x00000001ff007435 */ /* 0x000fe200000001ff */
[----:B------:R-:W-:-:S10]  /*0920*/  IMAD R120, R70, -0x326172a9, RZ ;  /* 0xcd9e8d5746787824 */ /* 0x000fd400078e02ff */
.L_x_8333:
        /* <DEDUP_REMOVED lines=27> */
.L_x_7817:
[----:B------:R-:W-:-:S07]  /*0ae0*/  MOV R129, R120 ;  /* 0x0000007800817202 */ /* 0x000fce0000000f00 */
.L_x_7818:
[----:B------:R-:W-:Y:S05]  /*0af0*/  BSYNC B0 ;  /* 0x0000000000007941 */ /* 0x000fea0003800000 */
.L_x_7816:
        /* <DEDUP_REMOVED lines=16> */
.L_x_7822:
[----:B------:R-:W-:Y:S05]  /*0c00*/  BSYNC B1 ;  /* 0x0000000000017941 */ /* 0x000fea0003800000 */
.L_x_7821:
        /* <DEDUP_REMOVED lines=44> */
.L_x_7820:
[----:B------:R-:W-:Y:S05]  /*0ed0*/  BSYNC B0 ;  /* 0x0000000000007941 */ /* 0x000fea0003800000 */
.L_x_7819:
        /* <DEDUP_REMOVED lines=21> */
.L_x_7823:
        /* <DEDUP_REMOVED lines=12> */
.L_x_7826:
[----:B------:R-:W-:-:S07]  /*10f0*/  IMAD.MOV.U32 R129, RZ, RZ, R120 ;  /* 0x000000ffff817224 */ /* 0x000fce00078e0078 */
.L_x_7827:
[----:B------:R-:W-:Y:S05]  /*1100*/  BSYNC B0 ;  /* 0x0000000000007941 */ /* 0x000fea0003800000 */
.L_x_7825:
        /* <DEDUP_REMOVED lines=16> */
.L_x_7831:
[----:B------:R-:W-:Y:S05]  /*1210*/  BSYNC B1 ;  /* 0x0000000000017941 */ /* 0x000fea0003800000 */
.L_x_7830:
        /* <DEDUP_REMOVED lines=44> */
.L_x_7829:
[----:B------:R-:W-:Y:S05]  /*14e0*/  BSYNC B0 ;  /* 0x0000000000007941 */ /* 0x000fea0003800000 */
.L_x_7828:
        /* <DEDUP_REMOVED lines=10> */
.L_x_7824:
        /* <DEDUP_REMOVED lines=12> */
.L_x_7833:
[----:B------:R-:W-:-:S07]  /*1650*/  IMAD.MOV.U32 R87, RZ, RZ, R120 ;  /* 0x000000ffff577224 */ /* 0x000fce00078e0078 */
.L_x_7834:
[----:B------:R-:W-:Y:S05]  /*1660*/  BSYNC B0 ;  /* 0x0000000000007941 */ /* 0x000fea0003800000 */
.L_x_7832:
        /* <DEDUP_REMOVED lines=16> */
.L_x_7838:
[----:B------:R-:W-:Y:S05]  /*1770*/  BSYNC B1 ;  /* 0x0000000000017941 */ /* 0x000fea0003800000 */
.L_x_7837:
        /* <DEDUP_REMOVED lines=44> */
.L_x_7836:
[----:B------:R-:W-:Y:S05]  /*1a40*/  BSYNC B0 ;  /* 0x0000000000007941 */ /* 0x000fea0003800000 */
.L_x_7835:
        /* <DEDUP_REMOVED lines=16> */
.L_x_7839:
        /* <DEDUP_REMOVED lines=12> */
.L_x_7842:
[----:B------:R-:W-:-:S07]  /*1c10*/  IMAD.MOV.U32 R122, RZ, RZ, R120 ;  /* 0x000000ffff7a7224 */ /* 0x000fce00078e0078 */
.L_x_7843:
[----:B------:R-:W-:Y:S05]  /*1c20*/  BSYNC B0 ;  /* 0x0000000000007941 */ /* 0x000fea0003800000 */
.L_x_7841:
        /* <DEDUP_REMOVED lines=16> */
.L_x_7847:
[----:B------:R-:W-:Y:S05]  /*1d30*/  BSYNC B1 ;  /* 0x0000000000017941 */ /* 0x000fea0003800000 */
.L_x_7846:
        /* <DEDUP_REMOVED lines=44> */
.L_x_7845:
[----:B------:R-:W-:Y:S05]  /*2000*/  BSYNC B0 ;  /* 0x0000000000007941 */ /* 0x000fea0003800000 */
.L_x_7844:
        /* <DEDUP_REMOVED lines=12> */
.L_x_7840:
        /* <DEDUP_REMOVED lines=12> */
.L_x_7849:
[----:B------:R-:W-:-:S07]  /*2190*/  IMAD.MOV.U32 R129, RZ, RZ, R120 ;  /* 0x000000ffff817224 */ /* 0x000fce00078e0078 */
.L_x_7850:
[----:B------:R-:W-:Y:S05]  /*21a0*/  BSYNC B0 ;  /* 0x0000000000007941 */ /* 0x000fea0003800000 */
.L_x_7848:
        /* <DEDUP_REMOVED lines=16> */
.L_x_7854:
[----:B------:R-:W-:Y:S05]  /*22b0*/  BSYNC B1 ;  /* 0x0000000000017941 */ /* 0x000fea0003800000 */
.L_x_7853:
        /* <DEDUP_REMOVED lines=44> */
.L_x_7852:
[----:B------:R-:W-:Y:S05]  /*2580*/  BSYNC B0 ;  /* 0x0000000000007941 */ /* 0x000fea0003800000 */
.L_x_7851:
        /* <DEDUP_REMOVED lines=16> */
.L_x_7855:
        /* <DEDUP_REMOVED lines=12> */
.L_x_7858:
[----:B------:R-:W-:-:S07]  /*2750*/  IMAD.MOV.U32 R123, RZ, RZ, R120 ;  /* 0x000000ffff7b7224 */ /* 0x000fce00078e0078 */
.L_x_7859:
[----:B------:R-:W-:Y:S05]  /*2760*/  BSYNC B0 ;  /* 0x0000000000007941 */ /* 0x000fea0003800000 */
.L_x_7857:
        /* <DEDUP_REMOVED lines=16> */
.L_x_7863:
[----:B------:R-:W-:Y:S05]  /*2870*/  BSYNC B1 ;  /* 0x0000000000017941 */ /* 0x000fea0003800000 */
.L_x_7862:
        /* <DEDUP_REMOVED lines=44> */
.L_x_7861:
[----:B------:R-:W-:Y:S05]  /*2b40*/  BSYNC B0 ;  /* 0x0000000000007941 */ /* 0x000fea0003800000 */
.L_x_7860:
        /* <DEDUP_REMOVED lines=10> */
.L_x_7856:
        /* <DEDUP_REMOVED lines=12> */
.L_x_7865:
[----:B------:R-:W-:-:S07]  /*2cb0*/  IMAD.MOV.U32 R129, RZ, RZ, R120 ;  /* 0x000000ffff817224 */ /* 0x000fce00078e0078 */
.L_x_7866:
[----:B------:R-:W-:Y:S05]  /*2cc0*/  BSYNC B0 ;  /* 0x0000000000007941 */ /* 0x000fea0003800000 */
.L_x_7864:
        /* <DEDUP_REMOVED lines=16> */
.L_x_7870:
[----:B------:R-:W-:Y:S05]  /*2dd0*/  BSYNC B1 ;  /* 0x0000000000017941 */ /* 0x000fea0003800000 */
.L_x_7869:
        /* <DEDUP_REMOVED lines=44> */
.L_x_7868:
[----:B------:R-:W-:Y:S05]  /*30a0*/  BSYNC B0 ;  /* 0x0000000000007941 */ /* 0x000fea0003800000 */
.L_x_7867:
        /* <DEDUP_REMOVED lines=16> */
.L_x_7871:
        /* <DEDUP_REMOVED lines=12> */
.L_x_7874:
[----:B------:R-:W-:-:S07]  /*3270*/  IMAD.MOV.U32 R124, RZ, RZ, R120 ;  /* 0x000000ffff7c7224 */ /* 0x000fce00078e0078 */
.L_x_7875:
[----:B------:R-:W-:Y:S05]  /*3280*/  BSYNC B0 ;  /* 0x0000000000007941 */ /* 0x000fea0003800000 */
.L_x_7873:
        /* <DEDUP_REMOVED lines=16> */
.L_x_7879:
[----:B------:R-:W-:Y:S05]  /*3390*/  BSYNC B1 ;  /* 0x0000000000017941 */ /* 0x000fea0003800000 */
.L_x_7878:
        /* <DEDUP_REMOVED lines=44> */
.L_x_7877:
[----:B------:R-:W-:Y:S05]  /*3660*/  BSYNC B0 ;  /* 0x0000000000007941 */ /* 0x000fea0003800000 */
.L_x_7876:
        /* <DEDUP_REMOVED lines=12> */
.L_x_7872:
        /* <DEDUP_REMOVED lines=12> */
.L_x_7881:
[----:B------:R-:W-:-:S07]  /*37f0*/  IMAD.MOV.U32 R130, RZ, RZ, R120 ;  /* 0x000000ffff827224 */ /* 0x000fce00078e0078 */
.L_x_7882:
[----:B------:R-:W-:Y:S05]  /*3800*/  BSYNC B0 ;  /* 0x0000000000007941 */ /* 0x000fea0003800000 */
.L_x_7880:
        /* <DEDUP_REMOVED lines=16> */
.L_x_7886:
[----:B------:R-:W-:Y:S05]  /*3910*/  BSYNC B1 ;  /* 0x0000000000017941 */ /* 0x000fea0003800000 */
.L_x_7885:
        /* <DEDUP_REMOVED lines=44> */
.L_x_7884:
[----:B------:R-:W-:Y:S05]  /*3be0*/  BSYNC B0 ;  /* 0x0000000000007941 */ /* 0x000fea0003800000 */
.L_x_7883:
        /* <DEDUP_REMOVED lines=16> */
.L_x_7887:
        /* <DEDUP_REMOVED lines=12> */
.L_x_7890:
[----:B------:R-:W-:-:S07]  /*3db0*/  IMAD.MOV.U32 R125, RZ, RZ, R120 ;  /* 0x000000ffff7d7224 */ /* 0x000fce00078e0078 */
.L_x_7891:
[----:B------:R-:W-:Y:S05]  /*3dc0*/  BSYNC B0 ;  /* 0x0000000000007941 */ /* 0x000fea0003800000 */
.L_x_7889:
        /* <DEDUP_REMOVED lines=16> */
.L_x_7895:
[----:B------:R-:W-:Y:S05]  /*3ed0*/  BSYNC B1 ;  /* 0x0000000000017941 */ /* 0x000fea0003800000 */
.L_x_7894:
        /* <DEDUP_REMOVED lines=44> */
.L_x_7893:
[----:B------:R-:W-:Y:S05]  /*41a0*/  BSYNC B0 ;  /* 0x0000000000007941 */ /* 0x000fea0003800000 */
.L_x_7892:
        /* <DEDUP_REMOVED lines=10> */
.L_x_7888:
        /* <DEDUP_REMOVED lines=12> */
.L_x_7897:
[----:B------:R-:W-:-:S07]  /*4310*/  IMAD.MOV.U32 R130, RZ, RZ, R120 ;  /* 0x000000ffff827224 */ /* 0x000fce00078e0078 */
.L_x_7898:
[----:B------:R-:W-:Y:S05]  /*4320*/  BSYNC B0 ;  /* 0x0000000000007941 */ /* 0x000fea0003800000 */
.L_x_7896:
        /* <DEDUP_REMOVED lines=16> */
.L_x_7902:
[----:B------:R-:W-:Y:S05]  /*4430*/  BSYNC B1 ;  /* 0x0000000000017941 */ /* 0x000fea0003800000 */
.L_x_7901:
        /* <DEDUP_REMOVED lines=44> */
.L_x_7900:
[----:B------:R-:W-:Y:S05]  /*4700*/  BSYNC B0 ;  /* 0x0000000000007941 */ /* 0x000fea0003800000 */
.L_x_7899:
        /* <DEDUP_REMOVED lines=14> */
.L_x_7903:
        /* <DEDUP_REMOVED lines=12> */
.L_x_7906:
[----:B------:R-:W-:-:S07]  /*48b0*/  IMAD.MOV.U32 R74, RZ, RZ, R120 ;  /* 0x000000ffff4a7224 */ /* 0x000fce00078e0078 */
.L_x_7907:
[----:B------:R-:W-:Y:S05]  /*48c0*/  BSYNC B0 ;  /* 0x0000000000007941 */ /* 0x000fea0003800000 */
.L_x_7905:
        /* <DEDUP_REMOVED lines=16> */
.L_x_7911:
[----:B------:R-:W-:Y:S05]  /*49d0*/  BSYNC B1 ;  /* 0x0000000000017941 */ /* 0x000fea0003800000 */
.L_x_7910:
        /* <DEDUP_REMOVED lines=44> */
.L_x_7909:
[----:B------:R-:W-:Y:S05]  /*4ca0*/  BSYNC B0 ;  /* 0x0000000000007941 */ /* 0x000fea0003800000 */
.L_x_7908:
        /* <DEDUP_REMOVED lines=12> */
.L_x_7904:
        /* <DEDUP_REMOVED lines=12> */
.L_x_7913:
[----:B------:R-:W-:-:S07]  /*4e30*/  IMAD.MOV.U32 R74, RZ, RZ, R120 ;  /* 0x000000ffff4a7224 */ /* 0x000fce00078e0078 */
.L_x_7914:
[----:B------:R-:W-:Y:S05]  /*4e40*/  BSYNC B0 ;  /* 0x0000000000007941 */ /* 0x000fea0003800000 */
.L_x_7912:
        /* <DEDUP_REMOVED lines=16> */
.L_x_7918:
[----:B------:R-:W-:Y:S05]  /*4f50*/  BSYNC B1 ;  /* 0x0000000000017941 */ /* 0x000fea0003800000 */
.L_x_7917:
        /* <DEDUP_REMOVED lines=44> */
.L_x_7916:
[----:B------:R-:W-:Y:S05]  /*5220*/  BSYNC B0 ;  /* 0x0000000000007941 */ /* 0x000fea0003800000 */
.L_x_7915:
        /* <DEDUP_REMOVED lines=14> */
.L_x_7919:
        /* <DEDUP_REMOVED lines=12> */
.L_x_7922:
[----:B------:R-:W-:-:S07]  /*53d0*/  IMAD.MOV.U32 R74, RZ, RZ, R120 ;  /* 0x000000ffff4a7224 */ /* 0x000fce00078e0078 */
.L_x_7923:
[----:B------:R-:W-:Y:S05]  /*53e0*/  BSYNC B0 ;  /* 0x0000000000007941 */ /* 0x000fea0003800000 */
.L_x_7921:
        /* <DEDUP_REMOVED lines=16> */
.L_x_7927:
[----:B------:R-:W-:Y:S05]  /*54f0*/  BSYNC B1 ;  /* 0x0000000000017941 */ /* 0x000fea0003800000 */
.L_x_7926:
        /* <DEDUP_REMOVED lines=44> */
.L_x_7925:
[----:B------:R-:W-:Y:S05]  /*57c0*/  BSYNC B0 ;  /* 0x0000000000007941 */ /* 0x000fea0003800000 */
.L_x_7924:
        /* <DEDUP_REMOVED lines=10> */
.L_x_7920:
        /* <DEDUP_REMOVED lines=12> */
.L_x_7929:
[----:B------:R-:W-:-:S07]  /*5930*/  IMAD.MOV.U32 R74, RZ, RZ, R120 ;  /* 0x000000ffff4a7224 */ /* 0x000fce00078e0078 */
.L_x_7930:
[----:B------:R-:W-:Y:S05]  /*5940*/  BSYNC B0 ;  /* 0x0000000000007941 */ /* 0x000fea0003800000 */
.L_x_7928:
        /* <DEDUP_REMOVED lines=16> */
.L_x_7934:
[----:B------:R-:W-:Y:S05]  /*5a50*/  BSYNC B1 ;  /* 0x0000000000017941 */ /* 0x000fea0003800000 */
.L_x_7933:
        /* <DEDUP_REMOVED lines=44> */
.L_x_7932:
[----:B------:R-:W-:Y:S05]  /*5d20*/  BSYNC B0 ;  /* 0x0000000000007941 */ /* 0x000fea0003800000 */
.L_x_7931:
        /* <DEDUP_REMOVED lines=14> */
.L_x_7935:
        /* <DEDUP_REMOVED lines=12> */
.L_x_7938:
[----:B------:R-:W-:-:S07]  /*5ed0*/  IMAD.MOV.U32 R128, RZ, RZ, R120 ;  /* 0x000000ffff807224 */ /* 0x000fce00078e0078 */
.L_x_7939:
[----:B------:R-:W-:Y:S05]  /*5ee0*/  BSYNC B0 ;  /* 0x0000000000007941 */ /* 0x000fea0003800000 */
.L_x_7937:
        /* <DEDUP_REMOVED lines=18> */
.L_x_7943:
[----:B------:R-:W-:Y:S05]  /*6010*/  BSYNC B1 ;  /* 0x0000000000017941 */ /* 0x000fea0003800000 */
.L_x_7942:
        /* <DEDUP_REMOVED lines=44> */
.L_x_7941:
[----:B------:R-:W-:Y:S05]  /*62e0*/  BSYNC B0 ;  /* 0x0000000000007941 */ /* 0x000fea0003800000 */
.L_x_7940:
        /* <DEDUP_REMOVED lines=12> */
.L_x_7936:
        /* <DEDUP_REMOVED lines=24> */
[----:B------:R-:W-:Y:S01]  /*6530*/  SEL R155, RZ, 0x1, P6 ;  /* 0x00000001ff9b7807 */ /* 0x000fe20003000000 */
[----:B0-----:R-:W-:Y:S01]  /*6540*/  IMAD.WIDE.U32 R142, R85, 0x10, R78 ;  /* 0x00000010558e7825 */ /* 0x001fe200078e004e */
[----:B------:R-:W-:Y:S02]  /*6550*/  LOP3.LUT R132, R146, R72, R144, 0xfe, !PT ;  /* 0x0000004892847212 */ /* 0x000fe400078efe90 */
[----:B------:R-:W-:Y:S02]  /*6560*/  F2FP.BF16.F32.PACK_AB R74, R133, R135 ;  /* 0x00000087854a723e */ /* 0x000fe400000010ff */
[----:B------:R-:W-:-:S02]  /*6570*/  F2FP.BF16.F32.PACK_AB R73, R129, R131 ;  /* 0x000000838149723e */ /* 0x000fc400000010ff */
[----:B------:R-:W-:Y:S02]  /*6580*/  F2FP.BF16.F32.PACK_AB R72, R87, R83 ;  /* 0x000000535748723e */ /* 0x000fe400000010ff */
[----:B------:R-:W-:Y:S01]  /*6590*/  LOP3.LUT R153, R147, R153, R145, 0xfe, !PT ;  /* 0x0000009993997212 */ /* 0x000fe200078efe91 */
[C---:B--2---:R-:W-:Y:S01]  /*65a0*/  IMAD.WIDE.U32 R144, R85.reuse, 0x8, R76 ;  /* 0x0000000855907825 */ /* 0x044fe200078e004c */
[----:B------:R-:W-:Y:S01]  /*65b0*/  LOP3.LUT R152, R132, R155, RZ, 0xfc, !PT ;  /* 0x0000009b84987212 */ /* 0x000fe200078efcff */
[----:B------:R0:W-:Y:S01]  /*65c0*/  STG.E.128 desc[UR4][R142.64], R72 ;  /* 0x000000488e007986 */ /* 0x0001e2000c101d04 */
[----:B------:R-:W-:-:S03]  /*65d0*/  IADD3 R137, R85, 0x100, RZ ;  /* 0x0000010055897810 */ /* 0x000fc60007ffe0ff */
[----:B------:R0:W-:Y:S02]  /*65e0*/  STG.E.64 desc[UR4][R144.64], R152 ;  /* 0x0000009890007986 */ /* 0x0001e4000c101b04 */
[----:B------:R-:W-:-:S04]  /*65f0*/  IMAD.WIDE.U32 R146, R137, 0x10, R80 ;  /* 0x0000001089927825 */ /* 0x000fc800078e0050 */
[----:B-1----:R-:W-:-:S04]  /*6600*/  @P0 IMAD.WIDE.U32 R148, R137, 0x10, R148 ;  /* 0x0000001089940825 */ /* 0x002fc800078e0094 */
[----:B---3--:R-:W-:Y:S01]  /*6610*/  @P1 IMAD.WIDE.U32 R150, R137, 0x10, R150 ;  /* 0x0000001089961825 */ /* 0x008fe200078e0096 */
[----:B------:R-:W-:Y:S06]  /*6620*/  @!P0 BRA `(.L_x_7944) ;  /* 0x0000000000508947 */ /* 0x000fec0003800000 */
[----:B0-----:R-:W-:Y:S01]  /*6630*/  IMAD.U32 R73, R127, 0x10000, RZ ;  /* 0x000100007f497824 */ /* 0x001fe200078e00ff */
[----:B------:R-:W0:Y:S01]  /*6640*/  LDC.64 R144, c[0x0][0x248] ;  /* 0x00009200ff907b82 */ /* 0x000e220000000a00 */
[----:B------:R-:W-:Y:S02]  /*6650*/  LOP3.LUT R72, R128, 0xffff, RZ, 0xc0, !PT ;  /* 0x0000ffff80487812 */ /* 0x000fe400078ec0ff */
[----:B------:R-:W-:Y:S02]  /*6660*/  LOP3.LUT R74, R123, 0xff, RZ, 0xc0, !PT ;  /* 0x000000ff7b4a7812 */ /* 0x000fe400078ec0ff */
[----:B------:R-:W-:Y:S02]  /*6670*/  LOP3.LUT R75, R73, 0xff0000, RZ, 0xc0, !PT ;  /* 0x00ff0000494b7812 */ /* 0x000fe400078ec0ff */
[----:B------:R-:W-:Y:S02]  /*6680*/  PRMT R73, R126, 0x7104, RZ ;  /* 0x000071047e497816 */ /* 0x000fe400000000ff */
[----:B------:R-:W-:Y:S01]  /*6690*/  PRMT R132, R75, 0x4210, R72 ;  /* 0x000042104b847816 */ /* 0x000fe20000000048 */
[----:B------:R-:W-:Y:S01]  /*66a0*/  IMAD.WIDE.U32 R74, R74, 0x10000, RZ ;  /* 0x000100004a4a7825 */ /* 0x000fe200078e00ff */
[----:B------:R-:W-:-:S02]  /*66b0*/  LOP3.LUT R72, R124, 0xff, RZ, 0xc0, !PT ;  /* 0x000000ff7c487812 */ /* 0x000fc400078ec0ff */
[----:B------:R-:W-:Y:S02]  /*66c0*/  LOP3.LUT R142, R122, 0xff, RZ, 0xc0, !PT ;  /* 0x000000ff7a8e7812 */ /* 0x000fe400078ec0ff */
[----:B------:R-:W-:Y:S01]  /*66d0*/  LOP3.LUT R132, R132, 0xff00, R73, 0xf8, !PT ;  /* 0x0000ff0084847812 */ /* 0x000fe200078ef849 */
[----:B------:R-:W-:-:S03]  /*66e0*/  IMAD.WIDE.U32 R72, R72, 0x1000000, RZ ;  /* 0x0100000048487825 */ /* 0x000fc600078e00ff */
[----:B------:R-:W-:Y:S01]  /*66f0*/  LOP3.LUT R153, R132, 0xff, R125, 0xf8, !PT ;  /* 0x000000ff84997812 */ /* 0x000fe200078ef87d */
[----:B------:R-:W-:-:S03]  /*6700*/  IMAD.WIDE.U32 R142, R142, 0x100, RZ ;  /* 0x000001008e8e7825 */ /* 0x000fc600078e00ff */
[----:B------:R-:W-:Y:S02]  /*6710*/  LOP3.LUT R73, R75, R153, R73, 0xfe, !PT ;  /* 0x000000994b497212 */ /* 0x000fe400078efe49 */
[----:B------:R-:W-:Y:S02]  /*6720*/  LOP3.LUT R74, R142, R72, R74, 0xfe, !PT ;  /* 0x000000488e4a7212 */ /* 0x000fe400078efe4a */
[----:B------:R-:W-:Y:S01]  /*6730*/  LOP3.LUT R75, R73, R143, RZ, 0xfc, !PT ;  /* 0x0000008f494b7212 */ /* 0x000fe200078efcff */
[----:B0-----:R-:W-:Y:S01]  /*6740*/  IMAD.WIDE.U32 R72, R85, 0x8, R144 ;  /* 0x0000000855487825 */ /* 0x001fe200078e0090 */
[----:B------:R-:W-:-:S05]  /*6750*/  LOP3.LUT R74, R74, 0xff, R121, 0xf8, !PT ;  /* 0x000000ff4a4a7812 */ /* 0x000fca00078ef879 */
[----:B------:R1:W-:Y:S02]  /*6760*/  STG.E.64 desc[UR4][R72.64], R74 ;  /* 0x0000004a48007986 */ /* 0x0003e4000c101b04 */
.L_x_7944:
        /* <DEDUP_REMOVED lines=15> */
.L_x_7946:
[----:B------:R-:W-:-:S07]  /*6860*/  MOV R134, R120 ;  /* 0x0000007800867202 */ /* 0x000fce0000000f00 */
.L_x_7947:
[----:B------:R-:W-:Y:S05]  /*6870*/  BSYNC B0 ;  /* 0x0000000000007941 */ /* 0x000fea0003800000 */
.L_x_7945:
        /* <DEDUP_REMOVED lines=16> */
.L_x_7951:
[----:B------:R-:W-:Y:S05]  /*6980*/  BSYNC B1 ;  /* 0x0000000000017941 */ /* 0x000fea0003800000 */
.L_x_7950:
        /* <DEDUP_REMOVED lines=44> */
.L_x_7949:
[----:B------:R-:W-:Y:S05]  /*6c50*/  BSYNC B0 ;  /* 0x0000000000007941 */ /* 0x000fea0003800000 */
.L_x_7948:
        /* <DEDUP_REMOVED lines=16> */
.L_x_7952:
        /* <DEDUP_REMOVED lines=12> */
.L_x_7955:
[----:B------:R-:W-:-:S07]  /*6e20*/  IMAD.MOV.U32 R134, RZ, RZ, R120 ;  /* 0x000000ffff867224 */ /* 0x000fce00078e0078 */
.L_x_7956:
[----:B------:R-:W-:Y:S05]  /*6e30*/  BSYNC B0 ;  /* 0x0000000000007941 */ /* 0x000fea0003800000 */
.L_x_7954:
        /* <DEDUP_REMOVED lines=16> */
.L_x_7960:
[----:B------:R-:W-:Y:S05]  /*6f40*/  BSYNC B1 ;  /* 0x0000000000017941 */ /* 0x000fea0003800000 */
.L_x_7959:
        /* <DEDUP_REMOVED lines=43> */
.L_x_7958:
[----:B------:R-:W-:Y:S05]  /*7200*/  BSYNC B0 ;  /* 0x0000000000007941 */ /* 0x000fea0003800000 */
.L_x_7957:
        /* <DEDUP_REMOVED lines=10> */
.L_x_7953:
        /* <DEDUP_REMOVED lines=12> */
.L_x_7962:
[----:B------:R-:W-:-:S07]  /*7370*/  IMAD.MOV.U32 R134, RZ, RZ, R120 ;  /* 0x000000ffff867224 */ /* 0x000fce00078e0078 */
.L_x_7963:
[----:B------:R-:W-:Y:S05]  /*7380*/  BSYNC B0 ;  /* 0x0000000000007941 */ /* 0x000fea0003800000 */
.L_x_7961:
        /* <DEDUP_REMOVED lines=16> */
.L_x_7967:
[----:B------:R-:W-:Y:S05]  /*7490*/  BSYNC B1 ;  /* 0x0000000000017941 */ /* 0x000fea0003800000 */
.L_x_7966:
        /* <DEDUP_REMOVED lines=44> */
.L_x_7965:
[----:B------:R-:W-:Y:S05]  /*7760*/  BSYNC B0 ;  /* 0x0000000000007941 */ /* 0x000fea0003800000 */
.L_x_7964:
        /* <DEDUP_REMOVED lines=16> */
.L_x_7968:
        /* <DEDUP_REMOVED lines=12> */
.L_x_7971:
[----:B------:R-:W-:-:S07]  /*7930*/  MOV R122, R120 ;  /* 0x00000078007a7202 */ /* 0x000fce0000000f00 */
.L_x_7972:
[----:B------:R-:W-:Y:S05]  /*7940*/  BSYNC B0 ;  /* 0x0000000000007941 */ /* 0x000fea0003800000 */
.L_x_7970:
        /* <DEDUP_REMOVED lines=16> */
.L_x_7976:
[----:B------:R-:W-:Y:S05]  /*7a50*/  BSYNC B1 ;  /* 0x0000000000017941 */ /* 0x000fea0003800000 */
.L_x_7975:
        /* <DEDUP_REMOVED lines=44> */
.L_x_7974:
[----:B------:R-:W-:Y:S05]  /*7d20*/  BSYNC B0 ;  /* 0x0000000000007941 */ /* 0x000fea0003800000 */
.L_x_7973:
[----:B------:R-:W-:Y:S02]  /*7d30*/  I2FP.F32.U32 R147, R122 ;  /* 0x0000007a00937245 */ /* 0x000fe40000201000 */
[----:B------:R-:W-:-:S03]  /*7d40*/  PRMT R122, R116, 0x7632, R122 ;  /* 0x00007632747a7816 */ /* 0x000fc6000000007a */
[----:B------:R-:W-:Y:S02]  /*7d50*/  FFMA.FTZ R147, R147, R86, 1.1641532182693481445e-10 ;  /* 0x2f00000093937423 */ /* 0x000fe40000010056 */
[----:B------:R-:W-:Y:S01]  /*7d60*/  IMAD.U32 R149, R122, 0x10000, RZ ;  /* 0x000100007a957824 */ /* 0x000fe200078e00ff */
[----:B------:R-:W-:Y:S02]  /*7d70*/  @P1 PRMT R122, R68, 0x7632, R122 ;  /* 0x00007632447a1816 */ /* 0x000fe4000000007a */
[----:B------:R-:W-:Y:S01]  /*7d80*/  FSETP.GTU.FTZ.AND P3, PT, R147, R82, PT ;  /* 0x000000529300720b */ /* 0x000fe20003f7c000 */
[----:B------:R-:W-:Y:S01]  /*7d90*/  FMUL.FTZ R149, R149, R84 ;  /* 0x0000005495957220 */ /* 0x000fe20000410000 */
[----:B------:R-:W-:Y:S02]  /*7da0*/  @P1 SHF.L.U32 R132, R122, 0x10, RZ ;  /* 0x000000107a841819 */ /* 0x000fe400000006ff */
[----:B------:R-:W-:Y:S02]  /*7db0*/  SEL R122, RZ, 0x1, P3 ;  /* 0x00000001ff7a7807 */ /* 0x000fe40001800000 */
[----:B------:R-:W-:-:S05]  /*7dc0*/  FSEL R130, R149, RZ, !P3 ;  /* 0x000000ff95827208 */ /* 0x000fca0005800000 */
[----:B------:R-:W-:-:S04]  /*7dd0*/  FADD.FTZ R145, R145, R130 ;  /* 0x0000008291917221 */ /* 0x000fc80000010000 */
[----:B------:R-:W-:-:S07]  /*7de0*/  @P1 FADD.FTZ R145, R145, R132 ;  /* 0x0000008491911221 */ /* 0x000fce0000010000 */
.L_x_7969:
        /* <DEDUP_REMOVED lines=12> */
.L_x_7978:
[----:B------:R-:W-:-:S07]  /*7eb0*/  IMAD.MOV.U32 R132, RZ, RZ, R120 ;  /* 0x000000ffff847224 */ /* 0x000fce00078e0078 */
.L_x_7979:
[----:B------:R-:W-:Y:S05]  /*7ec0*/  BSYNC B0 ;  /* 0x0000000000007941 */ /* 0x000fea0003800000 */
.L_x_7977:
        /* <DEDUP_REMOVED lines=16> */
.L_x_7983:
[----:B------:R-:W-:Y:S05]  /*7fd0*/  BSYNC B1 ;  /* 0x0000000000017941 */ /* 0x000fea0003800000 */
.L_x_7982:
        /* <DEDUP_REMOVED lines=44> */
.L_x_7981:
[----:B------:R-:W-:Y:S05]  /*82a0*/  BSYNC B0 ;  /* 0x0000000000007941 */ /* 0x000fea0003800000 */
.L_x_7980:
        /* <DEDUP_REMOVED lines=16> */
.L_x_7984:
        /* <DEDUP_REMOVED lines=12> */
.L_x_7987:
[----:B------:R-:W-:-:S07]  /*8470*/  MOV R123, R120 ;  /* 0x00000078007b7202 */ /* 0x000fce0000000f00 */
.L_x_7988:
[----:B------:R-:W-:Y:S05]  /*8480*/  BSYNC B0 ;  /* 0x0000000000007941 */ /* 0x000fea0003800000 */
.L_x_7986:
        /* <DEDUP_REMOVED lines=16> */
.L_x_7992:
[----:B------:R-:W-:Y:S05]  /*8590*/  BSYNC B1 ;  /* 0x0000000000017941 */ /* 0x000fea0003800000 */
.L_x_7991:
        /* <DEDUP_REMOVED lines=44> */
.L_x_7990:
[----:B------:R-:W-:Y:S05]  /*8860*/  BSYNC B0 ;  /* 0x0000000000007941 */ /* 0x000fea0003800000 */
.L_x_7989:
        /* <DEDUP_REMOVED lines=10> */
.L_x_7985:
        /* <DEDUP_REMOVED lines=12> */
.L_x_7994:
[----:B------:R-:W-:-:S07]  /*89d0*/  IMAD.MOV.U32 R132, RZ, RZ, R120 ;  /* 0x000000ffff847224 */ /* 0x000fce00078e0078 */
.L_x_7995:
[----:B------:R-:W-:Y:S05]  /*89e0*/  BSYNC B0 ;  /* 0x0000000000007941 */ /* 0x000fea0003800000 */
.L_x_7993:
        /* <DEDUP_REMOVED lines=16> */
.L_x_7999:
[----:B------:R-:W-:Y:S05]  /*8af0*/  BSYNC B1 ;  /* 0x0000000000017941 */ /* 0x000fea0003800000 */
.L_x_7998:
        /* <DEDUP_REMOVED lines=44> */
.L_x_7997:
[----:B------:R-:W-:Y:S05]  /*8dc0*/  BSYNC B0 ;  /* 0x0000000000007941 */ /* 0x000fea0003800000 */
.L_x_7996:
        /* <DEDUP_REMOVED lines=16> */
.L_x_8000:
        /* <DEDUP_REMOVED lines=12> */
.L_x_8003:
[----:B------:R-:W-:-:S07]  /*8f90*/  MOV R124, R120 ;  /* 0x00000078007c7202 */ /* 0x000fce0000000f00 */
.L_x_8004:
[----:B------:R-:W-:Y:S05]  /*8fa0*/  BSYNC B0 ;  /* 0x0000000000007941 */ /* 0x000fea0003800000 */
.L_x_8002:
        /* <DEDUP_REMOVED lines=16> */
.L_x_8008:
[----:B------:R-:W-:Y:S05]  /*90b0*/  BSYNC B1 ;  /* 0x0000000000017941 */ /* 0x000fea0003800000 */
.L_x_8007:
        /* <DEDUP_REMOVED lines=44> */
.L_x_8006:
[----:B------:R-:W-:Y:S05]  /*9380*/  BSYNC B0 ;  /* 0x0000000000007941 */ /* 0x000fea0003800000 */
.L_x_8005:
        /* <DEDUP_REMOVED lines=12> */
.L_x_8001:
        /* <DEDUP_REMOVED lines=12> */
.L_x_8010:
[----:B------:R-:W-:-:S07]  /*9510*/  IMAD.MOV.U32 R130, RZ, RZ, R120 ;  /* 0x000000ffff827224 */ /* 0x000fce00078e0078 */
.L_x_8011:
[----:B------:R-:W-:Y:S05]  /*9520*/  BSYNC B0 ;  /* 0x0000000000007941 */ /* 0x000fea0003800000 */
.L_x_8009:
        /* <DEDUP_REMOVED lines=16> */
.L_x_8015:
[----:B------:R-:W-:Y:S05]  /*9630*/  BSYNC B1 ;  /* 0x0000000000017941 */ /* 0x000fea0003800000 */
.L_x_8014:
        /* <DEDUP_REMOVED lines=44> */
.L_x_8013:
[----:B------:R-:W-:Y:S05]  /*9900*/  BSYNC B0 ;  /* 0x0000000000007941 */ /* 0x000fea0003800000 */
.L_x_8012:
        /* <DEDUP_REMOVED lines=16> */
.L_x_8016:
        /* <DEDUP_REMOVED lines=12> */
.L_x_8019:
[----:B------:R-:W-:-:S07]  /*9ad0*/  MOV R125, R120 ;  /* 0x00000078007d7202 */ /* 0x000fce0000000f00 */
.L_x_8020:
[----:B------:R-:W-:Y:S05]  /*9ae0*/  BSYNC B0 ;  /* 0x0000000000007941 */ /* 0x000fea0003800000 */
.L_x_8018:
        /* <DEDUP_REMOVED lines=16> */
.L_x_8024:
[----:B------:R-:W-:Y:S05]  /*9bf0*/  BSYNC B1 ;  /* 0x0000000000017941 */ /* 0x000fea0003800000 */
.L_x_8023:
        /* <DEDUP_REMOVED lines=44> */
.L_x_8022:
[----:B------:R-:W-:Y:S05]  /*9ec0*/  BSYNC B0 ;  /* 0x0000000000007941 */ /* 0x000fea0003800000 */
.L_x_8021:
        /* <DEDUP_REMOVED lines=10> */
.L_x_8017:
        /* <DEDUP_REMOVED lines=12> */
.L_x_8026:
[----:B------:R-:W-:-:S07]  /*a030*/  IMAD.MOV.U32 R130, RZ, RZ, R120 ;  /* 0x000000ffff827224 */ /* 0x000fce00078e0078 */
.L_x_8027:
[----:B------:R-:W-:Y:S05]  /*a040*/  BSYNC B0 ;  /* 0x0000000000007941 */ /* 0x000fea0003800000 */
.L_x_8025:
        /* <DEDUP_REMOVED lines=16> */
.L_x_8031:
[----:B------:R-:W-:Y:S05]  /*a150*/  BSYNC B1 ;  /* 0x0000000000017941 */ /* 0x000fea0003800000 */
.L_x_8030:
        /* <DEDUP_REMOVED lines=44> */
.L_x_8029:
[----:B------:R-:W-:Y:S05]  /*a420*/  BSYNC B0 ;  /* 0x0000000000007941 */ /* 0x000fea0003800000 */
.L_x_8028:
        /* <DEDUP_REMOVED lines=14> */
.L_x_8032:
        /* <DEDUP_REMOVED lines=12> */
.L_x_8035:
[----:B------:R-:W-:-:S07]  /*a5d0*/  MOV R74, R120 ;  /* 0x00000078004a7202 */ /* 0x000fce0000000f00 */
.L_x_8036:
[----:B------:R-:W-:Y:S05]  /*a5e0*/  BSYNC B0 ;  /* 0x0000000000007941 */ /* 0x000fea0003800000 */
.L_x_8034:
        /* <DEDUP_REMOVED lines=16> */
.L_x_8040:
[----:B------:R-:W-:Y:S05]  /*a6f0*/  BSYNC B1 ;  /* 0x0000000000017941 */ /* 0x000fea0003800000 */
.L_x_8039:
        /* <DEDUP_REMOVED lines=44> */
.L_x_8038:
[----:B------:R-:W-:Y:S05]  /*a9c0*/  BSYNC B0 ;  /* 0x0000000000007941 */ /* 0x000fea0003800000 */
.L_x_8037:
        /* <DEDUP_REMOVED lines=12> */
.L_x_8033:
        /* <DEDUP_REMOVED lines=12> */
.L_x_8042:
[----:B------:R-:W-:-:S07]  /*ab50*/  IMAD.MOV.U32 R74, RZ, RZ, R120 ;  /* 0x000000ffff4a7224 */ /* 0x000fce00078e0078 */
.L_x_8043:
[----:B------:R-:W-:Y:S05]  /*ab60*/  BSYNC B0 ;  /* 0x0000000000007941 */ /* 0x000fea0003800000 */
.L_x_8041:
        /* <DEDUP_REMOVED lines=16> */
.L_x_8047:
[----:B------:R-:W-:Y:S05]  /*ac70*/  BSYNC B1 ;  /* 0x0000000000017941 */ /* 0x000fea0003800000 */
.L_x_8046:
        /* <DEDUP_REMOVED lines=44> */
.L_x_8045:
[----:B------:R-:W-:Y:S05]  /*af40*/  BSYNC B0 ;  /* 0x0000000000007941 */ /* 0x000fea0003800000 */
.L_x_8044:
        /* <DEDUP_REMOVED lines=14> */
.L_x_8048:
        /* <DEDUP_REMOVED lines=12> */
.L_x_8051:
[----:B------:R-:W-:-:S07]  /*b0f0*/  MOV R74, R120 ;  /* 0x00000078004a7202 */ /* 0x000fce0000000f00 */
.L_x_8052:
[----:B------:R-:W-:Y:S05]  /*b100*/  BSYNC B0 ;  /* 0x0000000000007941 */ /* 0x000fea0003800000 */
.L_x_8050:
        /* <DEDUP_REMOVED lines=16> */
.L_x_8056:
[----:B------:R-:W-:Y:S05]  /*b210*/  BSYNC B1 ;  /* 0x0000000000017941 */ /* 0x000fea0003800000 */
.L_x_8055:
        /* <DEDUP_REMOVED lines=44> */
.L_x_8054:
[----:B------:R-:W-:Y:S05]  /*b4e0*/  BSYNC B0 ;  /* 0x0000000000007941 */ /* 0x000fea0003800000 */
.L_x_8053:
        /* <DEDUP_REMOVED lines=10> */
.L_x_8049:
        /* <DEDUP_REMOVED lines=12> */
.L_x_8058:
[----:B------:R-:W-:-:S07]  /*b650*/  IMAD.MOV.U32 R74, RZ, RZ, R120 ;  /* 0x000000ffff4a7224 */ /* 0x000fce00078e0078 */
.L_x_8059:
[----:B------:R-:W-:Y:S05]  /*b660*/  BSYNC B0 ;  /* 0x0000000000007941 */ /* 0x000fea0003800000 */
.L_x_8057:
        /* <DEDUP_REMOVED lines=16> */
.L_x_8063:
[----:B------:R-:W-:Y:S05]  /*b770*/  BSYNC B1 ;  /* 0x0000000000017941 */ /* 0x000fea0003800000 */
.L_x_8062:
        /* <DEDUP_REMOVED lines=44> */
.L_x_8061:
[----:B------:R-:W-:Y:S05]  /*ba40*/  BSYNC B0 ;  /* 0x0000000000007941 */ /* 0x000fea0003800000 */
.L_x_8060:
        /* <DEDUP_REMOVED lines=14> */
.L_x_8064:
        /* <DEDUP_REMOVED lines=12> */
.L_x_8067:
[----:B------:R-:W-:-:S07]  /*bbf0*/  MOV R128, R120 ;  /* 0x0000007800807202 */ /* 0x000fce0000000f00 */
.L_x_8068:
[----:B------:R-:W-:Y:S05]  /*bc00*/  BSYNC B0 ;  /* 0x0000000000007941 */ /* 0x000fea0003800000 */
.L_x_8066:
        /* <DEDUP_REMOVED lines=18> */
.L_x_8072:
[----:B------:R-:W-:Y:S05]  /*bd30*/  BSYNC B1 ;  /* 0x0000000000017941 */ /* 0x000fea0003800000 */
.L_x_8071:
        /* <DEDUP_REMOVED lines=44> */
.L_x_8070:
[----:B------:R-:W-:Y:S05]  /*c000*/  BSYNC B0 ;  /* 0x0000000000007941 */ /* 0x000fea0003800000 */
.L_x_8069:
        /* <DEDUP_REMOVED lines=12> */
.L_x_8065:
[----:B------:R-:W-:Y:S01]  /*c0d0*/  SEL R132, RZ, 0x100, P3 ;  /* 0x00000100ff847807 */ /* 0x000fe20001800000 */
[----:B------:R-:W-:Y:S01]  /*c0e0*/  IMAD.WIDE.U32 R158, R137, 0x10, R78 ;  /* 0x00000010899e7825 */ /* 0x000fe200078e004e */
[C---:B------:R-:W-:Y:S01]  /*c0f0*/  LOP3.LUT P3, RZ, R136.reuse, 0x4, RZ, 0xc0, !PT ;  /* 0x0000000488ff7812 */ /* 0x040fe2000786c0ff */
[----:B------:R-:W0:Y:S01]  /*c100*/  @P0 LDC.64 R166, c[0x0][0x228] ;  /* 0x00008a00ffa60b82 */ /* 0x000e220000000a00 */
[----:B------:R-:W-:Y:S02]  /*c110*/  SEL R134, RZ, 0x1000000, P5 ;  /* 0x01000000ff867807 */ /* 0x000fe40002800000 */
[----:B------:R-:W-:Y:S02]  /*c120*/  SEL R161, RZ, 0x10000, P4 ;  /* 0x00010000ffa17807 */ /* 0x000fe40002000000 */
[----:B------:R-:W-:Y:S02]  /*c130*/  SEL R160, RZ, 0x1, P3 ;  /* 0x00000001ffa07807 */ /* 0x000fe40001800000 */
[----:B------:R-:W-:Y:S01]  /*c140*/  P2R R72, PR, RZ, 0x4 ;  /* 0x00000004ff487803 */ /* 0x000fe20000000000 */
[----:B------:R-:W1:Y:S01]  /*c150*/  @P1 LDC.64 R168, c[0x0][0x230] ;  /* 0x00008c00ffa81b82 */ /* 0x000e620000000a00 */
        /* <DEDUP_REMOVED lines=8> */
[----:B------:R-:W-:Y:S02]  /*c1e0*/  ISETP.NE.AND P2, PT, R72, RZ, PT ;  /* 0x000000ff4800720c */ /* 0x000fe40003f45270 */
[----:B------:R-:W-:Y:S01]  /*c1f0*/  F2FP.BF16.F32.PACK_AB R75, R157, R155 ;  /* 0x0000009b9d4b723e */ /* 0x000fe200000010ff */
[----:B------:R-:W-:Y:S01]  /*c200*/  IMAD.WIDE.U32 R164, R164, 0x100, RZ ;  /* 0x00000100a4a47825 */ /* 0x000fe200078e00ff */
        /* <DEDUP_REMOVED lines=8> */
[----:B------:R-:W-:Y:S02]  /*c290*/  LOP3.LUT R165, R165, R161, R163, 0xfe, !PT ;  /* 0x000000a1a5a57212 */ /* 0x000fe400078efea3 */
[----:B--2---:R-:W-:Y:S01]  /*c2a0*/  SEL R73, RZ, 0x1, P6 ;  /* 0x00000001ff497807 */ /* 0x004fe20003000000 */
[----:B------:R-:W-:-:S03]  /*c2b0*/  VIADD R159, R85, 0x200 ;  /* 0x00000200559f7836 */ /* 0x000fc60000000000 */
        /* <DEDUP_REMOVED lines=8> */
[----:B------:R-:W-:Y:S01]  /*c340*/  LOP3.LUT R72, R128, 0xffff, RZ, 0xc0, !PT ;  /* 0x0000ffff80487812 */ /* 0x000fe200078ec0ff */
[----:B------:R-:W0:Y:S01]  /*c350*/  LDC.64 R168, c[0x0][0x248] ;  /* 0x00009200ffa87b82 */ /* 0x000e220000000a00 */
[----:B------:R-:W-:Y:S02]  /*c360*/  LOP3.LUT R164, R123, 0xff, RZ, 0xc0, !PT ;  /* 0x000000ff7ba47812 */ /* 0x000fe400078ec0ff */
[----:B------:R-:W-:Y:S02]  /*c370*/  LOP3.LUT R73, R73, 0xff0000, RZ, 0xc0, !PT ;  /* 0x00ff000049497812 */ /* 0x000fe400078ec0ff */
[----:B------:R-:W-:Y:S01]  /*c380*/  LOP3.LUT R166, R122, 0xff, RZ, 0xc0, !PT ;  /* 0x000000ff7aa67812 */ /* 0x000fe200078ec0ff */
[----:B------:R-:W-:Y:S01]  /*c390*/  IMAD.WIDE.U32 R164, R164, 0x10000, RZ ;  /* 0x00010000a4a47825 */ /* 0x000fe200078e00ff */
[----:B------:R-:W-:Y:S02]  /*c3a0*/  PRMT R72, R73, 0x4210, R72 ;  /* 0x0000421049487816 */ /* 0x000fe40000000048 */
        /* <DEDUP_REMOVED lines=8> */
[----:B------:R-:W-:Y:S01]  /*c430*/  LOP3.LUT R166, R72, 0xff, R121, 0xf8, !PT ;  /* 0x000000ff48a67812 */ /* 0x000fe200078ef879 */
[----:B0-----:R-:W-:Y:S01]  /*c440*/  IMAD.WIDE.U32 R72, R137, 0x8, R168 ;  /* 0x0000000889487825 */ /* 0x001fe200078e00a8 */
[----:B------:R-:W-:-:S05]  /*c450*/  LOP3.LUT R167, R171, R167, RZ, 0xfc, !PT ;  /* 0x000000a7aba77212 */ /* 0x000fca00078efcff */
[----:B------:R0:W-:Y:S02]  /*c460*/  STG.E.64 desc[UR4][R72.64], R166 ;  /* 0x000000a648007986 */ /* 0x0001e4000c101b04 */
.L_x_8073:
[----:B------:R1:W5:Y:S04]  /*c470*/  @P0 LDG.E.128 R116, desc[UR4][R160.64] ;  /* 0x00000004a0740981 */ /* 0x000368000c1e1d00 */
[----:B------:R1:W5:Y:S04]  /*c480*/  @P1 LDG.E.128 R68, desc[UR4][R162.64] ;  /* 0x00000004a2441981 */ /* 0x000368000c1e1d00 */
[----:B0-2---:R-:W5:Y:S01]  /*c490*/  LDG.E.128 R72, desc[UR4][R74.64] ;  /* 0x000000044a487981 */ /* 0x005f62000c1e1d00 */
        /* <DEDUP_REMOVED lines=12> */
.L_x_8075:
[----:B------:R-:W-:-:S07]  /*c560*/  IMAD.MOV.U32 R134, RZ, RZ, R120 ;  /* 0x000000ffff867224 */ /* 0x000fce00078e0078 */
.L_x_8076:
[----:B------:R-:W-:Y:S05]  /*c570*/  BSYNC B0 ;  /* 0x0000000000007941 */ /* 0x000fea0003800000 */
.L_x_8074:
        /* <DEDUP_REMOVED lines=16> */
.L_x_8080:
[----:B------:R-:W-:Y:S05]  /*c680*/  BSYNC B1 ;  /* 0x0000000000017941 */ /* 0x000fea0003800000 */
.L_x_8079:
        /* <DEDUP_REMOVED lines=40> */
[----:B------:R-:W-:Y:S02]  /*c910*/  MOV R120, R108 ;  /* 0x0000006c00787202 */ /* 0x000fe40000000f00 */
[----:B------:R-:W-:Y:S01]  /*c920*/  LOP3.LUT R109, R109, R164, R107, 0x96, !PT ;  /* 0x000000a46d6d7212 */ /* 0x000fe200078e966b */
[----:B------:R-:W-:Y:S01]  /*c930*/  IMAD.MOV.U32 R114, RZ, RZ, R160 ;  /* 0x000000ffff727224 */ /* 0x000fe200078e00a0 */
[----:B------:R-:W-:-:S07]  /*c940*/  LOP3.LUT R108, R161, R162, R106, 0x96, !PT ;  /* 0x000000a2a16c7212 */ /* 0x000fce00078e966a */
.L_x_8078:
[----:B------:R-:W-:Y:S05]  /*c950*/  BSYNC B0 ;  /* 0x0000000000007941 */ /* 0x000fea0003800000 */
.L_x_8077:
        /* <DEDUP_REMOVED lines=16> */
.L_x_8081:
        /* <DEDUP_REMOVED lines=12> */
.L_x_8084:
[----:B------:R-:W-:-:S07]  /*cb20*/  IMAD.MOV.U32 R134, RZ, RZ, R120 ;  /* 0x000000ffff867224 */ /* 0x000fce00078e0078 */
.L_x_8085:
[----:B------:R-:W-:Y:S05]  /*cb30*/  BSYNC B0 ;  /* 0x0000000000007941 */ /* 0x000fea0003800000 */
.L_x_8083:
        /* <DEDUP_REMOVED lines=16> */
.L_x_8089:
[----:B------:R-:W-:Y:S05]  /*cc40*/  BSYNC B1 ;  /* 0x0000000000017941 */ /* 0x000fea0003800000 */
.L_x_8088:
        /* <DEDUP_REMOVED lines=43> */
.L_x_8087:
[----:B------:R-:W-:Y:S05]  /*cf00*/  BSYNC B0 ;  /* 0x0000000000007941 */ /* 0x000fea0003800000 */
.L_x_8086:
        /* <DEDUP_REMOVED lines=10> */
.L_x_8082:
        /* <DEDUP_REMOVED lines=12> */
.L_x_8091:
[----:B------:R-:W-:-:S07]  /*d070*/  MOV R134, R120 ;  /* 0x0000007800867202 */ /* 0x000fce0000000f00 */
.L_x_8092:
[----:B------:R-:W-:Y:S05]  /*d080*/  BSYNC B0 ;  /* 0x0000000000007941 */ /* 0x000fea0003800000 */
.L_x_8090:
        /* <DEDUP_REMOVED lines=16> */
.L_x_8096:
[----:B------:R-:W-:Y:S05]  /*d190*/  BSYNC B1 ;  /* 0x0000000000017941 */ /* 0x000fea0003800000 */
.L_x_8095:
        /* <DEDUP_REMOVED lines=44> */
.L_x_8094:
[----:B------:R-:W-:Y:S05]  /*d460*/  BSYNC B0 ;  /* 0x0000000000007941 */ /* 0x000fea0003800000 */
.L_x_8093:
        /* <DEDUP_REMOVED lines=16> */
.L_x_8097:
        /* <DEDUP_REMOVED lines=12> */
.L_x_8100:
[----:B------:R-:W-:-:S07]  /*d630*/  IMAD.MOV.U32 R122, RZ, RZ, R120 ;  /* 0x000000ffff7a7224 */ /* 0x000fce00078e0078 */
.L_x_8101:
[----:B------:R-:W-:Y:S05]  /*d640*/  BSYNC B0 ;  /* 0x0000000000007941 */ /* 0x000fea0003800000 */
.L_x_8099:
        /* <DEDUP_REMOVED lines=16> */
.L_x_8105:
[----:B------:R-:W-:Y:S05]  /*d750*/  BSYNC B1 ;  /* 0x0000000000017941 */ /* 0x000fea0003800000 */
.L_x_8104:
        /* <DEDUP_REMOVED lines=44> */
.L_x_8103:
[----:B------:R-:W-:Y:S05]  /*da20*/  BSYNC B0 ;  /* 0x0000000000007941 */ /* 0x000fea0003800000 */
.L_x_8102:
        /* <DEDUP_REMOVED lines=12> */
.L_x_8098:
        /* <DEDUP_REMOVED lines=12> */
.L_x_8107:
[----:B------:R-:W-:-:S07]  /*dbb0*/  MOV R132, R120 ;  /* 0x0000007800847202 */ /* 0x000fce0000000f00 */
.L_x_8108:
[----:B------:R-:W-:Y:S05]  /*dbc0*/  BSYNC B0 ;  /* 0x0000000000007941 */ /* 0x000fea0003800000 */
.L_x_8106:
        /* <DEDUP_REMOVED lines=16> */
.L_x_8112:
[----:B------:R-:W-:Y:S05]  /*dcd0*/  BSYNC B1 ;  /* 0x0000000000017941 */ /* 0x000fea0003800000 */
.L_x_8111:
        /* <DEDUP_REMOVED lines=44> */
.L_x_8110:
[----:B------:R-:W-:Y:S05]  /*dfa0*/  BSYNC B0 ;  /* 0x0000000000007941 */ /* 0x000fea0003800000 */
.L_x_8109:
        /* <DEDUP_REMOVED lines=16> */
.L_x_8113:
        /* <DEDUP_REMOVED lines=12> */
.L_x_8116:
[----:B------:R-:W-:-:S07]  /*e170*/  IMAD.MOV.U32 R123, RZ, RZ, R120 ;  /* 0x000000ffff7b7224 */ /* 0x000fce00078e0078 */
.L_x_8117:
[----:B------:R-:W-:Y:S05]  /*e180*/  BSYNC B0 ;  /* 0x0000000000007941 */ /* 0x000fea0003800000 */
.L_x_8115:
        /* <DEDUP_REMOVED lines=16> */
.L_x_8121:
[----:B------:R-:W-:Y:S05]  /*e290*/  BSYNC B1 ;  /* 0x0000000000017941 */ /* 0x000fea0003800000 */
.L_x_8120:
        /* <DEDUP_REMOVED lines=44> */
.L_x_8119:
[----:B------:R-:W-:Y:S05]  /*e560*/  BSYNC B0 ;  /* 0x0000000000007941 */ /* 0x000fea0003800000 */
.L_x_8118:
        /* <DEDUP_REMOVED lines=10> */
.L_x_8114:
        /* <DEDUP_REMOVED lines=12> */
.L_x_8123:
[----:B------:R-:W-:-:S07]  /*e6d0*/  MOV R132, R120 ;  /* 0x0000007800847202 */ /* 0x000fce0000000f00 */
.L_x_8124:
[----:B------:R-:W-:Y:S05]  /*e6e0*/  BSYNC B0 ;  /* 0x0000000000007941 */ /* 0x000fea0003800000 */
.L_x_8122:
        /* <DEDUP_REMOVED lines=16> */
.L_x_8128:
[----:B------:R-:W-:Y:S05]  /*e7f0*/  BSYNC B1 ;  /* 0x0000000000017941 */ /* 0x000fea0003800000 */
.L_x_8127:
        /* <DEDUP_REMOVED lines=44> */
.L_x_8126:
[----:B------:R-:W-:Y:S05]  /*eac0*/  BSYNC B0 ;  /* 0x0000000000007941 */ /* 0x000fea0003800000 */
.L_x_8125:
        /* <DEDUP_REMOVED lines=16> */
.L_x_8129:
        /* <DEDUP_REMOVED lines=12> */
.L_x_8132:
[----:B------:R-:W-:-:S07]  /*ec90*/  IMAD.MOV.U32 R124, RZ, RZ, R120 ;  /* 0x000000ffff7c7224 */ /* 0x000fce00078e0078 */
.L_x_8133:
[----:B------:R-:W-:Y:S05]  /*eca0*/  BSYNC B0 ;  /* 0x0000000000007941 */ /* 0x000fea0003800000 */
.L_x_8131:
        /* <DEDUP_REMOVED lines=16> */
.L_x_8137:
[----:B------:R-:W-:Y:S05]  /*edb0*/  BSYNC B1 ;  /* 0x0000000000017941 */ /* 0x000fea0003800000 */
.L_x_8136:
        /* <DEDUP_REMOVED lines=42> */
[----:B------:R-:W-:Y:S01]  /*f060*/  LOP3.LUT R108, R73, R168, R106, 0x96, !PT ;  /* 0x000000a8496c7212 */ /* 0x000fe200078e966a */
[----:B------:R-:W-:-:S07]  /*f070*/  IMAD.MOV.U32 R72, RZ, RZ, RZ ;  /* 0x000000ffff487224 */ /* 0x000fce00078e00ff */
.L_x_8135:
[----:B------:R-:W-:Y:S05]  /*f080*/  BSYNC B0 ;  /* 0x0000000000007941 */ /* 0x000fea0003800000 */
.L_x_8134:
        /* <DEDUP_REMOVED lines=12> */
.L_x_8130:
        /* <DEDUP_REMOVED lines=12> */
.L_x_8139:
[----:B------:R-:W-:-:S07]  /*f210*/  MOV R130, R120 ;  /* 0x0000007800827202 */ /* 0x000fce0000000f00 */
.L_x_8140:
[----:B------:R-:W-:Y:S05]  /*f220*/  BSYNC B0 ;  /* 0x0000000000007941 */ /* 0x000fea0003800000 */
.L_x_8138:
        /* <DEDUP_REMOVED lines=16> */
.L_x_8144:
[----:B------:R-:W-:Y:S05]  /*f330*/  BSYNC B1 ;  /* 0x0000000000017941 */ /* 0x000fea0003800000 */
.L_x_8143:
        /* <DEDUP_REMOVED lines=44> */
.L_x_8142:
[----:B------:R-:W-:Y:S05]  /*f600*/  BSYNC B0 ;  /* 0x0000000000007941 */ /* 0x000fea0003800000 */
.L_x_8141:
        /* <DEDUP_REMOVED lines=16> */
.L_x_8145:
        /* <DEDUP_REMOVED lines=12> */
.L_x_8148:
[----:B------:R-:W-:-:S07]  /*f7d0*/  IMAD.MOV.U32 R125, RZ, RZ, R120 ;  /* 0x000000ffff7d7224 */ /* 0x000fce00078e0078 */
.L_x_8149:
[----:B------:R-:W-:Y:S05]  /*f7e0*/  BSYNC B0 ;  /* 0x0000000000007941 */ /* 0x000fea0003800000 */
.L_x_8147:
        /* <DEDUP_REMOVED lines=16> */
.L_x_8153:
[----:B------:R-:W-:Y:S05]  /*f8f0*/  BSYNC B1 ;  /* 0x0000000000017941 */ /* 0x000fea0003800000 */
.L_x_8152:
        /* <DEDUP_REMOVED lines=44> */
.L_x_8151:
[----:B------:R-:W-:Y:S05]  /*fbc0*/  BSYNC B0 ;  /* 0x0000000000007941 */ /* 0x000fea0003800000 */
.L_x_8150:
        /* <DEDUP_REMOVED lines=10> */
.L_x_8146:
        /* <DEDUP_REMOVED lines=12> */
.L_x_8155:
[----:B------:R-:W-:-:S07]  /*fd30*/  MOV R130, R120 ;  /* 0x0000007800827202 */ /* 0x000fce0000000f00 */
.L_x_8156:
[----:B------:R-:W-:Y:S05]  /*fd40*/  BSYNC B0 ;  /* 0x0000000000007941 */ /* 0x000fea0003800000 */
.L_x_8154:
        /* <DEDUP_REMOVED lines=16> */
.L_x_8160:
[----:B------:R-:W-:Y:S05]  /*fe50*/  BSYNC B1 ;  /* 0x0000000000017941 */ /* 0x000fea0003800000 */
.L_x_8159:
        /* <DEDUP_REMOVED lines=44> */
.L_x_8158:
[----:B------:R-:W-:Y:S05]  /*10120*/  BSYNC B0 ;  /* 0x0000000000007941 */ /* 0x000fea0003800000 */
.L_x_8157:
        /* <DEDUP_REMOVED lines=14> */
.L_x_8161:
        /* <DEDUP_REMOVED lines=12> */
.L_x_8164:
[----:B------:R-:W-:-:S07]  /*102d0*/  IMAD.MOV.U32 R74, RZ, RZ, R120 ;  /* 0x000000ffff4a7224 */ /* 0x000fce00078e0078 */
.L_x_8165:
[----:B------:R-:W-:Y:S05]  /*102e0*/  BSYNC B0 ;  /* 0x0000000000007941 */ /* 0x000fea0003800000 */
.L_x_8163:
        /* <DEDUP_REMOVED lines=16> */
.L_x_8169:
[----:B------:R-:W-:Y:S05]  /*103f0*/  BSYNC B1 ;  /* 0x0000000000017941 */ /* 0x000fea0003800000 */
.L_x_8168:
        /* <DEDUP_REMOVED lines=44> */
.L_x_8167:
[----:B------:R-:W-:Y:S05]  /*106c0*/  BSYNC B0 ;  /* 0x0000000000007941 */ /* 0x000fea0003800000 */
.L_x_8166:
        /* <DEDUP_REMOVED lines=12> */
.L_x_8162:
        /* <DEDUP_REMOVED lines=12> */
.L_x_8171:
[----:B------:R-:W-:-:S07]  /*10850*/  MOV R74, R120 ;  /* 0x00000078004a7202 */ /* 0x000fce0000000f00 */
.L_x_8172:
[----:B------:R-:W-:Y:S05]  /*10860*/  BSYNC B0 ;  /* 0x0000000000007941 */ /* 0x000fea0003800000 */
.L_x_8170:
        /* <DEDUP_REMOVED lines=16> */
.L_x_8176:
[----:B------:R-:W-:Y:S05]  /*10970*/  BSYNC B1 ;  /* 0x0000000000017941 */ /* 0x000fea0003800000 */
.L_x_8175:
        /* <DEDUP_REMOVED lines=44> */
.L_x_8174:
[----:B------:R-:W-:Y:S05]  /*10c40*/  BSYNC B0 ;  /* 0x0000000000007941 */ /* 0x000fea0003800000 */
.L_x_8173:
        /* <DEDUP_REMOVED lines=14> */
.L_x_8177:
        /* <DEDUP_REMOVED lines=12> */
.L_x_8180:
[----:B------:R-:W-:-:S07]  /*10df0*/  IMAD.MOV.U32 R74, RZ, RZ, R120 ;  /* 0x000000ffff4a7224 */ /* 0x000fce00078e0078 */
.L_x_8181:
[----:B------:R-:W-:Y:S05]  /*10e00*/  BSYNC B0 ;  /* 0x0000000000007941 */ /* 0x000fea0003800000 */
.L_x_8179:
        /* <DEDUP_REMOVED lines=16> */
.L_x_8185:
[----:B------:R-:W-:Y:S05]  /*10f10*/  BSYNC B1 ;  /* 0x0000000000017941 */ /* 0x000fea0003800000 */
.L_x_8184:
        /* <DEDUP_REMOVED lines=44> */
.L_x_8183:
[----:B------:R-:W-:Y:S05]  /*111e0*/  BSYNC B0 ;  /* 0x0000000000007941 */ /* 0x000fea0003800000 */
.L_x_8182:
        /* <DEDUP_REMOVED lines=10> */
.L_x_8178:
        /* <DEDUP_REMOVED lines=12> */
.L_x_8187:
[----:B------:R-:W-:-:S07]  /*11350*/  MOV R74, R120 ;  /* 0x00000078004a7202 */ /* 0x000fce0000000f00 */
.L_x_8188:
[----:B------:R-:W-:Y:S05]  /*11360*/  BSYNC B0 ;  /* 0x0000000000007941 */ /* 0x000fea0003800000 */
.L_x_8186:
        /* <DEDUP_REMOVED lines=16> */
.L_x_8192:
[----:B------:R-:W-:Y:S05]  /*11470*/  BSYNC B1 ;  /* 0x0000000000017941 */ /* 0x000fea0003800000 */
.L_x_8191:
        /* <DEDUP_REMOVED lines=44> */
.L_x_8190:
[----:B------:R-:W-:Y:S05]  /*11740*/  BSYNC B0 ;  /* 0x0000000000007941 */ /* 0x000fea0003800000 */
.L_x_8189:
        /* <DEDUP_REMOVED lines=14> */
.L_x_8193:
        /* <DEDUP_REMOVED lines=12> */
.L_x_8196:
[----:B------:R-:W-:-:S07]  /*118f0*/  IMAD.MOV.U32 R128, RZ, RZ, R120 ;  /* 0x000000ffff807224 */ /* 0x000fce00078e0078 */
.L_x_8197:
[----:B------:R-:W-:Y:S05]  /*11900*/  BSYNC B0 ;  /* 0x0000000000007941 */ /* 0x000fea0003800000 */
.L_x_8195:
        /* <DEDUP_REMOVED lines=11> */
[----:B------:R-:W-:Y:S01]  /*119c0*/  @!P6 IADD3 R110, R110, 0x1, RZ ;  /* 0x000000016e6ee810 */ /* 0x000fe20007ffe0ff */
[----:B------:R-:W-:Y:S02]  /*119d0*/  @!P6 VIADD R74, R115, 0x1 ;  /* 0x00000001734ae836 */ /* 0x000fe40000000000 */
[----:B------:R-:W-:Y:S01]  /*119e0*/  @!P6 IMAD.MOV.U32 R113, RZ, RZ, RZ ;  /* 0x000000ffff71e224 */ /* 0x000fe200078e00ff */
[----:B------:R-:W-:-:S13]  /*119f0*/  ISETP.NE.AND P0, PT, R110, RZ, !P6 ;  /* 0x000000ff6e00720c */ /* 0x000fda0007705270 */
[----:B------:R-:W-:Y:S02]  /*11a00*/  @P0 IADD3 R74, R115, RZ, RZ ;  /* 0x000000ff734a0210 */ /* 0x000fe40007ffe0ff */
[----:B------:R-:W-:Y:S02]  /*11a10*/  ISETP.NE.AND P0, PT, R72, RZ, PT ;  /* 0x000000ff4800720c */ /* 0x000fe40003f05270 */
[----:B------:R-:W-:-:S11]  /*11a20*/  @!P6 MOV R115, R74 ;  /* 0x0000004a0073e202 */ /* 0x000fd60000000f00 */
.L_x_8201:
[----:B------:R-:W-:Y:S05]  /*11a30*/  BSYNC B1 ;  /* 0x0000000000017941 */ /* 0x000fea0003800000 */
.L_x_8200:
        /* <DEDUP_REMOVED lines=44> */
.L_x_8199:
[----:B------:R-:W-:Y:S05]  /*11d00*/  BSYNC B0 ;  /* 0x0000000000007941 */ /* 0x000fea0003800000 */
.L_x_8198:
        /* <DEDUP_REMOVED lines=12> */
.L_x_8194:
[----:B------:R-:W-:Y:S01]  /*11dd0*/  SEL R132, RZ, 0x100, P3 ;  /* 0x00000100ff847807 */ /* 0x000fe20001800000 */
[----:B------:R-:W-:Y:S01]  /*11de0*/  IMAD.WIDE.U32 R176, R159, 0x10, R78 ;  /* 0x000000109fb07825 */ /* 0x000fe200078e004e */
[----:B------:R-:W-:Y:S02]  /*11df0*/  LOP3.LUT P3, RZ, R136, 0x4, RZ, 0xc0, !PT ;  /* 0x0000000488ff7812 */ /* 0x000fe4000786c0ff */
[----:B------:R-:W-:Y:S02]  /*11e00*/  SEL R134, RZ, 0x1000000, P5 ;  /* 0x01000000ff867807 */ /* 0x000fe40002800000 */
[----:B------:R-:W-:Y:S02]  /*11e10*/  SEL R179, RZ, 0x10000, P4 ;  /* 0x00010000ffb37807 */ /* 0x000fe40002000000 */
[----:B------:R-:W-:Y:S02]  /*11e20*/  SEL R178, RZ, 0x1, P3 ;  /* 0x00000001ffb27807 */ /* 0x000fe40001800000 */
[----:B------:R-:W-:-:S02]  /*11e30*/  P2R R72, PR, RZ, 0x2 ;  /* 0x00000002ff487803 */ /* 0x000fc40000000000 */
[C---:B------:R-:W-:Y:S02]  /*11e40*/  LOP3.LUT P1, RZ, R136.reuse, 0x2, RZ, 0xc0, !PT ;  /* 0x0000000288ff7812 */ /* 0x040fe4000782c0ff */
[C---:B------:R-:W-:Y:S02]  /*11e50*/  LOP3.LUT P5, RZ, R136.reuse, 0x10, RZ, 0xc0, !PT ;  /* 0x0000001088ff7812 */ /* 0x040fe400078ac0ff */
[----:B------:R-:W-:Y:S02]  /*11e60*/  LOP3.LUT P4, RZ, R136, 0x8, RZ, 0xc0, !PT ;  /* 0x0000000888ff7812 */ /* 0x000fe4000788c0ff */
[----:B------:R-:W-:Y:S01]  /*11e70*/  LOP3.LUT R132, R132, R134, R179, 0xfe, !PT ;  /* 0x0000008684847212 */ /* 0x000fe200078efeb3 */
[----:B------:R-:W-:Y:S01]  /*11e80*/  IMAD.WIDE.U32 R178, R178, 0x1000000, RZ ;  /* 0x01000000b2b27825 */ /* 0x000fe200078e00ff */
[----:B------:R-:W-:Y:S02]  /*11e90*/  SEL R181, RZ, 0x1, P1 ;  /* 0x00000001ffb57807 */ /* 0x000fe40000800000 */
[----:B------:R-:W-:-:S02]  /*11ea0*/  SEL R180, RZ, 0x1, P4 ;  /* 0x00000001ffb47807 */ /* 0x000fc40002000000 */
[----:B------:R-:W-:Y:S02]  /*11eb0*/  SEL R182, RZ, 0x1, P5 ;  /* 0x00000001ffb67807 */ /* 0x000fe40002800000 */
[----:B------:R-:W-:Y:S02]  /*11ec0*/  ISETP.NE.AND P1, PT, R72, RZ, PT ;  /* 0x000000ff4800720c */ /* 0x000fe40003f25270 */
        /* <DEDUP_REMOVED lines=9> */
[----:B------:R-:W-:Y:S02]  /*11f60*/  LOP3.LUT R132, R182, R178, R180, 0xfe, !PT ;  /* 0x000000b2b6847212 */ /* 0x000fe400078efeb4 */
[----:B------:R-:W-:Y:S02]  /*11f70*/  LOP3.LUT R181, R183, R179, R181, 0xfe, !PT ;  /* 0x000000b3b7b57212 */ /* 0x000fe400078efeb5 */
[----:B------:R-:W1:Y:S01]  /*11f80*/  @P0 LDC.64 R178, c[0x0][0x228] ;  /* 0x00008a00ffb20b82 */ /* 0x000e620000000a00 */
[----:B0-----:R-:W-:-:S04]  /*11f90*/  SEL R73, RZ, 0x1, P6 ;  /* 0x00000001ff497807 */ /* 0x001fc80003000000 */
[----:B------:R-:W-:Y:S01]  /*11fa0*/  LOP3.LUT R180, R132, R73, RZ, 0xfc, !PT ;  /* 0x0000004984b47212 */ /* 0x000fe200078efcff */
[----:B------:R-:W-:-:S05]  /*11fb0*/  IMAD.WIDE.U32 R72, R159, 0x8, R76 ;  /* 0x000000089f487825 */ /* 0x000fca00078e004c */
[----:B------:R0:W-:Y:S01]  /*11fc0*/  STG.E.64 desc[UR4][R72.64], R180 ;  /* 0x000000b448007986 */ /* 0x0001e2000c101b04 */
[----:B------:R-:W-:Y:S05]  /*11fd0*/  @!P0 BRA `(.L_x_8202) ;  /* 0x0000000000508947 */ /* 0x000fea0003800000 */
[----:B0-----:R-:W-:Y:S01]  /*11fe0*/  SHF.L.U32 R72, R127, 0x10, RZ ;  /* 0x000000107f487819 */ /* 0x001fe200000006ff */
[----:B------:R-:W0:Y:S01]  /*11ff0*/  LDC.64 R180, c[0x0][0x248] ;  /* 0x00009200ffb47b82 */ /* 0x000e220000000a00 */
        /* <DEDUP_REMOVED lines=18> */
.L_x_8202:
[----:B0-----:R-:W0:Y:S01]  /*12120*/  @P1 LDC.64 R180, c[0x0][0x230] ;  /* 0x00008c00ffb41b82 */ /* 0x001e220000000a00 */
[----:B--2---:R-:W-:-:S04]  /*12130*/  VIADD R177, R85, 0x300 ;  /* 0x0000030055b17836 */ /* 0x004fc80000000000 */
[----:B------:R-:W-:-:S04]  /*12140*/  IMAD.WIDE.U32 R72, R177, 0x10, R80 ;  /* 0x00000010b1487825 */ /* 0x000fc800078e0050 */
[C---:B-1----:R-:W-:Y:S02]  /*12150*/  @P0 IMAD.WIDE.U32 R178, R177.reuse, 0x10, R178 ;  /* 0x00000010b1b20825 */ /* 0x042fe400078e00b2 */
[----:B------:R-:W5:Y:S04]  /*12160*/  LDG.E.128 R72, desc[UR4][R72.64] ;  /* 0x0000000448487981 */ /* 0x000f68000c1e1d00 */
[----:B------:R1:W5:Y:S01]  /*12170*/  @P0 LDG.E.128 R116, desc[UR4][R178.64] ;  /* 0x00000004b2740981 */ /* 0x000362000c1e1d00 */
[----:B0-----:R-:W-:-:S05]  /*12180*/  @P1 IMAD.WIDE.U32 R180, R177, 0x10, R180 ;  /* 0x00000010b1b41825 */ /* 0x001fca00078e00b4 */
        /* <DEDUP_REMOVED lines=13> */
.L_x_8204:
[----:B------:R-:W-:-:S07]  /*12260*/  MOV R132, R120 ;  /* 0x0000007800847202 */ /* 0x000fce0000000f00 */
.L_x_8205:
[----:B------:R-:W-:Y:S05]  /*12270*/  BSYNC B0 ;  /* 0x0000000000007941 */ /* 0x000fea0003800000 */
.L_x_8203:
        /* <DEDUP_REMOVED lines=16> */
.L_x_8209:
[----:B------:R-:W-:Y:S05]  /*12380*/  BSYNC B1 ;  /* 0x0000000000017941 */ /* 0x000fea0003800000 */
.L_x_8208:
        /* <DEDUP_REMOVED lines=44> */
.L_x_8207:
[----:B------:R-:W-:Y:S05]  /*12650*/  BSYNC B0 ;  /* 0x0000000000007941 */ /* 0x000fea0003800000 */
.L_x_8206:
        /* <DEDUP_REMOVED lines=14> */
[----:B------:R-:W-:Y:S01]  /*12740*/  MOV R130, R80 ;  /* 0x0000005000827202 */ /* 0x000fe20000000f00 */
[----:B------:R-:W-:Y:S06]  /*12750*/  BRA `(.L_x_8211) ;  /* 0x0000000400547947 */ /* 0x000fec0003800000 */
.L_x_8210:
        /* <DEDUP_REMOVED lines=12> */
.L_x_8213:
[----:B------:R-:W-:-:S07]  /*12820*/  IMAD.MOV.U32 R132, RZ, RZ, R120 ;  /* 0x000000ffff847224 */ /* 0x000fce00078e0078 */
.L_x_8214:
[----:B------:R-:W-:Y:S05]  /*12830*/  BSYNC B0 ;  /* 0x0000000000007941 */ /* 0x000fea0003800000 */
.L_x_8212:
        /* <DEDUP_REMOVED lines=16> */
.L_x_8218:
[----:B------:R-:W-:Y:S05]  /*12940*/  BSYNC B1 ;  /* 0x0000000000017941 */ /* 0x000fea0003800000 */
.L_x_8217:
        /* <DEDUP_REMOVED lines=42> */
[----:B------:R-:W-:-:S07]  /*12bf0*/  LOP3.LUT R108, R181, R178, R106, 0x96, !PT ;  /* 0x000000b2b56c7212 */ /* 0x000fce00078e966a */
.L_x_8216:
[----:B------:R-:W-:Y:S05]  /*12c00*/  BSYNC B0 ;  /* 0x0000000000007941 */ /* 0x000fea0003800000 */
.L_x_8215:
[----:B------:R-:W-:-:S05]  /*12c10*/  I2FP.F32.U32 R121, R132 ;  /* 0x0000008400797245 */ /* 0x000fca0000201000 */
[----:B------:R-:W-:-:S05]  /*12c20*/  FFMA.FTZ R121, R121, R86, 1.1641532182693481445e-10 ;  /* 0x2f00000079797423 */ /* 0x000fca0000010056 */
[----:B------:R-:W-:Y:S01]  /*12c30*/  FSETP.GTU.FTZ.AND P3, PT, R121, R82, PT ;  /* 0x000000527900720b */ /* 0x000fe20003f7c000 */
[----:B------:R-:W-:-:S04]  /*12c40*/  IMAD.U32 R121, R116, 0x10000, RZ ;  /* 0x0001000074797824 */ /* 0x000fc800078e00ff */
[----:B------:R-:W-:Y:S01]  /*12c50*/  FMUL.FTZ R80, R121, R84 ;  /* 0x0000005479507220 */ /* 0x000fe20000410000 */
[----:B------:R-:W-:-:S04]  /*12c60*/  SEL R121, RZ, 0x1, P3 ;  /* 0x00000001ff797807 */ /* 0x000fc80001800000 */
[----:B------:R-:W-:-:S05]  /*12c70*/  FSEL R80, R80, RZ, !P3 ;  /* 0x000000ff50507208 */ /* 0x000fca0005800000 */
[----:B------:R-:W-:Y:S01]  /*12c80*/  FADD.FTZ R81, R81, R80 ;  /* 0x0000005051517221 */ /* 0x000fe20000010000 */
[----:B------:R-:W-:-:S05]  /*12c90*/  @P1 SHF.L.U32 R80, R68, 0x10, RZ ;  /* 0x0000001044501819 */ /* 0x000fca00000006ff */
[----:B------:R-:W-:-:S07]  /*12ca0*/  @P1 FADD.FTZ R81, R80, R81 ;  /* 0x0000005150511221 */ /* 0x000fce0000010000 */
.L_x_8211:
        /* <DEDUP_REMOVED lines=12> */
.L_x_8220:
[----:B------:R-:W-:-:S07]  /*12d70*/  IMAD.MOV.U32 R132, RZ, RZ, R120 ;  /* 0x000000ffff847224 */ /* 0x000fce00078e0078 */
.L_x_8221:
[----:B------:R-:W-:Y:S05]  /*12d80*/  BSYNC B0 ;  /* 0x0000000000007941 */ /* 0x000fea0003800000 */
.L_x_8219:
        /* <DEDUP_REMOVED lines=16> */
.L_x_8225:
[----:B------:R-:W-:Y:S05]  /*12e90*/  BSYNC B1 ;  /* 0x0000000000017941 */ /* 0x000fea0003800000 */
.L_x_8224:
        /* <DEDUP_REMOVED lines=44> */
.L_x_8223:
[----:B------:R-:W-:Y:S05]  /*13160*/  BSYNC B0 ;  /* 0x0000000000007941 */ /* 0x000fea0003800000 */
.L_x_8222:
        /* <DEDUP_REMOVED lines=16> */
.L_x_8226:
        /* <DEDUP_REMOVED lines=12> */
.L_x_8229:
[----:B------:R-:W-:-:S07]  /*13330*/  MOV R122, R120 ;  /* 0x00000078007a7202 */ /* 0x000fce0000000f00 */
.L_x_8230:
[----:B------:R-:W-:Y:S05]  /*13340*/  BSYNC B0 ;  /* 0x0000000000007941 */ /* 0x000fea0003800000 */
.L_x_8228:
        /* <DEDUP_REMOVED lines=16> */
.L_x_8234:
[----:B------:R-:W-:Y:S05]  /*13450*/  BSYNC B1 ;  /* 0x0000000000017941 */ /* 0x000fea0003800000 */
.L_x_8233:
        /* <DEDUP_REMOVED lines=44> */
.L_x_8232:
[----:B------:R-:W-:Y:S05]  /*13720*/  BSYNC B0 ;  /* 0x0000000000007941 */ /* 0x000fea0003800000 */
.L_x_8231:
        /* <DEDUP_REMOVED lines=12> */
.L_x_8227:
        /* <DEDUP_REMOVED lines=12> */
.L_x_8236:
[----:B------:R-:W-:-:S07]  /*138b0*/  IMAD.MOV.U32 R130, RZ, RZ, R120 ;  /* 0x000000ffff827224 */ /* 0x000fce00078e0078 */
.L_x_8237:
[----:B------:R-:W-:Y:S05]  /*138c0*/  BSYNC B0 ;  /* 0x0000000000007941 */ /* 0x000fea0003800000 */
.L_x_8235:
        /* <DEDUP_REMOVED lines=16> */
.L_x_8241:
[----:B------:R-:W-:Y:S05]  /*139d0*/  BSYNC B1 ;  /* 0x0000000000017941 */ /* 0x000fea0003800000 */
.L_x_8240:
        /* <DEDUP_REMOVED lines=44> */
.L_x_8239:
[----:B------:R-:W-:Y:S05]  /*13ca0*/  BSYNC B0 ;  /* 0x0000000000007941 */ /* 0x000fea0003800000 */
.L_x_8238:
[----:B------:R-:W-:Y:S02]  /*13cb0*/  I2FP.F32.U32 R181, R130 ;  /* 0x0000008200b57245 */ /* 0x000fe40000201000 */
[----:B------:R-:W-:-:S03]  /*13cc0*/  LOP3.LUT R136, R136, 0xfffffffb, RZ, 0xc0, !PT ;  /* 0xfffffffb88887812 */ /* 0x000fc600078ec0ff */
[----:B------:R-:W-:-:S05]  /*13cd0*/  FFMA.FTZ R181, R181, R86, 1.1641532182693481445e-10 ;  /* 0x2f000000b5b57423 */ /* 0x000fca0000010056 */
[----:B------:R-:W-:Y:S02]  /*13ce0*/  FSETP.GTU.FTZ.AND P3, PT, R181, R82, PT ;  /* 0x00000052b500720b */ /* 0x000fe40003f7c000 */
[C---:B------:R-:W-:Y:S02]  /*13cf0*/  SHF.L.U32 R181, R73.reuse, 0x10, RZ ;  /* 0x0000001049b57819 */ /* 0x040fe400000006ff */
[----:B------:R-:W-:-:S03]  /*13d00*/  PRMT R73, R73, 0x7632, R73 ;  /* 0x0000763249497816 */ /* 0x000fc60000000049 */
        /* <DEDUP_REMOVED lines=10> */
.L_x_8242:
        /* <DEDUP_REMOVED lines=12> */
.L_x_8245:
[----:B------:R-:W-:-:S07]  /*13e70*/  MOV R123, R120 ;  /* 0x00000078007b7202 */ /* 0x000fce0000000f00 */
.L_x_8246:
[----:B------:R-:W-:Y:S05]  /*13e80*/  BSYNC B0 ;  /* 0x0000000000007941 */ /* 0x000fea0003800000 */
.L_x_8244:
        /* <DEDUP_REMOVED lines=16> */
.L_x_8250:
[----:B------:R-:W-:Y:S05]  /*13f90*/  BSYNC B1 ;  /* 0x0000000000017941 */ /* 0x000fea0003800000 */
.L_x_8249:
        /* <DEDUP_REMOVED lines=44> */
.L_x_8248:
[----:B------:R-:W-:Y:S05]  /*14260*/  BSYNC B0 ;  /* 0x0000000000007941 */ /* 0x000fea0003800000 */
.L_x_8247:
        /* <DEDUP_REMOVED lines=10> */
.L_x_8243:
        /* <DEDUP_REMOVED lines=12> */
.L_x_8252:
[----:B------:R-:W-:-:S07]  /*143d0*/  IMAD.MOV.U32 R130, RZ, RZ, R120 ;  /* 0x000000ffff827224 */ /* 0x000fce00078e0078 */
.L_x_8253:
[----:B------:R-:W-:Y:S05]  /*143e0*/  BSYNC B0 ;  /* 0x0000000000007941 */ /* 0x000fea0003800000 */
.L_x_8251:
        /* <DEDUP_REMOVED lines=16> */
.L_x_8257:
[----:B------:R-:W-:Y:S05]  /*144f0*/  BSYNC B1 ;  /* 0x0000000000017941 */ /* 0x000fea0003800000 */
.L_x_8256:
        /* <DEDUP_REMOVED lines=44> */
.L_x_8255:
[----:B------:R-:W-:Y:S05]  /*147c0*/  BSYNC B0 ;  /* 0x0000000000007941 */ /* 0x000fea0003800000 */
.L_x_8254:
        /* <DEDUP_REMOVED lines=16> */
.L_x_8258:
        /* <DEDUP_REMOVED lines=12> */
.L_x_8261:
[----:B------:R-:W-:-:S07]  /*14990*/  MOV R124, R120 ;  /* 0x00000078007c7202 */ /* 0x000fce0000000f00 */
.L_x_8262:
[----:B------:R-:W-:Y:S05]  /*149a0*/  BSYNC B0 ;  /* 0x0000000000007941 */ /* 0x000fea0003800000 */
.L_x_8260:
        /* <DEDUP_REMOVED lines=16> */
.L_x_8266:
[----:B------:R-:W-:Y:S05]  /*14ab0*/  BSYNC B1 ;  /* 0x0000000000017941 */ /* 0x000fea0003800000 */
.L_x_8265:
        /* <DEDUP_REMOVED lines=44> */
.L_x_8264:
[----:B------:R-:W-:Y:S05]  /*14d80*/  BSYNC B0 ;  /* 0x0000000000007941 */ /* 0x000fea0003800000 */
.L_x_8263:
        /* <DEDUP_REMOVED lines=12> */
.L_x_8259:
        /* <DEDUP_REMOVED lines=12> */
.L_x_8268:
[----:B------:R-:W-:-:S07]  /*14f10*/  IMAD.MOV.U32 R80, RZ, RZ, R120 ;  /* 0x000000ffff507224 */ /* 0x000fce00078e0078 */
.L_x_8269:
[----:B------:R-:W-:Y:S05]  /*14f20*/  BSYNC B0 ;  /* 0x0000000000007941 */ /* 0x000fea0003800000 */
.L_x_8267:
        /* <DEDUP_REMOVED lines=16> */
.L_x_8273:
[----:B------:R-:W-:Y:S05]  /*15030*/  BSYNC B1 ;  /* 0x0000000000017941 */ /* 0x000fea0003800000 */
.L_x_8272:
        /* <DEDUP_REMOVED lines=44> */
.L_x_8271:
[----:B------:R-:W-:Y:S05]  /*15300*/  BSYNC B0 ;  /* 0x0000000000007941 */ /* 0x000fea0003800000 */
.L_x_8270:
        /* <DEDUP_REMOVED lines=16> */
.L_x_8274:
        /* <DEDUP_REMOVED lines=12> */
.L_x_8277:
[----:B------:R-:W-:-:S07]  /*154d0*/  MOV R80, R120 ;  /* 0x0000007800507202 */ /* 0x000fce0000000f00 */
.L_x_8278:
[----:B------:R-:W-:Y:S05]  /*154e0*/  BSYNC B0 ;  /* 0x0000000000007941 */ /* 0x000fea0003800000 */
.L_x_8276:
        /* <DEDUP_REMOVED lines=16> */
.L_x_8282:
[----:B------:R-:W-:Y:S05]  /*155f0*/  BSYNC B1 ;  /* 0x0000000000017941 */ /* 0x000fea0003800000 */
.L_x_8281:
        /* <DEDUP_REMOVED lines=44> */
.L_x_8280:
[----:B------:R-:W-:Y:S05]  /*158c0*/  BSYNC B0 ;  /* 0x0000000000007941 */ /* 0x000fea0003800000 */
.L_x_8279:
        /* <DEDUP_REMOVED lines=10> */
.L_x_8275:
        /* <DEDUP_REMOVED lines=12> */
.L_x_8284:
[----:B------:R-:W-:-:S07]  /*15a30*/  IMAD.MOV.U32 R80, RZ, RZ, R120 ;  /* 0x000000ffff507224 */ /* 0x000fce00078e0078 */
.L_x_8285:
[----:B------:R-:W-:Y:S05]  /*15a40*/  BSYNC B0 ;  /* 0x0000000000007941 */ /* 0x000fea0003800000 */
.L_x_8283:
        /* <DEDUP_REMOVED lines=16> */
.L_x_8289:
[----:B------:R-:W-:Y:S05]  /*15b50*/  BSYNC B1 ;  /* 0x0000000000017941 */ /* 0x000fea0003800000 */
.L_x_8288:
        /* <DEDUP_REMOVED lines=44> */
.L_x_8287:
[----:B------:R-:W-:Y:S05]  /*15e20*/  BSYNC B0 ;  /* 0x0000000000007941 */ /* 0x000fea0003800000 */
.L_x_8286:
        /* <DEDUP_REMOVED lines=14> */
.L_x_8290:
        /* <DEDUP_REMOVED lines=12> */
.L_x_8293:
[----:B------:R-:W-:-:S07]  /*15fd0*/  MOV R74, R120 ;  /* 0x00000078004a7202 */ /* 0x000fce0000000f00 */
.L_x_8294:
[----:B------:R-:W-:Y:S05]  /*15fe0*/  BSYNC B0 ;  /* 0x0000000000007941 */ /* 0x000fea0003800000 */
.L_x_8292:
        /* <DEDUP_REMOVED lines=16> */
.L_x_8298:
[----:B------:R-:W-:Y:S05]  /*160f0*/  BSYNC B1 ;  /* 0x0000000000017941 */ /* 0x000fea0003800000 */
.L_x_8297:
        /* <DEDUP_REMOVED lines=44> */
.L_x_8296:
[----:B------:R-:W-:Y:S05]  /*163c0*/  BSYNC B0 ;  /* 0x0000000000007941 */ /* 0x000fea0003800000 */
.L_x_8295:
        /* <DEDUP_REMOVED lines=12> */
.L_x_8291:
        /* <DEDUP_REMOVED lines=12> */
.L_x_8300:
[----:B------:R-:W-:-:S07]  /*16550*/  IMAD.MOV.U32 R74, RZ, RZ, R120 ;  /* 0x000000ffff4a7224 */ /* 0x000fce00078e0078 */
.L_x_8301:
[----:B------:R-:W-:Y:S05]  /*16560*/  BSYNC B0 ;  /* 0x0000000000007941 */ /* 0x000fea0003800000 */
.L_x_8299:
        /* <DEDUP_REMOVED lines=16> */
.L_x_8305:
[----:B------:R-:W-:Y:S05]  /*16670*/  BSYNC B1 ;  /* 0x0000000000017941 */ /* 0x000fea0003800000 */
.L_x_8304:
        /* <DEDUP_REMOVED lines=44> */
.L_x_8303:
[----:B------:R-:W-:Y:S05]  /*16940*/  BSYNC B0 ;  /* 0x0000000000007941 */ /* 0x000fea0003800000 */
.L_x_8302:
        /* <DEDUP_REMOVED lines=14> */
.L_x_8306:
        /* <DEDUP_REMOVED lines=12> */
.L_x_8309:
[----:B------:R-:W-:-:S07]  /*16af0*/  MOV R74, R120 ;  /* 0x00000078004a7202 */ /* 0x000fce0000000f00 */
.L_x_8310:
[----:B------:R-:W-:Y:S05]  /*16b00*/  BSYNC B0 ;  /* 0x0000000000007941 */ /* 0x000fea0003800000 */
.L_x_8308:
        /* <DEDUP_REMOVED lines=16> */
.L_x_8314:
[----:B------:R-:W-:Y:S05]  /*16c10*/  BSYNC B1 ;  /* 0x0000000000017941 */ /* 0x000fea0003800000 */
.L_x_8313:
        /* <DEDUP_REMOVED lines=44> */
.L_x_8312:
[----:B------:R-:W-:Y:S05]  /*16ee0*/  BSYNC B0 ;  /* 0x0000000000007941 */ /* 0x000fea0003800000 */
.L_x_8311:
        /* <DEDUP_REMOVED lines=10> */
.L_x_8307:
        /* <DEDUP_REMOVED lines=12> */
.L_x_8316:
[----:B------:R-:W-:-:S07]  /*17050*/  IMAD.MOV.U32 R74, RZ, RZ, R120 ;  /* 0x000000ffff4a7224 */ /* 0x000fce00078e0078 */
.L_x_8317:
[----:B------:R-:W-:Y:S05]  /*17060*/  BSYNC B0 ;  /* 0x0000000000007941 */ /* 0x000fea0003800000 */
.L_x_8315:
        /* <DEDUP_REMOVED lines=16> */
.L_x_8321:
[----:B------:R-:W-:Y:S05]  /*17170*/  BSYNC B1 ;  /* 0x0000000000017941 */ /* 0x000fea0003800000 */
.L_x_8320:
        /* <DEDUP_REMOVED lines=44> */
.L_x_8319:
[----:B------:R-:W-:Y:S05]  /*17440*/  BSYNC B0 ;  /* 0x0000000000007941 */ /* 0x000fea0003800000 */
.L_x_8318:
        /* <DEDUP_REMOVED lines=14> */
.L_x_8322:
        /* <DEDUP_REMOVED lines=12> */
.L_x_8325:
[----:B------:R-:W-:-:S07]  /*175f0*/  MOV R80, R120 ;  /* 0x0000007800507202 */ /* 0x000fce0000000f00 */
.L_x_8326:
[----:B------:R-:W-:Y:S05]  /*17600*/  BSYNC B0 ;  /* 0x0000000000007941 */ /* 0x000fea0003800000 */
.L_x_8324:
        /* <DEDUP_REMOVED lines=16> */
.L_x_8330:
[----:B------:R-:W-:Y:S05]  /*17710*/  BSYNC B1 ;  /* 0x0000000000017941 */ /* 0x000fea0003800000 */
.L_x_8329:
        /* <DEDUP_REMOVED lines=44> */
.L_x_8328:
[----:B------:R-:W-:Y:S05]  /*179e0*/  BSYNC B0 ;  /* 0x0000000000007941 */ /* 0x000fea0003800000 */
.L_x_8327:
        /* <DEDUP_REMOVED lines=12> */
.L_x_8323:
        /* <DEDUP_REMOVED lines=12> */
[C---:B------:R-:W-:Y:S02]  /*17b70*/  LOP3.LUT P6, RZ, R136.reuse, 0x4, RZ, 0xc0, !PT ;  /* 0x0000000488ff7812 */ /* 0x040fe400078cc0ff */
[C---:B------:R-:W-:Y:S02]  /*17b80*/  LOP3.LUT P2, RZ, R136.reuse, 0x8, RZ, 0xc0, !PT ;  /* 0x0000000888ff7812 */ /* 0x040fe4000784c0ff */
[----:B------:R-:W-:Y:S02]  /*17b90*/  LOP3.LUT P5, RZ, R136, 0x1, RZ, 0xc0, !PT ;  /* 0x0000000188ff7812 */ /* 0x000fe400078ac0ff */
[----:B------:R-:W-:Y:S01]  /*17ba0*/  LOP3.LUT R80, R80, R82, R193, 0xfe, !PT ;  /* 0x0000005250507212 */ /* 0x000fe200078efec1 */
[----:B------:R-:W-:Y:S01]  /*17bb0*/  IMAD.WIDE.U32 R192, R192, 0x1000000, RZ ;  /* 0x01000000c0c07825 */ /* 0x000fe200078e00ff */
[----:B------:R-:W-:-:S02]  /*17bc0*/  SEL R195, RZ, 0x1, P5 ;  /* 0x00000001ffc37807 */ /* 0x000fc40002800000 */
        /* <DEDUP_REMOVED lines=60> */
[----:B------:R-:W-:-:S05]  /*17f90*/  IMAD.WIDE.U32 R76, R77, 0x1000000, RZ ;  /* 0x010000004d4c7825 */ /* 0x000fca00078e00ff */
[----:B------:R-:W-:Y:S02]  /*17fa0*/  LOP3.LUT R195, R79, R195, R77, 0xfe, !PT ;  /* 0x000000c34fc37212 */ /* 0x000fe400078efe4d */
[----:B------:R-:W-:Y:S02]  /*17fb0*/  LOP3.LUT R76, R192, R76, R78, 0xfe, !PT ;  /* 0x0000004cc04c7212 */ /* 0x000fe400078efe4e */
[----:B------:R-:W-:Y:S02]  /*17fc0*/  LOP3.LUT R193, R195, R193, RZ, 0xfc, !PT ;  /* 0x000000c1c3c17212 */ /* 0x000fe400078efcff */
[----:B------:R-:W-:Y:S01]  /*17fd0*/  LOP3.LUT R192, R76, 0xff, R121, 0xf8, !PT ;  /* 0x000000ff4cc07812 */ /* 0x000fe200078ef879 */
[----:B0-----:R-:W-:-:S05]  /*17fe0*/  IMAD.WIDE.U32 R72, R177, 0x8, R72 ;  /* 0x00000008b1487825 */ /* 0x001fca00078e0048 */
[----:B------:R0:W-:Y:S02]  /*17ff0*/  STG.E.64 desc[UR4][R72.64], R192 ;  /* 0x000000c048007986 */ /* 0x0001e4000c101b04 */
.L_x_8331:
        /* <DEDUP_REMOVED lines=88> */
.L_x_8344:
[----:B------:R-:W2:Y:S01]  /*18580*/  @!P2 S2R R195, SR_CgaCtaId ;  /* 0x0000000000c3a919 */ /* 0x000ea20000008800 */
[----:B------:R-:W-:Y:S01]  /*18590*/  LOP3.LUT R193, R88, 0x1f, RZ, 0xc0, !PT ;  /* 0x0000001f58c17812 */ /* 0x000fe200078ec0ff */
[----:B-1----:R-:W-:Y:S01]  /*185a0*/  FADD.FTZ R73, R78, R79 ;  /* 0x0000004f4e497221 */ /* 0x002fe20000010000 */
[----:B------:R-:W-:Y:S01]  /*185b0*/  LOP3.LUT R77, R75, 0x7, RZ, 0xc0, !PT ;  /* 0x000000074b4d7812 */ /* 0x000fe200078ec0ff */
[----:B------:R-:W-:Y:S05]  /*185c0*/  WARPSYNC.ALL ;  /* 0x0000000000007948 */ /* 0x000fea0003800000 */
[----:B------:R-:W-:Y:S02]  /*185d0*/  ISETP.GT.U32.AND P3, PT, R193, 0x7, PT ;  /* 0x00000007c100780c */ /* 0x000fe40003f64070 */
[----:B------:R-:W-:-:S02]  /*185e0*/  @!P2 MOV R0, 0x400 ;  /* 0x000004000000a802 */ /* 0x000fc40000000f00 */
[----:B------:R-:W-:-:S09]  /*185f0*/  LOP3.LUT P4, RZ, R136, 0x40, RZ, 0xc0, !PT ;  /* 0x0000004088ff7812 */ /* 0x000fd2000788c0ff */
[----:B------:R-:W1:Y:S01]  /*18600*/  @!P3 S2R R76, SR_CgaCtaId ;  /* 0x00000000004cb919 */ /* 0x000e620000008800 */
        /* <DEDUP_REMOVED lines=8> */
[----:B-1----:R-:W-:Y:S01]  /*18690*/  @!P3 LEA R75, R76, R75, 0x18 ;  /* 0x0000004b4c4bb211 */ /* 0x002fe200078ec0ff */
[----:B------:R-:W-:Y:S01]  /*186a0*/  IMAD.MOV.U32 R76, RZ, RZ, RZ ;  /* 0x000000ffff4c7224 */ /* 0x000fe200078e00ff */
[----:B------:R-:W-:Y:S02]  /*186b0*/  @!P3 MOV R76, 0x400 ;  /* 0x00000400004cb802 */ /* 0x000fe40000000f00 */
[----:B0-----:R-:W-:Y:S02]  /*186c0*/  @!P3 LEA R78, R74, R75, 0x3 ;  /* 0x0000004b4a4eb211 */ /* 0x001fe400078e18ff */
[----:B------:R-:W-:-:S02]  /*186d0*/  CS2R R74, SRZ ;  /* 0x00000000004a7805 */ /* 0x000fc4000001ff00 */
        /* <DEDUP_REMOVED lines=15> */
[----:B------:R-:W-:-:S04]  /*187d0*/  FMUL.FTZ R79, R79, R80 ;  /* 0x000000504f4f7220 */ /* 0x000fc80000410000 */
[----:B------:R-:W0:Y:S01]  /*187e0*/  SHFL.DOWN PT, R74, R193, 0x2, 0x1f ;  /* 0x08401f00c14a7f89 */ /* 0x000e2200000e0000 */
[----:B------:R-:W-:Y:S01]  /*187f0*/  FMUL.FTZ R82, R79, R82 ;  /* 0x000000524f527220 */ /* 0x000fe20000410000 */
[----:B--2---:R-:W-:-:S04]  /*18800*/  FADD.FTZ R79, R0, R75 ;  /* 0x0000004b004f7221 */ /* 0x004fc80000010000 */
[----:B------:R-:W-:Y:S01]  /*18810*/  FFMA.FTZ R79, R78, R82, R79 ;  /* 0x000000524e4f7223 */ /* 0x000fe2000001004f */
[-C--:B------:R-:W-:Y:S02]  /*18820*/  IADD3 R78, R73, R76.reuse, RZ ;  /* 0x0000004c494e7210 */ /* 0x080fe40007ffe0ff */
[----:B------:R-:W-:Y:S02]  /*18830*/  I2FP.F32.S32 R76, R76 ;  /* 0x0000004c004c7245 */ /* 0x000fe40000201400 */
[----:B------:R-:W-:Y:S01]  /*18840*/  I2FP.F32.S32 R80, R78 ;  /* 0x0000004e00507245 */ /* 0x000fe20000201400 */
[----:B------:R-:W1:Y:S03]  /*18850*/  SHFL.DOWN PT, R0, R79, 0x2, 0x1f ;  /* 0x08401f004f007f89 */ /* 0x000e6600000e0000 */
[----:B------:R-:W2:Y:S01]  /*18860*/  MUFU.RCP R73, R80 ;  /* 0x0000005000497308 */ /* 0x000ea20000001000 */
[----:B0-----:R-:W-:Y:S01]  /*18870*/  FMUL.FTZ R195, R74, R76 ;  /* 0x0000004c4ac37220 */ /* 0x001fe20000410000 */
[----:B------:R-:W-:-:S03]  /*18880*/  FADD.FTZ R75, R193, -R74 ;  /* 0x8000004ac14b7221 */ /* 0x000fc60000010000 */
[C---:B------:R-:W-:Y:S01]  /*18890*/  FFMA.FTZ R74, R72.reuse, R193, R195 ;  /* 0x000000c1484a7223 */ /* 0x040fe200000100c3 */
[----:B------:R-:W-:Y:S01]  /*188a0*/  FMUL.FTZ R75, R75, R75 ;  /* 0x0000004b4b4b7220 */ /* 0x000fe20000410000 */
[----:B------:R-:W0:Y:S02]  /*188b0*/  SHFL.DOWN PT, R195, R78, 0x1, 0x1f ;  /* 0x08201f004ec37f89 */ /* 0x000e2400000e0000 */
[----:B--2---:R-:W-:Y:S01]  /*188c0*/  FMUL.FTZ R193, R73, R74 ;  /* 0x0000004a49c17220 */ /* 0x004fe20000410000 */
[----:B------:R-:W-:Y:S01]  /*188d0*/  FMUL.FTZ R75, R72, R75 ;  /* 0x0000004b484b7220 */ /* 0x000fe20000410000 */
[----:B-1----:R-:W-:-:S03]  /*188e0*/  FADD.FTZ R0, R79, R0 ;  /* 0x000000004f007221 */ /* 0x002fc60000010000 */
[----:B------:R-:W1:Y:S01]  /*188f0*/  SHFL.DOWN PT, R72, R193, 0x1, 0x1f ;  /* 0x08201f00c1487f89 */ /* 0x000e6200000e0000 */
[----:B------:R-:W-:Y:S02]  /*18900*/  FMUL.FTZ R75, R75, R76 ;  /* 0x0000004c4b4b7220 */ /* 0x000fe40000410000 */
[----:B------:R-:W2:Y:S02]  /*18910*/  LDC R76, c[0x0][0x2d8] ;  /* 0x0000b600ff4c7b82 */ /* 0x000ea40000000800 */
        /* <DEDUP_REMOVED lines=11> */
[----:B---3--:R-:W-:-:S03]  /*189d0*/  FADD.FTZ R73, R0, R73 ;  /* 0x0000004900497221 */ /* 0x008fc60000010000 */
[----:B------:R-:W-:Y:S01]  /*189e0*/  FMUL.FTZ R75, R75, R195 ;  /* 0x000000c34b4b7220 */ /* 0x000fe20000410000 */
[----:B0-----:R-:W-:-:S03]  /*189f0*/  FMUL.FTZ R79, R74, R79 ;  /* 0x0000004f4a4f7220 */ /* 0x001fc60000410000 */
[----:B------:R-:W-:-:S03]  /*18a00*/  FFMA.FTZ R0, R74, R75, R73 ;  /* 0x0000004b4a007223 */ /* 0x000fc60000010049 */
[----:B------:R-:W0:Y:S04]  /*18a10*/  SHFL.IDX PT, R79, R79, RZ, 0x1f ;  /* 0x00001fff4f4f7589 */ /* 0x000e2800000e0000 */
[----:B------:R1:W2:Y:S01]  /*18a20*/  SHFL.IDX PT, R73, R0, RZ, 0x1f ;  /* 0x00001fff00497589 */ /* 0x0002a200000e0000 */
[C---:B0-----:R-:W-:Y:S01]  /*18a30*/  FMUL.FTZ R74, R79.reuse, R79 ;  /* 0x0000004f4f4a7220 */ /* 0x041fe20000410000 */
[----:B-1----:R-:W-:Y:S01]  /*18a40*/  FSEL R0, R79, RZ, !P4 ;  /* 0x000000ff4f007208 */ /* 0x002fe20006000000 */
[----:B--2---:R-:W-:-:S03]  /*18a50*/  FFMA.FTZ R76, R73, UR10, R76 ;  /* 0x0000000a494c7c23 */ /* 0x004fc6000801004c */
[----:B------:R-:W-:Y:S01]  /*18a60*/  FSEL R77, R74, RZ, P4 ;  /* 0x000000ff4a4d7208 */ /* 0x000fe20002000000 */
[----:B------:R-:W0:Y:S01]  /*18a70*/  @!P2 LDC.64 R72, c[0x0][0x250] ;  /* 0x00009400ff48ab82 */ /* 0x000e220000000a00 */
[C---:B------:R-:W-:Y:S01]  /*18a80*/  FADD.FTZ R131, -R0.reuse, R131 ;  /* 0x0000008300837221 */ /* 0x040fe20000010100 */
[C---:B------:R-:W-:Y:S01]  /*18a90*/  FADD.FTZ R129, -R0.reuse, R129 ;  /* 0x0000008100817221 */ /* 0x040fe20000010100 */
[----:B------:R-:W-:Y:S01]  /*18aa0*/  FADD.FTZ R135, -R0, R135 ;  /* 0x0000008700877221 */ /* 0x000fe20000010100 */
[----:B------:R-:W-:Y:S01]  /*18ab0*/  FADD.FTZ R76, R76, R77 ;  /* 0x0000004d4c4c7221 */ /* 0x000fe20000010000 */
[C---:B------:R-:W-:Y:S01]  /*18ac0*/  FADD.FTZ R133, -R0.reuse, R133 ;  /* 0x0000008500857221 */ /* 0x040fe20000010100 */
[C---:B------:R-:W-:Y:S01]  /*18ad0*/  FADD.FTZ R83, -R0.reuse, R83 ;  /* 0x0000005300537221 */ /* 0x040fe20000010100 */
[C---:B------:R-:W-:Y:S01]  /*18ae0*/  FADD.FTZ R87, -R0.reuse, R87 ;  /* 0x0000005700577221 */ /* 0x040fe20000010100 */
[----:B------:R-:W1:Y:S01]  /*18af0*/  @!P2 LDC.64 R74, c[0x0][0x258] ;  /* 0x00009600ff4aab82 */ /* 0x000e620000000a00 */
[----:B------:R-:W2:Y:S01]  /*18b00*/  MUFU.RSQ R152, R76 ;  /* 0x0000004c00987308 */ /* 0x000ea20000001400 */
        /* <DEDUP_REMOVED lines=15> */
[----:B------:R-:W-:Y:S01]  /*18c00*/  FADD.FTZ R169, -R0, R169 ;  /* 0x000000a900a97221 */ /* 0x000fe20000010100 */
[C---:B--2---:R-:W-:Y:S01]  /*18c10*/  FMUL.FTZ R131, R152.reuse, R131 ;  /* 0x0000008398837220 */ /* 0x044fe20000410000 */
[----:B------:R-:W-:Y:S01]  /*18c20*/  FMUL.FTZ R76, R152, R133 ;  /* 0x00000085984c7220 */ /* 0x000fe20000410000 */
[C---:B------:R-:W-:Y:S01]  /*18c30*/  FADD.FTZ R171, -R0.reuse, R171 ;  /* 0x000000ab00ab7221 */ /* 0x040fe20000010100 */
[----:B------:R0:W-:Y:S01]  /*18c40*/  @!P2 STG.E desc[UR4][R72.64], R79 ;  /* 0x0000004f4800a986 */ /* 0x0001e2000c101904 */
[----:B------:R-:W-:Y:S01]  /*18c50*/  FADD.FTZ R173, -R0, R173 ;  /* 0x000000ad00ad7221 */ /* 0x000fe20000010100 */
[----:B------:R-:W-:Y:S01]  /*18c60*/  FFMA.FTZ R77, R29, R76, R61 ;  /* 0x0000004c1d4d7223 */ /* 0x000fe2000001003d */
[----:B-1----:R-:W-:-:S04]  /*18c70*/  @!P2 IMAD.WIDE R74, R89, 0x4, R74 ;  /* 0x00000004594aa825 */ /* 0x002fc800078e024a */
[C---:B------:R-:W-:Y:S01]  /*18c80*/  FADD.FTZ R175, -R0.reuse, R175 ;  /* 0x000000af00af7221 */ /* 0x040fe20000010100 */
[C---:B------:R-:W-:Y:S01]  /*18c90*/  FADD.FTZ R81, -R0.reuse, R81 ;  /* 0x0000005100517221 */ /* 0x040fe20000010100 */
[C---:B------:R-:W-:Y:S01]  /*18ca0*/  FADD.FTZ R179, -R0.reuse, R179 ;  /* 0x000000b300b37221 */ /* 0x040fe20000010100 */
[C---:B------:R-:W-:Y:S01]  /*18cb0*/  FADD.FTZ R181, -R0.reuse, R181 ;  /* 0x000000b500b57221 */ /* 0x040fe20000010100 */
[----:B------:R1:W-:Y:S01]  /*18cc0*/  @!P2 STG.E desc[UR4][R74.64], R152 ;  /* 0x000000984a00a986 */ /* 0x0003e2000c101904 */
[C---:B------:R-:W-:Y:S01]  /*18cd0*/  FADD.FTZ R183, -R0.reuse, R183 ;  /* 0x000000b700b77221 */ /* 0x040fe20000010100 */
[C---:B------:R-:W-:Y:S01]  /*18ce0*/  FADD.FTZ R185, -R0.reuse, R185 ;  /* 0x000000b900b97221 */ /* 0x040fe20000010100 */
[----:B------:R-:W-:Y:S01]  /*18cf0*/  FADD.FTZ R187, -R0, R187 ;  /* 0x000000bb00bb7221 */ /* 0x000fe20000010100 */
[----:B0-----:R-:W-:Y:S01]  /*18d00*/  FMUL.FTZ R72, R152, R129 ;  /* 0x0000008198487220 */ /* 0x001fe20000410000 */
[----:B------:R-:W-:Y:S01]  /*18d10*/  FFMA.FTZ R73, R34, R131, R66 ;  /* 0x0000008322497223 */ /* 0x000fe20000010042 */
[C---:B------:R-:W-:Y:S01]  /*18d20*/  FADD.FTZ R189, -R0.reuse, R189 ;  /* 0x000000bd00bd7221 */ /* 0x040fe20000010100 */
[----:B------:R-:W-:Y:S01]  /*18d30*/  FADD.FTZ R191, -R0, R191 ;  /* 0x000000bf00bf7221 */ /* 0x000fe20000010100 */
[----:B------:R-:W-:Y:S01]  /*18d40*/  FFMA.FTZ R72, R35, R72, R67 ;  /* 0x0000004823487223 */ /* 0x000fe20000010043 */
[C---:B------:R-:W-:Y:S01]  /*18d50*/  FMUL.FTZ R83, R152.reuse, R83 ;  /* 0x0000005398537220 */ /* 0x040fe20000410000 */
[C---:B------:R-:W-:Y:S01]  /*18d60*/  FMUL.FTZ R0, R152.reuse, R87 ;  /* 0x0000005798007220 */ /* 0x040fe20000410000 */
[C---:B------:R-:W-:Y:S01]  /*18d70*/  FMUL.FTZ R141, R152.reuse, R141 ;  /* 0x0000008d988d7220 */ /* 0x040fe20000410000 */
[C---:B-1----:R-:W-:Y:S01]  /*18d80*/  FMUL.FTZ R75, R152.reuse, R135 ;  /* 0x00000087984b7220 */ /* 0x042fe20000410000 */
[C---:B------:R-:W-:Y:S01]  /*18d90*/  FMUL.FTZ R78, R152.reuse, R139 ;  /* 0x0000008b984e7220 */ /* 0x040fe20000410000 */
[----:B------:R-:W0:Y:S01]  /*18da0*/  LDC.64 R134, c[0x0][0x2b8] ;  /* 0x0000ae00ff867b82 */ /* 0x000e220000000a00 */
[----:B------:R-:W-:Y:S01]  /*18db0*/  FMUL.FTZ R147, R152, R147 ;  /* 0x0000009398937220 */ /* 0x000fe20000410000 */
[----:B------:R-:W-:Y:S01]  /*18dc0*/  FFMA.FTZ R74, R28, R75, R60 ;  /* 0x0000004b1c4a7223 */ /* 0x000fe2000001003c */
[C---:B------:R-:W-:Y:S01]  /*18dd0*/  FMUL.FTZ R82, R152.reuse, R149 ;  /* 0x0000009598527220 */ /* 0x040fe20000410000 */
        /* <DEDUP_REMOVED lines=21> */
[----:B------:R-:W-:Y:S01]  /*18f30*/  F2FP.BF16.F32.PACK_AB R75, R78, R75 ;  /* 0x0000004b4e4b723e */ /* 0x000fe200000010ff */
[----:B------:R-:W-:Y:S01]  /*18f40*/  FMUL.FTZ R138, R152, R163 ;  /* 0x000000a3988a7220 */ /* 0x000fe20000410000 */
[----:B------:R-:W-:Y:S01]  /*18f50*/  F2FP.BF16.F32.PACK_AB R72, R77, R72 ;  /* 0x000000484d48723e */ /* 0x000fe200000010ff */
[----:B------:R-:W-:Y:S01]  /*18f60*/  FFMA.FTZ R78, R20, R153, R52 ;  /* 0x00000099144e7223 */ /* 0x000fe20000010034 */
[----:B------:R-:W-:Y:S01]  /*18f70*/  FFMA.FTZ R83, R21, R84, R53 ;  /* 0x0000005415537223 */ /* 0x000fe20000010035 */
[----:B------:R-:W-:Y:S01]  /*18f80*/  F2FP.BF16.F32.PACK_AB R77, R82, R147 ;  /* 0x00000093524d723e */ /* 0x000fe200000010ff */
[----:B------:R-:W-:Y:S01]  /*18f90*/  FFMA.FTZ R79, R22, R155, R54 ;  /* 0x0000009b164f7223 */ /* 0x000fe20000010036 */
[----:B------:R-:W-:Y:S01]  /*18fa0*/  FFMA.FTZ R86, R23, R86, R55 ;  /* 0x0000005617567223 */ /* 0x000fe20000010037 */
[----:B------:R-:W-:Y:S01]  /*18fb0*/  F2FP.BF16.F32.PACK_AB R76, R81, R76 ;  /* 0x0000004c514c723e */ /* 0x000fe200000010ff */
        /* <DEDUP_REMOVED lines=15> */
[----:B------:R-:W-:Y:S01]  /*190b0*/  F2FP.BF16.F32.PACK_AB R78, R83, R78 ;  /* 0x0000004e534e723e */ /* 0x000fe200000010ff */
        /* <DEDUP_REMOVED lines=15> */
[----:B------:R-:W-:Y:S01]  /*191b0*/  LEA R140, P3, R177, UR12, 0x4 ;  /* 0x0000000cb18c7c11 */ /* 0x000fe2000f8620ff */
[----:B0-----:R-:W-:Y:S01]  /*191c0*/  IMAD.WIDE.U32 R132, R137, 0x10, R134 ;  /* 0x0000001089847825 */ /* 0x001fe200078e0086 */
        /* <DEDUP_REMOVED lines=11> */
[----:B------:R-:W-:-:S02]  /*19280*/  LEA.HI.X R141, R177, UR13, RZ, 0x4, P3 ;  /* 0x0000000db18d7c11 */ /* 0x000fc400098f24ff */
[----:B------:R-:W-:Y:S02]  /*19290*/  IADD3 R89, R89, UR14, RZ ;  /* 0x0000000e59597c10 */ /* 0x000fe4000fffe0ff */
[----:B------:R-:W-:Y:S01]  /*192a0*/  SEL R0, RZ, 0x1, P1 ;  /* 0x00000001ff007807 */ /* 0x000fe20000800000 */
[----:B------:R0:W-:Y:S01]  /*192b0*/  STG.E.128 desc[UR4][R140.64], R84 ;  /* 0x000000548c007986 */ /* 0x0001e2000c101d04 */
[----:B------:R-:W-:-:S13]  /*192c0*/  ISETP.GE.AND P2, PT, R89, UR15, PT ;  /* 0x0000000f59007c0c */ /* 0x000fda000bf46270 */
[----:B------:R-:W-:Y:S05]  /*192d0*/  @!P2 BRA `(.L_x_8333) ;  /* 0xfffffe740094a947 */ /* 0x000fea000383ffff */
[----:B------:R-:W-:Y:S05]  /*192e0*/  EXIT ;  /* 0x000000000000794d */ /* 0x000fea0003800000 */
.L_x_8332:
[----:B------:R-:W-:Y:S01]  /*192f0*/  HFMA2.MMA R82, -RZ, RZ, 0, 5.9604644775390625e-08 ;  /* 0x00000001ff527435 */ /* 0x000fe200000001ff */
[----:B0-----:R-:W-:Y:S01]  /*19300*/  IMAD.MOV.U32 R193, RZ, RZ, R0 ;  /* 0x000000ffffc17224 */ /* 0x001fe200078e0000 */
[----:B------:R-:W-:Y:S01]  /*19310*/  MOV R80, 0xffffffff ;  /* 0xffffffff00507802 */ /* 0x000fe20000000f00 */
[----:B------:R-:W-:-:S08]  /*19320*/  IMAD.MOV.U32 R195, RZ, RZ, 0x1f ;  /* 0x0000001fffc37424 */ /* 0x000fd000078e00ff */
[----:B------:R-:W-:Y:S05]  /*19330*/  WARPSYNC.COLLECTIVE R80, `(.L_x_8334) ;  /* 0x0000000050087348 */ /* 0x000fea0003c00000 */
[----:B------:R0:W1:Y:S02]  /*19340*/  SHFL.BFLY P3, R79, R193, R82, R195 ;  /* 0x0c000052c14f7389 */ /* 0x00006400000600c3 */
[----:B01----:R-:W-:Y:S01]  /*19350*/  ENDCOLLECTIVE ;  /* 0x000000000000791b */ /* 0x003fe20003800000 */
.L_x_8334:
[----:B------:R-:W-:Y:S02]  /*19360*/  IMAD.MOV.U32 R82, RZ, RZ, 0x2 ;  /* 0x00000002ff527424 */ /* 0x000fe400078e00ff */
[----:B------:R-:W-:-:S04]  /*19370*/  IMAD.MOV.U32 R73, RZ, RZ, R79 ;  /* 0x000000ffff497224 */ /* 0x000fc800078e004f */
[----:B------:R-:W-:-:S05]  /*19380*/  FADD.FTZ R73, R0, R73 ;  /* 0x0000004900497221 */ /* 0x000fca0000010000 */
[----:B------:R-:W-:-:S07]  /*19390*/  MOV R193, R73 ;  /* 0x0000004900c17202 */ /* 0x000fce0000000f00 */
[----:B------:R-:W-:Y:S05]  /*193a0*/  WARPSYNC.COLLECTIVE R80, `(.L_x_8335) ;  /* 0x0000000050087348 */ /* 0x000fea0003c00000 */
[----:B------:R0:W1:Y:S02]  /*193b0*/  SHFL.BFLY P3, R79, R193, R82, R195 ;  /* 0x0c000052c14f7389 */ /* 0x00006400000600c3 */
[----:B01----:R-:W-:Y:S01]  /*193c0*/  ENDCOLLECTIVE ;  /* 0x000000000000791b */ /* 0x003fe20003800000 */
.L_x_8335:
[----:B------:R-:W-:Y:S01]  /*193d0*/  HFMA2.MMA R82, -RZ, RZ, 0, 2.384185791015625e-07 ;  /* 0x00000004ff527435 */ /* 0x000fe200000001ff */
[----:B------:R-:W-:-:S05]  /*193e0*/  MOV R72, R79 ;  /* 0x0000004f00487202 */ /* 0x000fca0000000f00 */
[----:B------:R-:W-:-:S04]  /*193f0*/  FADD.FTZ R76, R73, R72 ;  /* 0x00000048494c7221 */ /* 0x000fc80000010000 */
[----:B------:R-:W-:-:S07]  /*19400*/  IMAD.MOV.U32 R193, RZ, RZ, R76 ;  /* 0x000000ffffc17224 */ /* 0x000fce00078e004c */
[----:B------:R-:W-:Y:S05]  /*19410*/  WARPSYNC.COLLECTIVE R80, `(.L_x_8336) ;  /* 0x0000000050087348 */ /* 0x000fea0003c00000 */
[----:B------:R0:W1:Y:S02]  /*19420*/  SHFL.BFLY P3, R79, R193, R82, R195 ;  /* 0x0c000052c14f7389 */ /* 0x00006400000600c3 */
[----:B01----:R-:W-:Y:S01]  /*19430*/  ENDCOLLECTIVE ;  /* 0x000000000000791b */ /* 0x003fe20003800000 */
.L_x_8336:
[----:B------:R-:W-:Y:S02]  /*19440*/  IMAD.MOV.U32 R82, RZ, RZ, 0x8 ;  /* 0x00000008ff527424 */ /* 0x000fe400078e00ff */
[----:B------:R-:W-:-:S04]  /*19450*/  IMAD.MOV.U32 R77, RZ, RZ, R79 ;  /* 0x000000ffff4d7224 */ /* 0x000fc800078e004f */
[----:B------:R-:W-:-:S05]  /*19460*/  FADD.FTZ R77, R76, R77 ;  /* 0x0000004d4c4d7221 */ /* 0x000fca0000010000 */
[----:B------:R-:W-:-:S07]  /*19470*/  MOV R193, R77 ;  /* 0x0000004d00c17202 */ /* 0x000fce0000000f00 */
[----:B------:R-:W-:Y:S05]  /*19480*/  WARPSYNC.COLLECTIVE R80, `(.L_x_8337) ;  /* 0x0000000050087348 */ /* 0x000fea0003c00000 */
[----:B------:R0:W1:Y:S02]  /*19490*/  SHFL.BFLY P3, R79, R193, R82, R195 ;  /* 0x0c000052c14f7389 */ /* 0x00006400000600c3 */
[----:B01----:R-:W-:Y:S01]  /*194a0*/  ENDCOLLECTIVE ;  /* 0x000000000000791b */ /* 0x003fe20003800000 */
.L_x_8337:
[----:B------:R-:W-:Y:S01]  /*194b0*/  HFMA2.MMA R82, -RZ, RZ, 0, 9.5367431640625e-07 ;  /* 0x00000010ff527435 */ /* 0x000fe200000001ff */
[----:B------:R-:W-:-:S05]  /*194c0*/  MOV R72, R79 ;  /* 0x0000004f00487202 */ /* 0x000fca0000000f00 */
[----:B------:R-:W-:-:S04]  /*194d0*/  FADD.FTZ R78, R77, R72 ;  /* 0x000000484d4e7221 */ /* 0x000fc80000010000 */
[----:B------:R-:W-:-:S07]  /*194e0*/  IMAD.MOV.U32 R193, RZ, RZ, R78 ;  /* 0x000000ffffc17224 */ /* 0x000fce00078e004e */
[----:B------:R-:W-:Y:S05]  /*194f0*/  WARPSYNC.COLLECTIVE R80, `(.L_x_8338) ;  /* 0x0000000050087348 */ /* 0x000fea0003c00000 */
[----:B------:R0:W1:Y:S02]  /*19500*/  SHFL.BFLY P3, R79, R193, R82, R195 ;  /* 0x0c000052c14f7389 */ /* 0x00006400000600c3 */
[----:B01----:R-:W-:Y:S01]  /*19510*/  ENDCOLLECTIVE ;  /* 0x000000000000791b */ /* 0x003fe20003800000 */
.L_x_8338:
[----:B------:R-:W-:Y:S01]  /*19520*/  MOV R82, 0x1 ;  /* 0x0000000100527802 */ /* 0x000fe20000000f00 */
        /* <DEDUP_REMOVED lines=70> */
.L_x_8339:
[----:B------:R-:W-:Y:S02]  /*19990*/  IMAD.MOV.U32 R82, RZ, RZ, 0x2 ;  /* 0x00000002ff527424 */ /* 0x000fe400078e00ff */
[----:B------:R-:W-:-:S04]  /*199a0*/  IMAD.MOV.U32 R73, RZ, RZ, R79 ;  /* 0x000000ffff497224 */ /* 0x000fc800078e004f */
[----:B------:R-:W-:-:S05]  /*199b0*/  FADD.FTZ R73, R0, R73 ;  /* 0x0000004900497221 */ /* 0x000fca0000010000 */
[----:B------:R-:W-:-:S07]  /*199c0*/  MOV R193, R73 ;  /* 0x0000004900c17202 */ /* 0x000fce0000000f00 */
[----:B------:R-:W-:Y:S05]  /*199d0*/  WARPSYNC.COLLECTIVE R80, `(.L_x_8340) ;  /* 0x0000000050087348 */ /* 0x000fea0003c00000 */
[----:B------:R0:W1:Y:S02]  /*199e0*/  SHFL.BFLY P3, R79, R193, R82, R195 ;  /* 0x0c000052c14f7389 */ /* 0x00006400000600c3 */
[----:B01----:R-:W-:Y:S01]  /*199f0*/  ENDCOLLECTIVE ;  /* 0x000000000000791b */ /* 0x003fe20003800000 */
.L_x_8340:
[----:B------:R-:W-:Y:S01]  /*19a00*/  HFMA2.MMA R82, -RZ, RZ, 0, 2.384185791015625e-07 ;  /* 0x00000004ff527435 */ /* 0x000fe200000001ff */
[----:B------:R-:W-:-:S05]  /*19a10*/  MOV R76, R79 ;  /* 0x0000004f004c7202 */ /* 0x000fca0000000f00 */
[----:B------:R-:W-:-:S04]  /*19a20*/  FADD.FTZ R76, R73, R76 ;  /* 0x0000004c494c7221 */ /* 0x000fc80000010000 */
[----:B------:R-:W-:-:S07]  /*19a30*/  IMAD.MOV.U32 R193, RZ, RZ, R76 ;  /* 0x000000ffffc17224 */ /* 0x000fce00078e004c */
[----:B------:R-:W-:Y:S05]  /*19a40*/  WARPSYNC.COLLECTIVE R80, `(.L_x_8341) ;  /* 0x0000000050087348 */ /* 0x000fea0003c00000 */
[----:B------:R0:W1:Y:S02]  /*19a50*/  SHFL.BFLY P3, R79, R193, R82, R195 ;  /* 0x0c000052c14f7389 */ /* 0x00006400000600c3 */
[----:B01----:R-:W-:Y:S01]  /*19a60*/  ENDCOLLECTIVE ;  /* 0x000000000000791b */ /* 0x003fe20003800000 */
.L_x_8341:
[----:B------:R-:W-:Y:S02]  /*19a70*/  IMAD.MOV.U32 R82, RZ, RZ, 0x8 ;  /* 0x00000008ff527424 */ /* 0x000fe400078e00ff */
[----:B------:R-:W-:-:S04]  /*19a80*/  IMAD.MOV.U32 R77, RZ, RZ, R79 ;  /* 0x000000ffff4d7224 */ /* 0x000fc800078e004f */
[----:B------:R-:W-:-:S05]  /*19a90*/  FADD.FTZ R77, R76, R77 ;  /* 0x0000004d4c4d7221 */ /* 0x000fca0000010000 */
[----:B------:R-:W-:-:S07]  /*19aa0*/  MOV R193, R77 ;  /* 0x0000004d00c17202 */ /* 0x000fce0000000f00 */
[----:B------:R-:W-:Y:S05]  /*19ab0*/  WARPSYNC.COLLECTIVE R80, `(.L_x_8342) ;  /* 0x0000000050087348 */ /* 0x000fea0003c00000 */
[----:B------:R0:W1:Y:S02]  /*19ac0*/  SHFL.BFLY P3, R79, R193, R82, R195 ;  /* 0x0c000052c14f7389 */ /* 0x00006400000600c3 */
[----:B01----:R-:W-:Y:S01]  /*19ad0*/  ENDCOLLECTIVE ;  /* 0x000000000000791b */ /* 0x003fe20003800000 */
.L_x_8342:
[----:B------:R-:W-:Y:S01]  /*19ae0*/  HFMA2.MMA R82, -RZ, RZ, 0, 9.5367431640625e-07 ;  /* 0x00000010ff527435 */ /* 0x000fe200000001ff */
[----:B------:R-:W-:-:S05]  /*19af0*/  MOV R78, R79 ;  /* 0x0000004f004e7202 */ /* 0x000fca0000000f00 */
[----:B------:R-:W-:-:S04]  /*19b00*/  FADD.FTZ R78, R77, R78 ;  /* 0x0000004e4d4e7221 */ /* 0x000fc80000010000 */
[----:B------:R-:W-:-:S07]  /*19b10*/  IMAD.MOV.U32 R193, RZ, RZ, R78 ;  /* 0x000000ffffc17224 */ /* 0x000fce00078e004e */
[----:B------:R-:W-:Y:S05]  /*19b20*/  WARPSYNC.COLLECTIVE R80, `(.L_x_8343) ;  /* 0x0000000050087348 */ /* 0x000fea0003c00000 */
[----:B------:R0:W1:Y:S02]  /*19b30*/  SHFL.BFLY P3, R79, R193, R82, R195 ;  /* 0x0c000052c14f7389 */ /* 0x00006400000600c3 */
[----:B01----:R-:W-:Y:S01]  /*19b40*/  ENDCOLLECTIVE ;  /* 0x000000000000791b */ /* 0x003fe20003800000 */
.L_x_8343:
[----:B------:R-:W-:Y:S05]  /*19b50*/  BRA `(.L_x_8344) ;  /* 0xffffffe800887947 */ /* 0x000fea000383ffff */
.L_x_8345:
        /* <DEDUP_REMOVED lines=10> */
.L_x_27043:


//--------------------- .text._ZN10layer_norm31ln_parallel_residual_fwd_kernelINS_13Kernel_traitsI13__nv_bfloat16S2_fS2_fjLj8192ELj1ELj1ELj8ELj16ENS_18Kernel_traits_baseILj8192ES2_S2_fS2_fjLj256EEEEELb0ELb0ELb0EEEvNS_9FwdParamsE --------------------------
	.section	.text._ZN10layer_norm31ln_parallel_residual_fwd_kernelINS_13Kernel_traitsI13__nv_bfloat16S2_fS2_fjLj8192ELj1ELj1ELj8ELj16ENS_18Kernel_traits_baseILj8192ES2_S2_fS2_fjLj256EEEEELb0ELb0ELb0EEEvNS_9FwdParamsE,"ax",@progbits
	.align	128
        .global         _ZN10layer_norm31ln_parallel_residual_fwd_kernelINS_13Kernel_traitsI13__nv_bfloat16S2_fS2_fjLj8192ELj1ELj1ELj8ELj16ENS_18Kernel_traits_baseILj8192ES2_S2_fS2_fjLj256EEEEELb0ELb0ELb0EEEvNS_9FwdParamsE
        .type           _ZN10layer_norm31ln_parallel_residual_fwd_kernelINS_13Kernel_traitsI13__nv_bfloat16S2_fS2_fjLj8192ELj1ELj1ELj8ELj16ENS_18Kernel_traits_baseILj8192ES2_S2_fS2_fjLj256EEEEELb0ELb0ELb0EEEvNS_9FwdParamsE,@function
        .size           _ZN10layer_norm31ln_parallel_residual_fwd_kernelINS_13Kernel_traitsI13__nv_bfloat16S2_fS2_fjLj8192ELj1ELj1ELj8ELj16ENS_18Kernel_traits_baseILj8192ES2_S2_fS2_fjLj256EEEEELb0ELb0ELb0EEEvNS_9FwdParamsE,(.L_x_27044 - _ZN10layer_norm31ln_parallel_residual_fwd_kernelINS_13Kernel_traitsI13__nv_bfloat16S2_fS2_fjLj8192ELj1ELj1ELj8ELj16ENS_18Kernel_traits_baseILj8192ES2_S2_fS2_fjLj256EEEEELb0ELb0ELb0EEEvNS_9FwdParamsE)
        .other          _ZN10layer_norm31ln_parallel_residual_fwd_kernelINS_13Kernel_traitsI13__nv_bfloat16S2_fS2_fjLj8192ELj1ELj1ELj8ELj16ENS_18Kernel_traits_baseILj8192ES2_S2_fS2_fjLj256EEEEELb0ELb0ELb0EEEvNS_9FwdParamsE,@"STO_CUDA_ENTRY STV_DEFAULT"
_ZN10layer_norm31ln_parallel_residual_fwd_kernelINS_13Kernel_traitsI13__nv_bfloat16S2_fS2_fjLj8192ELj1ELj1ELj8ELj16ENS_18Kernel_traits_baseILj8192ES2_S2_fS2_fjLj256EEEEELb0ELb0ELb0EEEvNS_9FwdParamsE:
.text._ZN10layer_norm31ln_parallel_residual_fwd_kernelINS_13Kernel_traitsI13__nv_bfloat16S2_fS2_fjLj8192ELj1ELj1ELj8ELj16ENS_18Kernel_traits_baseILj8192ES2_S2_fS2_fjLj256EEEEELb0ELb0ELb0EEEvNS_9FwdParamsE:
        /* <DEDUP_REMOVED lines=14> */
[----:B------:R-:W-:Y:S02]  /*00e0*/  P2R R0, PR, RZ, 0x40 ;  /* 0x00000040ff007803 */ /* 0x000fe40000000000 */
[----:B------:R-:W-:Y:S02]  /*00f0*/  ISETP.GE.U32.AND P1, PT, R110, 0x400, PT ;  /* 0x000004006e00780c */ /* 0x000fe40003f26070 */
[----:B------:R-:W-:-:S03]  /*0100*/  P2R R0, PR, RZ, 0x20 ;  /* 0x00000020ff007803 */ /* 0x000fc60000000000 */
[----:B------:R-:W-:Y:S08]  /*0110*/  @!P0 BRA `(.L_x_8347) ;  /* 0x0000000000888947 */ /* 0x000ff00003800000 */
        /* <DEDUP_REMOVED lines=34> */
.L_x_8347:
[----:B------:R-:W-:Y:S05]  /*0340*/  BSYNC B0 ;  /* 0x0000000000007941 */ /* 0x000fea0003800000 */
.L_x_8346:
        /* <DEDUP_REMOVED lines=36> */
.L_x_8349:
[----:B------:R-:W-:Y:S05]  /*0590*/  BSYNC B0 ;  /* 0x0000000000007941 */ /* 0x000fea0003800000 */
.L_x_8348:
        /* <DEDUP_REMOVED lines=36> */
.L_x_8351:
[----:B------:R-:W-:Y:S05]  /*07e0*/  BSYNC B0 ;  /* 0x0000000000007941 */ /* 0x000fea0003800000 */
.L_x_8350:
        /* <DEDUP_REMOVED lines=27> */
.L_x_8353:
[----:B------:R-:W-:Y:S05]  /*09a0*/  BSYNC B0 ;  /* 0x0000000000007941 */ /* 0x000fea0003800000 */
.L_x_8352:
[----:B------:R-:W0:Y:S02]  /*09b0*/  S2UR UR6, SR_CTAID.X ;  /* 0x00000000000679c3 */ /* 0x000e240000002500 */
[----:B0-----:R-:W-:Y:S01]  /*09c0*/  LEA.HI R120, R111, UR6, RZ, 0x18 ;  /* 0x000000066f787c11 */ /* 0x001fe2000f8fc0ff */
[----:B------:R-:W-:-:S03]  /*09d0*/  ULDC UR6, c[0x0][0x214] ;  /* 0x0000850000067ab9 */ /* 0x000fc60000000800 */
[----:B------:R-:W-:-:S13]  /*09e0*/  ISETP.GE.AND P2, PT, R120, UR6, PT ;  /* 0x0000000678007c0c */ /* 0x000fda000bf46270 */
[----:B------:R-:W-:Y:S05]  /*09f0*/  @P2 EXIT ;  /* 0x000000000000294d */ /* 0x000fea0003800000 */
[----:B------:R-:W-:Y:S01]  /*0a00*/  SHF.L.U32 R50, R37, 0x10, RZ ;  /* 0x0000001025327819 */ /* 0x000fe200000006ff */
[----:B------:R-:W-:Y:S01]  /*0a10*/  IMAD.U32 R109, R44, 0x10000, RZ ;  /* 0x000100002c6d7824 */ /* 0x000fe200078e00ff */
[----:B------:R-:W-:Y:S01]  /*0a20*/  SHF.L.U32 R37, R28, 0x10, RZ ;  /* 0x000000101c257819 */ /* 0x000fe200000006ff */
[----:B------:R-:W-:Y:S01]  /*0a30*/  IMAD.U32 R49, R40, 0x10000, RZ ;  /* 0x0001000028317824 */ /* 0x000fe200078e00ff */
[C---:B-----5:R-:W-:Y:S01]  /*0a40*/  PRMT R145, R20.reuse, 0x7632, R145 ;  /* 0x0000763214917816 */ /* 0x060fe20000000091 */
[----:B------:R-:W-:Y:S01]  /*0a50*/  ULDC.U8 UR6, c[0x0][0x2a0] ;  /* 0x0000a80000067ab9 */ /* 0x000fe20000000000 */
[----:B------:R-:W-:Y:S01]  /*0a60*/  SHF.L.U32 R28, R20, 0x10, RZ ;  /* 0x00000010141c7819 */ /* 0x000fe200000006ff */
[----:B------:R-:W-:Y:S01]  /*0a70*/  HFMA2.MMA R98, -RZ, RZ, 0, 5.9604644775390625e-08 ;  /* 0x00000001ff627435 */ /* 0x000fe200000001ff */
[----:B------:R-:W-:Y:S01]  /*0a80*/  SHF.R.S32.HI R68, RZ, 0x3, R68 ;  /* 0x00000003ff447819 */ /* 0x000fe20000011444 */
        /* <DEDUP_REMOVED lines=8> */
[C---:B------:R-:W-:Y:S01]  /*0b10*/  IMAD.U32 R4, R56.reuse, 0x10000, RZ ;  /* 0x0001000038047824 */ /* 0x040fe200078e00ff */
[----:B------:R-:W-:Y:S01]  /*0b20*/  PRMT R174, R56, 0x7632, R174 ;  /* 0x0000763238ae7816 */ /* 0x000fe200000000ae */
        /* <DEDUP_REMOVED lines=17> */
[----:B------:R-:W-:Y:S01]  /*0c40*/  PRMT R183, R58, 0x7632, R183 ;  /* 0x000076323ab77816 */ /* 0x000fe200000000b7 */
[----:B------:R-:W-:Y:S01]  /*0c50*/  ULDC.64 UR14, c[0x0][0x210] ;  /* 0x00008400000e7ab9 */ /* 0x000fe20000000a00 */
[----:B------:R-:W-:-:S02]  /*0c60*/  IADD3 R57, R57, R68, RZ ;  /* 0x0000004439397210 */ /* 0x000fc40007ffe0ff */
[----:B------:R-:W-:Y:S02]  /*0c70*/  SHF.L.U32 R2, R58, 0x10, RZ ;  /* 0x000000103a027819 */ /* 0x000fe400000006ff */
[----:B------:R-:W-:Y:S02]  /*0c80*/  SHF.L.U32 R58, R111, 0x5, RZ ;  /* 0x000000056f3a7819 */ /* 0x000fe400000006ff */
[----:B------:R-:W-:Y:S02]  /*0c90*/  SHF.L.U32 R57, R57, 0x3, RZ ;  /* 0x0000000339397819 */ /* 0x000fe400000006ff */
[C---:B------:R-:W-:Y:S02]  /*0ca0*/  PRMT R187, R59.reuse, 0x7632, R187 ;  /* 0x000076323bbb7816 */ /* 0x040fe400000000bb */
[----:B------:R-:W-:Y:S02]  /*0cb0*/  SHF.L.U32 R0, R59, 0x10, RZ ;  /* 0x000000103b007819 */ /* 0x000fe400000006ff */
[----:B------:R-:W-:-:S02]  /*0cc0*/  LOP3.LUT R59, R58, 0x3e0, RZ, 0xc0, !PT ;  /* 0x000003e03a3b7812 */ /* 0x000fc400078ec0ff */
[----:B------:R-:W-:Y:S02]  /*0cd0*/  I2FP.F32.U32 R57, R57 ;  /* 0x0000003900397245 */ /* 0x000fe40000201000 */
[----:B------:R-:W-:Y:S02]  /*0ce0*/  VIADDMNMX R59, R56, -R59, RZ, !PT ;  /* 0x8000003b383b7246 */ /* 0x000fe400078001ff */
[----:B------:R0:W1:Y:S01]  /*0cf0*/  MUFU.RCP R181, R57 ;  /* 0x0000003900b57308 */ /* 0x0000620000001000 */
[----:B------:R-:W-:Y:S02]  /*0d00*/  SHF.L.U32 R104, R47, 0x10, RZ ;  /* 0x000000102f687819 */ /* 0x000fe400000006ff */
[----:B------:R-:W-:Y:S02]  /*0d10*/  SHF.L.U32 R44, R43, 0x10, RZ ;  /* 0x000000102b2c7819 */ /* 0x000fe400000006ff */
[----:B------:R-:W-:Y:S02]  /*0d20*/  SHF.L.U32 R47, R42, 0x10, RZ ;  /* 0x000000102a2f7819 */ /* 0x000fe400000006ff */
[----:B------:R-:W-:-:S02]  /*0d30*/  SHF.L.U32 R43, R34, 0x10, RZ ;  /* 0x00000010222b7819 */ /* 0x000fc400000006ff */
[----:B------:R-:W-:Y:S01]  /*0d40*/  SHF.L.U32 R40, R35, 0x10, RZ ;  /* 0x0000001023287819 */ /* 0x000fe200000006ff */
[----:B------:R-:W-:Y:S01]  /*0d50*/  IMAD.U32 R35, R30, 0x10000, RZ ;  /* 0x000100001e237824 */ /* 0x000fe200078e00ff */
[----:B------:R-:W-:Y:S02]  /*0d60*/  VIMNMX R59, R59, 0x20, PT ;  /* 0x000000203b3b7848 */ /* 0x000fe40003fe0100 */
[----:B------:R-:W-:Y:S02]  /*0d70*/  SHF.L.U32 R42, R33, 0x10, RZ ;  /* 0x00000010212a7819 */ /* 0x000fe400000006ff */
[----:B------:R-:W-:Y:S01]  /*0d80*/  SHF.L.U32 R34, R29, 0x10, RZ ;  /* 0x000000101d227819 */ /* 0x000fe200000006ff */
[----:B------:R-:W-:Y:S01]  /*0d90*/  IMAD.U32 R29, R27, 0x10000, RZ ;  /* 0x000100001b1d7824 */ /* 0x000fe200078e00ff */
[----:B------:R-:W-:Y:S01]  /*0da0*/  SHF.L.U32 R106, R45, 0x10, RZ ;  /* 0x000000102d6a7819 */ /* 0x000fe200000006ff */
[----:B------:R-:W-:Y:S01]  /*0db0*/  IMAD.U32 R45, R32, 0x10000, RZ ;  /* 0x00010000202d7824 */ /* 0x000fe200078e00ff */
[----:B------:R-:W-:-:S02]  /*0dc0*/  SHF.L.U32 R33, R31, 0x10, RZ ;  /* 0x000000101f217819 */ /* 0x000fc400000006ff */
[C---:B------:R-:W-:Y:S02]  /*0dd0*/  PRMT R150, R26.reuse, 0x7632, R150 ;  /* 0x000076321a967816 */ /* 0x040fe40000000096 */
[----:B------:R-:W-:Y:S02]  /*0de0*/  SHF.L.U32 R30, R26, 0x10, RZ ;  /* 0x000000101a1e7819 */ /* 0x000fe400000006ff */
[----:B------:R-:W-:Y:S02]  /*0df0*/  PRMT R156, R27, 0x7632, R156 ;  /* 0x000076321b9c7816 */ /* 0x000fe4000000009c */
[----:B------:R-:W-:Y:S02]  /*0e00*/  PRMT R146, R24, 0x7632, R146 ;  /* 0x0000763218927816 */ /* 0x000fe40000000092 */
[C---:B------:R-:W-:Y:S02]  /*0e10*/  PRMT R148, R25.reuse, 0x7632, R148 ;  /* 0x0000763219947816 */ /* 0x040fe40000000094 */
[----:B------:R-:W-:Y:S01]  /*0e20*/  SHF.L.U32 R31, R25, 0x10, RZ ;  /* 0x00000010191f7819 */ /* 0x000fe200000006ff */
[----:B------:R-:W-:Y:S01]  /*0e30*/  IMAD.U32 R146, R146, 0x10000, RZ ;  /* 0x0001000092927824 */ /* 0x000fe200078e00ff */
[----:B------:R-:W-:-:S02]  /*0e40*/  PRMT R147, R21, 0x7632, R147 ;  /* 0x0000763215937816 */ /* 0x000fc40000000093 */
[----:B------:R-:W-:Y:S02]  /*0e50*/  SHF.L.U32 R27, R21, 0x10, RZ ;  /* 0x00000010151b7819 */ /* 0x000fe400000006ff */
[C---:B------:R-:W-:Y:S02]  /*0e60*/  PRMT R149, R22.reuse, 0x7632, R149 ;  /* 0x0000763216957816 */ /* 0x040fe40000000095 */
[----:B------:R-:W-:Y:S02]  /*0e70*/  SHF.L.U32 R26, R22, 0x10, RZ ;  /* 0x00000010161a7819 */ /* 0x000fe400000006ff */
[----:B------:R-:W-:Y:S01]  /*0e80*/  PRMT R160, R17, 0x7632, R160 ;  /* 0x0000763211a07816 */ /* 0x000fe200000000a0 */
[----:B------:R-:W-:Y:S01]  /*0e90*/  IMAD.U32 R149, R149, 0x10000, RZ ;  /* 0x0001000095957824 */ /* 0x000fe200078e00ff */
[----:B------:R-:W-:Y:S02]  /*0ea0*/  PRMT R163, R15, 0x7632, R163 ;  /* 0x000076320fa37816 */ /* 0x000fe400000000a3 */
        /* <DEDUP_REMOVED lines=12> */
[----:B------:R-:W-:-:S02]  /*0f70*/  PRMT R158, R16, 0x7632, R158 ;  /* 0x00007632109e7816 */ /* 0x000fc4000000009e */
[C---:B------:R-:W-:Y:S02]  /*0f80*/  PRMT R162, R18.reuse, 0x7632, R162 ;  /* 0x0000763212a27816 */ /* 0x040fe400000000a2 */
[----:B------:R-:W-:Y:S02]  /*0f90*/  SHF.L.U32 R22, R18, 0x10, RZ ;  /* 0x0000001012167819 */ /* 0x000fe400000006ff */
[C---:B------:R-:W-:Y:S02]  /*0fa0*/  PRMT R164, R19.reuse, 0x7632, R164 ;  /* 0x0000763213a47816 */ /* 0x040fe400000000a4 */
[----:B------:R-:W-:Y:S01]  /*0fb0*/  SHF.L.U32 R21, R19, 0x10, RZ ;  /* 0x0000001013157819 */ /* 0x000fe200000006ff */
[C---:B------:R-:W-:Y:S01]  /*0fc0*/  IMAD.U32 R19, R13.reuse, 0x10000, RZ ;  /* 0x000100000d137824 */ /* 0x040fe200078e00ff */
        /* <DEDUP_REMOVED lines=13> */
[C---:B------:R-:W-:Y:S01]  /*10a0*/  PRMT R179, R113.reuse, 0x7632, R179 ;  /* 0x0000763271b37816 */ /* 0x040fe200000000b3 */
[----:B------:R-:W-:Y:S01]  /*10b0*/  IMAD.U32 R113, R113, 0x10000, RZ ;  /* 0x0001000071717824 */ /* 0x000fe200078e00ff */
[----:B------:R-:W-:-:S02]  /*10c0*/  PRMT R188, R115, 0x7632, R188 ;  /* 0x0000763273bc7816 */ /* 0x000fc400000000bc */
[----:B------:R-:W-:Y:S02]  /*10d0*/  PRMT R176, R52, 0x7632, R176 ;  /* 0x0000763234b07816 */ /* 0x000fe400000000b0 */
[----:B------:R-:W-:Y:S02]  /*10e0*/  PRMT R180, R53, 0x7632, R180 ;  /* 0x0000763235b47816 */ /* 0x000fe400000000b4 */
[----:B------:R-:W-:Y:S02]  /*10f0*/  PRMT R185, R54, 0x7632, R185 ;  /* 0x0000763236b97816 */ /* 0x000fe400000000b9 */
[----:B------:R-:W-:Y:S02]  /*1100*/  IADD3 R59, R68, R59, RZ ;  /* 0x0000003b443b7210 */ /* 0x000fe40007ffe0ff */
[----:B------:R-:W-:Y:S01]  /*1110*/  ISETP.NE.AND P2, PT, RZ, UR6, PT ;  /* 0x00000006ff007c0c */ /* 0x000fe2000bf45270 */
[----:B------:R-:W-:Y:S01]  /*1120*/  ULDC.64 UR6, c[0x0][0x238] ;  /* 0x00008e0000067ab9 */ /* 0x000fe20000000a00 */
[----:B------:R-:W-:-:S02]  /*1130*/  SHF.L.U32 R23, R17, 0x10, RZ ;  /* 0x0000001011177819 */ /* 0x000fc400000006ff */
[----:B------:R-:W-:Y:S01]  /*1140*/  SHF.L.U32 R18, R14, 0x10, RZ ;  /* 0x000000100e127819 */ /* 0x000fe200000006ff */
[----:B------:R-:W-:Y:S01]  /*1150*/  IMAD.U32 R14, R10, 0x10000, RZ ;  /* 0x000100000a0e7824 */ /* 0x000fe200078e00ff */
[----:B------:R-:W-:Y:S02]  /*1160*/  SHF.L.U32 R107, R46, 0x10, RZ ;  /* 0x000000102e6b7819 */ /* 0x000fe400000006ff */
[----:B------:R-:W-:Y:S02]  /*1170*/  SHF.L.U32 R17, R15, 0x10, RZ ;  /* 0x000000100f117819 */ /* 0x000fe400000006ff */
[----:B------:R-:W-:Y:S01]  /*1180*/  SHF.L.U32 R16, R8, 0x10, RZ ;  /* 0x0000001008107819 */ /* 0x000fe200000006ff */
[----:B------:R-:W-:Y:S01]  /*1190*/  IMAD.U32 R8, R7, 0x10000, RZ ;  /* 0x0001000007087824 */ /* 0x000fe200078e00ff */
[----:B------:R-:W-:Y:S02]  /*11a0*/  SHF.L.U32 R13, R11, 0x10, RZ ;  /* 0x000000100b0d7819 */ /* 0x000fe400000006ff */
[----:B------:R-:W-:Y:S01]  /*11b0*/  SHF.L.U32 R51, R38, 0x10, RZ ;  /* 0x0000001026337819 */ /* 0x000fe200000006ff */
[----:B------:R-:W-:Y:S01]  /*11c0*/  IMAD.U32 R38, R65, 0x10000, RZ ;  /* 0x0001000041267824 */ /* 0x000fe200078e00ff */
        /* <DEDUP_REMOVED lines=38> */
[----:B------:R-:W-:Y:S02]  /*1430*/  P2R R191, PR, RZ, 0x4 ;  /* 0x00000004ffbf7803 */ /* 0x000fe40000000000 */
        /* <DEDUP_REMOVED lines=31> */
.L_x_8435:
[----:B------:R-:W-:Y:S01]  /*1630*/  IMAD R96, R120, UR13, RZ ;  /* 0x0000000d78607c24 */ /* 0x000fe2000f8e02ff */
        /* <DEDUP_REMOVED lines=18> */
[----:B------:R0:W5:Y:S04]  /*1760*/  @P2 LDG.E.128 R56, desc[UR4][R96.64] ;  /* 0x0000000460382981 */ /* 0x000168000c1e1d00 */
[----:B------:R0:W5:Y:S01]  /*1770*/  @P2 LDG.E.128 R60, desc[UR4][R96.64+0x10] ;  /* 0x00001004603c2981 */ /* 0x000162000c1e1d00 */
[----:B------:R-:W-:-:S04]  /*1780*/  ISETP.NE.U32.AND P3, PT, RZ, UR8, PT ;  /* 0x00000008ff007c0c */ /* 0x000fc8000bf65070 */
[----:B------:R-:W-:Y:S02]  /*1790*/  ISETP.NE.AND.EX P3, PT, RZ, UR9, PT, P3 ;  /* 0x00000009ff007c0c */ /* 0x000fe4000bf65330 */
[C---:B--2---:R-:W-:Y:S02]  /*17a0*/  PRMT R65, R68.reuse, 0x7632, R65 ;  /* 0x0000763244417816 */ /* 0x044fe40000000041 */
[----:B------:R-:W-:-:S09]  /*17b0*/  SHF.L.U32 R64, R68, 0x10, RZ ;  /* 0x0000001044407819 */ /* 0x000fd200000006ff */
[----:B0-----:R-:W-:Y:S05]  /*17c0*/  @P3 BRA `(.L_x_8356) ;  /* 0x00000000000c3947 */ /* 0x001fea0003800000 */
[----:B------:R-:W-:Y:S05]  /*17d0*/  @!P2 BRA `(.L_x_8357) ;  /* 0x000000000014a947 */ /* 0x000fea0003800000 */
[----:B-----5:R-:W-:Y:S01]  /*17e0*/  FADD.FTZ R64, R56, R64 ;  /* 0x0000004038407221 */ /* 0x020fe20000010000 */
[----:B------:R-:W-:Y:S06]  /*17f0*/  BRA `(.L_x_8357) ;  /* 0x00000000000c7947 */ /* 0x000fec0003800000 */
.L_x_8356:
[----:B-----5:R-:W-:-:S05]  /*1800*/  SHF.L.U32 R67, R52, 0x10, RZ ;  /* 0x0000001034437819 */ /* 0x020fca00000006ff */
[----:B------:R-:W-:-:S04]  /*1810*/  FADD.FTZ R64, R67, R64 ;  /* 0x0000004043407221 */ /* 0x000fc80000010000 */
[----:B------:R-:W-:-:S07]  /*1820*/  @P2 FADD.FTZ R64, R56, R64 ;  /* 0x0000004038402221 */ /* 0x000fce0000010000 */
.L_x_8357:
[----:B------:R-:W-:Y:S01]  /*1830*/  IMAD.U32 R65, R65, 0x10000, RZ ;  /* 0x0001000041417824 */ /* 0x000fe200078e00ff */
[----:B------:R-:W-:Y:S06]  /*1840*/  @P3 BRA `(.L_x_8358) ;  /* 0x00000000000c3947 */ /* 0x000fec0003800000 */
[----:B------:R-:W-:Y:S05]  /*1850*/  @!P2 BRA `(.L_x_8359) ;  /* 0x000000000018a947 */ /* 0x000fea0003800000 */
[----:B-----5:R-:W-:Y:S01]  /*1860*/  FADD.FTZ R65, R57, R65 ;  /* 0x0000004139417221 */ /* 0x020fe20000010000 */
[----:B------:R-:W-:Y:S06]  /*1870*/  BRA `(.L_x_8359) ;  /* 0x0000000000107947 */ /* 0x000fec0003800000 */
.L_x_8358:
[----:B-----5:R-:W-:-:S04]  /*1880*/  PRMT R66, R52, 0x7632, R66 ;  /* 0x0000763234427816 */ /* 0x020fc80000000042 */
[----:B------:R-:W-:-:S05]  /*1890*/  SHF.L.U32 R66, R66, 0x10, RZ ;  /* 0x0000001042427819 */ /* 0x000fca00000006ff */
[----:B------:R-:W-:-:S04]  /*18a0*/  FADD.FTZ R65, R66, R65 ;  /* 0x0000004142417221 */ /* 0x000fc80000010000 */
[----:B------:R-:W-:-:S07]  /*18b0*/  @P2 FADD.FTZ R65, R57, R65 ;  /* 0x0000004139412221 */ /* 0x000fce0000010000 */
.L_x_8359:
[C---:B------:R-:W-:Y:S02]  /*18c0*/  PRMT R67, R69.reuse, 0x7632, R67 ;  /* 0x0000763245437816 */ /* 0x040fe40000000043 */
[----:B------:R-:W-:Y:S01]  /*18d0*/  SHF.L.U32 R66, R69, 0x10, RZ ;  /* 0x0000001045427819 */ /* 0x000fe200000006ff */
[----:B------:R-:W-:Y:S06]  /*18e0*/  @P3 BRA `(.L_x_8360) ;  /* 0x00000000000c3947 */ /* 0x000fec0003800000 */
[----:B------:R-:W-:Y:S05]  /*18f0*/  @!P2 BRA `(.L_x_8361) ;  /* 0x000000000014a947 */ /* 0x000fea0003800000 */
[----:B-----5:R-:W-:Y:S01]  /*1900*/  FADD.FTZ R66, R58, R66 ;  /* 0x000000423a427221 */ /* 0x020fe20000010000 */
[----:B------:R-:W-:Y:S06]  /*1910*/  BRA `(.L_x_8361) ;  /* 0x00000000000c7947 */ /* 0x000fec0003800000 */
.L_x_8360:
[----:B-----5:R-:W-:-:S05]  /*1920*/  SHF.L.U32 R69, R53, 0x10, RZ ;  /* 0x0000001035457819 */ /* 0x020fca00000006ff */
[----:B------:R-:W-:-:S04]  /*1930*/  FADD.FTZ R66, R69, R66 ;  /* 0x0000004245427221 */ /* 0x000fc80000010000 */
[----:B------:R-:W-:-:S07]  /*1940*/  @P2 FADD.FTZ R66, R58, R66 ;  /* 0x000000423a422221 */ /* 0x000fce0000010000 */
.L_x_8361:
[----:B------:R-:W-:Y:S01]  /*1950*/  SHF.L.U32 R67, R67, 0x10, RZ ;  /* 0x0000001043437819 */ /* 0x000fe200000006ff */
[----:B------:R-:W-:Y:S06]  /*1960*/  @P3 BRA `(.L_x_8362) ;  /* 0x00000000000c3947 */ /* 0x000fec0003800000 */
[----:B------:R-:W-:Y:S05]  /*1970*/  @!P2 BRA `(.L_x_8363) ;  /* 0x000000000018a947 */ /* 0x000fea0003800000 */
[----:B-----5:R-:W-:Y:S01]  /*1980*/  FADD.FTZ R67, R59, R67 ;  /* 0x000000433b437221 */ /* 0x020fe20000010000 */
[----:B------:R-:W-:Y:S06]  /*1990*/  BRA `(.L_x_8363) ;  /* 0x0000000000107947 */ /* 0x000fec0003800000 */
.L_x_8362:
[----:B-----5:R-:W-:-:S05]  /*19a0*/  PRMT R68, R53, 0x7632, R68 ;  /* 0x0000763235447816 */ /* 0x020fca0000000044 */
[----:B------:R-:W-:-:S04]  /*19b0*/  IMAD.U32 R68, R68, 0x10000, RZ ;  /* 0x0001000044447824 */ /* 0x000fc800078e00ff */
[----:B------:R-:W-:-:S04]  /*19c0*/  FADD.FTZ R67, R68, R67 ;  /* 0x0000004344437221 */ /* 0x000fc80000010000 */
[----:B------:R-:W-:-:S07]  /*19d0*/  @P2 FADD.FTZ R67, R59, R67 ;  /* 0x000000433b432221 */ /* 0x000fce0000010000 */
.L_x_8363:
[C---:B------:R-:W-:Y:S02]  /*19e0*/  PRMT R69, R70.reuse, 0x7632, R69 ;  /* 0x0000763246457816 */ /* 0x040fe40000000045 */
[----:B------:R-:W-:Y:S01]  /*19f0*/  SHF.L.U32 R68, R70, 0x10, RZ ;  /* 0x0000001046447819 */ /* 0x000fe200000006ff */
[----:B------:R-:W-:Y:S06]  /*1a00*/  @P3 BRA `(.L_x_8364) ;  /* 0x00000000000c3947 */ /* 0x000fec0003800000 */
[----:B------:R-:W-:Y:S05]  /*1a10*/  @!P2 BRA `(.L_x_8365) ;  /* 0x000000000014a947 */ /* 0x000fea0003800000 */
[----:B-----5:R-:W-:Y:S01]  /*1a20*/  FADD.FTZ R68, R60, R68 ;  /* 0x000000443c447221 */ /* 0x020fe20000010000 */
[----:B------:R-:W-:Y:S06]  /*1a30*/  BRA `(.L_x_8365) ;  /* 0x00000000000c7947 */ /* 0x000fec0003800000 */
.L_x_8364:
[----:B-----5:R-:W-:-:S05]  /*1a40*/  SHF.L.U32 R97, R54, 0x10, RZ ;  /* 0x0000001036617819 */ /* 0x020fca00000006ff */
[----:B------:R-:W-:-:S04]  /*1a50*/  FADD.FTZ R68, R97, R68 ;  /* 0x0000004461447221 */ /* 0x000fc80000010000 */
[----:B------:R-:W-:-:S07]  /*1a60*/  @P2 FADD.FTZ R68, R60, R68 ;  /* 0x000000443c442221 */ /* 0x000fce0000010000 */
.L_x_8365:
[----:B------:R-:W-:Y:S01]  /*1a70*/  SHF.L.U32 R69, R69, 0x10, RZ ;  /* 0x0000001045457819 */ /* 0x000fe200000006ff */
[----:B------:R-:W-:Y:S06]  /*1a80*/  @P3 BRA `(.L_x_8366) ;  /* 0x00000000000c3947 */ /* 0x000fec0003800000 */
[----:B------:R-:W-:Y:S05]  /*1a90*/  @!P2 BRA `(.L_x_8367) ;  /* 0x000000000018a947 */ /* 0x000fea0003800000 */
[----:B-----5:R-:W-:Y:S01]  /*1aa0*/  FADD.FTZ R69, R61, R69 ;  /* 0x000000453d457221 */ /* 0x020fe20000010000 */
[----:B------:R-:W-:Y:S06]  /*1ab0*/  BRA `(.L_x_8367) ;  /* 0x0000000000107947 */ /* 0x000fec0003800000 */
.L_x_8366:
[----:B-----5:R-:W-:-:S04]  /*1ac0*/  PRMT R70, R54, 0x7632, R70 ;  /* 0x0000763236467816 */ /* 0x020fc80000000046 */
[----:B------:R-:W-:-:S05]  /*1ad0*/  SHF.L.U32 R70, R70, 0x10, RZ ;  /* 0x0000001046467819 */ /* 0x000fca00000006ff */
[----:B------:R-:W-:-:S04]  /*1ae0*/  FADD.FTZ R69, R70, R69 ;  /* 0x0000004546457221 */ /* 0x000fc80000010000 */
[----:B------:R-:W-:-:S07]  /*1af0*/  @P2 FADD.FTZ R69, R61, R69 ;  /* 0x000000453d452221 */ /* 0x000fce0000010000 */
.L_x_8367:
[C---:B------:R-:W-:Y:S01]  /*1b00*/  PRMT R96, R71.reuse, 0x7632, R96 ;  /* 0x0000763247607816 */ /* 0x040fe20000000060 */
[----:B------:R-:W-:Y:S01]  /*1b10*/  IMAD.U32 R70, R71, 0x10000, RZ ;  /* 0x0001000047467824 */ /* 0x000fe200078e00ff */
[----:B------:R-:W-:Y:S06]  /*1b20*/  @P3 BRA `(.L_x_8368) ;  /* 0x00000000000c3947 */ /* 0x000fec0003800000 */
[----:B------:R-:W-:Y:S05]  /*1b30*/  @!P2 BRA `(.L_x_8369) ;  /* 0x000000000014a947 */ /* 0x000fea0003800000 */
[----:B-----5:R-:W-:Y:S01]  /*1b40*/  FADD.FTZ R70, R62, R70 ;  /* 0x000000463e467221 */ /* 0x020fe20000010000 */
[----:B------:R-:W-:Y:S06]  /*1b50*/  BRA `(.L_x_8369) ;  /* 0x00000000000c7947 */ /* 0x000fec0003800000 */
.L_x_8368:
[----:B-----5:R-:W-:-:S05]  /*1b60*/  SHF.L.U32 R71, R55, 0x10, RZ ;  /* 0x0000001037477819 */ /* 0x020fca00000006ff */
[----:B------:R-:W-:-:S04]  /*1b70*/  FADD.FTZ R70, R71, R70 ;  /* 0x0000004647467221 */ /* 0x000fc80000010000 */
[----:B------:R-:W-:-:S07]  /*1b80*/  @P2 FADD.FTZ R70, R62, R70 ;  /* 0x000000463e462221 */ /* 0x000fce0000010000 */
.L_x_8369:
[----:B------:R-:W-:Y:S01]  /*1b90*/  SHF.L.U32 R71, R96, 0x10, RZ ;  /* 0x0000001060477819 */ /* 0x000fe200000006ff */
[----:B------:R-:W-:Y:S06]  /*1ba0*/  @P3 BRA `(.L_x_8370) ;  /* 0x00000000000c3947 */ /* 0x000fec0003800000 */
[----:B------:R-:W-:Y:S05]  /*1bb0*/  @!P2 BRA `(.L_x_8371) ;  /* 0x000000000018a947 */ /* 0x000fea0003800000 */
[----:B-----5:R-:W-:Y:S01]  /*1bc0*/  FADD.FTZ R71, R63, R71 ;  /* 0x000000473f477221 */ /* 0x020fe20000010000 */
[----:B------:R-:W-:Y:S06]  /*1bd0*/  BRA `(.L_x_8371) ;  /* 0x0000000000107947 */ /* 0x000fec0003800000 */
.L_x_8370:
[----:B-----5:R-:W-:-:S04]  /*1be0*/  PRMT R96, R55, 0x7632, R96 ;  /* 0x0000763237607816 */ /* 0x020fc80000000060 */
[----:B------:R-:W-:-:S05]  /*1bf0*/  SHF.L.U32 R96, R96, 0x10, RZ ;  /* 0x0000001060607819 */ /* 0x000fca00000006ff */
[----:B------:R-:W-:-:S04]  /*1c00*/  FADD.FTZ R71, R96, R71 ;  /* 0x0000004760477221 */ /* 0x000fc80000010000 */
[----:B------:R-:W-:-:S07]  /*1c10*/  @P2 FADD.FTZ R71, R63, R71 ;  /* 0x000000473f472221 */ /* 0x000fce0000010000 */
.L_x_8371:
[C---:B------:R-:W-:Y:S02]  /*1c20*/  LEA R96, P2, R193.reuse, UR6, 0x5 ;  /* 0x00000006c1607c11 */ /* 0x040fe4000f8428ff */
[C---:B------:R-:W-:Y:S02]  /*1c30*/  IADD3 R99, R193.reuse, 0x100, RZ ;  /* 0x00000100c1637810 */ /* 0x040fe40007ffe0ff */
[----:B------:R-:W-:-:S05]  /*1c40*/  LEA.HI.X R97, R193, UR7, RZ, 0x5, P2 ;  /* 0x00000007c1617c11 */ /* 0x000fca00090f2cff */
[----:B------:R0:W-:Y:S04]  /*1c50*/  STG.E.128 desc[UR4][R96.64], R64 ;  /* 0x0000004060007986 */ /* 0x0001e8000c101d04 */
[----:B------:R0:W-:Y:S02]  /*1c60*/  STG.E.128 desc[UR4][R96.64+0x10], R68 ;  /* 0x0000104460007986 */ /* 0x0001e4000c101d04 */
.L_x_8355:
[----:B------:R-:W-:Y:S05]  /*1c70*/  BSYNC B0 ;  /* 0x0000000000007941 */ /* 0x000fea0003800000 */
.L_x_8354:
[----:B------:R-:W-:Y:S01]  /*1c80*/  ISETP.GE.U32.AND P2, PT, R110, 0x200, PT ;  /* 0x000002006e00780c */ /* 0x000fe20003f46070 */
[----:B------:R-:W-:-:S12]  /*1c90*/  BSSY B0, `(.L_x_8372) ;  /* 0x000005f000007945 */ /* 0x000fd80003800000 */
[----:B------:R-:W-:Y:S05]  /*1ca0*/  @!P2 BRA `(.L_x_8373) ;  /* 0x000000040074a947 */ /* 0x000fea0003800000 */
[----:B------:R-:W-:Y:S01]  /*1cb0*/  ISETP.NE.U32.AND P3, PT, RZ, UR8, PT ;  /* 0x00000008ff007c0c */ /* 0x000fe2000bf65070 */
[----:B------:R-:W1:Y:S03]  /*1cc0*/  LDC.64 R72, c[0x0][0x220] ;  /* 0x00008800ff487b82 */ /* 0x000e660000000a00 */
        /* <DEDUP_REMOVED lines=8> */
[----:B0-----:R-:W-:-:S04]  /*1d50*/  @P2 LEA R96, P4, R99, UR10, 0x5 ;  /* 0x0000000a63602c11 */ /* 0x001fc8000f8828ff */
[----:B------:R-:W-:-:S05]  /*1d60*/  @P2 LEA.HI.X R97, R99, UR11, RZ, 0x5, P4 ;  /* 0x0000000b63612c11 */ /* 0x000fca000a0f2cff */
[----:B------:R1:W5:Y:S04]  /*1d70*/  @P2 LDG.E.128 R56, desc[UR4][R96.64] ;  /* 0x0000000460382981 */ /* 0x000368000c1e1d00 */
[----:B------:R1:W5:Y:S01]  /*1d80*/  @P2 LDG.E.128 R60, desc[UR4][R96.64+0x10] ;  /* 0x00001004603c2981 */ /* 0x000362000c1e1d00 */
[----:B------:R-:W-:-:S04]  /*1d90*/  ISETP.NE.U32.AND P3, PT, RZ, UR8, PT ;  /* 0x00000008ff007c0c */ /* 0x000fc8000bf65070 */
[----:B------:R-:W-:Y:S02]  /*1da0*/  ISETP.NE.AND.EX P3, PT, RZ, UR9, PT, P3 ;  /* 0x00000009ff007c0c */ /* 0x000fe4000bf65330 */
[C---:B--2---:R-:W-:Y:S01]  /*1db0*/  PRMT R73, R76.reuse, 0x7632, R73 ;  /* 0x000076324c497816 */ /* 0x044fe20000000049 */
[----:B------:R-:W-:-:S10]  /*1dc0*/  IMAD.U32 R72, R76, 0x10000, RZ ;  /* 0x000100004c487824 */ /* 0x000fd400078e00ff */
[----:B-1----:R-:W-:Y:S05]  /*1dd0*/  @P3 BRA `(.L_x_8374) ;  /* 0x00000000000c3947 */ /* 0x002fea0003800000 */
[----:B------:R-:W-:Y:S05]  /*1de0*/  @!P2 BRA `(.L_x_8375) ;  /* 0x000000000014a947 */ /* 0x000fea0003800000 */
[----:B-----5:R-:W-:Y:S01]  /*1df0*/  FADD.FTZ R72, R56, R72 ;  /* 0x0000004838487221 */ /* 0x020fe20000010000 */
[----:B------:R-:W-:Y:S06]  /*1e00*/  BRA `(.L_x_8375) ;  /* 0x00000000000c7947 */ /* 0x000fec0003800000 */
.L_x_8374:
[----:B-----5:R-:W-:-:S05]  /*1e10*/  SHF.L.U32 R75, R52, 0x10, RZ ;  /* 0x00000010344b7819 */ /* 0x020fca00000006ff */
[----:B------:R-:W-:-:S04]  /*1e20*/  FADD.FTZ R72, R75, R72 ;  /* 0x000000484b487221 */ /* 0x000fc80000010000 */
[----:B------:R-:W-:-:S07]  /*1e30*/  @P2 FADD.FTZ R72, R56, R72 ;  /* 0x0000004838482221 */ /* 0x000fce0000010000 */
.L_x_8375:
[----:B------:R-:W-:Y:S01]  /*1e40*/  SHF.L.U32 R73, R73, 0x10, RZ ;  /* 0x0000001049497819 */ /* 0x000fe200000006ff */
[----:B------:R-:W-:Y:S06]  /*1e50*/  @P3 BRA `(.L_x_8376) ;  /* 0x00000000000c3947 */ /* 0x000fec0003800000 */
[----:B------:R-:W-:Y:S05]  /*1e60*/  @!P2 BRA `(.L_x_8377) ;  /* 0x000000000018a947 */ /* 0x000fea0003800000 */
[----:B-----5:R-:W-:Y:S01]  /*1e70*/  FADD.FTZ R73, R57, R73 ;  /* 0x0000004939497221 */ /* 0x020fe20000010000 */
[----:B------:R-:W-:Y:S06]  /*1e80*/  BRA `(.L_x_8377) ;  /* 0x0000000000107947 */ /* 0x000fec0003800000 */
.L_x_8376:
[----:B-----5:R-:W-:-:S04]  /*1e90*/  PRMT R74, R52, 0x7632, R74 ;  /* 0x00007632344a7816 */ /* 0x020fc8000000004a */
[----:B------:R-:W-:-:S05]  /*1ea0*/  SHF.L.U32 R74, R74, 0x10, RZ ;  /* 0x000000104a4a7819 */ /* 0x000fca00000006ff */
[----:B------:R-:W-:-:S04]  /*1eb0*/  FADD.FTZ R73, R74, R73 ;  /* 0x000000494a497221 */ /* 0x000fc80000010000 */
[----:B------:R-:W-:-:S07]  /*1ec0*/  @P2 FADD.FTZ R73, R57, R73 ;  /* 0x0000004939492221 */ /* 0x000fce0000010000 */
.L_x_8377:
[C---:B------:R-:W-:Y:S02]  /*1ed0*/  PRMT R75, R77.reuse, 0x7632, R75 ;  /* 0x000076324d4b7816 */ /* 0x040fe4000000004b */
[----:B------:R-:W-:Y:S01]  /*1ee0*/  SHF.L.U32 R74, R77, 0x10, RZ ;  /* 0x000000104d4a7819 */ /* 0x000fe200000006ff */
[----:B------:R-:W-:Y:S06]  /*1ef0*/  @P3 BRA `(.L_x_8378) ;  /* 0x00000000000c3947 */ /* 0x000fec0003800000 */
[----:B------:R-:W-:Y:S05]  /*1f00*/  @!P2 BRA `(.L_x_8379) ;  /* 0x000000000014a947 */ /* 0x000fea0003800000 */
[----:B-----5:R-:W-:Y:S01]  /*1f10*/  FADD.FTZ R74, R58, R74 ;  /* 0x0000004a3a4a7221 */ /* 0x020fe20000010000 */
[----:B------:R-:W-:Y:S06]  /*1f20*/  BRA `(.L_x_8379) ;  /* 0x00000000000c7947 */ /* 0x000fec0003800000 */
.L_x_8378:
[----:B-----5:R-:W-:-:S04]  /*1f30*/  IMAD.U32 R77, R53, 0x10000, RZ ;  /* 0x00010000354d7824 */ /* 0x020fc800078e00ff */
[----:B------:R-:W-:-:S04]  /*1f40*/  FADD.FTZ R74, R77, R74 ;  /* 0x0000004a4d4a7221 */ /* 0x000fc80000010000 */
[----:B------:R-:W-:-:S07]  /*1f50*/  @P2 FADD.FTZ R74, R58, R74 ;  /* 0x0000004a3a4a2221 */ /* 0x000fce0000010000 */
.L_x_8379:
[----:B------:R-:W-:Y:S01]  /*1f60*/  SHF.L.U32 R75, R75, 0x10, RZ ;  /* 0x000000104b4b7819 */ /* 0x000fe200000006ff */
[----:B------:R-:W-:Y:S06]  /*1f70*/  @P3 BRA `(.L_x_8380) ;  /* 0x00000000000c3947 */ /* 0x000fec0003800000 */
[----:B------:R-:W-:Y:S05]  /*1f80*/  @!P2 BRA `(.L_x_8381) ;  /* 0x000000000018a947 */ /* 0x000fea0003800000 */
[----:B-----5:R-:W-:Y:S01]  /*1f90*/  FADD.FTZ R75, R59, R75 ;  /* 0x0000004b3b4b7221 */ /* 0x020fe20000010000 */
[----:B------:R-:W-:Y:S06]  /*1fa0*/  BRA `(.L_x_8381) ;  /* 0x0000000000107947 */ /* 0x000fec0003800000 */
.L_x_8380:
[----:B-----5:R-:W-:-:S04]  /*1fb0*/  PRMT R76, R53, 0x7632, R76 ;  /* 0x00007632354c7816 */ /* 0x020fc8000000004c */
[----:B------:R-:W-:-:S05]  /*1fc0*/  SHF.L.U32 R76, R76, 0x10, RZ ;  /* 0x000000104c4c7819 */ /* 0x000fca00000006ff */
[----:B------:R-:W-:-:S04]  /*1fd0*/  FADD.FTZ R75, R76, R75 ;  /* 0x0000004b4c4b7221 */ /* 0x000fc80000010000 */
[----:B------:R-:W-:-:S07]  /*1fe0*/  @P2 FADD.FTZ R75, R59, R75 ;  /* 0x0000004b3b4b2221 */ /* 0x000fce0000010000 */
.L_x_8381:
[C---:B------:R-:W-:Y:S02]  /*1ff0*/  PRMT R77, R78.reuse, 0x7632, R77 ;  /* 0x000076324e4d7816 */ /* 0x040fe4000000004d */
[----:B------:R-:W-:Y:S01]  /*2000*/  SHF.L.U32 R76, R78, 0x10, RZ ;  /* 0x000000104e4c7819 */ /* 0x000fe200000006ff */
[----:B------:R-:W-:Y:S06]  /*2010*/  @P3 BRA `(.L_x_8382) ;  /* 0x00000000000c3947 */ /* 0x000fec0003800000 */
[----:B------:R-:W-:Y:S05]  /*2020*/  @!P2 BRA `(.L_x_8383) ;  /* 0x000000000014a947 */ /* 0x000fea0003800000 */
[----:B-----5:R-:W-:Y:S01]  /*2030*/  FADD.FTZ R76, R60, R76 ;  /* 0x0000004c3c4c7221 */ /* 0x020fe20000010000 */
[----:B------:R-:W-:Y:S06]  /*2040*/  BRA `(.L_x_8383) ;  /* 0x00000000000c7947 */ /* 0x000fec0003800000 */
.L_x_8382:
[----:B-----5:R-:W-:-:S05]  /*2050*/  SHF.L.U32 R97, R54, 0x10, RZ ;  /* 0x0000001036617819 */ /* 0x020fca00000006ff */
[----:B------:R-:W-:-:S04]  /*2060*/  FADD.FTZ R76, R97, R76 ;  /* 0x0000004c614c7221 */ /* 0x000fc80000010000 */
[----:B------:R-:W-:-:S07]  /*2070*/  @P2 FADD.FTZ R76, R60, R76 ;  /* 0x0000004c3c4c2221 */ /* 0x000fce0000010000 */
.L_x_8383:
[----:B------:R-:W-:Y:S01]  /*2080*/  IMAD.U32 R77, R77, 0x10000, RZ ;  /* 0x000100004d4d7824 */ /* 0x000fe200078e00ff */
[----:B------:R-:W-:Y:S06]  /*2090*/  @P3 BRA `(.L_x_8384) ;  /* 0x00000000000c3947 */ /* 0x000fec0003800000 */
[----:B------:R-:W-:Y:S05]  /*20a0*/  @!P2 BRA `(.L_x_8385) ;  /* 0x000000000018a947 */ /* 0x000fea0003800000 */
[----:B-----5:R-:W-:Y:S01]  /*20b0*/  FADD.FTZ R77, R61, R77 ;  /* 0x0000004d3d4d7221 */ /* 0x020fe20000010000 */
[----:B------:R-:W-:Y:S06]  /*20c0*/  BRA `(.L_x_8385) ;  /* 0x0000000000107947 */ /* 0x000fec0003800000 */
.L_x_8384:
[----:B-----5:R-:W-:-:S04]  /*20d0*/  PRMT R78, R54, 0x7632, R78 ;  /* 0x00007632364e7816 */ /* 0x020fc8000000004e */
[----:B------:R-:W-:-:S05]  /*20e0*/  SHF.L.U32 R78, R78, 0x10, RZ ;  /* 0x000000104e4e7819 */ /* 0x000fca00000006ff */
[----:B------:R-:W-:-:S04]  /*20f0*/  FADD.FTZ R77, R78, R77 ;  /* 0x0000004d4e4d7221 */ /* 0x000fc80000010000 */
[----:B------:R-:W-:-:S07]  /*2100*/  @P2 FADD.FTZ R77, R61, R77 ;  /* 0x0000004d3d4d2221 */ /* 0x000fce0000010000 */
.L_x_8385:
[C---:B------:R-:W-:Y:S02]  /*2110*/  PRMT R96, R79.reuse, 0x7632, R96 ;  /* 0x000076324f607816 */ /* 0x040fe40000000060 */
[----:B------:R-:W-:Y:S01]  /*2120*/  SHF.L.U32 R78, R79, 0x10, RZ ;  /* 0x000000104f4e7819 */ /* 0x000fe200000006ff */
[----:B------:R-:W-:Y:S06]  /*2130*/  @P3 BRA `(.L_x_8386) ;  /* 0x00000000000c3947 */ /* 0x000fec0003800000 */
[----:B------:R-:W-:Y:S05]  /*2140*/  @!P2 BRA `(.L_x_8387) ;  /* 0x000000000014a947 */ /* 0x000fea0003800000 */
[----:B-----5:R-:W-:Y:S01]  /*2150*/  FADD.FTZ R78, R62, R78 ;  /* 0x0000004e3e4e7221 */ /* 0x020fe20000010000 */
[----:B------:R-:W-:Y:S06]  /*2160*/  BRA `(.L_x_8387) ;  /* 0x00000000000c7947 */ /* 0x000fec0003800000 */
.L_x_8386:
[----:B-----5:R-:W-:-:S05]  /*2170*/  SHF.L.U32 R79, R55, 0x10, RZ ;  /* 0x00000010374f7819 */ /* 0x020fca00000006ff */
[----:B------:R-:W-:-:S04]  /*2180*/  FADD.FTZ R78, R79, R78 ;  /* 0x0000004e4f4e7221 */ /* 0x000fc80000010000 */
[----:B------:R-:W-:-:S07]  /*2190*/  @P2 FADD.FTZ R78, R62, R78 ;  /* 0x0000004e3e4e2221 */ /* 0x000fce0000010000 */
.L_x_8387:
[----:B------:R-:W-:Y:S01]  /*21a0*/  SHF.L.U32 R79, R96, 0x10, RZ ;  /* 0x00000010604f7819 */ /* 0x000fe200000006ff */
[----:B------:R-:W-:Y:S06]  /*21b0*/  @P3 BRA `(.L_x_8388) ;  /* 0x00000000000c3947 */ /* 0x000fec0003800000 */
[----:B------:R-:W-:Y:S05]  /*21c0*/  @!P2 BRA `(.L_x_8389) ;  /* 0x000000000018a947 */ /* 0x000fea0003800000 */
[----:B-----5:R-:W-:Y:S01]  /*21d0*/  FADD.FTZ R79, R63, R79 ;  /* 0x0000004f3f4f7221 */ /* 0x020fe20000010000 */
[----:B------:R-:W-:Y:S06]  /*21e0*/  BRA `(.L_x_8389) ;  /* 0x0000000000107947 */ /* 0x000fec0003800000 */
.L_x_8388:
[----:B-----5:R-:W-:-:S05]  /*21f0*/  PRMT R96, R55, 0x7632, R96 ;  /* 0x0000763237607816 */ /* 0x020fca0000000060 */
[----:B------:R-:W-:-:S04]  /*2200*/  IMAD.U32 R96, R96, 0x10000, RZ ;  /* 0x0001000060607824 */ /* 0x000fc800078e00ff */
[----:B------:R-:W-:-:S04]  /*2210*/  FADD.FTZ R79, R96, R79 ;  /* 0x0000004f604f7221 */ /* 0x000fc80000010000 */
[----:B------:R-:W-:-:S07]  /*2220*/  @P2 FADD.FTZ R79, R63, R79 ;  /* 0x0000004f3f4f2221 */ /* 0x000fce0000010000 */
.L_x_8389:
[----:B------:R-:W-:-:S04]  /*2230*/  LEA R96, P2, R99, UR6, 0x5 ;  /* 0x0000000663607c11 */ /* 0x000fc8000f8428ff */
[C---:B------:R-:W-:Y:S02]  /*2240*/  LEA.HI.X R97, R99.reuse, UR7, RZ, 0x5, P2 ;  /* 0x0000000763617c11 */ /* 0x040fe400090f2cff */
[----:B------:R-:W-:-:S03]  /*2250*/  IADD3 R99, R99, 0x100, RZ ;  /* 0x0000010063637810 */ /* 0x000fc60007ffe0ff */
[----:B------:R1:W-:Y:S04]  /*2260*/  STG.E.128 desc[UR4][R96.64], R72 ;  /* 0x0000004860007986 */ /* 0x0003e8000c101d04 */
[----:B------:R1:W-:Y:S02]  /*2270*/  STG.E.128 desc[UR4][R96.64+0x10], R76 ;  /* 0x0000104c60007986 */ /* 0x0003e4000c101d04 */
.L_x_8373:
[----:B------:R-:W-:Y:S05]  /*2280*/  BSYNC B0 ;  /* 0x0000000000007941 */ /* 0x000fea0003800000 */
.L_x_8372:
[----:B------:R-:W-:Y:S01]  /*2290*/  ISETP.GE.U32.AND P2, PT, R110, 0x300, PT ;  /* 0x000003006e00780c */ /* 0x000fe20003f46070 */
[----:B------:R-:W-:-:S12]  /*22a0*/  BSSY B0, `(.L_x_8390) ;  /* 0x000005f000007945 */ /* 0x000fd80003800000 */
[----:B------:R-:W-:Y:S05]  /*22b0*/  @!P2 BRA `(.L_x_8391) ;  /* 0x000000040074a947 */ /* 0x000fea0003800000 */
[----:B------:R-:W-:Y:S01]  /*22c0*/  ISETP.NE.U32.AND P3, PT, RZ, UR8, PT ;  /* 0x00000008ff007c0c */ /* 0x000fe2000bf65070 */
[----:B------:R-:W2:Y:S03]  /*22d0*/  LDC.64 R84, c[0x0][0x220] ;  /* 0x00008800ff547b82 */ /* 0x000ea60000000a00 */
        /* <DEDUP_REMOVED lines=8> */
[----:B01----:R-:W-:-:S04]  /*2360*/  @P2 LEA R96, P4, R99, UR10, 0x5 ;  /* 0x0000000a63602c11 */ /* 0x003fc8000f8828ff */
[----:B------:R-:W-:-:S05]  /*2370*/  @P2 LEA.HI.X R97, R99, UR11, RZ, 0x5, P4 ;  /* 0x0000000b63612c11 */ /* 0x000fca000a0f2cff */
[----:B------:R2:W5:Y:S04]  /*2380*/  @P2 LDG.E.128 R56, desc[UR4][R96.64] ;  /* 0x0000000460382981 */ /* 0x000568000c1e1d00 */
[----:B------:R2:W5:Y:S01]  /*2390*/  @P2 LDG.E.128 R60, desc[UR4][R96.64+0x10] ;  /* 0x00001004603c2981 */ /* 0x000562000c1e1d00 */
[----:B------:R-:W-:-:S04]  /*23a0*/  ISETP.NE.U32.AND P3, PT, RZ, UR8, PT ;  /* 0x00000008ff007c0c */ /* 0x000fc8000bf65070 */
[----:B------:R-:W-:Y:S02]  /*23b0*/  ISETP.NE.AND.EX P3, PT, RZ, UR9, PT, P3 ;  /* 0x00000009ff007c0c */ /* 0x000fe4000bf65330 */
[C---:B---3--:R-:W-:Y:S02]  /*23c0*/  PRMT R81, R84.reuse, 0x7632, R81 ;  /* 0x0000763254517816 */ /* 0x048fe40000000051 */
[----:B------:R-:W-:-:S09]  /*23d0*/  SHF.L.U32 R80, R84, 0x10, RZ ;  /* 0x0000001054507819 */ /* 0x000fd200000006ff */
[----:B--2---:R-:W-:Y:S05]  /*23e0*/  @P3 BRA `(.L_x_8392) ;  /* 0x00000000000c3947 */ /* 0x004fea0003800000 */
[----:B------:R-:W-:Y:S05]  /*23f0*/  @!P2 BRA `(.L_x_8393) ;  /* 0x000000000014a947 */ /* 0x000fea0003800000 */
[----:B-----5:R-:W-:Y:S01]  /*2400*/  FADD.FTZ R80, R56, R80 ;  /* 0x0000005038507221 */ /* 0x020fe20000010000 */
[----:B------:R-:W-:Y:S06]  /*2410*/  BRA `(.L_x_8393) ;  /* 0x00000000000c7947 */ /* 0x000fec0003800000 */
.L_x_8392:
[----:B-----5:R-:W-:-:S05]  /*2420*/  SHF.L.U32 R83, R52, 0x10, RZ ;  /* 0x0000001034537819 */ /* 0x020fca00000006ff */
[----:B------:R-:W-:-:S04]  /*2430*/  FADD.FTZ R80, R83, R80 ;  /* 0x0000005053507221 */ /* 0x000fc80000010000 */
[----:B------:R-:W-:-:S07]  /*2440*/  @P2 FADD.FTZ R80, R56, R80 ;  /* 0x0000005038502221 */ /* 0x000fce0000010000 */
.L_x_8393:
[----:B------:R-:W-:Y:S01]  /*2450*/  SHF.L.U32 R81, R81, 0x10, RZ ;  /* 0x0000001051517819 */ /* 0x000fe200000006ff */
[----:B------:R-:W-:Y:S06]  /*2460*/  @P3 BRA `(.L_x_8394) ;  /* 0x00000000000c3947 */ /* 0x000fec0003800000 */
[----:B------:R-:W-:Y:S05]  /*2470*/  @!P2 BRA `(.L_x_8395) ;  /* 0x000000000018a947 */ /* 0x000fea0003800000 */
[----:B-----5:R-:W-:Y:S01]  /*2480*/  FADD.FTZ R81, R57, R81 ;  /* 0x0000005139517221 */ /* 0x020fe20000010000 */
[----:B------:R-:W-:Y:S06]  /*2490*/  BRA `(.L_x_8395) ;  /* 0x0000000000107947 */ /* 0x000fec0003800000 */
.L_x_8394:
[----:B-----5:R-:W-:-:S05]  /*24a0*/  PRMT R82, R52, 0x7632, R82 ;  /* 0x0000763234527816 */ /* 0x020fca0000000052 */
[----:B------:R-:W-:-:S04]  /*24b0*/  IMAD.U32 R82, R82, 0x10000, RZ ;  /* 0x0001000052527824 */ /* 0x000fc800078e00ff */
[----:B------:R-:W-:-:S04]  /*24c0*/  FADD.FTZ R81, R82, R81 ;  /* 0x0000005152517221 */ /* 0x000fc80000010000 */
[----:B------:R-:W-:-:S07]  /*24d0*/  @P2 FADD.FTZ R81, R57, R81 ;  /* 0x0000005139512221 */ /* 0x000fce0000010000 */
.L_x_8395:
[C---:B------:R-:W-:Y:S02]  /*24e0*/  PRMT R83, R85.reuse, 0x7632, R83 ;  /* 0x0000763255537816 */ /* 0x040fe40000000053 */
[----:B------:R-:W-:Y:S01]  /*24f0*/  SHF.L.U32 R82, R85, 0x10, RZ ;  /* 0x0000001055527819 */ /* 0x000fe200000006ff */
[----:B------:R-:W-:Y:S06]  /*2500*/  @P3 BRA `(.L_x_8396) ;  /* 0x00000000000c3947 */ /* 0x000fec0003800000 */
[----:B------:R-:W-:Y:S05]  /*2510*/  @!P2 BRA `(.L_x_8397) ;  /* 0x000000000014a947 */ /* 0x000fea0003800000 */
[----:B-----5:R-:W-:Y:S01]  /*2520*/  FADD.FTZ R82, R58, R82 ;  /* 0x000000523a527221 */ /* 0x020fe20000010000 */
[----:B------:R-:W-:Y:S06]  /*2530*/  BRA `(.L_x_8397) ;  /* 0x00000000000c7947 */ /* 0x000fec0003800000 */
.L_x_8396:
[----:B-----5:R-:W-:-:S05]  /*2540*/  SHF.L.U32 R85, R53, 0x10, RZ ;  /* 0x0000001035557819 */ /* 0x020fca00000006ff */
[----:B------:R-:W-:-:S04]  /*2550*/  FADD.FTZ R82, R85, R82 ;  /* 0x0000005255527221 */ /* 0x000fc80000010000 */
[----:B------:R-:W-:-:S07]  /*2560*/  @P2 FADD.FTZ R82, R58, R82 ;  /* 0x000000523a522221 */ /* 0x000fce0000010000 */
.L_x_8397:
[----:B------:R-:W-:Y:S01]  /*2570*/  SHF.L.U32 R83, R83, 0x10, RZ ;  /* 0x0000001053537819 */ /* 0x000fe200000006ff */
[----:B------:R-:W-:Y:S06]  /*2580*/  @P3 BRA `(.L_x_8398) ;  /* 0x00000000000c3947 */ /* 0x000fec0003800000 */
[----:B------:R-:W-:Y:S05]  /*2590*/  @!P2 BRA `(.L_x_8399) ;  /* 0x000000000018a947 */ /* 0x000fea0003800000 */
[----:B-----5:R-:W-:Y:S01]  /*25a0*/  FADD.FTZ R83, R59, R83 ;  /* 0x000000533b537221 */ /* 0x020fe20000010000 */
[----:B------:R-:W-:Y:S06]  /*25b0*/  BRA `(.L_x_8399) ;  /* 0x0000000000107947 */ /* 0x000fec0003800000 */
.L_x_8398:
[----:B-----5:R-:W-:-:S04]  /*25c0*/  PRMT R84, R53, 0x7632, R84 ;  /* 0x0000763235547816 */ /* 0x020fc80000000054 */
[----:B------:R-:W-:-:S05]  /*25d0*/  SHF.L.U32 R84, R84, 0x10, RZ ;  /* 0x0000001054547819 */ /* 0x000fca00000006ff */
[----:B------:R-:W-:-:S04]  /*25e0*/  FADD.FTZ R83, R84, R83 ;  /* 0x0000005354537221 */ /* 0x000fc80000010000 */
[----:B------:R-:W-:-:S07]  /*25f0*/  @P2 FADD.FTZ R83, R59, R83 ;  /* 0x000000533b532221 */ /* 0x000fce0000010000 */
.L_x_8399:
[C---:B------:R-:W-:Y:S01]  /*2600*/  PRMT R85, R86.reuse, 0x7632, R85 ;  /* 0x0000763256557816 */ /* 0x040fe20000000055 */
[----:B------:R-:W-:Y:S01]  /*2610*/  IMAD.U32 R84, R86, 0x10000, RZ ;  /* 0x0001000056547824 */ /* 0x000fe200078e00ff */
[----:B------:R-:W-:Y:S06]  /*2620*/  @P3 BRA `(.L_x_8400) ;  /* 0x00000000000c3947 */ /* 0x000fec0003800000 */
[----:B------:R-:W-:Y:S05]  /*2630*/  @!P2 BRA `(.L_x_8401) ;  /* 0x000000000014a947 */ /* 0x000fea0003800000 */
[----:B-----5:R-:W-:Y:S01]  /*2640*/  FADD.FTZ R84, R60, R84 ;  /* 0x000000543c547221 */ /* 0x020fe20000010000 */
[----:B------:R-:W-:Y:S06]  /*2650*/  BRA `(.L_x_8401) ;  /* 0x00000000000c7947 */ /* 0x000fec0003800000 */
.L_x_8400:
[----:B-----5:R-:W-:-:S05]  /*2660*/  SHF.L.U32 R97, R54, 0x10, RZ ;  /* 0x0000001036617819 */ /* 0x020fca00000006ff */
[----:B------:R-:W-:-:S04]  /*2670*/  FADD.FTZ R84, R97, R84 ;  /* 0x0000005461547221 */ /* 0x000fc80000010000 */
[----:B------:R-:W-:-:S07]  /*2680*/  @P2 FADD.FTZ R84, R60, R84 ;  /* 0x000000543c542221 */ /* 0x000fce0000010000 */
.L_x_8401:
[----:B------:R-:W-:Y:S01]  /*2690*/  SHF.L.U32 R85, R85, 0x10, RZ ;  /* 0x0000001055557819 */ /* 0x000fe200000006ff */
[----:B------:R-:W-:Y:S06]  /*26a0*/  @P3 BRA `(.L_x_8402) ;  /* 0x00000000000c3947 */ /* 0x000fec0003800000 */
[----:B------:R-:W-:Y:S05]  /*26b0*/  @!P2 BRA `(.L_x_8403) ;  /* 0x000000000018a947 */ /* 0x000fea0003800000 */
[----:B-----5:R-:W-:Y:S01]  /*26c0*/  FADD.FTZ R85, R61, R85 ;  /* 0x000000553d557221 */ /* 0x020fe20000010000 */
[----:B------:R-:W-:Y:S06]  /*26d0*/  BRA `(.L_x_8403) ;  /* 0x0000000000107947 */ /* 0x000fec0003800000 */
.L_x_8402:
[----:B-----5:R-:W-:-:S04]  /*26e0*/  PRMT R86, R54, 0x7632, R86 ;  /* 0x0000763236567816 */ /* 0x020fc80000000056 */
[----:B------:R-:W-:-:S05]  /*26f0*/  SHF.L.U32 R86, R86, 0x10, RZ ;  /* 0x0000001056567819 */ /* 0x000fca00000006ff */
[----:B------:R-:W-:-:S04]  /*2700*/  FADD.FTZ R85, R86, R85 ;  /* 0x0000005556557221 */ /* 0x000fc80000010000 */
[----:B------:R-:W-:-:S07]  /*2710*/  @P2 FADD.FTZ R85, R61, R85 ;  /* 0x000000553d552221 */ /* 0x000fce0000010000 */
.L_x_8403:
[C---:B------:R-:W-:Y:S02]  /*2720*/  PRMT R96, R87.reuse, 0x7632, R96 ;  /* 0x0000763257607816 */ /* 0x040fe40000000060 */
[----:B------:R-:W-:Y:S01]  /*2730*/  SHF.L.U32 R86, R87, 0x10, RZ ;  /* 0x0000001057567819 */ /* 0x000fe200000006ff */
[----:B------:R-:W-:Y:S06]  /*2740*/  @P3 BRA `(.L_x_8404) ;  /* 0x00000000000c3947 */ /* 0x000fec0003800000 */
[----:B------:R-:W-:Y:S05]  /*2750*/  @!P2 BRA `(.L_x_8405) ;  /* 0x000000000014a947 */ /* 0x000fea0003800000 */
[----:B-----5:R-:W-:Y:S01]  /*2760*/  FADD.FTZ R86, R62, R86 ;  /* 0x000000563e567221 */ /* 0x020fe20000010000 */
[----:B------:R-:W-:Y:S06]  /*2770*/  BRA `(.L_x_8405) ;  /* 0x00000000000c7947 */ /* 0x000fec0003800000 */
.L_x_8404:
[----:B-----5:R-:W-:-:S04]  /*2780*/  IMAD.U32 R87, R55, 0x10000, RZ ;  /* 0x0001000037577824 */ /* 0x020fc800078e00ff */
[----:B------:R-:W-:-:S04]  /*2790*/  FADD.FTZ R86, R87, R86 ;  /* 0x0000005657567221 */ /* 0x000fc80000010000 */
[----:B------:R-:W-:-:S07]  /*27a0*/  @P2 FADD.FTZ R86, R62, R86 ;  /* 0x000000563e562221 */ /* 0x000fce0000010000 */
.L_x_8405:
[----:B------:R-:W-:Y:S01]  /*27b0*/  SHF.L.U32 R87, R96, 0x10, RZ ;  /* 0x0000001060577819 */ /* 0x000fe200000006ff */
[----:B------:R-:W-:Y:S06]  /*27c0*/  @P3 BRA `(.L_x_8406) ;  /* 0x00000000000c3947 */ /* 0x000fec0003800000 */
[----:B------:R-:W-:Y:S05]  /*27d0*/  @!P2 BRA `(.L_x_8407) ;  /* 0x000000000018a947 */ /* 0x000fea0003800000 */
[----:B-----5:R-:W-:Y:S01]  /*27e0*/  FADD.FTZ R87, R63, R87 ;  /* 0x000000573f577221 */ /* 0x020fe20000010000 */
[----:B------:R-:W-:Y:S06]  /*27f0*/  BRA `(.L_x_8407) ;  /* 0x0000000000107947 */ /* 0x000fec0003800000 */
.L_x_8406:
[----:B-----5:R-:W-:-:S04]  /*2800*/  PRMT R96, R55, 0x7632, R96 ;  /* 0x0000763237607816 */ /* 0x020fc80000000060 */
[----:B------:R-:W-:-:S05]  /*2810*/  SHF.L.U32 R96, R96, 0x10, RZ ;  /* 0x0000001060607819 */ /* 0x000fca00000006ff */
[----:B------:R-:W-:-:S04]  /*2820*/  FADD.FTZ R87, R96, R87 ;  /* 0x0000005760577221 */ /* 0x000fc80000010000 */
[----:B------:R-:W-:-:S07]  /*2830*/  @P2 FADD.FTZ R87, R63, R87 ;  /* 0x000000573f572221 */ /* 0x000fce0000010000 */
.L_x_8407:
[----:B------:R-:W-:-:S04]  /*2840*/  LEA R96, P2, R99, UR6, 0x5 ;  /* 0x0000000663607c11 */ /* 0x000fc8000f8428ff */
[C---:B------:R-:W-:Y:S02]  /*2850*/  LEA.HI.X R97, R99.reuse, UR7, RZ, 0x5, P2 ;  /* 0x0000000763617c11 */ /* 0x040fe400090f2cff */
[----:B------:R-:W-:-:S03]  /*2860*/  IADD3 R99, R99, 0x100, RZ ;  /* 0x0000010063637810 */ /* 0x000fc60007ffe0ff */
[----:B------:R2:W-:Y:S04]  /*2870*/  STG.E.128 desc[UR4][R96.64], R80 ;  /* 0x0000005060007986 */ /* 0x0005e8000c101d04 */
[----:B------:R2:W-:Y:S02]  /*2880*/  STG.E.128 desc[UR4][R96.64+0x10], R84 ;  /* 0x0000105460007986 */ /* 0x0005e4000c101d04 */
.L_x_8391:
[----:B------:R-:W-:Y:S05]  /*2890*/  BSYNC B0 ;  /* 0x0000000000007941 */ /* 0x000fea0003800000 */
.L_x_8390:
[----:B------:R-:W-:Y:S04]  /*28a0*/  BSSY B0, `(.L_x_8408) ;  /* 0x000005e000007945 */ /* 0x000fe80003800000 */
[----:B------:R-:W-:Y:S05]  /*28b0*/  @!P1 BRA `(.L_x_8409) ;  /* 0x0000000400709947 */ /* 0x000fea0003800000 */
[----:B------:R-:W-:Y:S01]  /*28c0*/  ISETP.NE.U32.AND P3, PT, RZ, UR8, PT ;  /* 0x00000008ff007c0c */ /* 0x000fe2000bf65070 */
[----:B------:R-:W3:Y:S03]  /*28d0*/  LDC.64 R88, c[0x0][0x220] ;  /* 0x00008800ff587b82 */ /* 0x000ee60000000a00 */
[----:B------:R-:W-:-:S13]  /*28e0*/  ISETP.NE.AND.EX P3, PT, RZ, UR9, PT, P3 ;  /* 0x00000009ff007c0c */ /* 0x000fda000bf65330 */
[----:B------:R-:W-:-:S04]  /*28f0*/  @P3 LEA R90, P2, R99, UR8, 0x4 ;  /* 0x00000008635a3c11 */ /* 0x000fc8000f8420ff */
[C---:B------:R-:W-:Y:S02]  /*2900*/  @P3 LEA.HI.X R91, R99.reuse, UR9, RZ, 0x4, P2 ;  /* 0x00000009635b3c11 */ /* 0x040fe400090f24ff */
[----:B------:R-:W-:Y:S01]  /*2910*/  ISETP.NE.U32.AND P2, PT, RZ, UR10, PT ;  /* 0x0000000aff007c0c */ /* 0x000fe2000bf45070 */
[----:B---3--:R-:W-:Y:S02]  /*2920*/  IMAD.WIDE.U32 R92, R99, 0x10, R88 ;  /* 0x00000010635c7825 */ /* 0x008fe400078e0058 */
[----:B-----5:R3:W5:Y:S01]  /*2930*/  @P3 LDG.E.128 R52, desc[UR4][R90.64] ;  /* 0x000000045a343981 */ /* 0x020762000c1e1d00 */
[----:B------:R-:W-:-:S03]  /*2940*/  ISETP.NE.AND.EX P2, PT, RZ, UR11, PT, P2 ;  /* 0x0000000bff007c0c */ /* 0x000fc6000bf45320 */
[----:B------:R-:W4:Y:S10]  /*2950*/  LDG.E.128 R92, desc[UR4][R92.64] ;  /* 0x000000045c5c7981 */ /* 0x000f34000c1e1d00 */
[----:B012---:R-:W-:-:S04]  /*2960*/  @P2 LEA R96, P4, R99, UR10, 0x5 ;  /* 0x0000000a63602c11 */ /* 0x007fc8000f8828ff */
[----:B------:R-:W-:-:S05]  /*2970*/  @P2 LEA.HI.X R97, R99, UR11, RZ, 0x5, P4 ;  /* 0x0000000b63612c11 */ /* 0x000fca000a0f2cff */
[----:B------:R3:W5:Y:S04]  /*2980*/  @P2 LDG.E.128 R56, desc[UR4][R96.64] ;  /* 0x0000000460382981 */ /* 0x000768000c1e1d00 */
[----:B------:R3:W5:Y:S01]  /*2990*/  @P2 LDG.E.128 R60, desc[UR4][R96.64+0x10] ;  /* 0x00001004603c2981 */ /* 0x000762000c1e1d00 */
[----:B------:R-:W-:-:S04]  /*29a0*/  ISETP.NE.U32.AND P3, PT, RZ, UR8, PT ;  /* 0x00000008ff007c0c */ /* 0x000fc8000bf65070 */
[----:B------:R-:W-:Y:S02]  /*29b0*/  ISETP.NE.AND.EX P3, PT, RZ, UR9, PT, P3 ;  /* 0x00000009ff007c0c */ /* 0x000fe4000bf65330 */
[C---:B----4-:R-:W-:Y:S02]  /*29c0*/  PRMT R89, R92.reuse, 0x7632, R89 ;  /* 0x000076325c597816 */ /* 0x050fe40000000059 */
[----:B------:R-:W-:-:S09]  /*29d0*/  SHF.L.U32 R88, R92, 0x10, RZ ;  /* 0x000000105c587819 */ /* 0x000fd200000006ff */
[----:B---3--:R-:W-:Y:S05]  /*29e0*/  @P3 BRA `(.L_x_8410) ;  /* 0x00000000000c3947 */ /* 0x008fea0003800000 */
[----:B------:R-:W-:Y:S05]  /*29f0*/  @!P2 BRA `(.L_x_8411) ;  /* 0x000000000014a947 */ /* 0x000fea0003800000 */
[----:B-----5:R-:W-:Y:S01]  /*2a00*/  FADD.FTZ R88, R56, R88 ;  /* 0x0000005838587221 */ /* 0x020fe20000010000 */
[----:B------:R-:W-:Y:S06]  /*2a10*/  BRA `(.L_x_8411) ;  /* 0x00000000000c7947 */ /* 0x000fec0003800000 */
.L_x_8410:
[----:B-----5:R-:W-:-:S04]  /*2a20*/  IMAD.U32 R91, R52, 0x10000, RZ ;  /* 0x00010000345b7824 */ /* 0x020fc800078e00ff */
[----:B------:R-:W-:-:S04]  /*2a30*/  FADD.FTZ R88, R91, R88 ;  /* 0x000000585b587221 */ /* 0x000fc80000010000 */
[----:B------:R-:W-:-:S07]  /*2a40*/  @P2 FADD.FTZ R88, R56, R88 ;  /* 0x0000005838582221 */ /* 0x000fce0000010000 */
.L_x_8411:
[----:B------:R-:W-:Y:S01]  /*2a50*/  SHF.L.U32 R89, R89, 0x10, RZ ;  /* 0x0000001059597819 */ /* 0x000fe200000006ff */
[----:B------:R-:W-:Y:S06]  /*2a60*/  @P3 BRA `(.L_x_8412) ;  /* 0x00000000000c3947 */ /* 0x000fec0003800000 */
[----:B------:R-:W-:Y:S05]  /*2a70*/  @!P2 BRA `(.L_x_8413) ;  /* 0x000000000018a947 */ /* 0x000fea0003800000 */
[----:B-----5:R-:W-:Y:S01]  /*2a80*/  FADD.FTZ R89, R57, R89 ;  /* 0x0000005939597221 */ /* 0x020fe20000010000 */
[----:B------:R-:W-:Y:S06]  /*2a90*/  BRA `(.L_x_8413) ;  /* 0x0000000000107947 */ /* 0x000fec0003800000 */
.L_x_8412:
[----:B-----5:R-:W-:-:S04]  /*2aa0*/  PRMT R90, R52, 0x7632, R90 ;  /* 0x00007632345a7816 */ /* 0x020fc8000000005a */
[----:B------:R-:W-:-:S05]  /*2ab0*/  SHF.L.U32 R90, R90, 0x10, RZ ;  /* 0x000000105a5a7819 */ /* 0x000fca00000006ff */
[----:B------:R-:W-:-:S04]  /*2ac0*/  FADD.FTZ R89, R90, R89 ;  /* 0x000000595a597221 */ /* 0x000fc80000010000 */
[----:B------:R-:W-:-:S07]  /*2ad0*/  @P2 FADD.FTZ R89, R57, R89 ;  /* 0x0000005939592221 */ /* 0x000fce0000010000 */
.L_x_8413:
[C---:B------:R-:W-:Y:S02]  /*2ae0*/  PRMT R91, R93.reuse, 0x7632, R91 ;  /* 0x000076325d5b7816 */ /* 0x040fe4000000005b */
[----:B------:R-:W-:Y:S01]  /*2af0*/  SHF.L.U32 R90, R93, 0x10, RZ ;  /* 0x000000105d5a7819 */ /* 0x000fe200000006ff */
[----:B------:R-:W-:Y:S06]  /*2b00*/  @P3 BRA `(.L_x_8414) ;  /* 0x00000000000c3947 */ /* 0x000fec0003800000 */
[----:B------:R-:W-:Y:S05]  /*2b10*/  @!P2 BRA `(.L_x_8415) ;  /* 0x000000000014a947 */ /* 0x000fea0003800000 */
[----:B-----5:R-:W-:Y:S01]  /*2b20*/  FADD.FTZ R90, R58, R90 ;  /* 0x0000005a3a5a7221 */ /* 0x020fe20000010000 */
[----:B------:R-:W-:Y:S06]  /*2b30*/  BRA `(.L_x_8415) ;  /* 0x00000000000c7947 */ /* 0x000fec0003800000 */
.L_x_8414:
[----:B-----5:R-:W-:-:S05]  /*2b40*/  SHF.L.U32 R93, R53, 0x10, RZ ;  /* 0x00000010355d7819 */ /* 0x020fca00000006ff */
[----:B------:R-:W-:-:S04]  /*2b50*/  FADD.FTZ R90, R93, R90 ;  /* 0x0000005a5d5a7221 */ /* 0x000fc80000010000 */
[----:B------:R-:W-:-:S07]  /*2b60*/  @P2 FADD.FTZ R90, R58, R90 ;  /* 0x0000005a3a5a2221 */ /* 0x000fce0000010000 */
.L_x_8415:
[----:B------:R-:W-:Y:S01]  /*2b70*/  IMAD.U32 R91, R91, 0x10000, RZ ;  /* 0x000100005b5b7824 */ /* 0x000fe200078e00ff */
[----:B------:R-:W-:Y:S06]  /*2b80*/  @P3 BRA `(.L_x_8416) ;  /* 0x00000000000c3947 */ /* 0x000fec0003800000 */
[----:B------:R-:W-:Y:S05]  /*2b90*/  @!P2 BRA `(.L_x_8417) ;  /* 0x000000000018a947 */ /* 0x000fea0003800000 */
[----:B-----5:R-:W-:Y:S01]  /*2ba0*/  FADD.FTZ R91, R59, R91 ;  /* 0x0000005b3b5b7221 */ /* 0x020fe20000010000 */
[----:B------:R-:W-:Y:S06]  /*2bb0*/  BRA `(.L_x_8417) ;  /* 0x0000000000107947 */ /* 0x000fec0003800000 */
.L_x_8416:
[----:B-----5:R-:W-:-:S04]  /*2bc0*/  PRMT R92, R53, 0x7632, R92 ;  /* 0x00007632355c7816 */ /* 0x020fc8000000005c */
[----:B------:R-:W-:-:S05]  /*2bd0*/  SHF.L.U32 R92, R92, 0x10, RZ ;  /* 0x000000105c5c7819 */ /* 0x000fca00000006ff */
[----:B------:R-:W-:-:S04]  /*2be0*/  FADD.FTZ R91, R92, R91 ;  /* 0x0000005b5c5b7221 */ /* 0x000fc80000010000 */
[----:B------:R-:W-:-:S07]  /*2bf0*/  @P2 FADD.FTZ R91, R59, R91 ;  /* 0x0000005b3b5b2221 */ /* 0x000fce0000010000 */
.L_x_8417:
[C---:B------:R-:W-:Y:S02]  /*2c00*/  PRMT R93, R94.reuse, 0x7632, R93 ;  /* 0x000076325e5d7816 */ /* 0x040fe4000000005d */
[----:B------:R-:W-:Y:S01]  /*2c10*/  SHF.L.U32 R92, R94, 0x10, RZ ;  /* 0x000000105e5c7819 */ /* 0x000fe200000006ff */
[----:B------:R-:W-:Y:S06]  /*2c20*/  @P3 BRA `(.L_x_8418) ;  /* 0x00000000000c3947 */ /* 0x000fec0003800000 */
[----:B------:R-:W-:Y:S05]  /*2c30*/  @!P2 BRA `(.L_x_8419) ;  /* 0x000000000014a947 */ /* 0x000fea0003800000 */
[----:B-----5:R-:W-:Y:S01]  /*2c40*/  FADD.FTZ R92, R60, R92 ;  /* 0x0000005c3c5c7221 */ /* 0x020fe20000010000 */
[----:B------:R-:W-:Y:S06]  /*2c50*/  BRA `(.L_x_8419) ;  /* 0x00000000000c7947 */ /* 0x000fec0003800000 */
.L_x_8418:
[----:B-----5:R-:W-:-:S05]  /*2c60*/  SHF.L.U32 R97, R54, 0x10, RZ ;  /* 0x0000001036617819 */ /* 0x020fca00000006ff */
[----:B------:R-:W-:-:S04]  /*2c70*/  FADD.FTZ R92, R97, R92 ;  /* 0x0000005c615c7221 */ /* 0x000fc80000010000 */
[----:B------:R-:W-:-:S07]  /*2c80*/  @P2 FADD.FTZ R92, R60, R92 ;  /* 0x0000005c3c5c2221 */ /* 0x000fce0000010000 */
.L_x_8419:
[----:B------:R-:W-:Y:S01]  /*2c90*/  SHF.L.U32 R93, R93, 0x10, RZ ;  /* 0x000000105d5d7819 */ /* 0x000fe200000006ff */
[----:B------:R-:W-:Y:S06]  /*2ca0*/  @P3 BRA `(.L_x_8420) ;  /* 0x00000000000c3947 */ /* 0x000fec0003800000 */
[----:B------:R-:W-:Y:S05]  /*2cb0*/  @!P2 BRA `(.L_x_8421) ;  /* 0x000000000018a947 */ /* 0x000fea0003800000 */
[----:B-----5:R-:W-:Y:S01]  /*2cc0*/  FADD.FTZ R93, R61, R93 ;  /* 0x0000005d3d5d7221 */ /* 0x020fe20000010000 */
[----:B------:R-:W-:Y:S06]  /*2cd0*/  BRA `(.L_x_8421) ;  /* 0x0000000000107947 */ /* 0x000fec0003800000 */
.L_x_8420:
[----:B-----5:R-:W-:-:S05]  /*2ce0*/  PRMT R94, R54, 0x7632, R94 ;  /* 0x00007632365e7816 */ /* 0x020fca000000005e */
[----:B------:R-:W-:-:S04]  /*2cf0*/  IMAD.U32 R94, R94, 0x10000, RZ ;  /* 0x000100005e5e7824 */ /* 0x000fc800078e00ff */
[----:B------:R-:W-:-:S04]  /*2d00*/  FADD.FTZ R93, R94, R93 ;  /* 0x0000005d5e5d7221 */ /* 0x000fc80000010000 */
[----:B------:R-:W-:-:S07]  /*2d10*/  @P2 FADD.FTZ R93, R61, R93 ;  /* 0x0000005d3d5d2221 */ /* 0x000fce0000010000 */
.L_x_8421:
[C---:B------:R-:W-:Y:S02]  /*2d20*/  PRMT R96, R95.reuse, 0x7632, R96 ;  /* 0x000076325f607816 */ /* 0x040fe40000000060 */
[----:B------:R-:W-:Y:S01]  /*2d30*/  SHF.L.U32 R94, R95, 0x10, RZ ;  /* 0x000000105f5e7819 */ /* 0x000fe200000006ff */
[----:B------:R-:W-:Y:S06]  /*2d40*/  @P3 BRA `(.L_x_8422) ;  /* 0x00000000000c3947 */ /* 0x000fec0003800000 */
[----:B------:R-:W-:Y:S05]  /*2d50*/  @!P2 BRA `(.L_x_8423) ;  /* 0x000000000014a947 */ /* 0x000fea0003800000 */
[----:B-----5:R-:W-:Y:S01]  /*2d60*/  FADD.FTZ R94, R62, R94 ;  /* 0x0000005e3e5e7221 */ /* 0x020fe20000010000 */
[----:B------:R-:W-:Y:S06]  /*2d70*/  BRA `(.L_x_8423) ;  /* 0x00000000000c7947 */ /* 0x000fec0003800000 */
.L_x_8422:
[----:B-----5:R-:W-:-:S05]  /*2d80*/  SHF.L.U32 R95, R55, 0x10, RZ ;  /* 0x00000010375f7819 */ /* 0x020fca00000006ff */
[----:B------:R-:W-:-:S04]  /*2d90*/  FADD.FTZ R94, R95, R94 ;  /* 0x0000005e5f5e7221 */ /* 0x000fc80000010000 */
[----:B------:R-:W-:-:S07]  /*2da0*/  @P2 FADD.FTZ R94, R62, R94 ;  /* 0x0000005e3e5e2221 */ /* 0x000fce0000010000 */
.L_x_8423:
[----:B------:R-:W-:Y:S01]  /*2db0*/  SHF.L.U32 R95, R96, 0x10, RZ ;  /* 0x00000010605f7819 */ /* 0x000fe200000006ff */
[----:B------:R-:W-:Y:S06]  /*2dc0*/  @P3 BRA `(.L_x_8424) ;  /* 0x00000000000c3947 */ /* 0x000fec0003800000 */
[----:B------:R-:W-:Y:S05]  /*2dd0*/  @!P2 BRA `(.L_x_8425) ;  /* 0x000000000018a947 */ /* 0x000fea0003800000 */
[----:B-----5:R-:W-:Y:S01]  /*2de0*/  FADD.FTZ R95, R63, R95 ;  /* 0x0000005f3f5f7221 */ /* 0x020fe20000010000 */
[----:B------:R-:W-:Y:S06]  /*2df0*/  BRA `(.L_x_8425) ;  /* 0x0000000000107947 */ /* 0x000fec0003800000 */
.L_x_8424:
[----:B-----5:R-:W-:-:S04]  /*2e00*/  PRMT R96, R55, 0x7632, R96 ;  /* 0x0000763237607816 */ /* 0x020fc80000000060 */
[----:B------:R-:W-:-:S05]  /*2e10*/  SHF.L.U32 R96, R96, 0x10, RZ ;  /* 0x0000001060607819 */ /* 0x000fca00000006ff */
[----:B------:R-:W-:-:S04]  /*2e20*/  FADD.FTZ R95, R96, R95 ;  /* 0x0000005f605f7221 */ /* 0x000fc80000010000 */
[----:B------:R-:W-:-:S07]  /*2e30*/  @P2 FADD.FTZ R95, R63, R95 ;  /* 0x0000005f3f5f2221 */ /* 0x000fce0000010000 */
.L_x_8425:
[----:B------:R-:W-:-:S04]  /*2e40*/  LEA R96, P2, R99, UR6, 0x5 ;  /* 0x0000000663607c11 */ /* 0x000fc8000f8428ff */
[----:B------:R-:W-:-:S05]  /*2e50*/  LEA.HI.X R97, R99, UR7, RZ, 0x5, P2 ;  /* 0x0000000763617c11 */ /* 0x000fca00090f2cff */
[----:B------:R3:W-:Y:S04]  /*2e60*/  STG.E.128 desc[UR4][R96.64], R88 ;  /* 0x0000005860007986 */ /* 0x0007e8000c101d04 */
[----:B------:R3:W-:Y:S02]  /*2e70*/  STG.E.128 desc[UR4][R96.64+0x10], R92 ;  /* 0x0000105c60007986 */ /* 0x0007e4000c101d04 */
.L_x_8409:
[----:B------:R-:W-:Y:S05]  /*2e80*/  BSYNC B0 ;  /* 0x0000000000007941 */ /* 0x000fea0003800000 */
.L_x_8408:
        /* <DEDUP_REMOVED lines=8> */
[----:B------:R-:W-:-:S03]  /*2f10*/  LOP3.LUT P6, RZ, R111, 0x1f, RZ, 0xc0, !PT ;  /* 0x0000001f6fff7812 */ /* 0x000fc600078cc0ff */
[----:B------:R-:W-:-:S04]  /*2f20*/  FADD.FTZ R97, R67, R96 ;  /* 0x0000006043617221 */ /* 0x000fc80000010000 */
[----:B------:R-:W-:-:S04]  /*2f30*/  FADD.FTZ R96, R68, R97 ;  /* 0x0000006144607221 */ /* 0x000fc80000010000 */
        /* <DEDUP_REMOVED lines=118> */
.L_x_8446:
        /* <DEDUP_REMOVED lines=14> */
[----:B------:R-:W-:Y:S01]  /*3780*/  IMAD.MOV.U32 R98, RZ, RZ, RZ ;  /* 0x000000ffff627224 */ /* 0x000fe200078e00ff */
[----:B------:R-:W-:Y:S01]  /*3790*/  @!P2 IADD3 R100, R100, R101, RZ ;  /* 0x000000656464a210 */ /* 0x000fe20007ffe0ff */
[----:B------:R-:W-:Y:S01]  /*37a0*/  BAR.SYNC.DEFER_BLOCKING 0x0 ;  /* 0x0000000000007b1d */ /* 0x000fe20000010000 */
[----:B------:R-:W-:Y:S02]  /*37b0*/  @!P2 MOV R98, R190 ;  /* 0x000000be0062a202 */ /* 0x000fe40000000f00 */
[----:B------:R-:W-:-:S03]  /*37c0*/  ISETP.NE.AND P3, PT, R191, RZ, PT ;  /* 0x000000ffbf00720c */ /* 0x000fc60003f65270 */
[----:B------:R-:W-:Y:S01]  /*37d0*/  BSSY B0, `(.L_x_8427) ;  /* 0x0000076000007945 */ /* 0x000fe20003800000 */
[----:B-1----:R-:W-:Y:S02]  /*37e0*/  @!P2 LEA R101, R97, R96, 0x18 ;  /* 0x000000606165a211 */ /* 0x002fe400078ec0ff */
[----:B------:R-:W-:Y:S02]  /*37f0*/  CS2R R96, SRZ ;  /* 0x0000000000607805 */ /* 0x000fe4000001ff00 */
[----:B------:R-:W-:Y:S02]  /*3800*/  @!P2 LEA R100, R100, R101, 0x3 ;  /* 0x000000656464a211 */ /* 0x000fe400078e18ff */
[----:B------:R-:W1:Y:S04]  /*3810*/  SHFL.DOWN PT, R101, R98, 0x4, 0x1f ;  /* 0x08801f0062657f89 */ /* 0x000e6800000e0000 */
[----:B------:R2:W0:Y:S01]  /*3820*/  @!P2 LDS.64 R96, [R100] ;  /* 0x000000006460a984 */ /* 0x0004220000000a00 */
[----:B------:R-:W-:-:S02]  /*3830*/  LOP3.LUT P2, RZ, R99, 0x1f, R111, 0xf8, !PT ;  /* 0x0000001f63ff7812 */ /* 0x000fc4000784f86f */
[-C--:B--2---:R-:W-:Y:S02]  /*3840*/  I2FP.F32.S32 R100, R98.reuse ;  /* 0x0000006200647245 */ /* 0x084fe40000201400 */
[----:B-1----:R-:W-:Y:S02]  /*3850*/  IADD3 R152, R101, R98, RZ ;  /* 0x0000006265987210 */ /* 0x002fe40007ffe0ff */
[----:B------:R-:W-:Y:S02]  /*3860*/  I2FP.F32.S32 R192, R101 ;  /* 0x0000006500c07245 */ /* 0x000fe40000201400 */
[----:B------:R-:W-:Y:S01]  /*3870*/  I2FP.F32.S32 R153, R152 ;  /* 0x0000009800997245 */ /* 0x000fe20000201400 */
[----:B------:R-:W1:Y:S03]  /*3880*/  SHFL.DOWN PT, R155, R152, 0x2, 0x1f ;  /* 0x08401f00989b7f89 */ /* 0x000e6600000e0000 */
[----:B------:R-:W2:Y:S01]  /*3890*/  MUFU.RCP R154, R153 ;  /* 0x00000099009a7308 */ /* 0x000ea20000001000 */
[----:B0-----:R-:W0:Y:S04]  /*38a0*/  SHFL.DOWN PT, R103, R96, 0x4, 0x1f ;  /* 0x08801f0060677f89 */ /* 0x001e2800000e0000 */
[----:B------:R-:W3:Y:S01]  /*38b0*/  SHFL.DOWN PT, R102, R97, 0x4, 0x1f ;  /* 0x08801f0061667f89 */ /* 0x000ee200000e0000 */
[----:B-1----:R-:W-:-:S02]  /*38c0*/  IADD3 R152, R152, R155, RZ ;  /* 0x0000009b98987210 */ /* 0x002fc40007ffe0ff */
[----:B------:R-:W-:-:S03]  /*38d0*/  I2FP.F32.S32 R155, R155 ;  /* 0x0000009b009b7245 */ /* 0x000fc60000201400 */
[----:B------:R-:W1:Y:S01]  /*38e0*/  SHFL.DOWN PT, R195, R152, 0x1, 0x1f ;  /* 0x08201f0098c37f89 */ /* 0x000e6200000e0000 */
[C---:B0-----:R-:W-:Y:S01]  /*38f0*/  FMUL.FTZ R101, R103.reuse, R192 ;  /* 0x000000c067657220 */ /* 0x041fe20000410000 */
[----:B------:R-:W-:-:S03]  /*3900*/  FADD.FTZ R103, -R103, R96 ;  /* 0x0000006067677221 */ /* 0x000fc60000010100 */
[----:B------:R-:W-:Y:S01]  /*3910*/  FFMA.FTZ R101, R100, R96, R101 ;  /* 0x0000006064657223 */ /* 0x000fe20000010065 */
[----:B------:R-:W-:Y:S01]  /*3920*/  FMUL.FTZ R103, R103, R103 ;  /* 0x0000006767677220 */ /* 0x000fe20000410000 */
[----:B---3--:R-:W-:Y:S02]  /*3930*/  FADD.FTZ R97, R102, R97 ;  /* 0x0000006166617221 */ /* 0x008fe40000010000 */
[----:B--2---:R-:W-:Y:S01]  /*3940*/  FMUL.FTZ R96, R154, R101 ;  /* 0x000000659a607220 */ /* 0x004fe20000410000 */
[----:B------:R-:W-:Y:S01]  /*3950*/  FMUL.FTZ R103, R103, R100 ;  /* 0x0000006467677220 */ /* 0x000fe20000410000 */
[----:B------:R-:W-:-:S03]  /*3960*/  I2FP.F32.S32 R100, R152 ;  /* 0x0000009800647245 */ /* 0x000fc60000201400 */
[----:B------:R-:W0:Y:S01]  /*3970*/  SHFL.DOWN PT, R101, R96, 0x2, 0x1f ;  /* 0x08401f0060657f89 */ /* 0x000e2200000e0000 */
[----:B------:R-:W-:Y:S01]  /*3980*/  FMUL.FTZ R103, R103, R192 ;  /* 0x000000c067677220 */ /* 0x000fe20000410000 */
[----:B------:R-:W2:Y:S01]  /*3990*/  MUFU.RCP R102, R100 ;  /* 0x0000006400667308 */ /* 0x000ea20000001000 */
[----:B-1----:R-:W-:Y:S02]  /*39a0*/  IADD3 R152, R152, R195, RZ ;  /* 0x000000c398987210 */ /* 0x002fe40007ffe0ff */
[----:B------:R-:W-:Y:S01]  /*39b0*/  FFMA.FTZ R97, R154, R103, R97 ;  /* 0x000000679a617223 */ /* 0x000fe20000010061 */
[----:B------:R-:W-:Y:S02]  /*39c0*/  I2FP.F32.S32 R195, R195 ;  /* 0x000000c300c37245 */ /* 0x000fe40000201400 */
[----:B------:R-:W-:Y:S02]  /*39d0*/  I2FP.F32.S32 R152, R152 ;  /* 0x0000009800987245 */ /* 0x000fe40000201400 */
[----:B------:R-:W1:Y:S04]  /*39e0*/  SHFL.DOWN PT, R98, R97, 0x2, 0x1f ;  /* 0x08401f0061627f89 */ /* 0x000e6800000e0000 */
[----:B------:R-:W3:Y:S01]  /*39f0*/  MUFU.RCP R152, R152 ;  /* 0x0000009800987308 */ /* 0x000ee20000001000 */
[----:B0-----:R-:W-:Y:S01]  /*3a00*/  FMUL.FTZ R154, R101, R155 ;  /* 0x0000009b659a7220 */ /* 0x001fe20000410000 */
[----:B------:R-:W-:-:S03]  /*3a10*/  FADD.FTZ R101, R96, -R101 ;  /* 0x8000006560657221 */ /* 0x000fc60000010000 */
[----:B------:R-:W-:Y:S01]  /*3a20*/  FFMA.FTZ R103, R153, R96, R154 ;  /* 0x0000006099677223 */ /* 0x000fe2000001009a */
[----:B------:R-:W-:-:S03]  /*3a30*/  FMUL.FTZ R96, R101, R101 ;  /* 0x0000006565607220 */ /* 0x000fc60000410000 */
[----:B--2---:R-:W-:Y:S01]  /*3a40*/  FMUL.FTZ R103, R102, R103 ;  /* 0x0000006766677220 */ /* 0x004fe20000410000 */
[----:B------:R-:W-:Y:S01]  /*3a50*/  FMUL.FTZ R96, R153, R96 ;  /* 0x0000006099607220 */ /* 0x000fe20000410000 */
[----:B-1----:R-:W-:-:S03]  /*3a60*/  FADD.FTZ R97, R97, R98 ;  /* 0x0000006261617221 */ /* 0x002fc60000010000 */
[----:B------:R-:W0:Y:S01]  /*3a70*/  SHFL.DOWN PT, R154, R103, 0x1, 0x1f ;  /* 0x08201f00679a7f89 */ /* 0x000e2200000e0000 */
[----:B------:R-:W-:-:S04]  /*3a80*/  FMUL.FTZ R96, R96, R155 ;  /* 0x0000009b60607220 */ /* 0x000fc80000410000 */
[----:B------:R-:W-:Y:S02]  /*3a90*/  FFMA.FTZ R96, R102, R96, R97 ;  /* 0x0000006066607223 */ /* 0x000fe40000010061 */
[----:B------:R-:W1:Y:S03]  /*3aa0*/  LDC R102, c[0x0][0x2d8] ;  /* 0x0000b600ff667b82 */ /* 0x000e660000000800 */
[----:B------:R-:W2:Y:S01]  /*3ab0*/  SHFL.DOWN PT, R97, R96, 0x1, 0x1f ;  /* 0x08201f0060617f89 */ /* 0x000ea200000e0000 */
[----:B0-----:R-:W-:Y:S01]  /*3ac0*/  FADD.FTZ R98, R103, -R154 ;  /* 0x8000009a67627221 */ /* 0x001fe20000010000 */
[----:B------:R-:W-:-:S03]  /*3ad0*/  FMUL.FTZ R153, R154, R195 ;  /* 0x000000c39a997220 */ /* 0x000fc60000410000 */
[----:B------:R-:W-:Y:S01]  /*3ae0*/  FMUL.FTZ R101, R98, R98 ;  /* 0x0000006262657220 */ /* 0x000fe20000410000 */
[C---:B------:R-:W-:Y:S01]  /*3af0*/  FFMA.FTZ R153, R100.reuse, R103, R153 ;  /* 0x0000006764997223 */ /* 0x040fe20000010099 */
[----:B------:R-:W0:Y:S02]  /*3b00*/  @!P2 LDC.64 R98, c[0x0][0x250] ;  /* 0x00009400ff62ab82 */ /* 0x000e240000000a00 */
[----:B------:R-:W-:Y:S01]  /*3b10*/  FMUL.FTZ R101, R100, R101 ;  /* 0x0000006564657220 */ /* 0x000fe20000410000 */
[----:B---3--:R-:W-:Y:S01]  /*3b20*/  FMUL.FTZ R153, R152, R153 ;  /* 0x0000009998997220 */ /* 0x008fe20000410000 */
[----:B--2---:R-:W-:Y:S02]  /*3b30*/  FADD.FTZ R97, R96, R97 ;  /* 0x0000006160617221 */ /* 0x004fe40000010000 */
[----:B------:R-:W-:-:S03]  /*3b40*/  FMUL.FTZ R101, R101, R195 ;  /* 0x000000c365657220 */ /* 0x000fc60000410000 */
[----:B------:R-:W2:Y:S01]  /*3b50*/  SHFL.IDX PT, R153, R153, RZ, 0x1f ;  /* 0x00001fff99997589 */ /* 0x000ea200000e0000 */
[----:B------:R-:W-:Y:S02]  /*3b60*/  FFMA.FTZ R101, R152, R101, R97 ;  /* 0x0000006598657223 */ /* 0x000fe40000010061 */
[----:B------:R-:W3:Y:S04]  /*3b70*/  @!P2 LDC.64 R96, c[0x0][0x258] ;  /* 0x00009600ff60ab82 */ /* 0x000ee80000000a00 */
[----:B------:R-:W1:Y:S01]  /*3b80*/  SHFL.IDX PT, R101, R101, RZ, 0x1f ;  /* 0x00001fff65657589 */ /* 0x000e6200000e0000 */
[----:B0-----:R-:W-:-:S04]  /*3b90*/  @!P2 IMAD.WIDE R98, R120, 0x4, R98 ;  /* 0x000000047862a825 */ /* 0x001fc800078e0262 */
[C---:B--2---:R-:W-:Y:S01]  /*3ba0*/  FMUL.FTZ R100, R153.reuse, R153 ;  /* 0x0000009999647220 */ /* 0x044fe20000410000 */
[----:B------:R0:W-:Y:S01]  /*3bb0*/  @!P2 STG.E desc[UR4][R98.64], R153 ;  /* 0x000000996200a986 */ /* 0x0001e2000c101904 */
[----:B------:R-:W-:Y:S01]  /*3bc0*/  FSEL R192, R153, RZ, !P3 ;  /* 0x000000ff99c07208 */ /* 0x000fe20005800000 */
[----:B---3--:R-:W-:Y:S02]  /*3bd0*/  @!P2 IMAD.WIDE R96, R120, 0x4, R96 ;  /* 0x000000047860a825 */ /* 0x008fe400078e0260 */
[----:B------:R-:W-:Y:S02]  /*3be0*/  FSEL R103, R100, RZ, P3 ;  /* 0x000000ff64677208 */ /* 0x000fe40001800000 */
[----:B-1----:R-:W-:-:S04]  /*3bf0*/  FFMA.FTZ R100, R101, UR12, R102 ;  /* 0x0000000c65647c23 */ /* 0x002fc80008010066 */
[----:B------:R-:W-:-:S04]  /*3c00*/  FADD.FTZ R100, R100, R103 ;  /* 0x0000006764647221 */ /* 0x000fc80000010000 */
[----:B------:R-:W1:Y:S02]  /*3c10*/  MUFU.RSQ R195, R100 ;  /* 0x0000006400c37308 */ /* 0x000e640000001400 */
[----:B-1----:R0:W-:Y:S01]  /*3c20*/  @!P2 STG.E desc[UR4][R96.64], R195 ;  /* 0x000000c36000a986 */ /* 0x0021e2000c101904 */
[----:B------:R-:W-:Y:S05]  /*3c30*/  @!P0 BRA `(.L_x_8428) ;  /* 0x0000000000bc8947 */ /* 0x000fea0003800000 */
[--C-:B0-----:R-:W-:Y:S01]  /*3c40*/  FADD.FTZ R96, R64, -R192.reuse ;  /* 0x800000c040607221 */ /* 0x101fe20000010000 */
[--C-:B------:R-:W-:Y:S01]  /*3c50*/  FADD.FTZ R98, R65, -R192.reuse ;  /* 0x800000c041627221 */ /* 0x100fe20000010000 */
[----:B------:R-:W0:Y:S01]  /*3c60*/  LDC.64 R152, c[0x0][0x2b8] ;  /* 0x0000ae00ff987b82 */ /* 0x000e220000000a00 */
[--C-:B------:R-:W-:Y:S01]  /*3c70*/  FADD.FTZ R100, R66, -R192.reuse ;  /* 0x800000c042647221 */ /* 0x100fe20000010000 */
[--C-:B------:R-:W-:Y:S01]  /*3c80*/  FADD.FTZ R194, R67, -R192.reuse ;  /* 0x800000c043c27221 */ /* 0x100fe20000010000 */
[--C-:B------:R-:W-:Y:S01]  /*3c90*/  FADD.FTZ R196, R68, -R192.reuse ;  /* 0x800000c044c47221 */ /* 0x100fe20000010000 */
[----:B------:R-:W-:Y:S01]  /*3ca0*/  FADD.FTZ R198, R69, -R192 ;  /* 0x800000c045c67221 */ /* 0x000fe20000010000 */
[C---:B------:R-:W-:Y:S01]  /*3cb0*/  FMUL.FTZ R99, R195.reuse, R96 ;  /* 0x00000060c3637220 */ /* 0x040fe20000410000 */
[C---:B------:R-:W-:Y:S01]  /*3cc0*/  FMUL.FTZ R101, R195.reuse, R98 ;  /* 0x00000062c3657220 */ /* 0x040fe20000410000 */
[C---:B------:R-:W-:Y:S01]  /*3cd0*/  FMUL.FTZ R102, R195.reuse, R100 ;  /* 0x00000064c3667220 */ /* 0x040fe20000410000 */
[----:B------:R-:W1:Y:S01]  /*3ce0*/  LDC.64 R154, c[0x0][0x2c0] ;  /* 0x0000b000ff9a7b82 */ /* 0x000e620000000a00 */
        /* <DEDUP_REMOVED lines=12> */
[----:B------:R-:W-:Y:S01]  /*3db0*/  FMUL.FTZ R200, R195, R200 ;  /* 0x000000c8c3c87220 */ /* 0x000fe20000410000 */
[----:B------:R-:W-:Y:S01]  /*3dc0*/  F2FP.BF16.F32.PACK_AB R97, R197, R98 ;  /* 0x00000062c561723e */ /* 0x000fe200000010ff */
[----:B------:R-:W-:Y:S01]  /*3dd0*/  FMUL.FTZ R197, R195, R194 ;  /* 0x000000c2c3c57220 */ /* 0x000fe20000410000 */
[----:B------:R-:W-:Y:S01]  /*3de0*/  F2FP.BF16.F32.PACK_AB R98, R199, R100 ;  /* 0x00000064c762723e */ /* 0x000fe200000010ff */
[----:B------:R-:W-:Y:S01]  /*3df0*/  FFMA.FTZ R194, R50, R102, R27 ;  /* 0x0000006632c27223 */ /* 0x000fe2000001001b */
[----:B------:R-:W-:Y:S01]  /*3e00*/  FFMA.FTZ R100, R105, R99, R28 ;  /* 0x0000006369647223 */ /* 0x000fe2000001001c */
[----:B------:R-:W-:Y:S01]  /*3e10*/  FFMA.FTZ R102, R51, R196, R26 ;  /* 0x000000c433667223 */ /* 0x000fe2000001001a */
[-C--:B------:R-:W-:Y:S01]  /*3e20*/  FFMA.FTZ R99, R104, R197.reuse, R29 ;  /* 0x000000c568637223 */ /* 0x080fe2000001001d */
[----:B------:R-:W-:Y:S01]  /*3e30*/  FFMA.FTZ R196, R48, R197, R25 ;  /* 0x000000c530c47223 */ /* 0x000fe20000010019 */
[-C--:B------:R-:W-:Y:S01]  /*3e40*/  FFMA.FTZ R202, R127, R200.reuse, R156 ;  /* 0x000000c87fca7223 */ /* 0x080fe2000001009c */
[----:B------:R-:W-:Y:S01]  /*3e50*/  FFMA.FTZ R203, R128, R200, R151 ;  /* 0x000000c880cb7223 */ /* 0x000fe20000010097 */
[----:B------:R-:W-:Y:S01]  /*3e60*/  FFMA.FTZ R201, R126, R198, R149 ;  /* 0x000000c67ec97223 */ /* 0x000fe20000010095 */
[----:B------:R-:W-:Y:S01]  /*3e70*/  FFMA.FTZ R199, R124, R103, R147 ;  /* 0x000000677cc77223 */ /* 0x000fe20000010093 */
[----:B------:R-:W-:Y:S01]  /*3e80*/  FFMA.FTZ R197, R122, R101, R145 ;  /* 0x000000657ac57223 */ /* 0x000fe20000010091 */
[----:B------:R-:W-:Y:S01]  /*3e90*/  F2FP.BF16.F32.PACK_AB R99, R202, R99 ;  /* 0x00000063ca63723e */ /* 0x000fe200000010ff */
[----:B0-----:R-:W-:Y:S01]  /*3ea0*/  IMAD.WIDE.U32 R152, R193, 0x10, R152 ;  /* 0x00000010c1987825 */ /* 0x001fe200078e0098 */
        /* <DEDUP_REMOVED lines=8> */
.L_x_8428:
[----:B------:R-:W-:Y:S05]  /*3f30*/  BSYNC B0 ;  /* 0x0000000000007941 */ /* 0x000fea0003800000 */
.L_x_8427:
[----:B------:R-:W-:Y:S01]  /*3f40*/  ISETP.GE.U32.AND P2, PT, R110, 0x200, PT ;  /* 0x000002006e00780c */ /* 0x000fe20003f46070 */
[----:B------:R-:W-:-:S12]  /*3f50*/  BSSY B0, `(.L_x_8429) ;  /* 0x0000031000007945 */ /* 0x000fd80003800000 */
[----:B------:R-:W-:Y:S05]  /*3f60*/  @!P2 BRA `(.L_x_8430) ;  /* 0x0000000000bca947 */ /* 0x000fea0003800000 */
[--C-:B01----:R-:W-:Y:S01]  /*3f70*/  FADD.FTZ R96, R72, -R192.reuse ;  /* 0x800000c048607221 */ /* 0x103fe20000010000 */
        /* <DEDUP_REMOVED lines=46> */
.L_x_8430:
[----:B------:R-:W-:Y:S05]  /*4260*/  BSYNC B0 ;  /* 0x0000000000007941 */ /* 0x000fea0003800000 */
.L_x_8429:
[----:B------:R-:W-:Y:S01]  /*4270*/  ISETP.GE.U32.AND P2, PT, R110, 0x300, PT ;  /* 0x000003006e00780c */ /* 0x000fe20003f46070 */
[----:B------:R-:W-:-:S12]  /*4280*/  BSSY B0, `(.L_x_8431) ;  /* 0x0000031000007945 */ /* 0x000fd80003800000 */
[----:B------:R-:W-:Y:S05]  /*4290*/  @!P2 BRA `(.L_x_8432) ;  /* 0x0000000000bca947 */ /* 0x000fea0003800000 */
[--C-:B012---:R-:W-:Y:S01]  /*42a0*/  FADD.FTZ R96, R80, -R192.reuse ;  /* 0x800000c050607221 */ /* 0x107fe20000010000 */
        /* <DEDUP_REMOVED lines=46> */
.L_x_8432:
[----:B------:R-:W-:Y:S05]  /*4590*/  BSYNC B0 ;  /* 0x0000000000007941 */ /* 0x000fea0003800000 */
.L_x_8431:
[----:B------:R-:W-:Y:S04]  /*45a0*/  BSSY B0, `(.L_x_8433) ;  /* 0x0000030000007945 */ /* 0x000fe80003800000 */
        /* <DEDUP_REMOVED lines=31> */
[-C--:B------:R-:W-:Y:S01]  /*47a0*/  FFMA.FTZ R99, R5, R200.reuse, R0 ;  /* 0x000000c805637223 */ /* 0x080fe20000010000 */
[----:B------:R-:W-:Y:S01]  /*47b0*/  FFMA.FTZ R103, R115, R200, R118 ;  /* 0x000000c873677223 */ /* 0x000fe20000010076 */
[----:B-1----:R-:W-:-:S04]  /*47c0*/  IMAD.WIDE.U32 R154, R193, 0x10, R154 ;  /* 0x00000010c19a7825 */ /* 0x002fc800078e009a */
[-C--:B------:R-:W-:Y:S01]  /*47d0*/  FFMA.FTZ R196, R186, R197.reuse, R187 ;  /* 0x000000c5bac47223 */ /* 0x080fe200000100bb */
[----:B------:R-:W-:Y:S01]  /*47e0*/  FFMA.FTZ R200, R188, R197, R189 ;  /* 0x000000c5bcc87223 */ /* 0x000fe200000100bd */
[----:B------:R-:W-:Y:S01]  /*47f0*/  FFMA.FTZ R197, R184, R198, R185 ;  /* 0x000000c6b8c57223 */ /* 0x000fe200000100b9 */
[----:B0-----:R-:W-:-:S04]  /*4800*/  IMAD.WIDE.U32 R152, R193, 0x10, R152 ;  /* 0x00000010c1987825 */ /* 0x001fc800078e0098 */
[----:B------:R-:W-:Y:S01]  /*4810*/  FFMA.FTZ R195, R179, R194, R180 ;  /* 0x000000c2b3c37223 */ /* 0x000fe200000100b4 */
[----:B------:R-:W-:Y:S01]  /*4820*/  FFMA.FTZ R193, R175, R101, R176 ;  /* 0x00000065afc17223 */ /* 0x000fe200000100b0 */
[----:B------:R-:W-:Y:S02]  /*4830*/  F2FP.BF16.F32.PACK_AB R99, R196, R99 ;  /* 0x00000063c463723e */ /* 0x000fe400000010ff */
[----:B------:R-:W-:Y:S02]  /*4840*/  F2FP.BF16.F32.PACK_AB R103, R200, R103 ;  /* 0x00000067c867723e */ /* 0x000fe400000010ff */
[----:B------:R-:W-:Y:S01]  /*4850*/  F2FP.BF16.F32.PACK_AB R102, R197, R102 ;  /* 0x00000066c566723e */ /* 0x000fe200000010ff */
[----:B------:R4:W-:Y:S01]  /*4860*/  STG.E.128 desc[UR4][R154.64], R96 ;  /* 0x000000609a007986 */ /* 0x0009e2000c101d04 */
[----:B------:R-:W-:Y:S02]  /*4870*/  F2FP.BF16.F32.PACK_AB R101, R195, R192 ;  /* 0x000000c0c365723e */ /* 0x000fe400000010ff */
[----:B------:R-:W-:-:S05]  /*4880*/  F2FP.BF16.F32.PACK_AB R100, R193, R100 ;  /* 0x00000064c164723e */ /* 0x000fca00000010ff */
[----:B------:R4:W-:Y:S02]  /*4890*/  STG.E.128 desc[UR4][R152.64], R100 ;  /* 0x0000006498007986 */ /* 0x0009e4000c101d04 */
.L_x_8434:
[----:B------:R-:W-:Y:S05]  /*48a0*/  BSYNC B0 ;  /* 0x0000000000007941 */ /* 0x000fea0003800000 */
.L_x_8433:
[----:B------:R-:W-:Y:S02]  /*48b0*/  IADD3 R120, R120, UR14, RZ ;  /* 0x0000000e78787c10 */ /* 0x000fe4000fffe0ff */
[----:B01234-:R-:W-:Y:S02]  /*48c0*/  SEL R98, RZ, 0x1, P4 ;  /* 0x00000001ff627807 */ /* 0x01ffe40002000000 */
[----:B------:R-:W-:-:S13]  /*48d0*/  ISETP.GE.AND P2, PT, R120, UR15, PT ;  /* 0x0000000f78007c0c */ /* 0x000fda000bf46270 */
[----:B------:R-:W-:Y:S05]  /*48e0*/  @!P2 BRA `(.L_x_8435) ;  /* 0xffffffcc0050a947 */ /* 0x000fea000383ffff */
[----:B------:R-:W-:Y:S05]  /*48f0*/  EXIT ;  /* 0x000000000000794d */ /* 0x000fea0003800000 */
.L_x_8426:
[----:B------:R-:W-:Y:S01]  /*4900*/  HFMA2.MMA R192, -RZ, RZ, 0, 1.847743988037109375e-06 ;  /* 0x0000001fffc07435 */ /* 0x000fe200000001ff */
[----:B------:R-:W-:Y:S01]  /*4910*/  MOV R154, R97 ;  /* 0x00000061009a7202 */ /* 0x000fe20000000f00 */
[----:B------:R-:W-:Y:S01]  /*4920*/  IMAD.MOV.U32 R155, RZ, RZ, 0x1 ;  /* 0x00000001ff9b7424 */ /* 0x000fe200078e00ff */
[----:B------:R-:W-:-:S08]  /*4930*/  MOV R153, 0xffffffff ;  /* 0xffffffff00997802 */ /* 0x000fd00000000f00 */
[----:B-----5:R-:W-:Y:S05]  /*4940*/  WARPSYNC.COLLECTIVE R153, `(.L_x_8436) ;  /* 0x0000000099087348 */ /* 0x020fea0003c00000 */
[----:B------:R0:W1:Y:S02]  /*4950*/  SHFL.BFLY P6, R152, R154, R155, R192 ;  /* 0x0c00009b9a987389 */ /* 0x00006400000c00c0 */
[----:B01---5:R-:W-:Y:S01]  /*4960*/  ENDCOLLECTIVE ;  /* 0x000000000000791b */ /* 0x023fe20003800000 */
.L_x_8436:
[----:B------:R-:W-:Y:S01]  /*4970*/  IMAD.MOV.U32 R155, RZ, RZ, 0x2 ;  /* 0x00000002ff9b7424 */ /* 0x000fe200078e00ff */
[----:B------:R-:W-:-:S05]  /*4980*/  MOV R96, R152 ;  /* 0x0000009800607202 */ /* 0x000fca0000000f00 */
[----:B------:R-:W-:-:S05]  /*4990*/  FADD.FTZ R98, R97, R96 ;  /* 0x0000006061627221 */ /* 0x000fca0000010000 */
[----:B------:R-:W-:-:S07]  /*49a0*/  MOV R154, R98 ;  /* 0x00000062009a7202 */ /* 0x000fce0000000f00 */
[----:B------:R-:W-:Y:S05]  /*49b0*/  WARPSYNC.COLLECTIVE R153, `(.L_x_8437) ;  /* 0x0000000099087348 */ /* 0x000fea0003c00000 */
[----:B------:R0:W1:Y:S02]  /*49c0*/  SHFL.BFLY P6, R152, R154, R155, R192 ;  /* 0x0c00009b9a987389 */ /* 0x00006400000c00c0 */
[----:B01----:R-:W-:Y:S01]  /*49d0*/  ENDCOLLECTIVE ;  /* 0x000000000000791b */ /* 0x003fe20003800000 */
.L_x_8437:
[----:B------:R-:W-:Y:S01]  /*49e0*/  HFMA2.MMA R155, -RZ, RZ, 0, 2.384185791015625e-07 ;  /* 0x00000004ff9b7435 */ /* 0x000fe200000001ff */
[----:B------:R-:W-:-:S05]  /*49f0*/  MOV R101, R152 ;  /* 0x0000009800657202 */ /* 0x000fca0000000f00 */
[----:B------:R-:W-:-:S05]  /*4a00*/  FADD.FTZ R101, R98, R101 ;  /* 0x0000006562657221 */ /* 0x000fca0000010000 */
[----:B------:R-:W-:-:S07]  /*4a10*/  MOV R154, R101 ;  /* 0x00000065009a7202 */ /* 0x000fce0000000f00 */
[----:B------:R-:W-:Y:S05]  /*4a20*/  WARPSYNC.COLLECTIVE R153, `(.L_x_8438) ;  /* 0x0000000099087348 */ /* 0x000fea0003c00000 */
[----:B------:R0:W1:Y:S02]  /*4a30*/  SHFL.BFLY P6, R152, R154, R155, R192 ;  /* 0x0c00009b9a987389 */ /* 0x00006400000c00c0 */
[----:B01----:R-:W-:Y:S01]  /*4a40*/  ENDCOLLECTIVE ;  /* 0x000000000000791b */ /* 0x003fe20003800000 */
.L_x_8438:
[----:B------:R-:W-:Y:S01]  /*4a50*/  HFMA2.MMA R155, -RZ, RZ, 0, 4.76837158203125e-07 ;  /* 0x00000008ff9b7435 */ /* 0x000fe200000001ff */
[----:B------:R-:W-:-:S05]  /*4a60*/  MOV R96, R152 ;  /* 0x0000009800607202 */ /* 0x000fca0000000f00 */
[----:B------:R-:W-:-:S04]  /*4a70*/  FADD.FTZ R102, R101, R96 ;  /* 0x0000006065667221 */ /* 0x000fc80000010000 */
[----:B------:R-:W-:-:S07]  /*4a80*/  IMAD.MOV.U32 R154, RZ, RZ, R102 ;  /* 0x000000ffff9a7224 */ /* 0x000fce00078e0066 */
[----:B------:R-:W-:Y:S05]  /*4a90*/  WARPSYNC.COLLECTIVE R153, `(.L_x_8439) ;  /* 0x0000000099087348 */ /* 0x000fea0003c00000 */
[----:B------:R0:W1:Y:S02]  /*4aa0*/  SHFL.BFLY P6, R152, R154, R155, R192 ;  /* 0x0c00009b9a987389 */ /* 0x00006400000c00c0 */
[----:B01----:R-:W-:Y:S01]  /*4ab0*/  ENDCOLLECTIVE ;  /* 0x000000000000791b */ /* 0x003fe20003800000 */
.L_x_8439:
[----:B------:R-:W-:Y:S01]  /*4ac0*/  HFMA2.MMA R155, -RZ, RZ, 0, 9.5367431640625e-07 ;  /* 0x00000010ff9b7435 */ /* 0x000fe200000001ff */
[----:B------:R-:W-:-:S05]  /*4ad0*/  MOV R103, R152 ;  /* 0x0000009800677202 */ /* 0x000fca0000000f00 */
[----:B------:R-:W-:-:S05]  /*4ae0*/  FADD.FTZ R103, R102, R103 ;  /* 0x0000006766677221 */ /* 0x000fca0000010000 */
[----:B------:R-:W-:-:S07]  /*4af0*/  MOV R154, R103 ;  /* 0x00000067009a7202 */ /* 0x000fce0000000f00 */
[----:B------:R-:W-:Y:S05]  /*4b00*/  WARPSYNC.COLLECTIVE R153, `(.L_x_8440) ;  /* 0x0000000099087348 */ /* 0x000fea0003c00000 */
[----:B------:R0:W1:Y:S02]  /*4b10*/  SHFL.BFLY P6, R152, R154, R155, R192 ;  /* 0x0c00009b9a987389 */ /* 0x00006400000c00c0 */
[----:B01----:R-:W-:Y:S01]  /*4b20*/  ENDCOLLECTIVE ;  /* 0x000000000000791b */ /* 0x003fe20003800000 */
.L_x_8440:
[----:B------:R-:W-:Y:S01]  /*4b30*/  HFMA2.MMA R155, -RZ, RZ, 0, 5.9604644775390625e-08 ;  /* 0x00000001ff9b7435 */ /* 0x000fe200000001ff */
        /* <DEDUP_REMOVED lines=72> */
.L_x_8441:
[----:B------:R-:W-:Y:S01]  /*4fc0*/  IMAD.MOV.U32 R155, RZ, RZ, 0x2 ;  /* 0x00000002ff9b7424 */ /* 0x000fe200078e00ff */
[----:B------:R-:W-:-:S05]  /*4fd0*/  MOV R98, R152 ;  /* 0x0000009800627202 */ /* 0x000fca0000000f00 */
[----:B------:R-:W-:-:S05]  /*4fe0*/  FADD.FTZ R98, R97, R98 ;  /* 0x0000006261627221 */ /* 0x000fca0000010000 */
[----:B------:R-:W-:-:S07]  /*4ff0*/  MOV R154, R98 ;  /* 0x00000062009a7202 */ /* 0x000fce0000000f00 */
[----:B------:R-:W-:Y:S05]  /*5000*/  WARPSYNC.COLLECTIVE R153, `(.L_x_8442) ;  /* 0x0000000099087348 */ /* 0x000fea0003c00000 */
[----:B------:R0:W1:Y:S02]  /*5010*/  SHFL.BFLY P6, R152, R154, R155, R192 ;  /* 0x0c00009b9a987389 */ /* 0x00006400000c00c0 */
[----:B01----:R-:W-:Y:S01]  /*5020*/  ENDCOLLECTIVE ;  /* 0x000000000000791b */ /* 0x003fe20003800000 */
.L_x_8442:
[----:B------:R-:W-:Y:S01]  /*5030*/  HFMA2.MMA R155, -RZ, RZ, 0, 2.384185791015625e-07 ;  /* 0x00000004ff9b7435 */ /* 0x000fe200000001ff */
[----:B------:R-:W-:-:S05]  /*5040*/  MOV R101, R152 ;  /* 0x0000009800657202 */ /* 0x000fca0000000f00 */
[----:B------:R-:W-:-:S05]  /*5050*/  FADD.FTZ R101, R98, R101 ;  /* 0x0000006562657221 */ /* 0x000fca0000010000 */
[----:B------:R-:W-:-:S07]  /*5060*/  MOV R154, R101 ;  /* 0x00000065009a7202 */ /* 0x000fce0000000f00 */
[----:B------:R-:W-:Y:S05]  /*5070*/  WARPSYNC.COLLECTIVE R153, `(.L_x_8443) ;  /* 0x0000000099087348 */ /* 0x000fea0003c00000 */
[----:B------:R0:W1:Y:S02]  /*5080*/  SHFL.BFLY P6, R152, R154, R155, R192 ;  /* 0x0c00009b9a987389 */ /* 0x00006400000c00c0 */
[----:B01----:R-:W-:Y:S01]  /*5090*/  ENDCOLLECTIVE ;  /* 0x000000000000791b */ /* 0x003fe20003800000 */
.L_x_8443:
[----:B------:R-:W-:Y:S01]  /*50a0*/  HFMA2.MMA R155, -RZ, RZ, 0, 4.76837158203125e-07 ;  /* 0x00000008ff9b7435 */ /* 0x000fe200000001ff */
[----:B------:R-:W-:-:S05]  /*50b0*/  MOV R102, R152 ;  /* 0x0000009800667202 */ /* 0x000fca0000000f00 */
[----:B------:R-:W-:-:S04]  /*50c0*/  FADD.FTZ R102, R101, R102 ;  /* 0x0000006665667221 */ /* 0x000fc80000010000 */
[----:B------:R-:W-:-:S07]  /*50d0*/  IMAD.MOV.U32 R154, RZ, RZ, R102 ;  /* 0x000000ffff9a7224 */ /* 0x000fce00078e0066 */
[----:B------:R-:W-:Y:S05]  /*50e0*/  WARPSYNC.COLLECTIVE R153, `(.L_x_8444) ;  /* 0x0000000099087348 */ /* 0x000fea0003c00000 */
[----:B------:R0:W1:Y:S02]  /*50f0*/  SHFL.BFLY P6, R152, R154, R155, R192 ;  /* 0x0c00009b9a987389 */ /* 0x00006400000c00c0 */
[----:B01----:R-:W-:Y:S01]  /*5100*/  ENDCOLLECTIVE ;  /* 0x000000000000791b */ /* 0x003fe20003800000 */
.L_x_8444:
[----:B------:R-:W-:Y:S01]  /*5110*/  HFMA2.MMA R155, -RZ, RZ, 0, 9.5367431640625e-07 ;  /* 0x00000010ff9b7435 */ /* 0x000fe200000001ff */
[----:B------:R-:W-:-:S05]  /*5120*/  MOV R103, R152 ;  /* 0x0000009800677202 */ /* 0x000fca0000000f00 */
[----:B------:R-:W-:-:S05]  /*5130*/  FADD.FTZ R103, R102, R103 ;  /* 0x0000006766677221 */ /* 0x000fca0000010000 */
[----:B------:R-:W-:-:S07]  /*5140*/  MOV R154, R103 ;  /* 0x00000067009a7202 */ /* 0x000fce0000000f00 */
[----:B------:R-:W-:Y:S05]  /*5150*/  WARPSYNC.COLLECTIVE R153, `(.L_x_8445) ;  /* 0x0000000099087348 */ /* 0x000fea0003c00000 */
[----:B------:R0:W1:Y:S02]  /*5160*/  SHFL.BFLY P6, R152, R154, R155, R192 ;  /* 0x0c00009b9a987389 */ /* 0x00006400000c00c0 */
[----:B01----:R-:W-:Y:S01]  /*5170*/  ENDCOLLECTIVE ;  /* 0x000000000000791b */ /* 0x003fe20003800000 */
.L_x_8445:
[----:B------:R-:W-:Y:S05]  /*5180*/  BRA `(.L_x_8446) ;  /* 0xffffffe400447947 */ /* 0x000fea000383ffff */
.L_x_8447:
        /* <DEDUP_REMOVED lines=15> */
.L_x_27044:


//--------------------- .text._ZN10layer_norm31ln_parallel_residual_fwd_kernelINS_13Kernel_traitsI13__nv_bfloat16S2_fS2_fjLj8192ELj1ELj1ELj8ELj16ENS_18Kernel_traits_baseILj8192ES2_S2_fS2_fjLj256EEEEELb0ELb0ELb1EEEvNS_9FwdParamsE --------------------------
	.section	.text._ZN10layer_norm31ln_parallel_residual_fwd_kernelINS_13Kernel_traitsI13__nv_bfloat16S2_fS2_fjLj8192ELj1ELj1ELj8ELj16ENS_18Kernel_traits_baseILj8192ES2_S2_fS2_fjLj256EEEEELb0ELb0ELb1EEEvNS_9FwdParamsE,"ax",@progbits
	.align	128
        .global         _ZN10layer_norm31ln_parallel_residual_fwd_kernelINS_13Kernel_traitsI13__nv_bfloat16S2_fS2_fjLj8192ELj1ELj1ELj8ELj16ENS_18Kernel_traits_baseILj8192ES2_S2_fS2_fjLj256EEEEELb0ELb0ELb1EEEvNS_9FwdParamsE
        .type           _ZN10layer_norm31ln_parallel_residual_fwd_kernelINS_13Kernel_traitsI13__nv_bfloat16S2_fS2_fjLj8192ELj1ELj1ELj8ELj16ENS_18Kernel_traits_baseILj8192ES2_S2_fS2_fjLj256EEEEELb0ELb0ELb1EEEvNS_9FwdParamsE,@function
        .size           _ZN10layer_norm31ln_parallel_residual_fwd_kernelINS_13Kernel_traitsI13__nv_bfloat16S2_fS2_fjLj8192ELj1ELj1ELj8ELj16ENS_18Kernel_traits_baseILj8192ES2_S2_fS2_fjLj256EEEEELb0ELb0ELb1EEEvNS_9FwdParamsE,(.L_x_27045 - _ZN10layer_norm31ln_parallel_residual_fwd_kernelINS_13Kernel_traitsI13__nv_bfloat16S2_fS2_fjLj8192ELj1ELj1ELj8ELj16ENS_18Kernel_traits_baseILj8192ES2_S2_fS2_fjLj256EEEEELb0ELb0ELb1EEEvNS_9FwdParamsE)
        .other          _ZN10layer_norm31ln_parallel_residual_fwd_kernelINS_13Kernel_traitsI13__nv_bfloat16S2_fS2_fjLj8192ELj1ELj1ELj8ELj16ENS_18Kernel_traits_baseILj8192ES2_S2_fS2_fjLj256EEEEELb0ELb0ELb1EEEvNS_9FwdParamsE,@"STO_CUDA_ENTRY STV_DEFAULT"
_ZN10layer_norm31ln_parallel_residual_fwd_kernelINS_13Kernel_traitsI13__nv_bfloat16S2_fS2_fjLj8192ELj1ELj1ELj8ELj16ENS_18Kernel_traits_baseILj8192ES2_S2_fS2_fjLj256EEEEELb0ELb0ELb1EEEvNS_9FwdParamsE:
.text._ZN10layer_norm31ln_parallel_residual_fwd_kernelINS_13Kernel_traitsI13__nv_bfloat16S2_fS2_fjLj8192ELj1ELj1ELj8ELj16ENS_18Kernel_traits_baseILj8192ES2_S2_fS2_fjLj256EEEEELb0ELb0ELb1EEEvNS_9FwdParamsE:
[----:B------:R-:W-:Y:S01]  /*0000*/  LDC R1, c[0x0][0x28] ;  /* 0x00000a00ff017b82 */ /* 0x000fe20000000800 */
[----:B------:R-:W0:Y:S01]  /*0010*/  S2R R102, SR_TID.X ;  /* 0x0000000000667919 */ /* 0x000e220000002100 */
[----:B------:R-:W-:Y:S01]  /*0020*/  ULDC.64 UR4, c[0x0][0x2c8] ;  /* 0x0000b20000047ab9 */ /* 0x000fe20000000a00 */
[----:B------:R-:W-:Y:S01]  /*0030*/  ULDC.64 UR6, c[0x0][0x2d0] ;  /* 0x0000b40000067ab9 */ /* 0x000fe20000000a00 */
[----:B------:R-:W-:Y:S01]  /*0040*/  ISETP.NE.U32.AND P0, PT, RZ, UR4, PT ;  /* 0x00000004ff007c0c */ /* 0x000fe2000bf05070 */
[----:B------:R-:W-:-:S03]  /*0050*/  ULDC.64 UR8, c[0x0][0x260] ;  /* 0x0000980000087ab9 */ /* 0x000fc60000000a00 */
[----:B------:R-:W-:Y:S02]  /*0060*/  ISETP.NE.AND.EX P0, PT, RZ, UR5, PT, P0 ;  /* 0x00000005ff007c0c */ /* 0x000fe4000bf05300 */
[----:B0-----:R-:W-:-:S04]  /*0070*/  SHF.L.U32 R0, R102, 0x4, RZ ;  /* 0x0000000466007819 */ /* 0x001fc800000006ff */
[----:B------:R-:W-:-:S04]  /*0080*/  LOP3.LUT R0, R0, 0xff0, RZ, 0xc0, !PT ;  /* 0x00000ff000007812 */ /* 0x000fc800078ec0ff */
[----:B------:R-:W-:Y:S02]  /*0090*/  IADD3 R4, P1, R0, UR4, RZ ;  /* 0x0000000400047c10 */ /* 0x000fe4000ff3e0ff */
[----:B------:R-:W-:Y:S02]  /*00a0*/  LOP3.LUT R101, R102, 0xff, RZ, 0xc0, !PT ;  /* 0x000000ff66657812 */ /* 0x000fe400078ec0ff */
[----:B------:R-:W-:Y:S01]  /*00b0*/  IADD3.X R5, RZ, UR5, RZ, P1, !PT ;  /* 0x00000005ff057c10 */ /* 0x000fe20008ffe4ff */
[----:B------:R-:W-:Y:S01]  /*00c0*/  ULDC.64 UR4, c[0x0][0x208] ;  /* 0x0000820000047ab9 */ /* 0x000fe20000000a00 */
[----:B------:R-:W-:Y:S02]  /*00d0*/  ISETP.NE.U32.AND P1, PT, RZ, UR6, PT ;  /* 0x00000006ff007c0c */ /* 0x000fe4000bf25070 */
[----:B------:R-:W-:Y:S01]  /*00e0*/  SHF.L.U32 R36, R101, 0x4, RZ ;  /* 0x0000000465247819 */ /* 0x000fe200000006ff */
[----:B------:R0:W5:Y:S01]  /*00f0*/  @P0 LDG.E.128 R40, desc[UR4][R4.64] ;  /* 0x0000000404280981 */ /* 0x000162000c1e1d00 */
[----:B------:R-:W-:-:S02]  /*0100*/  ISETP.NE.AND.EX P1, PT, RZ, UR7, PT, P1 ;  /* 0x00000007ff007c0c */ /* 0x000fc4000bf25310 */
[----:B------:R-:W-:Y:S01]  /*0110*/  IADD3 R6, P2, R36, UR6, RZ ;  /* 0x0000000624067c10 */ /* 0x000fe2000ff5e0ff */
[----:B------:R0:W5:Y:S03]  /*0120*/  @P0 LDG.E.128 R44, desc[UR4][R4.64+0x1000] ;  /* 0x00100004042c0981 */ /* 0x000166000c1e1d00 */
[----:B------:R-:W-:Y:S01]  /*0130*/  IADD3.X R7, RZ, UR7, RZ, P2, !PT ;  /* 0x00000007ff077c10 */ /* 0x000fe200097fe4ff */
[----:B------:R0:W5:Y:S04]  /*0140*/  @P0 LDG.E.128 R72, desc[UR4][R4.64+0x2000] ;  /* 0x0020000404480981 */ /* 0x000168000c1e1d00 */
[----:B------:R0:W5:Y:S04]  /*0150*/  @P0 LDG.E.128 R76, desc[UR4][R4.64+0x3000] ;  /* 0x00300004044c0981 */ /* 0x000168000c1e1d00 */
[----:B------:R0:W5:Y:S01]  /*0160*/  @P1 LDG.E.128 R32, desc[UR4][R6.64] ;  /* 0x0000000406201981 */ /* 0x000162000c1e1d00 */
[----:B------:R-:W1:Y:S03]  /*0170*/  S2UR UR6, SR_CTAID.X ;  /* 0x00000000000679c3 */ /* 0x000e660000002500 */
[----:B------:R0:W5:Y:S04]  /*0180*/  @P1 LDG.E.128 R28, desc[UR4][R6.64+0x1000] ;  /* 0x00100004061c1981 */ /* 0x000168000c1e1d00 */
[----:B------:R0:W5:Y:S01]  /*0190*/  @P1 LDG.E.128 R24, desc[UR4][R6.64+0x2000] ;  /* 0x0020000406181981 */ /* 0x000162000c1e1d00 */
[----:B------:R-:W-:-:S02]  /*01a0*/  SHF.R.U32.HI R110, RZ, 0x8, R102 ;  /* 0x00000008ff6e7819 */ /* 0x000fc40000011666 */
[----:B------:R-:W-:Y:S01]  /*01b0*/  IADD3 R2, P3, R0, UR8, RZ ;  /* 0x0000000800027c10 */ /* 0x000fe2000ff7e0ff */
[----:B------:R0:W5:Y:S01]  /*01c0*/  @P1 LDG.E.128 R20, desc[UR4][R6.64+0x3000] ;  /* 0x0030000406141981 */ /* 0x000162000c1e1d00 */
[----:B------:R-:W-:Y:S02]  /*01d0*/  ULDC UR8, c[0x0][0x214] ;  /* 0x0000850000087ab9 */ /* 0x000fe40000000800 */
[----:B------:R-:W-:Y:S02]  /*01e0*/  IADD3.X R3, RZ, UR9, RZ, P3, !PT ;  /* 0x00000009ff037c10 */ /* 0x000fe40009ffe4ff */
[----:B-1----:R-:W-:Y:S01]  /*01f0*/  IADD3 R183, R110, UR6, RZ ;  /* 0x000000066eb77c10 */ /* 0x002fe2000fffe0ff */
[----:B------:R-:W-:Y:S02]  /*0200*/  ULDC.64 UR6, c[0x0][0x268] ;  /* 0x00009a0000067ab9 */ /* 0x000fe40000000a00 */
[----:B------:R-:W-:Y:S02]  /*0210*/  IADD3 R36, P3, R36, UR6, RZ ;  /* 0x0000000624247c10 */ /* 0x000fe4000ff7e0ff */
[----:B------:R-:W-:-:S02]  /*0220*/  ISETP.GE.AND P2, PT, R183, UR8, PT ;  /* 0x00000008b7007c0c */ /* 0x000fc4000bf46270 */
[----:B------:R-:W-:-:S11]  /*0230*/  IADD3.X R37, RZ, UR7, RZ, P3, !PT ;  /* 0x00000007ff257c10 */ /* 0x000fd60009ffe4ff */
[----:B0-----:R-:W-:Y:S05]  /*0240*/  @P2 EXIT ;  /* 0x000000000000294d */ /* 0x001fea0003800000 */
[----:B------:R-:W2:Y:S04]  /*0250*/  LDG.E.128 R16, desc[UR4][R2.64] ;  /* 0x0000000402107981 */ /* 0x000ea8000c1e1d00 */
[----:B------:R-:W3:Y:S04]  /*0260*/  LDG.E.128 R4, desc[UR4][R36.64+0x1000] ;  /* 0x0010000424047981 */ /* 0x000ee8000c1e1d00 */
[----:B------:R-:W4:Y:S04]  /*0270*/  LDG.E.128 R56, desc[UR4][R2.64+0x3000] ;  /* 0x0030000402387981 */ /* 0x000f28000c1e1d00 */
[----:B------:R-:W4:Y:S04]  /*0280*/  LDG.E.128 R12, desc[UR4][R36.64] ;  /* 0x00000004240c7981 */ /* 0x000f28000c1e1d00 */
[----:B------:R-:W4:Y:S04]  /*0290*/  LDG.E.128 R8, desc[UR4][R2.64+0x1000] ;  /* 0x0010000402087981 */ /* 0x000f28000c1e1d00 */
[----:B------:R-:W4:Y:S04]  /*02a0*/  LDG.E.128 R68, desc[UR4][R2.64+0x2000] ;  /* 0x0020000402447981 */ /* 0x000f28000c1e1d00 */
        /* <DEDUP_REMOVED lines=18> */
[C---:B------:R-:W-:Y:S01]  /*03d0*/  PRMT R114, R32.reuse, 0x7632, R114 ;  /* 0x0000763220727816 */ /* 0x040fe20000000072 */
[----:B------:R-:W-:Y:S01]  /*03e0*/  ULDC.64 UR6, c[0x0][0x228] ;  /* 0x00008a0000067ab9 */ /* 0x000fe20000000a00 */
[----:B------:R-:W-:Y:S01]  /*03f0*/  SHF.L.U32 R38, R32, 0x10, RZ ;  /* 0x0000001020267819 */ /* 0x000fe200000006ff */
[----:B------:R-:W-:Y:S01]  /*0400*/  IMAD.U32 R32, R31, 0x10000, RZ ;  /* 0x000100001f207824 */ /* 0x000fe200078e00ff */
[C---:B------:R-:W-:Y:S01]  /*0410*/  PRMT R115, R41.reuse, 0x7632, R115 ;  /* 0x0000763229737816 */ /* 0x040fe20000000073 */
[----:B------:R-:W-:Y:S01]  /*0420*/  ULDC UR12, c[0x0][0x290] ;  /* 0x0000a400000c7ab9 */ /* 0x000fe20000000800 */
[----:B------:R-:W-:-:S02]  /*0430*/  SHF.L.U32 R55, R41, 0x10, RZ ;  /* 0x0000001029377819 */ /* 0x000fc400000006ff */
[----:B------:R-:W-:Y:S01]  /*0440*/  SHF.R.U32.HI R145, RZ, 0x5, R102 ;  /* 0x00000005ff917819 */ /* 0x000fe20000011666 */
[----:B------:R-:W-:Y:S01]  /*0450*/  HFMA2.MMA R182, -RZ, RZ, 0, 5.9604644775390625e-08 ;  /* 0x00000001ffb67435 */ /* 0x000fe200000001ff */
[C---:B------:R-:W-:Y:S01]  /*0460*/  PRMT R118, R34.reuse, 0x7632, R118 ;  /* 0x0000763222767816 */ /* 0x040fe20000000076 */
[----:B------:R-:W-:Y:S01]  /*0470*/  ULDC.64 UR20, c[0x0][0x228] ;  /* 0x00008a0000147ab9 */ /* 0x000fe20000000a00 */
[----:B------:R-:W-:Y:S01]  /*0480*/  SHF.L.U32 R39, R34, 0x10, RZ ;  /* 0x0000001022277819 */ /* 0x000fe200000006ff */
[----:B------:R-:W-:Y:S01]  /*0490*/  ULDC.64 UR8, c[0x0][0x230] ;  /* 0x00008c0000087ab9 */ /* 0x000fe20000000a00 */
[----:B------:R-:W-:Y:S01]  /*04a0*/  PRMT R128, R31, 0x7632, R128 ;  /* 0x000076321f807816 */ /* 0x000fe20000000080 */
[----:B------:R-:W-:Y:S01]  /*04b0*/  ULDC.64 UR10, c[0x0][0x238] ;  /* 0x00008e00000a7ab9 */ /* 0x000fe20000000a00 */
[C---:B------:R-:W-:Y:S01]  /*04c0*/  PRMT R116, R33.reuse, 0x7632, R116 ;  /* 0x0000763221747816 */ /* 0x040fe20000000074 */
[----:B------:R-:W-:Y:S01]  /*04d0*/  ULDC.64 UR14, c[0x0][0x2b8] ;  /* 0x0000ae00000e7ab9 */ /* 0x000fe20000000a00 */
[----:B------:R-:W-:Y:S01]  /*04e0*/  SHF.L.U32 R41, R33, 0x10, RZ ;  /* 0x0000001021297819 */ /* 0x000fe200000006ff */
[----:B------:R-:W-:Y:S01]  /*04f0*/  ULDC.64 UR16, c[0x0][0x2c0] ;  /* 0x0000b00000107ab9 */ /* 0x000fe20000000a00 */
[C---:B------:R-:W-:Y:S01]  /*0500*/  PRMT R120, R35.reuse, 0x7632, R120 ;  /* 0x0000763223787816 */ /* 0x040fe20000000078 */
[----:B------:R-:W-:Y:S01]  /*0510*/  ULDC.64 UR18, c[0x0][0x210] ;  /* 0x0000840000127ab9 */ /* 0x000fe20000000a00 */
[----:B0-----:R-:W-:-:S02]  /*0520*/  SHF.L.U32 R36, R35, 0x10, RZ ;  /* 0x0000001023247819 */ /* 0x001fc400000006ff */
[C---:B------:R-:W-:Y:S02]  /*0530*/  PRMT R124, R29.reuse, 0x7632, R124 ;  /* 0x000076321d7c7816 */ /* 0x040fe4000000007c */
[----:B------:R-:W-:Y:S02]  /*0540*/  SHF.L.U32 R34, R29, 0x10, RZ ;  /* 0x000000101d227819 */ /* 0x000fe400000006ff */
[C---:B------:R-:W-:Y:S02]  /*0550*/  PRMT R134, R26.reuse, 0x7632, R134 ;  /* 0x000076321a867816 */ /* 0x040fe40000000086 */
[----:B------:R-:W-:Y:S02]  /*0560*/  SHF.L.U32 R31, R26, 0x10, RZ ;  /* 0x000000101a1f7819 */ /* 0x000fe400000006ff */
[----:B------:R-:W-:Y:S02]  /*0570*/  PRMT R125, R46, 0x7632, R125 ;  /* 0x000076322e7d7816 */ /* 0x000fe4000000007d */
[----:B------:R-:W-:-:S02]  /*0580*/  PRMT R122, R28, 0x7632, R122 ;  /* 0x000076321c7a7816 */ /* 0x000fc4000000007a */
[----:B------:R-:W-:Y:S02]  /*0590*/  SHF.L.U32 R37, R28, 0x10, RZ ;  /* 0x000000101c257819 */ /* 0x000fe400000006ff */
[C---:B------:R-:W-:Y:S02]  /*05a0*/  PRMT R126, R30.reuse, 0x7632, R126 ;  /* 0x000076321e7e7816 */ /* 0x040fe4000000007e */
[----:B------:R-:W-:Y:S02]  /*05b0*/  SHF.L.U32 R35, R30, 0x10, RZ ;  /* 0x000000101e237819 */ /* 0x000fe400000006ff */
[C---:B------:R-:W-:Y:S02]  /*05c0*/  PRMT R130, R24.reuse, 0x7632, R130 ;  /* 0x0000763218827816 */ /* 0x040fe40000000082 */
[----:B------:R-:W-:Y:S02]  /*05d0*/  SHF.L.U32 R33, R24, 0x10, RZ ;  /* 0x0000001018217819 */ /* 0x000fe400000006ff */
[----:B------:R-:W-:-:S02]  /*05e0*/  PRMT R136, R27, 0x7632, R136 ;  /* 0x000076321b887816 */ /* 0x000fc40000000088 */
[----:B------:R-:W-:Y:S02]  /*05f0*/  SHF.L.U32 R29, R27, 0x10, RZ ;  /* 0x000000101b1d7819 */ /* 0x000fe400000006ff */
[C---:B------:R-:W-:Y:S02]  /*0600*/  PRMT R142, R22.reuse, 0x7632, R142 ;  /* 0x00007632168e7816 */ /* 0x040fe4000000008e */
[----:B------:R-:W-:Y:S02]  /*0610*/  SHF.L.U32 R26, R22, 0x10, RZ ;  /* 0x00000010161a7819 */ /* 0x000fe400000006ff */
        /* <DEDUP_REMOVED lines=22> */
[----:B------:R-:W-:Y:S01]  /*0780*/  ISETP.NE.U32.AND P0, PT, RZ, UR6, PT ;  /* 0x00000006ff007c0c */ /* 0x000fe2000bf05070 */
[----:B------:R-:W-:Y:S01]  /*0790*/  ULDC.U8 UR6, c[0x0][0x2a0] ;  /* 0x0000a80000067ab9 */ /* 0x000fe20000000000 */
        /* <DEDUP_REMOVED lines=18> */
[----:B------:R-:W-:Y:S02]  /*08c0*/  LEA R110, R110, 0x8, 0x3 ;  /* 0x000000086e6e7811 */ /* 0x000fe400078e18ff */
[----:B------:R-:W-:Y:S02]  /*08d0*/  LOP3.LUT R112, R102, 0x1f, RZ, 0xc0, !PT ;  /* 0x0000001f66707812 */ /* 0x000fe400078ec0ff */
[----:B------:R-:W-:Y:S02]  /*08e0*/  ISETP.NE.AND P3, PT, RZ, UR6, PT ;  /* 0x00000006ff007c0c */ /* 0x000fe4000bf65270 */
        /* <DEDUP_REMOVED lines=29> */
[----:B------:R-:W-:Y:S02]  /*0ac0*/  LOP3.LUT R145, R145, 0x7, RZ, 0xc0, !PT ;  /* 0x0000000791917812 */ /* 0x000fe400078ec0ff */
[----:B------:R-:W-:Y:S01]  /*0ad0*/  ISETP.NE.AND.EX P0, PT, RZ, UR7, PT, P0 ;  /* 0x00000007ff007c0c */ /* 0x000fe2000bf05300 */
[----:B------:R-:W-:Y:S01]  /*0ae0*/  ULDC UR7, c[0x0][0x218] ;  /* 0x0000860000077ab9 */ /* 0x000fe20000000800 */
[----:B--2---:R-:W-:-:S02]  /*0af0*/  PRMT R154, R17, 0x7632, R154 ;  /* 0x00007632119a7816 */ /* 0x004fc4000000009a */
[C---:B------:R-:W-:Y:S02]  /*0b00*/  PRMT R150, R18.reuse, 0x7632, R150 ;  /* 0x0000763212967816 */ /* 0x040fe40000000096 */
[----:B---3--:R-:W-:Y:S02]  /*0b10*/  PRMT R161, R5, 0x7632, R161 ;  /* 0x0000763205a17816 */ /* 0x008fe400000000a1 */
[----:B------:R-:W-:Y:S02]  /*0b20*/  SHF.L.U32 R24, R18, 0x10, RZ ;  /* 0x0000001012187819 */ /* 0x000fe400000006ff */
[----:B----4-:R-:W-:Y:S02]  /*0b30*/  PRMT R174, R56, 0x7632, R174 ;  /* 0x0000763238ae7816 */ /* 0x010fe400000000ae */
[----:B------:R-:W-:Y:S02]  /*0b40*/  PRMT R152, R16, 0x7632, R152 ;  /* 0x0000763210987816 */ /* 0x000fe40000000098 */
[----:B------:R-:W-:-:S02]  /*0b50*/  SHF.L.U32 R22, R17, 0x10, RZ ;  /* 0x0000001011167819 */ /* 0x000fc400000006ff */
        /* <DEDUP_REMOVED lines=26> */
[----:B------:R-:W-:Y:S01]  /*0d00*/  PRMT R181, R63, 0x7632, R181 ;  /* 0x000076323fb57816 */ /* 0x000fe200000000b5 */
[----:B------:R-:W-:Y:S01]  /*0d10*/  IMAD.U32 R23, R16, 0x10000, RZ ;  /* 0x0001000010177824 */ /* 0x000fe200078e00ff */
[----:B------:R-:W-:Y:S02]  /*0d20*/  SHF.L.U32 R21, R19, 0x10, RZ ;  /* 0x0000001013157819 */ /* 0x000fe400000006ff */
[----:B------:R-:W-:Y:S02]  /*0d30*/  SHF.L.U32 R20, R14, 0x10, RZ ;  /* 0x000000100e147819 */ /* 0x000fe400000006ff */
[----:B------:R-:W-:-:S02]  /*0d40*/  SHF.L.U32 R18, R13, 0x10, RZ ;  /* 0x000000100d127819 */ /* 0x000fc400000006ff */
[----:B------:R-:W-:Y:S02]  /*0d50*/  SHF.L.U32 R17, R15, 0x10, RZ ;  /* 0x000000100f117819 */ /* 0x000fe400000006ff */
[----:B------:R-:W-:Y:S01]  /*0d60*/  SHF.L.U32 R19, R12, 0x10, RZ ;  /* 0x000000100c137819 */ /* 0x000fe200000006ff */
[----:B------:R-:W-:Y:S01]  /*0d70*/  IMAD.U32 R12, R4, 0x10000, RZ ;  /* 0x00010000040c7824 */ /* 0x000fe200078e00ff */
[----:B------:R-:W-:Y:S02]  /*0d80*/  SHF.L.U32 R15, R9, 0x10, RZ ;  /* 0x00000010090f7819 */ /* 0x000fe400000006ff */
[----:B------:R-:W-:Y:S02]  /*0d90*/  SHF.L.U32 R14, R10, 0x10, RZ ;  /* 0x000000100a0e7819 */ /* 0x000fe400000006ff */
        /* <DEDUP_REMOVED lines=52> */
[----:B------:R-:W-:-:S07]  /*10e0*/  SHF.L.U32 R181, R181, 0x10, RZ ;  /* 0x00000010b5b57819 */ /* 0x000fce00000006ff */
.L_x_8513:
        /* <DEDUP_REMOVED lines=24> */
.L_x_8448:
[----:B-----5:R-:W-:-:S05]  /*1270*/  SHF.L.U32 R75, R68, 0x10, RZ ;  /* 0x00000010444b7819 */ /* 0x020fca00000006ff */
[----:B------:R-:W-:-:S04]  /*1280*/  FADD.FTZ R72, R72, R75 ;  /* 0x0000004b48487221 */ /* 0x000fc80000010000 */
[----:B------:R-:W-:-:S07]  /*1290*/  @P1 FADD.FTZ R72, R64, R72 ;  /* 0x0000004840481221 */ /* 0x000fce0000010000 */
.L_x_8449:
[----:B------:R-:W-:Y:S01]  /*12a0*/  SHF.L.U32 R73, R73, 0x10, RZ ;  /* 0x0000001049497819 */ /* 0x000fe200000006ff */
[----:B------:R-:W-:Y:S06]  /*12b0*/  @P2 BRA `(.L_x_8450) ;  /* 0x00000000000c2947 */ /* 0x000fec0003800000 */
[----:B------:R-:W-:Y:S05]  /*12c0*/  @!P1 BRA `(.L_x_8451) ;  /* 0x0000000000189947 */ /* 0x000fea0003800000 */
[----:B-----5:R-:W-:Y:S01]  /*12d0*/  FADD.FTZ R73, R65, R73 ;  /* 0x0000004941497221 */ /* 0x020fe20000010000 */
[----:B------:R-:W-:Y:S06]  /*12e0*/  BRA `(.L_x_8451) ;  /* 0x0000000000107947 */ /* 0x000fec0003800000 */
.L_x_8450:
[----:B-----5:R-:W-:-:S05]  /*12f0*/  PRMT R56, R68, 0x7632, R56 ;  /* 0x0000763244387816 */ /* 0x020fca0000000038 */
[----:B------:R-:W-:-:S04]  /*1300*/  IMAD.U32 R56, R56, 0x10000, RZ ;  /* 0x0001000038387824 */ /* 0x000fc800078e00ff */
[----:B------:R-:W-:-:S04]  /*1310*/  FADD.FTZ R73, R73, R56 ;  /* 0x0000003849497221 */ /* 0x000fc80000010000 */
[----:B------:R-:W-:-:S07]  /*1320*/  @P1 FADD.FTZ R73, R65, R73 ;  /* 0x0000004941491221 */ /* 0x000fce0000010000 */
.L_x_8451:
[C---:B------:R-:W-:Y:S02]  /*1330*/  PRMT R75, R57.reuse, 0x7632, R75 ;  /* 0x00007632394b7816 */ /* 0x040fe4000000004b */
[----:B------:R-:W-:Y:S01]  /*1340*/  SHF.L.U32 R74, R57, 0x10, RZ ;  /* 0x00000010394a7819 */ /* 0x000fe200000006ff */
[----:B------:R-:W-:Y:S06]  /*1350*/  @P2 BRA `(.L_x_8452) ;  /* 0x00000000000c2947 */ /* 0x000fec0003800000 */
[----:B------:R-:W-:Y:S05]  /*1360*/  @!P1 BRA `(.L_x_8453) ;  /* 0x0000000000149947 */ /* 0x000fea0003800000 */
[----:B-----5:R-:W-:Y:S01]  /*1370*/  FADD.FTZ R74, R66, R74 ;  /* 0x0000004a424a7221 */ /* 0x020fe20000010000 */
[----:B------:R-:W-:Y:S06]  /*1380*/  BRA `(.L_x_8453) ;  /* 0x00000000000c7947 */ /* 0x000fec0003800000 */
.L_x_8452:
[----:B-----5:R-:W-:-:S05]  /*1390*/  SHF.L.U32 R57, R69, 0x10, RZ ;  /* 0x0000001045397819 */ /* 0x020fca00000006ff */
[----:B------:R-:W-:-:S04]  /*13a0*/  FADD.FTZ R74, R74, R57 ;  /* 0x000000394a4a7221 */ /* 0x000fc80000010000 */
[----:B------:R-:W-:-:S07]  /*13b0*/  @P1 FADD.FTZ R74, R66, R74 ;  /* 0x0000004a424a1221 */ /* 0x000fce0000010000 */
.L_x_8453:
[----:B------:R-:W-:Y:S01]  /*13c0*/  SHF.L.U32 R75, R75, 0x10, RZ ;  /* 0x000000104b4b7819 */ /* 0x000fe200000006ff */
[----:B------:R-:W-:Y:S06]  /*13d0*/  @P2 BRA `(.L_x_8454) ;  /* 0x00000000000c2947 */ /* 0x000fec0003800000 */
[----:B------:R-:W-:Y:S05]  /*13e0*/  @!P1 BRA `(.L_x_8455) ;  /* 0x0000000000189947 */ /* 0x000fea0003800000 */
[----:B-----5:R-:W-:Y:S01]  /*13f0*/  FADD.FTZ R75, R67, R75 ;  /* 0x0000004b434b7221 */ /* 0x020fe20000010000 */
[----:B------:R-:W-:Y:S06]  /*1400*/  BRA `(.L_x_8455) ;  /* 0x0000000000107947 */ /* 0x000fec0003800000 */
.L_x_8454:
[----:B-----5:R-:W-:-:S04]  /*1410*/  PRMT R56, R69, 0x7632, R56 ;  /* 0x0000763245387816 */ /* 0x020fc80000000038 */
[----:B------:R-:W-:-:S05]  /*1420*/  SHF.L.U32 R56, R56, 0x10, RZ ;  /* 0x0000001038387819 */ /* 0x000fca00000006ff */
[----:B------:R-:W-:-:S04]  /*1430*/  FADD.FTZ R75, R75, R56 ;  /* 0x000000384b4b7221 */ /* 0x000fc80000010000 */
[----:B------:R-:W-:-:S07]  /*1440*/  @P1 FADD.FTZ R75, R67, R75 ;  /* 0x0000004b434b1221 */ /* 0x000fce0000010000 */
.L_x_8455:
[C---:B------:R-:W-:Y:S02]  /*1450*/  PRMT R77, R58.reuse, 0x7632, R77 ;  /* 0x000076323a4d7816 */ /* 0x040fe4000000004d */
[----:B------:R-:W-:Y:S01]  /*1460*/  SHF.L.U32 R76, R58, 0x10, RZ ;  /* 0x000000103a4c7819 */ /* 0x000fe200000006ff */
[----:B------:R-:W-:Y:S06]  /*1470*/  @P2 BRA `(.L_x_8456) ;  /* 0x00000000000c2947 */ /* 0x000fec0003800000 */
[----:B------:R-:W-:Y:S05]  /*1480*/  @!P1 BRA `(.L_x_8457) ;  /* 0x0000000000149947 */ /* 0x000fea0003800000 */
[----:B-----5:R-:W-:Y:S01]  /*1490*/  FADD.FTZ R76, R60, R76 ;  /* 0x0000004c3c4c7221 */ /* 0x020fe20000010000 */
[----:B------:R-:W-:Y:S06]  /*14a0*/  BRA `(.L_x_8457) ;  /* 0x00000000000c7947 */ /* 0x000fec0003800000 */
.L_x_8456:
[----:B-----5:R-:W-:-:S05]  /*14b0*/  SHF.L.U32 R57, R70, 0x10, RZ ;  /* 0x0000001046397819 */ /* 0x020fca00000006ff */
[----:B------:R-:W-:-:S04]  /*14c0*/  FADD.FTZ R76, R76, R57 ;  /* 0x000000394c4c7221 */ /* 0x000fc80000010000 */
[----:B------:R-:W-:-:S07]  /*14d0*/  @P1 FADD.FTZ R76, R60, R76 ;  /* 0x0000004c3c4c1221 */ /* 0x000fce0000010000 */
.L_x_8457:
[----:B------:R-:W-:Y:S01]  /*14e0*/  SHF.L.U32 R77, R77, 0x10, RZ ;  /* 0x000000104d4d7819 */ /* 0x000fe200000006ff */
[----:B------:R-:W-:Y:S06]  /*14f0*/  @P2 BRA `(.L_x_8458) ;  /* 0x00000000000c2947 */ /* 0x000fec0003800000 */
[----:B------:R-:W-:Y:S05]  /*1500*/  @!P1 BRA `(.L_x_8459) ;  /* 0x0000000000189947 */ /* 0x000fea0003800000 */
[----:B-----5:R-:W-:Y:S01]  /*1510*/  FADD.FTZ R77, R61, R77 ;  /* 0x0000004d3d4d7221 */ /* 0x020fe20000010000 */
[----:B------:R-:W-:Y:S06]  /*1520*/  BRA `(.L_x_8459) ;  /* 0x0000000000107947 */ /* 0x000fec0003800000 */
.L_x_8458:
[----:B-----5:R-:W-:-:S04]  /*1530*/  PRMT R56, R70, 0x7632, R56 ;  /* 0x0000763246387816 */ /* 0x020fc80000000038 */
[----:B------:R-:W-:-:S05]  /*1540*/  SHF.L.U32 R56, R56, 0x10, RZ ;  /* 0x0000001038387819 */ /* 0x000fca00000006ff */
[----:B------:R-:W-:-:S04]  /*1550*/  FADD.FTZ R77, R77, R56 ;  /* 0x000000384d4d7221 */ /* 0x000fc80000010000 */
[----:B------:R-:W-:-:S07]  /*1560*/  @P1 FADD.FTZ R77, R61, R77 ;  /* 0x0000004d3d4d1221 */ /* 0x000fce0000010000 */
.L_x_8459:
[C---:B------:R-:W-:Y:S02]  /*1570*/  PRMT R79, R59.reuse, 0x7632, R79 ;  /* 0x000076323b4f7816 */ /* 0x040fe4000000004f */
[----:B------:R-:W-:Y:S01]  /*1580*/  SHF.L.U32 R78, R59, 0x10, RZ ;  /* 0x000000103b4e7819 */ /* 0x000fe200000006ff */
[----:B------:R-:W-:Y:S06]  /*1590*/  @P2 BRA `(.L_x_8460) ;  /* 0x00000000000c2947 */ /* 0x000fec0003800000 */
[----:B------:R-:W-:Y:S05]  /*15a0*/  @!P1 BRA `(.L_x_8461) ;  /* 0x0000000000149947 */ /* 0x000fea0003800000 */
[----:B-----5:R-:W-:Y:S01]  /*15b0*/  FADD.FTZ R78, R62, R78 ;  /* 0x0000004e3e4e7221 */ /* 0x020fe20000010000 */
[----:B------:R-:W-:Y:S06]  /*15c0*/  BRA `(.L_x_8461) ;  /* 0x00000000000c7947 */ /* 0x000fec0003800000 */
.L_x_8460:
[----:B-----5:R-:W-:-:S05]  /*15d0*/  SHF.L.U32 R57, R71, 0x10, RZ ;  /* 0x0000001047397819 */ /* 0x020fca00000006ff */
[----:B------:R-:W-:-:S04]  /*15e0*/  FADD.FTZ R78, R78, R57 ;  /* 0x000000394e4e7221 */ /* 0x000fc80000010000 */
[----:B------:R-:W-:-:S07]  /*15f0*/  @P1 FADD.FTZ R78, R62, R78 ;  /* 0x0000004e3e4e1221 */ /* 0x000fce0000010000 */
.L_x_8461:
[----:B------:R-:W-:Y:S01]  /*1600*/  IMAD.U32 R79, R79, 0x10000, RZ ;  /* 0x000100004f4f7824 */ /* 0x000fe200078e00ff */
[----:B------:R-:W-:Y:S06]  /*1610*/  @P2 BRA `(.L_x_8462) ;  /* 0x00000000000c2947 */ /* 0x000fec0003800000 */
[----:B------:R-:W-:Y:S05]  /*1620*/  @!P1 BRA `(.L_x_8463) ;  /* 0x0000000000189947 */ /* 0x000fea0003800000 */
[----:B-----5:R-:W-:Y:S01]  /*1630*/  FADD.FTZ R79, R63, R79 ;  /* 0x0000004f3f4f7221 */ /* 0x020fe20000010000 */
[----:B------:R-:W-:Y:S06]  /*1640*/  BRA `(.L_x_8463) ;  /* 0x0000000000107947 */ /* 0x000fec0003800000 */
.L_x_8462:
[----:B-----5:R-:W-:-:S04]  /*1650*/  PRMT R56, R71, 0x7632, R56 ;  /* 0x0000763247387816 */ /* 0x020fc80000000038 */
[----:B------:R-:W-:-:S05]  /*1660*/  SHF.L.U32 R56, R56, 0x10, RZ ;  /* 0x0000001038387819 */ /* 0x000fca00000006ff */
[----:B------:R-:W-:-:S04]  /*1670*/  FADD.FTZ R79, R79, R56 ;  /* 0x000000384f4f7221 */ /* 0x000fc80000010000 */
[----:B------:R-:W-:-:S07]  /*1680*/  @P1 FADD.FTZ R79, R63, R79 ;  /* 0x0000004f3f4f1221 */ /* 0x000fce0000010000 */
.L_x_8463:
[C---:B------:R-:W-:Y:S02]  /*1690*/  IADD3 R189, R191.reuse, 0x100, RZ ;  /* 0x00000100bfbd7810 */ /* 0x040fe40007ffe0ff */
[----:B------:R-:W-:Y:S02]  /*16a0*/  LEA R86, P4, R191, UR10, 0x5 ;  /* 0x0000000abf567c11 */ /* 0x000fe4000f8828ff */
[C---:B------:R-:W-:Y:S01]  /*16b0*/  @P1 LEA R84, P5, R189.reuse, UR8, 0x5 ;  /* 0x00000008bd541c11 */ /* 0x040fe2000f8a28ff */
[----:B------:R-:W-:Y:S01]  /*16c0*/  IMAD.WIDE.U32 R56, R189, 0x10, R96 ;  /* 0x00000010bd387825 */ /* 0x000fe200078e0060 */
[----:B------:R-:W-:Y:S02]  /*16d0*/  LEA.HI.X R87, R191, UR11, RZ, 0x5, P4 ;  /* 0x0000000bbf577c11 */ /* 0x000fe4000a0f2cff */
[C---:B------:R-:W-:Y:S02]  /*16e0*/  @P0 LEA R82, P4, R189.reuse, UR20, 0x4 ;  /* 0x00000014bd520c11 */ /* 0x040fe4000f8820ff */
[C---:B------:R-:W-:Y:S01]  /*16f0*/  @P1 LEA.HI.X R85, R189.reuse, UR9, RZ, 0x5, P5 ;  /* 0x00000009bd551c11 */ /* 0x040fe2000a8f2cff */
[----:B------:R0:W-:Y:S01]  /*1700*/  STG.E.128 desc[UR4][R86.64], R72 ;  /* 0x0000004856007986 */ /* 0x0001e2000c101d04 */
[----:B------:R-:W-:-:S03]  /*1710*/  @P0 LEA.HI.X R83, R189, UR21, RZ, 0x4, P4 ;  /* 0x00000015bd530c11 */ /* 0x000fc6000a0f24ff */
[----:B------:R0:W-:Y:S04]  /*1720*/  STG.E.128 desc[UR4][R86.64+0x10], R76 ;  /* 0x0000104c56007986 */ /* 0x0001e8000c101d04 */
[----:B------:R-:W2:Y:S04]  /*1730*/  LDG.E.128 R56, desc[UR4][R56.64] ;  /* 0x0000000438387981 */ /* 0x000ea8000c1e1d00 */
[----:B-----5:R0:W5:Y:S04]  /*1740*/  @P0 LDG.E.128 R68, desc[UR4][R82.64] ;  /* 0x0000000452440981 */ /* 0x020168000c1e1d00 */
[----:B------:R0:W5:Y:S04]  /*1750*/  @P1 LDG.E.128 R64, desc[UR4][R84.64] ;  /* 0x0000000454401981 */ /* 0x000168000c1e1d00 */
[----:B------:R0:W5:Y:S01]  /*1760*/  @P1 LDG.E.128 R60, desc[UR4][R84.64+0x10] ;  /* 0x00001004543c1981 */ /* 0x000162000c1e1d00 */
[----:B--2---:R-:W-:-:S02]  /*1770*/  PRMT R81, R56, 0x7632, R81 ;  /* 0x0000763238517816 */ /* 0x004fc40000000051 */
[----:B------:R-:W-:Y:S01]  /*1780*/  SHF.L.U32 R80, R56, 0x10, RZ ;  /* 0x0000001038507819 */ /* 0x000fe200000006ff */
[----:B0-----:R-:W-:Y:S06]  /*1790*/  @P2 BRA `(.L_x_8464) ;  /* 0x00000000000c2947 */ /* 0x001fec0003800000 */
[----:B------:R-:W-:Y:S05]  /*17a0*/  @!P1 BRA `(.L_x_8465) ;  /* 0x0000000000149947 */ /* 0x000fea0003800000 */
[----:B-----5:R-:W-:Y:S01]  /*17b0*/  FADD.FTZ R80, R64, R80 ;  /* 0x0000005040507221 */ /* 0x020fe20000010000 */
[----:B------:R-:W-:Y:S06]  /*17c0*/  BRA `(.L_x_8465) ;  /* 0x00000000000c7947 */ /* 0x000fec0003800000 */
.L_x_8464:
[----:B-----5:R-:W-:-:S05]  /*17d0*/  SHF.L.U32 R83, R68, 0x10, RZ ;  /* 0x0000001044537819 */ /* 0x020fca00000006ff */
[----:B------:R-:W-:-:S04]  /*17e0*/  FADD.FTZ R80, R83, R80 ;  /* 0x0000005053507221 */ /* 0x000fc80000010000 */
[----:B------:R-:W-:-:S07]  /*17f0*/  @P1 FADD.FTZ R80, R64, R80 ;  /* 0x0000005040501221 */ /* 0x000fce0000010000 */
.L_x_8465:
[----:B------:R-:W-:Y:S01]  /*1800*/  SHF.L.U32 R81, R81, 0x10, RZ ;  /* 0x0000001051517819 */ /* 0x000fe200000006ff */
[----:B------:R-:W-:Y:S06]  /*1810*/  @P2 BRA `(.L_x_8466) ;  /* 0x00000000000c2947 */ /* 0x000fec0003800000 */
[----:B------:R-:W-:Y:S05]  /*1820*/  @!P1 BRA `(.L_x_8467) ;  /* 0x0000000000189947 */ /* 0x000fea0003800000 */
[----:B-----5:R-:W-:Y:S01]  /*1830*/  FADD.FTZ R81, R65, R81 ;  /* 0x0000005141517221 */ /* 0x020fe20000010000 */
[----:B------:R-:W-:Y:S06]  /*1840*/  BRA `(.L_x_8467) ;  /* 0x0000000000107947 */ /* 0x000fec0003800000 */
.L_x_8466:
[----:B-----5:R-:W-:-:S04]  /*1850*/  PRMT R56, R68, 0x7632, R56 ;  /* 0x0000763244387816 */ /* 0x020fc80000000038 */
[----:B------:R-:W-:-:S05]  /*1860*/  SHF.L.U32 R56, R56, 0x10, RZ ;  /* 0x0000001038387819 */ /* 0x000fca00000006ff */
[----:B------:R-:W-:-:S04]  /*1870*/  FADD.FTZ R81, R81, R56 ;  /* 0x0000003851517221 */ /* 0x000fc80000010000 */
[----:B------:R-:W-:-:S07]  /*1880*/  @P1 FADD.FTZ R81, R65, R81 ;  /* 0x0000005141511221 */ /* 0x000fce0000010000 */
.L_x_8467:
[C---:B------:R-:W-:Y:S02]  /*1890*/  PRMT R83, R57.reuse, 0x7632, R83 ;  /* 0x0000763239537816 */ /* 0x040fe40000000053 */
[----:B------:R-:W-:Y:S01]  /*18a0*/  SHF.L.U32 R82, R57, 0x10, RZ ;  /* 0x0000001039527819 */ /* 0x000fe200000006ff */
[----:B------:R-:W-:Y:S06]  /*18b0*/  @P2 BRA `(.L_x_8468) ;  /* 0x00000000000c2947 */ /* 0x000fec0003800000 */
[----:B------:R-:W-:Y:S05]  /*18c0*/  @!P1 BRA `(.L_x_8469) ;  /* 0x0000000000149947 */ /* 0x000fea0003800000 */
[----:B-----5:R-:W-:Y:S01]  /*18d0*/  FADD.FTZ R82, R66, R82 ;  /* 0x0000005242527221 */ /* 0x020fe20000010000 */
[----:B------:R-:W-:Y:S06]  /*18e0*/  BRA `(.L_x_8469) ;  /* 0x00000000000c7947 */ /* 0x000fec0003800000 */
.L_x_8468:
[----:B-----5:R-:W-:-:S05]  /*18f0*/  SHF.L.U32 R57, R69, 0x10, RZ ;  /* 0x0000001045397819 */ /* 0x020fca00000006ff */
[----:B------:R-:W-:-:S04]  /*1900*/  FADD.FTZ R82, R57, R82 ;  /* 0x0000005239527221 */ /* 0x000fc80000010000 */
[----:B------:R-:W-:-:S07]  /*1910*/  @P1 FADD.FTZ R82, R66, R82 ;  /* 0x0000005242521221 */ /* 0x000fce0000010000 */
.L_x_8469:
[----:B------:R-:W-:Y:S01]  /*1920*/  SHF.L.U32 R83, R83, 0x10, RZ ;  /* 0x0000001053537819 */ /* 0x000fe200000006ff */
[----:B------:R-:W-:Y:S06]  /*1930*/  @P2 BRA `(.L_x_8470) ;  /* 0x00000000000c2947 */ /* 0x000fec0003800000 */
[----:B------:R-:W-:Y:S05]  /*1940*/  @!P1 BRA `(.L_x_8471) ;  /* 0x0000000000189947 */ /* 0x000fea0003800000 */
[----:B-----5:R-:W-:Y:S01]  /*1950*/  FADD.FTZ R83, R67, R83 ;  /* 0x0000005343537221 */ /* 0x020fe20000010000 */
[----:B------:R-:W-:Y:S06]  /*1960*/  BRA `(.L_x_8471) ;  /* 0x0000000000107947 */ /* 0x000fec0003800000 */
.L_x_8470:
[----:B-----5:R-:W-:-:S04]  /*1970*/  PRMT R56, R69, 0x7632, R56 ;  /* 0x0000763245387816 */ /* 0x020fc80000000038 */
[----:B------:R-:W-:-:S05]  /*1980*/  SHF.L.U32 R56, R56, 0x10, RZ ;  /* 0x0000001038387819 */ /* 0x000fca00000006ff */
[----:B------:R-:W-:-:S04]  /*1990*/  FADD.FTZ R83, R83, R56 ;  /* 0x0000003853537221 */ /* 0x000fc80000010000 */
[----:B------:R-:W-:-:S07]  /*19a0*/  @P1 FADD.FTZ R83, R67, R83 ;  /* 0x0000005343531221 */ /* 0x000fce0000010000 */
.L_x_8471:
[C---:B------:R-:W-:Y:S01]  /*19b0*/  PRMT R85, R58.reuse, 0x7632, R85 ;  /* 0x000076323a557816 */ /* 0x040fe20000000055 */
[----:B------:R-:W-:Y:S01]  /*19c0*/  IMAD.U32 R84, R58, 0x10000, RZ ;  /* 0x000100003a547824 */ /* 0x000fe200078e00ff */
[----:B------:R-:W-:Y:S06]  /*19d0*/  @P2 BRA `(.L_x_8472) ;  /* 0x00000000000c2947 */ /* 0x000fec0003800000 */
[----:B------:R-:W-:Y:S05]  /*19e0*/  @!P1 BRA `(.L_x_8473) ;  /* 0x0000000000149947 */ /* 0x000fea0003800000 */
[----:B-----5:R-:W-:Y:S01]  /*19f0*/  FADD.FTZ R84, R60, R84 ;  /* 0x000000543c547221 */ /* 0x020fe20000010000 */
[----:B------:R-:W-:Y:S06]  /*1a00*/  BRA `(.L_x_8473) ;  /* 0x00000000000c7947 */ /* 0x000fec0003800000 */
.L_x_8472:
[----:B-----5:R-:W-:-:S05]  /*1a10*/  SHF.L.U32 R57, R70, 0x10, RZ ;  /* 0x0000001046397819 */ /* 0x020fca00000006ff */
[----:B------:R-:W-:-:S04]  /*1a20*/  FADD.FTZ R84, R57, R84 ;  /* 0x0000005439547221 */ /* 0x000fc80000010000 */
[----:B------:R-:W-:-:S07]  /*1a30*/  @P1 FADD.FTZ R84, R60, R84 ;  /* 0x000000543c541221 */ /* 0x000fce0000010000 */
.L_x_8473:
[----:B------:R-:W-:Y:S01]  /*1a40*/  SHF.L.U32 R85, R85, 0x10, RZ ;  /* 0x0000001055557819 */ /* 0x000fe200000006ff */
[----:B------:R-:W-:Y:S06]  /*1a50*/  @P2 BRA `(.L_x_8474) ;  /* 0x00000000000c2947 */ /* 0x000fec0003800000 */
[----:B------:R-:W-:Y:S05]  /*1a60*/  @!P1 BRA `(.L_x_8475) ;  /* 0x0000000000189947 */ /* 0x000fea0003800000 */
[----:B-----5:R-:W-:Y:S01]  /*1a70*/  FADD.FTZ R85, R61, R85 ;  /* 0x000000553d557221 */ /* 0x020fe20000010000 */
[----:B------:R-:W-:Y:S06]  /*1a80*/  BRA `(.L_x_8475) ;  /* 0x0000000000107947 */ /* 0x000fec0003800000 */
.L_x_8474:
[----:B-----5:R-:W-:-:S04]  /*1a90*/  PRMT R56, R70, 0x7632, R56 ;  /* 0x0000763246387816 */ /* 0x020fc80000000038 */
[----:B------:R-:W-:-:S05]  /*1aa0*/  SHF.L.U32 R56, R56, 0x10, RZ ;  /* 0x0000001038387819 */ /* 0x000fca00000006ff */
[----:B------:R-:W-:-:S04]  /*1ab0*/  FADD.FTZ R85, R85, R56 ;  /* 0x0000003855557221 */ /* 0x000fc80000010000 */
[----:B------:R-:W-:-:S07]  /*1ac0*/  @P1 FADD.FTZ R85, R61, R85 ;  /* 0x000000553d551221 */ /* 0x000fce0000010000 */
.L_x_8475:
[C---:B------:R-:W-:Y:S02]  /*1ad0*/  PRMT R87, R59.reuse, 0x7632, R87 ;  /* 0x000076323b577816 */ /* 0x040fe40000000057 */
[----:B------:R-:W-:Y:S01]  /*1ae0*/  SHF.L.U32 R86, R59, 0x10, RZ ;  /* 0x000000103b567819 */ /* 0x000fe200000006ff */
[----:B------:R-:W-:Y:S06]  /*1af0*/  @P2 BRA `(.L_x_8476) ;  /* 0x00000000000c2947 */ /* 0x000fec0003800000 */
[----:B------:R-:W-:Y:S05]  /*1b00*/  @!P1 BRA `(.L_x_8477) ;  /* 0x0000000000149947 */ /* 0x000fea0003800000 */
[----:B-----5:R-:W-:Y:S01]  /*1b10*/  FADD.FTZ R86, R62, R86 ;  /* 0x000000563e567221 */ /* 0x020fe20000010000 */
[----:B------:R-:W-:Y:S06]  /*1b20*/  BRA `(.L_x_8477) ;  /* 0x00000000000c7947 */ /* 0x000fec0003800000 */
.L_x_8476:
[----:B-----5:R-:W-:-:S05]  /*1b30*/  SHF.L.U32 R57, R71, 0x10, RZ ;  /* 0x0000001047397819 */ /* 0x020fca00000006ff */
[----:B------:R-:W-:-:S04]  /*1b40*/  FADD.FTZ R86, R57, R86 ;  /* 0x0000005639567221 */ /* 0x000fc80000010000 */
[----:B------:R-:W-:-:S07]  /*1b50*/  @P1 FADD.FTZ R86, R62, R86 ;  /* 0x000000563e561221 */ /* 0x000fce0000010000 */
.L_x_8477:
[----:B------:R-:W-:Y:S01]  /*1b60*/  SHF.L.U32 R87, R87, 0x10, RZ ;  /* 0x0000001057577819 */ /* 0x000fe200000006ff */
[----:B------:R-:W-:Y:S06]  /*1b70*/  @P2 BRA `(.L_x_8478) ;  /* 0x00000000000c2947 */ /* 0x000fec0003800000 */
[----:B------:R-:W-:Y:S05]  /*1b80*/  @!P1 BRA `(.L_x_8479) ;  /* 0x0000000000189947 */ /* 0x000fea0003800000 */
[----:B-----5:R-:W-:Y:S01]  /*1b90*/  FADD.FTZ R87, R63, R87 ;  /* 0x000000573f577221 */ /* 0x020fe20000010000 */
[----:B------:R-:W-:Y:S06]  /*1ba0*/  BRA `(.L_x_8479) ;  /* 0x0000000000107947 */ /* 0x000fec0003800000 */
.L_x_8478:
[----:B-----5:R-:W-:-:S04]  /*1bb0*/  PRMT R56, R71, 0x7632, R56 ;  /* 0x0000763247387816 */ /* 0x020fc80000000038 */
[----:B------:R-:W-:-:S05]  /*1bc0*/  SHF.L.U32 R56, R56, 0x10, RZ ;  /* 0x0000001038387819 */ /* 0x000fca00000006ff */
[----:B------:R-:W-:-:S04]  /*1bd0*/  FADD.FTZ R87, R87, R56 ;  /* 0x0000003857577221 */ /* 0x000fc80000010000 */
[----:B------:R-:W-:-:S07]  /*1be0*/  @P1 FADD.FTZ R87, R63, R87 ;  /* 0x000000573f571221 */ /* 0x000fce0000010000 */
.L_x_8479:
[----:B------:R-:W-:Y:S02]  /*1bf0*/  IADD3 R187, R191, 0x200, RZ ;  /* 0x00000200bfbb7810 */ /* 0x000fe40007ffe0ff */
        /* <DEDUP_REMOVED lines=19> */
.L_x_8480:
[----:B-----5:R-:W-:-:S05]  /*1d30*/  SHF.L.U32 R91, R68, 0x10, RZ ;  /* 0x00000010445b7819 */ /* 0x020fca00000006ff */
[----:B------:R-:W-:-:S04]  /*1d40*/  FADD.FTZ R88, R91, R88 ;  /* 0x000000585b587221 */ /* 0x000fc80000010000 */
[----:B------:R-:W-:-:S07]  /*1d50*/  @P1 FADD.FTZ R88, R64, R88 ;  /* 0x0000005840581221 */ /* 0x000fce0000010000 */
.L_x_8481:
[----:B------:R-:W-:Y:S01]  /*1d60*/  IMAD.U32 R89, R89, 0x10000, RZ ;  /* 0x0001000059597824 */ /* 0x000fe200078e00ff */
[----:B------:R-:W-:Y:S06]  /*1d70*/  @P2 BRA `(.L_x_8482) ;  /* 0x00000000000c2947 */ /* 0x000fec0003800000 */
[----:B------:R-:W-:Y:S05]  /*1d80*/  @!P1 BRA `(.L_x_8483) ;  /* 0x0000000000189947 */ /* 0x000fea0003800000 */
[----:B-----5:R-:W-:Y:S01]  /*1d90*/  FADD.FTZ R89, R65, R89 ;  /* 0x0000005941597221 */ /* 0x020fe20000010000 */
[----:B------:R-:W-:Y:S06]  /*1da0*/  BRA `(.L_x_8483) ;  /* 0x0000000000107947 */ /* 0x000fec0003800000 */
.L_x_8482:
[----:B-----5:R-:W-:-:S04]  /*1db0*/  PRMT R56, R68, 0x7632, R56 ;  /* 0x0000763244387816 */ /* 0x020fc80000000038 */
[----:B------:R-:W-:-:S05]  /*1dc0*/  SHF.L.U32 R56, R56, 0x10, RZ ;  /* 0x0000001038387819 */ /* 0x000fca00000006ff */
[----:B------:R-:W-:-:S04]  /*1dd0*/  FADD.FTZ R89, R89, R56 ;  /* 0x0000003859597221 */ /* 0x000fc80000010000 */
[----:B------:R-:W-:-:S07]  /*1de0*/  @P1 FADD.FTZ R89, R65, R89 ;  /* 0x0000005941591221 */ /* 0x000fce0000010000 */
.L_x_8483:
[C---:B------:R-:W-:Y:S02]  /*1df0*/  PRMT R91, R57.reuse, 0x7632, R91 ;  /* 0x00007632395b7816 */ /* 0x040fe4000000005b */
[----:B------:R-:W-:Y:S01]  /*1e00*/  SHF.L.U32 R90, R57, 0x10, RZ ;  /* 0x00000010395a7819 */ /* 0x000fe200000006ff */
[----:B------:R-:W-:Y:S06]  /*1e10*/  @P2 BRA `(.L_x_8484) ;  /* 0x00000000000c2947 */ /* 0x000fec0003800000 */
[----:B------:R-:W-:Y:S05]  /*1e20*/  @!P1 BRA `(.L_x_8485) ;  /* 0x0000000000149947 */ /* 0x000fea0003800000 */
[----:B-----5:R-:W-:Y:S01]  /*1e30*/  FADD.FTZ R90, R66, R90 ;  /* 0x0000005a425a7221 */ /* 0x020fe20000010000 */
[----:B------:R-:W-:Y:S06]  /*1e40*/  BRA `(.L_x_8485) ;  /* 0x00000000000c7947 */ /* 0x000fec0003800000 */
.L_x_8484:
[----:B-----5:R-:W-:-:S05]  /*1e50*/  SHF.L.U32 R57, R69, 0x10, RZ ;  /* 0x0000001045397819 */ /* 0x020fca00000006ff */
[----:B------:R-:W-:-:S04]  /*1e60*/  FADD.FTZ R90, R57, R90 ;  /* 0x0000005a395a7221 */ /* 0x000fc80000010000 */
[----:B------:R-:W-:-:S07]  /*1e70*/  @P1 FADD.FTZ R90, R66, R90 ;  /* 0x0000005a425a1221 */ /* 0x000fce0000010000 */
.L_x_8485:
[----:B------:R-:W-:Y:S01]  /*1e80*/  SHF.L.U32 R91, R91, 0x10, RZ ;  /* 0x000000105b5b7819 */ /* 0x000fe200000006ff */
[----:B------:R-:W-:Y:S06]  /*1e90*/  @P2 BRA `(.L_x_8486) ;  /* 0x00000000000c2947 */ /* 0x000fec0003800000 */
[----:B------:R-:W-:Y:S05]  /*1ea0*/  @!P1 BRA `(.L_x_8487) ;  /* 0x0000000000189947 */ /* 0x000fea0003800000 */
[----:B-----5:R-:W-:Y:S01]  /*1eb0*/  FADD.FTZ R91, R67, R91 ;  /* 0x0000005b435b7221 */ /* 0x020fe20000010000 */
[----:B------:R-:W-:Y:S06]  /*1ec0*/  BRA `(.L_x_8487) ;  /* 0x0000000000107947 */ /* 0x000fec0003800000 */
.L_x_8486:
[----:B-----5:R-:W-:-:S04]  /*1ed0*/  PRMT R56, R69, 0x7632, R56 ;  /* 0x0000763245387816 */ /* 0x020fc80000000038 */
[----:B------:R-:W-:-:S05]  /*1ee0*/  SHF.L.U32 R56, R56, 0x10, RZ ;  /* 0x0000001038387819 */ /* 0x000fca00000006ff */
[----:B------:R-:W-:-:S04]  /*1ef0*/  FADD.FTZ R91, R91, R56 ;  /* 0x000000385b5b7221 */ /* 0x000fc80000010000 */
[----:B------:R-:W-:-:S07]  /*1f00*/  @P1 FADD.FTZ R91, R67, R91 ;  /* 0x0000005b435b1221 */ /* 0x000fce0000010000 */
.L_x_8487:
[C---:B------:R-:W-:Y:S02]  /*1f10*/  PRMT R93, R58.reuse, 0x7632, R93 ;  /* 0x000076323a5d7816 */ /* 0x040fe4000000005d */
[----:B------:R-:W-:Y:S01]  /*1f20*/  SHF.L.U32 R92, R58, 0x10, RZ ;  /* 0x000000103a5c7819 */ /* 0x000fe200000006ff */
[----:B------:R-:W-:Y:S06]  /*1f30*/  @P2 BRA `(.L_x_8488) ;  /* 0x00000000000c2947 */ /* 0x000fec0003800000 */
[----:B------:R-:W-:Y:S05]  /*1f40*/  @!P1 BRA `(.L_x_8489) ;  /* 0x0000000000149947 */ /* 0x000fea0003800000 */
[----:B-----5:R-:W-:Y:S01]  /*1f50*/  FADD.FTZ R92, R60, R92 ;  /* 0x0000005c3c5c7221 */ /* 0x020fe20000010000 */
[----:B------:R-:W-:Y:S06]  /*1f60*/  BRA `(.L_x_8489) ;  /* 0x00000000000c7947 */ /* 0x000fec0003800000 */
.L_x_8488:
[----:B-----5:R-:W-:-:S05]  /*1f70*/  SHF.L.U32 R57, R70, 0x10, RZ ;  /* 0x0000001046397819 */ /* 0x020fca00000006ff */
[----:B------:R-:W-:-:S04]  /*1f80*/  FADD.FTZ R92, R57, R92 ;  /* 0x0000005c395c7221 */ /* 0x000fc80000010000 */
[----:B------:R-:W-:-:S07]  /*1f90*/  @P1 FADD.FTZ R92, R60, R92 ;  /* 0x0000005c3c5c1221 */ /* 0x000fce0000010000 */
.L_x_8489:
[----:B------:R-:W-:Y:S01]  /*1fa0*/  SHF.L.U32 R93, R93, 0x10, RZ ;  /* 0x000000105d5d7819 */ /* 0x000fe200000006ff */
[----:B------:R-:W-:Y:S06]  /*1fb0*/  @P2 BRA `(.L_x_8490) ;  /* 0x00000000000c2947 */ /* 0x000fec0003800000 */
[----:B------:R-:W-:Y:S05]  /*1fc0*/  @!P1 BRA `(.L_x_8491) ;  /* 0x0000000000189947 */ /* 0x000fea0003800000 */
[----:B-----5:R-:W-:Y:S01]  /*1fd0*/  FADD.FTZ R93, R61, R93 ;  /* 0x0000005d3d5d7221 */ /* 0x020fe20000010000 */
[----:B------:R-:W-:Y:S06]  /*1fe0*/  BRA `(.L_x_8491) ;  /* 0x0000000000107947 */ /* 0x000fec0003800000 */
.L_x_8490:
[----:B-----5:R-:W-:-:S04]  /*1ff0*/  PRMT R56, R70, 0x7632, R56 ;  /* 0x0000763246387816 */ /* 0x020fc80000000038 */
[----:B------:R-:W-:-:S05]  /*2000*/  SHF.L.U32 R56, R56, 0x10, RZ ;  /* 0x0000001038387819 */ /* 0x000fca00000006ff */
[----:B------:R-:W-:-:S04]  /*2010*/  FADD.FTZ R93, R93, R56 ;  /* 0x000000385d5d7221 */ /* 0x000fc80000010000 */
[----:B------:R-:W-:-:S07]  /*2020*/  @P1 FADD.FTZ R93, R61, R93 ;  /* 0x0000005d3d5d1221 */ /* 0x000fce0000010000 */
.L_x_8491:
[C---:B------:R-:W-:Y:S02]  /*2030*/  PRMT R95, R59.reuse, 0x7632, R95 ;  /* 0x000076323b5f7816 */ /* 0x040fe4000000005f */
[----:B------:R-:W-:Y:S01]  /*2040*/  SHF.L.U32 R94, R59, 0x10, RZ ;  /* 0x000000103b5e7819 */ /* 0x000fe200000006ff */
[----:B------:R-:W-:Y:S06]  /*2050*/  @P2 BRA `(.L_x_8492) ;  /* 0x00000000000c2947 */ /* 0x000fec0003800000 */
[----:B------:R-:W-:Y:S05]  /*2060*/  @!P1 BRA `(.L_x_8493) ;  /* 0x0000000000149947 */ /* 0x000fea0003800000 */
[----:B-----5:R-:W-:Y:S01]  /*2070*/  FADD.FTZ R94, R62, R94 ;  /* 0x0000005e3e5e7221 */ /* 0x020fe20000010000 */
[----:B------:R-:W-:Y:S06]  /*2080*/  BRA `(.L_x_8493) ;  /* 0x00000000000c7947 */ /* 0x000fec0003800000 */
.L_x_8492:
[----:B-----5:R-:W-:-:S04]  /*2090*/  IMAD.U32 R57, R71, 0x10000, RZ ;  /* 0x0001000047397824 */ /* 0x020fc800078e00ff */
[----:B------:R-:W-:-:S04]  /*20a0*/  FADD.FTZ R94, R57, R94 ;  /* 0x0000005e395e7221 */ /* 0x000fc80000010000 */
[----:B------:R-:W-:-:S07]  /*20b0*/  @P1 FADD.FTZ R94, R62, R94 ;  /* 0x0000005e3e5e1221 */ /* 0x000fce0000010000 */
.L_x_8493:
[----:B------:R-:W-:Y:S01]  /*20c0*/  SHF.L.U32 R95, R95, 0x10, RZ ;  /* 0x000000105f5f7819 */ /* 0x000fe200000006ff */
[----:B------:R-:W-:Y:S06]  /*20d0*/  @P2 BRA `(.L_x_8494) ;  /* 0x00000000000c2947 */ /* 0x000fec0003800000 */
[----:B------:R-:W-:Y:S05]  /*20e0*/  @!P1 BRA `(.L_x_8495) ;  /* 0x0000000000189947 */ /* 0x000fea0003800000 */
[----:B-----5:R-:W-:Y:S01]  /*20f0*/  FADD.FTZ R95, R63, R95 ;  /* 0x0000005f3f5f7221 */ /* 0x020fe20000010000 */
[----:B------:R-:W-:Y:S06]  /*2100*/  BRA `(.L_x_8495) ;  /* 0x0000000000107947 */ /* 0x000fec0003800000 */
.L_x_8494:
[----:B-----5:R-:W-:-:S04]  /*2110*/  PRMT R56, R71, 0x7632, R56 ;  /* 0x0000763247387816 */ /* 0x020fc80000000038 */
[----:B------:R-:W-:-:S05]  /*2120*/  SHF.L.U32 R56, R56, 0x10, RZ ;  /* 0x0000001038387819 */ /* 0x000fca00000006ff */
[----:B------:R-:W-:-:S04]  /*2130*/  FADD.FTZ R95, R95, R56 ;  /* 0x000000385f5f7221 */ /* 0x000fc80000010000 */
[----:B------:R-:W-:-:S07]  /*2140*/  @P1 FADD.FTZ R95, R63, R95 ;  /* 0x0000005f3f5f1221 */ /* 0x000fce0000010000 */
.L_x_8495:
        /* <DEDUP_REMOVED lines=20> */
.L_x_8496:
[----:B-----5:R-:W-:-:S05]  /*2290*/  SHF.L.U32 R59, R68, 0x10, RZ ;  /* 0x00000010443b7819 */ /* 0x020fca00000006ff */
[----:B------:R-:W-:-:S04]  /*22a0*/  FADD.FTZ R56, R59, R56 ;  /* 0x000000383b387221 */ /* 0x000fc80000010000 */
[----:B------:R-:W-:-:S07]  /*22b0*/  @P1 FADD.FTZ R56, R64, R56 ;  /* 0x0000003840381221 */ /* 0x000fce0000010000 */
.L_x_8497:
[----:B------:R-:W-:Y:S01]  /*22c0*/  SHF.L.U32 R57, R57, 0x10, RZ ;  /* 0x0000001039397819 */ /* 0x000fe200000006ff */
[----:B------:R-:W-:Y:S06]  /*22d0*/  @P2 BRA `(.L_x_8498) ;  /* 0x00000000000c2947 */ /* 0x000fec0003800000 */
[----:B------:R-:W-:Y:S05]  /*22e0*/  @!P1 BRA `(.L_x_8499) ;  /* 0x0000000000189947 */ /* 0x000fea0003800000 */
[----:B-----5:R-:W-:Y:S01]  /*22f0*/  FADD.FTZ R57, R65, R57 ;  /* 0x0000003941397221 */ /* 0x020fe20000010000 */
[----:B------:R-:W-:Y:S06]  /*2300*/  BRA `(.L_x_8499) ;  /* 0x0000000000107947 */ /* 0x000fec0003800000 */
.L_x_8498:
[----:B-----5:R-:W-:-:S04]  /*2310*/  PRMT R58, R68, 0x7632, R58 ;  /* 0x00007632443a7816 */ /* 0x020fc8000000003a */
[----:B------:R-:W-:-:S05]  /*2320*/  SHF.L.U32 R58, R58, 0x10, RZ ;  /* 0x000000103a3a7819 */ /* 0x000fca00000006ff */
[----:B------:R-:W-:-:S04]  /*2330*/  FADD.FTZ R57, R57, R58 ;  /* 0x0000003a39397221 */ /* 0x000fc80000010000 */
[----:B------:R-:W-:-:S07]  /*2340*/  @P1 FADD.FTZ R57, R65, R57 ;  /* 0x0000003941391221 */ /* 0x000fce0000010000 */
.L_x_8499:
[C---:B------:R-:W-:Y:S02]  /*2350*/  PRMT R59, R97.reuse, 0x7632, R59 ;  /* 0x00007632613b7816 */ /* 0x040fe4000000003b */
[----:B------:R-:W-:Y:S01]  /*2360*/  SHF.L.U32 R58, R97, 0x10, RZ ;  /* 0x00000010613a7819 */ /* 0x000fe200000006ff */
[----:B------:R-:W-:Y:S06]  /*2370*/  @P2 BRA `(.L_x_8500) ;  /* 0x00000000000c2947 */ /* 0x000fec0003800000 */
[----:B------:R-:W-:Y:S05]  /*2380*/  @!P1 BRA `(.L_x_8501) ;  /* 0x0000000000149947 */ /* 0x000fea0003800000 */
[----:B-----5:R-:W-:Y:S01]  /*2390*/  FADD.FTZ R58, R66, R58 ;  /* 0x0000003a423a7221 */ /* 0x020fe20000010000 */
[----:B------:R-:W-:Y:S06]  /*23a0*/  BRA `(.L_x_8501) ;  /* 0x00000000000c7947 */ /* 0x000fec0003800000 */
.L_x_8500:
[----:B-----5:R-:W-:-:S05]  /*23b0*/  SHF.L.U32 R97, R69, 0x10, RZ ;  /* 0x0000001045617819 */ /* 0x020fca00000006ff */
[----:B------:R-:W-:-:S04]  /*23c0*/  FADD.FTZ R58, R97, R58 ;  /* 0x0000003a613a7221 */ /* 0x000fc80000010000 */
[----:B------:R-:W-:-:S07]  /*23d0*/  @P1 FADD.FTZ R58, R66, R58 ;  /* 0x0000003a423a1221 */ /* 0x000fce0000010000 */
.L_x_8501:
[----:B------:R-:W-:Y:S01]  /*23e0*/  SHF.L.U32 R59, R59, 0x10, RZ ;  /* 0x000000103b3b7819 */ /* 0x000fe200000006ff */
[----:B------:R-:W-:Y:S06]  /*23f0*/  @P2 BRA `(.L_x_8502) ;  /* 0x00000000000c2947 */ /* 0x000fec0003800000 */
[----:B------:R-:W-:Y:S05]  /*2400*/  @!P1 BRA `(.L_x_8503) ;  /* 0x0000000000189947 */ /* 0x000fea0003800000 */
[----:B-----5:R-:W-:Y:S01]  /*2410*/  FADD.FTZ R59, R67, R59 ;  /* 0x0000003b433b7221 */ /* 0x020fe20000010000 */
[----:B------:R-:W-:Y:S06]  /*2420*/  BRA `(.L_x_8503) ;  /* 0x0000000000107947 */ /* 0x000fec0003800000 */
.L_x_8502:
[----:B-----5:R-:W-:-:S05]  /*2430*/  PRMT R96, R69, 0x7632, R96 ;  /* 0x0000763245607816 */ /* 0x020fca0000000060 */
[----:B------:R-:W-:-:S04]  /*2440*/  IMAD.U32 R96, R96, 0x10000, RZ ;  /* 0x0001000060607824 */ /* 0x000fc800078e00ff */
[----:B------:R-:W-:-:S04]  /*2450*/  FADD.FTZ R59, R59, R96 ;  /* 0x000000603b3b7221 */ /* 0x000fc80000010000 */
[----:B------:R-:W-:-:S07]  /*2460*/  @P1 FADD.FTZ R59, R67, R59 ;  /* 0x0000003b433b1221 */ /* 0x000fce0000010000 */
.L_x_8503:
[C---:B------:R-:W-:Y:S02]  /*2470*/  PRMT R97, R98.reuse, 0x7632, R97 ;  /* 0x0000763262617816 */ /* 0x040fe40000000061 */
[----:B------:R-:W-:Y:S01]  /*2480*/  SHF.L.U32 R96, R98, 0x10, RZ ;  /* 0x0000001062607819 */ /* 0x000fe200000006ff */
[----:B------:R-:W-:Y:S06]  /*2490*/  @P2 BRA `(.L_x_8504) ;  /* 0x00000000000c2947 */ /* 0x000fec0003800000 */
[----:B------:R-:W-:Y:S05]  /*24a0*/  @!P1 BRA `(.L_x_8505) ;  /* 0x0000000000149947 */ /* 0x000fea0003800000 */
[----:B-----5:R-:W-:Y:S01]  /*24b0*/  FADD.FTZ R96, R60, R96 ;  /* 0x000000603c607221 */ /* 0x020fe20000010000 */
[----:B------:R-:W-:Y:S06]  /*24c0*/  BRA `(.L_x_8505) ;  /* 0x00000000000c7947 */ /* 0x000fec0003800000 */
.L_x_8504:
[----:B-----5:R-:W-:-:S05]  /*24d0*/  SHF.L.U32 R147, R70, 0x10, RZ ;  /* 0x0000001046937819 */ /* 0x020fca00000006ff */
[----:B------:R-:W-:-:S04]  /*24e0*/  FADD.FTZ R96, R147, R96 ;  /* 0x0000006093607221 */ /* 0x000fc80000010000 */
[----:B------:R-:W-:-:S07]  /*24f0*/  @P1 FADD.FTZ R96, R60, R96 ;  /* 0x000000603c601221 */ /* 0x000fce0000010000 */
.L_x_8505:
[----:B------:R-:W-:Y:S01]  /*2500*/  SHF.L.U32 R97, R97, 0x10, RZ ;  /* 0x0000001061617819 */ /* 0x000fe200000006ff */
[----:B------:R-:W-:Y:S06]  /*2510*/  @P2 BRA `(.L_x_8506) ;  /* 0x00000000000c2947 */ /* 0x000fec0003800000 */
[----:B------:R-:W-:Y:S05]  /*2520*/  @!P1 BRA `(.L_x_8507) ;  /* 0x0000000000189947 */ /* 0x000fea0003800000 */
[----:B-----5:R-:W-:Y:S01]  /*2530*/  FADD.FTZ R97, R61, R97 ;  /* 0x000000613d617221 */ /* 0x020fe20000010000 */
[----:B------:R-:W-:Y:S06]  /*2540*/  BRA `(.L_x_8507) ;  /* 0x0000000000107947 */ /* 0x000fec0003800000 */
.L_x_8506:
[----:B-----5:R-:W-:-:S04]  /*2550*/  PRMT R98, R70, 0x7632, R98 ;  /* 0x0000763246627816 */ /* 0x020fc80000000062 */
[----:B------:R-:W-:-:S05]  /*2560*/  SHF.L.U32 R98, R98, 0x10, RZ ;  /* 0x0000001062627819 */ /* 0x000fca00000006ff */
[----:B------:R-:W-:-:S04]  /*2570*/  FADD.FTZ R97, R97, R98 ;  /* 0x0000006261617221 */ /* 0x000fc80000010000 */
[----:B------:R-:W-:-:S07]  /*2580*/  @P1 FADD.FTZ R97, R61, R97 ;  /* 0x000000613d611221 */ /* 0x000fce0000010000 */
.L_x_8507:
[C---:B------:R-:W-:Y:S02]  /*2590*/  PRMT R146, R99.reuse, 0x7632, R146 ;  /* 0x0000763263927816 */ /* 0x040fe40000000092 */
[----:B------:R-:W-:Y:S01]  /*25a0*/  SHF.L.U32 R98, R99, 0x10, RZ ;  /* 0x0000001063627819 */ /* 0x000fe200000006ff */
[----:B------:R-:W-:Y:S06]  /*25b0*/  @P2 BRA `(.L_x_8508) ;  /* 0x00000000000c2947 */ /* 0x000fec0003800000 */
[----:B------:R-:W-:Y:S05]  /*25c0*/  @!P1 BRA `(.L_x_8509) ;  /* 0x0000000000149947 */ /* 0x000fea0003800000 */
[----:B-----5:R-:W-:Y:S01]  /*25d0*/  FADD.FTZ R98, R62, R98 ;  /* 0x000000623e627221 */ /* 0x020fe20000010000 */
[----:B------:R-:W-:Y:S06]  /*25e0*/  BRA `(.L_x_8509) ;  /* 0x00000000000c7947 */ /* 0x000fec0003800000 */
.L_x_8508:
[----:B-----5:R-:W-:-:S05]  /*25f0*/  SHF.L.U32 R99, R71, 0x10, RZ ;  /* 0x0000001047637819 */ /* 0x020fca00000006ff */
[----:B------:R-:W-:-:S04]  /*2600*/  FADD.FTZ R98, R99, R98 ;  /* 0x0000006263627221 */ /* 0x000fc80000010000 */
[----:B------:R-:W-:-:S07]  /*2610*/  @P1 FADD.FTZ R98, R62, R98 ;  /* 0x000000623e621221 */ /* 0x000fce0000010000 */
.L_x_8509:
[----:B------:R-:W-:Y:S01]  /*2620*/  SHF.L.U32 R99, R146, 0x10, RZ ;  /* 0x0000001092637819 */ /* 0x000fe200000006ff */
[----:B------:R-:W-:Y:S06]  /*2630*/  @P2 BRA `(.L_x_8510) ;  /* 0x00000000000c2947 */ /* 0x000fec0003800000 */
[----:B------:R-:W-:Y:S05]  /*2640*/  @!P1 BRA `(.L_x_8511) ;  /* 0x0000000000189947 */ /* 0x000fea0003800000 */
[----:B-----5:R-:W-:Y:S01]  /*2650*/  FADD.FTZ R99, R63, R99 ;  /* 0x000000633f637221 */ /* 0x020fe20000010000 */
[----:B------:R-:W-:Y:S06]  /*2660*/  BRA `(.L_x_8511) ;  /* 0x0000000000107947 */ /* 0x000fec0003800000 */
.L_x_8510:
[----:B-----5:R-:W-:-:S04]  /*2670*/  PRMT R146, R71, 0x7632, R146 ;  /* 0x0000763247927816 */ /* 0x020fc80000000092 */
[----:B------:R-:W-:-:S05]  /*2680*/  SHF.L.U32 R146, R146, 0x10, RZ ;  /* 0x0000001092927819 */ /* 0x000fca00000006ff */
[----:B------:R-:W-:-:S04]  /*2690*/  FADD.FTZ R99, R99, R146 ;  /* 0x0000009263637221 */ /* 0x000fc80000010000 */
[----:B------:R-:W-:-:S07]  /*26a0*/  @P1 FADD.FTZ R99, R63, R99 ;  /* 0x000000633f631221 */ /* 0x000fce0000010000 */
.L_x_8511:
        /* <DEDUP_REMOVED lines=26> */
[----:B------:R-:W-:-:S03]  /*2850*/  LEA R146, P1, R185, UR10, 0x5 ;  /* 0x0000000ab9927c11 */ /* 0x000fc6000f8228ff */
[----:B------:R-:W-:Y:S01]  /*2860*/  FADD.FTZ R148, R147, R56 ;  /* 0x0000003893947221 */ /* 0x000fe20000010000 */
[----:B------:R-:W-:Y:S02]  /*2870*/  LEA.HI.X R147, R185, UR11, RZ, 0x5, P1 ;  /* 0x0000000bb9937c11 */ /* 0x000fe400088f2cff */
[----:B------:R-:W-:Y:S01]  /*2880*/  LOP3.LUT P1, RZ, R182, 0xff, RZ, 0xc0, !PT ;  /* 0x000000ffb6ff7812 */ /* 0x000fe2000782c0ff */
[----:B------:R-:W-:Y:S02]  /*2890*/  FADD.FTZ R149, R148, R57 ;  /* 0x0000003994957221 */ /* 0x000fe40000010000 */
[----:B------:R1:W-:Y:S02]  /*28a0*/  STG.E.128 desc[UR4][R146.64], R56 ;  /* 0x0000003892007986 */ /* 0x0003e4000c101d04 */
[----:B------:R-:W-:Y:S02]  /*28b0*/  FADD.FTZ R148, R149, R58 ;  /* 0x0000003a95947221 */ /* 0x000fe40000010000 */
[----:B------:R1:W-:Y:S02]  /*28c0*/  STG.E.128 desc[UR4][R146.64+0x10], R96 ;  /* 0x0000106092007986 */ /* 0x0003e4000c101d04 */
[----:B------:R-:W-:-:S04]  /*28d0*/  FADD.FTZ R149, R148, R59 ;  /* 0x0000003b94957221 */ /* 0x000fc80000010000 */
[----:B------:R-:W-:Y:S01]  /*28e0*/  FADD.FTZ R148, R149, R96 ;  /* 0x0000006095947221 */ /* 0x000fe20000010000 */
[----:B0-----:R-:W-:-:S03]  /*28f0*/  SHF.R.U32.HI R149, RZ, 0x5, R184 ;  /* 0x00000005ff957819 */ /* 0x001fc600000116b8 */
[----:B------:R-:W-:Y:S01]  /*2900*/  FADD.FTZ R193, R148, R97 ;  /* 0x0000006194c17221 */ /* 0x000fe20000010000 */
[----:B------:R-:W-:-:S03]  /*2910*/  LOP3.LUT R149, R149, 0x7fffff8, RZ, 0xc0, !PT ;  /* 0x07fffff895957812 */ /* 0x000fc600078ec0ff */
[----:B------:R-:W-:Y:S01]  /*2920*/  FADD.FTZ R182, R193, R98 ;  /* 0x00000062c1b67221 */ /* 0x000fe20000010000 */
[----:B------:R-:W-:-:S03]  /*2930*/  SEL R148, R110, R149, !P1 ;  /* 0x000000956e947207 */ /* 0x000fc60004800000 */
[----:B------:R-:W-:Y:S01]  /*2940*/  FADD.FTZ R182, R182, R99 ;  /* 0x00000063b6b67221 */ /* 0x000fe20000010000 */
[----:B-1----:R-:W-:Y:S06]  /*2950*/  BRA.DIV UR6, `(.L_x_8512) ;  /* 0x0000001606b87947 */ /* 0x002fec000b800000 */
        /* <DEDUP_REMOVED lines=84> */
.L_x_8524:
[C---:B------:R-:W-:Y:S01]  /*2ea0*/  ISETP.NE.AND P2, PT, R112.reuse, RZ, PT ;  /* 0x000000ff7000720c */ /* 0x040fe20003f45270 */
[----:B------:R-:W-:Y:S05]  /*2eb0*/  WARPSYNC.ALL ;  /* 0x0000000000007948 */ /* 0x000fea0003800000 */
[----:B------:R-:W-:-:S07]  /*2ec0*/  ISETP.GT.U32.AND P4, PT, R112, 0x7, PT ;  /* 0x000000077000780c */ /* 0x000fce0003f84070 */
[----:B------:R-:W2:Y:S01]  /*2ed0*/  @!P2 S2R R182, SR_CgaCtaId ;  /* 0x0000000000b6a919 */ /* 0x000ea20000008800 */
[----:B------:R-:W-:-:S05]  /*2ee0*/  @!P2 MOV R147, 0x400 ;  /* 0x000004000093a802 */ /* 0x000fca0000000f00 */
[----:B------:R-:W3:Y:S01]  /*2ef0*/  @!P4 S2R R184, SR_CgaCtaId ;  /* 0x0000000000b8c919 */ /* 0x000ee20000008800 */
[----:B------:R-:W-:Y:S02]  /*2f00*/  @!P4 MOV R149, 0x400 ;  /* 0x000004000095c802 */ /* 0x000fe40000000f00 */
[----:B--2---:R-:W-:Y:S02]  /*2f10*/  @!P2 LEA R182, R182, R147, 0x18 ;  /* 0x00000093b6b6a211 */ /* 0x004fe400078ec0ff */
[-C--:B------:R-:W-:Y:S02]  /*2f20*/  @!P2 IADD3 R147, R145, R148.reuse, RZ ;  /* 0x000000949193a210 */ /* 0x080fe40007ffe0ff */
[----:B------:R-:W-:Y:S02]  /*2f30*/  @!P4 IADD3 R148, R112, R148, RZ ;  /* 0x000000947094c210 */ /* 0x000fe40007ffe0ff */
[----:B---3--:R-:W-:Y:S01]  /*2f40*/  @!P4 LEA R149, R184, R149, 0x18 ;  /* 0x00000095b895c211 */ /* 0x008fe200078ec0ff */
[----:B------:R-:W-:-:S02]  /*2f50*/  @!P2 IMAD R182, R147, 0x8, R182 ;  /* 0x0000000893b6a824 */ /* 0x000fc400078e02b6 */
[----:B-1----:R-:W-:Y:S01]  /*2f60*/  FADD.FTZ R147, R193, R186 ;  /* 0x000000bac1937221 */ /* 0x002fe20000010000 */
[----:B------:R-:W-:Y:S01]  /*2f70*/  HFMA2.MMA R184, -RZ, RZ, 0, 0 ;  /* 0x00000000ffb87435 */ /* 0x000fe200000001ff */
[----:B------:R-:W-:Y:S02]  /*2f80*/  @!P4 LEA R186, R148, R149, 0x3 ;  /* 0x0000009594bac211 */ /* 0x000fe400078e18ff */
[----:B------:R-:W-:Y:S01]  /*2f90*/  CS2R R148, SRZ ;  /* 0x0000000000947805 */ /* 0x000fe2000001ff00 */
[----:B------:R1:W-:Y:S01]  /*2fa0*/  @!P2 STS.64 [R182], R146 ;  /* 0x00000092b600a388 */ /* 0x0003e20000000a00 */
[----:B------:R-:W-:Y:S01]  /*2fb0*/  BAR.SYNC.DEFER_BLOCKING 0x0 ;  /* 0x0000000000007b1d */ /* 0x000fe20000010000 */
[----:B------:R-:W-:Y:S02]  /*2fc0*/  @!P4 MOV R184, 0x400 ;  /* 0x0000040000b8c802 */ /* 0x000fe40000000f00 */
[----:B------:R-:W-:-:S03]  /*2fd0*/  LOP3.LUT P2, RZ, R145, 0x1f, R102, 0xf8, !PT ;  /* 0x0000001f91ff7812 */ /* 0x000fc6000784f866 */
[----:B0-----:R-:W0:Y:S01]  /*2fe0*/  SHFL.DOWN PT, R193, R184, 0x4, 0x1f ;  /* 0x08801f00b8c17f89 */ /* 0x001e2200000e0000 */
[----:B-1----:R-:W-:-:S03]  /*2ff0*/  I2FP.F32.S32 R182, R184 ;  /* 0x000000b800b67245 */ /* 0x002fc60000201400 */
[----:B------:R-:W-:Y:S01]  /*3000*/  @!P4 LDS.64 R148, [R186] ;  /* 0x00000000ba94c984 */ /* 0x000fe20000000a00 */
[----:B0-----:R-:W-:Y:S02]  /*3010*/  IADD3 R188, R193, R184, RZ ;  /* 0x000000b8c1bc7210 */ /* 0x001fe40007ffe0ff */
[----:B------:R-:W-:Y:S02]  /*3020*/  I2FP.F32.S32 R192, R193 ;  /* 0x000000c100c07245 */ /* 0x000fe40000201400 */
[----:B------:R-:W-:Y:S01]  /*3030*/  I2FP.F32.S32 R190, R188 ;  /* 0x000000bc00be7245 */ /* 0x000fe20000201400 */
[----:B------:R-:W0:Y:S03]  /*3040*/  SHFL.DOWN PT, R197, R188, 0x2, 0x1f ;  /* 0x08401f00bcc57f89 */ /* 0x000e2600000e0000 */
[----:B------:R-:W1:Y:S01]  /*3050*/  MUFU.RCP R147, R190 ;  /* 0x000000be00937308 */ /* 0x000e620000001000 */
[----:B0-----:R-:W-:-:S02]  /*3060*/  IADD3 R188, R188, R197, RZ ;  /* 0x000000c5bcbc7210 */ /* 0x001fc40007ffe0ff */
[----:B------:R-:W-:Y:S01]  /*3070*/  I2FP.F32.S32 R197, R197 ;  /* 0x000000c500c57245 */ /* 0x000fe20000201400 */
[----:B------:R-:W0:Y:S04]  /*3080*/  SHFL.DOWN PT, R195, R148, 0x4, 0x1f ;  /* 0x08801f0094c37f89 */ /* 0x000e2800000e0000 */
[----:B------:R-:W2:Y:S04]  /*3090*/  SHFL.DOWN PT, R146, R149, 0x4, 0x1f ;  /* 0x08801f0095927f89 */ /* 0x000ea800000e0000 */
[----:B------:R-:W-:Y:S01]  /*30a0*/  SHFL.DOWN PT, R199, R188, 0x1, 0x1f ;  /* 0x08201f00bcc77f89 */ /* 0x000fe200000e0000 */
[C---:B0-----:R-:W-:Y:S01]  /*30b0*/  FMUL.FTZ R193, R195.reuse, R192 ;  /* 0x000000c0c3c17220 */ /* 0x041fe20000410000 */
[----:B------:R-:W-:-:S03]  /*30c0*/  FADD.FTZ R195, -R195, R148 ;  /* 0x00000094c3c37221 */ /* 0x000fc60000010100 */
[----:B------:R-:W-:Y:S01]  /*30d0*/  FFMA.FTZ R186, R182, R148, R193 ;  /* 0x00000094b6ba7223 */ /* 0x000fe200000100c1 */
[----:B------:R-:W-:Y:S01]  /*30e0*/  FMUL.FTZ R195, R195, R195 ;  /* 0x000000c3c3c37220 */ /* 0x000fe20000410000 */
[----:B--2---:R-:W-:Y:S01]  /*30f0*/  FADD.FTZ R146, R146, R149 ;  /* 0x0000009592927221 */ /* 0x004fe20000010000 */
[----:B------:R-:W-:Y:S01]  /*3100*/  I2FP.F32.S32 R149, R188 ;  /* 0x000000bc00957245 */ /* 0x000fe20000201400 */
[----:B-1----:R-:W-:Y:S01]  /*3110*/  FMUL.FTZ R193, R147, R186 ;  /* 0x000000ba93c17220 */ /* 0x002fe20000410000 */
[----:B------:R-:W-:Y:S02]  /*3120*/  FMUL.FTZ R195, R195, R182 ;  /* 0x000000b6c3c37220 */ /* 0x000fe40000410000 */
[----:B------:R-:W0:Y:S02]  /*3130*/  MUFU.RCP R182, R149 ;  /* 0x0000009500b67308 */ /* 0x000e240000001000 */
[----:B------:R-:W1:Y:S01]  /*3140*/  SHFL.DOWN PT, R148, R193, 0x2, 0x1f ;  /* 0x08401f00c1947f89 */ /* 0x000e6200000e0000 */
[----:B------:R-:W-:-:S04]  /*3150*/  FMUL.FTZ R195, R195, R192 ;  /* 0x000000c0c3c37220 */ /* 0x000fc80000410000 */
[----:B------:R-:W-:-:S05]  /*3160*/  FFMA.FTZ R146, R147, R195, R146 ;  /* 0x000000c393927223 */ /* 0x000fca0000010092 */
[----:B------:R-:W2:Y:S01]  /*3170*/  SHFL.DOWN PT, R147, R146, 0x2, 0x1f ;  /* 0x08401f0092937f89 */ /* 0x000ea200000e0000 */
[----:B-1----:R-:W-:Y:S01]  /*3180*/  FMUL.FTZ R195, R148, R197 ;  /* 0x000000c594c37220 */ /* 0x002fe20000410000 */
[----:B------:R-:W-:-:S03]  /*3190*/  FADD.FTZ R148, R193, -R148 ;  /* 0x80000094c1947221 */ /* 0x000fc60000010000 */
[----:B------:R-:W-:Y:S01]  /*31a0*/  FFMA.FTZ R195, R190, R193, R195 ;  /* 0x000000c1bec37223 */ /* 0x000fe200000100c3 */
[----:B------:R-:W-:-:S03]  /*31b0*/  FMUL.FTZ R193, R148, R148 ;  /* 0x0000009494c17220 */ /* 0x000fc60000410000 */
[----:B0-----:R-:W-:Y:S01]  /*31c0*/  FMUL.FTZ R148, R182, R195 ;  /* 0x000000c3b6947220 */ /* 0x001fe20000410000 */
[----:B------:R-:W-:Y:S01]  /*31d0*/  FMUL.FTZ R193, R190, R193 ;  /* 0x000000c1bec17220 */ /* 0x000fe20000410000 */
[----:B--2---:R-:W-:Y:S01]  /*31e0*/  FADD.FTZ R147, R146, R147 ;  /* 0x0000009392937221 */ /* 0x004fe20000010000 */
[----:B------:R-:W-:Y:S02]  /*31f0*/  IADD3 R146, R188, R199, RZ ;  /* 0x000000c7bc927210 */ /* 0x000fe40007ffe0ff */
[----:B------:R-:W0:Y:S01]  /*3200*/  SHFL.DOWN PT, R195, R148, 0x1, 0x1f ;  /* 0x08201f0094c37f89 */ /* 0x000e2200000e0000 */
[----:B------:R-:W-:Y:S01]  /*3210*/  FMUL.FTZ R193, R193, R197 ;  /* 0x000000c5c1c17220 */ /* 0x000fe20000410000 */
[----:B------:R-:W-:-:S03]  /*3220*/  I2FP.F32.S32 R199, R199 ;  /* 0x000000c700c77245 */ /* 0x000fc60000201400 */
[----:B------:R-:W-:Y:S01]  /*3230*/  FFMA.FTZ R147, R182, R193, R147 ;  /* 0x000000c1b6937223 */ /* 0x000fe20000010093 */
[----:B------:R-:W-:-:S04]  /*3240*/  I2FP.F32.S32 R182, R146 ;  /* 0x0000009200b67245 */ /* 0x000fc80000201400 */
[----:B------:R-:W1:Y:S02]  /*3250*/  SHFL.DOWN PT, R146, R147, 0x1, 0x1f ;  /* 0x08201f0093927f89 */ /* 0x000e6400000e0000 */
[----:B------:R-:W2:Y:S01]  /*3260*/  MUFU.RCP R182, R182 ;  /* 0x000000b600b67308 */ /* 0x000ea20000001000 */
[----:B0-----:R-:W-:Y:S01]  /*3270*/  FADD.FTZ R184, R148, -R195 ;  /* 0x800000c394b87221 */ /* 0x001fe20000010000 */
[----:B------:R-:W-:Y:S01]  /*3280*/  FMUL.FTZ R186, R195, R199 ;  /* 0x000000c7c3ba7220 */ /* 0x000fe20000410000 */
[----:B------:R-:W-:Y:S02]  /*3290*/  SHF.L.U32 R195, R191, 0x4, RZ ;  /* 0x00000004bfc37819 */ /* 0x000fe400000006ff */
[----:B------:R-:W-:Y:S01]  /*32a0*/  FMUL.FTZ R184, R184, R184 ;  /* 0x000000b8b8b87220 */ /* 0x000fe20000410000 */
[C---:B------:R-:W-:Y:S01]  /*32b0*/  FFMA.FTZ R193, R149.reuse, R148, R186 ;  /* 0x0000009495c17223 */ /* 0x040fe200000100ba */
[----:B------:R-:W-:Y:S01]  /*32c0*/  SHF.R.U32.HI R191, RZ, 0x1c, R191 ;  /* 0x0000001cffbf7819 */ /* 0x000fe200000116bf */
[----:B------:R-:W0:Y:S01]  /*32d0*/  LDC R186, c[0x0][0x2d8] ;  /* 0x0000b600ffba7b82 */ /* 0x000e220000000800 */
[----:B------:R-:W-:Y:S01]  /*32e0*/  FMUL.FTZ R184, R149, R184 ;  /* 0x000000b895b87220 */ /* 0x000fe20000410000 */
[----:B--2---:R-:W-:Y:S01]  /*32f0*/  FMUL.FTZ R193, R182, R193 ;  /* 0x000000c1b6c17220 */ /* 0x004fe20000410000 */
[----:B-1----:R-:W-:-:S02]  /*3300*/  FADD.FTZ R149, R147, R146 ;  /* 0x0000009293957221 */ /* 0x002fc40000010000 */
[----:B------:R-:W-:-:S03]  /*3310*/  FMUL.FTZ R184, R184, R199 ;  /* 0x000000c7b8b87220 */ /* 0x000fc60000410000 */
[----:B------:R-:W1:Y:S01]  /*3320*/  SHFL.IDX PT, R193, R193, RZ, 0x1f ;  /* 0x00001fffc1c17589 */ /* 0x000e6200000e0000 */
[----:B------:R-:W-:-:S06]  /*3330*/  FFMA.FTZ R149, R182, R184, R149 ;  /* 0x000000b8b6957223 */ /* 0x000fcc0000010095 */
[----:B------:R-:W0:Y:S01]  /*3340*/  SHFL.IDX PT, R149, R149, RZ, 0x1f ;  /* 0x00001fff95957589 */ /* 0x000e2200000e0000 */
[C---:B-1----:R-:W-:Y:S01]  /*3350*/  FSEL R147, R193.reuse, RZ, !P3 ;  /* 0x000000ffc1937208 */ /* 0x042fe20005800000 */
[----:B------:R-:W-:-:S04]  /*3360*/  FMUL.FTZ R146, R193, R193 ;  /* 0x000000c1c1927220 */ /* 0x000fc80000410000 */
[C---:B------:R-:W-:Y:S01]  /*3370*/  FADD.FTZ R182, -R147.reuse, R73 ;  /* 0x0000004993b67221 */ /* 0x040fe20000010100 */
[----:B------:R-:W-:Y:S01]  /*3380*/  FADD.FTZ R148, -R147, R72 ;  /* 0x0000004893947221 */ /* 0x000fe20000010100 */
[----:B------:R-:W-:Y:S01]  /*3390*/  FSEL R73, R146, RZ, P3 ;  /* 0x000000ff92497208 */ /* 0x000fe20001800000 */
[----:B0-----:R-:W-:Y:S01]  /*33a0*/  FFMA.FTZ R72, R149, UR12, R186 ;  /* 0x0000000c95487c23 */ /* 0x001fe200080100ba */
[C---:B------:R-:W-:Y:S01]  /*33b0*/  FADD.FTZ R188, -R147.reuse, R79 ;  /* 0x0000004f93bc7221 */ /* 0x040fe20000010100 */
[C---:B------:R-:W-:Y:S01]  /*33c0*/  FADD.FTZ R216, -R147.reuse, R56 ;  /* 0x0000003893d87221 */ /* 0x040fe20000010100 */
[C---:B------:R-:W-:Y:S01]  /*33d0*/  FADD.FTZ R218, -R147.reuse, R57 ;  /* 0x0000003993da7221 */ /* 0x040fe20000010100 */
[----:B------:R-:W-:Y:S01]  /*33e0*/  FADD.FTZ R79, R72, R73 ;  /* 0x00000049484f7221 */ /* 0x000fe20000010000 */
[----:B------:R-:W0:Y:S01]  /*33f0*/  @!P2 LDC.64 R56, c[0x0][0x258] ;  /* 0x00009600ff38ab82 */ /* 0x000e220000000a00 */
[C---:B------:R-:W-:Y:S01]  /*3400*/  FADD.FTZ R192, -R147.reuse, R81 ;  /* 0x0000005193c07221 */ /* 0x040fe20000010100 */
[C---:B------:R-:W-:Y:S01]  /*3410*/  FADD.FTZ R74, -R147.reuse, R74 ;  /* 0x0000004a934a7221 */ /* 0x040fe20000010100 */
[C---:B------:R-:W-:Y:S01]  /*3420*/  FADD.FTZ R184, -R147.reuse, R75 ;  /* 0x0000004b93b87221 */ /* 0x040fe20000010100 */
[C---:B------:R-:W-:Y:S01]  /*3430*/  FADD.FTZ R220, -R147.reuse, R58 ;  /* 0x0000003a93dc7221 */ /* 0x040fe20000010100 */
[----:B------:R-:W1:Y:S01]  /*3440*/  MUFU.RSQ R79, R79 ;  /* 0x0000004f004f7308 */ /* 0x000e620000001400 */
[C---:B------:R-:W-:Y:S01]  /*3450*/  FADD.FTZ R222, -R147.reuse, R59 ;  /* 0x0000003b93de7221 */ /* 0x040fe20000010100 */
[C---:B------:R-:W-:Y:S01]  /*3460*/  FADD.FTZ R76, -R147.reuse, R76 ;  /* 0x0000004c934c7221 */ /* 0x040fe20000010100 */
[----:B------:R-:W2:Y:S01]  /*3470*/  @!P2 LDC.64 R72, c[0x0][0x250] ;  /* 0x00009400ff48ab82 */ /* 0x000ea20000000a00 */
        /* <DEDUP_REMOVED lines=22> */
[----:B------:R-:W-:Y:S01]  /*35e0*/  IADD3 R76, P4, R195, UR14, RZ ;  /* 0x0000000ec34c7c10 */ /* 0x000fe2000ff9e0ff */
[----:B--2---:R-:W-:-:S04]  /*35f0*/  @!P2 IMAD.WIDE R58, R183, 0x4, R72 ;  /* 0x00000004b73aa825 */ /* 0x004fc800078e0248 */
[----:B------:R-:W-:Y:S01]  /*3600*/  FFMA.FTZ R72, R81, R23, R100 ;  /* 0x0000001751487223 */ /* 0x000fe20000010064 */
[----:B------:R-:W-:Y:S01]  /*3610*/  FFMA.FTZ R73, R182, R152, R113 ;  /* 0x00000098b6497223 */ /* 0x000fe20000010071 */
[----:B------:R-:W-:Y:S01]  /*3620*/  FFMA.FTZ R75, R99, R21, R54 ;  /* 0x00000015634b7223 */ /* 0x000fe20000010036 */
[----:B------:R-:W-:Y:S01]  /*3630*/  FFMA.FTZ R82, R188, R156, R119 ;  /* 0x0000009cbc527223 */ /* 0x000fe20000010077 */
[----:B------:R1:W-:Y:S01]  /*3640*/  @!P2 STG.E desc[UR4][R58.64], R193 ;  /* 0x000000c13a00a986 */ /* 0x0003e2000c101904 */
[----:B0-----:R-:W-:Y:S01]  /*3650*/  @!P2 IMAD.WIDE R56, R183, 0x4, R56 ;  /* 0x00000004b738a825 */ /* 0x001fe200078e0238 */
[----:B------:R-:W-:-:S03]  /*3660*/  F2FP.BF16.F32.PACK_AB R72, R73, R72 ;  /* 0x000000484948723e */ /* 0x000fc600000010ff */
[----:B------:R-:W-:Y:S01]  /*3670*/  FFMA.FTZ R73, R78, R22, R55 ;  /* 0x000000164e497223 */ /* 0x000fe20000010037 */
[----:B------:R-:W-:Y:S01]  /*3680*/  F2FP.BF16.F32.PACK_AB R75, R82, R75 ;  /* 0x0000004b524b723e */ /* 0x000fe200000010ff */
[----:B------:R-:W-:Y:S01]  /*3690*/  FADD.FTZ R206, -R147, R91 ;  /* 0x0000005b93ce7221 */ /* 0x000fe20000010100 */
[----:B------:R-:W-:Y:S01]  /*36a0*/  IADD3.X R77, R191, UR15, RZ, P4, !PT ;  /* 0x0000000fbf4d7c10 */ /* 0x000fe2000a7fe4ff */
[C---:B------:R-:W-:Y:S01]  /*36b0*/  FADD.FTZ R208, -R147.reuse, R92 ;  /* 0x0000005c93d07221 */ /* 0x040fe20000010100 */
[----:B------:R-:W-:Y:S01]  /*36c0*/  F2FP.BF16.F32.PACK_AB R73, R74, R73 ;  /* 0x000000494a49723e */ /* 0x000fe200000010ff */
[C---:B------:R-:W-:Y:S01]  /*36d0*/  FADD.FTZ R210, -R147.reuse, R93 ;  /* 0x0000005d93d27221 */ /* 0x040fe20000010100 */
[C---:B------:R-:W-:Y:S01]  /*36e0*/  FADD.FTZ R212, -R147.reuse, R94 ;  /* 0x0000005e93d47221 */ /* 0x040fe20000010100 */
[C---:B------:R-:W-:Y:S01]  /*36f0*/  FADD.FTZ R214, -R147.reuse, R95 ;  /* 0x0000005f93d67221 */ /* 0x040fe20000010100 */
[----:B-1----:R-:W-:Y:S01]  /*3700*/  FFMA.FTZ R58, R24, R80, R53 ;  /* 0x00000050183a7223 */ /* 0x002fe20000010035 */
[----:B------:R-:W-:Y:S01]  /*3710*/  FFMA.FTZ R59, R150, R146, R117 ;  /* 0x00000092963b7223 */ /* 0x000fe20000010075 */
[C---:B------:R-:W-:Y:S01]  /*3720*/  FADD.FTZ R148, -R147.reuse, R96 ;  /* 0x0000006093947221 */ /* 0x040fe20000010100 */
[C---:B------:R-:W-:Y:S01]  /*3730*/  FADD.FTZ R224, -R147.reuse, R97 ;  /* 0x0000006193e07221 */ /* 0x040fe20000010100 */
[----:B------:R-:W-:Y:S01]  /*3740*/  FADD.FTZ R226, -R147, R98 ;  /* 0x0000006293e27221 */ /* 0x000fe20000010100 */
[----:B------:R-:W-:Y:S01]  /*3750*/  FMUL.FTZ R194, R79, R194 ;  /* 0x000000c24fc27220 */ /* 0x000fe20000410000 */
[----:B------:R-:W-:Y:S01]  /*3760*/  F2FP.BF16.F32.PACK_AB R74, R59, R58 ;  /* 0x0000003a3b4a723e */ /* 0x000fe200000010ff */
[C---:B------:R-:W-:Y:S01]  /*3770*/  FMUL.FTZ R196, R79.reuse, R196 ;  /* 0x000000c44fc47220 */ /* 0x040fe20000410000 */
[C---:B------:R-:W-:Y:S01]  /*3780*/  FMUL.FTZ R190, R79.reuse, R190 ;  /* 0x000000be4fbe7220 */ /* 0x040fe20000410000 */
[C---:B------:R-:W-:Y:S01]  /*3790*/  FMUL.FTZ R192, R79.reuse, R192 ;  /* 0x000000c04fc07220 */ /* 0x040fe20000410000 */
[C---:B------:R-:W-:Y:S01]  /*37a0*/  FMUL.FTZ R98, R79.reuse, R84 ;  /* 0x000000544f627220 */ /* 0x040fe20000410000 */
[C---:B------:R-:W-:Y:S01]  /*37b0*/  FMUL.FTZ R193, R79.reuse, R86 ;  /* 0x000000564fc17220 */ /* 0x040fe20000410000 */
[C---:B------:R-:W-:Y:S01]  /*37c0*/  FMUL.FTZ R94, R79.reuse, R88 ;  /* 0x000000584f5e7220 */ /* 0x040fe20000410000 */
[----:B------:R0:W-:Y:S01]  /*37d0*/  @!P2 STG.E desc[UR4][R56.64], R79 ;  /* 0x0000004f3800a986 */ /* 0x0001e2000c101904 */
        /* <DEDUP_REMOVED lines=17> */
[----:B------:R1:W-:Y:S01]  /*38f0*/  STG.E.128 desc[UR4][R76.64], R72 ;  /* 0x000000484c007986 */ /* 0x0003e2000c101d04 */
[----:B------:R-:W-:Y:S01]  /*3900*/  FFMA.FTZ R59, R99, R17, R36 ;  /* 0x00000011633b7223 */ /* 0x000fe20000010024 */
[----:B0-----:R-:W-:Y:S01]  /*3910*/  FFMA.FTZ R79, R15, R194, R52 ;  /* 0x000000c20f4f7223 */ /* 0x001fe20000010034 */
[----:B------:R-:W-:Y:S01]  /*3920*/  FFMA.FTZ R78, R78, R18, R41 ;  /* 0x000000124e4e7223 */ /* 0x000fe20000010029 */
[----:B------:R-:W-:Y:S01]  /*3930*/  FFMA.FTZ R99, R184, R155, R116 ;  /* 0x0000009bb8637223 */ /* 0x000fe20000010074 */
[----:B------:R-:W-:Y:S01]  /*3940*/  FFMA.FTZ R58, R20, R80, R39 ;  /* 0x00000050143a7223 */ /* 0x000fe20000010027 */
[----:B------:R-:W-:Y:S01]  /*3950*/  FFMA.FTZ R80, R16, R190, R51 ;  /* 0x000000be10507223 */ /* 0x000fe20000010033 */
[----:B------:R-:W-:Y:S01]  /*3960*/  FFMA.FTZ R149, R158, R192, R121 ;  /* 0x000000c09e957223 */ /* 0x000fe20000010079 */
[----:B------:R-:W-:Y:S01]  /*3970*/  FFMA.FTZ R147, R151, R146, R118 ;  /* 0x0000009297937223 */ /* 0x000fe20000010076 */
[----:B------:R-:W-:Y:S01]  /*3980*/  SHF.L.U32 R146, R189, 0x4, RZ ;  /* 0x00000004bd927819 */ /* 0x000fe200000006ff */
[----:B------:R-:W-:Y:S01]  /*3990*/  FFMA.FTZ R81, R81, R19, R38 ;  /* 0x0000001351517223 */ /* 0x000fe20000010026 */
[----:B------:R-:W-:Y:S01]  /*39a0*/  FFMA.FTZ R182, R182, R153, R114 ;  /* 0x00000099b6b67223 */ /* 0x000fe20000010072 */
[----:B------:R-:W-:Y:S01]  /*39b0*/  F2FP.BF16.F32.PACK_AB R57, R99, R78 ;  /* 0x0000004e6339723e */ /* 0x000fe200000010ff */
[----:B------:R-:W-:Y:S01]  /*39c0*/  FFMA.FTZ R188, R188, R157, R120 ;  /* 0x0000009dbcbc7223 */ /* 0x000fe20000010078 */
[----:B------:R-:W-:Y:S01]  /*39d0*/  FFMA.FTZ R78, R200, R164, R127 ;  /* 0x000000a4c84e7223 */ /* 0x000fe2000001007f */
[----:B------:R-:W-:Y:S01]  /*39e0*/  SHF.R.U32.HI R148, RZ, 0x1c, R189 ;  /* 0x0000001cff947819 */ /* 0x000fe200000116bd */
[----:B------:R-:W-:Y:S01]  /*39f0*/  FFMA.FTZ R189, R166, R90, R129 ;  /* 0x0000005aa6bd7223 */ /* 0x000fe20000010081 */
[----:B------:R-:W-:Y:S01]  /*3a00*/  F2FP.BF16.F32.PACK_AB R56, R182, R81 ;  /* 0x00000051b638723e */ /* 0x000fe200000010ff */
[----:B-1----:R-:W-:Y:S01]  /*3a10*/  FFMA.FTZ R74, R160, R196, R123 ;  /* 0x000000c4a04a7223 */ /* 0x002fe2000001007b */
[----:B------:R-:W-:Y:S01]  /*3a20*/  FFMA.FTZ R75, R162, R198, R125 ;  /* 0x000000c6a24b7223 */ /* 0x000fe2000001007d */
[----:B------:R-:W-:Y:S01]  /*3a30*/  F2FP.BF16.F32.PACK_AB R72, R149, R80 ;  /* 0x000000509548723e */ /* 0x000fe200000010ff */
[----:B------:R-:W-:Y:S01]  /*3a40*/  FFMA.FTZ R77, R193, R13, R50 ;  /* 0x0000000dc14d7223 */ /* 0x000fe20000010032 */
[----:B------:R-:W-:Y:S01]  /*3a50*/  IADD3 R80, P2, R195, UR16, RZ ;  /* 0x00000010c3507c10 */ /* 0x000fe2000ff5e0ff */
        /* <DEDUP_REMOVED lines=14> */
[----:B------:R-:W-:Y:S01]  /*3b40*/  FFMA.FTZ R78, R10, R98, R35 ;  /* 0x000000620a4e7223 */ /* 0x000fe20000010023 */
[----:B------:R-:W-:Y:S01]  /*3b50*/  IADD3.X R77, R148, UR15, RZ, P4, !PT ;  /* 0x0000000f944d7c10 */ /* 0x000fe2000a7fe4ff */
[----:B------:R-:W-:Y:S01]  /*3b60*/  FFMA.FTZ R98, R8, R94, R47 ;  /* 0x0000005e08627223 */ /* 0x000fe2000001002f */
[----:B------:R0:W-:Y:S01]  /*3b70*/  STG.E.128 desc[UR4][R80.64], R56 ;  /* 0x0000003850007986 */ /* 0x0001e2000c101d04 */
[----:B------:R-:W-:Y:S01]  /*3b80*/  FFMA.FTZ R149, R163, R198, R126 ;  /* 0x000000c6a3957223 */ /* 0x000fe2000001007e */
[----:B------:R-:W-:Y:S01]  /*3b90*/  F2FP.BF16.F32.PACK_AB R79, R200, R79 ;  /* 0x0000004fc84f723e */ /* 0x000fe200000010ff */
[----:B------:R-:W-:Y:S01]  /*3ba0*/  FFMA.FTZ R94, R4, R94, R33 ;  /* 0x0000005e045e7223 */ /* 0x000fe20000010021 */
[----:B------:R1:W-:Y:S01]  /*3bb0*/  STG.E.128 desc[UR4][R76.64], R72 ;  /* 0x000000484c007986 */ /* 0x0003e2000c101d04 */
[----:B------:R-:W-:Y:S01]  /*3bc0*/  VIADD R183, R183, UR18 ;  /* 0x00000012b7b77c36 */ /* 0x000fe20008000000 */
[----:B------:R-:W-:-:S02]  /*3bd0*/  F2FP.BF16.F32.PACK_AB R78, R149, R78 ;  /* 0x0000004e954e723e */ /* 0x000fc400000010ff */
[----:B------:R-:W-:Y:S01]  /*3be0*/  SEL R182, RZ, 0x1, P1 ;  /* 0x00000001ffb67807 */ /* 0x000fe20000800000 */
[----:B0-----:R-:W-:Y:S01]  /*3bf0*/  FFMA.FTZ R56, R7, R92, R48 ;  /* 0x0000005c07387223 */ /* 0x001fe20000010030 */
[----:B------:R-:W-:Y:S01]  /*3c00*/  FFMA.FTZ R57, R170, R95, R133 ;  /* 0x0000005faa397223 */ /* 0x000fe20000010085 */
[----:B------:R-:W-:Y:S01]  /*3c10*/  IADD3 R80, P2, R146, UR16, RZ ;  /* 0x0000001092507c10 */ /* 0x000fe2000ff5e0ff */
[----:B------:R-:W-:Y:S01]  /*3c20*/  FFMA.FTZ R58, R97, R172, R135 ;  /* 0x000000ac613a7223 */ /* 0x000fe20000010087 */
[----:B-1----:R-:W-:Y:S01]  /*3c30*/  FFMA.FTZ R73, R168, R91, R131 ;  /* 0x0000005ba8497223 */ /* 0x002fe20000010083 */
[----:B------:R-:W-:Y:S01]  /*3c40*/  F2FP.BF16.F32.PACK_AB R72, R189, R98 ;  /* 0x00000062bd48723e */ /* 0x000fe200000010ff */
[----:B------:R-:W-:Y:S01]  /*3c50*/  FFMA.FTZ R74, R6, R93, R45 ;  /* 0x0000005d064a7223 */ /* 0x000fe2000001002d */
[----:B------:R-:W-:Y:S01]  /*3c60*/  SHF.L.U32 R98, R187, 0x4, RZ ;  /* 0x00000004bb627819 */ /* 0x000fe200000006ff */
[C---:B------:R-:W-:Y:S01]  /*3c70*/  FFMA.FTZ R75, R96.reuse, R5, R46 ;  /* 0x00000005604b7223 */ /* 0x040fe2000001002e */
[----:B------:R-:W-:Y:S01]  /*3c80*/  F2FP.BF16.F32.PACK_AB R73, R73, R56 ;  /* 0x000000384949723e */ /* 0x000fe200000010ff */
[----:B------:R-:W-:Y:S01]  /*3c90*/  FFMA.FTZ R59, R96, R0, R29 ;  /* 0x00000000603b7223 */ /* 0x000fe2000001001d */
[----:B------:R-:W-:Y:S01]  /*3ca0*/  SHF.R.U32.HI R187, RZ, 0x1c, R187 ;  /* 0x0000001cffbb7819 */ /* 0x000fe200000116bb */
[----:B------:R-:W-:Y:S01]  /*3cb0*/  FFMA.FTZ R92, R3, R92, R30 ;  /* 0x0000005c035c7223 */ /* 0x000fe2000001001e */
[----:B------:R-:W-:Y:S01]  /*3cc0*/  IADD3 R56, P4, R98, UR14, RZ ;  /* 0x0000000e62387c10 */ /* 0x000fe2000ff9e0ff */
[----:B------:R-:W-:Y:S01]  /*3cd0*/  FFMA.FTZ R91, R169, R91, R132 ;  /* 0x0000005ba95b7223 */ /* 0x000fe20000010084 */
[----:B------:R-:W-:Y:S01]  /*3ce0*/  F2FP.BF16.F32.PACK_AB R77, R147, R194 ;  /* 0x000000c2934d723e */ /* 0x000fe200000010ff */
[----:B------:R-:W-:Y:S01]  /*3cf0*/  FFMA.FTZ R95, R171, R95, R134 ;  /* 0x0000005fab5f7223 */ /* 0x000fe20000010086 */
[----:B------:R-:W-:-:S02]  /*3d00*/  F2FP.BF16.F32.PACK_AB R76, R99, R190 ;  /* 0x000000be634c723e */ /* 0x000fc400000010ff */
[----:B------:R-:W-:Y:S02]  /*3d10*/  F2FP.BF16.F32.PACK_AB R74, R57, R74 ;  /* 0x0000004a394a723e */ /* 0x000fe400000010ff */
[----:B------:R-:W-:Y:S02]  /*3d20*/  IADD3.X R81, R148, UR17, RZ, P2, !PT ;  /* 0x0000001194517c10 */ /* 0x000fe400097fe4ff */
[----:B------:R-:W-:Y:S01]  /*3d30*/  F2FP.BF16.F32.PACK_AB R75, R58, R75 ;  /* 0x0000004b3a4b723e */ /* 0x000fe200000010ff */
[----:B------:R-:W-:Y:S01]  /*3d40*/  FFMA.FTZ R58, R97, R173, R136 ;  /* 0x000000ad613a7223 */ /* 0x000fe20000010088 */
[----:B------:R-:W-:Y:S01]  /*3d50*/  IADD3.X R57, R187, UR15, RZ, P4, !PT ;  /* 0x0000000fbb397c10 */ /* 0x000fe2000a7fe4ff */
[----:B------:R0:W-:Y:S01]  /*3d60*/  STG.E.128 desc[UR4][R80.64], R76 ;  /* 0x0000004c50007986 */ /* 0x0001e2000c101d04 */
[----:B------:R-:W-:Y:S01]  /*3d70*/  FFMA.FTZ R97, R167, R90, R130 ;  /* 0x0000005aa7617223 */ /* 0x000fe20000010082 */
[----:B------:R-:W-:Y:S01]  /*3d80*/  FFMA.FTZ R90, R103, R86, R44 ;  /* 0x00000056675a7223 */ /* 0x000fe2000001002c */
[----:B------:R-:W-:Y:S01]  /*3d90*/  F2FP.BF16.F32.PACK_AB R59, R58, R59 ;  /* 0x0000003b3a3b723e */ /* 0x000fe200000010ff */
[----:B------:R1:W-:Y:S01]  /*3da0*/  STG.E.128 desc[UR4][R56.64], R72 ;  /* 0x0000004838007986 */ /* 0x0003e2000c101d04 */
[----:B------:R-:W-:Y:S01]  /*3db0*/  FFMA.FTZ R58, R2, R93, R31 ;  /* 0x0000005d023a7223 */ /* 0x000fe2000001001f */
[-C--:B------:R-:W-:Y:S01]  /*3dc0*/  FFMA.FTZ R93, R174, R87.reuse, R137 ;  /* 0x00000057ae5d7223 */ /* 0x080fe20000010089 */
[----:B------:R-:W-:-:S03]  /*3dd0*/  FFMA.FTZ R87, R175, R87, R138 ;  /* 0x00000057af577223 */ /* 0x000fc6000001008a */
[----:B------:R-:W-:Y:S01]  /*3de0*/  F2FP.BF16.F32.PACK_AB R58, R95, R58 ;  /* 0x0000003a5f3a723e */ /* 0x000fe200000010ff */
[----:B0-----:R-:W-:Y:S01]  /*3df0*/  FFMA.FTZ R76, R104, R85, R43 ;  /* 0x00000055684c7223 */ /* 0x001fe2000001002b */
[C---:B------:R-:W-:Y:S01]  /*3e00*/  FFMA.FTZ R81, R88.reuse, R180, R143 ;  /* 0x000000b458517223 */ /* 0x040fe2000001008f */
[----:B------:R-:W-:Y:S01]  /*3e10*/  FFMA.FTZ R79, R89, R108, R25 ;  /* 0x0000006c594f7223 */ /* 0x000fe20000010019 */
[----:B------:R-:W-:Y:S01]  /*3e20*/  FFMA.FTZ R88, R88, R181, R144 ;  /* 0x000000b558587223 */ /* 0x000fe20000010090 */
[----:B-1----:R-:W-:Y:S01]  /*3e30*/  FFMA.FTZ R73, R176, R83, R139 ;  /* 0x00000053b0497223 */ /* 0x002fe2000001008b */
[----:B------:R-:W-:Y:S01]  /*3e40*/  FFMA.FTZ R74, R105, R84, R42 ;  /* 0x00000054694a7223 */ /* 0x000fe2000001002a */
[----:B------:R-:W-:Y:S01]  /*3e50*/  FFMA.FTZ R75, R178, R82, R141 ;  /* 0x00000052b24b7223 */ /* 0x000fe2000001008d */
[----:B------:R-:W-:Y:S01]  /*3e60*/  FFMA.FTZ R78, R111, R84, R26 ;  /* 0x000000546f4e7223 */ /* 0x000fe2000001001a */
[----:B------:R-:W-:Y:S01]  /*3e70*/  FFMA.FTZ R77, R179, R82, R142 ;  /* 0x00000052b34d7223 */ /* 0x000fe2000001008e */
[----:B------:R-:W-:Y:S01]  /*3e80*/  F2FP.BF16.F32.PACK_AB R73, R73, R76 ;  /* 0x0000004c4949723e */ /* 0x000fe200000010ff */
[----:B------:R-:W-:Y:S01]  /*3e90*/  FFMA.FTZ R76, R89, R107, R40 ;  /* 0x0000006b594c7223 */ /* 0x000fe20000010028 */
[----:B------:R-:W-:-:S02]  /*3ea0*/  SHF.L.U32 R80, R185, 0x4, RZ ;  /* 0x00000004b9507819 */ /* 0x000fc400000006ff */
[----:B------:R-:W-:Y:S02]  /*3eb0*/  F2FP.BF16.F32.PACK_AB R74, R75, R74 ;  /* 0x0000004a4b4a723e */ /* 0x000fe400000010ff */
[----:B------:R-:W-:Y:S01]  /*3ec0*/  F2FP.BF16.F32.PACK_AB R75, R81, R76 ;  /* 0x0000004c514b723e */ /* 0x000fe200000010ff */
[----:B------:R-:W-:Y:S01]  /*3ed0*/  FFMA.FTZ R76, R109, R86, R28 ;  /* 0x000000566d4c7223 */ /* 0x000fe2000001001c */
[----:B------:R-:W-:Y:S01]  /*3ee0*/  F2FP.BF16.F32.PACK_AB R79, R88, R79 ;  /* 0x0000004f584f723e */ /* 0x000fe200000010ff */
[----:B------:R-:W-:Y:S01]  /*3ef0*/  FFMA.FTZ R88, R177, R83, R140 ;  /* 0x00000053b1587223 */ /* 0x000fe2000001008c */
[----:B------:R-:W-:Y:S01]  /*3f00*/  F2FP.BF16.F32.PACK_AB R78, R77, R78 ;  /* 0x0000004e4d4e723e */ /* 0x000fe200000010ff */
[----:B------:R-:W-:Y:S01]  /*3f10*/  FFMA.FTZ R77, R106, R85, R27 ;  /* 0x000000556a4d7223 */ /* 0x000fe2000001001b */
[----:B------:R-:W-:Y:S02]  /*3f20*/  IADD3 R84, P2, R98, UR16, RZ ;  /* 0x0000001062547c10 */ /* 0x000fe4000ff5e0ff */
[----:B------:R-:W-:-:S02]  /*3f30*/  SHF.R.U32.HI R185, RZ, 0x1c, R185 ;  /* 0x0000001cffb97819 */ /* 0x000fc400000116b9 */
[C---:B------:R-:W-:Y:S02]  /*3f40*/  IADD3 R82, P4, R80.reuse, UR14, RZ ;  /* 0x0000000e50527c10 */ /* 0x040fe4000ff9e0ff */
[----:B------:R-:W-:Y:S02]  /*3f50*/  IADD3 R80, P5, R80, UR16, RZ ;  /* 0x0000001050507c10 */ /* 0x000fe4000ffbe0ff */
[----:B------:R-:W-:Y:S02]  /*3f60*/  F2FP.BF16.F32.PACK_AB R57, R91, R92 ;  /* 0x0000005c5b39723e */ /* 0x000fe400000010ff */
        /* <DEDUP_REMOVED lines=9> */
[----:B------:R-:W-:-:S03]  /*4000*/  ISETP.GE.AND P2, PT, R183, UR19, PT ;  /* 0x00000013b7007c0c */ /* 0x000fc6000bf46270 */
[----:B------:R0:W-:Y:S10]  /*4010*/  STG.E.128 desc[UR4][R80.64], R76 ;  /* 0x0000004c50007986 */ /* 0x0001f4000c101d04 */
[----:B------:R-:W-:Y:S05]  /*4020*/  @!P2 BRA `(.L_x_8513) ;  /* 0xffffffd00030a947 */ /* 0x000fea000383ffff */
[----:B------:R-:W-:Y:S05]  /*4030*/  EXIT ;  /* 0x000000000000794d */ /* 0x000fea0003800000 */
.L_x_8512:
[----:B------:R-:W-:Y:S01]  /*4040*/  HFMA2.MMA R194, -RZ, RZ, 0, 5.9604644775390625e-08 ;  /* 0x00000001ffc27435 */ /* 0x000fe200000001ff */
[----:B------:R-:W-:Y:S02]  /*4050*/  MOV R195, R182 ;  /* 0x000000b600c37202 */ /* 0x000fe40000000f00 */
[----:B------:R-:W-:Y:S02]  /*4060*/  MOV R197, 0x1f ;  /* 0x0000001f00c57802 */ /* 0x000fe40000000f00 */
[----:B------:R-:W-:-:S07]  /*4070*/  MOV R190, 0xffffffff ;  /* 0xffffffff00be7802 */ /* 0x000fce0000000f00 */
[----:B-----5:R-:W-:Y:S05]  /*4080*/  WARPSYNC.COLLECTIVE R190, `(.L_x_8514) ;  /* 0x00000000be087348 */ /* 0x020fea0003c00000 */
[----:B------:R0:W1:Y:S02]  /*4090*/  SHFL.BFLY P2, R192, R195, R194, R197 ;  /* 0x0c0000c2c3c07389 */ /* 0x00006400000400c5 */
[----:B01---5:R-:W-:Y:S01]  /*40a0*/  ENDCOLLECTIVE ;  /* 0x000000000000791b */ /* 0x023fe20003800000 */
.L_x_8514:
[----:B------:R-:W-:Y:S01]  /*40b0*/  HFMA2.MMA R194, -RZ, RZ, 0, 1.1920928955078125e-07 ;  /* 0x00000002ffc27435 */ /* 0x000fe200000001ff */
[----:B------:R-:W-:-:S05]  /*40c0*/  MOV R147, R192 ;  /* 0x000000c000937202 */ /* 0x000fca0000000f00 */
[----:B------:R-:W-:-:S05]  /*40d0*/  FADD.FTZ R149, R182, R147 ;  /* 0x00000093b6957221 */ /* 0x000fca0000010000 */
[----:B------:R-:W-:-:S07]  /*40e0*/  MOV R195, R149 ;  /* 0x0000009500c37202 */ /* 0x000fce0000000f00 */
[----:B------:R-:W-:Y:S05]  /*40f0*/  WARPSYNC.COLLECTIVE R190, `(.L_x_8515) ;  /* 0x00000000be087348 */ /* 0x000fea0003c00000 */
[----:B------:R0:W1:Y:S02]  /*4100*/  SHFL.BFLY P2, R192, R195, R194, R197 ;  /* 0x0c0000c2c3c07389 */ /* 0x00006400000400c5 */
[----:B01----:R-:W-:Y:S01]  /*4110*/  ENDCOLLECTIVE ;  /* 0x000000000000791b */ /* 0x003fe20003800000 */
.L_x_8515:
[----:B------:R-:W-:Y:S01]  /*4120*/  HFMA2.MMA R194, -RZ, RZ, 0, 2.384185791015625e-07 ;  /* 0x00000004ffc27435 */ /* 0x000fe200000001ff */
[----:B------:R-:W-:-:S05]  /*4130*/  MOV R146, R192 ;  /* 0x000000c000927202 */ /* 0x000fca0000000f00 */
[----:B------:R-:W-:-:S05]  /*4140*/  FADD.FTZ R184, R149, R146 ;  /* 0x0000009295b87221 */ /* 0x000fca0000010000 */
[----:B------:R-:W-:-:S07]  /*4150*/  MOV R195, R184 ;  /* 0x000000b800c37202 */ /* 0x000fce0000000f00 */
[----:B------:R-:W-:Y:S05]  /*4160*/  WARPSYNC.COLLECTIVE R190, `(.L_x_8516) ;  /* 0x00000000be087348 */ /* 0x000fea0003c00000 */
[----:B------:R0:W1:Y:S02]  /*4170*/  SHFL.BFLY P2, R192, R195, R194, R197 ;  /* 0x0c0000c2c3c07389 */ /* 0x00006400000400c5 */
[----:B01----:R-:W-:Y:S01]  /*4180*/  ENDCOLLECTIVE ;  /* 0x000000000000791b */ /* 0x003fe20003800000 */
.L_x_8516:
[----:B------:R-:W-:Y:S01]  /*4190*/  HFMA2.MMA R194, -RZ, RZ, 0, 4.76837158203125e-07 ;  /* 0x00000008ffc27435 */ /* 0x000fe200000001ff */
[----:B------:R-:W-:-:S04]  /*41a0*/  IMAD.MOV.U32 R147, RZ, RZ, R192 ;  /* 0x000000ffff937224 */ /* 0x000fc800078e00c0 */
[----:B------:R-:W-:-:S05]  /*41b0*/  FADD.FTZ R186, R184, R147 ;  /* 0x00000093b8ba7221 */ /* 0x000fca0000010000 */
[----:B------:R-:W-:-:S07]  /*41c0*/  MOV R195, R186 ;  /* 0x000000ba00c37202 */ /* 0x000fce0000000f00 */
[----:B------:R-:W-:Y:S05]  /*41d0*/  WARPSYNC.COLLECTIVE R190, `(.L_x_8517) ;  /* 0x00000000be087348 */ /* 0x000fea0003c00000 */
[----:B------:R0:W1:Y:S02]  /*41e0*/  SHFL.BFLY P2, R192, R195, R194, R197 ;  /* 0x0c0000c2c3c07389 */ /* 0x00006400000400c5 */
[----:B01----:R-:W-:Y:S01]  /*41f0*/  ENDCOLLECTIVE ;  /* 0x000000000000791b */ /* 0x003fe20003800000 */
.L_x_8517:
[----:B------:R-:W-:Y:S01]  /*4200*/  HFMA2.MMA R194, -RZ, RZ, 0, 9.5367431640625e-07 ;  /* 0x00000010ffc27435 */ /* 0x000fe200000001ff */
[----:B------:R-:W-:-:S05]  /*4210*/  MOV R147, R192 ;  /* 0x000000c000937202 */ /* 0x000fca0000000f00 */
[----:B------:R-:W-:-:S05]  /*4220*/  FADD.FTZ R188, R186, R147 ;  /* 0x00000093babc7221 */ /* 0x000fca0000010000 */
[----:B------:R-:W-:-:S07]  /*4230*/  MOV R195, R188 ;  /* 0x000000bc00c37202 */ /* 0x000fce0000000f00 */
[----:B------:R-:W-:Y:S05]  /*4240*/  WARPSYNC.COLLECTIVE R190, `(.L_x_8518) ;  /* 0x00000000be087348 */ /* 0x000fea0003c00000 */
[----:B------:R0:W1:Y:S02]  /*4250*/  SHFL.BFLY P2, R192, R195, R194, R197 ;  /* 0x0c0000c2c3c07389 */ /* 0x00006400000400c5 */
[----:B01----:R-:W-:Y:S01]  /*4260*/  ENDCOLLECTIVE ;  /* 0x000000000000791b */ /* 0x003fe20003800000 */
.L_x_8518:
        /* <DEDUP_REMOVED lines=72> */
.L_x_8519:
[----:B------:R-:W-:Y:S01]  /*46f0*/  IMAD.MOV.U32 R194, RZ, RZ, 0x2 ;  /* 0x00000002ffc27424 */ /* 0x000fe200078e00ff */
[----:B------:R-:W-:-:S05]  /*4700*/  MOV R182, R192 ;  /* 0x000000c000b67202 */ /* 0x000fca0000000f00 */
[----:B------:R-:W-:-:S05]  /*4710*/  FADD.FTZ R182, R147, R182 ;  /* 0x000000b693b67221 */ /* 0x000fca0000010000 */
[----:B------:R-:W-:-:S07]  /*4720*/  MOV R195, R182 ;  /* 0x000000b600c37202 */ /* 0x000fce0000000f00 */
[----:B------:R-:W-:Y:S05]  /*4730*/  WARPSYNC.COLLECTIVE R190, `(.L_x_8520) ;  /* 0x00000000be087348 */ /* 0x000fea0003c00000 */
[----:B------:R0:W1:Y:S02]  /*4740*/  SHFL.BFLY P2, R192, R195, R194, R197 ;  /* 0x0c0000c2c3c07389 */ /* 0x00006400000400c5 */
[----:B01----:R-:W-:Y:S01]  /*4750*/  ENDCOLLECTIVE ;  /* 0x000000000000791b */ /* 0x003fe20003800000 */
.L_x_8520:
[----:B------:R-:W-:Y:S01]  /*4760*/  HFMA2.MMA R194, -RZ, RZ, 0, 2.384185791015625e-07 ;  /* 0x00000004ffc27435 */ /* 0x000fe200000001ff */
[----:B------:R-:W-:-:S05]  /*4770*/  MOV R149, R192 ;  /* 0x000000c000957202 */ /* 0x000fca0000000f00 */
[----:B------:R-:W-:-:S05]  /*4780*/  FADD.FTZ R149, R182, R149 ;  /* 0x00000095b6957221 */ /* 0x000fca0000010000 */
[----:B------:R-:W-:-:S07]  /*4790*/  MOV R195, R149 ;  /* 0x0000009500c37202 */ /* 0x000fce0000000f00 */
[----:B------:R-:W-:Y:S05]  /*47a0*/  WARPSYNC.COLLECTIVE R190, `(.L_x_8521) ;  /* 0x00000000be087348 */ /* 0x000fea0003c00000 */
[----:B------:R0:W1:Y:S02]  /*47b0*/  SHFL.BFLY P2, R192, R195, R194, R197 ;  /* 0x0c0000c2c3c07389 */ /* 0x00006400000400c5 */
[----:B01----:R-:W-:Y:S01]  /*47c0*/  ENDCOLLECTIVE ;  /* 0x000000000000791b */ /* 0x003fe20003800000 */
.L_x_8521:
[----:B------:R-:W-:Y:S01]  /*47d0*/  HFMA2.MMA R194, -RZ, RZ, 0, 4.76837158203125e-07 ;  /* 0x00000008ffc27435 */ /* 0x000fe200000001ff */
[----:B------:R-:W-:-:S05]  /*47e0*/  MOV R184, R192 ;  /* 0x000000c000b87202 */ /* 0x000fca0000000f00 */
[----:B------:R-:W-:-:S05]  /*47f0*/  FADD.FTZ R184, R149, R184 ;  /* 0x000000b895b87221 */ /* 0x000fca0000010000 */
[----:B------:R-:W-:-:S07]  /*4800*/  MOV R195, R184 ;  /* 0x000000b800c37202 */ /* 0x000fce0000000f00 */
[----:B------:R-:W-:Y:S05]  /*4810*/  WARPSYNC.COLLECTIVE R190, `(.L_x_8522) ;  /* 0x00000000be087348 */ /* 0x000fea0003c00000 */
[----:B------:R0:W1:Y:S02]  /*4820*/  SHFL.BFLY P2, R192, R195, R194, R197 ;  /* 0x0c0000c2c3c07389 */ /* 0x00006400000400c5 */
[----:B01----:R-:W-:Y:S01]  /*4830*/  ENDCOLLECTIVE ;  /* 0x000000000000791b */ /* 0x003fe20003800000 */
.L_x_8522:
[----:B------:R-:W-:Y:S01]  /*4840*/  HFMA2.MMA R194, -RZ, RZ, 0, 9.5367431640625e-07 ;  /* 0x00000010ffc27435 */ /* 0x000fe200000001ff */
[----:B------:R-:W-:-:S05]  /*4850*/  MOV R193, R192 ;  /* 0x000000c000c17202 */ /* 0x000fca0000000f00 */
[----:B------:R-:W-:-:S05]  /*4860*/  FADD.FTZ R193, R184, R193 ;  /* 0x000000c1b8c17221 */ /* 0x000fca0000010000 */
[----:B------:R-:W-:-:S07]  /*4870*/  MOV R195, R193 ;  /* 0x000000c100c37202 */ /* 0x000fce0000000f00 */
[----:B------:R-:W-:Y:S05]  /*4880*/  WARPSYNC.COLLECTIVE R190, `(.L_x_8523) ;  /* 0x00000000be087348 */ /* 0x000fea0003c00000 */
[----:B------:R0:W1:Y:S02]  /*4890*/  SHFL.BFLY P2, R192, R195, R194, R197 ;  /* 0x0c0000c2c3c07389 */ /* 0x00006400000400c5 */
[----:B01----:R-:W-:Y:S01]  /*48a0*/  ENDCOLLECTIVE ;  /* 0x000000000000791b */ /* 0x003fe20003800000 */
.L_x_8523:
[----:B------:R-:W-:Y:S01]  /*48b0*/  MOV R186, R192 ;  /* 0x000000c000ba7202 */ /* 0x000fe20000000f00 */
[----:B------:R-:W-:Y:S06]  /*48c0*/  BRA `(.L_x_8524) ;  /* 0xffffffe400747947 */ /* 0x000fec000383ffff */
.L_x_8525:
        /* <DEDUP_REMOVED lines=11> */
.L_x_27045:


//--------------------- .text._ZN10layer_norm31ln_parallel_residual_fwd_kernelINS_13Kernel_traitsI13__nv_bfloat16S2_fS2_fjLj8192ELj1ELj1ELj8ELj16ENS_18Kernel_traits_baseILj8192ES2_S2_fS2_fjLj256EEEEELb0ELb1ELb0EEEvNS_9FwdParamsE --------------------------
	.section	.text._ZN10layer_norm31ln_parallel_residual_fwd_kernelINS_13Kernel_traitsI13__nv_bfloat16S2_fS2_fjLj8192ELj1ELj1ELj8ELj16ENS_18Kernel_traits_baseILj8192ES2_S2_fS2_fjLj256EEEEELb0ELb1ELb0EEEvNS_9FwdParamsE,"ax",@progbits
	.align	128
        .global         _ZN10layer_norm31ln_parallel_residual_fwd_kernelINS_13Kernel_traitsI13__nv_bfloat16S2_fS2_fjLj8192ELj1ELj1ELj8ELj16ENS_18Kernel_traits_baseILj8192ES2_S2_fS2_fjLj256EEEEELb0ELb1ELb0EEEvNS_9FwdParamsE
        .type           _ZN10layer_norm31ln_parallel_residual_fwd_kernelINS_13Kernel_traitsI13__nv_bfloat16S2_fS2_fjLj8192ELj1ELj1ELj8ELj16ENS_18Kernel_traits_baseILj8192ES2_S2_fS2_fjLj256EEEEELb0ELb1ELb0EEEvNS_9FwdParamsE,@function
        .size           _ZN10layer_norm31ln_parallel_residual_fwd_kernelINS_13Kernel_traitsI13__nv_bfloat16S2_fS2_fjLj8192ELj1ELj1ELj8ELj16ENS_18Kernel_traits_baseILj8192ES2_S2_fS2_fjLj256EEEEELb0ELb1ELb0EEEvNS_9FwdParamsE,(.L_x_27046 - _ZN10layer_norm31ln_parallel_residual_fwd_kernelINS_13Kernel_traitsI13__nv_bfloat16S2_fS2_fjLj8192ELj1ELj1ELj8ELj16ENS_18Kernel_traits_baseILj8192ES2_S2_fS2_fjLj256EEEEELb0ELb1ELb0EEEvNS_9FwdParamsE)
        .other          _ZN10layer_norm31ln_parallel_residual_fwd_kernelINS_13Kernel_traitsI13__nv_bfloat16S2_fS2_fjLj8192ELj1ELj1ELj8ELj16ENS_18Kernel_traits_baseILj8192ES2_S2_fS2_fjLj256EEEEELb0ELb1ELb0EEEvNS_9FwdParamsE,@"STO_CUDA_ENTRY STV_DEFAULT"
_ZN10layer_norm31ln_parallel_residual_fwd_kernelINS_13Kernel_traitsI13__nv_bfloat16S2_fS2_fjLj8192ELj1ELj1ELj8ELj16ENS_18Kernel_traits_baseILj8192ES2_S2_fS2_fjLj256EEEEELb0ELb1ELb0EEEvNS_9FwdParamsE:
.text._ZN10layer_norm31ln_parallel_residual_fwd_kernelINS_13Kernel_traitsI13__nv_bfloat16S2_fS2_fjLj8192ELj1ELj1ELj8ELj16ENS_18Kernel_traits_baseILj8192ES2_S2_fS2_fjLj256EEEEELb0ELb1ELb0EEEvNS_9FwdParamsE:
[----:B------:R-:W-:Y:S01]  /*0000*/  LDC R1, c[0x0][0x28] ;  /* 0x00000a00ff017b82 */ /* 0x000fe20000000800 */
[----:B------:R-:W0:Y:S07]  /*0010*/  S2R R0, SR_TID.X ;  /* 0x0000000000007919 */ /* 0x000e2e0000002100 */
[----:B------:R-:W1:Y:S01]  /*0020*/  LDC R5, c[0x0][0x218] ;  /* 0x00008600ff057b82 */ /* 0x000e620000000800 */
[----:B------:R-:W-:Y:S01]  /*0030*/  ULDC.64 UR4, c[0x0][0x208] ;  /* 0x0000820000047ab9 */ /* 0x000fe20000000a00 */
[----:B------:R-:W-:Y:S01]  /*0040*/  BSSY B0, `(.L_x_8526) ;  /* 0x000001e000007945 */ /* 0x000fe20003800000 */
[----:B-1----:R-:W-:-:S04]  /*0050*/  SHF.R.S32.HI R2, RZ, 0x1f, R5 ;  /* 0x0000001fff027819 */ /* 0x002fc80000011405 */
[----:B------:R-:W-:Y:S02]  /*0060*/  LEA.HI R36, R2, R5, RZ, 0x3 ;  /* 0x0000000502247211 */ /* 0x000fe400078f18ff */
[----:B0-----:R-:W-:-:S04]  /*0070*/  LOP3.LUT R3, R0, 0xff, RZ, 0xc, !PT ;  /* 0x000000ff00037812 */ /* 0x001fc800078e0cff */
[----:B------:R-:W-:Y:S02]  /*0080*/  LEA.HI.SX32 R2, R36, R3, 0x1d ;  /* 0x0000000324027211 */ /* 0x000fe400078feaff */
[----:B------:R-:W-:Y:S02]  /*0090*/  LOP3.LUT R3, R0, 0xff, RZ, 0xc0, !PT ;  /* 0x000000ff00037812 */ /* 0x000fe400078ec0ff */
[C---:B------:R-:W-:Y:S02]  /*00a0*/  LOP3.LUT P0, RZ, R2.reuse, 0xffffff00, RZ, 0xc0, !PT ;  /* 0xffffff0002ff7812 */ /* 0x040fe4000780c0ff */
[C---:B------:R-:W-:Y:S02]  /*00b0*/  ISETP.GE.U32.AND P5, PT, R2.reuse, 0x200, PT ;  /* 0x000002000200780c */ /* 0x040fe40003fa6070 */
[----:B------:R-:W-:Y:S02]  /*00c0*/  ISETP.GE.U32.AND P4, PT, R2, 0x300, PT ;  /* 0x000003000200780c */ /* 0x000fe40003f86070 */
[----:B------:R-:W-:-:S02]  /*00d0*/  P2R R4, PR, RZ, 0x20 ;  /* 0x00000020ff047803 */ /* 0x000fc40000000000 */
[----:B------:R-:W-:Y:S02]  /*00e0*/  ISETP.GE.U32.AND P1, PT, R2, 0x400, PT ;  /* 0x000004000200780c */ /* 0x000fe40003f26070 */
[----:B------:R-:W-:Y:S02]  /*00f0*/  P2R R4, PR, RZ, 0x10 ;  /* 0x00000010ff047803 */ /* 0x000fe40000000000 */
[----:B------:R-:W-:Y:S01]  /*0100*/  MOV R19, R3 ;  /* 0x0000000300137202 */ /* 0x000fe20000000f00 */
[----:B------:R-:W-:Y:S08]  /*0110*/  @!P0 BRA `(.L_x_8527) ;  /* 0x0000000000408947 */ /* 0x000ff00003800000 */
        /* <DEDUP_REMOVED lines=16> */
.L_x_8527:
[----:B------:R-:W-:Y:S05]  /*0220*/  BSYNC B0 ;  /* 0x0000000000007941 */ /* 0x000fea0003800000 */
.L_x_8526:
[----:B------:R-:W-:Y:S04]  /*0230*/  BSSY B0, `(.L_x_8528) ;  /* 0x0000012000007945 */ /* 0x000fe80003800000 */
[----:B------:R-:W-:Y:S05]  /*0240*/  @!P5 BRA `(.L_x_8529) ;  /* 0x000000000040d947 */ /* 0x000fea0003800000 */
        /* <DEDUP_REMOVED lines=9> */
[----:B------:R-:W-:Y:S02]  /*02e0*/  IADD3 R19, R19, 0x100, RZ ;  /* 0x0000010013137810 */ /* 0x000fe40007ffe0ff */
[----:B--2---:R-:W-:Y:S02]  /*02f0*/  PRMT R107, R8, 0x7632, R107 ;  /* 0x00007632086b7816 */ /* 0x004fe4000000006b */
[----:B------:R-:W-:Y:S02]  /*0300*/  PRMT R105, R9, 0x7632, R105 ;  /* 0x0000763209697816 */ /* 0x000fe40000000069 */
[----:B------:R-:W-:-:S02]  /*0310*/  PRMT R103, R10, 0x7632, R103 ;  /* 0x000076320a677816 */ /* 0x000fc40000000067 */
[----:B------:R-:W-:Y:S02]  /*0320*/  @!P2 CS2R R28, SRZ ;  /* 0x00000000001ca805 */ /* 0x000fe4000001ff00 */
[----:B------:R-:W-:Y:S02]  /*0330*/  PRMT R101, R11, 0x7632, R101 ;  /* 0x000076320b657816 */ /* 0x000fe40000000065 */
[----:B0-----:R-:W-:-:S07]  /*0340*/  @!P2 CS2R R30, SRZ ;  /* 0x00000000001ea805 */ /* 0x001fce000001ff00 */
.L_x_8529:
[----:B------:R-:W-:Y:S05]  /*0350*/  BSYNC B0 ;  /* 0x0000000000007941 */ /* 0x000fea0003800000 */
.L_x_8528:
        /* <DEDUP_REMOVED lines=18> */
.L_x_8531:
[----:B------:R-:W-:Y:S05]  /*0480*/  BSYNC B0 ;  /* 0x0000000000007941 */ /* 0x000fea0003800000 */
.L_x_8530:
        /* <DEDUP_REMOVED lines=13> */
.L_x_8533:
[----:B------:R-:W-:Y:S05]  /*0560*/  BSYNC B0 ;  /* 0x0000000000007941 */ /* 0x000fea0003800000 */
.L_x_8532:
[----:B------:R-:W0:Y:S02]  /*0570*/  S2UR UR6, SR_CTAID.X ;  /* 0x00000000000679c3 */ /* 0x000e240000002500 */
[----:B0-----:R-:W-:Y:S01]  /*0580*/  LEA.HI R119, R0, UR6, RZ, 0x18 ;  /* 0x0000000600777c11 */ /* 0x001fe2000f8fc0ff */
[----:B------:R-:W-:-:S03]  /*0590*/  ULDC UR6, c[0x0][0x214] ;  /* 0x0000850000067ab9 */ /* 0x000fc60000000800 */
[----:B------:R-:W-:-:S13]  /*05a0*/  ISETP.GE.AND P2, PT, R119, UR6, PT ;  /* 0x0000000677007c0c */ /* 0x000fda000bf46270 */
[----:B------:R-:W-:Y:S05]  /*05b0*/  @P2 EXIT ;  /* 0x000000000000294d */ /* 0x000fea0003800000 */
[----:B------:R-:W-:Y:S01]  /*05c0*/  SHF.R.S32.HI R36, RZ, 0x3, R36 ;  /* 0x00000003ff247819 */ /* 0x000fe20000011424 */
[----:B------:R-:W-:Y:S01]  /*05d0*/  HFMA2.MMA R64, -RZ, RZ, 0, 5.9604644775390625e-08 ;  /* 0x00000001ff407435 */ /* 0x000fe200000001ff */
[C---:B-----5:R-:W-:Y:S01]  /*05e0*/  PRMT R98, R24.reuse, 0x7632, R98 ;  /* 0x0000763218627816 */ /* 0x060fe20000000062 */
[----:B------:R-:W-:Y:S01]  /*05f0*/  ULDC.U8 UR6, c[0x0][0x2a0] ;  /* 0x0000a80000067ab9 */ /* 0x000fe20000000000 */
[----:B------:R-:W-:Y:S01]  /*0600*/  SHF.L.U32 R73, R24, 0x10, RZ ;  /* 0x0000001018497819 */ /* 0x000fe200000006ff */
[----:B------:R-:W-:Y:S01]  /*0610*/  UISETP.NE.AND UP0, UPT, UR6, URZ, UPT ;  /* 0x0000003f0600728c */ /* 0x000fe2000bf05270 */
[C---:B------:R-:W-:Y:S01]  /*0620*/  PRMT R96, R25.reuse, 0x7632, R96 ;  /* 0x0000763219607816 */ /* 0x040fe20000000060 */
[----:B------:R-:W-:Y:S01]  /*0630*/  ULDC UR13, c[0x0][0x218] ;  /* 0x00008600000d7ab9 */ /* 0x000fe20000000800 */
[----:B------:R-:W-:Y:S01]  /*0640*/  SHF.L.U32 R72, R25, 0x10, RZ ;  /* 0x0000001019487819 */ /* 0x000fe200000006ff */
[----:B------:R-:W-:Y:S01]  /*0650*/  ULDC UR12, c[0x0][0x290] ;  /* 0x0000a400000c7ab9 */ /* 0x000fe20000000800 */
[----:B------:R-:W-:Y:S01]  /*0660*/  LOP3.LUT R25, R0, 0xe0, RZ, 0xc0, !PT ;  /* 0x000000e000197812 */ /* 0x000fe200078ec0ff */
[----:B------:R-:W-:Y:S01]  /*0670*/  ULDC.64 UR8, c[0x0][0x228] ;  /* 0x00008a0000087ab9 */ /* 0x000fe20000000a00 */
[----:B------:R-:W-:Y:S01]  /*0680*/  LOP3.LUT R24, R36, 0xff, RZ, 0xc0, !PT ;  /* 0x000000ff24187812 */ /* 0x000fe200078ec0ff */
[----:B------:R-:W-:Y:S01]  /*0690*/  ULDC.64 UR10, c[0x0][0x230] ;  /* 0x00008c00000a7ab9 */ /* 0x000fe20000000a00 */
[----:B------:R-:W-:Y:S01]  /*06a0*/  SHF.R.U32.HI R36, RZ, 0x3, R36 ;  /* 0x00000003ff247819 */ /* 0x000fe20000011624 */
[----:B------:R-:W-:Y:S01]  /*06b0*/  ULDC.64 UR6, c[0x0][0x238] ;  /* 0x00008e0000067ab9 */ /* 0x000fe20000000a00 */
[----:B------:R-:W-:Y:S01]  /*06c0*/  VIADDMNMX R25, R24, -R25, RZ, !PT ;  /* 0x8000001918197246 */ /* 0x000fe200078001ff */
[----:B------:R-:W-:Y:S01]  /*06d0*/  ULDC.64 UR14, c[0x0][0x210] ;  /* 0x00008400000e7ab9 */ /* 0x000fe20000000a00 */
[----:B------:R-:W-:-:S02]  /*06e0*/  LOP3.LUT R36, R36, 0x1fffffe0, RZ, 0xc0, !PT ;  /* 0x1fffffe024247812 */ /* 0x000fc400078ec0ff */
[----:B------:R-:W-:Y:S02]  /*06f0*/  VIMNMX R25, R25, 0x20, PT ;  /* 0x0000002019197848 */ /* 0x000fe40003fe0100 */
[C---:B------:R-:W-:Y:S02]  /*0700*/  PRMT R94, R26.reuse, 0x7632, R94 ;  /* 0x000076321a5e7816 */ /* 0x040fe4000000005e */
[----:B------:R-:W-:Y:S02]  /*0710*/  IADD3 R25, R25, R36, RZ ;  /* 0x0000002419197210 */ /* 0x000fe40007ffe0ff */
[----:B------:R-:W-:Y:S02]  /*0720*/  SHF.L.U32 R75, R26, 0x10, RZ ;  /* 0x000000101a4b7819 */ /* 0x000fe400000006ff */
[----:B------:R-:W-:Y:S02]  /*0730*/  SHF.L.U32 R26, R0, 0x5, RZ ;  /* 0x00000005001a7819 */ /* 0x000fe400000006ff */
[----:B------:R-:W-:-:S02]  /*0740*/  SHF.L.U32 R25, R25, 0x3, RZ ;  /* 0x0000000319197819 */ /* 0x000fc400000006ff */
[C---:B------:R-:W-:Y:S02]  /*0750*/  PRMT R85, R27.reuse, 0x7632, R85 ;  /* 0x000076321b557816 */ /* 0x040fe40000000055 */
[----:B------:R-:W-:Y:S02]  /*0760*/  SHF.L.U32 R74, R27, 0x10, RZ ;  /* 0x000000101b4a7819 */ /* 0x000fe400000006ff */
[----:B------:R-:W-:Y:S02]  /*0770*/  LOP3.LUT R27, R26, 0x3e0, RZ, 0xc0, !PT ;  /* 0x000003e01a1b7812 */ /* 0x000fe400078ec0ff */
[----:B------:R-:W-:Y:S02]  /*0780*/  I2FP.F32.U32 R25, R25 ;  /* 0x0000001900197245 */ /* 0x000fe40000201000 */
[----:B------:R-:W-:Y:S02]  /*0790*/  VIADDMNMX R27, R24, -R27, RZ, !PT ;  /* 0x8000001b181b7246 */ /* 0x000fe400078001ff */
[----:B------:R0:W1:Y:S01]  /*07a0*/  MUFU.RCP R118, R25 ;  /* 0x0000001900767308 */ /* 0x0000620000001000 */
[----:B------:R-:W-:-:S02]  /*07b0*/  PRMT R114, R32, 0x7632, R114 ;  /* 0x0000763220727816 */ /* 0x000fc40000000072 */
[----:B------:R-:W-:Y:S02]  /*07c0*/  VIMNMX R27, R27, 0x20, PT ;  /* 0x000000201b1b7848 */ /* 0x000fe40003fe0100 */
        /* <DEDUP_REMOVED lines=15> */
[----:B------:R-:W-:Y:S02]  /*08c0*/  IADD3 R27, R36, R27, RZ ;  /* 0x0000001b241b7210 */ /* 0x000fe40007ffe0ff */
        /* <DEDUP_REMOVED lines=60> */
[----:B01----:R-:W-:-:S07]  /*0c90*/  SHF.L.U32 R117, R27, 0x3, RZ ;  /* 0x000000031b757819 */ /* 0x003fce00000006ff */
.L_x_8615:
[----:B------:R-:W-:Y:S01]  /*0ca0*/  IMAD R65, R119, UR13, RZ ;  /* 0x0000000d77417c24 */ /* 0x000fe2000f8e02ff */
[----:B------:R-:W-:Y:S04]  /*0cb0*/  BSSY B0, `(.L_x_8534) ;  /* 0x0000063000007945 */ /* 0x000fe80003800000 */
[----:B------:R-:W-:-:S04]  /*0cc0*/  SHF.R.S32.HI R66, RZ, 0x1f, R65 ;  /* 0x0000001fff427819 */ /* 0x000fc80000011441 */
[----:B------:R-:W-:-:S04]  /*0cd0*/  LEA.HI R66, R66, R65, RZ, 0x3 ;  /* 0x0000004142427211 */ /* 0x000fc800078f18ff */
[----:B------:R-:W-:-:S04]  /*0ce0*/  LEA.HI.SX32 R116, R66, R3, 0x1d ;  /* 0x0000000342747211 */ /* 0x000fc800078feaff */
[----:B------:R-:W-:Y:S01]  /*0cf0*/  MOV R65, R116 ;  /* 0x0000007400417202 */ /* 0x000fe20000000f00 */
[----:B-----5:R-:W-:Y:S06]  /*0d00*/  @!P0 BRA `(.L_x_8535) ;  /* 0x0000000400748947 */ /* 0x020fec0003800000 */
[----:B------:R-:W0:Y:S01]  /*0d10*/  LDC.64 R36, c[0x0][0x220] ;  /* 0x00008800ff247b82 */ /* 0x000e220000000a00 */
[----:B------:R-:W-:Y:S02]  /*0d20*/  ISETP.NE.U32.AND P3, PT, RZ, UR8, PT ;  /* 0x00000008ff007c0c */ /* 0x000fe4000bf65070 */
[----:B------:R-:W-:Y:S02]  /*0d30*/  ISETP.NE.U32.AND P2, PT, RZ, UR10, PT ;  /* 0x0000000aff007c0c */ /* 0x000fe4000bf45070 */
[----:B------:R-:W-:Y:S02]  /*0d40*/  ISETP.NE.AND.EX P3, PT, RZ, UR9, PT, P3 ;  /* 0x00000009ff007c0c */ /* 0x000fe4000bf65330 */
[----:B------:R-:W-:-:S11]  /*0d50*/  ISETP.NE.AND.EX P2, PT, RZ, UR11, PT, P2 ;  /* 0x0000000bff007c0c */ /* 0x000fd6000bf45320 */
[----:B------:R-:W-:-:S04]  /*0d60*/  @P3 LEA R66, P4, R116, UR8, 0x4 ;  /* 0x0000000874423c11 */ /* 0x000fc8000f8820ff */
[C---:B------:R-:W-:Y:S01]  /*0d70*/  @P3 LEA.HI.X R67, R116.reuse, UR9, RZ, 0x4, P4 ;  /* 0x0000000974433c11 */ /* 0x040fe2000a0f24ff */
[C---:B0-----:R-:W-:Y:S01]  /*0d80*/  IMAD.WIDE.U32 R36, R116.reuse, 0x10, R36 ;  /* 0x0000001074247825 */ /* 0x041fe200078e0024 */
[----:B------:R-:W-:-:S03]  /*0d90*/  @P2 LEA R34, P4, R116, UR10, 0x5 ;  /* 0x0000000a74222c11 */ /* 0x000fc6000f8828ff */
[----:B------:R0:W5:Y:S01]  /*0da0*/  @P3 LDG.E.128 R20, desc[UR4][R66.64] ;  /* 0x0000000442143981 */ /* 0x000162000c1e1d00 */
[----:B------:R-:W-:-:S03]  /*0db0*/  @P2 LEA.HI.X R35, R116, UR11, RZ, 0x5, P4 ;  /* 0x0000000b74232c11 */ /* 0x000fc6000a0f2cff */
        /* <DEDUP_REMOVED lines=11> */
.L_x_8536:
[----:B-----5:R-:W-:-:S05]  /*0e70*/  SHF.L.U32 R35, R20, 0x10, RZ ;  /* 0x0000001014237819 */ /* 0x020fca00000006ff */
[----:B------:R-:W-:-:S04]  /*0e80*/  FADD.FTZ R32, R35, R32 ;  /* 0x0000002023207221 */ /* 0x000fc80000010000 */
[----:B------:R-:W-:-:S07]  /*0e90*/  @P2 FADD.FTZ R32, R24, R32 ;  /* 0x0000002018202221 */ /* 0x000fce0000010000 */
.L_x_8537:
[----:B------:R-:W-:Y:S01]  /*0ea0*/  SHF.L.U32 R33, R33, 0x10, RZ ;  /* 0x0000001021217819 */ /* 0x000fe200000006ff */
[----:B------:R-:W-:Y:S06]  /*0eb0*/  @P3 BRA `(.L_x_8538) ;  /* 0x00000000000c3947 */ /* 0x000fec0003800000 */
[----:B------:R-:W-:Y:S05]  /*0ec0*/  @!P2 BRA `(.L_x_8539) ;  /* 0x000000000018a947 */ /* 0x000fea0003800000 */
[----:B-----5:R-:W-:Y:S01]  /*0ed0*/  FADD.FTZ R33, R25, R33 ;  /* 0x0000002119217221 */ /* 0x020fe20000010000 */
[----:B------:R-:W-:Y:S06]  /*0ee0*/  BRA `(.L_x_8539) ;  /* 0x0000000000107947 */ /* 0x000fec0003800000 */
.L_x_8538:
[----:B-----5:R-:W-:-:S04]  /*0ef0*/  PRMT R34, R20, 0x7632, R34 ;  /* 0x0000763214227816 */ /* 0x020fc80000000022 */
[----:B------:R-:W-:-:S05]  /*0f00*/  SHF.L.U32 R34, R34, 0x10, RZ ;  /* 0x0000001022227819 */ /* 0x000fca00000006ff */
[----:B------:R-:W-:-:S04]  /*0f10*/  FADD.FTZ R33, R34, R33 ;  /* 0x0000002122217221 */ /* 0x000fc80000010000 */
[----:B------:R-:W-:-:S07]  /*0f20*/  @P2 FADD.FTZ R33, R25, R33 ;  /* 0x0000002119212221 */ /* 0x000fce0000010000 */
.L_x_8539:
[C---:B------:R-:W-:Y:S02]  /*0f30*/  PRMT R35, R37.reuse, 0x7632, R35 ;  /* 0x0000763225237816 */ /* 0x040fe40000000023 */
[----:B------:R-:W-:Y:S01]  /*0f40*/  SHF.L.U32 R34, R37, 0x10, RZ ;  /* 0x0000001025227819 */ /* 0x000fe200000006ff */
[----:B------:R-:W-:Y:S06]  /*0f50*/  @P3 BRA `(.L_x_8540) ;  /* 0x00000000000c3947 */ /* 0x000fec0003800000 */
[----:B------:R-:W-:Y:S05]  /*0f60*/  @!P2 BRA `(.L_x_8541) ;  /* 0x000000000014a947 */ /* 0x000fea0003800000 */
[----:B-----5:R-:W-:Y:S01]  /*0f70*/  FADD.FTZ R34, R26, R34 ;  /* 0x000000221a227221 */ /* 0x020fe20000010000 */
[----:B------:R-:W-:Y:S06]  /*0f80*/  BRA `(.L_x_8541) ;  /* 0x00000000000c7947 */ /* 0x000fec0003800000 */
.L_x_8540:
[----:B-----5:R-:W-:-:S05]  /*0f90*/  SHF.L.U32 R37, R21, 0x10, RZ ;  /* 0x0000001015257819 */ /* 0x020fca00000006ff */
[----:B------:R-:W-:-:S04]  /*0fa0*/  FADD.FTZ R34, R37, R34 ;  /* 0x0000002225227221 */ /* 0x000fc80000010000 */
[----:B------:R-:W-:-:S07]  /*0fb0*/  @P2 FADD.FTZ R34, R26, R34 ;  /* 0x000000221a222221 */ /* 0x000fce0000010000 */
.L_x_8541:
[----:B------:R-:W-:Y:S01]  /*0fc0*/  SHF.L.U32 R35, R35, 0x10, RZ ;  /* 0x0000001023237819 */ /* 0x000fe200000006ff */
[----:B------:R-:W-:Y:S06]  /*0fd0*/  @P3 BRA `(.L_x_8542) ;  /* 0x00000000000c3947 */ /* 0x000fec0003800000 */
[----:B------:R-:W-:Y:S05]  /*0fe0*/  @!P2 BRA `(.L_x_8543) ;  /* 0x000000000018a947 */ /* 0x000fea0003800000 */
[----:B-----5:R-:W-:Y:S01]  /*0ff0*/  FADD.FTZ R35, R27, R35 ;  /* 0x000000231b237221 */ /* 0x020fe20000010000 */
[----:B------:R-:W-:Y:S06]  /*1000*/  BRA `(.L_x_8543) ;  /* 0x0000000000107947 */ /* 0x000fec0003800000 */
.L_x_8542:
[----:B-----5:R-:W-:-:S04]  /*1010*/  PRMT R36, R21, 0x7632, R36 ;  /* 0x0000763215247816 */ /* 0x020fc80000000024 */
[----:B------:R-:W-:-:S05]  /*1020*/  SHF.L.U32 R36, R36, 0x10, RZ ;  /* 0x0000001024247819 */ /* 0x000fca00000006ff */
[----:B------:R-:W-:-:S04]  /*1030*/  FADD.FTZ R35, R36, R35 ;  /* 0x0000002324237221 */ /* 0x000fc80000010000 */
[----:B------:R-:W-:-:S07]  /*1040*/  @P2 FADD.FTZ R35, R27, R35 ;  /* 0x000000231b232221 */ /* 0x000fce0000010000 */
.L_x_8543:
[C---:B------:R-:W-:Y:S02]  /*1050*/  PRMT R37, R38.reuse, 0x7632, R37 ;  /* 0x0000763226257816 */ /* 0x040fe40000000025 */
[----:B------:R-:W-:Y:S01]  /*1060*/  SHF.L.U32 R36, R38, 0x10, RZ ;  /* 0x0000001026247819 */ /* 0x000fe200000006ff */
[----:B------:R-:W-:Y:S06]  /*1070*/  @P3 BRA `(.L_x_8544) ;  /* 0x00000000000c3947 */ /* 0x000fec0003800000 */
[----:B------:R-:W-:Y:S05]  /*1080*/  @!P2 BRA `(.L_x_8545) ;  /* 0x000000000014a947 */ /* 0x000fea0003800000 */
[----:B-----5:R-:W-:Y:S01]  /*1090*/  FADD.FTZ R36, R28, R36 ;  /* 0x000000241c247221 */ /* 0x020fe20000010000 */
[----:B------:R-:W-:Y:S06]  /*10a0*/  BRA `(.L_x_8545) ;  /* 0x00000000000c7947 */ /* 0x000fec0003800000 */
.L_x_8544:
[----:B-----5:R-:W-:-:S05]  /*10b0*/  SHF.L.U32 R65, R22, 0x10, RZ ;  /* 0x0000001016417819 */ /* 0x020fca00000006ff */
[----:B------:R-:W-:-:S04]  /*10c0*/  FADD.FTZ R36, R65, R36 ;  /* 0x0000002441247221 */ /* 0x000fc80000010000 */
[----:B------:R-:W-:-:S07]  /*10d0*/  @P2 FADD.FTZ R36, R28, R36 ;  /* 0x000000241c242221 */ /* 0x000fce0000010000 */
.L_x_8545:
[----:B------:R-:W-:Y:S01]  /*10e0*/  SHF.L.U32 R37, R37, 0x10, RZ ;  /* 0x0000001025257819 */ /* 0x000fe200000006ff */
[----:B------:R-:W-:Y:S06]  /*10f0*/  @P3 BRA `(.L_x_8546) ;  /* 0x00000000000c3947 */ /* 0x000fec0003800000 */
[----:B------:R-:W-:Y:S05]  /*1100*/  @!P2 BRA `(.L_x_8547) ;  /* 0x000000000018a947 */ /* 0x000fea0003800000 */
[----:B-----5:R-:W-:Y:S01]  /*1110*/  FADD.FTZ R37, R29, R37 ;  /* 0x000000251d257221 */ /* 0x020fe20000010000 */
[----:B------:R-:W-:Y:S06]  /*1120*/  BRA `(.L_x_8547) ;  /* 0x0000000000107947 */ /* 0x000fec0003800000 */
.L_x_8546:
[----:B-----5:R-:W-:-:S04]  /*1130*/  PRMT R38, R22, 0x7632, R38 ;  /* 0x0000763216267816 */ /* 0x020fc80000000026 */
[----:B------:R-:W-:-:S05]  /*1140*/  SHF.L.U32 R38, R38, 0x10, RZ ;  /* 0x0000001026267819 */ /* 0x000fca00000006ff */
[----:B------:R-:W-:-:S04]  /*1150*/  FADD.FTZ R37, R38, R37 ;  /* 0x0000002526257221 */ /* 0x000fc80000010000 */
[----:B------:R-:W-:-:S07]  /*1160*/  @P2 FADD.FTZ R37, R29, R37 ;  /* 0x000000251d252221 */ /* 0x000fce0000010000 */
.L_x_8547:
[C---:B------:R-:W-:Y:S02]  /*1170*/  PRMT R65, R39.reuse, 0x7632, R65 ;  /* 0x0000763227417816 */ /* 0x040fe40000000041 */
[----:B------:R-:W-:Y:S01]  /*1180*/  SHF.L.U32 R38, R39, 0x10, RZ ;  /* 0x0000001027267819 */ /* 0x000fe200000006ff */
[----:B------:R-:W-:Y:S06]  /*1190*/  @P3 BRA `(.L_x_8548) ;  /* 0x00000000000c3947 */ /* 0x000fec0003800000 */
[----:B------:R-:W-:Y:S05]  /*11a0*/  @!P2 BRA `(.L_x_8549) ;  /* 0x000000000014a947 */ /* 0x000fea0003800000 */
[----:B-----5:R-:W-:Y:S01]  /*11b0*/  FADD.FTZ R38, R30, R38 ;  /* 0x000000261e267221 */ /* 0x020fe20000010000 */
[----:B------:R-:W-:Y:S06]  /*11c0*/  BRA `(.L_x_8549) ;  /* 0x00000000000c7947 */ /* 0x000fec0003800000 */
.L_x_8548:
[----:B-----5:R-:W-:-:S05]  /*11d0*/  SHF.L.U32 R39, R23, 0x10, RZ ;  /* 0x0000001017277819 */ /* 0x020fca00000006ff */
[----:B------:R-:W-:-:S04]  /*11e0*/  FADD.FTZ R38, R39, R38 ;  /* 0x0000002627267221 */ /* 0x000fc80000010000 */
[----:B------:R-:W-:-:S07]  /*11f0*/  @P2 FADD.FTZ R38, R30, R38 ;  /* 0x000000261e262221 */ /* 0x000fce0000010000 */
.L_x_8549:
[----:B------:R-:W-:Y:S01]  /*1200*/  SHF.L.U32 R39, R65, 0x10, RZ ;  /* 0x0000001041277819 */ /* 0x000fe200000006ff */
[----:B------:R-:W-:Y:S06]  /*1210*/  @P3 BRA `(.L_x_8550) ;  /* 0x00000000000c3947 */ /* 0x000fec0003800000 */
[----:B------:R-:W-:Y:S05]  /*1220*/  @!P2 BRA `(.L_x_8551) ;  /* 0x000000000018a947 */ /* 0x000fea0003800000 */
[----:B-----5:R-:W-:Y:S01]  /*1230*/  FADD.FTZ R39, R31, R39 ;  /* 0x000000271f277221 */ /* 0x020fe20000010000 */
[----:B------:R-:W-:Y:S06]  /*1240*/  BRA `(.L_x_8551) ;  /* 0x0000000000107947 */ /* 0x000fec0003800000 */
.L_x_8550:
[----:B-----5:R-:W-:-:S04]  /*1250*/  PRMT R65, R23, 0x7632, R65 ;  /* 0x0000763217417816 */ /* 0x020fc80000000041 */
[----:B------:R-:W-:-:S05]  /*1260*/  SHF.L.U32 R66, R65, 0x10, RZ ;  /* 0x0000001041427819 */ /* 0x000fca00000006ff */
[----:B------:R-:W-:-:S04]  /*1270*/  FADD.FTZ R39, R66, R39 ;  /* 0x0000002742277221 */ /* 0x000fc80000010000 */
[----:B------:R-:W-:-:S07]  /*1280*/  @P2 FADD.FTZ R39, R31, R39 ;  /* 0x000000271f272221 */ /* 0x000fce0000010000 */
.L_x_8551:
[C---:B------:R-:W-:Y:S02]  /*1290*/  LEA R66, P2, R116.reuse, UR6, 0x5 ;  /* 0x0000000674427c11 */ /* 0x040fe4000f8428ff */
[C---:B------:R-:W-:Y:S02]  /*12a0*/  IADD3 R65, R116.reuse, 0x100, RZ ;  /* 0x0000010074417810 */ /* 0x040fe40007ffe0ff */
[----:B------:R-:W-:-:S05]  /*12b0*/  LEA.HI.X R67, R116, UR7, RZ, 0x5, P2 ;  /* 0x0000000774437c11 */ /* 0x000fca00090f2cff */
[----:B------:R0:W-:Y:S04]  /*12c0*/  STG.E.128 desc[UR4][R66.64], R32 ;  /* 0x0000002042007986 */ /* 0x0001e8000c101d04 */
[----:B------:R0:W-:Y:S02]  /*12d0*/  STG.E.128 desc[UR4][R66.64+0x10], R36 ;  /* 0x0000102442007986 */ /* 0x0001e4000c101d04 */
.L_x_8535:
[----:B------:R-:W-:Y:S05]  /*12e0*/  BSYNC B0 ;  /* 0x0000000000007941 */ /* 0x000fea0003800000 */
.L_x_8534:
[----:B------:R-:W-:Y:S01]  /*12f0*/  ISETP.GE.U32.AND P2, PT, R2, 0x200, PT ;  /* 0x000002000200780c */ /* 0x000fe20003f46070 */
[----:B------:R-:W-:-:S12]  /*1300*/  BSSY B0, `(.L_x_8552) ;  /* 0x000005f000007945 */ /* 0x000fd80003800000 */
[----:B------:R-:W-:Y:S05]  /*1310*/  @!P2 BRA `(.L_x_8553) ;  /* 0x000000040074a947 */ /* 0x000fea0003800000 */
[----:B------:R-:W1:Y:S01]  /*1320*/  LDC.64 R44, c[0x0][0x220] ;  /* 0x00008800ff2c7b82 */ /* 0x000e620000000a00 */
[----:B------:R-:W-:Y:S02]  /*1330*/  ISETP.NE.U32.AND P3, PT, RZ, UR8, PT ;  /* 0x00000008ff007c0c */ /* 0x000fe4000bf65070 */
[----:B------:R-:W-:Y:S02]  /*1340*/  ISETP.NE.U32.AND P2, PT, RZ, UR10, PT ;  /* 0x0000000aff007c0c */ /* 0x000fe4000bf45070 */
[----:B------:R-:W-:Y:S02]  /*1350*/  ISETP.NE.AND.EX P3, PT, RZ, UR9, PT, P3 ;  /* 0x00000009ff007c0c */ /* 0x000fe4000bf65330 */
[----:B------:R-:W-:-:S11]  /*1360*/  ISETP.NE.AND.EX P2, PT, RZ, UR11, PT, P2 ;  /* 0x0000000bff007c0c */ /* 0x000fd6000bf45320 */
[----:B0-----:R-:W-:-:S04]  /*1370*/  @P3 LEA R66, P4, R65, UR8, 0x4 ;  /* 0x0000000841423c11 */ /* 0x001fc8000f8820ff */
[C---:B------:R-:W-:Y:S01]  /*1380*/  @P3 LEA.HI.X R67, R65.reuse, UR9, RZ, 0x4, P4 ;  /* 0x0000000941433c11 */ /* 0x040fe2000a0f24ff */
[C---:B-1----:R-:W-:Y:S01]  /*1390*/  IMAD.WIDE.U32 R44, R65.reuse, 0x10, R44 ;  /* 0x00000010412c7825 */ /* 0x042fe200078e002c */
[----:B------:R-:W-:-:S03]  /*13a0*/  @P2 LEA R42, P4, R65, UR10, 0x5 ;  /* 0x0000000a412a2c11 */ /* 0x000fc6000f8828ff */
[----:B-----5:R0:W5:Y:S01]  /*13b0*/  @P3 LDG.E.128 R20, desc[UR4][R66.64] ;  /* 0x0000000442143981 */ /* 0x020162000c1e1d00 */
        /* <DEDUP_REMOVED lines=12> */
.L_x_8554:
[----:B-----5:R-:W-:-:S05]  /*1480*/  SHF.L.U32 R43, R20, 0x10, RZ ;  /* 0x00000010142b7819 */ /* 0x020fca00000006ff */
[----:B------:R-:W-:-:S04]  /*1490*/  FADD.FTZ R40, R43, R40 ;  /* 0x000000282b287221 */ /* 0x000fc80000010000 */
[----:B------:R-:W-:-:S07]  /*14a0*/  @P2 FADD.FTZ R40, R24, R40 ;  /* 0x0000002818282221 */ /* 0x000fce0000010000 */
.L_x_8555:
[----:B------:R-:W-:Y:S01]  /*14b0*/  SHF.L.U32 R41, R41, 0x10, RZ ;  /* 0x0000001029297819 */ /* 0x000fe200000006ff */
[----:B------:R-:W-:Y:S06]  /*14c0*/  @P3 BRA `(.L_x_8556) ;  /* 0x00000000000c3947 */ /* 0x000fec0003800000 */
[----:B------:R-:W-:Y:S05]  /*14d0*/  @!P2 BRA `(.L_x_8557) ;  /* 0x000000000018a947 */ /* 0x000fea0003800000 */
[----:B-----5:R-:W-:Y:S01]  /*14e0*/  FADD.FTZ R41, R25, R41 ;  /* 0x0000002919297221 */ /* 0x020fe20000010000 */
[----:B------:R-:W-:Y:S06]  /*14f0*/  BRA `(.L_x_8557) ;  /* 0x0000000000107947 */ /* 0x000fec0003800000 */
.L_x_8556:
[----:B-----5:R-:W-:-:S04]  /*1500*/  PRMT R42, R20, 0x7632, R42 ;  /* 0x00007632142a7816 */ /* 0x020fc8000000002a */
[----:B------:R-:W-:-:S05]  /*1510*/  SHF.L.U32 R42, R42, 0x10, RZ ;  /* 0x000000102a2a7819 */ /* 0x000fca00000006ff */
[----:B------:R-:W-:-:S04]  /*1520*/  FADD.FTZ R41, R42, R41 ;  /* 0x000000292a297221 */ /* 0x000fc80000010000 */
[----:B------:R-:W-:-:S07]  /*1530*/  @P2 FADD.FTZ R41, R25, R41 ;  /* 0x0000002919292221 */ /* 0x000fce0000010000 */
.L_x_8557:
[C---:B------:R-:W-:Y:S02]  /*1540*/  PRMT R43, R45.reuse, 0x7632, R43 ;  /* 0x000076322d2b7816 */ /* 0x040fe4000000002b */
[----:B------:R-:W-:Y:S01]  /*1550*/  SHF.L.U32 R42, R45, 0x10, RZ ;  /* 0x000000102d2a7819 */ /* 0x000fe200000006ff */
[----:B------:R-:W-:Y:S06]  /*1560*/  @P3 BRA `(.L_x_8558) ;  /* 0x00000000000c3947 */ /* 0x000fec0003800000 */
[----:B------:R-:W-:Y:S05]  /*1570*/  @!P2 BRA `(.L_x_8559) ;  /* 0x000000000014a947 */ /* 0x000fea0003800000 */
[----:B-----5:R-:W-:Y:S01]  /*1580*/  FADD.FTZ R42, R26, R42 ;  /* 0x0000002a1a2a7221 */ /* 0x020fe20000010000 */
[----:B------:R-:W-:Y:S06]  /*1590*/  BRA `(.L_x_8559) ;  /* 0x00000000000c7947 */ /* 0x000fec0003800000 */
.L_x_8558:
[----:B-----5:R-:W-:-:S05]  /*15a0*/  SHF.L.U32 R45, R21, 0x10, RZ ;  /* 0x00000010152d7819 */ /* 0x020fca00000006ff */
[----:B------:R-:W-:-:S04]  /*15b0*/  FADD.FTZ R42, R45, R42 ;  /* 0x0000002a2d2a7221 */ /* 0x000fc80000010000 */
[----:B------:R-:W-:-:S07]  /*15c0*/  @P2 FADD.FTZ R42, R26, R42 ;  /* 0x0000002a1a2a2221 */ /* 0x000fce0000010000 */
.L_x_8559:
[----:B------:R-:W-:Y:S01]  /*15d0*/  SHF.L.U32 R43, R43, 0x10, RZ ;  /* 0x000000102b2b7819 */ /* 0x000fe200000006ff */
[----:B------:R-:W-:Y:S06]  /*15e0*/  @P3 BRA `(.L_x_8560) ;  /* 0x00000000000c3947 */ /* 0x000fec0003800000 */
[----:B------:R-:W-:Y:S05]  /*15f0*/  @!P2 BRA `(.L_x_8561) ;  /* 0x000000000018a947 */ /* 0x000fea0003800000 */
[----:B-----5:R-:W-:Y:S01]  /*1600*/  FADD.FTZ R43, R27, R43 ;  /* 0x0000002b1b2b7221 */ /* 0x020fe20000010000 */
[----:B------:R-:W-:Y:S06]  /*1610*/  BRA `(.L_x_8561) ;  /* 0x0000000000107947 */ /* 0x000fec0003800000 */
.L_x_8560:
[----:B-----5:R-:W-:-:S04]  /*1620*/  PRMT R44, R21, 0x7632, R44 ;  /* 0x00007632152c7816 */ /* 0x020fc8000000002c */
[----:B------:R-:W-:-:S05]  /*1630*/  SHF.L.U32 R44, R44, 0x10, RZ ;  /* 0x000000102c2c7819 */ /* 0x000fca00000006ff */
[----:B------:R-:W-:-:S04]  /*1640*/  FADD.FTZ R43, R44, R43 ;  /* 0x0000002b2c2b7221 */ /* 0x000fc80000010000 */
[----:B------:R-:W-:-:S07]  /*1650*/  @P2 FADD.FTZ R43, R27, R43 ;  /* 0x0000002b1b2b2221 */ /* 0x000fce0000010000 */
.L_x_8561:
[C---:B------:R-:W-:Y:S02]  /*1660*/  PRMT R45, R46.reuse, 0x7632, R45 ;  /* 0x000076322e2d7816 */ /* 0x040fe4000000002d */
[----:B------:R-:W-:Y:S01]  /*1670*/  SHF.L.U32 R44, R46, 0x10, RZ ;  /* 0x000000102e2c7819 */ /* 0x000fe200000006ff */
[----:B------:R-:W-:Y:S06]  /*1680*/  @P3 BRA `(.L_x_8562) ;  /* 0x00000000000c3947 */ /* 0x000fec0003800000 */
[----:B------:R-:W-:Y:S05]  /*1690*/  @!P2 BRA `(.L_x_8563) ;  /* 0x000000000014a947 */ /* 0x000fea0003800000 */
[----:B-----5:R-:W-:Y:S01]  /*16a0*/  FADD.FTZ R44, R28, R44 ;  /* 0x0000002c1c2c7221 */ /* 0x020fe20000010000 */
[----:B------:R-:W-:Y:S06]  /*16b0*/  BRA `(.L_x_8563) ;  /* 0x00000000000c7947 */ /* 0x000fec0003800000 */
.L_x_8562:
[----:B-----5:R-:W-:-:S05]  /*16c0*/  SHF.L.U32 R67, R22, 0x10, RZ ;  /* 0x0000001016437819 */ /* 0x020fca00000006ff */
[----:B------:R-:W-:-:S04]  /*16d0*/  FADD.FTZ R44, R67, R44 ;  /* 0x0000002c432c7221 */ /* 0x000fc80000010000 */
[----:B------:R-:W-:-:S07]  /*16e0*/  @P2 FADD.FTZ R44, R28, R44 ;  /* 0x0000002c1c2c2221 */ /* 0x000fce0000010000 */
.L_x_8563:
[----:B------:R-:W-:Y:S01]  /*16f0*/  SHF.L.U32 R45, R45, 0x10, RZ ;  /* 0x000000102d2d7819 */ /* 0x000fe200000006ff */
[----:B------:R-:W-:Y:S06]  /*1700*/  @P3 BRA `(.L_x_8564) ;  /* 0x00000000000c3947 */ /* 0x000fec0003800000 */
[----:B------:R-:W-:Y:S05]  /*1710*/  @!P2 BRA `(.L_x_8565) ;  /* 0x000000000018a947 */ /* 0x000fea0003800000 */
[----:B-----5:R-:W-:Y:S01]  /*1720*/  FADD.FTZ R45, R29, R45 ;  /* 0x0000002d1d2d7221 */ /* 0x020fe20000010000 */
[----:B------:R-:W-:Y:S06]  /*1730*/  BRA `(.L_x_8565) ;  /* 0x0000000000107947 */ /* 0x000fec0003800000 */
.L_x_8564:
[----:B-----5:R-:W-:-:S04]  /*1740*/  PRMT R46, R22, 0x7632, R46 ;  /* 0x00007632162e7816 */ /* 0x020fc8000000002e */
[----:B------:R-:W-:-:S05]  /*1750*/  SHF.L.U32 R46, R46, 0x10, RZ ;  /* 0x000000102e2e7819 */ /* 0x000fca00000006ff */
[----:B------:R-:W-:-:S04]  /*1760*/  FADD.FTZ R45, R46, R45 ;  /* 0x0000002d2e2d7221 */ /* 0x000fc80000010000 */
[----:B------:R-:W-:-:S07]  /*1770*/  @P2 FADD.FTZ R45, R29, R45 ;  /* 0x0000002d1d2d2221 */ /* 0x000fce0000010000 */
.L_x_8565:
[C---:B------:R-:W-:Y:S02]  /*1780*/  PRMT R66, R47.reuse, 0x7632, R66 ;  /* 0x000076322f427816 */ /* 0x040fe40000000042 */
[----:B------:R-:W-:Y:S01]  /*1790*/  SHF.L.U32 R46, R47, 0x10, RZ ;  /* 0x000000102f2e7819 */ /* 0x000fe200000006ff */
[----:B------:R-:W-:Y:S06]  /*17a0*/  @P3 BRA `(.L_x_8566) ;  /* 0x00000000000c3947 */ /* 0x000fec0003800000 */
[----:B------:R-:W-:Y:S05]  /*17b0*/  @!P2 BRA `(.L_x_8567) ;  /* 0x000000000014a947 */ /* 0x000fea0003800000 */
[----:B-----5:R-:W-:Y:S01]  /*17c0*/  FADD.FTZ R46, R30, R46 ;  /* 0x0000002e1e2e7221 */ /* 0x020fe20000010000 */
[----:B------:R-:W-:Y:S06]  /*17d0*/  BRA `(.L_x_8567) ;  /* 0x00000000000c7947 */ /* 0x000fec0003800000 */
.L_x_8566:
[----:B-----5:R-:W-:-:S05]  /*17e0*/  SHF.L.U32 R47, R23, 0x10, RZ ;  /* 0x00000010172f7819 */ /* 0x020fca00000006ff */
[----:B------:R-:W-:-:S04]  /*17f0*/  FADD.FTZ R46, R47, R46 ;  /* 0x0000002e2f2e7221 */ /* 0x000fc80000010000 */
[----:B------:R-:W-:-:S07]  /*1800*/  @P2 FADD.FTZ R46, R30, R46 ;  /* 0x0000002e1e2e2221 */ /* 0x000fce0000010000 */
.L_x_8567:
[----:B------:R-:W-:Y:S01]  /*1810*/  SHF.L.U32 R47, R66, 0x10, RZ ;  /* 0x00000010422f7819 */ /* 0x000fe200000006ff */
[----:B------:R-:W-:Y:S06]  /*1820*/  @P3 BRA `(.L_x_8568) ;  /* 0x00000000000c3947 */ /* 0x000fec0003800000 */
[----:B------:R-:W-:Y:S05]  /*1830*/  @!P2 BRA `(.L_x_8569) ;  /* 0x000000000018a947 */ /* 0x000fea0003800000 */
[----:B-----5:R-:W-:Y:S01]  /*1840*/  FADD.FTZ R47, R31, R47 ;  /* 0x0000002f1f2f7221 */ /* 0x020fe20000010000 */
[----:B------:R-:W-:Y:S06]  /*1850*/  BRA `(.L_x_8569) ;  /* 0x0000000000107947 */ /* 0x000fec0003800000 */
.L_x_8568:
[----:B-----5:R-:W-:-:S04]  /*1860*/  PRMT R66, R23, 0x7632, R66 ;  /* 0x0000763217427816 */ /* 0x020fc80000000042 */
[----:B------:R-:W-:-:S05]  /*1870*/  SHF.L.U32 R66, R66, 0x10, RZ ;  /* 0x0000001042427819 */ /* 0x000fca00000006ff */
[----:B------:R-:W-:-:S04]  /*1880*/  FADD.FTZ R47, R66, R47 ;  /* 0x0000002f422f7221 */ /* 0x000fc80000010000 */
[----:B------:R-:W-:-:S07]  /*1890*/  @P2 FADD.FTZ R47, R31, R47 ;  /* 0x0000002f1f2f2221 */ /* 0x000fce0000010000 */
.L_x_8569:
[----:B------:R-:W-:-:S04]  /*18a0*/  LEA R66, P2, R65, UR6, 0x5 ;  /* 0x0000000641427c11 */ /* 0x000fc8000f8428ff */
[C---:B------:R-:W-:Y:S02]  /*18b0*/  LEA.HI.X R67, R65.reuse, UR7, RZ, 0x5, P2 ;  /* 0x0000000741437c11 */ /* 0x040fe400090f2cff */
[----:B------:R-:W-:-:S03]  /*18c0*/  IADD3 R65, R65, 0x100, RZ ;  /* 0x0000010041417810 */ /* 0x000fc60007ffe0ff */
[----:B------:R1:W-:Y:S04]  /*18d0*/  STG.E.128 desc[UR4][R66.64], R40 ;  /* 0x0000002842007986 */ /* 0x0003e8000c101d04 */
[----:B------:R1:W-:Y:S02]  /*18e0*/  STG.E.128 desc[UR4][R66.64+0x10], R44 ;  /* 0x0000102c42007986 */ /* 0x0003e4000c101d04 */
.L_x_8553:
[----:B------:R-:W-:Y:S05]  /*18f0*/  BSYNC B0 ;  /* 0x0000000000007941 */ /* 0x000fea0003800000 */
.L_x_8552:
[----:B------:R-:W-:Y:S01]  /*1900*/  ISETP.GE.U32.AND P2, PT, R2, 0x300, PT ;  /* 0x000003000200780c */ /* 0x000fe20003f46070 */
[----:B------:R-:W-:-:S12]  /*1910*/  BSSY B0, `(.L_x_8570) ;  /* 0x000005f000007945 */ /* 0x000fd80003800000 */
[----:B------:R-:W-:Y:S05]  /*1920*/  @!P2 BRA `(.L_x_8571) ;  /* 0x000000040074a947 */ /* 0x000fea0003800000 */
[----:B------:R-:W2:Y:S01]  /*1930*/  LDC.64 R52, c[0x0][0x220] ;  /* 0x00008800ff347b82 */ /* 0x000ea20000000a00 */
[----:B------:R-:W-:Y:S02]  /*1940*/  ISETP.NE.U32.AND P3, PT, RZ, UR8, PT ;  /* 0x00000008ff007c0c */ /* 0x000fe4000bf65070 */
[----:B------:R-:W-:Y:S02]  /*1950*/  ISETP.NE.U32.AND P2, PT, RZ, UR10, PT ;  /* 0x0000000aff007c0c */ /* 0x000fe4000bf45070 */
[----:B------:R-:W-:Y:S02]  /*1960*/  ISETP.NE.AND.EX P3, PT, RZ, UR9, PT, P3 ;  /* 0x00000009ff007c0c */ /* 0x000fe4000bf65330 */
[----:B------:R-:W-:-:S11]  /*1970*/  ISETP.NE.AND.EX P2, PT, RZ, UR11, PT, P2 ;  /* 0x0000000bff007c0c */ /* 0x000fd6000bf45320 */
[----:B01----:R-:W-:-:S04]  /*1980*/  @P3 LEA R66, P4, R65, UR8, 0x4 ;  /* 0x0000000841423c11 */ /* 0x003fc8000f8820ff */
[C---:B------:R-:W-:Y:S01]  /*1990*/  @P3 LEA.HI.X R67, R65.reuse, UR9, RZ, 0x4, P4 ;  /* 0x0000000941433c11 */ /* 0x040fe2000a0f24ff */
[C---:B--2---:R-:W-:Y:S01]  /*19a0*/  IMAD.WIDE.U32 R52, R65.reuse, 0x10, R52 ;  /* 0x0000001041347825 */ /* 0x044fe200078e0034 */
        /* <DEDUP_REMOVED lines=14> */
.L_x_8572:
[----:B-----5:R-:W-:-:S05]  /*1a90*/  SHF.L.U32 R51, R20, 0x10, RZ ;  /* 0x0000001014337819 */ /* 0x020fca00000006ff */
[----:B------:R-:W-:-:S04]  /*1aa0*/  FADD.FTZ R48, R51, R48 ;  /* 0x0000003033307221 */ /* 0x000fc80000010000 */
[----:B------:R-:W-:-:S07]  /*1ab0*/  @P2 FADD.FTZ R48, R24, R48 ;  /* 0x0000003018302221 */ /* 0x000fce0000010000 */
.L_x_8573:
[----:B------:R-:W-:Y:S01]  /*1ac0*/  SHF.L.U32 R49, R49, 0x10, RZ ;  /* 0x0000001031317819 */ /* 0x000fe200000006ff */
[----:B------:R-:W-:Y:S06]  /*1ad0*/  @P3 BRA `(.L_x_8574) ;  /* 0x00000000000c3947 */ /* 0x000fec0003800000 */
[----:B------:R-:W-:Y:S05]  /*1ae0*/  @!P2 BRA `(.L_x_8575) ;  /* 0x000000000018a947 */ /* 0x000fea0003800000 */
[----:B-----5:R-:W-:Y:S01]  /*1af0*/  FADD.FTZ R49, R25, R49 ;  /* 0x0000003119317221 */ /* 0x020fe20000010000 */
[----:B------:R-:W-:Y:S06]  /*1b00*/  BRA `(.L_x_8575) ;  /* 0x0000000000107947 */ /* 0x000fec0003800000 */
.L_x_8574:
[----:B-----5:R-:W-:-:S04]  /*1b10*/  PRMT R50, R20, 0x7632, R50 ;  /* 0x0000763214327816 */ /* 0x020fc80000000032 */
[----:B------:R-:W-:-:S05]  /*1b20*/  SHF.L.U32 R50, R50, 0x10, RZ ;  /* 0x0000001032327819 */ /* 0x000fca00000006ff */
[----:B------:R-:W-:-:S04]  /*1b30*/  FADD.FTZ R49, R50, R49 ;  /* 0x0000003132317221 */ /* 0x000fc80000010000 */
[----:B------:R-:W-:-:S07]  /*1b40*/  @P2 FADD.FTZ R49, R25, R49 ;  /* 0x0000003119312221 */ /* 0x000fce0000010000 */
.L_x_8575:
[C---:B------:R-:W-:Y:S02]  /*1b50*/  PRMT R51, R53.reuse, 0x7632, R51 ;  /* 0x0000763235337816 */ /* 0x040fe40000000033 */
[----:B------:R-:W-:Y:S01]  /*1b60*/  SHF.L.U32 R50, R53, 0x10, RZ ;  /* 0x0000001035327819 */ /* 0x000fe200000006ff */
[----:B------:R-:W-:Y:S06]  /*1b70*/  @P3 BRA `(.L_x_8576) ;  /* 0x00000000000c3947 */ /* 0x000fec0003800000 */
[----:B------:R-:W-:Y:S05]  /*1b80*/  @!P2 BRA `(.L_x_8577) ;  /* 0x000000000014a947 */ /* 0x000fea0003800000 */
[----:B-----5:R-:W-:Y:S01]  /*1b90*/  FADD.FTZ R50, R26, R50 ;  /* 0x000000321a327221 */ /* 0x020fe20000010000 */
[----:B------:R-:W-:Y:S06]  /*1ba0*/  BRA `(.L_x_8577) ;  /* 0x00000000000c7947 */ /* 0x000fec0003800000 */
.L_x_8576:
[----:B-----5:R-:W-:-:S05]  /*1bb0*/  SHF.L.U32 R53, R21, 0x10, RZ ;  /* 0x0000001015357819 */ /* 0x020fca00000006ff */
[----:B------:R-:W-:-:S04]  /*1bc0*/  FADD.FTZ R50, R53, R50 ;  /* 0x0000003235327221 */ /* 0x000fc80000010000 */
[----:B------:R-:W-:-:S07]  /*1bd0*/  @P2 FADD.FTZ R50, R26, R50 ;  /* 0x000000321a322221 */ /* 0x000fce0000010000 */
.L_x_8577:
[----:B------:R-:W-:Y:S01]  /*1be0*/  SHF.L.U32 R51, R51, 0x10, RZ ;  /* 0x0000001033337819 */ /* 0x000fe200000006ff */
[----:B------:R-:W-:Y:S06]  /*1bf0*/  @P3 BRA `(.L_x_8578) ;  /* 0x00000000000c3947 */ /* 0x000fec0003800000 */
[----:B------:R-:W-:Y:S05]  /*1c00*/  @!P2 BRA `(.L_x_8579) ;  /* 0x000000000018a947 */ /* 0x000fea0003800000 */
[----:B-----5:R-:W-:Y:S01]  /*1c10*/  FADD.FTZ R51, R27, R51 ;  /* 0x000000331b337221 */ /* 0x020fe20000010000 */
[----:B------:R-:W-:Y:S06]  /*1c20*/  BRA `(.L_x_8579) ;  /* 0x0000000000107947 */ /* 0x000fec0003800000 */
.L_x_8578:
[----:B-----5:R-:W-:-:S04]  /*1c30*/  PRMT R52, R21, 0x7632, R52 ;  /* 0x0000763215347816 */ /* 0x020fc80000000034 */
[----:B------:R-:W-:-:S05]  /*1c40*/  SHF.L.U32 R52, R52, 0x10, RZ ;  /* 0x0000001034347819 */ /* 0x000fca00000006ff */
[----:B------:R-:W-:-:S04]  /*1c50*/  FADD.FTZ R51, R52, R51 ;  /* 0x0000003334337221 */ /* 0x000fc80000010000 */
[----:B------:R-:W-:-:S07]  /*1c60*/  @P2 FADD.FTZ R51, R27, R51 ;  /* 0x000000331b332221 */ /* 0x000fce0000010000 */
.L_x_8579:
[C---:B------:R-:W-:Y:S02]  /*1c70*/  PRMT R53, R54.reuse, 0x7632, R53 ;  /* 0x0000763236357816 */ /* 0x040fe40000000035 */
[----:B------:R-:W-:Y:S01]  /*1c80*/  SHF.L.U32 R52, R54, 0x10, RZ ;  /* 0x0000001036347819 */ /* 0x000fe200000006ff */
[----:B------:R-:W-:Y:S06]  /*1c90*/  @P3 BRA `(.L_x_8580) ;  /* 0x00000000000c3947 */ /* 0x000fec0003800000 */
[----:B------:R-:W-:Y:S05]  /*1ca0*/  @!P2 BRA `(.L_x_8581) ;  /* 0x000000000014a947 */ /* 0x000fea0003800000 */
[----:B-----5:R-:W-:Y:S01]  /*1cb0*/  FADD.FTZ R52, R28, R52 ;  /* 0x000000341c347221 */ /* 0x020fe20000010000 */
[----:B------:R-:W-:Y:S06]  /*1cc0*/  BRA `(.L_x_8581) ;  /* 0x00000000000c7947 */ /* 0x000fec0003800000 */
.L_x_8580:
[----:B-----5:R-:W-:-:S05]  /*1cd0*/  SHF.L.U32 R67, R22, 0x10, RZ ;  /* 0x0000001016437819 */ /* 0x020fca00000006ff */
[----:B------:R-:W-:-:S04]  /*1ce0*/  FADD.FTZ R52, R67, R52 ;  /* 0x0000003443347221 */ /* 0x000fc80000010000 */
[----:B------:R-:W-:-:S07]  /*1cf0*/  @P2 FADD.FTZ R52, R28, R52 ;  /* 0x000000341c342221 */ /* 0x000fce0000010000 */
.L_x_8581:
[----:B------:R-:W-:Y:S01]  /*1d00*/  SHF.L.U32 R53, R53, 0x10, RZ ;  /* 0x0000001035357819 */ /* 0x000fe200000006ff */
[----:B------:R-:W-:Y:S06]  /*1d10*/  @P3 BRA `(.L_x_8582) ;  /* 0x00000000000c3947 */ /* 0x000fec0003800000 */
[----:B------:R-:W-:Y:S05]  /*1d20*/  @!P2 BRA `(.L_x_8583) ;  /* 0x000000000018a947 */ /* 0x000fea0003800000 */
[----:B-----5:R-:W-:Y:S01]  /*1d30*/  FADD.FTZ R53, R29, R53 ;  /* 0x000000351d357221 */ /* 0x020fe20000010000 */
[----:B------:R-:W-:Y:S06]  /*1d40*/  BRA `(.L_x_8583) ;  /* 0x0000000000107947 */ /* 0x000fec0003800000 */
.L_x_8582:
[----:B-----5:R-:W-:-:S04]  /*1d50*/  PRMT R54, R22, 0x7632, R54 ;  /* 0x0000763216367816 */ /* 0x020fc80000000036 */
[----:B------:R-:W-:-:S05]  /*1d60*/  SHF.L.U32 R54, R54, 0x10, RZ ;  /* 0x0000001036367819 */ /* 0x000fca00000006ff */
[----:B------:R-:W-:-:S04]  /*1d70*/  FADD.FTZ R53, R54, R53 ;  /* 0x0000003536357221 */ /* 0x000fc80000010000 */
[----:B------:R-:W-:-:S07]  /*1d80*/  @P2 FADD.FTZ R53, R29, R53 ;  /* 0x000000351d352221 */ /* 0x000fce0000010000 */
.L_x_8583:
[C---:B------:R-:W-:Y:S02]  /*1d90*/  PRMT R66, R55.reuse, 0x7632, R66 ;  /* 0x0000763237427816 */ /* 0x040fe40000000042 */
[----:B------:R-:W-:Y:S01]  /*1da0*/  SHF.L.U32 R54, R55, 0x10, RZ ;  /* 0x0000001037367819 */ /* 0x000fe200000006ff */
[----:B------:R-:W-:Y:S06]  /*1db0*/  @P3 BRA `(.L_x_8584) ;  /* 0x00000000000c3947 */ /* 0x000fec0003800000 */
[----:B------:R-:W-:Y:S05]  /*1dc0*/  @!P2 BRA `(.L_x_8585) ;  /* 0x000000000014a947 */ /* 0x000fea0003800000 */
[----:B-----5:R-:W-:Y:S01]  /*1dd0*/  FADD.FTZ R54, R30, R54 ;  /* 0x000000361e367221 */ /* 0x020fe20000010000 */
[----:B------:R-:W-:Y:S06]  /*1de0*/  BRA `(.L_x_8585) ;  /* 0x00000000000c7947 */ /* 0x000fec0003800000 */
.L_x_8584:
[----:B-----5:R-:W-:-:S05]  /*1df0*/  SHF.L.U32 R55, R23, 0x10, RZ ;  /* 0x0000001017377819 */ /* 0x020fca00000006ff */
[----:B------:R-:W-:-:S04]  /*1e00*/  FADD.FTZ R54, R55, R54 ;  /* 0x0000003637367221 */ /* 0x000fc80000010000 */
[----:B------:R-:W-:-:S07]  /*1e10*/  @P2 FADD.FTZ R54, R30, R54 ;  /* 0x000000361e362221 */ /* 0x000fce0000010000 */
.L_x_8585:
[----:B------:R-:W-:Y:S01]  /*1e20*/  SHF.L.U32 R55, R66, 0x10, RZ ;  /* 0x0000001042377819 */ /* 0x000fe200000006ff */
[----:B------:R-:W-:Y:S06]  /*1e30*/  @P3 BRA `(.L_x_8586) ;  /* 0x00000000000c3947 */ /* 0x000fec0003800000 */
[----:B------:R-:W-:Y:S05]  /*1e40*/  @!P2 BRA `(.L_x_8587) ;  /* 0x000000000018a947 */ /* 0x000fea0003800000 */
[----:B-----5:R-:W-:Y:S01]  /*1e50*/  FADD.FTZ R55, R31, R55 ;  /* 0x000000371f377221 */ /* 0x020fe20000010000 */
[----:B------:R-:W-:Y:S06]  /*1e60*/  BRA `(.L_x_8587) ;  /* 0x0000000000107947 */ /* 0x000fec0003800000 */
.L_x_8586:
[----:B-----5:R-:W-:-:S04]  /*1e70*/  PRMT R66, R23, 0x7632, R66 ;  /* 0x0000763217427816 */ /* 0x020fc80000000042 */
[----:B------:R-:W-:-:S05]  /*1e80*/  SHF.L.U32 R66, R66, 0x10, RZ ;  /* 0x0000001042427819 */ /* 0x000fca00000006ff */
[----:B------:R-:W-:-:S04]  /*1e90*/  FADD.FTZ R55, R66, R55 ;  /* 0x0000003742377221 */ /* 0x000fc80000010000 */
[----:B------:R-:W-:-:S07]  /*1ea0*/  @P2 FADD.FTZ R55, R31, R55 ;  /* 0x000000371f372221 */ /* 0x000fce0000010000 */
.L_x_8587:
[----:B------:R-:W-:-:S04]  /*1eb0*/  LEA R66, P2, R65, UR6, 0x5 ;  /* 0x0000000641427c11 */ /* 0x000fc8000f8428ff */
[C---:B------:R-:W-:Y:S02]  /*1ec0*/  LEA.HI.X R67, R65.reuse, UR7, RZ, 0x5, P2 ;  /* 0x0000000741437c11 */ /* 0x040fe400090f2cff */
[----:B------:R-:W-:-:S03]  /*1ed0*/  IADD3 R65, R65, 0x100, RZ ;  /* 0x0000010041417810 */ /* 0x000fc60007ffe0ff */
[----:B------:R2:W-:Y:S04]  /*1ee0*/  STG.E.128 desc[UR4][R66.64], R48 ;  /* 0x0000003042007986 */ /* 0x0005e8000c101d04 */
[----:B------:R2:W-:Y:S02]  /*1ef0*/  STG.E.128 desc[UR4][R66.64+0x10], R52 ;  /* 0x0000103442007986 */ /* 0x0005e4000c101d04 */
.L_x_8571:
[----:B------:R-:W-:Y:S05]  /*1f00*/  BSYNC B0 ;  /* 0x0000000000007941 */ /* 0x000fea0003800000 */
.L_x_8570:
[----:B------:R-:W-:Y:S04]  /*1f10*/  BSSY B0, `(.L_x_8588) ;  /* 0x000005e000007945 */ /* 0x000fe80003800000 */
[----:B------:R-:W-:Y:S05]  /*1f20*/  @!P1 BRA `(.L_x_8589) ;  /* 0x0000000400709947 */ /* 0x000fea0003800000 */
[----:B------:R-:W3:Y:S01]  /*1f30*/  LDC.64 R60, c[0x0][0x220] ;  /* 0x00008800ff3c7b82 */ /* 0x000ee20000000a00 */
[----:B------:R-:W-:Y:S02]  /*1f40*/  ISETP.NE.U32.AND P3, PT, RZ, UR8, PT ;  /* 0x00000008ff007c0c */ /* 0x000fe4000bf65070 */
[----:B------:R-:W-:Y:S02]  /*1f50*/  ISETP.NE.U32.AND P2, PT, RZ, UR10, PT ;  /* 0x0000000aff007c0c */ /* 0x000fe4000bf45070 */
[----:B------:R-:W-:Y:S02]  /*1f60*/  ISETP.NE.AND.EX P3, PT, RZ, UR9, PT, P3 ;  /* 0x00000009ff007c0c */ /* 0x000fe4000bf65330 */
[----:B------:R-:W-:-:S11]  /*1f70*/  ISETP.NE.AND.EX P2, PT, RZ, UR11, PT, P2 ;  /* 0x0000000bff007c0c */ /* 0x000fd6000bf45320 */
[----:B012---:R-:W-:-:S04]  /*1f80*/  @P3 LEA R66, P4, R65, UR8, 0x4 ;  /* 0x0000000841423c11 */ /* 0x007fc8000f8820ff */
[C---:B------:R-:W-:Y:S01]  /*1f90*/  @P3 LEA.HI.X R67, R65.reuse, UR9, RZ, 0x4, P4 ;  /* 0x0000000941433c11 */ /* 0x040fe2000a0f24ff */
[C---:B---3--:R-:W-:Y:S01]  /*1fa0*/  IMAD.WIDE.U32 R60, R65.reuse, 0x10, R60 ;  /* 0x00000010413c7825 */ /* 0x048fe200078e003c */
        /* <DEDUP_REMOVED lines=14> */
.L_x_8590:
[----:B-----5:R-:W-:-:S05]  /*2090*/  SHF.L.U32 R59, R20, 0x10, RZ ;  /* 0x00000010143b7819 */ /* 0x020fca00000006ff */
[----:B------:R-:W-:-:S04]  /*20a0*/  FADD.FTZ R56, R59, R56 ;  /* 0x000000383b387221 */ /* 0x000fc80000010000 */
[----:B------:R-:W-:-:S07]  /*20b0*/  @P2 FADD.FTZ R56, R24, R56 ;  /* 0x0000003818382221 */ /* 0x000fce0000010000 */
.L_x_8591:
[----:B------:R-:W-:Y:S01]  /*20c0*/  SHF.L.U32 R57, R57, 0x10, RZ ;  /* 0x0000001039397819 */ /* 0x000fe200000006ff */
[----:B------:R-:W-:Y:S06]  /*20d0*/  @P3 BRA `(.L_x_8592) ;  /* 0x00000000000c3947 */ /* 0x000fec0003800000 */
[----:B------:R-:W-:Y:S05]  /*20e0*/  @!P2 BRA `(.L_x_8593) ;  /* 0x000000000018a947 */ /* 0x000fea0003800000 */
[----:B-----5:R-:W-:Y:S01]  /*20f0*/  FADD.FTZ R57, R25, R57 ;  /* 0x0000003919397221 */ /* 0x020fe20000010000 */
[----:B------:R-:W-:Y:S06]  /*2100*/  BRA `(.L_x_8593) ;  /* 0x0000000000107947 */ /* 0x000fec0003800000 */
.L_x_8592:
[----:B-----5:R-:W-:-:S04]  /*2110*/  PRMT R58, R20, 0x7632, R58 ;  /* 0x00007632143a7816 */ /* 0x020fc8000000003a */
[----:B------:R-:W-:-:S05]  /*2120*/  SHF.L.U32 R58, R58, 0x10, RZ ;  /* 0x000000103a3a7819 */ /* 0x000fca00000006ff */
[----:B------:R-:W-:-:S04]  /*2130*/  FADD.FTZ R57, R58, R57 ;  /* 0x000000393a397221 */ /* 0x000fc80000010000 */
[----:B------:R-:W-:-:S07]  /*2140*/  @P2 FADD.FTZ R57, R25, R57 ;  /* 0x0000003919392221 */ /* 0x000fce0000010000 */
.L_x_8593:
[C---:B------:R-:W-:Y:S02]  /*2150*/  PRMT R59, R61.reuse, 0x7632, R59 ;  /* 0x000076323d3b7816 */ /* 0x040fe4000000003b */
[----:B------:R-:W-:Y:S01]  /*2160*/  SHF.L.U32 R58, R61, 0x10, RZ ;  /* 0x000000103d3a7819 */ /* 0x000fe200000006ff */
[----:B------:R-:W-:Y:S06]  /*2170*/  @P3 BRA `(.L_x_8594) ;  /* 0x00000000000c3947 */ /* 0x000fec0003800000 */
[----:B------:R-:W-:Y:S05]  /*2180*/  @!P2 BRA `(.L_x_8595) ;  /* 0x000000000014a947 */ /* 0x000fea0003800000 */
[----:B-----5:R-:W-:Y:S01]  /*2190*/  FADD.FTZ R58, R26, R58 ;  /* 0x0000003a1a3a7221 */ /* 0x020fe20000010000 */
[----:B------:R-:W-:Y:S06]  /*21a0*/  BRA `(.L_x_8595) ;  /* 0x00000000000c7947 */ /* 0x000fec0003800000 */
.L_x_8594:
[----:B-----5:R-:W-:-:S05]  /*21b0*/  SHF.L.U32 R61, R21, 0x10, RZ ;  /* 0x00000010153d7819 */ /* 0x020fca00000006ff */
[----:B------:R-:W-:-:S04]  /*21c0*/  FADD.FTZ R58, R61, R58 ;  /* 0x0000003a3d3a7221 */ /* 0x000fc80000010000 */
[----:B------:R-:W-:-:S07]  /*21d0*/  @P2 FADD.FTZ R58, R26, R58 ;  /* 0x0000003a1a3a2221 */ /* 0x000fce0000010000 */
.L_x_8595:
[----:B------:R-:W-:Y:S01]  /*21e0*/  SHF.L.U32 R59, R59, 0x10, RZ ;  /* 0x000000103b3b7819 */ /* 0x000fe200000006ff */
[----:B------:R-:W-:Y:S06]  /*21f0*/  @P3 BRA `(.L_x_8596) ;  /* 0x00000000000c3947 */ /* 0x000fec0003800000 */
[----:B------:R-:W-:Y:S05]  /*2200*/  @!P2 BRA `(.L_x_8597) ;  /* 0x000000000018a947 */ /* 0x000fea0003800000 */
[----:B-----5:R-:W-:Y:S01]  /*2210*/  FADD.FTZ R59, R27, R59 ;  /* 0x0000003b1b3b7221 */ /* 0x020fe20000010000 */
[----:B------:R-:W-:Y:S06]  /*2220*/  BRA `(.L_x_8597) ;  /* 0x0000000000107947 */ /* 0x000fec0003800000 */
.L_x_8596:
[----:B-----5:R-:W-:-:S04]  /*2230*/  PRMT R60, R21, 0x7632, R60 ;  /* 0x00007632153c7816 */ /* 0x020fc8000000003c */
[----:B------:R-:W-:-:S05]  /*2240*/  SHF.L.U32 R60, R60, 0x10, RZ ;  /* 0x000000103c3c7819 */ /* 0x000fca00000006ff */
[----:B------:R-:W-:-:S04]  /*2250*/  FADD.FTZ R59, R60, R59 ;  /* 0x0000003b3c3b7221 */ /* 0x000fc80000010000 */
[----:B------:R-:W-:-:S07]  /*2260*/  @P2 FADD.FTZ R59, R27, R59 ;  /* 0x0000003b1b3b2221 */ /* 0x000fce0000010000 */
.L_x_8597:
[C---:B------:R-:W-:Y:S02]  /*2270*/  PRMT R61, R62.reuse, 0x7632, R61 ;  /* 0x000076323e3d7816 */ /* 0x040fe4000000003d */
[----:B------:R-:W-:Y:S01]  /*2280*/  SHF.L.U32 R60, R62, 0x10, RZ ;  /* 0x000000103e3c7819 */ /* 0x000fe200000006ff */
[----:B------:R-:W-:Y:S06]  /*2290*/  @P3 BRA `(.L_x_8598) ;  /* 0x00000000000c3947 */ /* 0x000fec0003800000 */
[----:B------:R-:W-:Y:S05]  /*22a0*/  @!P2 BRA `(.L_x_8599) ;  /* 0x000000000014a947 */ /* 0x000fea0003800000 */
[----:B-----5:R-:W-:Y:S01]  /*22b0*/  FADD.FTZ R60, R28, R60 ;  /* 0x0000003c1c3c7221 */ /* 0x020fe20000010000 */
[----:B------:R-:W-:Y:S06]  /*22c0*/  BRA `(.L_x_8599) ;  /* 0x00000000000c7947 */ /* 0x000fec0003800000 */
.L_x_8598:
[----:B-----5:R-:W-:-:S05]  /*22d0*/  SHF.L.U32 R67, R22, 0x10, RZ ;  /* 0x0000001016437819 */ /* 0x020fca00000006ff */
[----:B------:R-:W-:-:S04]  /*22e0*/  FADD.FTZ R60, R67, R60 ;  /* 0x0000003c433c7221 */ /* 0x000fc80000010000 */
[----:B------:R-:W-:-:S07]  /*22f0*/  @P2 FADD.FTZ R60, R28, R60 ;  /* 0x0000003c1c3c2221 */ /* 0x000fce0000010000 */
.L_x_8599:
[----:B------:R-:W-:Y:S01]  /*2300*/  SHF.L.U32 R61, R61, 0x10, RZ ;  /* 0x000000103d3d7819 */ /* 0x000fe200000006ff */
[----:B------:R-:W-:Y:S06]  /*2310*/  @P3 BRA `(.L_x_8600) ;  /* 0x00000000000c3947 */ /* 0x000fec0003800000 */
[----:B------:R-:W-:Y:S05]  /*2320*/  @!P2 BRA `(.L_x_8601) ;  /* 0x000000000018a947 */ /* 0x000fea0003800000 */
[----:B-----5:R-:W-:Y:S01]  /*2330*/  FADD.FTZ R61, R29, R61 ;  /* 0x0000003d1d3d7221 */ /* 0x020fe20000010000 */
[----:B------:R-:W-:Y:S06]  /*2340*/  BRA `(.L_x_8601) ;  /* 0x0000000000107947 */ /* 0x000fec0003800000 */
.L_x_8600:
[----:B-----5:R-:W-:-:S04]  /*2350*/  PRMT R62, R22, 0x7632, R62 ;  /* 0x00007632163e7816 */ /* 0x020fc8000000003e */
[----:B------:R-:W-:-:S05]  /*2360*/  SHF.L.U32 R62, R62, 0x10, RZ ;  /* 0x000000103e3e7819 */ /* 0x000fca00000006ff */
[----:B------:R-:W-:-:S04]  /*2370*/  FADD.FTZ R61, R62, R61 ;  /* 0x0000003d3e3d7221 */ /* 0x000fc80000010000 */
[----:B------:R-:W-:-:S07]  /*2380*/  @P2 FADD.FTZ R61, R29, R61 ;  /* 0x0000003d1d3d2221 */ /* 0x000fce0000010000 */
.L_x_8601:
[C---:B------:R-:W-:Y:S02]  /*2390*/  PRMT R66, R63.reuse, 0x7632, R66 ;  /* 0x000076323f427816 */ /* 0x040fe40000000042 */
[----:B------:R-:W-:Y:S01]  /*23a0*/  SHF.L.U32 R62, R63, 0x10, RZ ;  /* 0x000000103f3e7819 */ /* 0x000fe200000006ff */
[----:B------:R-:W-:Y:S06]  /*23b0*/  @P3 BRA `(.L_x_8602) ;  /* 0x00000000000c3947 */ /* 0x000fec0003800000 */
[----:B------:R-:W-:Y:S05]  /*23c0*/  @!P2 BRA `(.L_x_8603) ;  /* 0x000000000014a947 */ /* 0x000fea0003800000 */
[----:B-----5:R-:W-:Y:S01]  /*23d0*/  FADD.FTZ R62, R30, R62 ;  /* 0x0000003e1e3e7221 */ /* 0x020fe20000010000 */
[----:B------:R-:W-:Y:S06]  /*23e0*/  BRA `(.L_x_8603) ;  /* 0x00000000000c7947 */ /* 0x000fec0003800000 */
.L_x_8602:
[----:B-----5:R-:W-:-:S05]  /*23f0*/  SHF.L.U32 R63, R23, 0x10, RZ ;  /* 0x00000010173f7819 */ /* 0x020fca00000006ff */
[----:B------:R-:W-:-:S04]  /*2400*/  FADD.FTZ R62, R63, R62 ;  /* 0x0000003e3f3e7221 */ /* 0x000fc80000010000 */
[----:B------:R-:W-:-:S07]  /*2410*/  @P2 FADD.FTZ R62, R30, R62 ;  /* 0x0000003e1e3e2221 */ /* 0x000fce0000010000 */
.L_x_8603:
[----:B------:R-:W-:Y:S01]  /*2420*/  SHF.L.U32 R63, R66, 0x10, RZ ;  /* 0x00000010423f7819 */ /* 0x000fe200000006ff */
[----:B------:R-:W-:Y:S06]  /*2430*/  @P3 BRA `(.L_x_8604) ;  /* 0x00000000000c3947 */ /* 0x000fec0003800000 */
[----:B------:R-:W-:Y:S05]  /*2440*/  @!P2 BRA `(.L_x_8605) ;  /* 0x000000000018a947 */ /* 0x000fea0003800000 */
[----:B-----5:R-:W-:Y:S01]  /*2450*/  FADD.FTZ R63, R31, R63 ;  /* 0x0000003f1f3f7221 */ /* 0x020fe20000010000 */
[----:B------:R-:W-:Y:S06]  /*2460*/  BRA `(.L_x_8605) ;  /* 0x0000000000107947 */ /* 0x000fec0003800000 */
.L_x_8604:
[----:B-----5:R-:W-:-:S04]  /*2470*/  PRMT R66, R23, 0x7632, R66 ;  /* 0x0000763217427816 */ /* 0x020fc80000000042 */
[----:B------:R-:W-:-:S05]  /*2480*/  SHF.L.U32 R66, R66, 0x10, RZ ;  /* 0x0000001042427819 */ /* 0x000fca00000006ff */
[----:B------:R-:W-:-:S04]  /*2490*/  FADD.FTZ R63, R66, R63 ;  /* 0x0000003f423f7221 */ /* 0x000fc80000010000 */
[----:B------:R-:W-:-:S07]  /*24a0*/  @P2 FADD.FTZ R63, R31, R63 ;  /* 0x0000003f1f3f2221 */ /* 0x000fce0000010000 */
.L_x_8605:
[----:B------:R-:W-:-:S04]  /*24b0*/  LEA R66, P2, R65, UR6, 0x5 ;  /* 0x0000000641427c11 */ /* 0x000fc8000f8428ff */
[----:B------:R-:W-:-:S05]  /*24c0*/  LEA.HI.X R67, R65, UR7, RZ, 0x5, P2 ;  /* 0x0000000741437c11 */ /* 0x000fca00090f2cff */
[----:B------:R3:W-:Y:S04]  /*24d0*/  STG.E.128 desc[UR4][R66.64], R56 ;  /* 0x0000003842007986 */ /* 0x0007e8000c101d04 */
[----:B------:R3:W-:Y:S02]  /*24e0*/  STG.E.128 desc[UR4][R66.64+0x10], R60 ;  /* 0x0000103c42007986 */ /* 0x0007e4000c101d04 */
.L_x_8589:
[----:B------:R-:W-:Y:S05]  /*24f0*/  BSYNC B0 ;  /* 0x0000000000007941 */ /* 0x000fea0003800000 */
.L_x_8588:
        /* <DEDUP_REMOVED lines=9> */
[----:B------:R-:W-:Y:S01]  /*2590*/  FADD.FTZ R65, R35, R66 ;  /* 0x0000004223417221 */ /* 0x000fe20000010000 */
[----:B------:R-:W-:-:S03]  /*25a0*/  P2R R64, PR, RZ, 0x40 ;  /* 0x00000040ff407803 */ /* 0x000fc60000000000 */
        /* <DEDUP_REMOVED lines=29> */
[----:B------:R-:W-:-:S04]  /*2780*/  SHF.R.U32.HI R66, RZ, 0x5, R0 ;  /* 0x00000005ff427819 */ /* 0x000fc80000011600 */
[----:B------:R-:W-:-:S04]  /*2790*/  LOP3.LUT R67, R66, 0x7fffff8, RZ, 0xc0, !PT ;  /* 0x07fffff842437812 */ /* 0x000fc800078ec0ff */
[----:B------:R-:W-:Y:S01]  /*27a0*/  @!P5 IADD3 R67, R67, 0x8, RZ ;  /* 0x000000084343d810 */ /* 0x000fe20007ffe0ff */
        /* <DEDUP_REMOVED lines=86> */
.L_x_8626:
        /* <DEDUP_REMOVED lines=32> */
[----:B------:R-:W-:-:S04]  /*2f10*/  FMUL.FTZ R67, R122, R123 ;  /* 0x0000007b7a437220 */ /* 0x000fc80000410000 */
[-C--:B------:R-:W-:Y:S01]  /*2f20*/  FMUL.FTZ R67, R67, R124.reuse ;  /* 0x0000007c43437220 */ /* 0x080fe20000410000 */
[----:B------:R-:W-:-:S04]  /*2f30*/  FMUL.FTZ R124, R121, R124 ;  /* 0x0000007c797c7220 */ /* 0x000fc80000410000 */
[----:B------:R-:W-:Y:S02]  /*2f40*/  FFMA.FTZ R121, R123, R64, R124 ;  /* 0x000000407b797223 */ /* 0x000fe4000001007c */
[----:B------:R-:W0:Y:S02]  /*2f50*/  SHFL.DOWN PT, R64, R65, 0x4, 0x1f ;  /* 0x08801f0041407f89 */ /* 0x000e2400000e0000 */
[----:B0-----:R-:W-:Y:S01]  /*2f60*/  FADD.FTZ R123, R64, R65 ;  /* 0x00000041407b7221 */ /* 0x001fe20000010000 */
[----:B------:R-:W-:-:S04]  /*2f70*/  I2FP.F32.S32 R64, R66 ;  /* 0x0000004200407245 */ /* 0x000fc80000201400 */
[----:B------:R-:W0:Y:S02]  /*2f80*/  MUFU.RCP R120, R64 ;  /* 0x0000004000787308 */ /* 0x000e240000001000 */
[C---:B0-----:R-:W-:Y:S01]  /*2f90*/  FMUL.FTZ R121, R120.reuse, R121 ;  /* 0x0000007978797220 */ /* 0x041fe20000410000 */
[----:B------:R-:W-:Y:S02]  /*2fa0*/  FFMA.FTZ R120, R120, R67, R123 ;  /* 0x0000004378787223 */ /* 0x000fe4000001007b */
[----:B------:R-:W-:Y:S04]  /*2fb0*/  SHFL.DOWN PT, R123, R66, 0x2, 0x1f ;  /* 0x08401f00427b7f89 */ /* 0x000fe800000e0000 */
[----:B------:R-:W0:Y:S02]  /*2fc0*/  SHFL.DOWN PT, R122, R121, 0x2, 0x1f ;  /* 0x08401f00797a7f89 */ /* 0x000e2400000e0000 */
[----:B0-----:R-:W-:-:S04]  /*2fd0*/  FADD.FTZ R67, R121, -R122 ;  /* 0x8000007a79437221 */ /* 0x001fc80000010000 */
[----:B------:R-:W-:Y:S01]  /*2fe0*/  FMUL.FTZ R125, R67, R67 ;  /* 0x00000043437d7220 */ /* 0x000fe20000410000 */
[-C--:B------:R-:W-:Y:S02]  /*2ff0*/  IADD3 R67, R66, R123.reuse, RZ ;  /* 0x0000007b42437210 */ /* 0x080fe40007ffe0ff */
[----:B------:R-:W-:Y:S01]  /*3000*/  I2FP.F32.S32 R123, R123 ;  /* 0x0000007b007b7245 */ /* 0x000fe20000201400 */
[----:B------:R-:W-:Y:S02]  /*3010*/  FMUL.FTZ R65, R64, R125 ;  /* 0x0000007d40417220 */ /* 0x000fe40000410000 */
[----:B------:R-:W0:Y:S02]  /*3020*/  SHFL.DOWN PT, R124, R67, 0x1, 0x1f ;  /* 0x08201f00437c7f89 */ /* 0x000e2400000e0000 */
[-C--:B------:R-:W-:Y:S01]  /*3030*/  FMUL.FTZ R65, R65, R123.reuse ;  /* 0x0000007b41417220 */ /* 0x080fe20000410000 */
[----:B------:R-:W-:-:S04]  /*3040*/  FMUL.FTZ R123, R122, R123 ;  /* 0x0000007b7a7b7220 */ /* 0x000fc80000410000 */
[----:B------:R-:W-:Y:S01]  /*3050*/  FFMA.FTZ R125, R64, R121, R123 ;  /* 0x00000079407d7223 */ /* 0x000fe2000001007b */
[----:B------:R-:W-:Y:S01]  /*3060*/  I2FP.F32.S32 R64, R67 ;  /* 0x0000004300407245 */ /* 0x000fe20000201400 */
[----:B------:R-:W1:Y:S03]  /*3070*/  SHFL.DOWN PT, R123, R120, 0x2, 0x1f ;  /* 0x08401f00787b7f89 */ /* 0x000e6600000e0000 */
[----:B------:R-:W2:Y:S02]  /*3080*/  MUFU.RCP R66, R64 ;  /* 0x0000004000427308 */ /* 0x000ea40000001000 */
[----:B--2---:R-:W-:Y:S01]  /*3090*/  FMUL.FTZ R121, R66, R125 ;  /* 0x0000007d42797220 */ /* 0x004fe20000410000 */
[----:B0-----:R-:W-:Y:S01]  /*30a0*/  I2FP.F32.S32 R125, R124 ;  /* 0x0000007c007d7245 */ /* 0x001fe20000201400 */
[----:B-1----:R-:W-:-:S04]  /*30b0*/  FADD.FTZ R123, R120, R123 ;  /* 0x0000007b787b7221 */ /* 0x002fc80000010000 */
[----:B------:R-:W-:Y:S02]  /*30c0*/  FFMA.FTZ R65, R66, R65, R123 ;  /* 0x0000004142417223 */ /* 0x000fe4000001007b */
[----:B------:R-:W0:Y:S02]  /*30d0*/  SHFL.DOWN PT, R66, R121, 0x1, 0x1f ;  /* 0x08201f0079427f89 */ /* 0x000e2400000e0000 */
[----:B0-----:R-:W-:-:S04]  /*30e0*/  FADD.FTZ R122, R121, -R66 ;  /* 0x80000042797a7221 */ /* 0x001fc80000010000 */
        /* <DEDUP_REMOVED lines=9> */
[----:B0-----:R-:W-:-:S06]  /*3180*/  FMUL.FTZ R123, R67, R66 ;  /* 0x00000042437b7220 */ /* 0x001fcc0000410000 */
[----:B------:R-:W0:Y:S01]  /*3190*/  SHFL.IDX PT, R123, R123, RZ, 0x1f ;  /* 0x00001fff7b7b7589 */ /* 0x000e2200000e0000 */
[----:B-1----:R-:W-:-:S04]  /*31a0*/  FADD.FTZ R64, R65, R64 ;  /* 0x0000004041407221 */ /* 0x002fc80000010000 */
[----:B------:R-:W-:Y:S02]  /*31b0*/  FFMA.FTZ R120, R67, R120, R64 ;  /* 0x0000007843787223 */ /* 0x000fe40000010040 */
[----:B------:R-:W1:Y:S03]  /*31c0*/  LDC R64, c[0x0][0x2d8] ;  /* 0x0000b600ff407b82 */ /* 0x000e660000000800 */
[----:B------:R-:W1:Y:S01]  /*31d0*/  SHFL.IDX PT, R67, R120, RZ, 0x1f ;  /* 0x00001fff78437589 */ /* 0x000e6200000e0000 */
[----:B0-----:R-:W-:-:S05]  /*31e0*/  FMUL.FTZ R66, R123, R123 ;  /* 0x0000007b7b427220 */ /* 0x001fca0000410000 */
[----:B------:R-:W-:Y:S01]  /*31f0*/  FSEL R65, R66, RZ, !P3 ;  /* 0x000000ff42417208 */ /* 0x000fe20005800000 */
[----:B-1----:R-:W-:Y:S02]  /*3200*/  FFMA.FTZ R64, R67, UR12, R64 ;  /* 0x0000000c43407c23 */ /* 0x002fe40008010040 */
[----:B------:R-:W0:Y:S02]  /*3210*/  @!P2 LDC.64 R66, c[0x0][0x250] ;  /* 0x00009400ff42ab82 */ /* 0x000e240000000a00 */
[----:B------:R-:W-:-:S06]  /*3220*/  FADD.FTZ R121, R64, R65 ;  /* 0x0000004140797221 */ /* 0x000fcc0000010000 */
[----:B------:R-:W1:Y:S01]  /*3230*/  @!P2 LDC.64 R64, c[0x0][0x258] ;  /* 0x00009600ff40ab82 */ /* 0x000e620000000a00 */
[----:B------:R-:W2:Y:S01]  /*3240*/  MUFU.RSQ R121, R121 ;  /* 0x0000007900797308 */ /* 0x000ea20000001400 */
[----:B0-----:R-:W-:-:S05]  /*3250*/  @!P2 IMAD.WIDE R66, R119, 0x4, R66 ;  /* 0x000000047742a825 */ /* 0x001fca00078e0242 */
[----:B------:R0:W-:Y:S01]  /*3260*/  @!P2 STG.E desc[UR4][R66.64], R123 ;  /* 0x0000007b4200a986 */ /* 0x0001e2000c101904 */
[----:B-1----:R-:W-:-:S05]  /*3270*/  @!P2 IMAD.WIDE R64, R119, 0x4, R64 ;  /* 0x000000047740a825 */ /* 0x002fca00078e0240 */
[----:B--2---:R0:W-:Y:S01]  /*3280*/  @!P2 STG.E desc[UR4][R64.64], R121 ;  /* 0x000000794000a986 */ /* 0x0041e2000c101904 */
[----:B------:R-:W-:-:S04]  /*3290*/  PLOP3.LUT P2, PT, PT, PT, UP0, 0x40, 0x0 ;  /* 0x000000000000781c */ /* 0x000fc80003f4e808 */
[----:B------:R-:W-:Y:S01]  /*32a0*/  FSEL R120, R123, RZ, P2 ;  /* 0x000000ff7b787208 */ /* 0x000fe20001000000 */
[----:B------:R-:W-:Y:S08]  /*32b0*/  @!P0 BRA `(.L_x_8608) ;  /* 0x0000000000808947 */ /* 0x000ff00003800000 */
[--C-:B0-----:R-:W-:Y:S01]  /*32c0*/  FADD.FTZ R64, R32, -R120.reuse ;  /* 0x8000007820407221 */ /* 0x101fe20000010000 */
        /* <DEDUP_REMOVED lines=13> */
[----:B------:R-:W-:-:S02]  /*33a0*/  F2FP.BF16.F32.PACK_AB R64, R65, R64 ;  /* 0x000000404140723e */ /* 0x000fc400000010ff */
[----:B------:R-:W-:Y:S01]  /*33b0*/  F2FP.BF16.F32.PACK_AB R65, R67, R122 ;  /* 0x0000007a4341723e */ /* 0x000fe200000010ff */
[----:B------:R-:W-:Y:S01]  /*33c0*/  FADD.FTZ R122, R37, -R120 ;  /* 0x80000078257a7221 */ /* 0x000fe20000010000 */
[C---:B------:R-:W-:Y:S01]  /*33d0*/  FMUL.FTZ R66, R121.reuse, R66 ;  /* 0x0000004279427220 */ /* 0x040fe20000410000 */
[C---:B------:R-:W-:Y:S02]  /*33e0*/  FMUL.FTZ R124, R121.reuse, R124 ;  /* 0x0000007c797c7220 */ /* 0x040fe40000410000 */
[----:B------:R-:W-:Y:S01]  /*33f0*/  FMUL.FTZ R122, R121, R122 ;  /* 0x0000007a797a7220 */ /* 0x000fe20000410000 */
[----:B------:R-:W-:Y:S01]  /*3400*/  FFMA.FTZ R66, R6, R66, R19 ;  /* 0x0000004206427223 */ /* 0x000fe20000010013 */
[----:B------:R-:W-:Y:S02]  /*3410*/  FFMA.FTZ R124, R109, R124, R108 ;  /* 0x0000007c6d7c7223 */ /* 0x000fe4000001006c */
[----:B------:R-:W-:Y:S01]  /*3420*/  FFMA.FTZ R67, R111, R122, R110 ;  /* 0x0000007a6f437223 */ /* 0x000fe2000001006e */
[----:B------:R-:W-:-:S04]  /*3430*/  FADD.FTZ R122, R38, -R120 ;  /* 0x80000078267a7221 */ /* 0x000fc80000010000 */
[----:B------:R-:W-:Y:S01]  /*3440*/  FMUL.FTZ R122, R121, R122 ;  /* 0x0000007a797a7220 */ /* 0x000fe20000410000 */
[----:B------:R-:W-:-:S03]  /*3450*/  F2FP.BF16.F32.PACK_AB R66, R67, R66 ;  /* 0x000000424342723e */ /* 0x000fc600000010ff */
[----:B------:R-:W-:Y:S02]  /*3460*/  FFMA.FTZ R67, R7, R122, R18 ;  /* 0x0000007a07437223 */ /* 0x000fe40000010012 */
[----:B------:R-:W0:Y:S03]  /*3470*/  LDC.64 R122, c[0x0][0x2b8] ;  /* 0x0000ae00ff7a7b82 */ /* 0x000e260000000a00 */
[----:B------:R-:W-:Y:S01]  /*3480*/  F2FP.BF16.F32.PACK_AB R67, R124, R67 ;  /* 0x000000437c43723e */ /* 0x000fe200000010ff */
[C---:B0-----:R-:W-:Y:S01]  /*3490*/  IMAD.WIDE.U32 R122, R116.reuse, 0x10, R122 ;  /* 0x00000010747a7825 */ /* 0x041fe200078e007a */
[----:B------:R-:W-:-:S04]  /*34a0*/  IADD3 R116, R116, 0x100, RZ ;  /* 0x0000010074747810 */ /* 0x000fc80007ffe0ff */
[----:B------:R1:W-:Y:S03]  /*34b0*/  STG.E.128 desc[UR4][R122.64], R64 ;  /* 0x000000407a007986 */ /* 0x0003e6000c101d04 */
.L_x_8608:
[----:B------:R-:W-:Y:S05]  /*34c0*/  BSYNC B0 ;  /* 0x0000000000007941 */ /* 0x000fea0003800000 */
.L_x_8607:
[----:B------:R-:W-:Y:S01]  /*34d0*/  ISETP.GE.U32.AND P2, PT, R2, 0x200, PT ;  /* 0x000002000200780c */ /* 0x000fe20003f46070 */
[----:B------:R-:W-:-:S12]  /*34e0*/  BSSY B0, `(.L_x_8609) ;  /* 0x0000022000007945 */ /* 0x000fd80003800000 */
[----:B------:R-:W-:Y:S05]  /*34f0*/  @!P2 BRA `(.L_x_8610) ;  /* 0x000000000080a947 */ /* 0x000fea0003800000 */
[--C-:B01----:R-:W-:Y:S01]  /*3500*/  FADD.FTZ R64, R40, -R120.reuse ;  /* 0x8000007828407221 */ /* 0x103fe20000010000 */
        /* <DEDUP_REMOVED lines=31> */
.L_x_8610:
[----:B------:R-:W-:Y:S05]  /*3700*/  BSYNC B0 ;  /* 0x0000000000007941 */ /* 0x000fea0003800000 */
.L_x_8609:
        /* <DEDUP_REMOVED lines=35> */
.L_x_8612:
[----:B------:R-:W-:Y:S05]  /*3940*/  BSYNC B0 ;  /* 0x0000000000007941 */ /* 0x000fea0003800000 */
.L_x_8611:
[----:B------:R-:W-:Y:S04]  /*3950*/  BSSY B0, `(.L_x_8613) ;  /* 0x0000021000007945 */ /* 0x000fe80003800000 */
[----:B------:R-:W-:Y:S05]  /*3960*/  @!P1 BRA `(.L_x_8614) ;  /* 0x00000000007c9947 */ /* 0x000fea0003800000 */
[--C-:B0123--:R-:W-:Y:S01]  /*3970*/  FADD.FTZ R65, R56, -R120.reuse ;  /* 0x8000007838417221 */ /* 0x10ffe20000010000 */
        /* <DEDUP_REMOVED lines=15> */
[----:B------:R-:W-:-:S02]  /*3a70*/  FFMA.FTZ R124, R88, R124, R89 ;  /* 0x0000007c587c7223 */ /* 0x000fc40000010059 */
[----:B------:R-:W-:Y:S01]  /*3a80*/  FFMA.FTZ R67, R79, R122, R84 ;  /* 0x0000007a4f437223 */ /* 0x000fe20000010054 */
[----:B------:R-:W-:Y:S01]  /*3a90*/  FFMA.FTZ R122, R92, R121, R93 ;  /* 0x000000795c7a7223 */ /* 0x000fe2000001005d */
[----:B------:R-:W-:Y:S01]  /*3aa0*/  FFMA.FTZ R121, R76, R65, R81 ;  /* 0x000000414c797223 */ /* 0x000fe20000010051 */
[----:B------:R-:W-:Y:S01]  /*3ab0*/  FFMA.FTZ R65, R77, R123, R80 ;  /* 0x0000007b4d417223 */ /* 0x000fe20000010050 */
[----:B------:R-:W-:Y:S02]  /*3ac0*/  FFMA.FTZ R123, R90, R66, R91 ;  /* 0x000000425a7b7223 */ /* 0x000fe4000001005b */
[----:B------:R-:W-:Y:S01]  /*3ad0*/  F2FP.BF16.F32.PACK_AB R67, R122, R67 ;  /* 0x000000437a43723e */ /* 0x000fe200000010ff */
[----:B------:R-:W-:Y:S01]  /*3ae0*/  FFMA.FTZ R122, R78, R64, R83 ;  /* 0x000000404e7a7223 */ /* 0x000fe20000010053 */
[----:B------:R-:W-:Y:S01]  /*3af0*/  FFMA.FTZ R64, R86, R120, R87 ;  /* 0x0000007856407223 */ /* 0x000fe20000010057 */
[----:B------:R-:W-:-:S03]  /*3b00*/  F2FP.BF16.F32.PACK_AB R65, R124, R65 ;  /* 0x000000417c41723e */ /* 0x000fc600000010ff */
[----:B------:R-:W-:Y:S02]  /*3b10*/  F2FP.BF16.F32.PACK_AB R66, R123, R122 ;  /* 0x0000007a7b42723e */ /* 0x000fe400000010ff */
[----:B------:R-:W-:Y:S02]  /*3b20*/  F2FP.BF16.F32.PACK_AB R64, R64, R121 ;  /* 0x000000794040723e */ /* 0x000fe400000010ff */
[----:B------:R-:W0:Y:S02]  /*3b30*/  LDC.64 R120, c[0x0][0x2b8] ;  /* 0x0000ae00ff787b82 */ /* 0x000e240000000a00 */
[----:B0-----:R-:W-:-:S05]  /*3b40*/  IMAD.WIDE.U32 R120, R116, 0x10, R120 ;  /* 0x0000001074787825 */ /* 0x001fca00078e0078 */
[----:B------:R4:W-:Y:S02]  /*3b50*/  STG.E.128 desc[UR4][R120.64], R64 ;  /* 0x0000004078007986 */ /* 0x0009e4000c101d04 */
.L_x_8614:
[----:B------:R-:W-:Y:S05]  /*3b60*/  BSYNC B0 ;  /* 0x0000000000007941 */ /* 0x000fea0003800000 */
.L_x_8613:
[----:B------:R-:W-:Y:S02]  /*3b70*/  IADD3 R119, R119, UR14, RZ ;  /* 0x0000000e77777c10 */ /* 0x000fe4000fffe0ff */
[----:B01234-:R-:W-:Y:S02]  /*3b80*/  SEL R64, RZ, 0x1, P5 ;  /* 0x00000001ff407807 */ /* 0x01ffe40002800000 */
[----:B------:R-:W-:-:S13]  /*3b90*/  ISETP.GE.AND P2, PT, R119, UR15, PT ;  /* 0x0000000f77007c0c */ /* 0x000fda000bf46270 */
[----:B------:R-:W-:Y:S05]  /*3ba0*/  @!P2 BRA `(.L_x_8615) ;  /* 0xffffffd0003ca947 */ /* 0x000fea000383ffff */
[----:B------:R-:W-:Y:S05]  /*3bb0*/  EXIT ;  /* 0x000000000000794d */ /* 0x000fea0003800000 */
.L_x_8606:
[----:B------:R-:W-:Y:S01]  /*3bc0*/  HFMA2.MMA R120, -RZ, RZ, 0, 5.9604644775390625e-08 ;  /* 0x00000001ff787435 */ /* 0x000fe200000001ff */
[----:B------:R-:W-:Y:S02]  /*3bd0*/  MOV R121, 0x1f ;  /* 0x0000001f00797802 */ /* 0x000fe40000000f00 */
[----:B------:R-:W-:-:S08]  /*3be0*/  MOV R122, 0xffffffff ;  /* 0xffffffff007a7802 */ /* 0x000fd00000000f00 */
[----:B-----5:R-:W-:Y:S05]  /*3bf0*/  WARPSYNC.COLLECTIVE R122, `(.L_x_8616) ;  /* 0x000000007a087348 */ /* 0x020fea0003c00000 */
[----:B------:R0:W1:Y:S02]  /*3c00*/  SHFL.BFLY P6, R123, R65, R120, R121 ;  /* 0x0c000078417b7389 */ /* 0x00006400000c0079 */
[----:B01---5:R-:W-:Y:S01]  /*3c10*/  ENDCOLLECTIVE ;  /* 0x000000000000791b */ /* 0x023fe20003800000 */
.L_x_8616:
[----:B------:R-:W-:Y:S01]  /*3c20*/  HFMA2.MMA R120, -RZ, RZ, 0, 1.1920928955078125e-07 ;  /* 0x00000002ff787435 */ /* 0x000fe200000001ff */
[----:B------:R-:W-:-:S05]  /*3c30*/  FADD.FTZ R124, R65, R123 ;  /* 0x0000007b417c7221 */ /* 0x000fca0000010000 */
[----:B------:R-:W-:-:S07]  /*3c40*/  MOV R65, R124 ;  /* 0x0000007c00417202 */ /* 0x000fce0000000f00 */
[----:B------:R-:W-:Y:S05]  /*3c50*/  WARPSYNC.COLLECTIVE R122, `(.L_x_8617) ;  /* 0x000000007a087348 */ /* 0x000fea0003c00000 */
[----:B------:R0:W1:Y:S02]  /*3c60*/  SHFL.BFLY P6, R123, R65, R120, R121 ;  /* 0x0c000078417b7389 */ /* 0x00006400000c0079 */
[----:B01----:R-:W-:Y:S01]  /*3c70*/  ENDCOLLECTIVE ;  /* 0x000000000000791b */ /* 0x003fe20003800000 */
.L_x_8617:
[----:B------:R-:W-:Y:S01]  /*3c80*/  HFMA2.MMA R120, -RZ, RZ, 0, 2.384185791015625e-07 ;  /* 0x00000004ff787435 */ /* 0x000fe200000001ff */
[----:B------:R-:W-:-:S05]  /*3c90*/  FADD.FTZ R125, R124, R123 ;  /* 0x0000007b7c7d7221 */ /* 0x000fca0000010000 */
[----:B------:R-:W-:-:S07]  /*3ca0*/  MOV R65, R125 ;  /* 0x0000007d00417202 */ /* 0x000fce0000000f00 */
[----:B------:R-:W-:Y:S05]  /*3cb0*/  WARPSYNC.COLLECTIVE R122, `(.L_x_8618) ;  /* 0x000000007a087348 */ /* 0x000fea0003c00000 */
[----:B------:R0:W1:Y:S02]  /*3cc0*/  SHFL.BFLY P6, R123, R65, R120, R121 ;  /* 0x0c000078417b7389 */ /* 0x00006400000c0079 */
[----:B01----:R-:W-:Y:S01]  /*3cd0*/  ENDCOLLECTIVE ;  /* 0x000000000000791b */ /* 0x003fe20003800000 */
.L_x_8618:
[----:B------:R-:W-:Y:S01]  /*3ce0*/  HFMA2.MMA R120, -RZ, RZ, 0, 4.76837158203125e-07 ;  /* 0x00000008ff787435 */ /* 0x000fe200000001ff */
[----:B------:R-:W-:-:S05]  /*3cf0*/  FADD.FTZ R125, R125, R123 ;  /* 0x0000007b7d7d7221 */ /* 0x000fca0000010000 */
[----:B------:R-:W-:-:S07]  /*3d00*/  MOV R65, R125 ;  /* 0x0000007d00417202 */ /* 0x000fce0000000f00 */
[----:B------:R-:W-:Y:S05]  /*3d10*/  WARPSYNC.COLLECTIVE R122, `(.L_x_8619) ;  /* 0x000000007a087348 */ /* 0x000fea0003c00000 */
[----:B------:R0:W1:Y:S02]  /*3d20*/  SHFL.BFLY P6, R123, R65, R120, R121 ;  /* 0x0c000078417b7389 */ /* 0x00006400000c0079 */
[----:B01----:R-:W-:Y:S01]  /*3d30*/  ENDCOLLECTIVE ;  /* 0x000000000000791b */ /* 0x003fe20003800000 */
.L_x_8619:
[----:B------:R-:W-:Y:S01]  /*3d40*/  HFMA2.MMA R120, -RZ, RZ, 0, 9.5367431640625e-07 ;  /* 0x00000010ff787435 */ /* 0x000fe200000001ff */
[----:B------:R-:W-:-:S05]  /*3d50*/  FADD.FTZ R64, R125, R123 ;  /* 0x0000007b7d407221 */ /* 0x000fca0000010000 */
[----:B------:R-:W-:-:S07]  /*3d60*/  MOV R65, R64 ;  /* 0x0000004000417202 */ /* 0x000fce0000000f00 */
[----:B------:R-:W-:Y:S05]  /*3d70*/  WARPSYNC.COLLECTIVE R122, `(.L_x_8620) ;  /* 0x000000007a087348 */ /* 0x000fea0003c00000 */
[----:B------:R0:W1:Y:S02]  /*3d80*/  SHFL.BFLY P6, R123, R65, R120, R121 ;  /* 0x0c000078417b7389 */ /* 0x00006400000c0079 */
[----:B01----:R-:W-:Y:S01]  /*3d90*/  ENDCOLLECTIVE ;  /* 0x000000000000791b */ /* 0x003fe20003800000 */
.L_x_8620:
        /* <DEDUP_REMOVED lines=68> */
[----:B------:R-:W-:-:S10]  /*41e0*/  MOV R120, 0x1 ;  /* 0x0000000100787802 */ /* 0x000fd40000000f00 */
[----:B------:R-:W-:Y:S05]  /*41f0*/  WARPSYNC.COLLECTIVE R122, `(.L_x_8621) ;  /* 0x000000007a087348 */ /* 0x000fea0003c00000 */
[----:B------:R0:W1:Y:S02]  /*4200*/  SHFL.BFLY P6, R123, R65, R120, R121 ;  /* 0x0c000078417b7389 */ /* 0x00006400000c0079 */
[----:B01----:R-:W-:Y:S01]  /*4210*/  ENDCOLLECTIVE ;  /* 0x000000000000791b */ /* 0x003fe20003800000 */
.L_x_8621:
[----:B------:R-:W-:Y:S01]  /*4220*/  HFMA2.MMA R120, -RZ, RZ, 0, 1.1920928955078125e-07 ;  /* 0x00000002ff787435 */ /* 0x000fe200000001ff */
[----:B------:R-:W-:-:S05]  /*4230*/  FADD.FTZ R124, R65, R123 ;  /* 0x0000007b417c7221 */ /* 0x000fca0000010000 */
[----:B------:R-:W-:-:S07]  /*4240*/  MOV R65, R124 ;  /* 0x0000007c00417202 */ /* 0x000fce0000000f00 */
[----:B------:R-:W-:Y:S05]  /*4250*/  WARPSYNC.COLLECTIVE R122, `(.L_x_8622) ;  /* 0x000000007a087348 */ /* 0x000fea0003c00000 */
[----:B------:R0:W1:Y:S02]  /*4260*/  SHFL.BFLY P6, R123, R65, R120, R121 ;  /* 0x0c000078417b7389 */ /* 0x00006400000c0079 */
[----:B01----:R-:W-:Y:S01]  /*4270*/  ENDCOLLECTIVE ;  /* 0x000000000000791b */ /* 0x003fe20003800000 */
.L_x_8622:
[----:B------:R-:W-:Y:S01]  /*4280*/  HFMA2.MMA R120, -RZ, RZ, 0, 2.384185791015625e-07 ;  /* 0x00000004ff787435 */ /* 0x000fe200000001ff */
[----:B------:R-:W-:-:S05]  /*4290*/  FADD.FTZ R125, R124, R123 ;  /* 0x0000007b7c7d7221 */ /* 0x000fca0000010000 */
[----:B------:R-:W-:-:S07]  /*42a0*/  MOV R65, R125 ;  /* 0x0000007d00417202 */ /* 0x000fce0000000f00 */
[----:B------:R-:W-:Y:S05]  /*42b0*/  WARPSYNC.COLLECTIVE R122, `(.L_x_8623) ;  /* 0x000000007a087348 */ /* 0x000fea0003c00000 */
[----:B------:R0:W1:Y:S02]  /*42c0*/  SHFL.BFLY P6, R123, R65, R120, R121 ;  /* 0x0c000078417b7389 */ /* 0x00006400000c0079 */
[----:B01----:R-:W-:Y:S01]  /*42d0*/  ENDCOLLECTIVE ;  /* 0x000000000000791b */ /* 0x003fe20003800000 */
.L_x_8623:
[----:B------:R-:W-:Y:S01]  /*42e0*/  HFMA2.MMA R120, -RZ, RZ, 0, 4.76837158203125e-07 ;  /* 0x00000008ff787435 */ /* 0x000fe200000001ff */
[----:B------:R-:W-:-:S05]  /*42f0*/  FADD.FTZ R125, R125, R123 ;  /* 0x0000007b7d7d7221 */ /* 0x000fca0000010000 */
[----:B------:R-:W-:-:S07]  /*4300*/  MOV R65, R125 ;  /* 0x0000007d00417202 */ /* 0x000fce0000000f00 */
[----:B------:R-:W-:Y:S05]  /*4310*/  WARPSYNC.COLLECTIVE R122, `(.L_x_8624) ;  /* 0x000000007a087348 */ /* 0x000fea0003c00000 */
[----:B------:R0:W1:Y:S02]  /*4320*/  SHFL.BFLY P6, R123, R65, R120, R121 ;  /* 0x0c000078417b7389 */ /* 0x00006400000c0079 */
[----:B01----:R-:W-:Y:S01]  /*4330*/  ENDCOLLECTIVE ;  /* 0x000000000000791b */ /* 0x003fe20003800000 */
.L_x_8624:
[----:B------:R-:W-:Y:S01]  /*4340*/  MOV R120, 0x10 ;  /* 0x0000001000787802 */ /* 0x000fe20000000f00 */
[----:B------:R-:W-:-:S07]  /*4350*/  FADD.FTZ R65, R125, R123 ;  /* 0x0000007b7d417221 */ /* 0x000fce0000010000 */
[----:B------:R-:W-:Y:S05]  /*4360*/  WARPSYNC.COLLECTIVE R122, `(.L_x_8625) ;  /* 0x000000007a087348 */ /* 0x000fea0003c00000 */
[----:B------:R0:W1:Y:S02]  /*4370*/  SHFL.BFLY P6, R123, R65, R120, R121 ;  /* 0x0c000078417b7389 */ /* 0x00006400000c0079 */
[----:B01----:R-:W-:Y:S01]  /*4380*/  ENDCOLLECTIVE ;  /* 0x000000000000791b */ /* 0x003fe20003800000 */
.L_x_8625:
[----:B------:R-:W-:Y:S05]  /*4390*/  BRA `(.L_x_8626) ;  /* 0xffffffe8005c7947 */ /* 0x000fea000383ffff */
.L_x_8627:
        /* <DEDUP_REMOVED lines=14> */
.L_x_27046:


//--------------------- .text._ZN10layer_norm31ln_parallel_residual_fwd_kernelINS_13Kernel_traitsI13__nv_bfloat16S2_fS2_fjLj8192ELj1ELj1ELj8ELj16ENS_18Kernel_traits_baseILj8192ES2_S2_fS2_fjLj256EEEEELb0ELb1ELb1EEEvNS_9FwdParamsE --------------------------
	.section	.text._ZN10layer_norm31ln_parallel_residual_fwd_kernelINS_13Kernel_traitsI13__nv_bfloat16S2_fS2_fjLj8192ELj1ELj1ELj8ELj16ENS_18Kernel_traits_baseILj8192ES2_S2_fS2_fjLj256EEEEELb0ELb1ELb1EEEvNS_9FwdParamsE,"ax",@progbits
	.align	128
        .global         _ZN10layer_norm31ln_parallel_residual_fwd_kernelINS_13Kernel_traitsI13__nv_bfloat16S2_fS2_fjLj8192ELj1ELj1ELj8ELj16ENS_18Kernel_traits_baseILj8192ES2_S2_fS2_fjLj256EEEEELb0ELb1ELb1EEEvNS_9FwdParamsE
        .type           _ZN10layer_norm31ln_parallel_residual_fwd_kernelINS_13Kernel_traitsI13__nv_bfloat16S2_fS2_fjLj8192ELj1ELj1ELj8ELj16ENS_18Kernel_traits_baseILj8192ES2_S2_fS2_fjLj256EEEEELb0ELb1ELb1EEEvNS_9FwdParamsE,@function
        .size           _ZN10layer_norm31ln_parallel_residual_fwd_kernelINS_13Kernel_traitsI13__nv_bfloat16S2_fS2_fjLj8192ELj1ELj1ELj8ELj16ENS_18Kernel_traits_baseILj8192ES2_S2_fS2_fjLj256EEEEELb0ELb1ELb1EEEvNS_9FwdParamsE,(.L_x_27047 - _ZN10layer_norm31ln_parallel_residual_fwd_kernelINS_13Kernel_traitsI13__nv_bfloat16S2_fS2_fjLj8192ELj1ELj1ELj8ELj16ENS_18Kernel_traits_baseILj8192ES2_S2_fS2_fjLj256EEEEELb0ELb1ELb1EEEvNS_9FwdParamsE)
        .other          _ZN10layer_norm31ln_parallel_residual_fwd_kernelINS_13Kernel_traitsI13__nv_bfloat16S2_fS2_fjLj8192ELj1ELj1ELj8ELj16ENS_18Kernel_traits_baseILj8192ES2_S2_fS2_fjLj256EEEEELb0ELb1ELb1EEEvNS_9FwdParamsE,@"STO_CUDA_ENTRY STV_DEFAULT"
_ZN10layer_norm31ln_parallel_residual_fwd_kernelINS_13Kernel_traitsI13__nv_bfloat16S2_fS2_fjLj8192ELj1ELj1ELj8ELj16ENS_18Kernel_traits_baseILj8192ES2_S2_fS2_fjLj256EEEEELb0ELb1ELb1EEEvNS_9FwdParamsE:
.text._ZN10layer_norm31ln_parallel_residual_fwd_kernelINS_13Kernel_traitsI13__nv_bfloat16S2_fS2_fjLj8192ELj1ELj1ELj8ELj16ENS_18Kernel_traits_baseILj8192ES2_S2_fS2_fjLj256EEEEELb0ELb1ELb1EEEvNS_9FwdParamsE:
[----:B------:R-:W-:Y:S01]  /*0000*/  LDC R1, c[0x0][0x28] ;  /* 0x00000a00ff017b82 */ /* 0x000fe20000000800 */
[----:B------:R-:W0:Y:S01]  /*0010*/  S2R R72, SR_TID.X ;  /* 0x0000000000487919 */ /* 0x000e220000002100 */
[----:B------:R-:W-:-:S06]  /*0020*/  ULDC.64 UR4, c[0x0][0x2c8] ;  /* 0x0000b20000047ab9 */ /* 0x000fcc0000000a00 */
[----:B------:R-:W1:Y:S01]  /*0030*/  S2UR UR6, SR_CTAID.X ;  /* 0x00000000000679c3 */ /* 0x000e620000002500 */
[----:B------:R-:W-:Y:S01]  /*0040*/  ISETP.NE.U32.AND P0, PT, RZ, UR4, PT ;  /* 0x00000004ff007c0c */ /* 0x000fe2000bf05070 */
[----:B------:R-:W-:-:S03]  /*0050*/  ULDC.64 UR8, c[0x0][0x260] ;  /* 0x0000980000087ab9 */ /* 0x000fc60000000a00 */
[----:B------:R-:W-:Y:S02]  /*0060*/  ISETP.NE.AND.EX P0, PT, RZ, UR5, PT, P0 ;  /* 0x00000005ff007c0c */ /* 0x000fe4000bf05300 */
        /* <DEDUP_REMOVED lines=8> */
[----:B-1----:R-:W-:Y:S01]  /*00f0*/  LEA.HI R115, R72, UR6, RZ, 0x18 ;  /* 0x0000000648737c11 */ /* 0x002fe2000f8fc0ff */
[----:B------:R-:W-:Y:S01]  /*0100*/  ULDC UR6, c[0x0][0x214] ;  /* 0x0000850000067ab9 */ /* 0x000fe20000000800 */
[----:B------:R-:W-:Y:S01]  /*0110*/  IADD3 R2, P2, R0, UR8, RZ ;  /* 0x0000000800027c10 */ /* 0x000fe2000ff5e0ff */
[----:B------:R0:W5:Y:S01]  /*0120*/  @P0 LDG.E.128 R8, desc[UR4][R4.64+0x3000] ;  /* 0x0030000404080981 */ /* 0x000162000c1e1d00 */
[----:B------:R-:W-:-:S02]  /*0130*/  ISETP.GE.AND P1, PT, R115, UR6, PT ;  /* 0x0000000673007c0c */ /* 0x000fc4000bf26270 */
[----:B------:R-:W-:-:S11]  /*0140*/  IADD3.X R3, RZ, UR9, RZ, P2, !PT ;  /* 0x00000009ff037c10 */ /* 0x000fd600097fe4ff */
[----:B0-----:R-:W-:Y:S05]  /*0150*/  @P1 EXIT ;  /* 0x000000000000194d */ /* 0x001fea0003800000 */
[----:B------:R-:W2:Y:S04]  /*0160*/  LDG.E.128 R4, desc[UR4][R2.64] ;  /* 0x0000000402047981 */ /* 0x000ea8000c1e1d00 */
[----:B------:R-:W3:Y:S04]  /*0170*/  LDG.E.128 R28, desc[UR4][R2.64+0x1000] ;  /* 0x00100004021c7981 */ /* 0x000ee8000c1e1d00 */
[----:B------:R-:W4:Y:S04]  /*0180*/  LDG.E.128 R24, desc[UR4][R2.64+0x2000] ;  /* 0x0020000402187981 */ /* 0x000f28000c1e1d00 */
[----:B------:R-:W4:Y:S01]  /*0190*/  LDG.E.128 R20, desc[UR4][R2.64+0x3000] ;  /* 0x0030000402147981 */ /* 0x000f22000c1e1d00 */
        /* <DEDUP_REMOVED lines=8> */
[----:B------:R-:W-:Y:S01]  /*0220*/  ULDC.64 UR6, c[0x0][0x228] ;  /* 0x00008a0000067ab9 */ /* 0x000fe20000000a00 */
[----:B------:R-:W-:Y:S01]  /*0230*/  PRMT R96, R16, 0x7632, R96 ;  /* 0x0000763210607816 */ /* 0x000fe20000000060 */
[----:B------:R-:W-:Y:S01]  /*0240*/  HFMA2.MMA R84, -RZ, RZ, 0, 5.9604644775390625e-08 ;  /* 0x00000001ff547435 */ /* 0x000fe200000001ff */
[C---:B------:R-:W-:Y:S01]  /*0250*/  PRMT R95, R17.reuse, 0x7632, R95 ;  /* 0x00007632115f7816 */ /* 0x040fe2000000005f */
[----:B------:R-:W-:Y:S01]  /*0260*/  ULDC UR10, c[0x0][0x290] ;  /* 0x0000a400000a7ab9 */ /* 0x000fe20000000800 */
[----:B------:R-:W-:Y:S01]  /*0270*/  SHF.L.U32 R70, R17, 0x10, RZ ;  /* 0x0000001011467819 */ /* 0x000fe200000006ff */
[----:B------:R-:W-:Y:S01]  /*0280*/  ULDC.64 UR14, c[0x0][0x228] ;  /* 0x00008a00000e7ab9 */ /* 0x000fe20000000a00 */
[C---:B------:R-:W-:Y:S01]  /*0290*/  PRMT R94, R18.reuse, 0x7632, R94 ;  /* 0x00007632125e7816 */ /* 0x040fe2000000005e */
[----:B------:R-:W-:Y:S01]  /*02a0*/  ULDC.64 UR8, c[0x0][0x230] ;  /* 0x00008c0000087ab9 */ /* 0x000fe20000000a00 */
[----:B------:R-:W-:Y:S01]  /*02b0*/  SHF.L.U32 R71, R18, 0x10, RZ ;  /* 0x0000001012477819 */ /* 0x000fe200000006ff */
[----:B------:R-:W-:Y:S01]  /*02c0*/  ULDC.64 UR12, c[0x0][0x210] ;  /* 0x00008400000c7ab9 */ /* 0x000fe20000000a00 */
[----:B------:R-:W-:-:S02]  /*02d0*/  PRMT R76, R19, 0x7632, R76 ;  /* 0x00007632134c7816 */ /* 0x000fc4000000004c */
[----:B------:R-:W-:Y:S02]  /*02e0*/  SHF.L.U32 R68, R19, 0x10, RZ ;  /* 0x0000001013447819 */ /* 0x000fe400000006ff */
        /* <DEDUP_REMOVED lines=12> */
[----:B------:R-:W-:Y:S02]  /*03b0*/  SHF.L.U32 R18, R13, 0x10, RZ ;  /* 0x000000100d127819 */ /* 0x000fe400000006ff */
[----:B------:R-:W-:Y:S02]  /*03c0*/  SHF.L.U32 R19, R14, 0x10, RZ ;  /* 0x000000100e137819 */ /* 0x000fe400000006ff */
[----:B------:R-:W-:Y:S02]  /*03d0*/  SHF.L.U32 R17, R15, 0x10, RZ ;  /* 0x000000100f117819 */ /* 0x000fe400000006ff */
[----:B------:R-:W-:Y:S01]  /*03e0*/  ISETP.NE.U32.AND P0, PT, RZ, UR6, PT ;  /* 0x00000006ff007c0c */ /* 0x000fe2000bf05070 */
[----:B------:R-:W-:Y:S01]  /*03f0*/  ULDC.U8 UR6, c[0x0][0x2a0] ;  /* 0x0000a80000067ab9 */ /* 0x000fe20000000000 */
        /* <DEDUP_REMOVED lines=11> */
[----:B------:R-:W-:Y:S02]  /*04b0*/  ISETP.NE.AND P3, PT, RZ, UR6, PT ;  /* 0x00000006ff007c0c */ /* 0x000fe4000bf65270 */
        /* <DEDUP_REMOVED lines=16> */
[----:B------:R-:W-:Y:S01]  /*05c0*/  ISETP.NE.AND.EX P0, PT, RZ, UR7, PT, P0 ;  /* 0x00000007ff007c0c */ /* 0x000fe2000bf05300 */
[----:B------:R-:W-:Y:S01]  /*05d0*/  ULDC UR7, c[0x0][0x218] ;  /* 0x0000860000077ab9 */ /* 0x000fe20000000800 */
[----:B--2---:R-:W-:Y:S02]  /*05e0*/  PRMT R113, R4, 0x7632, R113 ;  /* 0x0000763204717816 */ /* 0x004fe40000000071 */
[----:B------:R-:W-:-:S02]  /*05f0*/  PRMT R112, R5, 0x7632, R112 ;  /* 0x0000763205707816 */ /* 0x000fc40000000070 */
[----:B------:R-:W-:Y:S02]  /*0600*/  PRMT R111, R6, 0x7632, R111 ;  /* 0x00007632066f7816 */ /* 0x000fe4000000006f */
[----:B------:R-:W-:Y:S02]  /*0610*/  PRMT R109, R7, 0x7632, R109 ;  /* 0x00007632076d7816 */ /* 0x000fe4000000006d */
[----:B---3--:R-:W-:Y:S02]  /*0620*/  PRMT R107, R28, 0x7632, R107 ;  /* 0x000076321c6b7816 */ /* 0x008fe4000000006b */
[----:B------:R-:W-:Y:S02]  /*0630*/  PRMT R110, R29, 0x7632, R110 ;  /* 0x000076321d6e7816 */ /* 0x000fe4000000006e */
[----:B------:R-:W-:Y:S02]  /*0640*/  PRMT R105, R30, 0x7632, R105 ;  /* 0x000076321e697816 */ /* 0x000fe40000000069 */
[----:B------:R-:W-:-:S02]  /*0650*/  PRMT R108, R31, 0x7632, R108 ;  /* 0x000076321f6c7816 */ /* 0x000fc4000000006c */
[----:B----4-:R-:W-:Y:S02]  /*0660*/  PRMT R103, R24, 0x7632, R103 ;  /* 0x0000763218677816 */ /* 0x010fe40000000067 */
[----:B------:R-:W-:Y:S02]  /*0670*/  PRMT R106, R25, 0x7632, R106 ;  /* 0x00007632196a7816 */ /* 0x000fe4000000006a */
[----:B------:R-:W-:Y:S02]  /*0680*/  PRMT R101, R26, 0x7632, R101 ;  /* 0x000076321a657816 */ /* 0x000fe40000000065 */
[----:B------:R-:W-:Y:S02]  /*0690*/  PRMT R104, R27, 0x7632, R104 ;  /* 0x000076321b687816 */ /* 0x000fe40000000068 */
[----:B------:R-:W-:Y:S02]  /*06a0*/  PRMT R99, R20, 0x7632, R99 ;  /* 0x0000763214637816 */ /* 0x000fe40000000063 */
[----:B------:R-:W-:-:S02]  /*06b0*/  PRMT R102, R21, 0x7632, R102 ;  /* 0x0000763215667816 */ /* 0x000fc40000000066 */
[----:B------:R-:W-:Y:S02]  /*06c0*/  PRMT R97, R22, 0x7632, R97 ;  /* 0x0000763216617816 */ /* 0x000fe40000000061 */
[----:B------:R-:W-:Y:S02]  /*06d0*/  PRMT R98, R23, 0x7632, R98 ;  /* 0x0000763217627816 */ /* 0x000fe40000000062 */
        /* <DEDUP_REMOVED lines=31> */
[----:B------:R-:W-:-:S07]  /*08d0*/  SHF.L.U32 R98, R98, 0x10, RZ ;  /* 0x0000001062627819 */ /* 0x000fce00000006ff */
.L_x_8693:
        /* <DEDUP_REMOVED lines=14> */
[----:B------:R0:W5:Y:S04]  /*09c0*/  @P2 LDG.E.128 R28, desc[UR4][R40.64] ;  /* 0x00000004281c2981 */ /* 0x000168000c1e1d00 */
[----:B------:R0:W5:Y:S01]  /*09d0*/  @P2 LDG.E.128 R24, desc[UR4][R40.64+0x10] ;  /* 0x0000100428182981 */ /* 0x000162000c1e1d00 */
[----:B------:R-:W-:-:S04]  /*09e0*/  ISETP.NE.U32.AND P1, PT, RZ, UR14, PT ;  /* 0x0000000eff007c0c */ /* 0x000fc8000bf25070 */
[----:B------:R-:W-:Y:S02]  /*09f0*/  ISETP.NE.AND.EX P1, PT, RZ, UR15, PT, P1 ;  /* 0x0000000fff007c0c */ /* 0x000fe4000bf25310 */
[C---:B---3--:R-:W-:Y:S02]  /*0a00*/  PRMT R37, R20.reuse, 0x7632, R37 ;  /* 0x0000763214257816 */ /* 0x048fe40000000025 */
[----:B------:R-:W-:-:S09]  /*0a10*/  SHF.L.U32 R36, R20, 0x10, RZ ;  /* 0x0000001014247819 */ /* 0x000fd200000006ff */
[----:B0-----:R-:W-:Y:S05]  /*0a20*/  @P1 BRA `(.L_x_8628) ;  /* 0x00000000000c1947 */ /* 0x001fea0003800000 */
[----:B------:R-:W-:Y:S05]  /*0a30*/  @!P2 BRA `(.L_x_8629) ;  /* 0x000000000014a947 */ /* 0x000fea0003800000 */
[----:B-----5:R-:W-:Y:S01]  /*0a40*/  FADD.FTZ R36, R28, R36 ;  /* 0x000000241c247221 */ /* 0x020fe20000010000 */
[----:B------:R-:W-:Y:S06]  /*0a50*/  BRA `(.L_x_8629) ;  /* 0x00000000000c7947 */ /* 0x000fec0003800000 */
.L_x_8628:
[----:B-----5:R-:W-:-:S05]  /*0a60*/  SHF.L.U32 R39, R32, 0x10, RZ ;  /* 0x0000001020277819 */ /* 0x020fca00000006ff */
[----:B------:R-:W-:-:S04]  /*0a70*/  FADD.FTZ R36, R36, R39 ;  /* 0x0000002724247221 */ /* 0x000fc80000010000 */
[----:B------:R-:W-:-:S07]  /*0a80*/  @P2 FADD.FTZ R36, R28, R36 ;  /* 0x000000241c242221 */ /* 0x000fce0000010000 */
.L_x_8629:
[----:B------:R-:W-:Y:S01]  /*0a90*/  SHF.L.U32 R37, R37, 0x10, RZ ;  /* 0x0000001025257819 */ /* 0x000fe200000006ff */
[----:B------:R-:W-:Y:S06]  /*0aa0*/  @P1 BRA `(.L_x_8630) ;  /* 0x00000000000c1947 */ /* 0x000fec0003800000 */
[----:B------:R-:W-:Y:S05]  /*0ab0*/  @!P2 BRA `(.L_x_8631) ;  /* 0x000000000018a947 */ /* 0x000fea0003800000 */
[----:B-----5:R-:W-:Y:S01]  /*0ac0*/  FADD.FTZ R37, R29, R37 ;  /* 0x000000251d257221 */ /* 0x020fe20000010000 */
[----:B------:R-:W-:Y:S06]  /*0ad0*/  BRA `(.L_x_8631) ;  /* 0x0000000000107947 */ /* 0x000fec0003800000 */
.L_x_8630:
[----:B-----5:R-:W-:-:S04]  /*0ae0*/  PRMT R20, R32, 0x7632, R20 ;  /* 0x0000763220147816 */ /* 0x020fc80000000014 */
[----:B------:R-:W-:-:S05]  /*0af0*/  SHF.L.U32 R20, R20, 0x10, RZ ;  /* 0x0000001014147819 */ /* 0x000fca00000006ff */
[----:B------:R-:W-:-:S04]  /*0b00*/  FADD.FTZ R37, R37, R20 ;  /* 0x0000001425257221 */ /* 0x000fc80000010000 */
[----:B------:R-:W-:-:S07]  /*0b10*/  @P2 FADD.FTZ R37, R29, R37 ;  /* 0x000000251d252221 */ /* 0x000fce0000010000 */
.L_x_8631:
[C---:B------:R-:W-:Y:S02]  /*0b20*/  PRMT R39, R21.reuse, 0x7632, R39 ;  /* 0x0000763215277816 */ /* 0x040fe40000000027 */
[----:B------:R-:W-:Y:S01]  /*0b30*/  SHF.L.U32 R38, R21, 0x10, RZ ;  /* 0x0000001015267819 */ /* 0x000fe200000006ff */
[----:B------:R-:W-:Y:S06]  /*0b40*/  @P1 BRA `(.L_x_8632) ;  /* 0x00000000000c1947 */ /* 0x000fec0003800000 */
[----:B------:R-:W-:Y:S05]  /*0b50*/  @!P2 BRA `(.L_x_8633) ;  /* 0x000000000014a947 */ /* 0x000fea0003800000 */
[----:B-----5:R-:W-:Y:S01]  /*0b60*/  FADD.FTZ R38, R30, R38 ;  /* 0x000000261e267221 */ /* 0x020fe20000010000 */
[----:B------:R-:W-:Y:S06]  /*0b70*/  BRA `(.L_x_8633) ;  /* 0x00000000000c7947 */ /* 0x000fec0003800000 */
.L_x_8632:
[----:B-----5:R-:W-:-:S05]  /*0b80*/  SHF.L.U32 R21, R33, 0x10, RZ ;  /* 0x0000001021157819 */ /* 0x020fca00000006ff */
[----:B------:R-:W-:-:S04]  /*0b90*/  FADD.FTZ R38, R38, R21 ;  /* 0x0000001526267221 */ /* 0x000fc80000010000 */
[----:B------:R-:W-:-:S07]  /*0ba0*/  @P2 FADD.FTZ R38, R30, R38 ;  /* 0x000000261e262221 */ /* 0x000fce0000010000 */
.L_x_8633:
[----:B------:R-:W-:Y:S01]  /*0bb0*/  SHF.L.U32 R39, R39, 0x10, RZ ;  /* 0x0000001027277819 */ /* 0x000fe200000006ff */
[----:B------:R-:W-:Y:S06]  /*0bc0*/  @P1 BRA `(.L_x_8634) ;  /* 0x00000000000c1947 */ /* 0x000fec0003800000 */
[----:B------:R-:W-:Y:S05]  /*0bd0*/  @!P2 BRA `(.L_x_8635) ;  /* 0x000000000018a947 */ /* 0x000fea0003800000 */
[----:B-----5:R-:W-:Y:S01]  /*0be0*/  FADD.FTZ R39, R31, R39 ;  /* 0x000000271f277221 */ /* 0x020fe20000010000 */
[----:B------:R-:W-:Y:S06]  /*0bf0*/  BRA `(.L_x_8635) ;  /* 0x0000000000107947 */ /* 0x000fec0003800000 */
.L_x_8634:
[----:B-----5:R-:W-:-:S04]  /*0c00*/  PRMT R20, R33, 0x7632, R20 ;  /* 0x0000763221147816 */ /* 0x020fc80000000014 */
[----:B------:R-:W-:-:S05]  /*0c10*/  SHF.L.U32 R20, R20, 0x10, RZ ;  /* 0x0000001014147819 */ /* 0x000fca00000006ff */
[----:B------:R-:W-:-:S04]  /*0c20*/  FADD.FTZ R39, R39, R20 ;  /* 0x0000001427277221 */ /* 0x000fc80000010000 */
[----:B------:R-:W-:-:S07]  /*0c30*/  @P2 FADD.FTZ R39, R31, R39 ;  /* 0x000000271f272221 */ /* 0x000fce0000010000 */
.L_x_8635:
[C---:B------:R-:W-:Y:S02]  /*0c40*/  PRMT R41, R22.reuse, 0x7632, R41 ;  /* 0x0000763216297816 */ /* 0x040fe40000000029 */
[----:B------:R-:W-:Y:S01]  /*0c50*/  SHF.L.U32 R40, R22, 0x10, RZ ;  /* 0x0000001016287819 */ /* 0x000fe200000006ff */
[----:B------:R-:W-:Y:S06]  /*0c60*/  @P1 BRA `(.L_x_8636) ;  /* 0x00000000000c1947 */ /* 0x000fec0003800000 */
[----:B------:R-:W-:Y:S05]  /*0c70*/  @!P2 BRA `(.L_x_8637) ;  /* 0x000000000014a947 */ /* 0x000fea0003800000 */
[----:B-----5:R-:W-:Y:S01]  /*0c80*/  FADD.FTZ R40, R24, R40 ;  /* 0x0000002818287221 */ /* 0x020fe20000010000 */
[----:B------:R-:W-:Y:S06]  /*0c90*/  BRA `(.L_x_8637) ;  /* 0x00000000000c7947 */ /* 0x000fec0003800000 */
.L_x_8636:
[----:B-----5:R-:W-:-:S05]  /*0ca0*/  SHF.L.U32 R21, R34, 0x10, RZ ;  /* 0x0000001022157819 */ /* 0x020fca00000006ff */
[----:B------:R-:W-:-:S04]  /*0cb0*/  FADD.FTZ R40, R40, R21 ;  /* 0x0000001528287221 */ /* 0x000fc80000010000 */
[----:B------:R-:W-:-:S07]  /*0cc0*/  @P2 FADD.FTZ R40, R24, R40 ;  /* 0x0000002818282221 */ /* 0x000fce0000010000 */
.L_x_8637:
[----:B------:R-:W-:Y:S01]  /*0cd0*/  SHF.L.U32 R41, R41, 0x10, RZ ;  /* 0x0000001029297819 */ /* 0x000fe200000006ff */
[----:B------:R-:W-:Y:S06]  /*0ce0*/  @P1 BRA `(.L_x_8638) ;  /* 0x00000000000c1947 */ /* 0x000fec0003800000 */
[----:B------:R-:W-:Y:S05]  /*0cf0*/  @!P2 BRA `(.L_x_8639) ;  /* 0x000000000018a947 */ /* 0x000fea0003800000 */
[----:B-----5:R-:W-:Y:S01]  /*0d00*/  FADD.FTZ R41, R25, R41 ;  /* 0x0000002919297221 */ /* 0x020fe20000010000 */
[----:B------:R-:W-:Y:S06]  /*0d10*/  BRA `(.L_x_8639) ;  /* 0x0000000000107947 */ /* 0x000fec0003800000 */
.L_x_8638:
[----:B-----5:R-:W-:-:S04]  /*0d20*/  PRMT R20, R34, 0x7632, R20 ;  /* 0x0000763222147816 */ /* 0x020fc80000000014 */
[----:B------:R-:W-:-:S05]  /*0d30*/  SHF.L.U32 R20, R20, 0x10, RZ ;  /* 0x0000001014147819 */ /* 0x000fca00000006ff */
[----:B------:R-:W-:-:S04]  /*0d40*/  FADD.FTZ R41, R41, R20 ;  /* 0x0000001429297221 */ /* 0x000fc80000010000 */
[----:B------:R-:W-:-:S07]  /*0d50*/  @P2 FADD.FTZ R41, R25, R41 ;  /* 0x0000002919292221 */ /* 0x000fce0000010000 */
.L_x_8639:
[C---:B------:R-:W-:Y:S02]  /*0d60*/  PRMT R43, R23.reuse, 0x7632, R43 ;  /* 0x00007632172b7816 */ /* 0x040fe4000000002b */
[----:B------:R-:W-:Y:S01]  /*0d70*/  SHF.L.U32 R42, R23, 0x10, RZ ;  /* 0x00000010172a7819 */ /* 0x000fe200000006ff */
[----:B------:R-:W-:Y:S06]  /*0d80*/  @P1 BRA `(.L_x_8640) ;  /* 0x00000000000c1947 */ /* 0x000fec0003800000 */
[----:B------:R-:W-:Y:S05]  /*0d90*/  @!P2 BRA `(.L_x_8641) ;  /* 0x000000000014a947 */ /* 0x000fea0003800000 */
[----:B-----5:R-:W-:Y:S01]  /*0da0*/  FADD.FTZ R42, R26, R42 ;  /* 0x0000002a1a2a7221 */ /* 0x020fe20000010000 */
[----:B------:R-:W-:Y:S06]  /*0db0*/  BRA `(.L_x_8641) ;  /* 0x00000000000c7947 */ /* 0x000fec0003800000 */
.L_x_8640:
[----:B-----5:R-:W-:-:S05]  /*0dc0*/  SHF.L.U32 R21, R35, 0x10, RZ ;  /* 0x0000001023157819 */ /* 0x020fca00000006ff */
[----:B------:R-:W-:-:S04]  /*0dd0*/  FADD.FTZ R42, R42, R21 ;  /* 0x000000152a2a7221 */ /* 0x000fc80000010000 */
[----:B------:R-:W-:-:S07]  /*0de0*/  @P2 FADD.FTZ R42, R26, R42 ;  /* 0x0000002a1a2a2221 */ /* 0x000fce0000010000 */
.L_x_8641:
[----:B------:R-:W-:Y:S01]  /*0df0*/  SHF.L.U32 R43, R43, 0x10, RZ ;  /* 0x000000102b2b7819 */ /* 0x000fe200000006ff */
[----:B------:R-:W-:Y:S06]  /*0e00*/  @P1 BRA `(.L_x_8642) ;  /* 0x00000000000c1947 */ /* 0x000fec0003800000 */
[----:B------:R-:W-:Y:S05]  /*0e10*/  @!P2 BRA `(.L_x_8643) ;  /* 0x000000000018a947 */ /* 0x000fea0003800000 */
[----:B-----5:R-:W-:Y:S01]  /*0e20*/  FADD.FTZ R43, R27, R43 ;  /* 0x0000002b1b2b7221 */ /* 0x020fe20000010000 */
[----:B------:R-:W-:Y:S06]  /*0e30*/  BRA `(.L_x_8643) ;  /* 0x0000000000107947 */ /* 0x000fec0003800000 */
.L_x_8642:
[----:B-----5:R-:W-:-:S04]  /*0e40*/  PRMT R20, R35, 0x7632, R20 ;  /* 0x0000763223147816 */ /* 0x020fc80000000014 */
[----:B------:R-:W-:-:S05]  /*0e50*/  SHF.L.U32 R20, R20, 0x10, RZ ;  /* 0x0000001014147819 */ /* 0x000fca00000006ff */
[----:B------:R-:W-:-:S04]  /*0e60*/  FADD.FTZ R43, R43, R20 ;  /* 0x000000142b2b7221 */ /* 0x000fc80000010000 */
[----:B------:R-:W-:-:S07]  /*0e70*/  @P2 FADD.FTZ R43, R27, R43 ;  /* 0x0000002b1b2b2221 */ /* 0x000fce0000010000 */
.L_x_8643:
[----:B------:R-:W0:Y:S01]  /*0e80*/  LDC.64 R86, c[0x0][0x238] ;  /* 0x00008e00ff567b82 */ /* 0x000e220000000a00 */
[----:B------:R-:W-:-:S05]  /*0e90*/  IADD3 R117, R116, 0x100, RZ ;  /* 0x0000010074757810 */ /* 0x000fca0007ffe0ff */
[----:B------:R-:W-:Y:S02]  /*0ea0*/  IMAD.WIDE.U32 R20, R117, 0x10, R60 ;  /* 0x0000001075147825 */ /* 0x000fe400078e003c */
[----:B------:R-:W1:Y:S08]  /*0eb0*/  @P0 LDC.64 R46, c[0x0][0x228] ;  /* 0x00008a00ff2e0b82 */ /* 0x000e700000000a00 */
[----:B------:R-:W2:Y:S01]  /*0ec0*/  @P2 LDC.64 R44, c[0x0][0x230] ;  /* 0x00008c00ff2c2b82 */ /* 0x000ea20000000a00 */
[----:B0-----:R-:W-:-:S05]  /*0ed0*/  IMAD.WIDE.U32 R50, R116, 0x20, R86 ;  /* 0x0000002074327825 */ /* 0x001fca00078e0056 */
[----:B------:R0:W-:Y:S01]  /*0ee0*/  STG.E.128 desc[UR4][R50.64], R36 ;  /* 0x0000002432007986 */ /* 0x0001e2000c101d04 */
[----:B-1----:R-:W-:-:S03]  /*0ef0*/  @P0 IMAD.WIDE.U32 R46, R117, 0x10, R46 ;  /* 0x00000010752e0825 */ /* 0x002fc600078e002e */
[----:B------:R0:W-:Y:S04]  /*0f00*/  STG.E.128 desc[UR4][R50.64+0x10], R40 ;  /* 0x0000102832007986 */ /* 0x0001e8000c101d04 */
[----:B------:R-:W3:Y:S01]  /*0f10*/  LDG.E.128 R20, desc[UR4][R20.64] ;  /* 0x0000000414147981 */ /* 0x000ee2000c1e1d00 */
[----:B--2---:R-:W-:-:S03]  /*0f20*/  @P2 IMAD.WIDE.U32 R48, R117, 0x20, R44 ;  /* 0x0000002075302825 */ /* 0x004fc600078e002c */
[----:B-----5:R0:W5:Y:S04]  /*0f30*/  @P0 LDG.E.128 R32, desc[UR4][R46.64] ;  /* 0x000000042e200981 */ /* 0x020168000c1e1d00 */
[----:B------:R0:W5:Y:S04]  /*0f40*/  @P2 LDG.E.128 R28, desc[UR4][R48.64] ;  /* 0x00000004301c2981 */ /* 0x000168000c1e1d00 */
[----:B------:R0:W5:Y:S01]  /*0f50*/  @P2 LDG.E.128 R24, desc[UR4][R48.64+0x10] ;  /* 0x0000100430182981 */ /* 0x000162000c1e1d00 */
[C---:B---3--:R-:W-:Y:S02]  /*0f60*/  PRMT R45, R20.reuse, 0x7632, R45 ;  /* 0x00007632142d7816 */ /* 0x048fe4000000002d */
[----:B------:R-:W-:Y:S01]  /*0f70*/  SHF.L.U32 R44, R20, 0x10, RZ ;  /* 0x00000010142c7819 */ /* 0x000fe200000006ff */
[----:B0-----:R-:W-:Y:S06]  /*0f80*/  @P1 BRA `(.L_x_8644) ;  /* 0x00000000000c1947 */ /* 0x001fec0003800000 */
[----:B------:R-:W-:Y:S05]  /*0f90*/  @!P2 BRA `(.L_x_8645) ;  /* 0x000000000014a947 */ /* 0x000fea0003800000 */
[----:B-----5:R-:W-:Y:S01]  /*0fa0*/  FADD.FTZ R44, R28, R44 ;  /* 0x0000002c1c2c7221 */ /* 0x020fe20000010000 */
[----:B------:R-:W-:Y:S06]  /*0fb0*/  BRA `(.L_x_8645) ;  /* 0x00000000000c7947 */ /* 0x000fec0003800000 */
.L_x_8644:
[----:B-----5:R-:W-:-:S05]  /*0fc0*/  SHF.L.U32 R47, R32, 0x10, RZ ;  /* 0x00000010202f7819 */ /* 0x020fca00000006ff */
[----:B------:R-:W-:-:S04]  /*0fd0*/  FADD.FTZ R44, R47, R44 ;  /* 0x0000002c2f2c7221 */ /* 0x000fc80000010000 */
[----:B------:R-:W-:-:S07]  /*0fe0*/  @P2 FADD.FTZ R44, R28, R44 ;  /* 0x0000002c1c2c2221 */ /* 0x000fce0000010000 */
.L_x_8645:
[----:B------:R-:W-:Y:S01]  /*0ff0*/  SHF.L.U32 R45, R45, 0x10, RZ ;  /* 0x000000102d2d7819 */ /* 0x000fe200000006ff */
[----:B------:R-:W-:Y:S06]  /*1000*/  @P1 BRA `(.L_x_8646) ;  /* 0x00000000000c1947 */ /* 0x000fec0003800000 */
[----:B------:R-:W-:Y:S05]  /*1010*/  @!P2 BRA `(.L_x_8647) ;  /* 0x000000000018a947 */ /* 0x000fea0003800000 */
[----:B-----5:R-:W-:Y:S01]  /*1020*/  FADD.FTZ R45, R29, R45 ;  /* 0x0000002d1d2d7221 */ /* 0x020fe20000010000 */
[----:B------:R-:W-:Y:S06]  /*1030*/  BRA `(.L_x_8647) ;  /* 0x0000000000107947 */ /* 0x000fec0003800000 */
.L_x_8646:
[----:B-----5:R-:W-:-:S04]  /*1040*/  PRMT R20, R32, 0x7632, R20 ;  /* 0x0000763220147816 */ /* 0x020fc80000000014 */
[----:B------:R-:W-:-:S05]  /*1050*/  SHF.L.U32 R20, R20, 0x10, RZ ;  /* 0x0000001014147819 */ /* 0x000fca00000006ff */
[----:B------:R-:W-:-:S04]  /*1060*/  FADD.FTZ R45, R45, R20 ;  /* 0x000000142d2d7221 */ /* 0x000fc80000010000 */
[----:B------:R-:W-:-:S07]  /*1070*/  @P2 FADD.FTZ R45, R29, R45 ;  /* 0x0000002d1d2d2221 */ /* 0x000fce0000010000 */
.L_x_8647:
[C---:B------:R-:W-:Y:S02]  /*1080*/  PRMT R47, R21.reuse, 0x7632, R47 ;  /* 0x00007632152f7816 */ /* 0x040fe4000000002f */
[----:B------:R-:W-:Y:S01]  /*1090*/  SHF.L.U32 R46, R21, 0x10, RZ ;  /* 0x00000010152e7819 */ /* 0x000fe200000006ff */
[----:B------:R-:W-:Y:S06]  /*10a0*/  @P1 BRA `(.L_x_8648) ;  /* 0x00000000000c1947 */ /* 0x000fec0003800000 */
[----:B------:R-:W-:Y:S05]  /*10b0*/  @!P2 BRA `(.L_x_8649) ;  /* 0x000000000014a947 */ /* 0x000fea0003800000 */
[----:B-----5:R-:W-:Y:S01]  /*10c0*/  FADD.FTZ R46, R30, R46 ;  /* 0x0000002e1e2e7221 */ /* 0x020fe20000010000 */
[----:B------:R-:W-:Y:S06]  /*10d0*/  BRA `(.L_x_8649) ;  /* 0x00000000000c7947 */ /* 0x000fec0003800000 */
.L_x_8648:
[----:B-----5:R-:W-:-:S05]  /*10e0*/  SHF.L.U32 R21, R33, 0x10, RZ ;  /* 0x0000001021157819 */ /* 0x020fca00000006ff */
[----:B------:R-:W-:-:S04]  /*10f0*/  FADD.FTZ R46, R21, R46 ;  /* 0x0000002e152e7221 */ /* 0x000fc80000010000 */
[----:B------:R-:W-:-:S07]  /*1100*/  @P2 FADD.FTZ R46, R30, R46 ;  /* 0x0000002e1e2e2221 */ /* 0x000fce0000010000 */
.L_x_8649:
[----:B------:R-:W-:Y:S01]  /*1110*/  SHF.L.U32 R47, R47, 0x10, RZ ;  /* 0x000000102f2f7819 */ /* 0x000fe200000006ff */
[----:B------:R-:W-:Y:S06]  /*1120*/  @P1 BRA `(.L_x_8650) ;  /* 0x00000000000c1947 */ /* 0x000fec0003800000 */
[----:B------:R-:W-:Y:S05]  /*1130*/  @!P2 BRA `(.L_x_8651) ;  /* 0x000000000018a947 */ /* 0x000fea0003800000 */
[----:B-----5:R-:W-:Y:S01]  /*1140*/  FADD.FTZ R47, R31, R47 ;  /* 0x0000002f1f2f7221 */ /* 0x020fe20000010000 */
[----:B------:R-:W-:Y:S06]  /*1150*/  BRA `(.L_x_8651) ;  /* 0x0000000000107947 */ /* 0x000fec0003800000 */
.L_x_8650:
[----:B-----5:R-:W-:-:S04]  /*1160*/  PRMT R20, R33, 0x7632, R20 ;  /* 0x0000763221147816 */ /* 0x020fc80000000014 */
[----:B------:R-:W-:-:S05]  /*1170*/  SHF.L.U32 R20, R20, 0x10, RZ ;  /* 0x0000001014147819 */ /* 0x000fca00000006ff */
[----:B------:R-:W-:-:S04]  /*1180*/  FADD.FTZ R47, R47, R20 ;  /* 0x000000142f2f7221 */ /* 0x000fc80000010000 */
[----:B------:R-:W-:-:S07]  /*1190*/  @P2 FADD.FTZ R47, R31, R47 ;  /* 0x0000002f1f2f2221 */ /* 0x000fce0000010000 */
.L_x_8651:
[C---:B------:R-:W-:Y:S02]  /*11a0*/  PRMT R49, R22.reuse, 0x7632, R49 ;  /* 0x0000763216317816 */ /* 0x040fe40000000031 */
[----:B------:R-:W-:Y:S01]  /*11b0*/  SHF.L.U32 R48, R22, 0x10, RZ ;  /* 0x0000001016307819 */ /* 0x000fe200000006ff */
[----:B------:R-:W-:Y:S06]  /*11c0*/  @P1 BRA `(.L_x_8652) ;  /* 0x00000000000c1947 */ /* 0x000fec0003800000 */
[----:B------:R-:W-:Y:S05]  /*11d0*/  @!P2 BRA `(.L_x_8653) ;  /* 0x000000000014a947 */ /* 0x000fea0003800000 */
[----:B-----5:R-:W-:Y:S01]  /*11e0*/  FADD.FTZ R48, R24, R48 ;  /* 0x0000003018307221 */ /* 0x020fe20000010000 */
[----:B------:R-:W-:Y:S06]  /*11f0*/  BRA `(.L_x_8653) ;  /* 0x00000000000c7947 */ /* 0x000fec0003800000 */
.L_x_8652:
[----:B-----5:R-:W-:-:S05]  /*1200*/  SHF.L.U32 R21, R34, 0x10, RZ ;  /* 0x0000001022157819 */ /* 0x020fca00000006ff */
[----:B------:R-:W-:-:S04]  /*1210*/  FADD.FTZ R48, R21, R48 ;  /* 0x0000003015307221 */ /* 0x000fc80000010000 */
[----:B------:R-:W-:-:S07]  /*1220*/  @P2 FADD.FTZ R48, R24, R48 ;  /* 0x0000003018302221 */ /* 0x000fce0000010000 */
.L_x_8653:
[----:B------:R-:W-:Y:S01]  /*1230*/  SHF.L.U32 R49, R49, 0x10, RZ ;  /* 0x0000001031317819 */ /* 0x000fe200000006ff */
[----:B------:R-:W-:Y:S06]  /*1240*/  @P1 BRA `(.L_x_8654) ;  /* 0x00000000000c1947 */ /* 0x000fec0003800000 */
[----:B------:R-:W-:Y:S05]  /*1250*/  @!P2 BRA `(.L_x_8655) ;  /* 0x000000000018a947 */ /* 0x000fea0003800000 */
[----:B-----5:R-:W-:Y:S01]  /*1260*/  FADD.FTZ R49, R25, R49 ;  /* 0x0000003119317221 */ /* 0x020fe20000010000 */
[----:B------:R-:W-:Y:S06]  /*1270*/  BRA `(.L_x_8655) ;  /* 0x0000000000107947 */ /* 0x000fec0003800000 */
.L_x_8654:
[----:B-----5:R-:W-:-:S04]  /*1280*/  PRMT R20, R34, 0x7632, R20 ;  /* 0x0000763222147816 */ /* 0x020fc80000000014 */
[----:B------:R-:W-:-:S05]  /*1290*/  SHF.L.U32 R20, R20, 0x10, RZ ;  /* 0x0000001014147819 */ /* 0x000fca00000006ff */
[----:B------:R-:W-:-:S04]  /*12a0*/  FADD.FTZ R49, R49, R20 ;  /* 0x0000001431317221 */ /* 0x000fc80000010000 */
[----:B------:R-:W-:-:S07]  /*12b0*/  @P2 FADD.FTZ R49, R25, R49 ;  /* 0x0000003119312221 */ /* 0x000fce0000010000 */
.L_x_8655:
[C---:B------:R-:W-:Y:S02]  /*12c0*/  PRMT R51, R23.reuse, 0x7632, R51 ;  /* 0x0000763217337816 */ /* 0x040fe40000000033 */
[----:B------:R-:W-:Y:S01]  /*12d0*/  SHF.L.U32 R50, R23, 0x10, RZ ;  /* 0x0000001017327819 */ /* 0x000fe200000006ff */
[----:B------:R-:W-:Y:S06]  /*12e0*/  @P1 BRA `(.L_x_8656) ;  /* 0x00000000000c1947 */ /* 0x000fec0003800000 */
[----:B------:R-:W-:Y:S05]  /*12f0*/  @!P2 BRA `(.L_x_8657) ;  /* 0x000000000014a947 */ /* 0x000fea0003800000 */
[----:B-----5:R-:W-:Y:S01]  /*1300*/  FADD.FTZ R50, R26, R50 ;  /* 0x000000321a327221 */ /* 0x020fe20000010000 */
[----:B------:R-:W-:Y:S06]  /*1310*/  BRA `(.L_x_8657) ;  /* 0x00000000000c7947 */ /* 0x000fec0003800000 */
.L_x_8656:
[----:B-----5:R-:W-:-:S05]  /*1320*/  SHF.L.U32 R21, R35, 0x10, RZ ;  /* 0x0000001023157819 */ /* 0x020fca00000006ff */
[----:B------:R-:W-:-:S04]  /*1330*/  FADD.FTZ R50, R21, R50 ;  /* 0x0000003215327221 */ /* 0x000fc80000010000 */
[----:B------:R-:W-:-:S07]  /*1340*/  @P2 FADD.FTZ R50, R26, R50 ;  /* 0x000000321a322221 */ /* 0x000fce0000010000 */
.L_x_8657:
[----:B------:R-:W-:Y:S01]  /*1350*/  SHF.L.U32 R51, R51, 0x10, RZ ;  /* 0x0000001033337819 */ /* 0x000fe200000006ff */
[----:B------:R-:W-:Y:S06]  /*1360*/  @P1 BRA `(.L_x_8658) ;  /* 0x00000000000c1947 */ /* 0x000fec0003800000 */
[----:B------:R-:W-:Y:S05]  /*1370*/  @!P2 BRA `(.L_x_8659) ;  /* 0x000000000018a947 */ /* 0x000fea0003800000 */
[----:B-----5:R-:W-:Y:S01]  /*1380*/  FADD.FTZ R51, R27, R51 ;  /* 0x000000331b337221 */ /* 0x020fe20000010000 */
[----:B------:R-:W-:Y:S06]  /*1390*/  BRA `(.L_x_8659) ;  /* 0x0000000000107947 */ /* 0x000fec0003800000 */
.L_x_8658:
[----:B-----5:R-:W-:-:S04]  /*13a0*/  PRMT R20, R35, 0x7632, R20 ;  /* 0x0000763223147816 */ /* 0x020fc80000000014 */
[----:B------:R-:W-:-:S05]  /*13b0*/  SHF.L.U32 R20, R20, 0x10, RZ ;  /* 0x0000001014147819 */ /* 0x000fca00000006ff */
[----:B------:R-:W-:-:S04]  /*13c0*/  FADD.FTZ R51, R51, R20 ;  /* 0x0000001433337221 */ /* 0x000fc80000010000 */
[----:B------:R-:W-:-:S07]  /*13d0*/  @P2 FADD.FTZ R51, R27, R51 ;  /* 0x000000331b332221 */ /* 0x000fce0000010000 */
.L_x_8659:
[----:B------:R-:W0:Y:S01]  /*13e0*/  @P0 LDC.64 R54, c[0x0][0x228] ;  /* 0x00008a00ff360b82 */ /* 0x000e220000000a00 */
[----:B------:R-:W-:Y:S01]  /*13f0*/  IADD3 R118, R116, 0x200, RZ ;  /* 0x0000020074767810 */ /* 0x000fe20007ffe0ff */
[----:B------:R-:W-:-:S04]  /*1400*/  IMAD.WIDE.U32 R58, R117, 0x20, R86 ;  /* 0x00000020753a7825 */ /* 0x000fc800078e0056 */
[C---:B------:R-:W-:Y:S01]  /*1410*/  IMAD.WIDE.U32 R20, R118.reuse, 0x10, R60 ;  /* 0x0000001076147825 */ /* 0x040fe200078e003c */
[----:B------:R1:W-:Y:S01]  /*1420*/  STG.E.128 desc[UR4][R58.64], R44 ;  /* 0x0000002c3a007986 */ /* 0x0003e2000c101d04 */
[----:B------:R-:W2:Y:S03]  /*1430*/  @P2 LDC.64 R52, c[0x0][0x230] ;  /* 0x00008c00ff342b82 */ /* 0x000ea60000000a00 */
[----:B------:R1:W-:Y:S04]  /*1440*/  STG.E.128 desc[UR4][R58.64+0x10], R48 ;  /* 0x000010303a007986 */ /* 0x0003e8000c101d04 */
[----:B------:R-:W3:Y:S01]  /*1450*/  LDG.E.128 R20, desc[UR4][R20.64] ;  /* 0x0000000414147981 */ /* 0x000ee2000c1e1d00 */
[----:B0-----:R-:W-:-:S05]  /*1460*/  @P0 IMAD.WIDE.U32 R54, R118, 0x10, R54 ;  /* 0x0000001076360825 */ /* 0x001fca00078e0036 */
[----:B-----5:R1:W5:Y:S01]  /*1470*/  @P0 LDG.E.128 R32, desc[UR4][R54.64] ;  /* 0x0000000436200981 */ /* 0x020362000c1e1d00 */
[----:B--2---:R-:W-:-:S05]  /*1480*/  @P2 IMAD.WIDE.U32 R56, R118, 0x20, R52 ;  /* 0x0000002076382825 */ /* 0x004fca00078e0034 */
[----:B------:R1:W5:Y:S04]  /*1490*/  @P2 LDG.E.128 R28, desc[UR4][R56.64] ;  /* 0x00000004381c2981 */ /* 0x000368000c1e1d00 */
[----:B------:R1:W5:Y:S01]  /*14a0*/  @P2 LDG.E.128 R24, desc[UR4][R56.64+0x10] ;  /* 0x0000100438182981 */ /* 0x000362000c1e1d00 */
[C---:B---3--:R-:W-:Y:S02]  /*14b0*/  PRMT R53, R20.reuse, 0x7632, R53 ;  /* 0x0000763214357816 */ /* 0x048fe40000000035 */
[----:B------:R-:W-:Y:S01]  /*14c0*/  SHF.L.U32 R52, R20, 0x10, RZ ;  /* 0x0000001014347819 */ /* 0x000fe200000006ff */
[----:B-1----:R-:W-:Y:S06]  /*14d0*/  @P1 BRA `(.L_x_8660) ;  /* 0x00000000000c1947 */ /* 0x002fec0003800000 */
[----:B------:R-:W-:Y:S05]  /*14e0*/  @!P2 BRA `(.L_x_8661) ;  /* 0x000000000014a947 */ /* 0x000fea0003800000 */
[----:B-----5:R-:W-:Y:S01]  /*14f0*/  FADD.FTZ R52, R28, R52 ;  /* 0x000000341c347221 */ /* 0x020fe20000010000 */
[----:B------:R-:W-:Y:S06]  /*1500*/  BRA `(.L_x_8661) ;  /* 0x00000000000c7947 */ /* 0x000fec0003800000 */
.L_x_8660:
[----:B-----5:R-:W-:-:S05]  /*1510*/  SHF.L.U32 R55, R32, 0x10, RZ ;  /* 0x0000001020377819 */ /* 0x020fca00000006ff */
[----:B------:R-:W-:-:S04]  /*1520*/  FADD.FTZ R52, R55, R52 ;  /* 0x0000003437347221 */ /* 0x000fc80000010000 */
[----:B------:R-:W-:-:S07]  /*1530*/  @P2 FADD.FTZ R52, R28, R52 ;  /* 0x000000341c342221 */ /* 0x000fce0000010000 */
.L_x_8661:
[----:B------:R-:W-:Y:S01]  /*1540*/  SHF.L.U32 R53, R53, 0x10, RZ ;  /* 0x0000001035357819 */ /* 0x000fe200000006ff */
[----:B------:R-:W-:Y:S06]  /*1550*/  @P1 BRA `(.L_x_8662) ;  /* 0x00000000000c1947 */ /* 0x000fec0003800000 */
[----:B------:R-:W-:Y:S05]  /*1560*/  @!P2 BRA `(.L_x_8663) ;  /* 0x000000000018a947 */ /* 0x000fea0003800000 */
[----:B-----5:R-:W-:Y:S01]  /*1570*/  FADD.FTZ R53, R29, R53 ;  /* 0x000000351d357221 */ /* 0x020fe20000010000 */
[----:B------:R-:W-:Y:S06]  /*1580*/  BRA `(.L_x_8663) ;  /* 0x0000000000107947 */ /* 0x000fec0003800000 */
.L_x_8662:
[----:B-----5:R-:W-:-:S04]  /*1590*/  PRMT R20, R32, 0x7632, R20 ;  /* 0x0000763220147816 */ /* 0x020fc80000000014 */
[----:B------:R-:W-:-:S05]  /*15a0*/  SHF.L.U32 R20, R20, 0x10, RZ ;  /* 0x0000001014147819 */ /* 0x000fca00000006ff */
[----:B------:R-:W-:-:S04]  /*15b0*/  FADD.FTZ R53, R53, R20 ;  /* 0x0000001435357221 */ /* 0x000fc80000010000 */
[----:B------:R-:W-:-:S07]  /*15c0*/  @P2 FADD.FTZ R53, R29, R53 ;  /* 0x000000351d352221 */ /* 0x000fce0000010000 */
.L_x_8663:
[C---:B------:R-:W-:Y:S02]  /*15d0*/  PRMT R55, R21.reuse, 0x7632, R55 ;  /* 0x0000763215377816 */ /* 0x040fe40000000037 */
[----:B------:R-:W-:Y:S01]  /*15e0*/  SHF.L.U32 R54, R21, 0x10, RZ ;  /* 0x0000001015367819 */ /* 0x000fe200000006ff */
[----:B------:R-:W-:Y:S06]  /*15f0*/  @P1 BRA `(.L_x_8664) ;  /* 0x00000000000c1947 */ /* 0x000fec0003800000 */
[----:B------:R-:W-:Y:S05]  /*1600*/  @!P2 BRA `(.L_x_8665) ;  /* 0x000000000014a947 */ /* 0x000fea0003800000 */
[----:B-----5:R-:W-:Y:S01]  /*1610*/  FADD.FTZ R54, R30, R54 ;  /* 0x000000361e367221 */ /* 0x020fe20000010000 */
[----:B------:R-:W-:Y:S06]  /*1620*/  BRA `(.L_x_8665) ;  /* 0x00000000000c7947 */ /* 0x000fec0003800000 */
.L_x_8664:
[----:B-----5:R-:W-:-:S05]  /*1630*/  SHF.L.U32 R21, R33, 0x10, RZ ;  /* 0x0000001021157819 */ /* 0x020fca00000006ff */
[----:B------:R-:W-:-:S04]  /*1640*/  FADD.FTZ R54, R21, R54 ;  /* 0x0000003615367221 */ /* 0x000fc80000010000 */
[----:B------:R-:W-:-:S07]  /*1650*/  @P2 FADD.FTZ R54, R30, R54 ;  /* 0x000000361e362221 */ /* 0x000fce0000010000 */
.L_x_8665:
[----:B------:R-:W-:Y:S01]  /*1660*/  SHF.L.U32 R55, R55, 0x10, RZ ;  /* 0x0000001037377819 */ /* 0x000fe200000006ff */
[----:B------:R-:W-:Y:S06]  /*1670*/  @P1 BRA `(.L_x_8666) ;  /* 0x00000000000c1947 */ /* 0x000fec0003800000 */
[----:B------:R-:W-:Y:S05]  /*1680*/  @!P2 BRA `(.L_x_8667) ;  /* 0x000000000018a947 */ /* 0x000fea0003800000 */
[----:B-----5:R-:W-:Y:S01]  /*1690*/  FADD.FTZ R55, R31, R55 ;  /* 0x000000371f377221 */ /* 0x020fe20000010000 */
[----:B------:R-:W-:Y:S06]  /*16a0*/  BRA `(.L_x_8667) ;  /* 0x0000000000107947 */ /* 0x000fec0003800000 */
.L_x_8666:
[----:B-----5:R-:W-:-:S04]  /*16b0*/  PRMT R20, R33, 0x7632, R20 ;  /* 0x0000763221147816 */ /* 0x020fc80000000014 */
[----:B------:R-:W-:-:S05]  /*16c0*/  SHF.L.U32 R20, R20, 0x10, RZ ;  /* 0x0000001014147819 */ /* 0x000fca00000006ff */
[----:B------:R-:W-:-:S04]  /*16d0*/  FADD.FTZ R55, R55, R20 ;  /* 0x0000001437377221 */ /* 0x000fc80000010000 */
[----:B------:R-:W-:-:S07]  /*16e0*/  @P2 FADD.FTZ R55, R31, R55 ;  /* 0x000000371f372221 */ /* 0x000fce0000010000 */
.L_x_8667:
[C---:B------:R-:W-:Y:S02]  /*16f0*/  PRMT R57, R22.reuse, 0x7632, R57 ;  /* 0x0000763216397816 */ /* 0x040fe40000000039 */
[----:B------:R-:W-:Y:S01]  /*1700*/  SHF.L.U32 R56, R22, 0x10, RZ ;  /* 0x0000001016387819 */ /* 0x000fe200000006ff */
[----:B------:R-:W-:Y:S06]  /*1710*/  @P1 BRA `(.L_x_8668) ;  /* 0x00000000000c1947 */ /* 0x000fec0003800000 */
[----:B------:R-:W-:Y:S05]  /*1720*/  @!P2 BRA `(.L_x_8669) ;  /* 0x000000000014a947 */ /* 0x000fea0003800000 */
[----:B-----5:R-:W-:Y:S01]  /*1730*/  FADD.FTZ R56, R24, R56 ;  /* 0x0000003818387221 */ /* 0x020fe20000010000 */
[----:B------:R-:W-:Y:S06]  /*1740*/  BRA `(.L_x_8669) ;  /* 0x00000000000c7947 */ /* 0x000fec0003800000 */
.L_x_8668:
[----:B-----5:R-:W-:-:S05]  /*1750*/  SHF.L.U32 R21, R34, 0x10, RZ ;  /* 0x0000001022157819 */ /* 0x020fca00000006ff */
[----:B------:R-:W-:-:S04]  /*1760*/  FADD.FTZ R56, R21, R56 ;  /* 0x0000003815387221 */ /* 0x000fc80000010000 */
[----:B------:R-:W-:-:S07]  /*1770*/  @P2 FADD.FTZ R56, R24, R56 ;  /* 0x0000003818382221 */ /* 0x000fce0000010000 */
.L_x_8669:
[----:B------:R-:W-:Y:S01]  /*1780*/  SHF.L.U32 R57, R57, 0x10, RZ ;  /* 0x0000001039397819 */ /* 0x000fe200000006ff */
[----:B------:R-:W-:Y:S06]  /*1790*/  @P1 BRA `(.L_x_8670) ;  /* 0x00000000000c1947 */ /* 0x000fec0003800000 */
[----:B------:R-:W-:Y:S05]  /*17a0*/  @!P2 BRA `(.L_x_8671) ;  /* 0x000000000018a947 */ /* 0x000fea0003800000 */
[----:B-----5:R-:W-:Y:S01]  /*17b0*/  FADD.FTZ R57, R25, R57 ;  /* 0x0000003919397221 */ /* 0x020fe20000010000 */
[----:B------:R-:W-:Y:S06]  /*17c0*/  BRA `(.L_x_8671) ;  /* 0x0000000000107947 */ /* 0x000fec0003800000 */
.L_x_8670:
[----:B-----5:R-:W-:-:S04]  /*17d0*/  PRMT R20, R34, 0x7632, R20 ;  /* 0x0000763222147816 */ /* 0x020fc80000000014 */
[----:B------:R-:W-:-:S05]  /*17e0*/  SHF.L.U32 R20, R20, 0x10, RZ ;  /* 0x0000001014147819 */ /* 0x000fca00000006ff */
[----:B------:R-:W-:-:S04]  /*17f0*/  FADD.FTZ R57, R57, R20 ;  /* 0x0000001439397221 */ /* 0x000fc80000010000 */
[----:B------:R-:W-:-:S07]  /*1800*/  @P2 FADD.FTZ R57, R25, R57 ;  /* 0x0000003919392221 */ /* 0x000fce0000010000 */
.L_x_8671:
[C---:B------:R-:W-:Y:S02]  /*1810*/  PRMT R59, R23.reuse, 0x7632, R59 ;  /* 0x00007632173b7816 */ /* 0x040fe4000000003b */
[----:B------:R-:W-:Y:S01]  /*1820*/  SHF.L.U32 R58, R23, 0x10, RZ ;  /* 0x00000010173a7819 */ /* 0x000fe200000006ff */
[----:B------:R-:W-:Y:S06]  /*1830*/  @P1 BRA `(.L_x_8672) ;  /* 0x00000000000c1947 */ /* 0x000fec0003800000 */
[----:B------:R-:W-:Y:S05]  /*1840*/  @!P2 BRA `(.L_x_8673) ;  /* 0x000000000014a947 */ /* 0x000fea0003800000 */
[----:B-----5:R-:W-:Y:S01]  /*1850*/  FADD.FTZ R58, R26, R58 ;  /* 0x0000003a1a3a7221 */ /* 0x020fe20000010000 */
[----:B------:R-:W-:Y:S06]  /*1860*/  BRA `(.L_x_8673) ;  /* 0x00000000000c7947 */ /* 0x000fec0003800000 */
.L_x_8672:
[----:B-----5:R-:W-:-:S05]  /*1870*/  SHF.L.U32 R21, R35, 0x10, RZ ;  /* 0x0000001023157819 */ /* 0x020fca00000006ff */
[----:B------:R-:W-:-:S04]  /*1880*/  FADD.FTZ R58, R21, R58 ;  /* 0x0000003a153a7221 */ /* 0x000fc80000010000 */
[----:B------:R-:W-:-:S07]  /*1890*/  @P2 FADD.FTZ R58, R26, R58 ;  /* 0x0000003a1a3a2221 */ /* 0x000fce0000010000 */
.L_x_8673:
[----:B------:R-:W-:Y:S01]  /*18a0*/  SHF.L.U32 R59, R59, 0x10, RZ ;  /* 0x000000103b3b7819 */ /* 0x000fe200000006ff */
[----:B------:R-:W-:Y:S06]  /*18b0*/  @P1 BRA `(.L_x_8674) ;  /* 0x00000000000c1947 */ /* 0x000fec0003800000 */
[----:B------:R-:W-:Y:S05]  /*18c0*/  @!P2 BRA `(.L_x_8675) ;  /* 0x000000000018a947 */ /* 0x000fea0003800000 */
[----:B-----5:R-:W-:Y:S01]  /*18d0*/  FADD.FTZ R59, R27, R59 ;  /* 0x0000003b1b3b7221 */ /* 0x020fe20000010000 */
[----:B------:R-:W-:Y:S06]  /*18e0*/  BRA `(.L_x_8675) ;  /* 0x0000000000107947 */ /* 0x000fec0003800000 */
.L_x_8674:
[----:B-----5:R-:W-:-:S04]  /*18f0*/  PRMT R20, R35, 0x7632, R20 ;  /* 0x0000763223147816 */ /* 0x020fc80000000014 */
[----:B------:R-:W-:-:S05]  /*1900*/  SHF.L.U32 R20, R20, 0x10, RZ ;  /* 0x0000001014147819 */ /* 0x000fca00000006ff */
[----:B------:R-:W-:-:S04]  /*1910*/  FADD.FTZ R59, R59, R20 ;  /* 0x000000143b3b7221 */ /* 0x000fc80000010000 */
[----:B------:R-:W-:-:S07]  /*1920*/  @P2 FADD.FTZ R59, R27, R59 ;  /* 0x0000003b1b3b2221 */ /* 0x000fce0000010000 */
.L_x_8675:
[----:B------:R-:W0:Y:S01]  /*1930*/  @P0 LDC.64 R22, c[0x0][0x228] ;  /* 0x00008a00ff160b82 */ /* 0x000e220000000a00 */
[----:B------:R-:W-:Y:S01]  /*1940*/  IADD3 R119, R116, 0x300, RZ ;  /* 0x0000030074777810 */ /* 0x000fe20007ffe0ff */
[----:B------:R-:W-:-:S06]  /*1950*/  IMAD.WIDE.U32 R122, R118, 0x20, R86 ;  /* 0x00000020767a7825 */ /* 0x000fcc00078e0056 */
[----:B------:R-:W1:Y:S01]  /*1960*/  @P2 LDC.64 R20, c[0x0][0x230] ;  /* 0x00008c00ff142b82 */ /* 0x000e620000000a00 */
[C---:B------:R-:W-:Y:S01]  /*1970*/  IMAD.WIDE.U32 R60, R119.reuse, 0x10, R60 ;  /* 0x00000010773c7825 */ /* 0x040fe200078e003c */
[----:B------:R2:W-:Y:S04]  /*1980*/  STG.E.128 desc[UR4][R122.64], R52 ;  /* 0x000000347a007986 */ /* 0x0005e8000c101d04 */
[----:B------:R2:W-:Y:S04]  /*1990*/  STG.E.128 desc[UR4][R122.64+0x10], R56 ;  /* 0x000010387a007986 */ /* 0x0005e8000c101d04 */
[----:B------:R-:W3:Y:S01]  /*19a0*/  LDG.E.128 R60, desc[UR4][R60.64] ;  /* 0x000000043c3c7981 */ /* 0x000ee2000c1e1d00 */
[----:B0-----:R-:W-:-:S05]  /*19b0*/  @P0 IMAD.WIDE.U32 R120, R119, 0x10, R22 ;  /* 0x0000001077780825 */ /* 0x001fca00078e0016 */
[----:B-----5:R2:W5:Y:S01]  /*19c0*/  @P0 LDG.E.128 R32, desc[UR4][R120.64] ;  /* 0x0000000478200981 */ /* 0x020562000c1e1d00 */
[----:B-1----:R-:W-:-:S05]  /*19d0*/  @P2 IMAD.WIDE.U32 R22, R119, 0x20, R20 ;  /* 0x0000002077162825 */ /* 0x002fca00078e0014 */
[----:B------:R2:W5:Y:S04]  /*19e0*/  @P2 LDG.E.128 R28, desc[UR4][R22.64] ;  /* 0x00000004161c2981 */ /* 0x000568000c1e1d00 */
[----:B------:R2:W5:Y:S01]  /*19f0*/  @P2 LDG.E.128 R24, desc[UR4][R22.64+0x10] ;  /* 0x0000100416182981 */ /* 0x000562000c1e1d00 */
[C---:B---3--:R-:W-:Y:S02]  /*1a00*/  PRMT R21, R60.reuse, 0x7632, R21 ;  /* 0x000076323c157816 */ /* 0x048fe40000000015 */
[----:B------:R-:W-:Y:S01]  /*1a10*/  SHF.L.U32 R20, R60, 0x10, RZ ;  /* 0x000000103c147819 */ /* 0x000fe200000006ff */
[----:B--2---:R-:W-:Y:S06]  /*1a20*/  @P1 BRA `(.L_x_8676) ;  /* 0x00000000000c1947 */ /* 0x004fec0003800000 */
[----:B------:R-:W-:Y:S05]  /*1a30*/  @!P2 BRA `(.L_x_8677) ;  /* 0x000000000014a947 */ /* 0x000fea0003800000 */
[----:B-----5:R-:W-:Y:S01]  /*1a40*/  FADD.FTZ R20, R28, R20 ;  /* 0x000000141c147221 */ /* 0x020fe20000010000 */
[----:B------:R-:W-:Y:S06]  /*1a50*/  BRA `(.L_x_8677) ;  /* 0x00000000000c7947 */ /* 0x000fec0003800000 */
.L_x_8676:
[----:B-----5:R-:W-:-:S05]  /*1a60*/  SHF.L.U32 R23, R32, 0x10, RZ ;  /* 0x0000001020177819 */ /* 0x020fca00000006ff */
[----:B------:R-:W-:-:S04]  /*1a70*/  FADD.FTZ R20, R23, R20 ;  /* 0x0000001417147221 */ /* 0x000fc80000010000 */
[----:B------:R-:W-:-:S07]  /*1a80*/  @P2 FADD.FTZ R20, R28, R20 ;  /* 0x000000141c142221 */ /* 0x000fce0000010000 */
.L_x_8677:
[----:B------:R-:W-:Y:S01]  /*1a90*/  SHF.L.U32 R21, R21, 0x10, RZ ;  /* 0x0000001015157819 */ /* 0x000fe200000006ff */
[----:B------:R-:W-:Y:S06]  /*1aa0*/  @P1 BRA `(.L_x_8678) ;  /* 0x00000000000c1947 */ /* 0x000fec0003800000 */
[----:B------:R-:W-:Y:S05]  /*1ab0*/  @!P2 BRA `(.L_x_8679) ;  /* 0x000000000018a947 */ /* 0x000fea0003800000 */
[----:B-----5:R-:W-:Y:S01]  /*1ac0*/  FADD.FTZ R21, R29, R21 ;  /* 0x000000151d157221 */ /* 0x020fe20000010000 */
[----:B------:R-:W-:Y:S06]  /*1ad0*/  BRA `(.L_x_8679) ;  /* 0x0000000000107947 */ /* 0x000fec0003800000 */
.L_x_8678:
[----:B-----5:R-:W-:-:S04]  /*1ae0*/  PRMT R22, R32, 0x7632, R22 ;  /* 0x0000763220167816 */ /* 0x020fc80000000016 */
[----:B------:R-:W-:-:S05]  /*1af0*/  SHF.L.U32 R22, R22, 0x10, RZ ;  /* 0x0000001016167819 */ /* 0x000fca00000006ff */
[----:B------:R-:W-:-:S04]  /*1b00*/  FADD.FTZ R21, R21, R22 ;  /* 0x0000001615157221 */ /* 0x000fc80000010000 */
[----:B------:R-:W-:-:S07]  /*1b10*/  @P2 FADD.FTZ R21, R29, R21 ;  /* 0x000000151d152221 */ /* 0x000fce0000010000 */
.L_x_8679:
[C---:B------:R-:W-:Y:S02]  /*1b20*/  PRMT R23, R61.reuse, 0x7632, R23 ;  /* 0x000076323d177816 */ /* 0x040fe40000000017 */
[----:B------:R-:W-:Y:S01]  /*1b30*/  SHF.L.U32 R22, R61, 0x10, RZ ;  /* 0x000000103d167819 */ /* 0x000fe200000006ff */
[----:B------:R-:W-:Y:S06]  /*1b40*/  @P1 BRA `(.L_x_8680) ;  /* 0x00000000000c1947 */ /* 0x000fec0003800000 */
[----:B------:R-:W-:Y:S05]  /*1b50*/  @!P2 BRA `(.L_x_8681) ;  /* 0x000000000014a947 */ /* 0x000fea0003800000 */
[----:B-----5:R-:W-:Y:S01]  /*1b60*/  FADD.FTZ R22, R30, R22 ;  /* 0x000000161e167221 */ /* 0x020fe20000010000 */
[----:B------:R-:W-:Y:S06]  /*1b70*/  BRA `(.L_x_8681) ;  /* 0x00000000000c7947 */ /* 0x000fec0003800000 */
.L_x_8680:
[----:B-----5:R-:W-:-:S05]  /*1b80*/  SHF.L.U32 R61, R33, 0x10, RZ ;  /* 0x00000010213d7819 */ /* 0x020fca00000006ff */
[----:B------:R-:W-:-:S04]  /*1b90*/  FADD.FTZ R22, R61, R22 ;  /* 0x000000163d167221 */ /* 0x000fc80000010000 */
[----:B------:R-:W-:-:S07]  /*1ba0*/  @P2 FADD.FTZ R22, R30, R22 ;  /* 0x000000161e162221 */ /* 0x000fce0000010000 */
.L_x_8681:
[----:B------:R-:W-:Y:S01]  /*1bb0*/  SHF.L.U32 R23, R23, 0x10, RZ ;  /* 0x0000001017177819 */ /* 0x000fe200000006ff */
[----:B------:R-:W-:Y:S06]  /*1bc0*/  @P1 BRA `(.L_x_8682) ;  /* 0x00000000000c1947 */ /* 0x000fec0003800000 */
[----:B------:R-:W-:Y:S05]  /*1bd0*/  @!P2 BRA `(.L_x_8683) ;  /* 0x000000000018a947 */ /* 0x000fea0003800000 */
[----:B-----5:R-:W-:Y:S01]  /*1be0*/  FADD.FTZ R23, R31, R23 ;  /* 0x000000171f177221 */ /* 0x020fe20000010000 */
[----:B------:R-:W-:Y:S06]  /*1bf0*/  BRA `(.L_x_8683) ;  /* 0x0000000000107947 */ /* 0x000fec0003800000 */
.L_x_8682:
[----:B-----5:R-:W-:-:S04]  /*1c00*/  PRMT R60, R33, 0x7632, R60 ;  /* 0x00007632213c7816 */ /* 0x020fc8000000003c */
[----:B------:R-:W-:-:S05]  /*1c10*/  SHF.L.U32 R60, R60, 0x10, RZ ;  /* 0x000000103c3c7819 */ /* 0x000fca00000006ff */
[----:B------:R-:W-:-:S04]  /*1c20*/  FADD.FTZ R23, R23, R60 ;  /* 0x0000003c17177221 */ /* 0x000fc80000010000 */
[----:B------:R-:W-:-:S07]  /*1c30*/  @P2 FADD.FTZ R23, R31, R23 ;  /* 0x000000171f172221 */ /* 0x000fce0000010000 */
.L_x_8683:
[C---:B------:R-:W-:Y:S02]  /*1c40*/  PRMT R61, R62.reuse, 0x7632, R61 ;  /* 0x000076323e3d7816 */ /* 0x040fe4000000003d */
[----:B------:R-:W-:Y:S01]  /*1c50*/  SHF.L.U32 R60, R62, 0x10, RZ ;  /* 0x000000103e3c7819 */ /* 0x000fe200000006ff */
[----:B------:R-:W-:Y:S06]  /*1c60*/  @P1 BRA `(.L_x_8684) ;  /* 0x00000000000c1947 */ /* 0x000fec0003800000 */
[----:B------:R-:W-:Y:S05]  /*1c70*/  @!P2 BRA `(.L_x_8685) ;  /* 0x000000000014a947 */ /* 0x000fea0003800000 */
[----:B-----5:R-:W-:Y:S01]  /*1c80*/  FADD.FTZ R60, R24, R60 ;  /* 0x0000003c183c7221 */ /* 0x020fe20000010000 */
[----:B------:R-:W-:Y:S06]  /*1c90*/  BRA `(.L_x_8685) ;  /* 0x00000000000c7947 */ /* 0x000fec0003800000 */
.L_x_8684:
[----:B-----5:R-:W-:-:S05]  /*1ca0*/  SHF.L.U32 R85, R34, 0x10, RZ ;  /* 0x0000001022557819 */ /* 0x020fca00000006ff */
[----:B------:R-:W-:-:S04]  /*1cb0*/  FADD.FTZ R60, R85, R60 ;  /* 0x0000003c553c7221 */ /* 0x000fc80000010000 */
[----:B------:R-:W-:-:S07]  /*1cc0*/  @P2 FADD.FTZ R60, R24, R60 ;  /* 0x0000003c183c2221 */ /* 0x000fce0000010000 */
.L_x_8685:
[----:B------:R-:W-:Y:S01]  /*1cd0*/  SHF.L.U32 R61, R61, 0x10, RZ ;  /* 0x000000103d3d7819 */ /* 0x000fe200000006ff */
[----:B------:R-:W-:Y:S06]  /*1ce0*/  @P1 BRA `(.L_x_8686) ;  /* 0x00000000000c1947 */ /* 0x000fec0003800000 */
[----:B------:R-:W-:Y:S05]  /*1cf0*/  @!P2 BRA `(.L_x_8687) ;  /* 0x000000000018a947 */ /* 0x000fea0003800000 */
[----:B-----5:R-:W-:Y:S01]  /*1d00*/  FADD.FTZ R61, R25, R61 ;  /* 0x0000003d193d7221 */ /* 0x020fe20000010000 */
[----:B------:R-:W-:Y:S06]  /*1d10*/  BRA `(.L_x_8687) ;  /* 0x0000000000107947 */ /* 0x000fec0003800000 */
.L_x_8686:
[----:B-----5:R-:W-:-:S04]  /*1d20*/  PRMT R62, R34, 0x7632, R62 ;  /* 0x00007632223e7816 */ /* 0x020fc8000000003e */
[----:B------:R-:W-:-:S05]  /*1d30*/  SHF.L.U32 R62, R62, 0x10, RZ ;  /* 0x000000103e3e7819 */ /* 0x000fca00000006ff */
[----:B------:R-:W-:-:S04]  /*1d40*/  FADD.FTZ R61, R61, R62 ;  /* 0x0000003e3d3d7221 */ /* 0x000fc80000010000 */
[----:B------:R-:W-:-:S07]  /*1d50*/  @P2 FADD.FTZ R61, R25, R61 ;  /* 0x0000003d193d2221 */ /* 0x000fce0000010000 */
.L_x_8687:
[C---:B------:R-:W-:Y:S02]  /*1d60*/  PRMT R85, R63.reuse, 0x7632, R85 ;  /* 0x000076323f557816 */ /* 0x040fe40000000055 */
[----:B------:R-:W-:Y:S01]  /*1d70*/  SHF.L.U32 R62, R63, 0x10, RZ ;  /* 0x000000103f3e7819 */ /* 0x000fe200000006ff */
[----:B------:R-:W-:Y:S06]  /*1d80*/  @P1 BRA `(.L_x_8688) ;  /* 0x00000000000c1947 */ /* 0x000fec0003800000 */
[----:B------:R-:W-:Y:S05]  /*1d90*/  @!P2 BRA `(.L_x_8689) ;  /* 0x000000000014a947 */ /* 0x000fea0003800000 */
[----:B-----5:R-:W-:Y:S01]  /*1da0*/  FADD.FTZ R62, R26, R62 ;  /* 0x0000003e1a3e7221 */ /* 0x020fe20000010000 */
[----:B------:R-:W-:Y:S06]  /*1db0*/  BRA `(.L_x_8689) ;  /* 0x00000000000c7947 */ /* 0x000fec0003800000 */
.L_x_8688:
[----:B-----5:R-:W-:-:S05]  /*1dc0*/  SHF.L.U32 R63, R35, 0x10, RZ ;  /* 0x00000010233f7819 */ /* 0x020fca00000006ff */
[----:B------:R-:W-:-:S04]  /*1dd0*/  FADD.FTZ R62, R63, R62 ;  /* 0x0000003e3f3e7221 */ /* 0x000fc80000010000 */
[----:B------:R-:W-:-:S07]  /*1de0*/  @P2 FADD.FTZ R62, R26, R62 ;  /* 0x0000003e1a3e2221 */ /* 0x000fce0000010000 */
.L_x_8689:
[----:B------:R-:W-:Y:S01]  /*1df0*/  SHF.L.U32 R63, R85, 0x10, RZ ;  /* 0x00000010553f7819 */ /* 0x000fe200000006ff */
[----:B------:R-:W-:Y:S06]  /*1e00*/  @P1 BRA `(.L_x_8690) ;  /* 0x00000000000c1947 */ /* 0x000fec0003800000 */
[----:B------:R-:W-:Y:S05]  /*1e10*/  @!P2 BRA `(.L_x_8691) ;  /* 0x000000000018a947 */ /* 0x000fea0003800000 */
[----:B-----5:R-:W-:Y:S01]  /*1e20*/  FADD.FTZ R63, R27, R63 ;  /* 0x0000003f1b3f7221 */ /* 0x020fe20000010000 */
[----:B------:R-:W-:Y:S06]  /*1e30*/  BRA `(.L_x_8691) ;  /* 0x0000000000107947 */ /* 0x000fec0003800000 */
.L_x_8690:
[----:B-----5:R-:W-:-:S04]  /*1e40*/  PRMT R85, R35, 0x7632, R85 ;  /* 0x0000763223557816 */ /* 0x020fc80000000055 */
[----:B------:R-:W-:-:S05]  /*1e50*/  SHF.L.U32 R120, R85, 0x10, RZ ;  /* 0x0000001055787819 */ /* 0x000fca00000006ff */
[----:B------:R-:W-:-:S04]  /*1e60*/  FADD.FTZ R63, R63, R120 ;  /* 0x000000783f3f7221 */ /* 0x000fc80000010000 */
[----:B------:R-:W-:-:S07]  /*1e70*/  @P2 FADD.FTZ R63, R27, R63 ;  /* 0x0000003f1b3f2221 */ /* 0x000fce0000010000 */
.L_x_8691:
[----:B------:R-:W-:Y:S01]  /*1e80*/  FADD.FTZ R120, RZ, R36 ;  /* 0x00000024ff787221 */ /* 0x000fe20000010000 */
[----:B------:R-:W-:Y:S01]  /*1e90*/  IMAD.WIDE.U32 R86, R119, 0x20, R86 ;  /* 0x0000002077567825 */ /* 0x000fe200078e0056 */
[----:B------:R-:W-:Y:S01]  /*1ea0*/  LOP3.LUT P1, RZ, R84, 0xff, RZ, 0xc0, !PT ;  /* 0x000000ff54ff7812 */ /* 0x000fe2000782c0ff */
[----:B------:R-:W-:Y:S02]  /*1eb0*/  UMOV UR6, 0xffffffff ;  /* 0xffffffff00067882 */ /* 0x000fe40000000000 */
[----:B------:R-:W-:Y:S01]  /*1ec0*/  FADD.FTZ R85, R120, R37 ;  /* 0x0000002578557221 */ /* 0x000fe20000010000 */
[----:B------:R-:W-:Y:S01]  /*1ed0*/  LOP3.LUT P2, RZ, R72, 0x1f, RZ, 0xc0, !PT ;  /* 0x0000001f48ff7812 */ /* 0x000fe2000784c0ff */
[----:B------:R-:W-:Y:S02]  /*1ee0*/  STG.E.128 desc[UR4][R86.64], R20 ;  /* 0x0000001456007986 */ /* 0x000fe4000c101d04 */
[----:B------:R-:W-:Y:S02]  /*1ef0*/  FADD.FTZ R120, R85, R38 ;  /* 0x0000002655787221 */ /* 0x000fe40000010000 */
[----:B------:R0:W-:Y:S02]  /*1f00*/  STG.E.128 desc[UR4][R86.64+0x10], R60 ;  /* 0x0000103c56007986 */ /* 0x0001e4000c101d04 */
[----:B------:R-:W-:-:S04]  /*1f10*/  FADD.FTZ R85, R120, R39 ;  /* 0x0000002778557221 */ /* 0x000fc80000010000 */
[----:B------:R-:W-:-:S04]  /*1f20*/  FADD.FTZ R120, R85, R40 ;  /* 0x0000002855787221 */ /* 0x000fc80000010000 */
[----:B------:R-:W-:-:S04]  /*1f30*/  FADD.FTZ R85, R120, R41 ;  /* 0x0000002978557221 */ /* 0x000fc80000010000 */
[----:B------:R-:W-:-:S04]  /*1f40*/  FADD.FTZ R120, R85, R42 ;  /* 0x0000002a55787221 */ /* 0x000fc80000010000 */
[----:B------:R-:W-:Y:S01]  /*1f50*/  FADD.FTZ R85, R120, R43 ;  /* 0x0000002b78557221 */ /* 0x000fe20000010000 */
[----:B0-----:R-:W-:-:S03]  /*1f60*/  SHF.R.U32.HI R87, RZ, 0x5, R72 ;  /* 0x00000005ff577819 */ /* 0x001fc60000011648 */
        /* <DEDUP_REMOVED lines=20> */
[----:B------:R-:W-:-:S03]  /*20b0*/  LOP3.LUT R86, R87, 0x7fffff8, RZ, 0xc0, !PT ;  /* 0x07fffff857567812 */ /* 0x000fc600078ec0ff */
[----:B------:R-:W-:Y:S01]  /*20c0*/  FADD.FTZ R84, R85, R60 ;  /* 0x0000003c55547221 */ /* 0x000fe20000010000 */
[----:B------:R-:W-:-:S03]  /*20d0*/  @!P1 IADD3 R86, R86, 0x8, RZ ;  /* 0x0000000856569810 */ /* 0x000fc60007ffe0ff */
[----:B------:R-:W-:-:S04]  /*20e0*/  FADD.FTZ R85, R84, R61 ;  /* 0x0000003d54557221 */ /* 0x000fc80000010000 */
[----:B------:R-:W-:-:S04]  /*20f0*/  FADD.FTZ R84, R85, R62 ;  /* 0x0000003e55547221 */ /* 0x000fc80000010000 */
        /* <DEDUP_REMOVED lines=86> */
.L_x_8704:
[----:B------:R-:W2:Y:S01]  /*2660*/  @!P2 S2R R120, SR_CgaCtaId ;  /* 0x000000000078a919 */ /* 0x000ea20000008800 */
[----:B------:R-:W-:Y:S01]  /*2670*/  LOP3.LUT R121, R87, 0x7, RZ, 0xc0, !PT ;  /* 0x0000000757797812 */ /* 0x000fe200078ec0ff */
[----:B-1----:R-:W-:Y:S01]  /*2680*/  FADD.FTZ R85, R123, R85 ;  /* 0x000000557b557221 */ /* 0x002fe20000010000 */
[----:B------:R-:W-:Y:S01]  /*2690*/  @!P2 MOV R87, 0x400 ;  /* 0x000004000057a802 */ /* 0x000fe20000000f00 */
[----:B------:R-:W-:Y:S05]  /*26a0*/  WARPSYNC.ALL ;  /* 0x0000000000007948 */ /* 0x000fea0003800000 */
[----:B--2---:R-:W-:Y:S02]  /*26b0*/  @!P2 LEA R120, R120, R87, 0x18 ;  /* 0x000000577878a211 */ /* 0x004fe400078ec0ff */
[----:B------:R-:W-:-:S04]  /*26c0*/  @!P2 IADD3 R87, R86, R121, RZ ;  /* 0x000000795657a210 */ /* 0x000fc80007ffe0ff */
[----:B------:R-:W-:Y:S02]  /*26d0*/  @!P2 LEA R120, R87, R120, 0x3 ;  /* 0x000000785778a211 */ /* 0x000fe400078e18ff */
[----:B------:R-:W-:-:S03]  /*26e0*/  LOP3.LUT R87, R72, 0x1f, RZ, 0xc0, !PT ;  /* 0x0000001f48577812 */ /* 0x000fc600078ec0ff */
[----:B------:R1:W-:Y:S01]  /*26f0*/  @!P2 STS.64 [R120], R84 ;  /* 0x000000547800a388 */ /* 0x0003e20000000a00 */
[----:B------:R-:W-:Y:S01]  /*2700*/  BAR.SYNC.DEFER_BLOCKING 0x0 ;  /* 0x0000000000007b1d */ /* 0x000fe20000010000 */
[----:B------:R-:W-:Y:S02]  /*2710*/  ISETP.GT.U32.AND P4, PT, R87, 0x7, PT ;  /* 0x000000075700780c */ /* 0x000fe40003f84070 */
[----:B------:R-:W-:Y:S01]  /*2720*/  LOP3.LUT P2, RZ, R121, 0x1f, R72, 0xf8, !PT ;  /* 0x0000001f79ff7812 */ /* 0x000fe2000784f848 */
[----:B-1----:R-:W-:-:S10]  /*2730*/  HFMA2.MMA R120, -RZ, RZ, 0, 0 ;  /* 0x00000000ff787435 */ /* 0x002fd400000001ff */
[----:B------:R-:W1:Y:S01]  /*2740*/  @!P4 S2R R122, SR_CgaCtaId ;  /* 0x00000000007ac919 */ /* 0x000e620000008800 */
[----:B------:R-:W-:Y:S02]  /*2750*/  @!P4 IADD3 R86, R86, R87, RZ ;  /* 0x000000575656c210 */ /* 0x000fe40007ffe0ff */
[----:B------:R-:W-:Y:S02]  /*2760*/  @!P4 MOV R87, 0x400 ;  /* 0x000004000057c802 */ /* 0x000fe40000000f00 */
[----:B------:R-:W-:-:S04]  /*2770*/  @!P4 MOV R120, 0x400 ;  /* 0x000004000078c802 */ /* 0x000fc80000000f00 */
[----:B------:R-:W-:Y:S01]  /*2780*/  I2FP.F32.S32 R121, R120 ;  /* 0x0000007800797245 */ /* 0x000fe20000201400 */
[----:B------:R-:W2:Y:S01]  /*2790*/  SHFL.DOWN PT, R85, R120, 0x4, 0x1f ;  /* 0x08801f0078557f89 */ /* 0x000ea200000e0000 */
[----:B-1----:R-:W-:Y:S02]  /*27a0*/  @!P4 LEA R87, R122, R87, 0x18 ;  /* 0x000000577a57c211 */ /* 0x002fe400078ec0ff */
[----:B--2---:R-:W-:Y:S02]  /*27b0*/  I2FP.F32.S32 R125, R85 ;  /* 0x00000055007d7245 */ /* 0x004fe40000201400 */
[----:B------:R-:W-:Y:S02]  /*27c0*/  @!P4 LEA R122, R86, R87, 0x3 ;  /* 0x00000057567ac211 */ /* 0x000fe400078e18ff */
[----:B------:R-:W-:-:S06]  /*27d0*/  CS2R R86, SRZ ;  /* 0x0000000000567805 */ /* 0x000fcc000001ff00 */
[----:B------:R-:W0:Y:S04]  /*27e0*/  @!P4 LDS.64 R86, [R122] ;  /* 0x000000007a56c984 */ /* 0x000e280000000a00 */
[----:B0-----:R-:W0:Y:S02]  /*27f0*/  SHFL.DOWN PT, R123, R86, 0x4, 0x1f ;  /* 0x08801f00567b7f89 */ /* 0x001e2400000e0000 */
[C---:B0-----:R-:W-:Y:S01]  /*2800*/  FADD.FTZ R84, -R123.reuse, R86 ;  /* 0x000000567b547221 */ /* 0x041fe20000010100 */
[----:B------:R-:W-:-:S03]  /*2810*/  FMUL.FTZ R122, R123, R125 ;  /* 0x0000007d7b7a7220 */ /* 0x000fc60000410000 */
[----:B------:R-:W-:Y:S01]  /*2820*/  FMUL.FTZ R124, R84, R84 ;  /* 0x00000054547c7220 */ /* 0x000fe20000410000 */
[----:B------:R-:W-:-:S03]  /*2830*/  IADD3 R84, R85, R120, RZ ;  /* 0x0000007855547210 */ /* 0x000fc60007ffe0ff */
[----:B------:R-:W-:Y:S01]  /*2840*/  FMUL.FTZ R85, R124, R121 ;  /* 0x000000797c557220 */ /* 0x000fe20000410000 */
[----:B------:R-:W-:Y:S02]  /*2850*/  FFMA.FTZ R121, R121, R86, R122 ;  /* 0x0000005679797223 */ /* 0x000fe4000001007a */
[----:B------:R-:W0:Y:S01]  /*2860*/  SHFL.DOWN PT, R86, R87, 0x4, 0x1f ;  /* 0x08801f0057567f89 */ /* 0x000e2200000e0000 */
[----:B------:R-:W-:Y:S01]  /*2870*/  FMUL.FTZ R85, R85, R125 ;  /* 0x0000007d55557220 */ /* 0x000fe20000410000 */
        /* <DEDUP_REMOVED lines=11> */
[----:B------:R-:W-:Y:S01]  /*2930*/  FMUL.FTZ R87, R86, R125 ;  /* 0x0000007d56577220 */ /* 0x000fe20000410000 */
[----:B------:R-:W-:Y:S01]  /*2940*/  I2FP.F32.S32 R84, R85 ;  /* 0x0000005500547245 */ /* 0x000fe20000201400 */
[----:B------:R-:W0:Y:S02]  /*2950*/  SHFL.DOWN PT, R124, R85, 0x1, 0x1f ;  /* 0x08201f00557c7f89 */ /* 0x000e2400000e0000 */
[-C--:B------:R-:W-:Y:S01]  /*2960*/  FMUL.FTZ R87, R87, R123.reuse ;  /* 0x0000007b57577220 */ /* 0x080fe20000410000 */
[----:B------:R-:W-:Y:S02]  /*2970*/  FMUL.FTZ R123, R122, R123 ;  /* 0x0000007b7a7b7220 */ /* 0x000fe40000410000 */
[----:B------:R-:W1:Y:S02]  /*2980*/  MUFU.RCP R122, R84 ;  /* 0x00000054007a7308 */ /* 0x000e640000001000 */
[----:B------:R-:W-:-:S02]  /*2990*/  FFMA.FTZ R125, R86, R121, R123 ;  /* 0x00000079567d7223 */ /* 0x000fc4000001007b */
[----:B------:R-:W2:Y:S02]  /*29a0*/  SHFL.DOWN PT, R123, R120, 0x2, 0x1f ;  /* 0x08401f00787b7f89 */ /* 0x000ea400000e0000 */
[----:B-1----:R-:W-:Y:S01]  /*29b0*/  FMUL.FTZ R121, R122, R125 ;  /* 0x0000007d7a797220 */ /* 0x002fe20000410000 */
[----:B0-----:R-:W-:-:S04]  /*29c0*/  I2FP.F32.S32 R125, R124 ;  /* 0x0000007c007d7245 */ /* 0x001fc80000201400 */
[----:B------:R-:W0:Y:S01]  /*29d0*/  SHFL.DOWN PT, R86, R121, 0x1, 0x1f ;  /* 0x08201f0079567f89 */ /* 0x000e2200000e0000 */
[----:B--2---:R-:W-:-:S04]  /*29e0*/  FADD.FTZ R123, R120, R123 ;  /* 0x0000007b787b7221 */ /* 0x004fc80000010000 */
[----:B------:R-:W-:Y:S01]  /*29f0*/  FFMA.FTZ R122, R122, R87, R123 ;  /* 0x000000577a7a7223 */ /* 0x000fe2000001007b */
[----:B0-----:R-:W-:-:S04]  /*2a00*/  FADD.FTZ R87, R121, -R86 ;  /* 0x8000005679577221 */ /* 0x001fc80000010000 */
[----:B------:R-:W-:Y:S01]  /*2a10*/  FMUL.FTZ R123, R87, R87 ;  /* 0x00000057577b7220 */ /* 0x000fe20000410000 */
[----:B------:R-:W-:-:S03]  /*2a20*/  IADD3 R87, R85, R124, RZ ;  /* 0x0000007c55577210 */ /* 0x000fc60007ffe0ff */
[----:B------:R-:W-:Y:S01]  /*2a30*/  FMUL.FTZ R120, R84, R123 ;  /* 0x0000007b54787220 */ /* 0x000fe20000410000 */
[----:B------:R-:W-:Y:S01]  /*2a40*/  I2FP.F32.S32 R124, R87 ;  /* 0x00000057007c7245 */ /* 0x000fe20000201400 */
[----:B------:R-:W0:Y:S02]  /*2a50*/  SHFL.DOWN PT, R123, R122, 0x1, 0x1f ;  /* 0x08201f007a7b7f89 */ /* 0x000e2400000e0000 */
[-C--:B------:R-:W-:Y:S01]  /*2a60*/  FMUL.FTZ R120, R120, R125.reuse ;  /* 0x0000007d78787220 */ /* 0x080fe20000410000 */
[----:B------:R-:W1:Y:S01]  /*2a70*/  MUFU.RCP R85, R124 ;  /* 0x0000007c00557308 */ /* 0x000e620000001000 */
[----:B------:R-:W-:-:S04]  /*2a80*/  FMUL.FTZ R125, R86, R125 ;  /* 0x0000007d567d7220 */ /* 0x000fc80000410000 */
[----:B------:R-:W-:-:S04]  /*2a90*/  FFMA.FTZ R86, R84, R121, R125 ;  /* 0x0000007954567223 */ /* 0x000fc8000001007d */
[----:B-1----:R-:W-:Y:S01]  /*2aa0*/  FMUL.FTZ R121, R85, R86 ;  /* 0x0000005655797220 */ /* 0x002fe20000410000 */
[----:B0-----:R-:W-:-:S05]  /*2ab0*/  FADD.FTZ R84, R122, R123 ;  /* 0x0000007b7a547221 */ /* 0x001fca0000010000 */
[----:B------:R-:W0:Y:S01]  /*2ac0*/  SHFL.IDX PT, R121, R121, RZ, 0x1f ;  /* 0x00001fff79797589 */ /* 0x000e2200000e0000 */
[----:B------:R-:W1:Y:S01]  /*2ad0*/  LDC R123, c[0x0][0x2d8] ;  /* 0x0000b600ff7b7b82 */ /* 0x000e620000000800 */
[----:B------:R-:W-:-:S06]  /*2ae0*/  FFMA.FTZ R120, R85, R120, R84 ;  /* 0x0000007855787223 */ /* 0x000fcc0000010054 */
[----:B------:R-:W1:Y:S01]  /*2af0*/  SHFL.IDX PT, R120, R120, RZ, 0x1f ;  /* 0x00001fff78787589 */ /* 0x000e6200000e0000 */
[----:B------:R-:W2:Y:S02]  /*2b00*/  @!P2 LDC.64 R84, c[0x0][0x250] ;  /* 0x00009400ff54ab82 */ /* 0x000ea40000000a00 */
[----:B--2---:R-:W-:-:S04]  /*2b10*/  @!P2 IMAD.WIDE R86, R115, 0x4, R84 ;  /* 0x000000047356a825 */ /* 0x004fc800078e0254 */
[C---:B0-----:R-:W-:Y:S01]  /*2b20*/  FMUL.FTZ R84, R121.reuse, R121 ;  /* 0x0000007979547220 */ /* 0x041fe20000410000 */
[----:B-1----:R-:W-:Y:S01]  /*2b30*/  FFMA.FTZ R85, R120, UR10, R123 ;  /* 0x0000000a78557c23 */ /* 0x002fe2000801007b */
[----:B------:R0:W-:Y:S03]  /*2b40*/  @!P2 STG.E desc[UR4][R86.64], R121 ;  /* 0x000000795600a986 */ /* 0x0001e6000c101904 */
[----:B------:R-:W-:Y:S02]  /*2b50*/  FSEL R122, R84, RZ, P3 ;  /* 0x000000ff547a7208 */ /* 0x000fe40001800000 */
[----:B------:R-:W-:-:S03]  /*2b60*/  FSEL R84, R121, RZ, !P3 ;  /* 0x000000ff79547208 */ /* 0x000fc60005800000 */
[----:B------:R-:W-:Y:S02]  /*2b70*/  FADD.FTZ R85, R85, R122 ;  /* 0x0000007a55557221 */ /* 0x000fe40000010000 */
[C---:B------:R-:W-:Y:S01]  /*2b80*/  FADD.FTZ R120, -R84.reuse, R42 ;  /* 0x0000002a54787221 */ /* 0x040fe20000010100 */
[C---:B------:R-:W-:Y:S01]  /*2b90*/  FADD.FTZ R122, -R84.reuse, R43 ;  /* 0x0000002b547a7221 */ /* 0x040fe20000010100 */
[C---:B------:R-:W-:Y:S01]  /*2ba0*/  FADD.FTZ R42, -R84.reuse, R47 ;  /* 0x0000002f542a7221 */ /* 0x040fe20000010100 */
[C---:B------:R-:W-:Y:S01]  /*2bb0*/  FADD.FTZ R124, -R84.reuse, R49 ;  /* 0x00000031547c7221 */ /* 0x040fe20000010100 */
[----:B------:R-:W1:Y:S01]  /*2bc0*/  MUFU.RSQ R85, R85 ;  /* 0x0000005500557308 */ /* 0x000e620000001400 */
[C---:B0-----:R-:W-:Y:S01]  /*2bd0*/  FADD.FTZ R86, -R84.reuse, R41 ;  /* 0x0000002954567221 */ /* 0x041fe20000010100 */
        /* <DEDUP_REMOVED lines=37> */
[----:B------:R-:W-:Y:S01]  /*2e30*/  FFMA.FTZ R21, R40, R10, R71 ;  /* 0x0000000a28157223 */ /* 0x000fe20000010047 */
[----:B------:R-:W-:Y:S01]  /*2e40*/  F2FP.BF16.F32.PACK_AB R23, R20, R23 ;  /* 0x000000171417723e */ /* 0x000fe200000010ff */
[----:B------:R-:W-:Y:S01]  /*2e50*/  FFMA.FTZ R20, R36, R12, R73 ;  /* 0x0000000c24147223 */ /* 0x000fe20000010049 */
[----:B------:R-:W-:Y:S01]  /*2e60*/  FMUL.FTZ R37, R85, R37 ;  /* 0x0000002555257220 */ /* 0x000fe20000410000 */
[----:B------:R-:W-:Y:S01]  /*2e70*/  FFMA.FTZ R36, R44, R8, R69 ;  /* 0x000000082c247223 */ /* 0x000fe20000010045 */
[----:B------:R-:W-:Y:S01]  /*2e80*/  FFMA.FTZ R45, R45, R107, R78 ;  /* 0x0000006b2d2d7223 */ /* 0x000fe2000001004e */
[----:B------:R-:W-:Y:S01]  /*2e90*/  F2FP.BF16.F32.PACK_AB R22, R22, R21 ;  /* 0x000000151616723e */ /* 0x000fe200000010ff */
[----:B------:R-:W-:Y:S01]  /*2ea0*/  FMUL.FTZ R21, R85, R38 ;  /* 0x0000002655157220 */ /* 0x000fe20000410000 */
[----:B------:R-:W-:Y:S01]  /*2eb0*/  FFMA.FTZ R37, R37, R113, R96 ;  /* 0x0000007125257223 */ /* 0x000fe20000010060 */
[----:B------:R-:W-:Y:S01]  /*2ec0*/  FMUL.FTZ R38, R85, R39 ;  /* 0x0000002755267220 */ /* 0x000fe20000410000 */
[----:B------:R-:W-:Y:S01]  /*2ed0*/  F2FP.BF16.F32.PACK_AB R36, R45, R36 ;  /* 0x000000242d24723e */ /* 0x000fe200000010ff */
[C---:B------:R-:W-:Y:S01]  /*2ee0*/  FMUL.FTZ R41, R85.reuse, R41 ;  /* 0x0000002955297220 */ /* 0x040fe20000410000 */
[C---:B------:R-:W-:Y:S01]  /*2ef0*/  FMUL.FTZ R45, R85.reuse, R54 ;  /* 0x00000036552d7220 */ /* 0x040fe20000410000 */
[----:B------:R-:W-:Y:S01]  /*2f00*/  FMUL.FTZ R44, R85, R43 ;  /* 0x0000002b552c7220 */ /* 0x000fe20000410000 */
[----:B------:R-:W-:Y:S01]  /*2f10*/  FFMA.FTZ R21, R21, R11, R70 ;  /* 0x0000000b15157223 */ /* 0x000fe20000010046 */
[----:B------:R-:W-:Y:S01]  /*2f20*/  FFMA.FTZ R38, R38, R112, R95 ;  /* 0x0000007026267223 */ /* 0x000fe2000001005f */
[----:B------:R-:W-:Y:S01]  /*2f30*/  F2FP.BF16.F32.PACK_AB R20, R37, R20 ;  /* 0x000000142514723e */ /* 0x000fe200000010ff */
[----:B------:R-:W-:Y:S01]  /*2f40*/  FFMA.FTZ R39, R41, R5, R64 ;  /* 0x0000000529277223 */ /* 0x000fe20000010040 */
[C---:B------:R-:W-:Y:S01]  /*2f50*/  FMUL.FTZ R37, R85.reuse, R46 ;  /* 0x0000002e55257220 */ /* 0x040fe20000410000 */
[C---:B------:R-:W-:Y:S01]  /*2f60*/  FMUL.FTZ R42, R85.reuse, R42 ;  /* 0x0000002a552a7220 */ /* 0x040fe20000410000 */
[C---:B------:R-:W-:Y:S01]  /*2f70*/  FMUL.FTZ R48, R85.reuse, R48 ;  /* 0x0000003055307220 */ /* 0x040fe20000410000 */
[----:B------:R-:W-:Y:S01]  /*2f80*/  FMUL.FTZ R41, R85, R124 ;  /* 0x0000007c55297220 */ /* 0x000fe20000410000 */
[----:B------:R-:W-:Y:S01]  /*2f90*/  FFMA.FTZ R46, R45, R3, R18 ;  /* 0x000000032d2e7223 */ /* 0x000fe20000010012 */
[----:B------:R-:W-:Y:S01]  /*2fa0*/  FFMA.FTZ R43, R44, R0, R17 ;  /* 0x000000002c2b7223 */ /* 0x000fe20000010011 */
[----:B------:R-:W0:Y:S01]  /*2fb0*/  LDC.64 R122, c[0x0][0x2b8] ;  /* 0x0000ae00ff7a7b82 */ /* 0x000e220000000a00 */
[----:B------:R-:W-:Y:S01]  /*2fc0*/  F2FP.BF16.F32.PACK_AB R21, R38, R21 ;  /* 0x000000152615723e */ /* 0x000fe200000010ff */
[----:B------:R-:W-:Y:S01]  /*2fd0*/  FFMA.FTZ R37, R37, R7, R66 ;  /* 0x0000000725257223 */ /* 0x000fe20000010042 */
[----:B------:R-:W-:Y:S01]  /*2fe0*/  FFMA.FTZ R42, R42, R110, R79 ;  /* 0x0000006e2a2a7223 */ /* 0x000fe2000001004f */
[----:B------:R-:W-:Y:S01]  /*2ff0*/  FMUL.FTZ R40, R85, R51 ;  /* 0x0000003355287220 */ /* 0x000fe20000410000 */
[----:B------:R-:W-:Y:S01]  /*3000*/  FFMA.FTZ R38, R48, R6, R67 ;  /* 0x0000000630267223 */ /* 0x000fe20000010043 */
[----:B------:R-:W-:Y:S01]  /*3010*/  FFMA.FTZ R41, R41, R105, R80 ;  /* 0x0000006929297223 */ /* 0x000fe20000010050 */
[C---:B------:R-:W-:Y:S01]  /*3020*/  FMUL.FTZ R52, R85.reuse, R52 ;  /* 0x0000003455347220 */ /* 0x040fe20000410000 */
[----:B------:R-:W1:Y:S01]  /*3030*/  @!P2 LDC.64 R44, c[0x0][0x258] ;  /* 0x00009600ff2cab82 */ /* 0x000e620000000a00 */
[----:B------:R-:W-:Y:S01]  /*3040*/  FFMA.FTZ R40, R40, R108, R81 ;  /* 0x0000006c28287223 */ /* 0x000fe20000010051 */
[----:B------:R-:W-:Y:S01]  /*3050*/  F2FP.BF16.F32.PACK_AB R37, R42, R37 ;  /* 0x000000252a25723e */ /* 0x000fe200000010ff */
[----:B------:R-:W-:Y:S01]  /*3060*/  FMUL.FTZ R42, R85, R55 ;  /* 0x00000037552a7220 */ /* 0x000fe20000410000 */
[----:B------:R-:W-:Y:S01]  /*3070*/  F2FP.BF16.F32.PACK_AB R38, R41, R38 ;  /* 0x000000262926723e */ /* 0x000fe200000010ff */
[C---:B------:R-:W-:Y:S01]  /*3080*/  FMUL.FTZ R41, R85.reuse, R50 ;  /* 0x0000003255297220 */ /* 0x040fe20000410000 */
[----:B------:R-:W-:Y:S01]  /*3090*/  FMUL.FTZ R48, R85, R59 ;  /* 0x0000003b55307220 */ /* 0x000fe20000410000 */
[----:B------:R-:W-:Y:S01]  /*30a0*/  F2FP.BF16.F32.PACK_AB R39, R40, R39 ;  /* 0x000000272827723e */ /* 0x000fe200000010ff */
[----:B------:R-:W-:Y:S01]  /*30b0*/  FFMA.FTZ R55, R42, R106, R83 ;  /* 0x0000006a2a377223 */ /* 0x000fe20000010053 */
[----:B------:R-:W-:Y:S01]  /*30c0*/  FFMA.FTZ R40, R52, R4, R65 ;  /* 0x0000000434287223 */ /* 0x000fe20000010041 */
[----:B------:R-:W-:Y:S01]  /*30d0*/  FFMA.FTZ R48, R48, R104, R89 ;  /* 0x0000006830307223 */ /* 0x000fe20000010059 */
[----:B------:R-:W-:Y:S01]  /*30e0*/  FFMA.FTZ R51, R41, R103, R82 ;  /* 0x0000006729337223 */ /* 0x000fe20000010052 */
[----:B------:R-:W-:Y:S01]  /*30f0*/  FMUL.FTZ R56, R85, R56 ;  /* 0x0000003855387220 */ /* 0x000fe20000410000 */
[----:B------:R-:W-:Y:S01]  /*3100*/  F2FP.BF16.F32.PACK_AB R41, R55, R46 ;  /* 0x0000002e3729723e */ /* 0x000fe200000010ff */
[C---:B------:R-:W-:Y:S01]  /*3110*/  FMUL.FTZ R57, R85.reuse, R57 ;  /* 0x0000003955397220 */ /* 0x040fe20000410000 */
[----:B------:R-:W-:Y:S01]  /*3120*/  F2FP.BF16.F32.PACK_AB R43, R48, R43 ;  /* 0x0000002b302b723e */ /* 0x000fe200000010ff */
        /* <DEDUP_REMOVED lines=19> */
[----:B-1----:R-:W-:Y:S01]  /*3260*/  @!P2 IMAD.WIDE R48, R115, 0x4, R44 ;  /* 0x000000047330a825 */ /* 0x002fe200078e022c */
[----:B------:R-:W-:-:S02]  /*3270*/  F2FP.BF16.F32.PACK_AB R42, R57, R56 ;  /* 0x00000038392a723e */ /* 0x000fc400000010ff */
[----:B------:R-:W-:Y:S01]  /*3280*/  F2FP.BF16.F32.PACK_AB R47, R55, R62 ;  /* 0x0000003e372f723e */ /* 0x000fe200000010ff */
[--C-:B0-----:R-:W-:Y:S01]  /*3290*/  IMAD.WIDE.U32 R86, R116, 0x10, R122.reuse ;  /* 0x0000001074567825 */ /* 0x101fe200078e007a */
[----:B------:R-:W-:Y:S01]  /*32a0*/  F2FP.BF16.F32.PACK_AB R46, R61, R46 ;  /* 0x0000002e3d2e723e */ /* 0x000fe200000010ff */
[----:B------:R0:W-:Y:S01]  /*32b0*/  @!P2 STG.E desc[UR4][R48.64], R85 ;  /* 0x000000553000a986 */ /* 0x0001e2000c101904 */
[----:B------:R-:W-:Y:S01]  /*32c0*/  F2FP.BF16.F32.PACK_AB R45, R53, R52 ;  /* 0x00000034352d723e */ /* 0x000fe200000010ff */
[--C-:B------:R-:W-:Y:S01]  /*32d0*/  IMAD.WIDE.U32 R116, R117, 0x10, R122.reuse ;  /* 0x0000001075747825 */ /* 0x100fe200078e007a */
[----:B------:R-:W-:Y:S01]  /*32e0*/  F2FP.BF16.F32.PACK_AB R44, R50, R51 ;  /* 0x00000033322c723e */ /* 0x000fe200000010ff */
[----:B------:R0:W-:Y:S01]  /*32f0*/  STG.E.128 desc[UR4][R86.64], R20 ;  /* 0x0000001456007986 */ /* 0x0001e2000c101d04 */
[----:B------:R-:W-:Y:S01]  /*3300*/  IADD3 R115, R115, UR12, RZ ;  /* 0x0000000c73737c10 */ /* 0x000fe2000fffe0ff */
[--C-:B------:R-:W-:Y:S01]  /*3310*/  IMAD.WIDE.U32 R120, R118, 0x10, R122.reuse ;  /* 0x0000001076787825 */ /* 0x100fe200078e007a */
[----:B------:R-:W-:Y:S01]  /*3320*/  SEL R84, RZ, 0x1, P1 ;  /* 0x00000001ff547807 */ /* 0x000fe20000800000 */
[----:B------:R0:W-:Y:S01]  /*3330*/  STG.E.128 desc[UR4][R116.64], R36 ;  /* 0x0000002474007986 */ /* 0x0001e2000c101d04 */
[----:B------:R-:W-:Y:S01]  /*3340*/  ISETP.GE.AND P2, PT, R115, UR13, PT ;  /* 0x0000000d73007c0c */ /* 0x000fe2000bf46270 */
[----:B------:R-:W-:-:S02]  /*3350*/  IMAD.WIDE.U32 R118, R119, 0x10, R122 ;  /* 0x0000001077767825 */ /* 0x000fc400078e007a */
[----:B------:R0:W-:Y:S04]  /*3360*/  STG.E.128 desc[UR4][R120.64], R40 ;  /* 0x0000002878007986 */ /* 0x0001e8000c101d04 */
[----:B------:R0:W-:Y:S06]  /*3370*/  STG.E.128 desc[UR4][R118.64], R44 ;  /* 0x0000002c76007986 */ /* 0x0001ec000c101d04 */
[----:B------:R-:W-:Y:S05]  /*3380*/  @!P2 BRA `(.L_x_8693) ;  /* 0xffffffd40054a947 */ /* 0x000fea000383ffff */
[----:B------:R-:W-:Y:S05]  /*3390*/  EXIT ;  /* 0x000000000000794d */ /* 0x000fea0003800000 */
.L_x_8692:
[----:B------:R-:W-:Y:S01]  /*33a0*/  HFMA2.MMA R122, -RZ, RZ, 0, 5.9604644775390625e-08 ;  /* 0x00000001ff7a7435 */ /* 0x000fe200000001ff */
[----:B------:R-:W-:Y:S02]  /*33b0*/  MOV R121, 0x1f ;  /* 0x0000001f00797802 */ /* 0x000fe40000000f00 */
[----:B------:R-:W-:-:S08]  /*33c0*/  MOV R120, 0xffffffff ;  /* 0xffffffff00787802 */ /* 0x000fd00000000f00 */
[----:B-----5:R-:W-:Y:S05]  /*33d0*/  WARPSYNC.COLLECTIVE R120, `(.L_x_8694) ;  /* 0x0000000078087348 */ /* 0x020fea0003c00000 */
[----:B------:R0:W1:Y:S02]  /*33e0*/  SHFL.BFLY P4, R85, R123, R122, R121 ;  /* 0x0c00007a7b557389 */ /* 0x0000640000080079 */
[----:B01---5:R-:W-:Y:S01]  /*33f0*/  ENDCOLLECTIVE ;  /* 0x000000000000791b */ /* 0x023fe20003800000 */
.L_x_8694:
[----:B------:R-:W-:Y:S01]  /*3400*/  HFMA2.MMA R122, -RZ, RZ, 0, 1.1920928955078125e-07 ;  /* 0x00000002ff7a7435 */ /* 0x000fe200000001ff */
[----:B------:R-:W-:-:S05]  /*3410*/  FADD.FTZ R124, R123, R85 ;  /* 0x000000557b7c7221 */ /* 0x000fca0000010000 */
[----:B------:R-:W-:-:S07]  /*3420*/  MOV R123, R124 ;  /* 0x0000007c007b7202 */ /* 0x000fce0000000f00 */
[----:B------:R-:W-:Y:S05]  /*3430*/  WARPSYNC.COLLECTIVE R120, `(.L_x_8695) ;  /* 0x0000000078087348 */ /* 0x000fea0003c00000 */
[----:B------:R0:W1:Y:S02]  /*3440*/  SHFL.BFLY P4, R85, R123, R122, R121 ;  /* 0x0c00007a7b557389 */ /* 0x0000640000080079 */
[----:B01----:R-:W-:Y:S01]  /*3450*/  ENDCOLLECTIVE ;  /* 0x000000000000791b */ /* 0x003fe20003800000 */
.L_x_8695:
[----:B------:R-:W-:Y:S01]  /*3460*/  HFMA2.MMA R122, -RZ, RZ, 0, 2.384185791015625e-07 ;  /* 0x00000004ff7a7435 */ /* 0x000fe200000001ff */
[----:B------:R-:W-:-:S05]  /*3470*/  FADD.FTZ R125, R124, R85 ;  /* 0x000000557c7d7221 */ /* 0x000fca0000010000 */
[----:B------:R-:W-:-:S07]  /*3480*/  MOV R123, R125 ;  /* 0x0000007d007b7202 */ /* 0x000fce0000000f00 */
[----:B------:R-:W-:Y:S05]  /*3490*/  WARPSYNC.COLLECTIVE R120, `(.L_x_8696) ;  /* 0x0000000078087348 */ /* 0x000fea0003c00000 */
[----:B------:R0:W1:Y:S02]  /*34a0*/  SHFL.BFLY P4, R85, R123, R122, R121 ;  /* 0x0c00007a7b557389 */ /* 0x0000640000080079 */
[----:B01----:R-:W-:Y:S01]  /*34b0*/  ENDCOLLECTIVE ;  /* 0x000000000000791b */ /* 0x003fe20003800000 */
.L_x_8696:
[----:B------:R-:W-:Y:S01]  /*34c0*/  HFMA2.MMA R122, -RZ, RZ, 0, 4.76837158203125e-07 ;  /* 0x00000008ff7a7435 */ /* 0x000fe200000001ff */
[----:B------:R-:W-:-:S05]  /*34d0*/  FADD.FTZ R125, R125, R85 ;  /* 0x000000557d7d7221 */ /* 0x000fca0000010000 */
[----:B------:R-:W-:-:S07]  /*34e0*/  MOV R123, R125 ;  /* 0x0000007d007b7202 */ /* 0x000fce0000000f00 */
[----:B------:R-:W-:Y:S05]  /*34f0*/  WARPSYNC.COLLECTIVE R120, `(.L_x_8697) ;  /* 0x0000000078087348 */ /* 0x000fea0003c00000 */
[----:B------:R0:W1:Y:S02]  /*3500*/  SHFL.BFLY P4, R85, R123, R122, R121 ;  /* 0x0c00007a7b557389 */ /* 0x0000640000080079 */
[----:B01----:R-:W-:Y:S01]  /*3510*/  ENDCOLLECTIVE ;  /* 0x000000000000791b */ /* 0x003fe20003800000 */
.L_x_8697:
[----:B------:R-:W-:Y:S01]  /*3520*/  HFMA2.MMA R122, -RZ, RZ, 0, 9.5367431640625e-07 ;  /* 0x00000010ff7a7435 */ /* 0x000fe200000001ff */
[----:B------:R-:W-:-:S05]  /*3530*/  FADD.FTZ R84, R125, R85 ;  /* 0x000000557d547221 */ /* 0x000fca0000010000 */
[----:B------:R-:W-:-:S07]  /*3540*/  MOV R123, R84 ;  /* 0x00000054007b7202 */ /* 0x000fce0000000f00 */
[----:B------:R-:W-:Y:S05]  /*3550*/  WARPSYNC.COLLECTIVE R120, `(.L_x_8698) ;  /* 0x0000000078087348 */ /* 0x000fea0003c00000 */
[----:B------:R0:W1:Y:S02]  /*3560*/  SHFL.BFLY P4, R85, R123, R122, R121 ;  /* 0x0c00007a7b557389 */ /* 0x0000640000080079 */
[----:B01----:R-:W-:Y:S01]  /*3570*/  ENDCOLLECTIVE ;  /* 0x000000000000791b */ /* 0x003fe20003800000 */
.L_x_8698:
        /* <DEDUP_REMOVED lines=8> */
[----:B------:R-:W-:-:S04]  /*3600*/  FADD.FTZ R124, -R84, R38 ;  /* 0x00000026547c7221 */ /* 0x000fc80000010100 */
[----:B------:R-:W-:Y:S01]  /*3610*/  FFMA.FTZ R85, R124, R124, R85 ;  /* 0x0000007c7c557223 */ /* 0x000fe20000010055 */
[----:B------:R-:W-:-:S04]  /*3620*/  FADD.FTZ R124, -R84, R39 ;  /* 0x00000027547c7221 */ /* 0x000fc80000010100 */
[----:B------:R-:W-:-:S04]  /*3630*/  FFMA.FTZ R85, R124, R124, R85 ;  /* 0x0000007c7c557223 */ /* 0x000fc80000010055 */
        /* <DEDUP_REMOVED lines=55> */
[----:B------:R-:W-:-:S07]  /*39b0*/  MOV R120, 0xffffffff ;  /* 0xffffffff00787802 */ /* 0x000fce0000000f00 */
[----:B------:R-:W-:Y:S05]  /*39c0*/  WARPSYNC.COLLECTIVE R120, `(.L_x_8699) ;  /* 0x0000000078087348 */ /* 0x000fea0003c00000 */
[----:B------:R0:W1:Y:S02]  /*39d0*/  SHFL.BFLY P4, R85, R123, R122, R121 ;  /* 0x0c00007a7b557389 */ /* 0x0000640000080079 */
[----:B01----:R-:W-:Y:S01]  /*39e0*/  ENDCOLLECTIVE ;  /* 0x000000000000791b */ /* 0x003fe20003800000 */
.L_x_8699:
[----:B------:R-:W-:Y:S01]  /*39f0*/  HFMA2.MMA R122, -RZ, RZ, 0, 1.1920928955078125e-07 ;  /* 0x00000002ff7a7435 */ /* 0x000fe200000001ff */
[----:B------:R-:W-:-:S05]  /*3a00*/  FADD.FTZ R124, R123, R85 ;  /* 0x000000557b7c7221 */ /* 0x000fca0000010000 */
[----:B------:R-:W-:-:S07]  /*3a10*/  MOV R123, R124 ;  /* 0x0000007c007b7202 */ /* 0x000fce0000000f00 */
[----:B------:R-:W-:Y:S05]  /*3a20*/  WARPSYNC.COLLECTIVE R120, `(.L_x_8700) ;  /* 0x0000000078087348 */ /* 0x000fea0003c00000 */
[----:B------:R0:W1:Y:S02]  /*3a30*/  SHFL.BFLY P4, R85, R123, R122, R121 ;  /* 0x0c00007a7b557389 */ /* 0x0000640000080079 */
[----:B01----:R-:W-:Y:S01]  /*3a40*/  ENDCOLLECTIVE ;  /* 0x000000000000791b */ /* 0x003fe20003800000 */
.L_x_8700:
[----:B------:R-:W-:Y:S01]  /*3a50*/  HFMA2.MMA R122, -RZ, RZ, 0, 2.384185791015625e-07 ;  /* 0x00000004ff7a7435 */ /* 0x000fe200000001ff */
[----:B------:R-:W-:-:S05]  /*3a60*/  FADD.FTZ R125, R124, R85 ;  /* 0x000000557c7d7221 */ /* 0x000fca0000010000 */
[----:B------:R-:W-:-:S07]  /*3a70*/  MOV R123, R125 ;  /* 0x0000007d007b7202 */ /* 0x000fce0000000f00 */
[----:B------:R-:W-:Y:S05]  /*3a80*/  WARPSYNC.COLLECTIVE R120, `(.L_x_8701) ;  /* 0x0000000078087348 */ /* 0x000fea0003c00000 */
[----:B------:R0:W1:Y:S02]  /*3a90*/  SHFL.BFLY P4, R85, R123, R122, R121 ;  /* 0x0c00007a7b557389 */ /* 0x0000640000080079 */
[----:B01----:R-:W-:Y:S01]  /*3aa0*/  ENDCOLLECTIVE ;  /* 0x000000000000791b */ /* 0x003fe20003800000 */
.L_x_8701:
[----:B------:R-:W-:Y:S01]  /*3ab0*/  HFMA2.MMA R122, -RZ, RZ, 0, 4.76837158203125e-07 ;  /* 0x00000008ff7a7435 */ /* 0x000fe200000001ff */
[----:B------:R-:W-:-:S05]  /*3ac0*/  FADD.FTZ R125, R125, R85 ;  /* 0x000000557d7d7221 */ /* 0x000fca0000010000 */
[----:B------:R-:W-:-:S07]  /*3ad0*/  MOV R123, R125 ;  /* 0x0000007d007b7202 */ /* 0x000fce0000000f00 */
[----:B------:R-:W-:Y:S05]  /*3ae0*/  WARPSYNC.COLLECTIVE R120, `(.L_x_8702) ;  /* 0x0000000078087348 */ /* 0x000fea0003c00000 */
[----:B------:R0:W1:Y:S02]  /*3af0*/  SHFL.BFLY P4, R85, R123, R122, R121 ;  /* 0x0c00007a7b557389 */ /* 0x0000640000080079 */
[----:B01----:R-:W-:Y:S01]  /*3b00*/  ENDCOLLECTIVE ;  /* 0x000000000000791b */ /* 0x003fe20003800000 */
.L_x_8702:
[----:B------:R-:W-:Y:S01]  /*3b10*/  MOV R122, 0x10 ;  /* 0x00000010007a7802 */ /* 0x000fe20000000f00 */
[----:B------:R-:W-:-:S07]  /*3b20*/  FADD.FTZ R123, R125, R85 ;  /* 0x000000557d7b7221 */ /* 0x000fce0000010000 */
[----:B------:R-:W-:Y:S05]  /*3b30*/  WARPSYNC.COLLECTIVE R120, `(.L_x_8703) ;  /* 0x0000000078087348 */ /* 0x000fea0003c00000 */
[----:B------:R0:W1:Y:S02]  /*3b40*/  SHFL.BFLY P4, R85, R123, R122, R121 ;  /* 0x0c00007a7b557389 */ /* 0x0000640000080079 */
[----:B01----:R-:W-:Y:S01]  /*3b50*/  ENDCOLLECTIVE ;  /* 0x000000000000791b */ /* 0x003fe20003800000 */
.L_x_8703:
[----:B------:R-:W-:Y:S05]  /*3b60*/  BRA `(.L_x_8704) ;  /* 0xffffffe800bc7947 */ /* 0x000fea000383ffff */
.L_x_8705:
        /* <DEDUP_REMOVED lines=9> */
.L_x_27047:


//--------------------- .text._ZN10layer_norm31ln_parallel_residual_fwd_kernelINS_13Kernel_traitsI13__nv_bfloat16S2_fS2_fjLj8192ELj1ELj1ELj8ELj16ENS_18Kernel_traits_baseILj8192ES2_S2_fS2_fjLj256EEEEELb1ELb0ELb0EEEvNS_9FwdParamsE --------------------------
	.section	.text._ZN10layer_norm31ln_parallel_residual_fwd_kernelINS_13Kernel_traitsI13__nv_bfloat16S2_fS2_fjLj8192ELj1ELj1ELj8ELj16ENS_18Kernel_traits_baseILj8192ES2_S2_fS2_fjLj256EEEEELb1ELb0ELb0EEEvNS_9FwdParamsE,"ax",@progbits
	.align	128
        .global         _ZN10layer_norm31ln_parallel_residual_fwd_kernelINS_13Kernel_traitsI13__nv_bfloat16S2_fS2_fjLj8192ELj1ELj1ELj8ELj16ENS_18Kernel_traits_baseILj8192ES2_S2_fS2_fjLj256EEEEELb1ELb0ELb0EEEvNS_9FwdParamsE
        .type           _ZN10layer_norm31ln_parallel_residual_fwd_kernelINS_13Kernel_traitsI13__nv_bfloat16S2_fS2_fjLj8192ELj1ELj1ELj8ELj16ENS_18Kernel_traits_baseILj8192ES2_S2_fS2_fjLj256EEEEELb1ELb0ELb0EEEvNS_9FwdParamsE,@function
        .size           _ZN10layer_norm31ln_parallel_residual_fwd_kernelINS_13Kernel_traitsI13__nv_bfloat16S2_fS2_fjLj8192ELj1ELj1ELj8ELj16ENS_18Kernel_traits_baseILj8192ES2_S2_fS2_fjLj256EEEEELb1ELb0ELb0EEEvNS_9FwdParamsE,(.L_x_27048 - _ZN10layer_norm31ln_parallel_residual_fwd_kernelINS_13Kernel_traitsI13__nv_bfloat16S2_fS2_fjLj8192ELj1ELj1ELj8ELj16ENS_18Kernel_traits_baseILj8192ES2_S2_fS2_fjLj256EEEEELb1ELb0ELb0EEEvNS_9FwdParamsE)
        .other          _ZN10layer_norm31ln_parallel_residual_fwd_kernelINS_13Kernel_traitsI13__nv_bfloat16S2_fS2_fjLj8192ELj1ELj1ELj8ELj16ENS_18Kernel_traits_baseILj8192ES2_S2_fS2_fjLj256EEEEELb1ELb0ELb0EEEvNS_9FwdParamsE,@"STO_CUDA_ENTRY STV_DEFAULT"
_ZN10layer_norm31ln_parallel_residual_fwd_kernelINS_13Kernel_traitsI13__nv_bfloat16S2_fS2_fjLj8192ELj1ELj1ELj8ELj16ENS_18Kernel_traits_baseILj8192ES2_S2_fS2_fjLj256EEEEELb1ELb0ELb0EEEvNS_9FwdParamsE:
.text._ZN10layer_norm31ln_parallel_residual_fwd_kernelINS_13Kernel_traitsI13__nv_bfloat16S2_fS2_fjLj8192ELj1ELj1ELj8ELj16ENS_18Kernel_traits_baseILj8192ES2_S2_fS2_fjLj256EEEEELb1ELb0ELb0EEEvNS_9FwdParamsE:
        /* <DEDUP_REMOVED lines=22> */
[----:B------:R-:W-:Y:S02]  /*0160*/  LEA.HI R78, R78, R11, RZ, 0x3 ;  /* 0x0000000b4e4e7211 */ /* 0x000fe400078f18ff */
[----:B------:R-:W-:Y:S01]  /*0170*/  LOP3.LUT R108, R108, 0xffffffdf, RZ, 0xc0, !PT ;  /* 0xffffffdf6c6c7812 */ /* 0x000fe200078ec0ff */
[----:B------:R-:W-:Y:S01]  /*0180*/  BSSY B0, `(.L_x_8706) ;  /* 0x000006d000007945 */ /* 0x000fe20003800000 */
[----:B------:R-:W-:Y:S02]  /*0190*/  LEA.HI R48, R107, UR26, RZ, 0x18 ;  /* 0x0000001a6b307c11 */ /* 0x000fe4000f8fc0ff */
        /* <DEDUP_REMOVED lines=36> */
[----:B------:R-:W-:-:S04]  /*03e0*/  UIADD3 UR18, UR4, -0x4ab325aa, URZ ;  /* 0xb54cda5604127890 */ /* 0x000fc8000fffe03f */
[----:B------:R-:W-:Y:S01]  /*03f0*/  LOP3.LUT R2, R7, UR17, R2, 0x96, !PT ;  /* 0x0000001107027c12 */ /* 0x000fe2000f8e9602 */
[----:B------:R-:W-:-:S04]  /*0400*/  IMAD.WIDE.U32 R8, R8, -0x326172a9, RZ ;  /* 0xcd9e8d5708087825 */ /* 0x000fc800078e00ff */
[----:B------:R-:W-:-:S05]  /*0410*/  IMAD.WIDE.U32 R2, R2, -0x326172a9, RZ ;  /* 0xcd9e8d5702027825 */ /* 0x000fca00078e00ff */
[----:B------:R-:W-:Y:S02]  /*0420*/  LOP3.LUT R44, R3, UR18, R8, 0x96, !PT ;  /* 0x00000012032c7c12 */ /* 0x000fe4000f8e9608 */
[----:B------:R-:W-:-:S04]  /*0430*/  LOP3.LUT R3, R47, 0xff, RZ, 0x3c, !PT ;  /* 0x000000ff2f037812 */ /* 0x000fc800078e3cff */
[----:B------:R-:W-:-:S04]  /*0440*/  LEA.HI.SX32 R50, R78, R3, 0x1d ;  /* 0x000000034e327211 */ /* 0x000fc800078feaff */
[C---:B------:R-:W-:Y:S01]  /*0450*/  LOP3.LUT P2, RZ, R50.reuse, 0xffffff00, RZ, 0xc0, !PT ;  /* 0xffffff0032ff7812 */ /* 0x040fe2000784c0ff */
[----:B------:R-:W-:Y:S01]  /*0460*/  UIADD3 UR16, UR4, 0x1715609d, URZ ;  /* 0x1715609d04107890 */ /* 0x000fe2000fffe03f */
[----:B------:R-:W-:Y:S01]  /*0470*/  ISETP.GE.U32.AND P5, PT, R50, 0x200, PT ;  /* 0x000002003200780c */ /* 0x000fe20003fa6070 */
[----:B------:R-:W-:-:S04]  /*0480*/  UIADD3 UR19, UR5, 0x646e171e, URZ ;  /* 0x646e171e05137890 */ /* 0x000fc8000fffe03f */
[----:B------:R-:W-:Y:S02]  /*0490*/  LOP3.LUT R76, R9, UR16, R4, 0x96, !PT ;  /* 0x00000010094c7c12 */ /* 0x000fe4000f8e9604 */
[----:B------:R-:W-:-:S04]  /*04a0*/  ISETP.GE.U32.AND P4, PT, R50, 0x300, PT ;  /* 0x000003003200780c */ /* 0x000fc80003f86070 */
[----:B------:R-:W-:Y:S01]  /*04b0*/  @P2 LOP3.LUT R108, R108, 0x20, RZ, 0xfc, !PT ;  /* 0x000000206c6c2812 */ /* 0x000fe200078efcff */
[----:B------:R-:W-:-:S03]  /*04c0*/  IMAD.WIDE.U32 R76, R76, -0x2daee0ad, RZ ;  /* 0xd2511f534c4c7825 */ /* 0x000fc600078e00ff */
[----:B------:R-:W-:Y:S01]  /*04d0*/  LOP3.LUT R108, R108, 0xfffffeff, RZ, 0xc0, !PT ;  /* 0xfffffeff6c6c7812 */ /* 0x000fe200078ec0ff */
[----:B------:R-:W-:Y:S01]  /*04e0*/  UIADD3 UR20, UR5, 0x1fd5c5a3, URZ ;  /* 0x1fd5c5a305147890 */ /* 0x000fe2000fffe03f */
[----:B------:R-:W-:Y:S01]  /*04f0*/  LOP3.LUT R202, R77, UR19, R6, 0x96, !PT ;  /* 0x000000134dca7c12 */ /* 0x000fe2000f8e9606 */
[----:B------:R-:W-:Y:S01]  /*0500*/  IMAD.WIDE.U32 R44, R44, -0x2daee0ad, RZ ;  /* 0xd2511f532c2c7825 */ /* 0x000fe200078e00ff */
        /* <DEDUP_REMOVED lines=52> */
.L_x_8707:
[----:B------:R-:W-:Y:S05]  /*0850*/  BSYNC B0 ;  /* 0x0000000000007941 */ /* 0x000fea0003800000 */
.L_x_8706:
        /* <DEDUP_REMOVED lines=36> */
.L_x_8709:
[----:B------:R-:W-:Y:S05]  /*0aa0*/  BSYNC B0 ;  /* 0x0000000000007941 */ /* 0x000fea0003800000 */
.L_x_8708:
        /* <DEDUP_REMOVED lines=36> */
.L_x_8711:
[----:B------:R-:W-:Y:S05]  /*0cf0*/  BSYNC B0 ;  /* 0x0000000000007941 */ /* 0x000fea0003800000 */
.L_x_8710:
        /* <DEDUP_REMOVED lines=27> */
.L_x_8713:
[----:B------:R-:W-:Y:S05]  /*0eb0*/  BSYNC B0 ;  /* 0x0000000000007941 */ /* 0x000fea0003800000 */
.L_x_8712:
[----:B------:R-:W-:Y:S01]  /*0ec0*/  ULDC UR26, c[0x0][0x214] ;  /* 0x00008500001a7ab9 */ /* 0x000fe20000000800 */
[----:B------:R-:W-:Y:S02]  /*0ed0*/  LOP3.LUT R204, R49, UR23, R44, 0x96, !PT ;  /* 0x0000001731cc7c12 */ /* 0x000fe4000f8e962c */
[----:B------:R-:W-:-:S13]  /*0ee0*/  ISETP.GE.AND P0, PT, R48, UR26, PT ;  /* 0x0000001a30007c0c */ /* 0x000fda000bf06270 */
[----:B------:R-:W-:Y:S05]  /*0ef0*/  @P0 EXIT ;  /* 0x000000000000094d */ /* 0x000fea0003800000 */
[----:B------:R-:W-:Y:S01]  /*0f00*/  SHF.R.S32.HI R78, RZ, 0x3, R78 ;  /* 0x00000003ff4e7819 */ /* 0x000fe2000001144e */
[C---:B-----5:R-:W-:Y:S01]  /*0f10*/  IMAD.U32 R117, R52.reuse, 0x10000, RZ ;  /* 0x0001000034757824 */ /* 0x060fe200078e00ff */
[----:B------:R-:W-:Y:S01]  /*0f20*/  PRMT R177, R52, 0x7632, R177 ;  /* 0x0000763234b17816 */ /* 0x000fe200000000b1 */
[----:B------:R-:W-:Y:S01]  /*0f30*/  IMAD.U32 R119, R54, 0x10000, RZ ;  /* 0x0001000036777824 */ /* 0x000fe200078e00ff */
[----:B------:R-:W-:Y:S01]  /*0f40*/  PRMT R181, R53, 0x7632, R181 ;  /* 0x0000763235b57816 */ /* 0x000fe200000000b5 */
        /* <DEDUP_REMOVED lines=17> */
[----:B------:R-:W-:Y:S01]  /*1060*/  PRMT R189, R55, 0x7632, R189 ;  /* 0x0000763237bd7816 */ /* 0x000fe200000000bd */
[----:B------:R-:W-:Y:S01]  /*1070*/  IMAD.IADD R53, R53, 0x1, R78 ;  /* 0x0000000135357824 */ /* 0x000fe200078e024e */
[----:B------:R-:W-:Y:S01]  /*1080*/  SHF.L.U32 R49, R40, 0x10, RZ ;  /* 0x0000001028317819 */ /* 0x000fe200000006ff */
[----:B------:R-:W-:Y:S01]  /*1090*/  IMAD.U32 R40, R39, 0x10000, RZ ;  /* 0x0001000027287824 */ /* 0x000fe200078e00ff */
[----:B------:R-:W-:Y:S01]  /*10a0*/  LOP3.LUT R55, R54, 0x3e0, RZ, 0xc0, !PT ;  /* 0x000003e036377812 */ /* 0x000fe200078ec0ff */
[----:B------:R-:W-:Y:S01]  /*10b0*/  IMAD.SHL.U32 R53, R53, 0x8, RZ ;  /* 0x0000000835357824 */ /* 0x000fe200078e00ff */
[----:B------:R-:W-:Y:S01]  /*10c0*/  SHF.L.U32 R37, R28, 0x10, RZ ;  /* 0x000000101c257819 */ /* 0x000fe200000006ff */
[----:B------:R-:W-:Y:S01]  /*10d0*/  IMAD.U32 R30, R25, 0x10000, RZ ;  /* 0x00010000191e7824 */ /* 0x000fe200078e00ff */
[----:B------:R-:W-:Y:S01]  /*10e0*/  VIADDMNMX R55, R52, -R55, RZ, !PT ;  /* 0x8000003734377246 */ /* 0x000fe200078001ff */
[----:B------:R-:W-:Y:S01]  /*10f0*/  IMAD.U32 R28, R27, 0x10000, RZ ;  /* 0x000100001b1c7824 */ /* 0x000fe200078e00ff */
[----:B------:R-:W-:Y:S01]  /*1100*/  I2FP.F32.U32 R53, R53 ;  /* 0x0000003500357245 */ /* 0x000fe20000201000 */
[----:B------:R-:W-:Y:S01]  /*1110*/  IMAD.U32 R110, R57, 0x10000, RZ ;  /* 0x00010000396e7824 */ /* 0x000fe200078e00ff */
[----:B------:R-:W-:Y:S01]  /*1120*/  VIMNMX R55, R55, 0x20, PT ;  /* 0x0000002037377848 */ /* 0x000fe20003fe0100 */
[----:B------:R-:W-:Y:S01]  /*1130*/  IMAD.U32 R39, R34, 0x10000, RZ ;  /* 0x0001000022277824 */ /* 0x000fe200078e00ff */
[----:B------:R0:W1:Y:S01]  /*1140*/  MUFU.RCP R203, R53 ;  /* 0x0000003500cb7308 */ /* 0x0000620000001000 */
[----:B------:R-:W-:Y:S01]  /*1150*/  SHF.L.U32 R32, R31, 0x10, RZ ;  /* 0x000000101f207819 */ /* 0x000fe200000006ff */
[----:B------:R-:W-:Y:S01]  /*1160*/  IMAD.U32 R27, R22, 0x10000, RZ ;  /* 0x00010000161b7824 */ /* 0x000fe200078e00ff */
[----:B------:R-:W-:Y:S01]  /*1170*/  SHF.L.U32 R44, R43, 0x10, RZ ;  /* 0x000000102b2c7819 */ /* 0x000fe200000006ff */
[----:B------:R-:W-:Y:S01]  /*1180*/  IMAD.U32 R25, R23, 0x10000, RZ ;  /* 0x0001000017197824 */ /* 0x000fe200078e00ff */
[----:B------:R-:W-:Y:S01]  /*1190*/  SHF.L.U32 R31, R26, 0x10, RZ ;  /* 0x000000101a1f7819 */ /* 0x000fe200000006ff */
[----:B------:R-:W-:Y:S01]  /*11a0*/  IMAD R77, R77, -0x2daee0ad, RZ ;  /* 0xd2511f534d4d7824 */ /* 0x000fe200078e02ff */
[----:B------:R-:W-:Y:S01]  /*11b0*/  PRMT R179, R57, 0x7632, R179 ;  /* 0x0000763239b37816 */ /* 0x000fe200000000b3 */
[----:B------:R-:W-:Y:S01]  /*11c0*/  IMAD R76, R76, -0x326172a9, RZ ;  /* 0xcd9e8d574c4c7824 */ /* 0x000fe200078e02ff */
[----:B------:R-:W-:Y:S01]  /*11d0*/  SHF.L.U32 R43, R38, 0x10, RZ ;  /* 0x00000010262b7819 */ /* 0x000fe200000006ff */
[----:B------:R-:W-:Y:S01]  /*11e0*/  IMAD.HI.U32 R57, R204, -0x326172a9, RZ ;  /* 0xcd9e8d57cc397827 */ /* 0x000fe200078e00ff */
[----:B------:R-:W-:Y:S01]  /*11f0*/  SHF.L.U32 R26, R21, 0x10, RZ ;  /* 0x00000010151a7819 */ /* 0x000fe200000006ff */
[----:B------:R-:W-:Y:S01]  /*1200*/  ULDC.U8 UR32, c[0x0][0x2a0] ;  /* 0x0000a80000207ab9 */ /* 0x000fe20000000000 */
[----:B------:R-:W-:Y:S01]  /*1210*/  PRMT R156, R17, 0x7632, R156 ;  /* 0x00007632119c7816 */ /* 0x000fe2000000009c */
[----:B------:R-:W-:Y:S01]  /*1220*/  IMAD.HI.U32 R52, R202, -0x2daee0ad, RZ ;  /* 0xd2511f53ca347827 */ /* 0x000fe200078e00ff */
        /* <DEDUP_REMOVED lines=44> */
[----:B------:R-:W-:Y:S01]  /*14f0*/  IADD3 R55, R78, R55, RZ ;  /* 0x000000374e377210 */ /* 0x000fe20007ffe0ff */
[----:B------:R-:W-:Y:S01]  /*1500*/  IMAD.U32 R137, R137, 0x10000, RZ ;  /* 0x0001000089897824 */ /* 0x000fe200078e00ff */
[----:B------:R-:W-:Y:S01]  /*1510*/  SHF.L.U32 R38, R33, 0x10, RZ ;  /* 0x0000001021267819 */ /* 0x000fe200000006ff */
[----:B------:R-:W-:Y:S01]  /*1520*/  IMAD.U32 R33, R24, 0x10000, RZ ;  /* 0x0001000018217824 */ /* 0x000fe200078e00ff */
[----:B------:R-:W-:Y:S01]  /*1530*/  PRMT R154, R16, 0x7632, R154 ;  /* 0x00007632109a7816 */ /* 0x000fe2000000009a */
[----:B------:R-:W-:Y:S01]  /*1540*/  IMAD.U32 R135, R135, 0x10000, RZ ;  /* 0x0001000087877824 */ /* 0x000fe200078e00ff */
[C---:B------:R-:W-:Y:S01]  /*1550*/  PRMT R160, R19.reuse, 0x7632, R160 ;  /* 0x0000763213a07816 */ /* 0x040fe200000000a0 */
[----:B------:R-:W-:Y:S01]  /*1560*/  IMAD.U32 R134, R134, 0x10000, RZ ;  /* 0x0001000086867824 */ /* 0x000fe200078e00ff */
[----:B------:R-:W-:Y:S01]  /*1570*/  SHF.L.U32 R21, R19, 0x10, RZ ;  /* 0x0000001013157819 */ /* 0x000fe200000006ff */
        /* <DEDUP_REMOVED lines=20> */
[----:B------:R-:W-:Y:S01]  /*16c0*/  IMAD R204, R204, -0x326172a9, RZ ;  /* 0xcd9e8d57cccc7824 */ /* 0x000fe200078e02ff */
        /* <DEDUP_REMOVED lines=15> */
[----:B------:R-:W-:Y:S01]  /*17c0*/  IMAD.MOV.U32 R206, RZ, RZ, 0x1 ;  /* 0x00000001ffce7424 */ /* 0x000fe200078e00ff */
        /* <DEDUP_REMOVED lines=55> */
[----:B------:R-:W-:Y:S01]  /*1b40*/  IMAD.SHL.U32 R201, R55, 0x8, RZ ;  /* 0x0000000837c97824 */ /* 0x000fe200078e00ff */
[----:B------:R-:W-:Y:S01]  /*1b50*/  SHF.L.U32 R189, R189, 0x10, RZ ;  /* 0x00000010bdbd7819 */ /* 0x000fe200000006ff */
[----:B------:R-:W-:Y:S01]  /*1b60*/  ULDC UR33, c[0x0][0x290] ;  /* 0x0000a40000217ab9 */ /* 0x000fe20000000800 */
[----:B------:R-:W-:Y:S01]  /*1b70*/  ULDC.64 UR26, c[0x0][0x230] ;  /* 0x00008c00001a7ab9 */ /* 0x000fe20000000a00 */
[----:B------:R-:W-:Y:S01]  /*1b80*/  ULDC.64 UR28, c[0x0][0x238] ;  /* 0x00008e00001c7ab9 */ /* 0x000fe20000000a00 */
[----:B------:R-:W-:Y:S01]  /*1b90*/  ULDC.64 UR30, c[0x0][0x240] ;  /* 0x00009000001e7ab9 */ /* 0x000fe20000000a00 */
[----:B------:R-:W-:Y:S01]  /*1ba0*/  UISETP.NE.AND UP0, UPT, UR32, URZ, UPT ;  /* 0x0000003f2000728c */ /* 0x000fe2000bf05270 */
[----:B------:R-:W-:Y:S01]  /*1bb0*/  ULDC.64 UR34, c[0x0][0x248] ;  /* 0x0000920000227ab9 */ /* 0x000fe20000000a00 */
[----:B01----:R-:W-:-:S09]  /*1bc0*/  ULDC.64 UR36, c[0x0][0x210] ;  /* 0x0000840000247ab9 */ /* 0x003fd20000000a00 */
.L_x_9246:
[----:B0-----:R-:W-:Y:S01]  /*1bd0*/  IMAD R96, R48, UR38, RZ ;  /* 0x0000002630607c24 */ /* 0x001fe2000f8e02ff */
        /* <DEDUP_REMOVED lines=13> */
[----:B-1----:R-:W-:-:S05]  /*1cb0*/  IMAD.WIDE.U32 R66, R205, 0x10, R66 ;  /* 0x00000010cd427825 */ /* 0x002fca00078e0042 */
[----:B------:R0:W5:Y:S07]  /*1cc0*/  LDG.E.128 R68, desc[UR6][R66.64] ;  /* 0x0000000642447981 */ /* 0x00016e000c1e1d00 */
[----:B------:R-:W-:-:S04]  /*1cd0*/  @P0 LEA R96, P2, R205, R64, 0x4 ;  /* 0x00000040cd600211 */ /* 0x000fc800078420ff */
[C---:B------:R-:W-:Y:S02]  /*1ce0*/  @P0 LEA.HI.X R97, R205.reuse, R65, RZ, 0x4, P2 ;  /* 0x00000041cd610211 */ /* 0x040fe400010f24ff */
[----:B------:R-:W-:-:S03]  /*1cf0*/  @P1 LEA R98, P2, R205, UR26, 0x5 ;  /* 0x0000001acd621c11 */ /* 0x000fc6000f8428ff */
[----:B------:R0:W5:Y:S01]  /*1d00*/  @P0 LDG.E.128 R60, desc[UR6][R96.64] ;  /* 0x00000006603c0981 */ /* 0x000162000c1e1d00 */
[----:B------:R-:W-:-:S05]  /*1d10*/  @P1 LEA.HI.X R99, R205, UR27, RZ, 0x5, P2 ;  /* 0x0000001bcd631c11 */ /* 0x000fca00090f2cff */
[----:B------:R0:W5:Y:S04]  /*1d20*/  @P1 LDG.E.128 R52, desc[UR6][R98.64] ;  /* 0x0000000662341981 */ /* 0x000168000c1e1d00 */
        /* <DEDUP_REMOVED lines=13> */
.L_x_8717:
[----:B------:R-:W-:-:S07]  /*1e00*/  IMAD.MOV.U32 R102, RZ, RZ, R204 ;  /* 0x000000ffff667224 */ /* 0x000fce00078e00cc */
.L_x_8718:
[----:B------:R-:W-:Y:S05]  /*1e10*/  BSYNC B1 ;  /* 0x0000000000017941 */ /* 0x000fea0003800000 */
.L_x_8716:
        /* <DEDUP_REMOVED lines=16> */
.L_x_8722:
[----:B------:R-:W-:Y:S05]  /*1f20*/  BSYNC B2 ;  /* 0x0000000000027941 */ /* 0x000fea0003800000 */
.L_x_8721:
        /* <DEDUP_REMOVED lines=42> */
[----:B------:R-:W-:Y:S01]  /*21d0*/  LOP3.LUT R149, R67, UR25, R96, 0x96, !PT ;  /* 0x0000001943957c12 */ /* 0x000fe2000f8e9660 */
[----:B------:R-:W-:-:S07]  /*21e0*/  IMAD.MOV.U32 R202, RZ, RZ, R66 ;  /* 0x000000ffffca7224 */ /* 0x000fce00078e0042 */
.L_x_8720:
[----:B------:R-:W-:Y:S05]  /*21f0*/  BSYNC B1 ;  /* 0x0000000000017941 */ /* 0x000fea0003800000 */
.L_x_8719:
        /* <DEDUP_REMOVED lines=17> */
[----:B------:R-:W-:Y:S02]  /*2310*/  IMAD.MOV.U32 R66, RZ, RZ, R100 ;  /* 0x000000ffff427224 */ /* 0x000fe400078e0064 */
[----:B------:R-:W-:Y:S01]  /*2320*/  FADD.FTZ R64, R52, R64 ;  /* 0x0000004034407221 */ /* 0x000fe20000010000 */
[----:B------:R-:W-:Y:S06]  /*2330*/  BRA `(.L_x_8724) ;  /* 0x0000000400547947 */ /* 0x000fec0003800000 */
.L_x_8723:
        /* <DEDUP_REMOVED lines=12> */
.L_x_8726:
[----:B------:R-:W-:-:S07]  /*2400*/  MOV R65, R204 ;  /* 0x000000cc00417202 */ /* 0x000fce0000000f00 */
.L_x_8727:
[----:B------:R-:W-:Y:S05]  /*2410*/  BSYNC B1 ;  /* 0x0000000000017941 */ /* 0x000fea0003800000 */
.L_x_8725:
        /* <DEDUP_REMOVED lines=16> */
.L_x_8731:
[----:B------:R-:W-:Y:S05]  /*2520*/  BSYNC B2 ;  /* 0x0000000000027941 */ /* 0x000fea0003800000 */
.L_x_8730:
        /* <DEDUP_REMOVED lines=44> */
.L_x_8729:
[----:B------:R-:W-:Y:S05]  /*27f0*/  BSYNC B1 ;  /* 0x0000000000017941 */ /* 0x000fea0003800000 */
.L_x_8728:
[----:B------:R-:W-:Y:S01]  /*2800*/  I2FP.F32.U32 R96, R65 ;  /* 0x0000004100607245 */ /* 0x000fe20000201000 */
[----:B------:R-:W-:-:S04]  /*2810*/  IMAD.U32 R98, R60, 0x10000, RZ ;  /* 0x000100003c627824 */ /* 0x000fc800078e00ff */
[----:B------:R-:W-:Y:S01]  /*2820*/  FFMA.FTZ R65, R96, R209, 1.1641532182693481445e-10 ;  /* 0x2f00000060417423 */ /* 0x000fe200000100d1 */
[----:B------:R-:W-:-:S04]  /*2830*/  FMUL.FTZ R98, R98, R207 ;  /* 0x000000cf62627220 */ /* 0x000fc80000410000 */
[----:B------:R-:W-:-:S04]  /*2840*/  FSETP.GTU.FTZ.AND P3, PT, R65, R208, PT ;  /* 0x000000d04100720b */ /* 0x000fc80003f7c000 */
[----:B------:R-:W-:Y:S02]  /*2850*/  FSEL R65, R98, RZ, !P3 ;  /* 0x000000ff62417208 */ /* 0x000fe40005800000 */
[----:B------:R-:W-:-:S03]  /*2860*/  SEL R191, RZ, 0x1, P3 ;  /* 0x00000001ffbf7807 */ /* 0x000fc60001800000 */
[----:B------:R-:W-:-:S04]  /*2870*/  FADD.FTZ R64, R65, R64 ;  /* 0x0000004041407221 */ /* 0x000fc80000010000 */
[----:B------:R-:W-:-:S07]  /*2880*/  @P1 FADD.FTZ R64, R52, R64 ;  /* 0x0000004034401221 */ /* 0x000fce0000010000 */
.L_x_8724:
        /* <DEDUP_REMOVED lines=12> */
.L_x_8733:
[----:B------:R-:W-:-:S07]  /*2950*/  IMAD.MOV.U32 R65, RZ, RZ, R204 ;  /* 0x000000ffff417224 */ /* 0x000fce00078e00cc */
.L_x_8734:
[----:B------:R-:W-:Y:S05]  /*2960*/  BSYNC B1 ;  /* 0x0000000000017941 */ /* 0x000fea0003800000 */
.L_x_8732:
        /* <DEDUP_REMOVED lines=16> */
.L_x_8738:
[----:B------:R-:W-:Y:S05]  /*2a70*/  BSYNC B2 ;  /* 0x0000000000027941 */ /* 0x000fea0003800000 */
.L_x_8737:
        /* <DEDUP_REMOVED lines=44> */
.L_x_8736:
[----:B------:R-:W-:Y:S05]  /*2d40*/  BSYNC B1 ;  /* 0x0000000000017941 */ /* 0x000fea0003800000 */
.L_x_8735:
        /* <DEDUP_REMOVED lines=11> */
[----:B------:R-:W-:Y:S02]  /*2e00*/  IMAD.MOV.U32 R66, RZ, RZ, R67 ;  /* 0x000000ffff427224 */ /* 0x000fe400078e0043 */
[----:B------:R-:W-:Y:S01]  /*2e10*/  FADD.FTZ R65, R53, R65 ;  /* 0x0000004135417221 */ /* 0x000fe20000010000 */
[----:B------:R-:W-:Y:S06]  /*2e20*/  BRA `(.L_x_8740) ;  /* 0x0000000400587947 */ /* 0x000fec0003800000 */
.L_x_8739:
        /* <DEDUP_REMOVED lines=12> */
.L_x_8742:
[----:B------:R-:W-:-:S07]  /*2ef0*/  IMAD.MOV.U32 R68, RZ, RZ, R204 ;  /* 0x000000ffff447224 */ /* 0x000fce00078e00cc */
.L_x_8743:
[----:B------:R-:W-:Y:S05]  /*2f00*/  BSYNC B1 ;  /* 0x0000000000017941 */ /* 0x000fea0003800000 */
.L_x_8741:
        /* <DEDUP_REMOVED lines=16> */
.L_x_8747:
[----:B------:R-:W-:Y:S05]  /*3010*/  BSYNC B2 ;  /* 0x0000000000027941 */ /* 0x000fea0003800000 */
.L_x_8746:
        /* <DEDUP_REMOVED lines=44> */
.L_x_8745:
[----:B------:R-:W-:Y:S05]  /*32e0*/  BSYNC B1 ;  /* 0x0000000000017941 */ /* 0x000fea0003800000 */
.L_x_8744:
[----:B------:R-:W-:Y:S02]  /*32f0*/  I2FP.F32.U32 R68, R68 ;  /* 0x0000004400447245 */ /* 0x000fe40000201000 */
[----:B------:R-:W-:-:S04]  /*3300*/  PRMT R67, R60, 0x7632, R67 ;  /* 0x000076323c437816 */ /* 0x000fc80000000043 */
[----:B------:R-:W-:Y:S01]  /*3310*/  SHF.L.U32 R96, R67, 0x10, RZ ;  /* 0x0000001043607819 */ /* 0x000fe200000006ff */
[----:B------:R-:W-:-:S04]  /*3320*/  FFMA.FTZ R67, R68, R209, 1.1641532182693481445e-10 ;  /* 0x2f00000044437423 */ /* 0x000fc800000100d1 */
[----:B------:R-:W-:Y:S01]  /*3330*/  FMUL.FTZ R96, R96, R207 ;  /* 0x000000cf60607220 */ /* 0x000fe20000410000 */
[----:B------:R-:W-:-:S04]  /*3340*/  FSETP.GTU.FTZ.AND P3, PT, R67, R208, PT ;  /* 0x000000d04300720b */ /* 0x000fc80003f7c000 */
[----:B------:R-:W-:Y:S02]  /*3350*/  FSEL R96, R96, RZ, !P3 ;  /* 0x000000ff60607208 */ /* 0x000fe40005800000 */
[----:B------:R-:W-:-:S03]  /*3360*/  SEL R193, RZ, 0x1, P3 ;  /* 0x00000001ffc17807 */ /* 0x000fc60001800000 */
[----:B------:R-:W-:-:S04]  /*3370*/  FADD.FTZ R65, R96, R65 ;  /* 0x0000004160417221 */ /* 0x000fc80000010000 */
[----:B------:R-:W-:-:S07]  /*3380*/  @P1 FADD.FTZ R65, R53, R65 ;  /* 0x0000004135411221 */ /* 0x000fce0000010000 */
.L_x_8740:
        /* <DEDUP_REMOVED lines=12> */
.L_x_8749:
[----:B------:R-:W-:-:S07]  /*3450*/  IMAD.MOV.U32 R68, RZ, RZ, R204 ;  /* 0x000000ffff447224 */ /* 0x000fce00078e00cc */
.L_x_8750:
[----:B------:R-:W-:Y:S05]  /*3460*/  BSYNC B1 ;  /* 0x0000000000017941 */ /* 0x000fea0003800000 */
.L_x_8748:
        /* <DEDUP_REMOVED lines=16> */
.L_x_8754:
[----:B------:R-:W-:Y:S05]  /*3570*/  BSYNC B2 ;  /* 0x0000000000027941 */ /* 0x000fea0003800000 */
.L_x_8753:
        /* <DEDUP_REMOVED lines=44> */
.L_x_8752:
[----:B------:R-:W-:Y:S05]  /*3840*/  BSYNC B1 ;  /* 0x0000000000017941 */ /* 0x000fea0003800000 */
.L_x_8751:
        /* <DEDUP_REMOVED lines=12> */
[----:B------:R-:W-:Y:S01]  /*3910*/  MOV R68, R96 ;  /* 0x0000006000447202 */ /* 0x000fe20000000f00 */
[----:B------:R-:W-:Y:S01]  /*3920*/  FADD.FTZ R66, R54, R66 ;  /* 0x0000004236427221 */ /* 0x000fe20000010000 */
[----:B------:R-:W-:Y:S06]  /*3930*/  BRA `(.L_x_8756) ;  /* 0x0000000400547947 */ /* 0x000fec0003800000 */
.L_x_8755:
        /* <DEDUP_REMOVED lines=12> */
.L_x_8758:
[----:B------:R-:W-:-:S07]  /*3a00*/  IMAD.MOV.U32 R102, RZ, RZ, R204 ;  /* 0x000000ffff667224 */ /* 0x000fce00078e00cc */
.L_x_8759:
[----:B------:R-:W-:Y:S05]  /*3a10*/  BSYNC B1 ;  /* 0x0000000000017941 */ /* 0x000fea0003800000 */
.L_x_8757:
        /* <DEDUP_REMOVED lines=16> */
.L_x_8763:
[----:B------:R-:W-:Y:S05]  /*3b20*/  BSYNC B2 ;  /* 0x0000000000027941 */ /* 0x000fea0003800000 */
.L_x_8762:
        /* <DEDUP_REMOVED lines=44> */
.L_x_8761:
[----:B------:R-:W-:Y:S05]  /*3df0*/  BSYNC B1 ;  /* 0x0000000000017941 */ /* 0x000fea0003800000 */
.L_x_8760:
        /* <DEDUP_REMOVED lines=9> */
.L_x_8756:
        /* <DEDUP_REMOVED lines=12> */
.L_x_8765:
[----:B------:R-:W-:-:S07]  /*3f50*/  MOV R102, R204 ;  /* 0x000000cc00667202 */ /* 0x000fce0000000f00 */
.L_x_8766:
[----:B------:R-:W-:Y:S05]  /*3f60*/  BSYNC B1 ;  /* 0x0000000000017941 */ /* 0x000fea0003800000 */
.L_x_8764:
        /* <DEDUP_REMOVED lines=16> */
.L_x_8770:
[----:B------:R-:W-:Y:S05]  /*4070*/  BSYNC B2 ;  /* 0x0000000000027941 */ /* 0x000fea0003800000 */
.L_x_8769:
        /* <DEDUP_REMOVED lines=44> */
.L_x_8768:
[----:B------:R-:W-:Y:S05]  /*4340*/  BSYNC B1 ;  /* 0x0000000000017941 */ /* 0x000fea0003800000 */
.L_x_8767:
        /* <DEDUP_REMOVED lines=11> */
[----:B------:R-:W-:Y:S02]  /*4400*/  IMAD.MOV.U32 R68, RZ, RZ, R69 ;  /* 0x000000ffff447224 */ /* 0x000fe400078e0045 */
[----:B------:R-:W-:Y:S01]  /*4410*/  FADD.FTZ R67, R55, R67 ;  /* 0x0000004337437221 */ /* 0x000fe20000010000 */
[----:B------:R-:W-:Y:S06]  /*4420*/  BRA `(.L_x_8772) ;  /* 0x0000000400587947 */ /* 0x000fec0003800000 */
.L_x_8771:
        /* <DEDUP_REMOVED lines=12> */
.L_x_8774:
[----:B------:R-:W-:-:S07]  /*44f0*/  MOV R102, R204 ;  /* 0x000000cc00667202 */ /* 0x000fce0000000f00 */
.L_x_8775:
[----:B------:R-:W-:Y:S05]  /*4500*/  BSYNC B1 ;  /* 0x0000000000017941 */ /* 0x000fea0003800000 */
.L_x_8773:
        /* <DEDUP_REMOVED lines=16> */
.L_x_8779:
[----:B------:R-:W-:Y:S05]  /*4610*/  BSYNC B2 ;  /* 0x0000000000027941 */ /* 0x000fea0003800000 */
.L_x_8778:
        /* <DEDUP_REMOVED lines=44> */
.L_x_8777:
[----:B------:R-:W-:Y:S05]  /*48e0*/  BSYNC B1 ;  /* 0x0000000000017941 */ /* 0x000fea0003800000 */
.L_x_8776:
[----:B------:R-:W-:Y:S02]  /*48f0*/  PRMT R69, R61, 0x7632, R69 ;  /* 0x000076323d457816 */ /* 0x000fe40000000045 */
[----:B------:R-:W-:-:S03]  /*4900*/  I2FP.F32.U32 R96, R102 ;  /* 0x0000006600607245 */ /* 0x000fc60000201000 */
[----:B------:R-:W-:Y:S02]  /*4910*/  IMAD.U32 R98, R69, 0x10000, RZ ;  /* 0x0001000045627824 */ /* 0x000fe400078e00ff */
[----:B------:R-:W-:Y:S02]  /*4920*/  FFMA.FTZ R69, R96, R209, 1.1641532182693481445e-10 ;  /* 0x2f00000060457423 */ /* 0x000fe400000100d1 */
[----:B------:R-:W-:-:S03]  /*4930*/  FMUL.FTZ R98, R98, R207 ;  /* 0x000000cf62627220 */ /* 0x000fc60000410000 */
[----:B------:R-:W-:-:S04]  /*4940*/  FSETP.GTU.FTZ.AND P3, PT, R69, R208, PT ;  /* 0x000000d04500720b */ /* 0x000fc80003f7c000 */
[----:B------:R-:W-:Y:S02]  /*4950*/  FSEL R98, R98, RZ, !P3 ;  /* 0x000000ff62627208 */ /* 0x000fe40005800000 */
[----:B------:R-:W-:-:S03]  /*4960*/  SEL R196, RZ, 0x1, P3 ;  /* 0x00000001ffc47807 */ /* 0x000fc60001800000 */
[----:B------:R-:W-:-:S04]  /*4970*/  FADD.FTZ R67, R98, R67 ;  /* 0x0000004362437221 */ /* 0x000fc80000010000 */
[----:B------:R-:W-:-:S07]  /*4980*/  @P1 FADD.FTZ R67, R55, R67 ;  /* 0x0000004337431221 */ /* 0x000fce0000010000 */
.L_x_8772:
        /* <DEDUP_REMOVED lines=12> */
.L_x_8781:
[----:B------:R-:W-:-:S07]  /*4a50*/  IMAD.MOV.U32 R102, RZ, RZ, R204 ;  /* 0x000000ffff667224 */ /* 0x000fce00078e00cc */
.L_x_8782:
[----:B------:R-:W-:Y:S05]  /*4a60*/  BSYNC B1 ;  /* 0x0000000000017941 */ /* 0x000fea0003800000 */
.L_x_8780:
        /* <DEDUP_REMOVED lines=16> */
.L_x_8786:
[----:B------:R-:W-:Y:S05]  /*4b70*/  BSYNC B2 ;  /* 0x0000000000027941 */ /* 0x000fea0003800000 */
.L_x_8785:
        /* <DEDUP_REMOVED lines=44> */
.L_x_8784:
[----:B------:R-:W-:Y:S05]  /*4e40*/  BSYNC B1 ;  /* 0x0000000000017941 */ /* 0x000fea0003800000 */
.L_x_8783:
        /* <DEDUP_REMOVED lines=15> */
.L_x_8787:
        /* <DEDUP_REMOVED lines=12> */
.L_x_8790:
[----:B------:R-:W-:-:S07]  /*5000*/  IMAD.MOV.U32 R69, RZ, RZ, R204 ;  /* 0x000000ffff457224 */ /* 0x000fce00078e00cc */
.L_x_8791:
[----:B------:R-:W-:Y:S05]  /*5010*/  BSYNC B1 ;  /* 0x0000000000017941 */ /* 0x000fea0003800000 */
.L_x_8789:
        /* <DEDUP_REMOVED lines=16> */
.L_x_8795:
[----:B------:R-:W-:Y:S05]  /*5120*/  BSYNC B2 ;  /* 0x0000000000027941 */ /* 0x000fea0003800000 */
.L_x_8794:
        /* <DEDUP_REMOVED lines=44> */
.L_x_8793:
[----:B------:R-:W-:Y:S05]  /*53f0*/  BSYNC B1 ;  /* 0x0000000000017941 */ /* 0x000fea0003800000 */
.L_x_8792:
[----:B------:R-:W-:Y:S02]  /*5400*/  I2FP.F32.U32 R96, R69 ;  /* 0x0000004500607245 */ /* 0x000fe40000201000 */
        /* <DEDUP_REMOVED lines=8> */
.L_x_8788:
        /* <DEDUP_REMOVED lines=12> */
.L_x_8797:
[----:B------:R-:W-:-:S07]  /*5550*/  IMAD.MOV.U32 R69, RZ, RZ, R204 ;  /* 0x000000ffff457224 */ /* 0x000fce00078e00cc */
.L_x_8798:
[----:B------:R-:W-:Y:S05]  /*5560*/  BSYNC B1 ;  /* 0x0000000000017941 */ /* 0x000fea0003800000 */
.L_x_8796:
        /* <DEDUP_REMOVED lines=16> */
.L_x_8802:
[----:B------:R-:W-:Y:S05]  /*5670*/  BSYNC B2 ;  /* 0x0000000000027941 */ /* 0x000fea0003800000 */
.L_x_8801:
        /* <DEDUP_REMOVED lines=44> */
.L_x_8800:
[----:B------:R-:W-:Y:S05]  /*5940*/  BSYNC B1 ;  /* 0x0000000000017941 */ /* 0x000fea0003800000 */
.L_x_8799:
        /* <DEDUP_REMOVED lines=9> */
[----:B------:R-:W-:Y:S01]  /*59e0*/  MOV R97, R96 ;  /* 0x0000006000617202 */ /* 0x000fe20000000f00 */
[----:B------:R-:W-:Y:S01]  /*59f0*/  FADD.FTZ R69, R57, R69 ;  /* 0x0000004539457221 */ /* 0x000fe20000010000 */
[----:B------:R-:W-:Y:S06]  /*5a00*/  BRA `(.L_x_8804) ;  /* 0x0000000400587947 */ /* 0x000fec0003800000 */
.L_x_8803:
        /* <DEDUP_REMOVED lines=12> */
.L_x_8806:
[----:B------:R-:W-:-:S07]  /*5ad0*/  IMAD.MOV.U32 R70, RZ, RZ, R204 ;  /* 0x000000ffff467224 */ /* 0x000fce00078e00cc */
.L_x_8807:
[----:B------:R-:W-:Y:S05]  /*5ae0*/  BSYNC B1 ;  /* 0x0000000000017941 */ /* 0x000fea0003800000 */
.L_x_8805:
        /* <DEDUP_REMOVED lines=16> */
.L_x_8811:
[----:B------:R-:W-:Y:S05]  /*5bf0*/  BSYNC B2 ;  /* 0x0000000000027941 */ /* 0x000fea0003800000 */
.L_x_8810:
        /* <DEDUP_REMOVED lines=44> */
.L_x_8809:
[----:B------:R-:W-:Y:S05]  /*5ec0*/  BSYNC B1 ;  /* 0x0000000000017941 */ /* 0x000fea0003800000 */
.L_x_8808:
        /* <DEDUP_REMOVED lines=8> */
[----:B------:R-:W-:-:S04]  /*5f50*/  FADD.FTZ R69, R96, R69 ;  /* 0x0000004560457221 */ /* 0x000fc80000010000 */
[----:B------:R-:W-:-:S07]  /*5f60*/  @P1 FADD.FTZ R69, R57, R69 ;  /* 0x0000004539451221 */ /* 0x000fce0000010000 */
.L_x_8804:
        /* <DEDUP_REMOVED lines=12> */
.L_x_8813:
[----:B------:R-:W-:-:S07]  /*6030*/  MOV R70, R204 ;  /* 0x000000cc00467202 */ /* 0x000fce0000000f00 */
.L_x_8814:
[----:B------:R-:W-:Y:S05]  /*6040*/  BSYNC B1 ;  /* 0x0000000000017941 */ /* 0x000fea0003800000 */
.L_x_8812:
        /* <DEDUP_REMOVED lines=16> */
.L_x_8818:
[----:B------:R-:W-:Y:S05]  /*6150*/  BSYNC B2 ;  /* 0x0000000000027941 */ /* 0x000fea0003800000 */
.L_x_8817:
        /* <DEDUP_REMOVED lines=44> */
.L_x_8816:
[----:B------:R-:W-:Y:S05]  /*6420*/  BSYNC B1 ;  /* 0x0000000000017941 */ /* 0x000fea0003800000 */
.L_x_8815:
        /* <DEDUP_REMOVED lines=10> */
[----:B------:R-:W-:Y:S02]  /*64d0*/  IMAD.MOV.U32 R97, RZ, RZ, R96 ;  /* 0x000000ffff617224 */ /* 0x000fe400078e0060 */
[----:B------:R-:W-:Y:S01]  /*64e0*/  FADD.FTZ R70, R58, R70 ;  /* 0x000000463a467221 */ /* 0x000fe20000010000 */
[----:B------:R-:W-:Y:S06]  /*64f0*/  BRA `(.L_x_8820) ;  /* 0x0000000400547947 */ /* 0x000fec0003800000 */
.L_x_8819:
        /* <DEDUP_REMOVED lines=12> */
.L_x_8822:
[----:B------:R-:W-:-:S07]  /*65c0*/  MOV R148, R204 ;  /* 0x000000cc00947202 */ /* 0x000fce0000000f00 */
.L_x_8823:
[----:B------:R-:W-:Y:S05]  /*65d0*/  BSYNC B1 ;  /* 0x0000000000017941 */ /* 0x000fea0003800000 */
.L_x_8821:
        /* <DEDUP_REMOVED lines=16> */
.L_x_8827:
[----:B------:R-:W-:Y:S05]  /*66e0*/  BSYNC B2 ;  /* 0x0000000000027941 */ /* 0x000fea0003800000 */
.L_x_8826:
        /* <DEDUP_REMOVED lines=44> */
.L_x_8825:
[----:B------:R-:W-:Y:S05]  /*69b0*/  BSYNC B1 ;  /* 0x0000000000017941 */ /* 0x000fea0003800000 */
.L_x_8824:
        /* <DEDUP_REMOVED lines=9> */
.L_x_8820:
        /* <DEDUP_REMOVED lines=12> */
.L_x_8829:
[----:B------:R-:W-:-:S07]  /*6b10*/  IMAD.MOV.U32 R148, RZ, RZ, R204 ;  /* 0x000000ffff947224 */ /* 0x000fce00078e00cc */
.L_x_8830:
[----:B------:R-:W-:Y:S05]  /*6b20*/  BSYNC B1 ;  /* 0x0000000000017941 */ /* 0x000fea0003800000 */
.L_x_8828:
        /* <DEDUP_REMOVED lines=16> */
.L_x_8834:
[----:B------:R-:W-:Y:S05]  /*6c30*/  BSYNC B2 ;  /* 0x0000000000027941 */ /* 0x000fea0003800000 */
.L_x_8833:
        /* <DEDUP_REMOVED lines=44> */
.L_x_8832:
[----:B------:R-:W-:Y:S05]  /*6f00*/  BSYNC B1 ;  /* 0x0000000000017941 */ /* 0x000fea0003800000 */
.L_x_8831:
        /* <DEDUP_REMOVED lines=9> */
[----:B------:R-:W-:Y:S02]  /*6fa0*/  IMAD.MOV.U32 R148, RZ, RZ, R96 ;  /* 0x000000ffff947224 */ /* 0x000fe400078e0060 */
[----:B------:R-:W-:Y:S01]  /*6fb0*/  FADD.FTZ R71, R59, R71 ;  /* 0x000000473b477221 */ /* 0x000fe20000010000 */
[----:B------:R-:W-:Y:S06]  /*6fc0*/  BRA `(.L_x_8836) ;  /* 0x0000000400587947 */ /* 0x000fec0003800000 */
.L_x_8835:
        /* <DEDUP_REMOVED lines=12> */
.L_x_8838:
[----:B------:R-:W-:-:S07]  /*7090*/  IMAD.MOV.U32 R200, RZ, RZ, R204 ;  /* 0x000000ffffc87224 */ /* 0x000fce00078e00cc */
.L_x_8839:
[----:B------:R-:W-:Y:S05]  /*70a0*/  BSYNC B1 ;  /* 0x0000000000017941 */ /* 0x000fea0003800000 */
.L_x_8837:
        /* <DEDUP_REMOVED lines=16> */
.L_x_8843:
[----:B------:R-:W-:Y:S05]  /*71b0*/  BSYNC B2 ;  /* 0x0000000000027941 */ /* 0x000fea0003800000 */
.L_x_8842:
        /* <DEDUP_REMOVED lines=44> */
.L_x_8841:
[----:B------:R-:W-:Y:S05]  /*7480*/  BSYNC B1 ;  /* 0x0000000000017941 */ /* 0x000fea0003800000 */
.L_x_8840:
        /* <DEDUP_REMOVED lines=8> */
[----:B------:R-:W-:-:S04]  /*7510*/  FADD.FTZ R71, R98, R71 ;  /* 0x0000004762477221 */ /* 0x000fc80000010000 */
[----:B------:R-:W-:-:S07]  /*7520*/  @P1 FADD.FTZ R71, R59, R71 ;  /* 0x000000473b471221 */ /* 0x000fce0000010000 */
.L_x_8836:
[----:B------:R-:W-:Y:S01]  /*7530*/  SEL R97, RZ, 0x10000, P4 ;  /* 0x00010000ff617807 */ /* 0x000fe20002000000 */
[----:B------:R-:W-:Y:S01]  /*7540*/  IMAD.SHL.U32 R208, R205, 0x8, RZ ;  /* 0x00000008cdd07824 */ /* 0x000fe200078e00ff */
[C---:B------:R-:W-:Y:S02]  /*7550*/  LOP3.LUT P4, RZ, R108.reuse, 0x2, RZ, 0xc0, !PT ;  /* 0x000000026cff7812 */ /* 0x040fe4000788c0ff */
[C---:B------:R-:W-:Y:S02]  /*7560*/  LOP3.LUT P6, RZ, R108.reuse, 0x4, RZ, 0xc0, !PT ;  /* 0x000000046cff7812 */ /* 0x040fe400078cc0ff */
[----:B------:R-:W-:Y:S02]  /*7570*/  SEL R100, RZ, 0x1, P4 ;  /* 0x00000001ff647807 */ /* 0x000fe40002000000 */
[----:B------:R-:W-:Y:S02]  /*7580*/  LOP3.LUT P1, RZ, R108, 0x8, RZ, 0xc0, !PT ;  /* 0x000000086cff7812 */ /* 0x000fe4000782c0ff */
[----:B------:R-:W-:Y:S01]  /*7590*/  SEL R99, RZ, 0x1000000, P5 ;  /* 0x01000000ff637807 */ /* 0x000fe20002800000 */
[----:B------:R-:W-:Y:S01]  /*75a0*/  IMAD.WIDE.U32 R100, R100, 0x1000000, RZ ;  /* 0x0100000064647825 */ /* 0x000fe200078e00ff */
[----:B------:R-:W-:-:S02]  /*75b0*/  LOP3.LUT P5, RZ, R108, 0x1, RZ, 0xc0, !PT ;  /* 0x000000016cff7812 */ /* 0x000fc400078ac0ff */
[----:B------:R-:W-:Y:S02]  /*75c0*/  SEL R102, RZ, 0x100, P3 ;  /* 0x00000100ff667807 */ /* 0x000fe40001800000 */
[----:B------:R-:W-:Y:S02]  /*75d0*/  SEL R98, RZ, 0x1, P6 ;  /* 0x00000001ff627807 */ /* 0x000fe40003000000 */
[----:B------:R-:W-:Y:S02]  /*75e0*/  SEL R96, RZ, 0x1, P1 ;  /* 0x00000001ff607807 */ /* 0x000fe40000800000 */
[----:B------:R-:W-:Y:S02]  /*75f0*/  SEL R207, RZ, 0x1, P5 ;  /* 0x00000001ffcf7807 */ /* 0x000fe40002800000 */
[----:B------:R-:W-:Y:S01]  /*7600*/  LOP3.LUT R102, R102, R99, R97, 0xfe, !PT ;  /* 0x0000006366667212 */ /* 0x000fe200078efe61 */
[----:B------:R-:W-:Y:S01]  /*7610*/  IMAD.WIDE.U32 R98, R98, 0x10000, RZ ;  /* 0x0001000062627825 */ /* 0x000fe200078e00ff */
[----:B------:R-:W-:-:S02]  /*7620*/  LOP3.LUT P2, RZ, R108, 0x10, RZ, 0xc0, !PT ;  /* 0x000000106cff7812 */ /* 0x000fc4000784c0ff */
[----:B------:R-:W-:Y:S01]  /*7630*/  LOP3.LUT R207, R101, R102, R207, 0xfe, !PT ;  /* 0x0000006665cf7212 */ /* 0x000fe200078efecf */
[----:B------:R-:W-:Y:S01]  /*7640*/  IMAD.WIDE.U32 R96, R96, 0x100, RZ ;  /* 0x0000010060607825 */ /* 0x000fe200078e00ff */
[C---:B------:R-:W-:Y:S02]  /*7650*/  LEA R102, P1, R205.reuse, UR28, 0x5 ;  /* 0x0000001ccd667c11 */ /* 0x040fe4000f8228ff */
[C---:B------:R-:W-:Y:S02]  /*7660*/  SHF.L.U64.HI R209, R205.reuse, 0x3, RZ ;  /* 0x00000003cdd17819 */ /* 0x040fe400000102ff */
[----:B------:R-:W-:Y:S02]  /*7670*/  LOP3.LUT R100, R96, R100, R98, 0xfe, !PT ;  /* 0x0000006460647212 */ /* 0x000fe400078efe62 */
[----:B------:R-:W-:Y:S02]  /*7680*/  LEA.HI.X R103, R205, UR29, RZ, 0x5, P1 ;  /* 0x0000001dcd677c11 */ /* 0x000fe400088f2cff */
[----:B------:R-:W-:-:S02]  /*7690*/  IADD3 R96, P1, R208, UR30, RZ ;  /* 0x0000001ed0607c10 */ /* 0x000fc4000ff3e0ff */
[----:B------:R-:W-:Y:S01]  /*76a0*/  SEL R101, RZ, 0x1, P2 ;  /* 0x00000001ff657807 */ /* 0x000fe20001000000 */
[----:B------:R0:W-:Y:S01]  /*76b0*/  STG.E.128 desc[UR6][R102.64], R64 ;  /* 0x0000004066007986 */ /* 0x0001e2000c101d06 */
[----:B------:R-:W-:Y:S02]  /*76c0*/  LOP3.LUT R99, R97, R207, R99, 0xfe, !PT ;  /* 0x000000cf61637212 */ /* 0x000fe400078efe63 */
[----:B------:R-:W-:Y:S01]  /*76d0*/  IADD3.X R97, R209, UR31, RZ, P1, !PT ;  /* 0x0000001fd1617c10 */ /* 0x000fe20008ffe4ff */
[----:B------:R0:W-:Y:S01]  /*76e0*/  STG.E.128 desc[UR6][R102.64+0x10], R68 ;  /* 0x0000104466007986 */ /* 0x0001e2000c101d06 */
[----:B------:R-:W-:-:S05]  /*76f0*/  LOP3.LUT R98, R100, R101, RZ, 0xfc, !PT ;  /* 0x0000006564627212 */ /* 0x000fca00078efcff */
        /* <DEDUP_REMOVED lines=22> */
.L_x_8844:
[----:B------:R-:W-:-:S07]  /*7860*/  IADD3 R207, R205, 0x100, RZ ;  /* 0x00000100cdcf7810 */ /* 0x000fce0007ffe0ff */
.L_x_8715:
[----:B------:R-:W-:Y:S05]  /*7870*/  BSYNC B0 ;  /* 0x0000000000007941 */ /* 0x000fea0003800000 */
.L_x_8714:
[----:B------:R-:W-:Y:S01]  /*7880*/  LOP3.LUT P0, RZ, R108, 0x100, RZ, 0xc0, !PT ;  /* 0x000001006cff7812 */ /* 0x000fe2000780c0ff */
[----:B------:R-:W-:-:S12]  /*7890*/  BSSY B0, `(.L_x_8845) ;  /* 0x00005c4000007945 */ /* 0x000fd80003800000 */
[----:B------:R-:W-:Y:S05]  /*78a0*/  @!P0 BRA `(.L_x_8846) ;  /* 0x0000005c00088947 */ /* 0x000fea0003800000 */
[----:B------:R-:W2:Y:S01]  /*78b0*/  LDC.64 R72, c[0x0][0x228] ;  /* 0x00008a00ff487b82 */ /* 0x000ea20000000a00 */
[----:B------:R-:W-:-:S04]  /*78c0*/  ISETP.NE.U32.AND P1, PT, RZ, UR26, PT ;  /* 0x0000001aff007c0c */ /* 0x000fc8000bf25070 */
[----:B------:R-:W-:-:S03]  /*78d0*/  ISETP.NE.AND.EX P1, PT, RZ, UR27, PT, P1 ;  /* 0x0000001bff007c0c */ /* 0x000fc6000bf25310 */
[----:B------:R-:W3:Y:S01]  /*78e0*/  LDC.64 R74, c[0x0][0x220] ;  /* 0x00008800ff4a7b82 */ /* 0x000ee20000000a00 */
[----:B--2---:R-:W-:-:S04]  /*78f0*/  ISETP.NE.U32.AND P0, PT, R72, RZ, PT ;  /* 0x000000ff4800720c */ /* 0x004fc80003f05070 */
[----:B------:R-:W-:Y:S01]  /*7900*/  ISETP.NE.AND.EX P0, PT, R73, RZ, PT, P0 ;  /* 0x000000ff4900720c */ /* 0x000fe20003f05300 */
[----:B---3--:R-:W-:-:S05]  /*7910*/  IMAD.WIDE.U32 R74, R207, 0x10, R74 ;  /* 0x00000010cf4a7825 */ /* 0x008fca00078e004a */
[----:B------:R2:W5:Y:S07]  /*7920*/  LDG.E.128 R76, desc[UR6][R74.64] ;  /* 0x000000064a4c7981 */ /* 0x00056e000c1e1d00 */
[----:B01----:R-:W-:-:S04]  /*7930*/  @P0 LEA R96, P2, R207, R72, 0x4 ;  /* 0x00000048cf600211 */ /* 0x003fc800078420ff */
        /* <DEDUP_REMOVED lines=18> */
.L_x_8848:
[----:B------:R-:W-:-:S07]  /*7a60*/  IMAD.MOV.U32 R102, RZ, RZ, R204 ;  /* 0x000000ffff667224 */ /* 0x000fce00078e00cc */
.L_x_8849:
[----:B------:R-:W-:Y:S05]  /*7a70*/  BSYNC B1 ;  /* 0x0000000000017941 */ /* 0x000fea0003800000 */
.L_x_8847:
        /* <DEDUP_REMOVED lines=16> */
.L_x_8853:
[----:B------:R-:W-:Y:S05]  /*7b80*/  BSYNC B2 ;  /* 0x0000000000027941 */ /* 0x000fea0003800000 */
.L_x_8852:
        /* <DEDUP_REMOVED lines=44> */
.L_x_8851:
[----:B------:R-:W-:Y:S05]  /*7e50*/  BSYNC B1 ;  /* 0x0000000000017941 */ /* 0x000fea0003800000 */
.L_x_8850:
        /* <DEDUP_REMOVED lines=20> */
.L_x_8854:
        /* <DEDUP_REMOVED lines=12> */
.L_x_8857:
[----:B------:R-:W-:-:S07]  /*8060*/  MOV R73, R204 ;  /* 0x000000cc00497202 */ /* 0x000fce0000000f00 */
.L_x_8858:
[----:B------:R-:W-:Y:S05]  /*8070*/  BSYNC B1 ;  /* 0x0000000000017941 */ /* 0x000fea0003800000 */
.L_x_8856:
        /* <DEDUP_REMOVED lines=16> */
.L_x_8862:
[----:B------:R-:W-:Y:S05]  /*8180*/  BSYNC B2 ;  /* 0x0000000000027941 */ /* 0x000fea0003800000 */
.L_x_8861:
        /* <DEDUP_REMOVED lines=44> */
.L_x_8860:
[----:B------:R-:W-:Y:S05]  /*8450*/  BSYNC B1 ;  /* 0x0000000000017941 */ /* 0x000fea0003800000 */
.L_x_8859:
        /* <DEDUP_REMOVED lines=9> */
.L_x_8855:
        /* <DEDUP_REMOVED lines=12> */
.L_x_8864:
[----:B------:R-:W-:-:S07]  /*85b0*/  IMAD.MOV.U32 R73, RZ, RZ, R204 ;  /* 0x000000ffff497224 */ /* 0x000fce00078e00cc */
.L_x_8865:
[----:B------:R-:W-:Y:S05]  /*85c0*/  BSYNC B1 ;  /* 0x0000000000017941 */ /* 0x000fea0003800000 */
.L_x_8863:
        /* <DEDUP_REMOVED lines=16> */
.L_x_8869:
[----:B------:R-:W-:Y:S05]  /*86d0*/  BSYNC B2 ;  /* 0x0000000000027941 */ /* 0x000fea0003800000 */
.L_x_8868:
        /* <DEDUP_REMOVED lines=44> */
.L_x_8867:
[----:B------:R-:W-:Y:S05]  /*89a0*/  BSYNC B1 ;  /* 0x0000000000017941 */ /* 0x000fea0003800000 */
.L_x_8866:
        /* <DEDUP_REMOVED lines=14> */
.L_x_8870:
        /* <DEDUP_REMOVED lines=12> */
.L_x_8873:
[----:B------:R-:W-:-:S07]  /*8b50*/  IMAD.MOV.U32 R76, RZ, RZ, R204 ;  /* 0x000000ffff4c7224 */ /* 0x000fce00078e00cc */
.L_x_8874:
[----:B------:R-:W-:Y:S05]  /*8b60*/  BSYNC B1 ;  /* 0x0000000000017941 */ /* 0x000fea0003800000 */
.L_x_8872:
        /* <DEDUP_REMOVED lines=16> */
.L_x_8878:
[----:B------:R-:W-:Y:S05]  /*8c70*/  BSYNC B2 ;  /* 0x0000000000027941 */ /* 0x000fea0003800000 */
.L_x_8877:
        /* <DEDUP_REMOVED lines=44> */
.L_x_8876:
[----:B------:R-:W-:Y:S05]  /*8f40*/  BSYNC B1 ;  /* 0x0000000000017941 */ /* 0x000fea0003800000 */
.L_x_8875:
        /* <DEDUP_REMOVED lines=10> */
.L_x_8871:
        /* <DEDUP_REMOVED lines=12> */
.L_x_8880:
[----:B------:R-:W-:-:S07]  /*90b0*/  IMAD.MOV.U32 R76, RZ, RZ, R204 ;  /* 0x000000ffff4c7224 */ /* 0x000fce00078e00cc */
.L_x_8881:
[----:B------:R-:W-:Y:S05]  /*90c0*/  BSYNC B1 ;  /* 0x0000000000017941 */ /* 0x000fea0003800000 */
.L_x_8879:
        /* <DEDUP_REMOVED lines=16> */
.L_x_8885:
[----:B------:R-:W-:Y:S05]  /*91d0*/  BSYNC B2 ;  /* 0x0000000000027941 */ /* 0x000fea0003800000 */
.L_x_8884:
        /* <DEDUP_REMOVED lines=44> */
.L_x_8883:
[----:B------:R-:W-:Y:S05]  /*94a0*/  BSYNC B1 ;  /* 0x0000000000017941 */ /* 0x000fea0003800000 */
.L_x_8882:
        /* <DEDUP_REMOVED lines=15> */
.L_x_8886:
        /* <DEDUP_REMOVED lines=12> */
.L_x_8889:
[----:B------:R-:W-:-:S07]  /*9660*/  IMAD.MOV.U32 R102, RZ, RZ, R204 ;  /* 0x000000ffff667224 */ /* 0x000fce00078e00cc */
.L_x_8890:
[----:B------:R-:W-:Y:S05]  /*9670*/  BSYNC B1 ;  /* 0x0000000000017941 */ /* 0x000fea0003800000 */
.L_x_8888:
        /* <DEDUP_REMOVED lines=16> */
.L_x_8894:
[----:B------:R-:W-:Y:S05]  /*9780*/  BSYNC B2 ;  /* 0x0000000000027941 */ /* 0x000fea0003800000 */
.L_x_8893:
        /* <DEDUP_REMOVED lines=44> */
.L_x_8892:
[----:B------:R-:W-:Y:S05]  /*9a50*/  BSYNC B1 ;  /* 0x0000000000017941 */ /* 0x000fea0003800000 */
.L_x_8891:
        /* <DEDUP_REMOVED lines=9> */
.L_x_8887:
        /* <DEDUP_REMOVED lines=12> */
.L_x_8896:
[----:B------:R-:W-:-:S07]  /*9bb0*/  MOV R102, R204 ;  /* 0x000000cc00667202 */ /* 0x000fce0000000f00 */
.L_x_8897:
[----:B------:R-:W-:Y:S05]  /*9bc0*/  BSYNC B1 ;  /* 0x0000000000017941 */ /* 0x000fea0003800000 */
.L_x_8895:
        /* <DEDUP_REMOVED lines=16> */
.L_x_8901:
[----:B------:R-:W-:Y:S05]  /*9cd0*/  BSYNC B2 ;  /* 0x0000000000027941 */ /* 0x000fea0003800000 */
.L_x_8900:
        /* <DEDUP_REMOVED lines=44> */
.L_x_8899:
[----:B------:R-:W-:Y:S05]  /*9fa0*/  BSYNC B1 ;  /* 0x0000000000017941 */ /* 0x000fea0003800000 */
.L_x_8898:
        /* <DEDUP_REMOVED lines=14> */
.L_x_8902:
        /* <DEDUP_REMOVED lines=12> */
.L_x_8905:
[----:B------:R-:W-:-:S07]  /*a150*/  MOV R102, R204 ;  /* 0x000000cc00667202 */ /* 0x000fce0000000f00 */
.L_x_8906:
[----:B------:R-:W-:Y:S05]  /*a160*/  BSYNC B1 ;  /* 0x0000000000017941 */ /* 0x000fea0003800000 */
.L_x_8904:
        /* <DEDUP_REMOVED lines=16> */
.L_x_8910:
[----:B------:R-:W-:Y:S05]  /*a270*/  BSYNC B2 ;  /* 0x0000000000027941 */ /* 0x000fea0003800000 */
.L_x_8909:
        /* <DEDUP_REMOVED lines=44> */
.L_x_8908:
[----:B------:R-:W-:Y:S05]  /*a540*/  BSYNC B1 ;  /* 0x0000000000017941 */ /* 0x000fea0003800000 */
.L_x_8907:
        /* <DEDUP_REMOVED lines=10> */
.L_x_8903:
        /* <DEDUP_REMOVED lines=12> */
.L_x_8912:
[----:B------:R-:W-:-:S07]  /*a6b0*/  IMAD.MOV.U32 R102, RZ, RZ, R204 ;  /* 0x000000ffff667224 */ /* 0x000fce00078e00cc */
.L_x_8913:
[----:B------:R-:W-:Y:S05]  /*a6c0*/  BSYNC B1 ;  /* 0x0000000000017941 */ /* 0x000fea0003800000 */
.L_x_8911:
        /* <DEDUP_REMOVED lines=16> */
.L_x_8917:
[----:B------:R-:W-:Y:S05]  /*a7d0*/  BSYNC B2 ;  /* 0x0000000000027941 */ /* 0x000fea0003800000 */
.L_x_8916:
        /* <DEDUP_REMOVED lines=44> */
.L_x_8915:
[----:B------:R-:W-:Y:S05]  /*aaa0*/  BSYNC B1 ;  /* 0x0000000000017941 */ /* 0x000fea0003800000 */
.L_x_8914:
        /* <DEDUP_REMOVED lines=15> */
.L_x_8918:
        /* <DEDUP_REMOVED lines=12> */
.L_x_8921:
[----:B------:R-:W-:-:S07]  /*ac60*/  IMAD.MOV.U32 R77, RZ, RZ, R204 ;  /* 0x000000ffff4d7224 */ /* 0x000fce00078e00cc */
.L_x_8922:
[----:B------:R-:W-:Y:S05]  /*ac70*/  BSYNC B1 ;  /* 0x0000000000017941 */ /* 0x000fea0003800000 */
.L_x_8920:
        /* <DEDUP_REMOVED lines=16> */
.L_x_8926:
[----:B------:R-:W-:Y:S05]  /*ad80*/  BSYNC B2 ;  /* 0x0000000000027941 */ /* 0x000fea0003800000 */
.L_x_8925:
        /* <DEDUP_REMOVED lines=44> */
.L_x_8924:
[----:B------:R-:W-:Y:S05]  /*b050*/  BSYNC B1 ;  /* 0x0000000000017941 */ /* 0x000fea0003800000 */
.L_x_8923:
        /* <DEDUP_REMOVED lines=9> */
.L_x_8919:
        /* <DEDUP_REMOVED lines=12> */
.L_x_8928:
[----:B------:R-:W-:-:S07]  /*b1b0*/  IMAD.MOV.U32 R77, RZ, RZ, R204 ;  /* 0x000000ffff4d7224 */ /* 0x000fce00078e00cc */
.L_x_8929:
[----:B------:R-:W-:Y:S05]  /*b1c0*/  BSYNC B1 ;  /* 0x0000000000017941 */ /* 0x000fea0003800000 */
.L_x_8927:
        /* <DEDUP_REMOVED lines=16> */
.L_x_8933:
[----:B------:R-:W-:Y:S05]  /*b2d0*/  BSYNC B2 ;  /* 0x0000000000027941 */ /* 0x000fea0003800000 */
.L_x_8932:
        /* <DEDUP_REMOVED lines=44> */
.L_x_8931:
[----:B------:R-:W-:Y:S05]  /*b5a0*/  BSYNC B1 ;  /* 0x0000000000017941 */ /* 0x000fea0003800000 */
.L_x_8930:
        /* <DEDUP_REMOVED lines=12> */
.L_x_8934:
        /* <DEDUP_REMOVED lines=12> */
.L_x_8937:
[----:B------:R-:W-:-:S07]  /*b730*/  IMAD.MOV.U32 R78, RZ, RZ, R204 ;  /* 0x000000ffff4e7224 */ /* 0x000fce00078e00cc */
.L_x_8938:
[----:B------:R-:W-:Y:S05]  /*b740*/  BSYNC B1 ;  /* 0x0000000000017941 */ /* 0x000fea0003800000 */
.L_x_8936:
        /* <DEDUP_REMOVED lines=16> */
.L_x_8942:
[----:B------:R-:W-:Y:S05]  /*b850*/  BSYNC B2 ;  /* 0x0000000000027941 */ /* 0x000fea0003800000 */
.L_x_8941:
        /* <DEDUP_REMOVED lines=44> */
.L_x_8940:
[----:B------:R-:W-:Y:S05]  /*bb20*/  BSYNC B1 ;  /* 0x0000000000017941 */ /* 0x000fea0003800000 */
.L_x_8939:
[----:B------:R-:W-:Y:S02]  /*bb30*/  I2FP.F32.U32 R99, R78 ;  /* 0x0000004e00637245 */ /* 0x000fe40000201000 */
[----:B------:R-:W-:-:S05]  /*bb40*/  PRMT R78, R62, 0x7632, R78 ;  /* 0x000076323e4e7816 */ /* 0x000fca000000004e */
        /* <DEDUP_REMOVED lines=8> */
.L_x_8935:
        /* <DEDUP_REMOVED lines=12> */
.L_x_8944:
[----:B------:R-:W-:-:S07]  /*bc90*/  MOV R78, R204 ;  /* 0x000000cc004e7202 */ /* 0x000fce0000000f00 */
.L_x_8945:
[----:B------:R-:W-:Y:S05]  /*bca0*/  BSYNC B1 ;  /* 0x0000000000017941 */ /* 0x000fea0003800000 */
.L_x_8943:
        /* <DEDUP_REMOVED lines=16> */
.L_x_8949:
[----:B------:R-:W-:Y:S05]  /*bdb0*/  BSYNC B2 ;  /* 0x0000000000027941 */ /* 0x000fea0003800000 */
.L_x_8948:
        /* <DEDUP_REMOVED lines=44> */
.L_x_8947:
[----:B------:R-:W-:Y:S05]  /*c080*/  BSYNC B1 ;  /* 0x0000000000017941 */ /* 0x000fea0003800000 */
.L_x_8946:
        /* <DEDUP_REMOVED lines=13> */
.L_x_8950:
        /* <DEDUP_REMOVED lines=12> */
.L_x_8953:
[----:B------:R-:W-:-:S07]  /*c220*/  MOV R148, R204 ;  /* 0x000000cc00947202 */ /* 0x000fce0000000f00 */
.L_x_8954:
[----:B------:R-:W-:Y:S05]  /*c230*/  BSYNC B1 ;  /* 0x0000000000017941 */ /* 0x000fea0003800000 */
.L_x_8952:
        /* <DEDUP_REMOVED lines=16> */
.L_x_8958:
[----:B------:R-:W-:Y:S05]  /*c340*/  BSYNC B2 ;  /* 0x0000000000027941 */ /* 0x000fea0003800000 */
.L_x_8957:
        /* <DEDUP_REMOVED lines=44> */
.L_x_8956:
[----:B------:R-:W-:Y:S05]  /*c610*/  BSYNC B1 ;  /* 0x0000000000017941 */ /* 0x000fea0003800000 */
.L_x_8955:
        /* <DEDUP_REMOVED lines=9> */
.L_x_8951:
        /* <DEDUP_REMOVED lines=12> */
.L_x_8960:
[----:B------:R-:W-:-:S07]  /*c770*/  IMAD.MOV.U32 R148, RZ, RZ, R204 ;  /* 0x000000ffff947224 */ /* 0x000fce00078e00cc */
.L_x_8961:
[----:B------:R-:W-:Y:S05]  /*c780*/  BSYNC B1 ;  /* 0x0000000000017941 */ /* 0x000fea0003800000 */
.L_x_8959:
        /* <DEDUP_REMOVED lines=16> */
.L_x_8965:
[----:B------:R-:W-:Y:S05]  /*c890*/  BSYNC B2 ;  /* 0x0000000000027941 */ /* 0x000fea0003800000 */
.L_x_8964:
        /* <DEDUP_REMOVED lines=44> */
.L_x_8963:
[----:B------:R-:W-:Y:S05]  /*cb60*/  BSYNC B1 ;  /* 0x0000000000017941 */ /* 0x000fea0003800000 */
.L_x_8962:
        /* <DEDUP_REMOVED lines=12> */
.L_x_8966:
        /* <DEDUP_REMOVED lines=12> */
.L_x_8969:
[----:B------:R-:W-:-:S07]  /*ccf0*/  IMAD.MOV.U32 R200, RZ, RZ, R204 ;  /* 0x000000ffffc87224 */ /* 0x000fce00078e00cc */
.L_x_8970:
[----:B------:R-:W-:Y:S05]  /*cd00*/  BSYNC B1 ;  /* 0x0000000000017941 */ /* 0x000fea0003800000 */
.L_x_8968:
        /* <DEDUP_REMOVED lines=16> */
.L_x_8974:
[----:B------:R-:W-:Y:S05]  /*ce10*/  BSYNC B2 ;  /* 0x0000000000027941 */ /* 0x000fea0003800000 */
.L_x_8973:
        /* <DEDUP_REMOVED lines=44> */
.L_x_8972:
[----:B------:R-:W-:Y:S05]  /*d0e0*/  BSYNC B1 ;  /* 0x0000000000017941 */ /* 0x000fea0003800000 */
.L_x_8971:
        /* <DEDUP_REMOVED lines=10> */
.L_x_8967:
        /* <DEDUP_REMOVED lines=51> */
.L_x_8975:
[----:B------:R-:W-:-:S07]  /*d4c0*/  IADD3 R207, R207, 0x100, RZ ;  /* 0x00000100cfcf7810 */ /* 0x000fce0007ffe0ff */
.L_x_8846:
[----:B------:R-:W-:Y:S05]  /*d4d0*/  BSYNC B0 ;  /* 0x0000000000007941 */ /* 0x000fea0003800000 */
.L_x_8845:
        /* <DEDUP_REMOVED lines=13> */
[----:B01----:R-:W-:-:S03]  /*d5b0*/  @P1 LEA R96, P2, R207, UR26, 0x5 ;  /* 0x0000001acf601c11 */ /* 0x003fc6000f8428ff */
        /* <DEDUP_REMOVED lines=16> */
.L_x_8979:
[----:B------:R-:W-:-:S07]  /*d6c0*/  IMAD.MOV.U32 R102, RZ, RZ, R204 ;  /* 0x000000ffff667224 */ /* 0x000fce00078e00cc */
.L_x_8980:
[----:B------:R-:W-:Y:S05]  /*d6d0*/  BSYNC B1 ;  /* 0x0000000000017941 */ /* 0x000fea0003800000 */
.L_x_8978:
        /* <DEDUP_REMOVED lines=16> */
.L_x_8984:
[----:B------:R-:W-:Y:S05]  /*d7e0*/  BSYNC B2 ;  /* 0x0000000000027941 */ /* 0x000fea0003800000 */
.L_x_8983:
        /* <DEDUP_REMOVED lines=42> */
[----:B------:R-:W-:Y:S01]  /*da90*/  LOP3.LUT R149, R83, UR25, R96, 0x96, !PT ;  /* 0x0000001953957c12 */ /* 0x000fe2000f8e9660 */
[----:B------:R-:W-:-:S09]  /*daa0*/  IMAD.MOV.U32 R202, RZ, RZ, R82 ;  /* 0x000000ffffca7224 */ /* 0x000fd200078e0052 */
.L_x_8982:
[----:B------:R-:W-:Y:S05]  /*dab0*/  BSYNC B1 ;  /* 0x0000000000017941 */ /* 0x000fea0003800000 */
.L_x_8981:
        /* <DEDUP_REMOVED lines=20> */
.L_x_8985:
        /* <DEDUP_REMOVED lines=12> */
.L_x_8988:
[----:B------:R-:W-:-:S07]  /*dcc0*/  MOV R81, R204 ;  /* 0x000000cc00517202 */ /* 0x000fce0000000f00 */
.L_x_8989:
[----:B------:R-:W-:Y:S05]  /*dcd0*/  BSYNC B1 ;  /* 0x0000000000017941 */ /* 0x000fea0003800000 */
.L_x_8987:
        /* <DEDUP_REMOVED lines=16> */
.L_x_8993:
[----:B------:R-:W-:Y:S05]  /*dde0*/  BSYNC B2 ;  /* 0x0000000000027941 */ /* 0x000fea0003800000 */
.L_x_8992:
        /* <DEDUP_REMOVED lines=44> */
.L_x_8991:
[----:B------:R-:W-:Y:S05]  /*e0b0*/  BSYNC B1 ;  /* 0x0000000000017941 */ /* 0x000fea0003800000 */
.L_x_8990:
        /* <DEDUP_REMOVED lines=9> */
.L_x_8986:
        /* <DEDUP_REMOVED lines=12> */
.L_x_8995:
[----:B------:R-:W-:-:S07]  /*e210*/  IMAD.MOV.U32 R81, RZ, RZ, R204 ;  /* 0x000000ffff517224 */ /* 0x000fce00078e00cc */
.L_x_8996:
[----:B------:R-:W-:Y:S05]  /*e220*/  BSYNC B1 ;  /* 0x0000000000017941 */ /* 0x000fea0003800000 */
.L_x_8994:
        /* <DEDUP_REMOVED lines=16> */
.L_x_9000:
[----:B------:R-:W-:Y:S05]  /*e330*/  BSYNC B2 ;  /* 0x0000000000027941 */ /* 0x000fea0003800000 */
.L_x_8999:
        /* <DEDUP_REMOVED lines=44> */
.L_x_8998:
[----:B------:R-:W-:Y:S05]  /*e600*/  BSYNC B1 ;  /* 0x0000000000017941 */ /* 0x000fea0003800000 */
.L_x_8997:
        /* <DEDUP_REMOVED lines=14> */
.L_x_9001:
        /* <DEDUP_REMOVED lines=12> */
.L_x_9004:
[----:B------:R-:W-:-:S07]  /*e7b0*/  IMAD.MOV.U32 R84, RZ, RZ, R204 ;  /* 0x000000ffff547224 */ /* 0x000fce00078e00cc */
.L_x_9005:
[----:B------:R-:W-:Y:S05]  /*e7c0*/  BSYNC B1 ;  /* 0x0000000000017941 */ /* 0x000fea0003800000 */
.L_x_9003:
        /* <DEDUP_REMOVED lines=16> */
.L_x_9009:
[----:B------:R-:W-:Y:S05]  /*e8d0*/  BSYNC B2 ;  /* 0x0000000000027941 */ /* 0x000fea0003800000 */
.L_x_9008:
        /* <DEDUP_REMOVED lines=44> */
.L_x_9007:
[----:B------:R-:W-:Y:S05]  /*eba0*/  BSYNC B1 ;  /* 0x0000000000017941 */ /* 0x000fea0003800000 */
.L_x_9006:
        /* <DEDUP_REMOVED lines=10> */
.L_x_9002:
        /* <DEDUP_REMOVED lines=12> */
.L_x_9011:
[----:B------:R-:W-:-:S07]  /*ed10*/  IMAD.MOV.U32 R84, RZ, RZ, R204 ;  /* 0x000000ffff547224 */ /* 0x000fce00078e00cc */
.L_x_9012:
[----:B------:R-:W-:Y:S05]  /*ed20*/  BSYNC B1 ;  /* 0x0000000000017941 */ /* 0x000fea0003800000 */
.L_x_9010:
        /* <DEDUP_REMOVED lines=16> */
.L_x_9016:
[----:B------:R-:W-:Y:S05]  /*ee30*/  BSYNC B2 ;  /* 0x0000000000027941 */ /* 0x000fea0003800000 */
.L_x_9015:
        /* <DEDUP_REMOVED lines=44> */
.L_x_9014:
[----:B------:R-:W-:Y:S05]  /*f100*/  BSYNC B1 ;  /* 0x0000000000017941 */ /* 0x000fea0003800000 */
.L_x_9013:
        /* <DEDUP_REMOVED lines=15> */
.L_x_9017:
        /* <DEDUP_REMOVED lines=12> */
.L_x_9020:
[----:B------:R-:W-:-:S07]  /*f2c0*/  IMAD.MOV.U32 R102, RZ, RZ, R204 ;  /* 0x000000ffff667224 */ /* 0x000fce00078e00cc */
.L_x_9021:
[----:B------:R-:W-:Y:S05]  /*f2d0*/  BSYNC B1 ;  /* 0x0000000000017941 */ /* 0x000fea0003800000 */
.L_x_9019:
        /* <DEDUP_REMOVED lines=16> */
.L_x_9025:
[----:B------:R-:W-:Y:S05]  /*f3e0*/  BSYNC B2 ;  /* 0x0000000000027941 */ /* 0x000fea0003800000 */
.L_x_9024:
        /* <DEDUP_REMOVED lines=44> */
.L_x_9023:
[----:B------:R-:W-:Y:S05]  /*f6b0*/  BSYNC B1 ;  /* 0x0000000000017941 */ /* 0x000fea0003800000 */
.L_x_9022:
        /* <DEDUP_REMOVED lines=9> */
.L_x_9018:
        /* <DEDUP_REMOVED lines=12> */
.L_x_9027:
[----:B------:R-:W-:-:S07]  /*f810*/  MOV R102, R204 ;  /* 0x000000cc00667202 */ /* 0x000fce0000000f00 */
.L_x_9028:
[----:B------:R-:W-:Y:S05]  /*f820*/  BSYNC B1 ;  /* 0x0000000000017941 */ /* 0x000fea0003800000 */
.L_x_9026:
        /* <DEDUP_REMOVED lines=16> */
.L_x_9032:
[----:B------:R-:W-:Y:S05]  /*f930*/  BSYNC B2 ;  /* 0x0000000000027941 */ /* 0x000fea0003800000 */
.L_x_9031:
        /* <DEDUP_REMOVED lines=44> */
.L_x_9030:
[----:B------:R-:W-:Y:S05]  /*fc00*/  BSYNC B1 ;  /* 0x0000000000017941 */ /* 0x000fea0003800000 */
.L_x_9029:
        /* <DEDUP_REMOVED lines=14> */
.L_x_9033:
        /* <DEDUP_REMOVED lines=12> */
.L_x_9036:
[----:B------:R-:W-:-:S07]  /*fdb0*/  MOV R102, R204 ;  /* 0x000000cc00667202 */ /* 0x000fce0000000f00 */
.L_x_9037:
[----:B------:R-:W-:Y:S05]  /*fdc0*/  BSYNC B1 ;  /* 0x0000000000017941 */ /* 0x000fea0003800000 */
.L_x_9035:
        /* <DEDUP_REMOVED lines=16> */
.L_x_9041:
[----:B------:R-:W-:Y:S05]  /*fed0*/  BSYNC B2 ;  /* 0x0000000000027941 */ /* 0x000fea0003800000 */
.L_x_9040:
        /* <DEDUP_REMOVED lines=44> */
.L_x_9039:
[----:B------:R-:W-:Y:S05]  /*101a0*/  BSYNC B1 ;  /* 0x0000000000017941 */ /* 0x000fea0003800000 */
.L_x_9038:
        /* <DEDUP_REMOVED lines=10> */
.L_x_9034:
        /* <DEDUP_REMOVED lines=12> */
.L_x_9043:
[----:B------:R-:W-:-:S07]  /*10310*/  IMAD.MOV.U32 R102, RZ, RZ, R204 ;  /* 0x000000ffff667224 */ /* 0x000fce00078e00cc */
.L_x_9044:
[----:B------:R-:W-:Y:S05]  /*10320*/  BSYNC B1 ;  /* 0x0000000000017941 */ /* 0x000fea0003800000 */
.L_x_9042:
        /* <DEDUP_REMOVED lines=16> */
.L_x_9048:
[----:B------:R-:W-:Y:S05]  /*10430*/  BSYNC B2 ;  /* 0x0000000000027941 */ /* 0x000fea0003800000 */
.L_x_9047:
        /* <DEDUP_REMOVED lines=44> */
.L_x_9046:
[----:B------:R-:W-:Y:S05]  /*10700*/  BSYNC B1 ;  /* 0x0000000000017941 */ /* 0x000fea0003800000 */
.L_x_9045:
        /* <DEDUP_REMOVED lines=15> */
.L_x_9049:
        /* <DEDUP_REMOVED lines=12> */
.L_x_9052:
[----:B------:R-:W-:-:S07]  /*108c0*/  IMAD.MOV.U32 R85, RZ, RZ, R204 ;  /* 0x000000ffff557224 */ /* 0x000fce00078e00cc */
.L_x_9053:
[----:B------:R-:W-:Y:S05]  /*108d0*/  BSYNC B1 ;  /* 0x0000000000017941 */ /* 0x000fea0003800000 */
.L_x_9051:
        /* <DEDUP_REMOVED lines=16> */
.L_x_9057:
[----:B------:R-:W-:Y:S05]  /*109e0*/  BSYNC B2 ;  /* 0x0000000000027941 */ /* 0x000fea0003800000 */
.L_x_9056:
        /* <DEDUP_REMOVED lines=44> */
.L_x_9055:
[----:B------:R-:W-:Y:S05]  /*10cb0*/  BSYNC B1 ;  /* 0x0000000000017941 */ /* 0x000fea0003800000 */
.L_x_9054:
        /* <DEDUP_REMOVED lines=9> */
.L_x_9050:
        /* <DEDUP_REMOVED lines=12> */
.L_x_9059:
[----:B------:R-:W-:-:S07]  /*10e10*/  IMAD.MOV.U32 R85, RZ, RZ, R204 ;  /* 0x000000ffff557224 */ /* 0x000fce00078e00cc */
.L_x_9060:
[----:B------:R-:W-:Y:S05]  /*10e20*/  BSYNC B1 ;  /* 0x0000000000017941 */ /* 0x000fea0003800000 */
.L_x_9058:
        /* <DEDUP_REMOVED lines=16> */
.L_x_9064:
[----:B------:R-:W-:Y:S05]  /*10f30*/  BSYNC B2 ;  /* 0x0000000000027941 */ /* 0x000fea0003800000 */
.L_x_9063:
        /* <DEDUP_REMOVED lines=44> */
.L_x_9062:
[----:B------:R-:W-:Y:S05]  /*11200*/  BSYNC B1 ;  /* 0x0000000000017941 */ /* 0x000fea0003800000 */
.L_x_9061:
        /* <DEDUP_REMOVED lines=12> */
.L_x_9065:
        /* <DEDUP_REMOVED lines=12> */
.L_x_9068:
[----:B------:R-:W-:-:S07]  /*11390*/  IMAD.MOV.U32 R86, RZ, RZ, R204 ;  /* 0x000000ffff567224 */ /* 0x000fce00078e00cc */
.L_x_9069:
[----:B------:R-:W-:Y:S05]  /*113a0*/  BSYNC B1 ;  /* 0x0000000000017941 */ /* 0x000fea0003800000 */
.L_x_9067:
        /* <DEDUP_REMOVED lines=16> */
.L_x_9073:
[----:B------:R-:W-:Y:S05]  /*114b0*/  BSYNC B2 ;  /* 0x0000000000027941 */ /* 0x000fea0003800000 */
.L_x_9072:
        /* <DEDUP_REMOVED lines=44> */
.L_x_9071:
[----:B------:R-:W-:Y:S05]  /*11780*/  BSYNC B1 ;  /* 0x0000000000017941 */ /* 0x000fea0003800000 */
.L_x_9070:
        /* <DEDUP_REMOVED lines=10> */
.L_x_9066:
        /* <DEDUP_REMOVED lines=12> */
.L_x_9075:
[----:B------:R-:W-:-:S07]  /*118f0*/  MOV R86, R204 ;  /* 0x000000cc00567202 */ /* 0x000fce0000000f00 */
.L_x_9076:
[----:B------:R-:W-:Y:S05]  /*11900*/  BSYNC B1 ;  /* 0x0000000000017941 */ /* 0x000fea0003800000 */
.L_x_9074:
        /* <DEDUP_REMOVED lines=16> */
.L_x_9080:
[----:B------:R-:W-:Y:S05]  /*11a10*/  BSYNC B2 ;  /* 0x0000000000027941 */ /* 0x000fea0003800000 */
.L_x_9079:
        /* <DEDUP_REMOVED lines=44> */
.L_x_9078:
[----:B------:R-:W-:Y:S05]  /*11ce0*/  BSYNC B1 ;  /* 0x0000000000017941 */ /* 0x000fea0003800000 */
.L_x_9077:
        /* <DEDUP_REMOVED lines=13> */
.L_x_9081:
        /* <DEDUP_REMOVED lines=12> */
.L_x_9084:
[----:B------:R-:W-:-:S07]  /*11e80*/  MOV R148, R204 ;  /* 0x000000cc00947202 */ /* 0x000fce0000000f00 */
.L_x_9085:
[----:B------:R-:W-:Y:S05]  /*11e90*/  BSYNC B1 ;  /* 0x0000000000017941 */ /* 0x000fea0003800000 */
.L_x_9083:
        /* <DEDUP_REMOVED lines=16> */
.L_x_9089:
[----:B------:R-:W-:Y:S05]  /*11fa0*/  BSYNC B2 ;  /* 0x0000000000027941 */ /* 0x000fea0003800000 */
.L_x_9088:
        /* <DEDUP_REMOVED lines=44> */
.L_x_9087:
[----:B------:R-:W-:Y:S05]  /*12270*/  BSYNC B1 ;  /* 0x0000000000017941 */ /* 0x000fea0003800000 */
.L_x_9086:
        /* <DEDUP_REMOVED lines=9> */
.L_x_9082:
        /* <DEDUP_REMOVED lines=12> */
.L_x_9091:
[----:B------:R-:W-:-:S07]  /*123d0*/  IMAD.MOV.U32 R148, RZ, RZ, R204 ;  /* 0x000000ffff947224 */ /* 0x000fce00078e00cc */
.L_x_9092:
[----:B------:R-:W-:Y:S05]  /*123e0*/  BSYNC B1 ;  /* 0x0000000000017941 */ /* 0x000fea0003800000 */
.L_x_9090:
        /* <DEDUP_REMOVED lines=16> */
.L_x_9096:
[----:B------:R-:W-:Y:S05]  /*124f0*/  BSYNC B2 ;  /* 0x0000000000027941 */ /* 0x000fea0003800000 */
.L_x_9095:
        /* <DEDUP_REMOVED lines=44> */
.L_x_9094:
[----:B------:R-:W-:Y:S05]  /*127c0*/  BSYNC B1 ;  /* 0x0000000000017941 */ /* 0x000fea0003800000 */
.L_x_9093:
        /* <DEDUP_REMOVED lines=12> */
.L_x_9097:
        /* <DEDUP_REMOVED lines=12> */
.L_x_9100:
[----:B------:R-:W-:-:S07]  /*12950*/  IMAD.MOV.U32 R200, RZ, RZ, R204 ;  /* 0x000000ffffc87224 */ /* 0x000fce00078e00cc */
.L_x_9101:
[----:B------:R-:W-:Y:S05]  /*12960*/  BSYNC B1 ;  /* 0x0000000000017941 */ /* 0x000fea0003800000 */
.L_x_9099:
        /* <DEDUP_REMOVED lines=16> */
.L_x_9105:
[----:B------:R-:W-:Y:S05]  /*12a70*/  BSYNC B2 ;  /* 0x0000000000027941 */ /* 0x000fea0003800000 */
.L_x_9104:
        /* <DEDUP_REMOVED lines=44> */
.L_x_9103:
[----:B------:R-:W-:Y:S05]  /*12d40*/  BSYNC B1 ;  /* 0x0000000000017941 */ /* 0x000fea0003800000 */
.L_x_9102:
        /* <DEDUP_REMOVED lines=10> */
.L_x_9098:
        /* <DEDUP_REMOVED lines=51> */
.L_x_9106:
[----:B------:R-:W-:-:S07]  /*13120*/  IADD3 R207, R207, 0x100, RZ ;  /* 0x00000100cfcf7810 */ /* 0x000fce0007ffe0ff */
.L_x_8977:
[----:B------:R-:W-:Y:S05]  /*13130*/  BSYNC B0 ;  /* 0x0000000000007941 */ /* 0x000fea0003800000 */
.L_x_8976:
        /* <DEDUP_REMOVED lines=30> */
.L_x_9110:
[----:B------:R-:W-:-:S07]  /*13320*/  IMAD.MOV.U32 R102, RZ, RZ, R204 ;  /* 0x000000ffff667224 */ /* 0x000fce00078e00cc */
.L_x_9111:
[----:B------:R-:W-:Y:S05]  /*13330*/  BSYNC B1 ;  /* 0x0000000000017941 */ /* 0x000fea0003800000 */
.L_x_9109:
        /* <DEDUP_REMOVED lines=16> */
.L_x_9115:
[----:B------:R-:W-:Y:S05]  /*13440*/  BSYNC B2 ;  /* 0x0000000000027941 */ /* 0x000fea0003800000 */
.L_x_9114:
        /* <DEDUP_REMOVED lines=44> */
.L_x_9113:
[----:B------:R-:W-:Y:S05]  /*13710*/  BSYNC B1 ;  /* 0x0000000000017941 */ /* 0x000fea0003800000 */
.L_x_9112:
        /* <DEDUP_REMOVED lines=20> */
.L_x_9116:
        /* <DEDUP_REMOVED lines=12> */
.L_x_9119:
[----:B------:R-:W-:-:S07]  /*13920*/  MOV R89, R204 ;  /* 0x000000cc00597202 */ /* 0x000fce0000000f00 */
.L_x_9120:
[----:B------:R-:W-:Y:S05]  /*13930*/  BSYNC B1 ;  /* 0x0000000000017941 */ /* 0x000fea0003800000 */
.L_x_9118:
        /* <DEDUP_REMOVED lines=16> */
.L_x_9124:
[----:B------:R-:W-:Y:S05]  /*13a40*/  BSYNC B2 ;  /* 0x0000000000027941 */ /* 0x000fea0003800000 */
.L_x_9123:
        /* <DEDUP_REMOVED lines=44> */
.L_x_9122:
[----:B------:R-:W-:Y:S05]  /*13d10*/  BSYNC B1 ;  /* 0x0000000000017941 */ /* 0x000fea0003800000 */
.L_x_9121:
        /* <DEDUP_REMOVED lines=9> */
.L_x_9117:
        /* <DEDUP_REMOVED lines=12> */
.L_x_9126:
[----:B------:R-:W-:-:S07]  /*13e70*/  IMAD.MOV.U32 R89, RZ, RZ, R204 ;  /* 0x000000ffff597224 */ /* 0x000fce00078e00cc */
.L_x_9127:
[----:B------:R-:W-:Y:S05]  /*13e80*/  BSYNC B1 ;  /* 0x0000000000017941 */ /* 0x000fea0003800000 */
.L_x_9125:
        /* <DEDUP_REMOVED lines=16> */
.L_x_9131:
[----:B------:R-:W-:Y:S05]  /*13f90*/  BSYNC B2 ;  /* 0x0000000000027941 */ /* 0x000fea0003800000 */
.L_x_9130:
        /* <DEDUP_REMOVED lines=44> */
.L_x_9129:
[----:B------:R-:W-:Y:S05]  /*14260*/  BSYNC B1 ;  /* 0x0000000000017941 */ /* 0x000fea0003800000 */
.L_x_9128:
        /* <DEDUP_REMOVED lines=14> */
.L_x_9132:
        /* <DEDUP_REMOVED lines=12> */
.L_x_9135:
[----:B------:R-:W-:-:S07]  /*14410*/  IMAD.MOV.U32 R92, RZ, RZ, R204 ;  /* 0x000000ffff5c7224 */ /* 0x000fce00078e00cc */
.L_x_9136:
[----:B------:R-:W-:Y:S05]  /*14420*/  BSYNC B1 ;  /* 0x0000000000017941 */ /* 0x000fea0003800000 */
.L_x_9134:
        /* <DEDUP_REMOVED lines=16> */
.L_x_9140:
[----:B------:R-:W-:Y:S05]  /*14530*/  BSYNC B2 ;  /* 0x0000000000027941 */ /* 0x000fea0003800000 */
.L_x_9139:
        /* <DEDUP_REMOVED lines=44> */
.L_x_9138:
[----:B------:R-:W-:Y:S05]  /*14800*/  BSYNC B1 ;  /* 0x0000000000017941 */ /* 0x000fea0003800000 */
.L_x_9137:
        /* <DEDUP_REMOVED lines=10> */
.L_x_9133:
        /* <DEDUP_REMOVED lines=12> */
.L_x_9142:
[----:B------:R-:W-:-:S07]  /*14970*/  IMAD.MOV.U32 R92, RZ, RZ, R204 ;  /* 0x000000ffff5c7224 */ /* 0x000fce00078e00cc */
.L_x_9143:
[----:B------:R-:W-:Y:S05]  /*14980*/  BSYNC B1 ;  /* 0x0000000000017941 */ /* 0x000fea0003800000 */
.L_x_9141:
        /* <DEDUP_REMOVED lines=16> */
.L_x_9147:
[----:B------:R-:W-:Y:S05]  /*14a90*/  BSYNC B2 ;  /* 0x0000000000027941 */ /* 0x000fea0003800000 */
.L_x_9146:
        /* <DEDUP_REMOVED lines=44> */
.L_x_9145:
[----:B------:R-:W-:Y:S05]  /*14d60*/  BSYNC B1 ;  /* 0x0000000000017941 */ /* 0x000fea0003800000 */
.L_x_9144:
        /* <DEDUP_REMOVED lines=15> */
.L_x_9148:
        /* <DEDUP_REMOVED lines=12> */
.L_x_9151:
[----:B------:R-:W-:-:S07]  /*14f20*/  IMAD.MOV.U32 R102, RZ, RZ, R204 ;  /* 0x000000ffff667224 */ /* 0x000fce00078e00cc */
.L_x_9152:
[----:B------:R-:W-:Y:S05]  /*14f30*/  BSYNC B1 ;  /* 0x0000000000017941 */ /* 0x000fea0003800000 */
.L_x_9150:
        /* <DEDUP_REMOVED lines=16> */
.L_x_9156:
[----:B------:R-:W-:Y:S05]  /*15040*/  BSYNC B2 ;  /* 0x0000000000027941 */ /* 0x000fea0003800000 */
.L_x_9155:
        /* <DEDUP_REMOVED lines=44> */
.L_x_9154:
[----:B------:R-:W-:Y:S05]  /*15310*/  BSYNC B1 ;  /* 0x0000000000017941 */ /* 0x000fea0003800000 */
.L_x_9153:
        /* <DEDUP_REMOVED lines=9> */
.L_x_9149:
        /* <DEDUP_REMOVED lines=12> */
.L_x_9158:
[----:B------:R-:W-:-:S07]  /*15470*/  MOV R102, R204 ;  /* 0x000000cc00667202 */ /* 0x000fce0000000f00 */
.L_x_9159:
[----:B------:R-:W-:Y:S05]  /*15480*/  BSYNC B1 ;  /* 0x0000000000017941 */ /* 0x000fea0003800000 */
.L_x_9157:
        /* <DEDUP_REMOVED lines=16> */
.L_x_9163:
[----:B------:R-:W-:Y:S05]  /*15590*/  BSYNC B2 ;  /* 0x0000000000027941 */ /* 0x000fea0003800000 */
.L_x_9162:
        /* <DEDUP_REMOVED lines=44> */
.L_x_9161:
[----:B------:R-:W-:Y:S05]  /*15860*/  BSYNC B1 ;  /* 0x0000000000017941 */ /* 0x000fea0003800000 */
.L_x_9160:
        /* <DEDUP_REMOVED lines=14> */
.L_x_9164:
        /* <DEDUP_REMOVED lines=12> */
.L_x_9167:
[----:B------:R-:W-:-:S07]  /*15a10*/  MOV R102, R204 ;  /* 0x000000cc00667202 */ /* 0x000fce0000000f00 */
.L_x_9168:
[----:B------:R-:W-:Y:S05]  /*15a20*/  BSYNC B1 ;  /* 0x0000000000017941 */ /* 0x000fea0003800000 */
.L_x_9166:
        /* <DEDUP_REMOVED lines=16> */
.L_x_9172:
[----:B------:R-:W-:Y:S05]  /*15b30*/  BSYNC B2 ;  /* 0x0000000000027941 */ /* 0x000fea0003800000 */
.L_x_9171:
        /* <DEDUP_REMOVED lines=44> */
.L_x_9170:
[----:B------:R-:W-:Y:S05]  /*15e00*/  BSYNC B1 ;  /* 0x0000000000017941 */ /* 0x000fea0003800000 */
.L_x_9169:
        /* <DEDUP_REMOVED lines=10> */
.L_x_9165:
        /* <DEDUP_REMOVED lines=12> */
.L_x_9174:
[----:B------:R-:W-:-:S07]  /*15f70*/  IMAD.MOV.U32 R102, RZ, RZ, R204 ;  /* 0x000000ffff667224 */ /* 0x000fce00078e00cc */
.L_x_9175:
[----:B------:R-:W-:Y:S05]  /*15f80*/  BSYNC B1 ;  /* 0x0000000000017941 */ /* 0x000fea0003800000 */
.L_x_9173:
        /* <DEDUP_REMOVED lines=16> */
.L_x_9179:
[----:B------:R-:W-:Y:S05]  /*16090*/  BSYNC B2 ;  /* 0x0000000000027941 */ /* 0x000fea0003800000 */
.L_x_9178:
        /* <DEDUP_REMOVED lines=44> */
.L_x_9177:
[----:B------:R-:W-:Y:S05]  /*16360*/  BSYNC B1 ;  /* 0x0000000000017941 */ /* 0x000fea0003800000 */
.L_x_9176:
        /* <DEDUP_REMOVED lines=15> */
.L_x_9180:
        /* <DEDUP_REMOVED lines=12> */
.L_x_9183:
[----:B------:R-:W-:-:S07]  /*16520*/  IMAD.MOV.U32 R93, RZ, RZ, R204 ;  /* 0x000000ffff5d7224 */ /* 0x000fce00078e00cc */
.L_x_9184:
[----:B------:R-:W-:Y:S05]  /*16530*/  BSYNC B1 ;  /* 0x0000000000017941 */ /* 0x000fea0003800000 */
.L_x_9182:
        /* <DEDUP_REMOVED lines=16> */
.L_x_9188:
[----:B------:R-:W-:Y:S05]  /*16640*/  BSYNC B2 ;  /* 0x0000000000027941 */ /* 0x000fea0003800000 */
.L_x_9187:
        /* <DEDUP_REMOVED lines=44> */
.L_x_9186:
[----:B------:R-:W-:Y:S05]  /*16910*/  BSYNC B1 ;  /* 0x0000000000017941 */ /* 0x000fea0003800000 */
.L_x_9185:
        /* <DEDUP_REMOVED lines=9> */
.L_x_9181:
        /* <DEDUP_REMOVED lines=12> */
.L_x_9190:
[----:B------:R-:W-:-:S07]  /*16a70*/  IMAD.MOV.U32 R93, RZ, RZ, R204 ;  /* 0x000000ffff5d7224 */ /* 0x000fce00078e00cc */
.L_x_9191:
[----:B------:R-:W-:Y:S05]  /*16a80*/  BSYNC B1 ;  /* 0x0000000000017941 */ /* 0x000fea0003800000 */
.L_x_9189:
        /* <DEDUP_REMOVED lines=16> */
.L_x_9195:
[----:B------:R-:W-:Y:S05]  /*16b90*/  BSYNC B2 ;  /* 0x0000000000027941 */ /* 0x000fea0003800000 */
.L_x_9194:
        /* <DEDUP_REMOVED lines=44> */
.L_x_9193:
[----:B------:R-:W-:Y:S05]  /*16e60*/  BSYNC B1 ;  /* 0x0000000000017941 */ /* 0x000fea0003800000 */
.L_x_9192:
        /* <DEDUP_REMOVED lines=12> */
.L_x_9196:
        /* <DEDUP_REMOVED lines=12> */
.L_x_9199:
[----:B------:R-:W-:-:S07]  /*16ff0*/  IMAD.MOV.U32 R94, RZ, RZ, R204 ;  /* 0x000000ffff5e7224 */ /* 0x000fce00078e00cc */
.L_x_9200:
[----:B------:R-:W-:Y:S05]  /*17000*/  BSYNC B1 ;  /* 0x0000000000017941 */ /* 0x000fea0003800000 */
.L_x_9198:
        /* <DEDUP_REMOVED lines=16> */
.L_x_9204:
[----:B------:R-:W-:Y:S05]  /*17110*/  BSYNC B2 ;  /* 0x0000000000027941 */ /* 0x000fea0003800000 */
.L_x_9203:
        /* <DEDUP_REMOVED lines=44> */
.L_x_9202:
[----:B------:R-:W-:Y:S05]  /*173e0*/  BSYNC B1 ;  /* 0x0000000000017941 */ /* 0x000fea0003800000 */
.L_x_9201:
        /* <DEDUP_REMOVED lines=10> */
.L_x_9197:
        /* <DEDUP_REMOVED lines=12> */
.L_x_9206:
[----:B------:R-:W-:-:S07]  /*17550*/  MOV R94, R204 ;  /* 0x000000cc005e7202 */ /* 0x000fce0000000f00 */
.L_x_9207:
[----:B------:R-:W-:Y:S05]  /*17560*/  BSYNC B1 ;  /* 0x0000000000017941 */ /* 0x000fea0003800000 */
.L_x_9205:
        /* <DEDUP_REMOVED lines=16> */
.L_x_9211:
[----:B------:R-:W-:Y:S05]  /*17670*/  BSYNC B2 ;  /* 0x0000000000027941 */ /* 0x000fea0003800000 */
.L_x_9210:
        /* <DEDUP_REMOVED lines=44> */
.L_x_9209:
[----:B------:R-:W-:Y:S05]  /*17940*/  BSYNC B1 ;  /* 0x0000000000017941 */ /* 0x000fea0003800000 */
.L_x_9208:
        /* <DEDUP_REMOVED lines=13> */
.L_x_9212:
        /* <DEDUP_REMOVED lines=12> */
.L_x_9215:
[----:B------:R-:W-:-:S07]  /*17ae0*/  MOV R148, R204 ;  /* 0x000000cc00947202 */ /* 0x000fce0000000f00 */
.L_x_9216:
[----:B------:R-:W-:Y:S05]  /*17af0*/  BSYNC B1 ;  /* 0x0000000000017941 */ /* 0x000fea0003800000 */
.L_x_9214:
        /* <DEDUP_REMOVED lines=16> */
.L_x_9220:
[----:B------:R-:W-:Y:S05]  /*17c00*/  BSYNC B2 ;  /* 0x0000000000027941 */ /* 0x000fea0003800000 */
.L_x_9219:
        /* <DEDUP_REMOVED lines=44> */
.L_x_9218:
[----:B------:R-:W-:Y:S05]  /*17ed0*/  BSYNC B1 ;  /* 0x0000000000017941 */ /* 0x000fea0003800000 */
.L_x_9217:
        /* <DEDUP_REMOVED lines=9> */
.L_x_9213:
        /* <DEDUP_REMOVED lines=12> */
.L_x_9222:
[----:B------:R-:W-:-:S07]  /*18030*/  IMAD.MOV.U32 R148, RZ, RZ, R204 ;  /* 0x000000ffff947224 */ /* 0x000fce00078e00cc */
.L_x_9223:
[----:B------:R-:W-:Y:S05]  /*18040*/  BSYNC B1 ;  /* 0x0000000000017941 */ /* 0x000fea0003800000 */
.L_x_9221:
        /* <DEDUP_REMOVED lines=16> */
.L_x_9227:
[----:B------:R-:W-:Y:S05]  /*18150*/  BSYNC B2 ;  /* 0x0000000000027941 */ /* 0x000fea0003800000 */
.L_x_9226:
        /* <DEDUP_REMOVED lines=44> */
.L_x_9225:
[----:B------:R-:W-:Y:S05]  /*18420*/  BSYNC B1 ;  /* 0x0000000000017941 */ /* 0x000fea0003800000 */
.L_x_9224:
        /* <DEDUP_REMOVED lines=12> */
.L_x_9228:
        /* <DEDUP_REMOVED lines=12> */
.L_x_9231:
[----:B------:R-:W-:-:S07]  /*185b0*/  IMAD.MOV.U32 R200, RZ, RZ, R204 ;  /* 0x000000ffffc87224 */ /* 0x000fce00078e00cc */
.L_x_9232:
[----:B------:R-:W-:Y:S05]  /*185c0*/  BSYNC B1 ;  /* 0x0000000000017941 */ /* 0x000fea0003800000 */
.L_x_9230:
        /* <DEDUP_REMOVED lines=16> */
.L_x_9236:
[----:B------:R-:W-:Y:S05]  /*186d0*/  BSYNC B2 ;  /* 0x0000000000027941 */ /* 0x000fea0003800000 */
.L_x_9235:
        /* <DEDUP_REMOVED lines=44> */
.L_x_9234:
[----:B------:R-:W-:Y:S05]  /*189a0*/  BSYNC B1 ;  /* 0x0000000000017941 */ /* 0x000fea0003800000 */
.L_x_9233:
        /* <DEDUP_REMOVED lines=10> */
.L_x_9229:
        /* <DEDUP_REMOVED lines=19> */
[----:B------:R-:W-:Y:S02]  /*18b80*/  SHF.R.U32.HI R210, RZ, 0x1d, R207 ;  /* 0x0000001dffd27819 */ /* 0x000fe400000116cf */
        /* <DEDUP_REMOVED lines=31> */
.L_x_9108:
[----:B------:R-:W-:Y:S05]  /*18d80*/  BSYNC B0 ;  /* 0x0000000000007941 */ /* 0x000fea0003800000 */
.L_x_9107:
[----:B0123--:R-:W-:Y:S01]  /*18d90*/  FADD.FTZ R96, RZ, R64 ;  /* 0x00000040ff607221 */ /* 0x00ffe20000010000 */
[----:B------:R-:W-:Y:S01]  /*18da0*/  LOP3.LUT P6, RZ, R108, 0x20, RZ, 0xc0, !PT ;  /* 0x000000206cff7812 */ /* 0x000fe200078cc0ff */
[----:B------:R-:W-:Y:S01]  /*18db0*/  UMOV UR32, 0xffffffff ;  /* 0xffffffff00207882 */ /* 0x000fe20000000000 */
[C---:B------:R-:W-:Y:S01]  /*18dc0*/  ISETP.GT.U32.AND P0, PT, R50.reuse, 0x1ff, PT ;  /* 0x000001ff3200780c */ /* 0x040fe20003f04070 */
[----:B------:R-:W-:Y:S01]  /*18dd0*/  FADD.FTZ R97, R65, R96 ;  /* 0x0000006041617221 */ /* 0x000fe20000010000 */
[----:B------:R-:W-:Y:S02]  /*18de0*/  ISETP.GT.U32.AND P1, PT, R50, 0x2ff, PT ;  /* 0x000002ff3200780c */ /* 0x000fe40003f24070 */
[----:B------:R-:W-:Y:S01]  /*18df0*/  LOP3.LUT P2, RZ, R206, 0xff, RZ, 0xc0, !PT ;  /* 0x000000ffceff7812 */ /* 0x000fe2000784c0ff */
[----:B------:R-:W-:Y:S01]  /*18e00*/  FADD.FTZ R96, R66, R97 ;  /* 0x0000006142607221 */ /* 0x000fe20000010000 */
[----:B------:R-:W-:Y:S02]  /*18e10*/  ISETP.GT.U32.AND P3, PT, R50, 0x3ff, PT ;  /* 0x000003ff3200780c */ /* 0x000fe40003f64070 */
[----:B------:R-:W-:Y:S01]  /*18e20*/  LOP3.LUT P4, RZ, R107, 0x1f, RZ, 0xc0, !PT ;  /* 0x0000001f6bff7812 */ /* 0x000fe2000788c0ff */
        /* <DEDUP_REMOVED lines=28> */
[----:B------:R-:W-:Y:S01]  /*18ff0*/  FADD.FTZ R96, R92, R101 ;  /* 0x000000655c607221 */ /* 0x000fe20000010000 */
[----:B------:R-:W-:-:S03]  /*19000*/  @!P2 IADD3 R98, R98, 0x8, RZ ;  /* 0x000000086262a810 */ /* 0x000fc60007ffe0ff */
        /* <DEDUP_REMOVED lines=89> */
.L_x_9257:
[----:B------:R-:W2:Y:S01]  /*195a0*/  @!P4 S2R R100, SR_CgaCtaId ;  /* 0x000000000064c919 */ /* 0x000ea20000008800 */
[----:B------:R-:W-:Y:S01]  /*195b0*/  @!P4 MOV R97, 0x400 ;  /* 0x000004000061c802 */ /* 0x000fe20000000f00 */
[----:B------:R-:W-:Y:S05]  /*195c0*/  WARPSYNC.ALL ;  /* 0x0000000000007948 */ /* 0x000fea0003800000 */
[----:B------:R-:W-:Y:S02]  /*195d0*/  LOP3.LUT R99, R99, 0x7, RZ, 0xc0, !PT ;  /* 0x0000000763637812 */ /* 0x000fe400078ec0ff */
[----:B--2---:R-:W-:-:S03]  /*195e0*/  @!P4 LEA R101, R100, R97, 0x18 ;  /* 0x000000616465c211 */ /* 0x004fc600078ec0ff */
[----:B------:R-:W-:Y:S02]  /*195f0*/  @!P4 IMAD.IADD R100, R98, 0x1, R99 ;  /* 0x000000016264c824 */ /* 0x000fe400078e0263 */
[----:B-1----:R-:W-:Y:S02]  /*19600*/  FADD.FTZ R97, R103, R206 ;  /* 0x000000ce67617221 */ /* 0x002fe40000010000 */
        /* <DEDUP_REMOVED lines=12> */
[----:B------:R-:W-:Y:S02]  /*196d0*/  @!P0 IMAD R100, R98, 0x8, R101 ;  /* 0x0000000862648824 */ /* 0x000fe400078e0265 */
[----:B------:R-:W-:Y:S01]  /*196e0*/  IMAD.MOV.U32 R98, RZ, RZ, RZ ;  /* 0x000000ffff627224 */ /* 0x000fe200078e00ff */
[----:B------:R-:W-:Y:S02]  /*196f0*/  @!P0 MOV R98, R201 ;  /* 0x000000c900628202 */ /* 0x000fe40000000f00 */
[----:B------:R1:W-:Y:S01]  /*19700*/  @!P0 LDS.64 R96, [R100] ;  /* 0x0000000064608984 */ /* 0x0003e20000000a00 */
[----:B------:R-:W-:-:S03]  /*19710*/  LOP3.LUT P0, RZ, R99, 0x1f, R107, 0xf8, !PT ;  /* 0x0000001f63ff7812 */ /* 0x000fc6000780f86b */
        /* <DEDUP_REMOVED lines=9> */
[----:B-1----:R-:W-:Y:S01]  /*197b0*/  IMAD.IADD R206, R206, 0x1, R209 ;  /* 0x00000001cece7824 */ /* 0x002fe200078e02d1 */
[----:B------:R-:W-:-:S04]  /*197c0*/  I2FP.F32.S32 R209, R209 ;  /* 0x000000d100d17245 */ /* 0x000fc80000201400 */
        /* <DEDUP_REMOVED lines=11> */
[----:B------:R-:W2:Y:S03]  /*19880*/  MUFU.RCP R102, R100 ;  /* 0x0000006400667308 */ /* 0x000ea60000001000 */
[----:B------:R-:W-:-:S05]  /*19890*/  FFMA.FTZ R97, R208, R103, R97 ;  /* 0x00000067d0617223 */ /* 0x000fca0000010061 */
[----:B------:R-:W3:Y:S01]  /*198a0*/  SHFL.DOWN PT, R98, R97, 0x2, 0x1f ;  /* 0x08401f0061627f89 */ /* 0x000ee200000e0000 */
[-C--:B-1----:R-:W-:Y:S02]  /*198b0*/  IADD3 R206, R206, R211.reuse, RZ ;  /* 0x000000d3cece7210 */ /* 0x082fe40007ffe0ff */
[----:B------:R-:W-:Y:S02]  /*198c0*/  I2FP.F32.S32 R211, R211 ;  /* 0x000000d300d37245 */ /* 0x000fe40000201400 */
[----:B------:R-:W-:-:S06]  /*198d0*/  I2FP.F32.S32 R206, R206 ;  /* 0x000000ce00ce7245 */ /* 0x000fcc0000201400 */
[----:B------:R-:W1:Y:S01]  /*198e0*/  MUFU.RCP R206, R206 ;  /* 0x000000ce00ce7308 */ /* 0x000e620000001000 */
[----:B0-----:R-:W-:Y:S01]  /*198f0*/  FMUL.FTZ R208, R101, R209 ;  /* 0x000000d165d07220 */ /* 0x001fe20000410000 */
[----:B------:R-:W-:-:S03]  /*19900*/  FADD.FTZ R101, R96, -R101 ;  /* 0x8000006560657221 */ /* 0x000fc60000010000 */
[----:B------:R-:W-:Y:S01]  /*19910*/  FFMA.FTZ R103, R207, R96, R208 ;  /* 0x00000060cf677223 */ /* 0x000fe200000100d0 */
[----:B------:R-:W-:-:S03]  /*19920*/  FMUL.FTZ R96, R101, R101 ;  /* 0x0000006565607220 */ /* 0x000fc60000410000 */
[----:B--2---:R-:W-:Y:S01]  /*19930*/  FMUL.FTZ R103, R102, R103 ;  /* 0x0000006766677220 */ /* 0x004fe20000410000 */
[----:B------:R-:W-:Y:S01]  /*19940*/  FMUL.FTZ R96, R207, R96 ;  /* 0x00000060cf607220 */ /* 0x000fe20000410000 */
[----:B---3--:R-:W-:-:S03]  /*19950*/  FADD.FTZ R97, R97, R98 ;  /* 0x0000006261617221 */ /* 0x008fc60000010000 */
[----:B------:R-:W0:Y:S01]  /*19960*/  SHFL.DOWN PT, R208, R103, 0x1, 0x1f ;  /* 0x08201f0067d07f89 */ /* 0x000e2200000e0000 */
[----:B------:R-:W-:-:S04]  /*19970*/  FMUL.FTZ R96, R96, R209 ;  /* 0x000000d160607220 */ /* 0x000fc80000410000 */
[----:B------:R-:W-:Y:S02]  /*19980*/  FFMA.FTZ R96, R102, R96, R97 ;  /* 0x0000006066607223 */ /* 0x000fe40000010061 */
[----:B------:R-:W2:Y:S03]  /*19990*/  LDC R102, c[0x0][0x2d8] ;  /* 0x0000b600ff667b82 */ /* 0x000ea60000000800 */
[----:B------:R-:W3:Y:S01]  /*199a0*/  SHFL.DOWN PT, R97, R96, 0x1, 0x1f ;  /* 0x08201f0060617f89 */ /* 0x000ee200000e0000 */
[----:B0-----:R-:W-:Y:S01]  /*199b0*/  FADD.FTZ R98, R103, -R208 ;  /* 0x800000d067627221 */ /* 0x001fe20000010000 */
[----:B------:R-:W-:-:S03]  /*199c0*/  FMUL.FTZ R207, R208, R211 ;  /* 0x000000d3d0cf7220 */ /* 0x000fc60000410000 */
[----:B------:R-:W-:Y:S01]  /*199d0*/  FMUL.FTZ R101, R98, R98 ;  /* 0x0000006262657220 */ /* 0x000fe20000410000 */
[C---:B------:R-:W-:Y:S01]  /*199e0*/  FFMA.FTZ R207, R100.reuse, R103, R207 ;  /* 0x0000006764cf7223 */ /* 0x040fe200000100cf */
[----:B------:R-:W0:Y:S02]  /*199f0*/  @!P0 LDC.64 R98, c[0x0][0x250] ;  /* 0x00009400ff628b82 */ /* 0x000e240000000a00 */
[----:B------:R-:W-:Y:S01]  /*19a00*/  FMUL.FTZ R101, R100, R101 ;  /* 0x0000006564657220 */ /* 0x000fe20000410000 */
[----:B-1----:R-:W-:Y:S01]  /*19a10*/  FMUL.FTZ R207, R206, R207 ;  /* 0x000000cfcecf7220 */ /* 0x002fe20000410000 */
[----:B---3--:R-:W-:Y:S02]  /*19a20*/  FADD.FTZ R97, R96, R97 ;  /* 0x0000006160617221 */ /* 0x008fe40000010000 */
[----:B------:R-:W-:-:S03]  /*19a30*/  FMUL.FTZ R101, R101, R211 ;  /* 0x000000d365657220 */ /* 0x000fc60000410000 */
[----:B------:R-:W1:Y:S01]  /*19a40*/  SHFL.IDX PT, R207, R207, RZ, 0x1f ;  /* 0x00001fffcfcf7589 */ /* 0x000e6200000e0000 */
[----:B------:R-:W-:Y:S02]  /*19a50*/  FFMA.FTZ R101, R206, R101, R97 ;  /* 0x00000065ce657223 */ /* 0x000fe40000010061 */
[----:B------:R-:W3:Y:S04]  /*19a60*/  @!P0 LDC.64 R96, c[0x0][0x258] ;  /* 0x00009600ff608b82 */ /* 0x000ee80000000a00 */
[----:B------:R-:W2:Y:S01]  /*19a70*/  SHFL.IDX PT, R101, R101, RZ, 0x1f ;  /* 0x00001fff65657589 */ /* 0x000ea200000e0000 */
[----:B0-----:R-:W-:-:S04]  /*19a80*/  @!P0 IMAD.WIDE R98, R48, 0x4, R98 ;  /* 0x0000000430628825 */ /* 0x001fc800078e0262 */
[----:B-1----:R-:W-:Y:S01]  /*19a90*/  FMUL.FTZ R100, R207, R207 ;  /* 0x000000cfcf647220 */ /* 0x002fe20000410000 */
[----:B------:R0:W-:Y:S01]  /*19aa0*/  @!P0 STG.E desc[UR6][R98.64], R207 ;  /* 0x000000cf62008986 */ /* 0x0001e2000c101906 */
[----:B---3--:R-:W-:-:S03]  /*19ab0*/  @!P0 IMAD.WIDE R96, R48, 0x4, R96 ;  /* 0x0000000430608825 */ /* 0x008fc600078e0260 */
[----:B------:R-:W-:Y:S01]  /*19ac0*/  FSEL R103, R100, RZ, !P1 ;  /* 0x000000ff64677208 */ /* 0x000fe20004800000 */
[----:B--2---:R-:W-:Y:S01]  /*19ad0*/  FFMA.FTZ R100, R101, UR33, R102 ;  /* 0x0000002165647c23 */ /* 0x004fe20008010066 */
[----:B------:R-:W-:-:S03]  /*19ae0*/  PLOP3.LUT P1, PT, PT, PT, UP0, 0x40, 0x0 ;  /* 0x000000000000781c */ /* 0x000fc60003f2e808 */
[----:B------:R-:W-:Y:S01]  /*19af0*/  FADD.FTZ R100, R100, R103 ;  /* 0x0000006764647221 */ /* 0x000fe20000010000 */
[----:B------:R-:W-:-:S03]  /*19b00*/  FSEL R210, R207, RZ, P1 ;  /* 0x000000ffcfd27208 */ /* 0x000fc60000800000 */
        /* <DEDUP_REMOVED lines=50> */
.L_x_9239:
[----:B------:R-:W-:Y:S05]  /*19e30*/  BSYNC B0 ;  /* 0x0000000000007941 */ /* 0x000fea0003800000 */
.L_x_9238:
[----:B------:R-:W-:Y:S01]  /*19e40*/  LOP3.LUT P0, RZ, R108, 0x100, RZ, 0xc0, !PT ;  /* 0x000001006cff7812 */ /* 0x000fe2000780c0ff */
        /* <DEDUP_REMOVED lines=49> */
.L_x_9241:
[----:B------:R-:W-:Y:S05]  /*1a160*/  BSYNC B0 ;  /* 0x0000000000007941 */ /* 0x000fea0003800000 */
.L_x_9240:
[----:B------:R-:W-:Y:S01]  /*1a170*/  LOP3.LUT P0, RZ, R108, 0x80, RZ, 0xc0, !PT ;  /* 0x000000806cff7812 */ /* 0x000fe2000780c0ff */
        /* <DEDUP_REMOVED lines=49> */
.L_x_9243:
[----:B------:R-:W-:Y:S05]  /*1a490*/  BSYNC B0 ;  /* 0x0000000000007941 */ /* 0x000fea0003800000 */
.L_x_9242:
        /* <DEDUP_REMOVED lines=10> */
[--C-:B------:R-:W-:Y:S01]  /*1a540*/  FADD.FTZ R218, R94, -R210.reuse ;  /* 0x800000d25eda7221 */ /* 0x100fe20000010000 */
[----:B------:R-:W1:Y:S01]  /*1a550*/  LDC.64 R208, c[0x0][0x2c0] ;  /* 0x0000b000ffd07b82 */ /* 0x000e620000000a00 */
        /* <DEDUP_REMOVED lines=23> */
[----:B0-----:R-:W-:-:S04]  /*1a6d0*/  IMAD.WIDE.U32 R206, R205, 0x10, R206 ;  /* 0x00000010cdce7825 */ /* 0x001fc800078e00ce */
[-C--:B------:R-:W-:Y:S01]  /*1a6e0*/  FFMA.FTZ R214, R187, R213.reuse, R192 ;  /* 0x000000d5bbd67223 */ /* 0x080fe200000100c0 */
[----:B------:R-:W-:Y:S01]  /*1a6f0*/  FFMA.FTZ R218, R189, R213, R194 ;  /* 0x000000d5bdda7223 */ /* 0x000fe200000100c2 */
[----:B------:R-:W-:Y:S01]  /*1a700*/  FFMA.FTZ R213, R185, R216, R190 ;  /* 0x000000d8b9d57223 */ /* 0x000fe200000100be */
[----:B-1----:R-:W-:-:S04]  /*1a710*/  IMAD.WIDE.U32 R208, R205, 0x10, R208 ;  /* 0x00000010cdd07825 */ /* 0x002fc800078e00d0 */
        /* <DEDUP_REMOVED lines=9> */
.L_x_9245:
[----:B------:R-:W-:Y:S05]  /*1a7b0*/  BSYNC B0 ;  /* 0x0000000000007941 */ /* 0x000fea0003800000 */
.L_x_9244:
[----:B------:R-:W-:Y:S01]  /*1a7c0*/  VIADD R48, R48, UR36 ;  /* 0x0000002430307c36 */ /* 0x000fe20008000000 */
[----:B-1234-:R-:W-:-:S04]  /*1a7d0*/  SEL R206, RZ, 0x1, P2 ;  /* 0x00000001ffce7807 */ /* 0x01efc80001000000 */
[----:B------:R-:W-:-:S13]  /*1a7e0*/  ISETP.GE.AND P0, PT, R48, UR37, PT ;  /* 0x0000002530007c0c */ /* 0x000fda000bf06270 */
[----:B------:R-:W-:Y:S05]  /*1a7f0*/  @!P0 BRA `(.L_x_9246) ;  /* 0xfffffe7000f48947 */ /* 0x000fea000383ffff */
[----:B------:R-:W-:Y:S05]  /*1a800*/  EXIT ;  /* 0x000000000000794d */ /* 0x000fea0003800000 */
.L_x_9237:
[----:B------:R-:W-:Y:S01]  /*1a810*/  HFMA2.MMA R209, -RZ, RZ, 0, 5.9604644775390625e-08 ;  /* 0x00000001ffd17435 */ /* 0x000fe200000001ff */
[----:B------:R-:W-:Y:S02]  /*1a820*/  IMAD.MOV.U32 R208, RZ, RZ, R97 ;  /* 0x000000ffffd07224 */ /* 0x000fe400078e0061 */
[----:B------:R-:W-:Y:S02]  /*1a830*/  IMAD.MOV.U32 R210, RZ, RZ, 0x1f ;  /* 0x0000001fffd27424 */ /* 0x000fe400078e00ff */
[----:B------:R-:W-:-:S07]  /*1a840*/  IMAD.MOV.U32 R207, RZ, RZ, -0x1 ;  /* 0xffffffffffcf7424 */ /* 0x000fce00078e00ff */
[----:B------:R-:W-:Y:S05]  /*1a850*/  WARPSYNC.COLLECTIVE R207, `(.L_x_9247) ;  /* 0x00000000cf087348 */ /* 0x000fea0003c00000 */
[----:B------:R0:W1:Y:S02]  /*1a860*/  SHFL.BFLY P5, R206, R208, R209, R210 ;  /* 0x0c0000d1d0ce7389 */ /* 0x00006400000a00d2 */
[----:B01----:R-:W-:Y:S01]  /*1a870*/  ENDCOLLECTIVE ;  /* 0x000000000000791b */ /* 0x003fe20003800000 */
.L_x_9247:
[----:B------:R-:W-:Y:S01]  /*1a880*/  IMAD.MOV.U32 R209, RZ, RZ, 0x2 ;  /* 0x00000002ffd17424 */ /* 0x000fe200078e00ff */
[----:B------:R-:W-:-:S05]  /*1a890*/  MOV R96, R206 ;  /* 0x000000ce00607202 */ /* 0x000fca0000000f00 */
[----:B------:R-:W-:-:S04]  /*1a8a0*/  FADD.FTZ R100, R97, R96 ;  /* 0x0000006061647221 */ /* 0x000fc80000010000 */
[----:B------:R-:W-:-:S07]  /*1a8b0*/  IMAD.MOV.U32 R208, RZ, RZ, R100 ;  /* 0x000000ffffd07224 */ /* 0x000fce00078e0064 */
[----:B------:R-:W-:Y:S05]  /*1a8c0*/  WARPSYNC.COLLECTIVE R207, `(.L_x_9248) ;  /* 0x00000000cf087348 */ /* 0x000fea0003c00000 */
[----:B------:R0:W1:Y:S02]  /*1a8d0*/  SHFL.BFLY P5, R206, R208, R209, R210 ;  /* 0x0c0000d1d0ce7389 */ /* 0x00006400000a00d2 */
[----:B01----:R-:W-:Y:S01]  /*1a8e0*/  ENDCOLLECTIVE ;  /* 0x000000000000791b */ /* 0x003fe20003800000 */
.L_x_9248:
[----:B------:R-:W-:Y:S01]  /*1a8f0*/  IMAD.MOV.U32 R209, RZ, RZ, 0x4 ;  /* 0x00000004ffd17424 */ /* 0x000fe200078e00ff */
[----:B------:R-:W-:-:S05]  /*1a900*/  MOV R101, R206 ;  /* 0x000000ce00657202 */ /* 0x000fca0000000f00 */
[----:B------:R-:W-:-:S04]  /*1a910*/  FADD.FTZ R101, R100, R101 ;  /* 0x0000006564657221 */ /* 0x000fc80000010000 */
[----:B------:R-:W-:-:S07]  /*1a920*/  IMAD.MOV.U32 R208, RZ, RZ, R101 ;  /* 0x000000ffffd07224 */ /* 0x000fce00078e0065 */
[----:B------:R-:W-:Y:S05]  /*1a930*/  WARPSYNC.COLLECTIVE R207, `(.L_x_9249) ;  /* 0x00000000cf087348 */ /* 0x000fea0003c00000 */
[----:B------:R0:W1:Y:S02]  /*1a940*/  SHFL.BFLY P5, R206, R208, R209, R210 ;  /* 0x0c0000d1d0ce7389 */ /* 0x00006400000a00d2 */
[----:B01----:R-:W-:Y:S01]  /*1a950*/  ENDCOLLECTIVE ;  /* 0x000000000000791b */ /* 0x003fe20003800000 */
.L_x_9249:
[----:B------:R-:W-:Y:S01]  /*1a960*/  IMAD.MOV.U32 R209, RZ, RZ, 0x8 ;  /* 0x00000008ffd17424 */ /* 0x000fe200078e00ff */
[----:B------:R-:W-:-:S05]  /*1a970*/  MOV R96, R206 ;  /* 0x000000ce00607202 */ /* 0x000fca0000000f00 */
[----:B------:R-:W-:-:S04]  /*1a980*/  FADD.FTZ R102, R101, R96 ;  /* 0x0000006065667221 */ /* 0x000fc80000010000 */
[----:B------:R-:W-:-:S07]  /*1a990*/  IMAD.MOV.U32 R208, RZ, RZ, R102 ;  /* 0x000000ffffd07224 */ /* 0x000fce00078e0066 */
[----:B------:R-:W-:Y:S05]  /*1a9a0*/  WARPSYNC.COLLECTIVE R207, `(.L_x_9250) ;  /* 0x00000000cf087348 */ /* 0x000fea0003c00000 */
[----:B------:R0:W1:Y:S02]  /*1a9b0*/  SHFL.BFLY P5, R206, R208, R209, R210 ;  /* 0x0c0000d1d0ce7389 */ /* 0x00006400000a00d2 */
[----:B01----:R-:W-:Y:S01]  /*1a9c0*/  ENDCOLLECTIVE ;  /* 0x000000000000791b */ /* 0x003fe20003800000 */
.L_x_9250:
[----:B------:R-:W-:Y:S01]  /*1a9d0*/  IMAD.MOV.U32 R209, RZ, RZ, 0x10 ;  /* 0x00000010ffd17424 */ /* 0x000fe200078e00ff */
[----:B------:R-:W-:-:S05]  /*1a9e0*/  MOV R103, R206 ;  /* 0x000000ce00677202 */ /* 0x000fca0000000f00 */
[----:B------:R-:W-:-:S04]  /*1a9f0*/  FADD.FTZ R103, R102, R103 ;  /* 0x0000006766677221 */ /* 0x000fc80000010000 */
[----:B------:R-:W-:-:S07]  /*1aa00*/  IMAD.MOV.U32 R208, RZ, RZ, R103 ;  /* 0x000000ffffd07224 */ /* 0x000fce00078e0067 */
[----:B------:R-:W-:Y:S05]  /*1aa10*/  WARPSYNC.COLLECTIVE R207, `(.L_x_9251) ;  /* 0x00000000cf087348 */ /* 0x000fea0003c00000 */
[----:B------:R0:W1:Y:S02]  /*1aa20*/  SHFL.BFLY P5, R206, R208, R209, R210 ;  /* 0x0c0000d1d0ce7389 */ /* 0x00006400000a00d2 */
[----:B01----:R-:W-:Y:S01]  /*1aa30*/  ENDCOLLECTIVE ;  /* 0x000000000000791b */ /* 0x003fe20003800000 */
.L_x_9251:
[----:B------:R-:W-:Y:S01]  /*1aa40*/  IMAD.MOV.U32 R209, RZ, RZ, 0x1 ;  /* 0x00000001ffd17424 */ /* 0x000fe200078e00ff */
[----:B------:R-:W-:-:S05]  /*1aa50*/  MOV R96, R206 ;  /* 0x000000ce00607202 */ /* 0x000fca0000000f00 */
        /* <DEDUP_REMOVED lines=71> */
.L_x_9252:
[----:B------:R-:W-:Y:S01]  /*1aed0*/  IMAD.MOV.U32 R209, RZ, RZ, 0x2 ;  /* 0x00000002ffd17424 */ /* 0x000fe200078e00ff */
[----:B------:R-:W-:-:S05]  /*1aee0*/  MOV R100, R206 ;  /* 0x000000ce00647202 */ /* 0x000fca0000000f00 */
[----:B------:R-:W-:-:S04]  /*1aef0*/  FADD.FTZ R100, R97, R100 ;  /* 0x0000006461647221 */ /* 0x000fc80000010000 */
[----:B------:R-:W-:-:S07]  /*1af00*/  IMAD.MOV.U32 R208, RZ, RZ, R100 ;  /* 0x000000ffffd07224 */ /* 0x000fce00078e0064 */
[----:B------:R-:W-:Y:S05]  /*1af10*/  WARPSYNC.COLLECTIVE R207, `(.L_x_9253) ;  /* 0x00000000cf087348 */ /* 0x000fea0003c00000 */
[----:B------:R0:W1:Y:S02]  /*1af20*/  SHFL.BFLY P5, R206, R208, R209, R210 ;  /* 0x0c0000d1d0ce7389 */ /* 0x00006400000a00d2 */
[----:B01----:R-:W-:Y:S01]  /*1af30*/  ENDCOLLECTIVE ;  /* 0x000000000000791b */ /* 0x003fe20003800000 */
.L_x_9253:
[----:B------:R-:W-:Y:S01]  /*1af40*/  IMAD.MOV.U32 R209, RZ, RZ, 0x4 ;  /* 0x00000004ffd17424 */ /* 0x000fe200078e00ff */
[----:B------:R-:W-:-:S05]  /*1af50*/  MOV R101, R206 ;  /* 0x000000ce00657202 */ /* 0x000fca0000000f00 */
[----:B------:R-:W-:-:S04]  /*1af60*/  FADD.FTZ R101, R100, R101 ;  /* 0x0000006564657221 */ /* 0x000fc80000010000 */
[----:B------:R-:W-:-:S07]  /*1af70*/  IMAD.MOV.U32 R208, RZ, RZ, R101 ;  /* 0x000000ffffd07224 */ /* 0x000fce00078e0065 */
[----:B------:R-:W-:Y:S05]  /*1af80*/  WARPSYNC.COLLECTIVE R207, `(.L_x_9254) ;  /* 0x00000000cf087348 */ /* 0x000fea0003c00000 */
[----:B------:R0:W1:Y:S02]  /*1af90*/  SHFL.BFLY P5, R206, R208, R209, R210 ;  /* 0x0c0000d1d0ce7389 */ /* 0x00006400000a00d2 */
[----:B01----:R-:W-:Y:S01]  /*1afa0*/  ENDCOLLECTIVE ;  /* 0x000000000000791b */ /* 0x003fe20003800000 */
.L_x_9254:
[----:B------:R-:W-:Y:S01]  /*1afb0*/  IMAD.MOV.U32 R209, RZ, RZ, 0x8 ;  /* 0x00000008ffd17424 */ /* 0x000fe200078e00ff */
[----:B------:R-:W-:-:S05]  /*1afc0*/  MOV R102, R206 ;  /* 0x000000ce00667202 */ /* 0x000fca0000000f00 */
[----:B------:R-:W-:-:S04]  /*1afd0*/  FADD.FTZ R102, R101, R102 ;  /* 0x0000006665667221 */ /* 0x000fc80000010000 */
[----:B------:R-:W-:-:S07]  /*1afe0*/  IMAD.MOV.U32 R208, RZ, RZ, R102 ;  /* 0x000000ffffd07224 */ /* 0x000fce00078e0066 */
[----:B------:R-:W-:Y:S05]  /*1aff0*/  WARPSYNC.COLLECTIVE R207, `(.L_x_9255) ;  /* 0x00000000cf087348 */ /* 0x000fea0003c00000 */
[----:B------:R0:W1:Y:S02]  /*1b000*/  SHFL.BFLY P5, R206, R208, R209, R210 ;  /* 0x0c0000d1d0ce7389 */ /* 0x00006400000a00d2 */
[----:B01----:R-:W-:Y:S01]  /*1b010*/  ENDCOLLECTIVE ;  /* 0x000000000000791b */ /* 0x003fe20003800000 */
.L_x_9255:
[----:B------:R-:W-:Y:S01]  /*1b020*/  HFMA2.MMA R209, -RZ, RZ, 0, 9.5367431640625e-07 ;  /* 0x00000010ffd17435 */ /* 0x000fe200000001ff */
[----:B------:R-:W-:-:S05]  /*1b030*/  MOV R103, R206 ;  /* 0x000000ce00677202 */ /* 0x000fca0000000f00 */
[----:B------:R-:W-:-:S04]  /*1b040*/  FADD.FTZ R103, R102, R103 ;  /* 0x0000006766677221 */ /* 0x000fc80000010000 */
[----:B------:R-:W-:-:S07]  /*1b050*/  IMAD.MOV.U32 R208, RZ, RZ, R103 ;  /* 0x000000ffffd07224 */ /* 0x000fce00078e0067 */
[----:B------:R-:W-:Y:S05]  /*1b060*/  WARPSYNC.COLLECTIVE R207, `(.L_x_9256) ;  /* 0x00000000cf087348 */ /* 0x000fea0003c00000 */
[----:B------:R0:W1:Y:S02]  /*1b070*/  SHFL.BFLY P5, R206, R208, R209, R210 ;  /* 0x0c0000d1d0ce7389 */ /* 0x00006400000a00d2 */
[----:B01----:R-:W-:Y:S01]  /*1b080*/  ENDCOLLECTIVE ;  /* 0x000000000000791b */ /* 0x003fe20003800000 */
.L_x_9256:
[----:B------:R-:W-:Y:S05]  /*1b090*/  BRA `(.L_x_9257) ;  /* 0xffffffe400407947 */ /* 0x000fea000383ffff */
.L_x_9258:
        /* <DEDUP_REMOVED lines=14> */
.L_x_27048:


//--------------------- .text._ZN10layer_norm31ln_parallel_residual_fwd_kernelINS_13Kernel_traitsI13__nv_bfloat16S2_fS2_fjLj8192ELj1ELj1ELj8ELj16ENS_18Kernel_traits_baseILj8192ES2_S2_fS2_fjLj256EEEEELb1ELb0ELb1EEEvNS_9FwdParamsE --------------------------
	.section	.text._ZN10layer_norm31ln_parallel_residual_fwd_kernelINS_13Kernel_traitsI13__nv_bfloat16S2_fS2_fjLj8192ELj1ELj1ELj8ELj16ENS_18Kernel_traits_baseILj8192ES2_S2_fS2_fjLj256EEEEELb1ELb0ELb1EEEvNS_9FwdParamsE,"ax",@progbits
	.align	128
        .global         _ZN10layer_norm31ln_parallel_residual_fwd_kernelINS_13Kernel_traitsI13__nv_bfloat16S2_fS2_fjLj8192ELj1ELj1ELj8ELj16ENS_18Kernel_traits_baseILj8192ES2_S2_fS2_fjLj256EEEEELb1ELb0ELb1EEEvNS_9FwdParamsE
        .type           _ZN10layer_norm31ln_parallel_residual_fwd_kernelINS_13Kernel_traitsI13__nv_bfloat16S2_fS2_fjLj8192ELj1ELj1ELj8ELj16ENS_18Kernel_traits_baseILj8192ES2_S2_fS2_fjLj256EEEEELb1ELb0ELb1EEEvNS_9FwdParamsE,@function
        .size           _ZN10layer_norm31ln_parallel_residual_fwd_kernelINS_13Kernel_traitsI13__nv_bfloat16S2_fS2_fjLj8192ELj1ELj1ELj8ELj16ENS_18Kernel_traits_baseILj8192ES2_S2_fS2_fjLj256EEEEELb1ELb0ELb1EEEvNS_9FwdParamsE,(.L_x_27049 - _ZN10layer_norm31ln_parallel_residual_fwd_kernelINS_13Kernel_traitsI13__nv_bfloat16S2_fS2_fjLj8192ELj1ELj1ELj8ELj16ENS_18Kernel_traits_baseILj8192ES2_S2_fS2_fjLj256EEEEELb1ELb0ELb1EEEvNS_9FwdParamsE)
        .other          _ZN10layer_norm31ln_parallel_residual_fwd_kernelINS_13Kernel_traitsI13__nv_bfloat16S2_fS2_fjLj8192ELj1ELj1ELj8ELj16ENS_18Kernel_traits_baseILj8192ES2_S2_fS2_fjLj256EEEEELb1ELb0ELb1EEEvNS_9FwdParamsE,@"STO_CUDA_ENTRY STV_DEFAULT"
_ZN10layer_norm31ln_parallel_residual_fwd_kernelINS_13Kernel_traitsI13__nv_bfloat16S2_fS2_fjLj8192ELj1ELj1ELj8ELj16ENS_18Kernel_traits_baseILj8192ES2_S2_fS2_fjLj256EEEEELb1ELb0ELb1EEEvNS_9FwdParamsE:
.text._ZN10layer_norm31ln_parallel_residual_fwd_kernelINS_13Kernel_traitsI13__nv_bfloat16S2_fS2_fjLj8192ELj1ELj1ELj8ELj16ENS_18Kernel_traits_baseILj8192ES2_S2_fS2_fjLj256EEEEELb1ELb0ELb1EEEvNS_9FwdParamsE:
        /* <DEDUP_REMOVED lines=145> */
[----:B------:R-:W-:Y:S01]  /*0910*/  VIADD R16, R140, 0xf1bbcdc8 ;  /* 0xf1bbcdc88c107836 */ /* 0x000fe20000000000 */
[----:B------:R-:W-:Y:S01]  /*0920*/  PRMT R147, R25, 0x7632, R147 ;  /* 0x0000763219937816 */ /* 0x000fe20000000093 */
[----:B------:R-:W-:Y:S01]  /*0930*/  IMAD.HI.U32 R49, R51, -0x326172a9, RZ ;  /* 0xcd9e8d5733317827 */ /* 0x000fe200078e00ff */
[----:B------:R-:W-:-:S02]  /*0940*/  SHF.L.U32 R23, R25, 0x10, RZ ;  /* 0x0000001019177819 */ /* 0x000fc400000006ff */
[C---:B------:R-:W-:Y:S01]  /*0950*/  PRMT R149, R26.reuse, 0x7632, R149 ;  /* 0x000076321a957816 */ /* 0x040fe20000000095 */
[----:B------:R-:W-:Y:S01]  /*0960*/  IMAD.U32 R24, R26, 0x10000, RZ ;  /* 0x000100001a187824 */ /* 0x000fe200078e00ff */
        /* <DEDUP_REMOVED lines=19> */
[----:B------:R-:W-:Y:S02]  /*0aa0*/  LOP3.LUT R49, R49, R48, R16, 0x96, !PT ;  /* 0x0000003031317212 */ /* 0x000fe400078e9610 */
[----:B------:R-:W-:Y:S01]  /*0ab0*/  PRMT R136, R36, 0x7632, R136 ;  /* 0x0000763224887816 */ /* 0x000fe20000000088 */
[C---:B------:R-:W-:Y:S01]  /*0ac0*/  IMAD.U32 R36, R38.reuse, 0x10000, RZ ;  /* 0x0001000026247824 */ /* 0x040fe200078e00ff */
        /* <DEDUP_REMOVED lines=8> */
[----:B------:R-:W-:Y:S01]  /*0b50*/  IMAD.U32 R40, R42, 0x10000, RZ ;  /* 0x000100002a287824 */ /* 0x000fe200078e00ff */
[----:B------:R-:W-:Y:S01]  /*0b60*/  PRMT R148, R41, 0x7632, R148 ;  /* 0x0000763229947816 */ /* 0x000fe20000000094 */
[----:B------:R-:W-:Y:S01]  /*0b70*/  IMAD.U32 R122, R124, 0x10000, RZ ;  /* 0x000100007c7a7824 */ /* 0x000fe200078e00ff */
        /* <DEDUP_REMOVED lines=8> */
[----:B------:R-:W-:Y:S01]  /*0c00*/  IMAD R45, R50, -0x2daee0ad, RZ ;  /* 0xd2511f53322d7824 */ /* 0x000fe200078e02ff */
[----:B------:R-:W-:Y:S01]  /*0c10*/  PRMT R172, R124, 0x7632, R172 ;  /* 0x000076327cac7816 */ /* 0x000fe200000000ac */
[----:B------:R-:W-:Y:S01]  /*0c20*/  IMAD.U32 R124, R126, 0x10000, RZ ;  /* 0x000100007e7c7824 */ /* 0x000fe200078e00ff */
[----:B------:R-:W-:Y:S01]  /*0c30*/  PRMT R174, R125, 0x7632, R174 ;  /* 0x000076327dae7816 */ /* 0x000fe200000000ae */
[----:B------:R-:W-:Y:S01]  /*0c40*/  IMAD.HI.U32 R128, R49, -0x2daee0ad, RZ ;  /* 0xd2511f5331807827 */ /* 0x000fe200078e00ff */
[----:B------:R-:W-:-:S02]  /*0c50*/  SHF.L.U32 R123, R125, 0x10, RZ ;  /* 0x000000107d7b7819 */ /* 0x000fc400000006ff */
[----:B------:R-:W-:Y:S01]  /*0c60*/  PRMT R162, R46, 0x7632, R162 ;  /* 0x000076322ea27816 */ /* 0x000fe200000000a2 */
[----:B------:R-:W-:Y:S01]  /*0c70*/  VIADD R125, R140, 0x8ff34781 ;  /* 0x8ff347818c7d7836 */ /* 0x000fe20000000000 */
[----:B------:R-:W-:Y:S01]  /*0c80*/  PRMT R176, R126, 0x7632, R176 ;  /* 0x000076327eb07816 */ /* 0x000fe200000000b0 */
[----:B------:R-:W-:Y:S01]  /*0c90*/  IMAD.HI.U32 R129, R182, -0x326172a9, RZ ;  /* 0xcd9e8d57b6817827 */ /* 0x000fe200078e00ff */
[----:B------:R-:W-:Y:S02]  /*0ca0*/  PRMT R178, R127, 0x7632, R178 ;  /* 0x000076327fb27816 */ /* 0x000fe400000000b2 */
[----:B------:R-:W-:Y:S02]  /*0cb0*/  PRMT R170, R47, 0x7632, R170 ;  /* 0x000076322faa7816 */ /* 0x000fe400000000aa */
[----:B------:R-:W-:Y:S02]  /*0cc0*/  IADD3 R126, R141, -0x695add53, RZ ;  /* 0x96a522ad8d7e7810 */ /* 0x000fe40007ffe0ff */
[----:B------:R-:W-:Y:S01]  /*0cd0*/  ISETP.NE.U32.AND P0, PT, RZ, UR6, PT ;  /* 0x00000006ff007c0c */ /* 0x000fe2000bf05070 */
        /* <DEDUP_REMOVED lines=38> */
[----:B------:R-:W-:Y:S02]  /*0f40*/  IMAD R180, R49, -0x2daee0ad, RZ ;  /* 0xd2511f5331b47824 */ /* 0x000fe400078e02ff */
[----:B------:R-:W-:Y:S01]  /*0f50*/  IMAD R182, R182, -0x326172a9, RZ ;  /* 0xcd9e8d57b6b67824 */ /* 0x000fe200078e02ff */
[----:B------:R-:W-:Y:S01]  /*0f60*/  ISETP.NE.AND.EX P0, PT, RZ, UR7, PT, P0 ;  /* 0x00000007ff007c0c */ /* 0x000fe2000bf05300 */
[----:B------:R-:W-:Y:S01]  /*0f70*/  ULDC UR6, c[0x0][0x218] ;  /* 0x0000860000067ab9 */ /* 0x000fe20000000800 */
[----:B------:R-:W-:-:S11]  /*0f80*/  ULDC.U8 UR7, c[0x0][0x2a0] ;  /* 0x0000a80000077ab9 */ /* 0x000fd60000000000 */
.L_x_9776:
        /* <DEDUP_REMOVED lines=14> */
[----:B------:R0:W5:Y:S04]  /*1070*/  @P1 LDG.E.128 R76, desc[UR4][R48.64] ;  /* 0x00000004304c1981 */ /* 0x000168000c1e1d00 */
        /* <DEDUP_REMOVED lines=13> */
.L_x_9260:
[----:B------:R-:W-:-:S07]  /*1150*/  IMAD.MOV.U32 R56, RZ, RZ, R182 ;  /* 0x000000ffff387224 */ /* 0x000fce00078e00b6 */
.L_x_9261:
[----:B------:R-:W-:Y:S05]  /*1160*/  BSYNC B0 ;  /* 0x0000000000007941 */ /* 0x000fea0003800000 */
.L_x_9259:
        /* <DEDUP_REMOVED lines=16> */
.L_x_9265:
[----:B------:R-:W-:Y:S05]  /*1270*/  BSYNC B1 ;  /* 0x0000000000017941 */ /* 0x000fea0003800000 */
.L_x_9264:
        /* <DEDUP_REMOVED lines=44> */
.L_x_9263:
[----:B------:R-:W-:Y:S05]  /*1540*/  BSYNC B0 ;  /* 0x0000000000007941 */ /* 0x000fea0003800000 */
.L_x_9262:
[----:B------:R-:W0:Y:S01]  /*1550*/  LDC R192, c[0x0][0x294] ;  /* 0x0000a500ffc07b82 */ /* 0x000e220000000800 */
[----:B------:R-:W-:Y:S01]  /*1560*/  HFMA2.MMA R196, -RZ, RZ, 0.1171875, 0 ;  /* 0x2f800000ffc47435 */ /* 0x000fe200000001ff */
[----:B------:R-:W-:Y:S01]  /*1570*/  I2FP.F32.U32 R49, R56 ;  /* 0x0000003800317245 */ /* 0x000fe20000201000 */
[C---:B-----5:R-:W-:Y:S01]  /*1580*/  IMAD.U32 R51, R44.reuse, 0x10000, RZ ;  /* 0x000100002c337824 */ /* 0x060fe200078e00ff */
[----:B------:R-:W-:Y:S02]  /*1590*/  ISETP.NE.U32.AND P2, PT, RZ, UR18, PT ;  /* 0x00000012ff007c0c */ /* 0x000fe4000bf45070 */
[----:B------:R-:W-:Y:S02]  /*15a0*/  LOP3.LUT R181, R181, 0xffffffdf, RZ, 0xc0, !PT ;  /* 0xffffffdfb5b57812 */ /* 0x000fe400078ec0ff */
[----:B------:R-:W1:Y:S01]  /*15b0*/  LDC R194, c[0x0][0x298] ;  /* 0x0000a600ffc27b82 */ /* 0x000e620000000800 */
[----:B------:R-:W-:Y:S02]  /*15c0*/  ISETP.NE.AND.EX P2, PT, RZ, UR19, PT, P2 ;  /* 0x00000013ff007c0c */ /* 0x000fe4000bf45320 */
        /* <DEDUP_REMOVED lines=9> */
[----:B------:R-:W-:Y:S01]  /*1660*/  MOV R48, R52 ;  /* 0x0000003400307202 */ /* 0x000fe20000000f00 */
[----:B------:R-:W-:Y:S01]  /*1670*/  FADD.FTZ R68, R76, R68 ;  /* 0x000000444c447221 */ /* 0x000fe20000010000 */
[----:B------:R-:W-:Y:S06]  /*1680*/  BRA `(.L_x_9267) ;  /* 0x0000000400547947 */ /* 0x000fec0003800000 */
.L_x_9266:
        /* <DEDUP_REMOVED lines=12> */
.L_x_9269:
[----:B------:R-:W-:-:S07]  /*1750*/  IMAD.MOV.U32 R56, RZ, RZ, R182 ;  /* 0x000000ffff387224 */ /* 0x000fce00078e00b6 */
.L_x_9270:
[----:B------:R-:W-:Y:S05]  /*1760*/  BSYNC B0 ;  /* 0x0000000000007941 */ /* 0x000fea0003800000 */
.L_x_9268:
        /* <DEDUP_REMOVED lines=16> */
.L_x_9274:
[----:B------:R-:W-:Y:S05]  /*1870*/  BSYNC B1 ;  /* 0x0000000000017941 */ /* 0x000fea0003800000 */
.L_x_9273:
        /* <DEDUP_REMOVED lines=44> */
.L_x_9272:
[----:B------:R-:W-:Y:S05]  /*1b40*/  BSYNC B0 ;  /* 0x0000000000007941 */ /* 0x000fea0003800000 */
.L_x_9271:
        /* <DEDUP_REMOVED lines=9> */
.L_x_9267:
        /* <DEDUP_REMOVED lines=12> */
.L_x_9276:
[----:B------:R-:W-:-:S07]  /*1ca0*/  MOV R56, R182 ;  /* 0x000000b600387202 */ /* 0x000fce0000000f00 */
.L_x_9277:
[----:B------:R-:W-:Y:S05]  /*1cb0*/  BSYNC B0 ;  /* 0x0000000000007941 */ /* 0x000fea0003800000 */
.L_x_9275:
        /* <DEDUP_REMOVED lines=16> */
.L_x_9281:
[----:B------:R-:W-:Y:S05]  /*1dc0*/  BSYNC B1 ;  /* 0x0000000000017941 */ /* 0x000fea0003800000 */
.L_x_9280:
        /* <DEDUP_REMOVED lines=44> */
.L_x_9279:
[----:B------:R-:W-:Y:S05]  /*2090*/  BSYNC B0 ;  /* 0x0000000000007941 */ /* 0x000fea0003800000 */
.L_x_9278:
        /* <DEDUP_REMOVED lines=14> */
.L_x_9282:
        /* <DEDUP_REMOVED lines=12> */
.L_x_9285:
[----:B------:R-:W-:-:S07]  /*2240*/  MOV R56, R182 ;  /* 0x000000b600387202 */ /* 0x000fce0000000f00 */
.L_x_9286:
[----:B------:R-:W-:Y:S05]  /*2250*/  BSYNC B0 ;  /* 0x0000000000007941 */ /* 0x000fea0003800000 */
.L_x_9284:
        /* <DEDUP_REMOVED lines=16> */
.L_x_9290:
[----:B------:R-:W-:Y:S05]  /*2360*/  BSYNC B1 ;  /* 0x0000000000017941 */ /* 0x000fea0003800000 */
.L_x_9289:
        /* <DEDUP_REMOVED lines=43> */
.L_x_9288:
[----:B------:R-:W-:Y:S05]  /*2620*/  BSYNC B0 ;  /* 0x0000000000007941 */ /* 0x000fea0003800000 */
.L_x_9287:
        /* <DEDUP_REMOVED lines=10> */
.L_x_9283:
        /* <DEDUP_REMOVED lines=12> */
.L_x_9292:
[----:B------:R-:W-:-:S07]  /*2790*/  MOV R56, R182 ;  /* 0x000000b600387202 */ /* 0x000fce0000000f00 */
.L_x_9293:
[----:B------:R-:W-:Y:S05]  /*27a0*/  BSYNC B0 ;  /* 0x0000000000007941 */ /* 0x000fea0003800000 */
.L_x_9291:
        /* <DEDUP_REMOVED lines=16> */
.L_x_9297:
[----:B------:R-:W-:Y:S05]  /*28b0*/  BSYNC B1 ;  /* 0x0000000000017941 */ /* 0x000fea0003800000 */
.L_x_9296:
        /* <DEDUP_REMOVED lines=44> */
.L_x_9295:
[----:B------:R-:W-:Y:S05]  /*2b80*/  BSYNC B0 ;  /* 0x0000000000007941 */ /* 0x000fea0003800000 */
.L_x_9294:
        /* <DEDUP_REMOVED lines=15> */
.L_x_9298:
        /* <DEDUP_REMOVED lines=12> */
.L_x_9301:
[----:B------:R-:W-:-:S07]  /*2d40*/  MOV R55, R182 ;  /* 0x000000b600377202 */ /* 0x000fce0000000f00 */
.L_x_9302:
[----:B------:R-:W-:Y:S05]  /*2d50*/  BSYNC B0 ;  /* 0x0000000000007941 */ /* 0x000fea0003800000 */
.L_x_9300:
        /* <DEDUP_REMOVED lines=16> */
.L_x_9306:
[----:B------:R-:W-:Y:S05]  /*2e60*/  BSYNC B1 ;  /* 0x0000000000017941 */ /* 0x000fea0003800000 */
.L_x_9305:
        /* <DEDUP_REMOVED lines=44> */
.L_x_9304:
[----:B------:R-:W-:Y:S05]  /*3130*/  BSYNC B0 ;  /* 0x0000000000007941 */ /* 0x000fea0003800000 */
.L_x_9303:
        /* <DEDUP_REMOVED lines=9> */
.L_x_9299:
        /* <DEDUP_REMOVED lines=12> */
.L_x_9308:
[----:B------:R-:W-:-:S07]  /*3290*/  IMAD.MOV.U32 R55, RZ, RZ, R182 ;  /* 0x000000ffff377224 */ /* 0x000fce00078e00b6 */
.L_x_9309:
[----:B------:R-:W-:Y:S05]  /*32a0*/  BSYNC B0 ;  /* 0x0000000000007941 */ /* 0x000fea0003800000 */
.L_x_9307:
        /* <DEDUP_REMOVED lines=16> */
.L_x_9313:
[----:B------:R-:W-:Y:S05]  /*33b0*/  BSYNC B1 ;  /* 0x0000000000017941 */ /* 0x000fea0003800000 */
.L_x_9312:
        /* <DEDUP_REMOVED lines=44> */
.L_x_9311:
[----:B------:R-:W-:Y:S05]  /*3680*/  BSYNC B0 ;  /* 0x0000000000007941 */ /* 0x000fea0003800000 */
.L_x_9310:
[----:B------:R-:W-:Y:S02]  /*3690*/  I2FP.F32.U32 R49, R55 ;  /* 0x0000003700317245 */ /* 0x000fe40000201000 */
[----:B------:R-:W-:-:S03]  /*36a0*/  SHF.L.U32 R51, R54, 0x10, RZ ;  /* 0x0000001036337819 */ /* 0x000fc600000006ff */
        /* <DEDUP_REMOVED lines=8> */
[----:B------:R-:W-:Y:S02]  /*3730*/  IMAD.MOV.U32 R44, RZ, RZ, R45 ;  /* 0x000000ffff2c7224 */ /* 0x000fe400078e002d */
[----:B------:R-:W-:Y:S01]  /*3740*/  FADD.FTZ R71, R79, R71 ;  /* 0x000000474f477221 */ /* 0x000fe20000010000 */
[----:B------:R-:W-:Y:S06]  /*3750*/  BRA `(.L_x_9315) ;  /* 0x0000000400587947 */ /* 0x000fec0003800000 */
.L_x_9314:
        /* <DEDUP_REMOVED lines=12> */
.L_x_9317:
[----:B------:R-:W-:-:S07]  /*3820*/  IMAD.MOV.U32 R55, RZ, RZ, R182 ;  /* 0x000000ffff377224 */ /* 0x000fce00078e00b6 */
.L_x_9318:
[----:B------:R-:W-:Y:S05]  /*3830*/  BSYNC B0 ;  /* 0x0000000000007941 */ /* 0x000fea0003800000 */
.L_x_9316:
        /* <DEDUP_REMOVED lines=16> */
.L_x_9322:
[----:B------:R-:W-:Y:S05]  /*3940*/  BSYNC B1 ;  /* 0x0000000000017941 */ /* 0x000fea0003800000 */
.L_x_9321:
        /* <DEDUP_REMOVED lines=44> */
.L_x_9320:
[----:B------:R-:W-:Y:S05]  /*3c10*/  BSYNC B0 ;  /* 0x0000000000007941 */ /* 0x000fea0003800000 */
.L_x_9319:
        /* <DEDUP_REMOVED lines=10> */
.L_x_9315:
        /* <DEDUP_REMOVED lines=12> */
.L_x_9324:
[----:B------:R-:W-:-:S07]  /*3d80*/  IMAD.MOV.U32 R55, RZ, RZ, R182 ;  /* 0x000000ffff377224 */ /* 0x000fce00078e00b6 */
.L_x_9325:
[----:B------:R-:W-:Y:S05]  /*3d90*/  BSYNC B0 ;  /* 0x0000000000007941 */ /* 0x000fea0003800000 */
.L_x_9323:
        /* <DEDUP_REMOVED lines=16> */
.L_x_9329:
[----:B------:R-:W-:Y:S05]  /*3ea0*/  BSYNC B1 ;  /* 0x0000000000017941 */ /* 0x000fea0003800000 */
.L_x_9328:
        /* <DEDUP_REMOVED lines=44> */
.L_x_9327:
[----:B------:R-:W-:Y:S05]  /*4170*/  BSYNC B0 ;  /* 0x0000000000007941 */ /* 0x000fea0003800000 */
.L_x_9326:
        /* <DEDUP_REMOVED lines=15> */
.L_x_9330:
        /* <DEDUP_REMOVED lines=12> */
.L_x_9333:
[----:B------:R-:W-:-:S07]  /*4330*/  IMAD.MOV.U32 R55, RZ, RZ, R182 ;  /* 0x000000ffff377224 */ /* 0x000fce00078e00b6 */
.L_x_9334:
[----:B------:R-:W-:Y:S05]  /*4340*/  BSYNC B0 ;  /* 0x0000000000007941 */ /* 0x000fea0003800000 */
.L_x_9332:
        /* <DEDUP_REMOVED lines=16> */
.L_x_9338:
[----:B------:R-:W-:Y:S05]  /*4450*/  BSYNC B1 ;  /* 0x0000000000017941 */ /* 0x000fea0003800000 */
.L_x_9337:
        /* <DEDUP_REMOVED lines=44> */
.L_x_9336:
[----:B------:R-:W-:Y:S05]  /*4720*/  BSYNC B0 ;  /* 0x0000000000007941 */ /* 0x000fea0003800000 */
.L_x_9335:
        /* <DEDUP_REMOVED lines=9> */
.L_x_9331:
        /* <DEDUP_REMOVED lines=12> */
.L_x_9340:
[----:B------:R-:W-:-:S07]  /*4880*/  MOV R55, R182 ;  /* 0x000000b600377202 */ /* 0x000fce0000000f00 */
.L_x_9341:
[----:B------:R-:W-:Y:S05]  /*4890*/  BSYNC B0 ;  /* 0x0000000000007941 */ /* 0x000fea0003800000 */
.L_x_9339:
        /* <DEDUP_REMOVED lines=16> */
.L_x_9345:
[----:B------:R-:W-:Y:S05]  /*49a0*/  BSYNC B1 ;  /* 0x0000000000017941 */ /* 0x000fea0003800000 */
.L_x_9344:
        /* <DEDUP_REMOVED lines=44> */
.L_x_9343:
[----:B------:R-:W-:Y:S05]  /*4c70*/  BSYNC B0 ;  /* 0x0000000000007941 */ /* 0x000fea0003800000 */
.L_x_9342:
        /* <DEDUP_REMOVED lines=12> */
.L_x_9346:
        /* <DEDUP_REMOVED lines=12> */
.L_x_9349:
[----:B------:R-:W-:-:S07]  /*4e00*/  MOV R46, R182 ;  /* 0x000000b6002e7202 */ /* 0x000fce0000000f00 */
.L_x_9350:
[----:B------:R-:W-:Y:S05]  /*4e10*/  BSYNC B0 ;  /* 0x0000000000007941 */ /* 0x000fea0003800000 */
.L_x_9348:
        /* <DEDUP_REMOVED lines=16> */
.L_x_9354:
[----:B------:R-:W-:Y:S05]  /*4f20*/  BSYNC B1 ;  /* 0x0000000000017941 */ /* 0x000fea0003800000 */
.L_x_9353:
        /* <DEDUP_REMOVED lines=44> */
.L_x_9352:
[----:B------:R-:W-:Y:S05]  /*51f0*/  BSYNC B0 ;  /* 0x0000000000007941 */ /* 0x000fea0003800000 */
.L_x_9351:
        /* <DEDUP_REMOVED lines=10> */
.L_x_9347:
        /* <DEDUP_REMOVED lines=12> */
.L_x_9356:
[----:B------:R-:W-:-:S07]  /*5360*/  IMAD.MOV.U32 R46, RZ, RZ, R182 ;  /* 0x000000ffff2e7224 */ /* 0x000fce00078e00b6 */
.L_x_9357:
[----:B------:R-:W-:Y:S05]  /*5370*/  BSYNC B0 ;  /* 0x0000000000007941 */ /* 0x000fea0003800000 */
.L_x_9355:
        /* <DEDUP_REMOVED lines=16> */
.L_x_9361:
[----:B------:R-:W-:Y:S05]  /*5480*/  BSYNC B1 ;  /* 0x0000000000017941 */ /* 0x000fea0003800000 */
.L_x_9360:
        /* <DEDUP_REMOVED lines=44> */
.L_x_9359:
[----:B------:R-:W-:Y:S05]  /*5750*/  BSYNC B0 ;  /* 0x0000000000007941 */ /* 0x000fea0003800000 */
.L_x_9358:
        /* <DEDUP_REMOVED lines=13> */
.L_x_9362:
        /* <DEDUP_REMOVED lines=12> */
.L_x_9365:
[----:B------:R-:W-:-:S07]  /*58f0*/  IMAD.MOV.U32 R53, RZ, RZ, R182 ;  /* 0x000000ffff357224 */ /* 0x000fce00078e00b6 */
.L_x_9366:
[----:B------:R-:W-:Y:S05]  /*5900*/  BSYNC B0 ;  /* 0x0000000000007941 */ /* 0x000fea0003800000 */
.L_x_9364:
        /* <DEDUP_REMOVED lines=16> */
.L_x_9370:
[----:B------:R-:W-:Y:S05]  /*5a10*/  BSYNC B1 ;  /* 0x0000000000017941 */ /* 0x000fea0003800000 */
.L_x_9369:
        /* <DEDUP_REMOVED lines=44> */
.L_x_9368:
[----:B------:R-:W-:Y:S05]  /*5ce0*/  BSYNC B0 ;  /* 0x0000000000007941 */ /* 0x000fea0003800000 */
.L_x_9367:
        /* <DEDUP_REMOVED lines=9> */
.L_x_9363:
        /* <DEDUP_REMOVED lines=12> */
.L_x_9372:
[----:B------:R-:W-:-:S07]  /*5e40*/  IMAD.MOV.U32 R53, RZ, RZ, R182 ;  /* 0x000000ffff357224 */ /* 0x000fce00078e00b6 */
.L_x_9373:
[----:B------:R-:W-:Y:S05]  /*5e50*/  BSYNC B0 ;  /* 0x0000000000007941 */ /* 0x000fea0003800000 */
.L_x_9371:
        /* <DEDUP_REMOVED lines=16> */
.L_x_9377:
[----:B------:R-:W-:Y:S05]  /*5f60*/  BSYNC B1 ;  /* 0x0000000000017941 */ /* 0x000fea0003800000 */
.L_x_9376:
        /* <DEDUP_REMOVED lines=44> */
.L_x_9375:
[----:B------:R-:W-:Y:S05]  /*6230*/  BSYNC B0 ;  /* 0x0000000000007941 */ /* 0x000fea0003800000 */
.L_x_9374:
        /* <DEDUP_REMOVED lines=12> */
.L_x_9378:
        /* <DEDUP_REMOVED lines=12> */
.L_x_9381:
[----:B------:R-:W-:-:S07]  /*63c0*/  IMAD.MOV.U32 R52, RZ, RZ, R182 ;  /* 0x000000ffff347224 */ /* 0x000fce00078e00b6 */
.L_x_9382:
[----:B------:R-:W-:Y:S05]  /*63d0*/  BSYNC B0 ;  /* 0x0000000000007941 */ /* 0x000fea0003800000 */
.L_x_9380:
        /* <DEDUP_REMOVED lines=18> */
.L_x_9386:
[----:B------:R-:W-:Y:S05]  /*6500*/  BSYNC B1 ;  /* 0x0000000000017941 */ /* 0x000fea0003800000 */
.L_x_9385:
        /* <DEDUP_REMOVED lines=44> */
.L_x_9384:
[----:B------:R-:W-:Y:S05]  /*67d0*/  BSYNC B0 ;  /* 0x0000000000007941 */ /* 0x000fea0003800000 */
.L_x_9383:
        /* <DEDUP_REMOVED lines=10> */
.L_x_9379:
[----:B------:R-:W0:Y:S01]  /*6880*/  LDC.64 R158, c[0x0][0x238] ;  /* 0x00008e00ff9e7b82 */ /* 0x000e220000000a00 */
[----:B------:R-:W-:Y:S01]  /*6890*/  P2R R44, PR, RZ, 0x4 ;  /* 0x00000004ff2c7803 */ /* 0x000fe20000000000 */
[----:B------:R-:W-:Y:S01]  /*68a0*/  VIADD R191, R197, 0x100 ;  /* 0x00000100c5bf7836 */ /* 0x000fe20000000000 */
[----:B------:R-:W-:Y:S02]  /*68b0*/  ISETP.NE.AND P2, PT, R54, RZ, PT ;  /* 0x000000ff3600720c */ /* 0x000fe40003f45270 */
[----:B------:R-:W-:Y:S02]  /*68c0*/  SEL R45, RZ, 0x10000, P4 ;  /* 0x00010000ff2d7807 */ /* 0x000fe40002000000 */
[----:B------:R-:W-:Y:S01]  /*68d0*/  SEL R54, RZ, 0x100, P3 ;  /* 0x00000100ff367807 */ /* 0x000fe20001800000 */
[----:B------:R-:W1:Y:S01]  /*68e0*/  LDC.64 R160, c[0x0][0x240] ;  /* 0x00009000ffa07b82 */ /* 0x000e620000000a00 */
[C---:B------:R-:W-:Y:S02]  /*68f0*/  LOP3.LUT P4, RZ, R181.reuse, 0x10, RZ, 0xc0, !PT ;  /* 0x00000010b5ff7812 */ /* 0x040fe4000788c0ff */
[----:B------:R-:W-:-:S02]  /*6900*/  LOP3.LUT P3, RZ, R181, 0x8, RZ, 0xc0, !PT ;  /* 0x00000008b5ff7812 */ /* 0x000fc4000786c0ff */
[----:B------:R-:W-:Y:S02]  /*6910*/  SEL R52, RZ, 0x1, P2 ;  /* 0x00000001ff347807 */ /* 0x000fe40001000000 */
[----:B------:R-:W-:Y:S01]  /*6920*/  ISETP.NE.AND P2, PT, R44, RZ, PT ;  /* 0x000000ff2c00720c */ /* 0x000fe20003f45270 */
[----:B------:R-:W2:Y:S01]  /*6930*/  @P0 LDC.64 R50, c[0x0][0x228] ;  /* 0x00008a00ff320b82 */ /* 0x000ea20000000a00 */
[----:B------:R-:W-:Y:S01]  /*6940*/  SEL R47, RZ, 0x1000000, P5 ;  /* 0x01000000ff2f7807 */ /* 0x000fe20002800000 */
[----:B------:R-:W-:Y:S01]  /*6950*/  IMAD.WIDE.U32 R52, R52, 0x1000000, RZ ;  /* 0x0100000034347825 */ /* 0x000fe200078e00ff */
[----:B------:R-:W-:Y:S02]  /*6960*/  SEL R46, RZ, 0x1, P3 ;  /* 0x00000001ff2e7807 */ /* 0x000fe40001800000 */
[----:B------:R-:W-:Y:S02]  /*6970*/  SEL R44, RZ, 0x1, P4 ;  /* 0x00000001ff2c7807 */ /* 0x000fe40002000000 */
[----:B------:R-:W-:Y:S01]  /*6980*/  LOP3.LUT P5, RZ, R181, 0x2, RZ, 0xc0, !PT ;  /* 0x00000002b5ff7812 */ /* 0x000fe200078ac0ff */
[----:B------:R-:W3:Y:S01]  /*6990*/  @P1 LDC.64 R48, c[0x0][0x230] ;  /* 0x00008c00ff301b82 */ /* 0x000ee20000000a00 */
[----:B------:R-:W-:Y:S01]  /*69a0*/  LOP3.LUT R54, R54, R47, R45, 0xfe, !PT ;  /* 0x0000002f36367212 */ /* 0x000fe200078efe2d */
[----:B------:R-:W-:Y:S01]  /*69b0*/  IMAD.WIDE.U32 R46, R46, 0x10000, RZ ;  /* 0x000100002e2e7825 */ /* 0x000fe200078e00ff */
[----:B------:R-:W-:-:S02]  /*69c0*/  SEL R57, RZ, 0x1, P5 ;  /* 0x00000001ff397807 */ /* 0x000fc40002800000 */
[----:B------:R-:W-:Y:S01]  /*69d0*/  LOP3.LUT P6, RZ, R181, 0x20, RZ, 0xc0, !PT ;  /* 0x00000020b5ff7812 */ /* 0x000fe200078cc0ff */
[----:B------:R-:W-:Y:S01]  /*69e0*/  IMAD.WIDE.U32 R44, R44, 0x100, RZ ;  /* 0x000001002c2c7825 */ /* 0x000fe200078e00ff */
[----:B------:R-:W-:Y:S02]  /*69f0*/  LOP3.LUT R57, R53, R54, R57, 0xfe, !PT ;  /* 0x0000003635397212 */ /* 0x000fe400078efe39 */
[----:B------:R-:W-:Y:S01]  /*6a00*/  SEL R53, RZ, 0x1, P6 ;  /* 0x00000001ff357807 */ /* 0x000fe20003000000 */
[----:B0-----:R-:W-:Y:S01]  /*6a10*/  IMAD.WIDE.U32 R54, R197, 0x20, R158 ;  /* 0x00000020c5367825 */ /* 0x001fe200078e009e */
[----:B------:R-:W-:Y:S02]  /*6a20*/  LOP3.LUT R52, R44, R52, R46, 0xfe, !PT ;  /* 0x000000342c347212 */ /* 0x000fe400078efe2e */
[----:B------:R-:W-:Y:S01]  /*6a30*/  LOP3.LUT R45, R45, R57, R47, 0xfe, !PT ;  /* 0x000000392d2d7212 */ /* 0x000fe200078efe2f */
[----:B------:R-:W-:Y:S01]  /*6a40*/  IMAD.WIDE.U32 R46, R191, 0x10, R116 ;  /* 0x00000010bf2e7825 */ /* 0x000fe200078e0074 */
[----:B------:R-:W-:Y:S01]  /*6a50*/  LOP3.LUT R44, R52, R53, RZ, 0xfc, !PT ;  /* 0x00000035342c7212 */ /* 0x000fe200078efcff */
[----:B------:R0:W-:Y:S02]  /*6a60*/  STG.E.128 desc[UR4][R54.64], R68 ;  /* 0x0000004436007986 */ /* 0x0001e4000c101d04 */
[----:B-1----:R-:W-:-:S02]  /*6a70*/  IMAD.WIDE.U32 R52, R197, 0x8, R160 ;  /* 0x00000008c5347825 */ /* 0x002fc400078e00a0 */
[----:B------:R0:W-:Y:S02]  /*6a80*/  STG.E.128 desc[UR4][R54.64+0x10], R64 ;  /* 0x0000104036007986 */ /* 0x0001e4000c101d04 */
[C---:B--2---:R-:W-:Y:S02]  /*6a90*/  @P0 IMAD.WIDE.U32 R50, R191.reuse, 0x10, R50 ;  /* 0x00000010bf320825 */ /* 0x044fe400078e0032 */
        /* <DEDUP_REMOVED lines=23> */
.L_x_9387:
[----:B------:R2:W5:Y:S04]  /*6c10*/  @P0 LDG.E.128 R80, desc[UR4][R50.64] ;  /* 0x0000000432500981 */ /* 0x000568000c1e1d00 */
[----:B------:R2:W5:Y:S04]  /*6c20*/  @P1 LDG.E.128 R76, desc[UR4][R48.64] ;  /* 0x00000004304c1981 */ /* 0x000568000c1e1d00 */
[----:B------:R2:W5:Y:S04]  /*6c30*/  @P1 LDG.E.128 R72, desc[UR4][R48.64+0x10] ;  /* 0x0000100430481981 */ /* 0x000568000c1e1d00 */
[----:B01----:R-:W5:Y:S01]  /*6c40*/  LDG.E.128 R44, desc[UR4][R46.64] ;  /* 0x000000042e2c7981 */ /* 0x003f62000c1e1d00 */
        /* <DEDUP_REMOVED lines=12> */
.L_x_9389:
[----:B------:R-:W-:-:S07]  /*6d10*/  IMAD.MOV.U32 R56, RZ, RZ, R182 ;  /* 0x000000ffff387224 */ /* 0x000fce00078e00b6 */
.L_x_9390:
[----:B------:R-:W-:Y:S05]  /*6d20*/  BSYNC B0 ;  /* 0x0000000000007941 */ /* 0x000fea0003800000 */
.L_x_9388:
        /* <DEDUP_REMOVED lines=16> */
.L_x_9394:
[----:B------:R-:W-:Y:S05]  /*6e30*/  BSYNC B1 ;  /* 0x0000000000017941 */ /* 0x000fea0003800000 */
.L_x_9393:
        /* <DEDUP_REMOVED lines=44> */
.L_x_9392:
[----:B------:R-:W-:Y:S05]  /*7100*/  BSYNC B0 ;  /* 0x0000000000007941 */ /* 0x000fea0003800000 */
.L_x_9391:
[----:B------:R-:W-:Y:S01]  /*7110*/  I2FP.F32.U32 R49, R56 ;  /* 0x0000003800317245 */ /* 0x000fe20000201000 */
[C---:B-----5:R-:W-:Y:S01]  /*7120*/  IMAD.U32 R51, R44.reuse, 0x10000, RZ ;  /* 0x000100002c337824 */ /* 0x060fe200078e00ff */
        /* <DEDUP_REMOVED lines=13> */
.L_x_9395:
        /* <DEDUP_REMOVED lines=12> */
.L_x_9398:
[----:B------:R-:W-:-:S07]  /*72c0*/  IMAD.MOV.U32 R56, RZ, RZ, R182 ;  /* 0x000000ffff387224 */ /* 0x000fce00078e00b6 */
.L_x_9399:
[----:B------:R-:W-:Y:S05]  /*72d0*/  BSYNC B0 ;  /* 0x0000000000007941 */ /* 0x000fea0003800000 */
.L_x_9397:
        /* <DEDUP_REMOVED lines=16> */
.L_x_9403:
[----:B------:R-:W-:Y:S05]  /*73e0*/  BSYNC B1 ;  /* 0x0000000000017941 */ /* 0x000fea0003800000 */
.L_x_9402:
        /* <DEDUP_REMOVED lines=44> */
.L_x_9401:
[----:B------:R-:W-:Y:S05]  /*76b0*/  BSYNC B0 ;  /* 0x0000000000007941 */ /* 0x000fea0003800000 */
.L_x_9400:
        /* <DEDUP_REMOVED lines=9> */
.L_x_9396:
        /* <DEDUP_REMOVED lines=12> */
.L_x_9405:
[----:B------:R-:W-:-:S07]  /*7810*/  MOV R56, R182 ;  /* 0x000000b600387202 */ /* 0x000fce0000000f00 */
.L_x_9406:
[----:B------:R-:W-:Y:S05]  /*7820*/  BSYNC B0 ;  /* 0x0000000000007941 */ /* 0x000fea0003800000 */
.L_x_9404:
        /* <DEDUP_REMOVED lines=16> */
.L_x_9410:
[----:B------:R-:W-:Y:S05]  /*7930*/  BSYNC B1 ;  /* 0x0000000000017941 */ /* 0x000fea0003800000 */
.L_x_9409:
        /* <DEDUP_REMOVED lines=44> */
.L_x_9408:
[----:B------:R-:W-:Y:S05]  /*7c00*/  BSYNC B0 ;  /* 0x0000000000007941 */ /* 0x000fea0003800000 */
.L_x_9407:
        /* <DEDUP_REMOVED lines=14> */
.L_x_9411:
        /* <DEDUP_REMOVED lines=12> */
.L_x_9414:
[----:B------:R-:W-:-:S07]  /*7db0*/  MOV R56, R182 ;  /* 0x000000b600387202 */ /* 0x000fce0000000f00 */
.L_x_9415:
[----:B------:R-:W-:Y:S05]  /*7dc0*/  BSYNC B0 ;  /* 0x0000000000007941 */ /* 0x000fea0003800000 */
.L_x_9413:
        /* <DEDUP_REMOVED lines=16> */
.L_x_9419:
[----:B------:R-:W-:Y:S05]  /*7ed0*/  BSYNC B1 ;  /* 0x0000000000017941 */ /* 0x000fea0003800000 */
.L_x_9418:
        /* <DEDUP_REMOVED lines=43> */
.L_x_9417:
[----:B------:R-:W-:Y:S05]  /*8190*/  BSYNC B0 ;  /* 0x0000000000007941 */ /* 0x000fea0003800000 */
.L_x_9416:
        /* <DEDUP_REMOVED lines=10> */
.L_x_9412:
        /* <DEDUP_REMOVED lines=12> */
.L_x_9421:
[----:B------:R-:W-:-:S07]  /*8300*/  MOV R56, R182 ;  /* 0x000000b600387202 */ /* 0x000fce0000000f00 */
.L_x_9422:
[----:B------:R-:W-:Y:S05]  /*8310*/  BSYNC B0 ;  /* 0x0000000000007941 */ /* 0x000fea0003800000 */
.L_x_9420:
        /* <DEDUP_REMOVED lines=16> */
.L_x_9426:
[----:B------:R-:W-:Y:S05]  /*8420*/  BSYNC B1 ;  /* 0x0000000000017941 */ /* 0x000fea0003800000 */
.L_x_9425:
        /* <DEDUP_REMOVED lines=44> */
.L_x_9424:
[----:B------:R-:W-:Y:S05]  /*86f0*/  BSYNC B0 ;  /* 0x0000000000007941 */ /* 0x000fea0003800000 */
.L_x_9423:
        /* <DEDUP_REMOVED lines=15> */
.L_x_9427:
        /* <DEDUP_REMOVED lines=12> */
.L_x_9430:
[----:B------:R-:W-:-:S07]  /*88b0*/  MOV R55, R182 ;  /* 0x000000b600377202 */ /* 0x000fce0000000f00 */
.L_x_9431:
[----:B------:R-:W-:Y:S05]  /*88c0*/  BSYNC B0 ;  /* 0x0000000000007941 */ /* 0x000fea0003800000 */
.L_x_9429:
        /* <DEDUP_REMOVED lines=16> */
.L_x_9435:
[----:B------:R-:W-:Y:S05]  /*89d0*/  BSYNC B1 ;  /* 0x0000000000017941 */ /* 0x000fea0003800000 */
.L_x_9434:
        /* <DEDUP_REMOVED lines=44> */
.L_x_9433:
[----:B------:R-:W-:Y:S05]  /*8ca0*/  BSYNC B0 ;  /* 0x0000000000007941 */ /* 0x000fea0003800000 */
.L_x_9432:
        /* <DEDUP_REMOVED lines=9> */
.L_x_9428:
        /* <DEDUP_REMOVED lines=12> */
.L_x_9437:
[----:B------:R-:W-:-:S07]  /*8e00*/  IMAD.MOV.U32 R55, RZ, RZ, R182 ;  /* 0x000000ffff377224 */ /* 0x000fce00078e00b6 */
.L_x_9438:
[----:B------:R-:W-:Y:S05]  /*8e10*/  BSYNC B0 ;  /* 0x0000000000007941 */ /* 0x000fea0003800000 */
.L_x_9436:
        /* <DEDUP_REMOVED lines=16> */
.L_x_9442:
[----:B------:R-:W-:Y:S05]  /*8f20*/  BSYNC B1 ;  /* 0x0000000000017941 */ /* 0x000fea0003800000 */
.L_x_9441:
        /* <DEDUP_REMOVED lines=44> */
.L_x_9440:
[----:B------:R-:W-:Y:S05]  /*91f0*/  BSYNC B0 ;  /* 0x0000000000007941 */ /* 0x000fea0003800000 */
.L_x_9439:
        /* <DEDUP_REMOVED lines=14> */
.L_x_9443:
        /* <DEDUP_REMOVED lines=12> */
.L_x_9446:
[----:B------:R-:W-:-:S07]  /*93a0*/  IMAD.MOV.U32 R54, RZ, RZ, R182 ;  /* 0x000000ffff367224 */ /* 0x000fce00078e00b6 */
.L_x_9447:
[----:B------:R-:W-:Y:S05]  /*93b0*/  BSYNC B0 ;  /* 0x0000000000007941 */ /* 0x000fea0003800000 */
.L_x_9445:
        /* <DEDUP_REMOVED lines=16> */
.L_x_9451:
[----:B------:R-:W-:Y:S05]  /*94c0*/  BSYNC B1 ;  /* 0x0000000000017941 */ /* 0x000fea0003800000 */
.L_x_9450:
        /* <DEDUP_REMOVED lines=44> */
.L_x_9449:
[----:B------:R-:W-:Y:S05]  /*9790*/  BSYNC B0 ;  /* 0x0000000000007941 */ /* 0x000fea0003800000 */
.L_x_9448:
        /* <DEDUP_REMOVED lines=10> */
.L_x_9444:
        /* <DEDUP_REMOVED lines=12> */
.L_x_9453:
[----:B------:R-:W-:-:S07]  /*9900*/  IMAD.MOV.U32 R54, RZ, RZ, R182 ;  /* 0x000000ffff367224 */ /* 0x000fce00078e00b6 */
.L_x_9454:
[----:B------:R-:W-:Y:S05]  /*9910*/  BSYNC B0 ;  /* 0x0000000000007941 */ /* 0x000fea0003800000 */
.L_x_9452:
        /* <DEDUP_REMOVED lines=16> */
.L_x_9458:
[----:B------:R-:W-:Y:S05]  /*9a20*/  BSYNC B1 ;  /* 0x0000000000017941 */ /* 0x000fea0003800000 */
.L_x_9457:
        /* <DEDUP_REMOVED lines=44> */
.L_x_9456:
[----:B------:R-:W-:Y:S05]  /*9cf0*/  BSYNC B0 ;  /* 0x0000000000007941 */ /* 0x000fea0003800000 */
.L_x_9455:
        /* <DEDUP_REMOVED lines=15> */
.L_x_9459:
        /* <DEDUP_REMOVED lines=12> */
.L_x_9462:
[----:B------:R-:W-:-:S07]  /*9eb0*/  IMAD.MOV.U32 R54, RZ, RZ, R182 ;  /* 0x000000ffff367224 */ /* 0x000fce00078e00b6 */
.L_x_9463:
[----:B------:R-:W-:Y:S05]  /*9ec0*/  BSYNC B0 ;  /* 0x0000000000007941 */ /* 0x000fea0003800000 */
.L_x_9461:
        /* <DEDUP_REMOVED lines=16> */
.L_x_9467:
[----:B------:R-:W-:Y:S05]  /*9fd0*/  BSYNC B1 ;  /* 0x0000000000017941 */ /* 0x000fea0003800000 */
.L_x_9466:
        /* <DEDUP_REMOVED lines=44> */
.L_x_9465:
[----:B------:R-:W-:Y:S05]  /*a2a0*/  BSYNC B0 ;  /* 0x0000000000007941 */ /* 0x000fea0003800000 */
.L_x_9464:
        /* <DEDUP_REMOVED lines=9> */
.L_x_9460:
        /* <DEDUP_REMOVED lines=12> */
.L_x_9469:
[----:B------:R-:W-:-:S07]  /*a400*/  MOV R54, R182 ;  /* 0x000000b600367202 */ /* 0x000fce0000000f00 */
.L_x_9470:
[----:B------:R-:W-:Y:S05]  /*a410*/  BSYNC B0 ;  /* 0x0000000000007941 */ /* 0x000fea0003800000 */
.L_x_9468:
        /* <DEDUP_REMOVED lines=16> */
.L_x_9474:
[----:B------:R-:W-:Y:S05]  /*a520*/  BSYNC B1 ;  /* 0x0000000000017941 */ /* 0x000fea0003800000 */
.L_x_9473:
        /* <DEDUP_REMOVED lines=44> */
.L_x_9472:
[----:B------:R-:W-:Y:S05]  /*a7f0*/  BSYNC B0 ;  /* 0x0000000000007941 */ /* 0x000fea0003800000 */
.L_x_9471:
        /* <DEDUP_REMOVED lines=12> */
.L_x_9475:
        /* <DEDUP_REMOVED lines=12> */
.L_x_9478:
[----:B------:R-:W-:-:S07]  /*a980*/  MOV R46, R182 ;  /* 0x000000b6002e7202 */ /* 0x000fce0000000f00 */
.L_x_9479:
[----:B------:R-:W-:Y:S05]  /*a990*/  BSYNC B0 ;  /* 0x0000000000007941 */ /* 0x000fea0003800000 */
.L_x_9477:
        /* <DEDUP_REMOVED lines=16> */
.L_x_9483:
[----:B------:R-:W-:Y:S05]  /*aaa0*/  BSYNC B1 ;  /* 0x0000000000017941 */ /* 0x000fea0003800000 */
.L_x_9482:
        /* <DEDUP_REMOVED lines=44> */
.L_x_9481:
[----:B------:R-:W-:Y:S05]  /*ad70*/  BSYNC B0 ;  /* 0x0000000000007941 */ /* 0x000fea0003800000 */
.L_x_9480:
        /* <DEDUP_REMOVED lines=10> */
.L_x_9476:
        /* <DEDUP_REMOVED lines=12> */
.L_x_9485:
[----:B------:R-:W-:-:S07]  /*aee0*/  IMAD.MOV.U32 R46, RZ, RZ, R182 ;  /* 0x000000ffff2e7224 */ /* 0x000fce00078e00b6 */
.L_x_9486:
[----:B------:R-:W-:Y:S05]  /*aef0*/  BSYNC B0 ;  /* 0x0000000000007941 */ /* 0x000fea0003800000 */
.L_x_9484:
        /* <DEDUP_REMOVED lines=16> */
.L_x_9490:
[----:B------:R-:W-:Y:S05]  /*b000*/  BSYNC B1 ;  /* 0x0000000000017941 */ /* 0x000fea0003800000 */
.L_x_9489:
        /* <DEDUP_REMOVED lines=44> */
.L_x_9488:
[----:B------:R-:W-:Y:S05]  /*b2d0*/  BSYNC B0 ;  /* 0x0000000000007941 */ /* 0x000fea0003800000 */
.L_x_9487:
        /* <DEDUP_REMOVED lines=13> */
.L_x_9491:
        /* <DEDUP_REMOVED lines=12> */
.L_x_9494:
[----:B------:R-:W-:-:S07]  /*b470*/  IMAD.MOV.U32 R53, RZ, RZ, R182 ;  /* 0x000000ffff357224 */ /* 0x000fce00078e00b6 */
.L_x_9495:
[----:B------:R-:W-:Y:S05]  /*b480*/  BSYNC B0 ;  /* 0x0000000000007941 */ /* 0x000fea0003800000 */
.L_x_9493:
        /* <DEDUP_REMOVED lines=16> */
.L_x_9499:
[----:B------:R-:W-:Y:S05]  /*b590*/  BSYNC B1 ;  /* 0x0000000000017941 */ /* 0x000fea0003800000 */
.L_x_9498:
        /* <DEDUP_REMOVED lines=44> */
.L_x_9497:
[----:B------:R-:W-:Y:S05]  /*b860*/  BSYNC B0 ;  /* 0x0000000000007941 */ /* 0x000fea0003800000 */
.L_x_9496:
        /* <DEDUP_REMOVED lines=9> */
.L_x_9492:
        /* <DEDUP_REMOVED lines=12> */
.L_x_9501:
[----:B------:R-:W-:-:S07]  /*b9c0*/  IMAD.MOV.U32 R53, RZ, RZ, R182 ;  /* 0x000000ffff357224 */ /* 0x000fce00078e00b6 */
.L_x_9502:
[----:B------:R-:W-:Y:S05]  /*b9d0*/  BSYNC B0 ;  /* 0x0000000000007941 */ /* 0x000fea0003800000 */
.L_x_9500:
        /* <DEDUP_REMOVED lines=16> */
.L_x_9506:
[----:B------:R-:W-:Y:S05]  /*bae0*/  BSYNC B1 ;  /* 0x0000000000017941 */ /* 0x000fea0003800000 */
.L_x_9505:
        /* <DEDUP_REMOVED lines=44> */
.L_x_9504:
[----:B------:R-:W-:Y:S05]  /*bdb0*/  BSYNC B0 ;  /* 0x0000000000007941 */ /* 0x000fea0003800000 */
.L_x_9503:
        /* <DEDUP_REMOVED lines=12> */
.L_x_9507:
        /* <DEDUP_REMOVED lines=12> */
.L_x_9510:
[----:B------:R-:W-:-:S07]  /*bf40*/  IMAD.MOV.U32 R52, RZ, RZ, R182 ;  /* 0x000000ffff347224 */ /* 0x000fce00078e00b6 */
.L_x_9511:
[----:B------:R-:W-:Y:S05]  /*bf50*/  BSYNC B0 ;  /* 0x0000000000007941 */ /* 0x000fea0003800000 */
.L_x_9509:
        /* <DEDUP_REMOVED lines=18> */
.L_x_9515:
[----:B------:R-:W-:Y:S05]  /*c080*/  BSYNC B1 ;  /* 0x0000000000017941 */ /* 0x000fea0003800000 */
.L_x_9514:
        /* <DEDUP_REMOVED lines=44> */
.L_x_9513:
[----:B------:R-:W-:Y:S05]  /*c350*/  BSYNC B0 ;  /* 0x0000000000007941 */ /* 0x000fea0003800000 */
.L_x_9512:
        /* <DEDUP_REMOVED lines=10> */
.L_x_9508:
[----:B------:R-:W-:Y:S01]  /*c400*/  P2R R44, PR, RZ, 0x4 ;  /* 0x00000004ff2c7803 */ /* 0x000fe20000000000 */
[----:B------:R-:W-:Y:S01]  /*c410*/  IMAD.WIDE.U32 R48, R191, 0x20, R158 ;  /* 0x00000020bf307825 */ /* 0x000fe200078e009e */
[----:B------:R-:W-:Y:S01]  /*c420*/  LOP3.LUT P2, RZ, R181, 0x4, RZ, 0xc0, !PT ;  /* 0x00000004b5ff7812 */ /* 0x000fe2000784c0ff */
[----:B------:R-:W0:Y:S01]  /*c430*/  @P0 LDC.64 R54, c[0x0][0x228] ;  /* 0x00008a00ff360b82 */ /* 0x000e220000000a00 */
[----:B------:R-:W-:Y:S01]  /*c440*/  SEL R45, RZ, 0x10000, P4 ;  /* 0x00010000ff2d7807 */ /* 0x000fe20002000000 */
[----:B------:R-:W-:Y:S01]  /*c450*/  VIADD R195, R197, 0x200 ;  /* 0x00000200c5c37836 */ /* 0x000fe20000000000 */
[----:B------:R-:W-:Y:S01]  /*c460*/  SEL R118, RZ, 0x100, P3 ;  /* 0x00000100ff767807 */ /* 0x000fe20001800000 */
[----:B------:R1:W-:Y:S01]  /*c470*/  STG.E.128 desc[UR4][R48.64], R60 ;  /* 0x0000003c30007986 */ /* 0x0003e2000c101d04 */
[C---:B------:R-:W-:Y:S02]  /*c480*/  LOP3.LUT P4, RZ, R181.reuse, 0x10, RZ, 0xc0, !PT ;  /* 0x00000010b5ff7812 */ /* 0x040fe4000788c0ff */
[----:B------:R-:W-:Y:S01]  /*c490*/  LOP3.LUT P3, RZ, R181, 0x8, RZ, 0xc0, !PT ;  /* 0x00000008b5ff7812 */ /* 0x000fe2000786c0ff */
[----:B------:R-:W2:Y:S01]  /*c4a0*/  @P1 LDC.64 R52, c[0x0][0x230] ;  /* 0x00008c00ff341b82 */ /* 0x000ea20000000a00 */
[----:B------:R-:W-:Y:S01]  /*c4b0*/  SEL R50, RZ, 0x1, P2 ;  /* 0x00000001ff327807 */ /* 0x000fe20001000000 */
[----:B------:R1:W-:Y:S01]  /*c4c0*/  STG.E.128 desc[UR4][R48.64+0x10], R56 ;  /* 0x0000103830007986 */ /* 0x0003e2000c101d04 */
[----:B------:R-:W-:-:S02]  /*c4d0*/  ISETP.NE.AND P2, PT, R44, RZ, PT ;  /* 0x000000ff2c00720c */ /* 0x000fc40003f45270 */
[----:B------:R-:W-:Y:S01]  /*c4e0*/  SEL R47, RZ, 0x1000000, P5 ;  /* 0x01000000ff2f7807 */ /* 0x000fe20002800000 */
[----:B------:R-:W-:Y:S01]  /*c4f0*/  IMAD.WIDE.U32 R50, R50, 0x1000000, RZ ;  /* 0x0100000032327825 */ /* 0x000fe200078e00ff */
[----:B------:R-:W-:Y:S02]  /*c500*/  SEL R46, RZ, 0x1, P3 ;  /* 0x00000001ff2e7807 */ /* 0x000fe40001800000 */
[----:B------:R-:W-:Y:S02]  /*c510*/  SEL R44, RZ, 0x1, P4 ;  /* 0x00000001ff2c7807 */ /* 0x000fe40002000000 */
[----:B------:R-:W-:Y:S02]  /*c520*/  LOP3.LUT P5, RZ, R181, 0x2, RZ, 0xc0, !PT ;  /* 0x00000002b5ff7812 */ /* 0x000fe400078ac0ff */
[----:B------:R-:W-:Y:S01]  /*c530*/  LOP3.LUT R118, R118, R47, R45, 0xfe, !PT ;  /* 0x0000002f76767212 */ /* 0x000fe200078efe2d */
[----:B------:R-:W-:Y:S01]  /*c540*/  IMAD.WIDE.U32 R46, R46, 0x10000, RZ ;  /* 0x000100002e2e7825 */ /* 0x000fe200078e00ff */
[----:B------:R-:W-:-:S02]  /*c550*/  SEL R119, RZ, 0x1, P5 ;  /* 0x00000001ff777807 */ /* 0x000fc40002800000 */
[----:B------:R-:W-:Y:S01]  /*c560*/  LOP3.LUT P6, RZ, R181, 0x20, RZ, 0xc0, !PT ;  /* 0x00000020b5ff7812 */ /* 0x000fe200078cc0ff */
[----:B------:R-:W-:Y:S01]  /*c570*/  IMAD.WIDE.U32 R44, R44, 0x100, RZ ;  /* 0x000001002c2c7825 */ /* 0x000fe200078e00ff */
[----:B------:R-:W-:Y:S02]  /*c580*/  LOP3.LUT R119, R51, R118, R119, 0xfe, !PT ;  /* 0x0000007633777212 */ /* 0x000fe400078efe77 */
[----:B------:R-:W-:Y:S01]  /*c590*/  SEL R51, RZ, 0x1, P6 ;  /* 0x00000001ff337807 */ /* 0x000fe20003000000 */
[----:B0-----:R-:W-:Y:S01]  /*c5a0*/  @P0 IMAD.WIDE.U32 R54, R195, 0x10, R54 ;  /* 0x00000010c3360825 */ /* 0x001fe200078e0036 */
[----:B------:R-:W-:Y:S02]  /*c5b0*/  LOP3.LUT R50, R44, R50, R46, 0xfe, !PT ;  /* 0x000000322c327212 */ /* 0x000fe400078efe2e */
[----:B------:R-:W-:Y:S01]  /*c5c0*/  LOP3.LUT R45, R45, R119, R47, 0xfe, !PT ;  /* 0x000000772d2d7212 */ /* 0x000fe200078efe2f */
[----:B------:R-:W-:Y:S01]  /*c5d0*/  IMAD.WIDE.U32 R46, R191, 0x8, R160 ;  /* 0x00000008bf2e7825 */ /* 0x000fe200078e00a0 */
[----:B------:R-:W-:-:S03]  /*c5e0*/  LOP3.LUT R44, R50, R51, RZ, 0xfc, !PT ;  /* 0x00000033322c7212 */ /* 0x000fc600078efcff */
[C---:B------:R-:W-:Y:S02]  /*c5f0*/  IMAD.WIDE.U32 R118, R195.reuse, 0x10, R116 ;  /* 0x00000010c3767825 */ /* 0x040fe400078e0074 */
[----:B------:R1:W-:Y:S02]  /*c600*/  STG.E.64 desc[UR4][R46.64], R44 ;  /* 0x0000002c2e007986 */ /* 0x0003e4000c101b04 */
[----:B--2---:R-:W-:Y:S01]  /*c610*/  @P1 IMAD.WIDE.U32 R52, R195, 0x20, R52 ;  /* 0x00000020c3341825 */ /* 0x004fe200078e0034 */
[----:B------:R-:W-:Y:S06]  /*c620*/  @!P0 BRA `(.L_x_9516) ;  /* 0x0000000000508947 */ /* 0x000fec0003800000 */
[----:B-1----:R-:W-:Y:S01]  /*c630*/  SHF.L.U32 R47, R188, 0x10, RZ ;  /* 0x00000010bc2f7819 */ /* 0x002fe200000006ff */
        /* <DEDUP_REMOVED lines=19> */
.L_x_9516:
[----:B------:R2:W5:Y:S04]  /*c770*/  @P0 LDG.E.128 R80, desc[UR4][R54.64] ;  /* 0x0000000436500981 */ /* 0x000568000c1e1d00 */
        /* <DEDUP_REMOVED lines=15> */
.L_x_9518:
[----:B------:R-:W-:-:S07]  /*c870*/  IMAD.MOV.U32 R118, RZ, RZ, R182 ;  /* 0x000000ffff767224 */ /* 0x000fce00078e00b6 */
.L_x_9519:
[----:B------:R-:W-:Y:S05]  /*c880*/  BSYNC B0 ;  /* 0x0000000000007941 */ /* 0x000fea0003800000 */
.L_x_9517:
        /* <DEDUP_REMOVED lines=16> */
.L_x_9523:
[----:B------:R-:W-:Y:S05]  /*c990*/  BSYNC B1 ;  /* 0x0000000000017941 */ /* 0x000fea0003800000 */
.L_x_9522:
        /* <DEDUP_REMOVED lines=44> */
.L_x_9521:
[----:B------:R-:W-:Y:S05]  /*cc60*/  BSYNC B0 ;  /* 0x0000000000007941 */ /* 0x000fea0003800000 */
.L_x_9520:
        /* <DEDUP_REMOVED lines=15> */
.L_x_9524:
        /* <DEDUP_REMOVED lines=12> */
.L_x_9527:
[----:B------:R-:W-:-:S07]  /*ce20*/  IMAD.MOV.U32 R53, RZ, RZ, R182 ;  /* 0x000000ffff357224 */ /* 0x000fce00078e00b6 */
.L_x_9528:
[----:B------:R-:W-:Y:S05]  /*ce30*/  BSYNC B0 ;  /* 0x0000000000007941 */ /* 0x000fea0003800000 */
.L_x_9526:
        /* <DEDUP_REMOVED lines=16> */
.L_x_9532:
[----:B------:R-:W-:Y:S05]  /*cf40*/  BSYNC B1 ;  /* 0x0000000000017941 */ /* 0x000fea0003800000 */
.L_x_9531:
        /* <DEDUP_REMOVED lines=44> */
.L_x_9530:
[----:B------:R-:W-:Y:S05]  /*d210*/  BSYNC B0 ;  /* 0x0000000000007941 */ /* 0x000fea0003800000 */
.L_x_9529:
        /* <DEDUP_REMOVED lines=9> */
.L_x_9525:
        /* <DEDUP_REMOVED lines=12> */
.L_x_9534:
[----:B------:R-:W-:-:S07]  /*d370*/  MOV R53, R182 ;  /* 0x000000b600357202 */ /* 0x000fce0000000f00 */
.L_x_9535:
[----:B------:R-:W-:Y:S05]  /*d380*/  BSYNC B0 ;  /* 0x0000000000007941 */ /* 0x000fea0003800000 */
.L_x_9533:
        /* <DEDUP_REMOVED lines=16> */
.L_x_9539:
[----:B------:R-:W-:Y:S05]  /*d490*/  BSYNC B1 ;  /* 0x0000000000017941 */ /* 0x000fea0003800000 */
.L_x_9538:
        /* <DEDUP_REMOVED lines=44> */
.L_x_9537:
[----:B------:R-:W-:Y:S05]  /*d760*/  BSYNC B0 ;  /* 0x0000000000007941 */ /* 0x000fea0003800000 */
.L_x_9536:
        /* <DEDUP_REMOVED lines=14> */
.L_x_9540:
        /* <DEDUP_REMOVED lines=12> */
.L_x_9543:
[----:B------:R-:W-:-:S07]  /*d910*/  MOV R164, R182 ;  /* 0x000000b600a47202 */ /* 0x000fce0000000f00 */
.L_x_9544:
[----:B------:R-:W-:Y:S05]  /*d920*/  BSYNC B0 ;  /* 0x0000000000007941 */ /* 0x000fea0003800000 */
.L_x_9542:
        /* <DEDUP_REMOVED lines=16> */
.L_x_9548:
[----:B------:R-:W-:Y:S05]  /*da30*/  BSYNC B1 ;  /* 0x0000000000017941 */ /* 0x000fea0003800000 */
.L_x_9547:
        /* <DEDUP_REMOVED lines=43> */
.L_x_9546:
[----:B------:R-:W-:Y:S05]  /*dcf0*/  BSYNC B0 ;  /* 0x0000000000007941 */ /* 0x000fea0003800000 */
.L_x_9545:
        /* <DEDUP_REMOVED lines=10> */
.L_x_9541:
        /* <DEDUP_REMOVED lines=12> */
.L_x_9550:
[----:B------:R-:W-:-:S07]  /*de60*/  MOV R164, R182 ;  /* 0x000000b600a47202 */ /* 0x000fce0000000f00 */
.L_x_9551:
[----:B------:R-:W-:Y:S05]  /*de70*/  BSYNC B0 ;  /* 0x0000000000007941 */ /* 0x000fea0003800000 */
.L_x_9549:
        /* <DEDUP_REMOVED lines=16> */
.L_x_9555:
[----:B------:R-:W-:Y:S05]  /*df80*/  BSYNC B1 ;  /* 0x0000000000017941 */ /* 0x000fea0003800000 */
.L_x_9554:
        /* <DEDUP_REMOVED lines=44> */
.L_x_9553:
[----:B------:R-:W-:Y:S05]  /*e250*/  BSYNC B0 ;  /* 0x0000000000007941 */ /* 0x000fea0003800000 */
.L_x_9552:
        /* <DEDUP_REMOVED lines=15> */
.L_x_9556:
        /* <DEDUP_REMOVED lines=12> */
.L_x_9559:
[----:B------:R-:W-:-:S07]  /*e410*/  MOV R164, R182 ;  /* 0x000000b600a47202 */ /* 0x000fce0000000f00 */
.L_x_9560:
[----:B------:R-:W-:Y:S05]  /*e420*/  BSYNC B0 ;  /* 0x0000000000007941 */ /* 0x000fea0003800000 */
.L_x_9558:
        /* <DEDUP_REMOVED lines=16> */
.L_x_9564:
[----:B------:R-:W-:Y:S05]  /*e530*/  BSYNC B1 ;  /* 0x0000000000017941 */ /* 0x000fea0003800000 */
.L_x_9563:
        /* <DEDUP_REMOVED lines=44> */
.L_x_9562:
[----:B------:R-:W-:Y:S05]  /*e800*/  BSYNC B0 ;  /* 0x0000000000007941 */ /* 0x000fea0003800000 */
.L_x_9561:
        /* <DEDUP_REMOVED lines=9> */
.L_x_9557:
        /* <DEDUP_REMOVED lines=12> */
.L_x_9566:
[----:B------:R-:W-:-:S07]  /*e960*/  IMAD.MOV.U32 R164, RZ, RZ, R182 ;  /* 0x000000ffffa47224 */ /* 0x000fce00078e00b6 */
.L_x_9567:
[----:B------:R-:W-:Y:S05]  /*e970*/  BSYNC B0 ;  /* 0x0000000000007941 */ /* 0x000fea0003800000 */
.L_x_9565:
        /* <DEDUP_REMOVED lines=16> */
.L_x_9571:
[----:B------:R-:W-:Y:S05]  /*ea80*/  BSYNC B1 ;  /* 0x0000000000017941 */ /* 0x000fea0003800000 */
.L_x_9570:
        /* <DEDUP_REMOVED lines=44> */
.L_x_9569:
[----:B------:R-:W-:Y:S05]  /*ed50*/  BSYNC B0 ;  /* 0x0000000000007941 */ /* 0x000fea0003800000 */
.L_x_9568:
        /* <DEDUP_REMOVED lines=14> */
.L_x_9572:
        /* <DEDUP_REMOVED lines=12> */
.L_x_9575:
[----:B------:R-:W-:-:S07]  /*ef00*/  IMAD.MOV.U32 R164, RZ, RZ, R182 ;  /* 0x000000ffffa47224 */ /* 0x000fce00078e00b6 */
.L_x_9576:
[----:B------:R-:W-:Y:S05]  /*ef10*/  BSYNC B0 ;  /* 0x0000000000007941 */ /* 0x000fea0003800000 */
.L_x_9574:
        /* <DEDUP_REMOVED lines=16> */
.L_x_9580:
[----:B------:R-:W-:Y:S05]  /*f020*/  BSYNC B1 ;  /* 0x0000000000017941 */ /* 0x000fea0003800000 */
.L_x_9579:
        /* <DEDUP_REMOVED lines=44> */
.L_x_9578:
[----:B------:R-:W-:Y:S05]  /*f2f0*/  BSYNC B0 ;  /* 0x0000000000007941 */ /* 0x000fea0003800000 */
.L_x_9577:
        /* <DEDUP_REMOVED lines=10> */
.L_x_9573:
        /* <DEDUP_REMOVED lines=12> */
.L_x_9582:
[----:B------:R-:W-:-:S07]  /*f460*/  IMAD.MOV.U32 R164, RZ, RZ, R182 ;  /* 0x000000ffffa47224 */ /* 0x000fce00078e00b6 */
.L_x_9583:
[----:B------:R-:W-:Y:S05]  /*f470*/  BSYNC B0 ;  /* 0x0000000000007941 */ /* 0x000fea0003800000 */
.L_x_9581:
        /* <DEDUP_REMOVED lines=16> */
.L_x_9587:
[----:B------:R-:W-:Y:S05]  /*f580*/  BSYNC B1 ;  /* 0x0000000000017941 */ /* 0x000fea0003800000 */
.L_x_9586:
        /* <DEDUP_REMOVED lines=44> */
.L_x_9585:
[----:B------:R-:W-:Y:S05]  /*f850*/  BSYNC B0 ;  /* 0x0000000000007941 */ /* 0x000fea0003800000 */
.L_x_9584:
        /* <DEDUP_REMOVED lines=15> */
.L_x_9588:
        /* <DEDUP_REMOVED lines=12> */
.L_x_9591:
[----:B------:R-:W-:-:S07]  /*fa10*/  IMAD.MOV.U32 R49, RZ, RZ, R182 ;  /* 0x000000ffff317224 */ /* 0x000fce00078e00b6 */
.L_x_9592:
[----:B------:R-:W-:Y:S05]  /*fa20*/  BSYNC B0 ;  /* 0x0000000000007941 */ /* 0x000fea0003800000 */
.L_x_9590:
        /* <DEDUP_REMOVED lines=16> */
.L_x_9596:
[----:B------:R-:W-:Y:S05]  /*fb30*/  BSYNC B1 ;  /* 0x0000000000017941 */ /* 0x000fea0003800000 */
.L_x_9595:
        /* <DEDUP_REMOVED lines=44> */
.L_x_9594:
[----:B------:R-:W-:Y:S05]  /*fe00*/  BSYNC B0 ;  /* 0x0000000000007941 */ /* 0x000fea0003800000 */
.L_x_9593:
        /* <DEDUP_REMOVED lines=9> */
.L_x_9589:
        /* <DEDUP_REMOVED lines=12> */
.L_x_9598:
[----:B------:R-:W-:-:S07]  /*ff60*/  MOV R49, R182 ;  /* 0x000000b600317202 */ /* 0x000fce0000000f00 */
.L_x_9599:
[----:B------:R-:W-:Y:S05]  /*ff70*/  BSYNC B0 ;  /* 0x0000000000007941 */ /* 0x000fea0003800000 */
.L_x_9597:
        /* <DEDUP_REMOVED lines=16> */
.L_x_9603:
[----:B------:R-:W-:Y:S05]  /*10080*/  BSYNC B1 ;  /* 0x0000000000017941 */ /* 0x000fea0003800000 */
.L_x_9602:
        /* <DEDUP_REMOVED lines=44> */
.L_x_9601:
[----:B------:R-:W-:Y:S05]  /*10350*/  BSYNC B0 ;  /* 0x0000000000007941 */ /* 0x000fea0003800000 */
.L_x_9600:
        /* <DEDUP_REMOVED lines=12> */
.L_x_9604:
        /* <DEDUP_REMOVED lines=12> */
.L_x_9607:
[----:B------:R-:W-:-:S07]  /*104e0*/  MOV R46, R182 ;  /* 0x000000b6002e7202 */ /* 0x000fce0000000f00 */
.L_x_9608:
[----:B------:R-:W-:Y:S05]  /*104f0*/  BSYNC B0 ;  /* 0x0000000000007941 */ /* 0x000fea0003800000 */
.L_x_9606:
        /* <DEDUP_REMOVED lines=16> */
.L_x_9612:
[----:B------:R-:W-:Y:S05]  /*10600*/  BSYNC B1 ;  /* 0x0000000000017941 */ /* 0x000fea0003800000 */
.L_x_9611:
        /* <DEDUP_REMOVED lines=44> */
.L_x_9610:
[----:B------:R-:W-:Y:S05]  /*108d0*/  BSYNC B0 ;  /* 0x0000000000007941 */ /* 0x000fea0003800000 */
.L_x_9609:
        /* <DEDUP_REMOVED lines=10> */
.L_x_9605:
        /* <DEDUP_REMOVED lines=12> */
.L_x_9614:
[----:B------:R-:W-:-:S07]  /*10a40*/  IMAD.MOV.U32 R46, RZ, RZ, R182 ;  /* 0x000000ffff2e7224 */ /* 0x000fce00078e00b6 */
.L_x_9615:
[----:B------:R-:W-:Y:S05]  /*10a50*/  BSYNC B0 ;  /* 0x0000000000007941 */ /* 0x000fea0003800000 */
.L_x_9613:
        /* <DEDUP_REMOVED lines=16> */
.L_x_9619:
[----:B------:R-:W-:Y:S05]  /*10b60*/  BSYNC B1 ;  /* 0x0000000000017941 */ /* 0x000fea0003800000 */
.L_x_9618:
        /* <DEDUP_REMOVED lines=44> */
.L_x_9617:
[----:B------:R-:W-:Y:S05]  /*10e30*/  BSYNC B0 ;  /* 0x0000000000007941 */ /* 0x000fea0003800000 */
.L_x_9616:
[----:B------:R-:W-:Y:S02]  /*10e40*/  I2FP.F32.U32 R51, R46 ;  /* 0x0000002e00337245 */ /* 0x000fe40000201000 */
[----:B------:R-:W-:-:S03]  /*10e50*/  SHF.L.U32 R165, R47, 0x10, RZ ;  /* 0x000000102fa57819 */ /* 0x000fc600000006ff */
[----:B------:R-:W-:Y:S01]  /*10e60*/  FFMA.FTZ R119, R51, R196, 1.1641532182693481445e-10 ;  /* 0x2f00000033777423 */ /* 0x000fe200000100c4 */
[----:B------:R-:W-:Y:S01]  /*10e70*/  PRMT R51, R47, 0x7632, R51 ;  /* 0x000076322f337816 */ /* 0x000fe20000000033 */
        /* <DEDUP_REMOVED lines=9> */
.L_x_9620:
        /* <DEDUP_REMOVED lines=12> */
.L_x_9623:
[----:B------:R-:W-:-:S07]  /*10fd0*/  IMAD.MOV.U32 R164, RZ, RZ, R182 ;  /* 0x000000ffffa47224 */ /* 0x000fce00078e00b6 */
.L_x_9624:
[----:B------:R-:W-:Y:S05]  /*10fe0*/  BSYNC B0 ;  /* 0x0000000000007941 */ /* 0x000fea0003800000 */
.L_x_9622:
        /* <DEDUP_REMOVED lines=16> */
.L_x_9628:
[----:B------:R-:W-:Y:S05]  /*110f0*/  BSYNC B1 ;  /* 0x0000000000017941 */ /* 0x000fea0003800000 */
.L_x_9627:
        /* <DEDUP_REMOVED lines=44> */
.L_x_9626:
[----:B------:R-:W-:Y:S05]  /*113c0*/  BSYNC B0 ;  /* 0x0000000000007941 */ /* 0x000fea0003800000 */
.L_x_9625:
        /* <DEDUP_REMOVED lines=9> */
.L_x_9621:
        /* <DEDUP_REMOVED lines=12> */
.L_x_9630:
[----:B------:R-:W-:-:S07]  /*11520*/  MOV R164, R182 ;  /* 0x000000b600a47202 */ /* 0x000fce0000000f00 */
.L_x_9631:
[----:B------:R-:W-:Y:S05]  /*11530*/  BSYNC B0 ;  /* 0x0000000000007941 */ /* 0x000fea0003800000 */
.L_x_9629:
        /* <DEDUP_REMOVED lines=16> */
.L_x_9635:
[----:B------:R-:W-:Y:S05]  /*11640*/  BSYNC B1 ;  /* 0x0000000000017941 */ /* 0x000fea0003800000 */
.L_x_9634:
        /* <DEDUP_REMOVED lines=44> */
.L_x_9633:
[----:B------:R-:W-:Y:S05]  /*11910*/  BSYNC B0 ;  /* 0x0000000000007941 */ /* 0x000fea0003800000 */
.L_x_9632:
        /* <DEDUP_REMOVED lines=12> */
.L_x_9636:
        /* <DEDUP_REMOVED lines=12> */
.L_x_9639:
[----:B------:R-:W-:-:S07]  /*11aa0*/  MOV R164, R182 ;  /* 0x000000b600a47202 */ /* 0x000fce0000000f00 */
.L_x_9640:
[----:B------:R-:W-:Y:S05]  /*11ab0*/  BSYNC B0 ;  /* 0x0000000000007941 */ /* 0x000fea0003800000 */
.L_x_9638:
        /* <DEDUP_REMOVED lines=18> */
.L_x_9644:
[----:B------:R-:W-:Y:S05]  /*11be0*/  BSYNC B1 ;  /* 0x0000000000017941 */ /* 0x000fea0003800000 */
.L_x_9643:
        /* <DEDUP_REMOVED lines=44> */
.L_x_9642:
[----:B------:R-:W-:Y:S05]  /*11eb0*/  BSYNC B0 ;  /* 0x0000000000007941 */ /* 0x000fea0003800000 */
.L_x_9641:
        /* <DEDUP_REMOVED lines=10> */
.L_x_9637:
[----:B------:R-:W-:Y:S01]  /*11f60*/  P2R R44, PR, RZ, 0x4 ;  /* 0x00000004ff2c7803 */ /* 0x000fe20000000000 */
[----:B------:R-:W0:Y:S01]  /*11f70*/  @P1 LDC.64 R46, c[0x0][0x230] ;  /* 0x00008c00ff2e1b82 */ /* 0x000e220000000a00 */
[C---:B------:R-:W-:Y:S02]  /*11f80*/  LOP3.LUT P2, RZ, R181.reuse, 0x4, RZ, 0xc0, !PT ;  /* 0x00000004b5ff7812 */ /* 0x040fe4000784c0ff */
[----:B------:R-:W-:Y:S02]  /*11f90*/  SEL R168, RZ, 0x10000, P4 ;  /* 0x00010000ffa87807 */ /* 0x000fe40002000000 */
[----:B------:R-:W-:Y:S02]  /*11fa0*/  SEL R193, RZ, 0x100, P3 ;  /* 0x00000100ffc17807 */ /* 0x000fe40001800000 */
[C---:B------:R-:W-:Y:S02]  /*11fb0*/  LOP3.LUT P4, RZ, R181.reuse, 0x10, RZ, 0xc0, !PT ;  /* 0x00000010b5ff7812 */ /* 0x040fe4000788c0ff */
[----:B------:R-:W-:-:S02]  /*11fc0*/  LOP3.LUT P3, RZ, R181, 0x8, RZ, 0xc0, !PT ;  /* 0x00000008b5ff7812 */ /* 0x000fc4000786c0ff */
[----:B------:R-:W-:Y:S02]  /*11fd0*/  SEL R166, RZ, 0x1, P2 ;  /* 0x00000001ffa67807 */ /* 0x000fe40001000000 */
[----:B------:R-:W-:Y:S02]  /*11fe0*/  SEL R119, RZ, 0x1000000, P5 ;  /* 0x01000000ff777807 */ /* 0x000fe40002800000 */
[----:B------:R-:W-:Y:S01]  /*11ff0*/  SEL R164, RZ, 0x1, P3 ;  /* 0x00000001ffa47807 */ /* 0x000fe20001800000 */
[----:B------:R-:W-:Y:S01]  /*12000*/  IMAD.WIDE.U32 R166, R166, 0x1000000, RZ ;  /* 0x01000000a6a67825 */ /* 0x000fe200078e00ff */
[----:B------:R-:W-:Y:S02]  /*12010*/  SEL R118, RZ, 0x1, P4 ;  /* 0x00000001ff767807 */ /* 0x000fe40002000000 */
[----:B------:R-:W-:Y:S01]  /*12020*/  LOP3.LUT P5, RZ, R181, 0x2, RZ, 0xc0, !PT ;  /* 0x00000002b5ff7812 */ /* 0x000fe200078ac0ff */
[----:B------:R-:W-:Y:S01]  /*12030*/  IMAD.WIDE.U32 R164, R164, 0x10000, RZ ;  /* 0x00010000a4a47825 */ /* 0x000fe200078e00ff */
[----:B------:R-:W-:-:S02]  /*12040*/  LOP3.LUT R193, R193, R119, R168, 0xfe, !PT ;  /* 0x00000077c1c17212 */ /* 0x000fc400078efea8 */
[----:B------:R-:W-:Y:S01]  /*12050*/  SEL R199, RZ, 0x1, P5 ;  /* 0x00000001ffc77807 */ /* 0x000fe20002800000 */
[----:B------:R-:W-:Y:S01]  /*12060*/  IMAD.WIDE.U32 R118, R118, 0x100, RZ ;  /* 0x0000010076767825 */ /* 0x000fe200078e00ff */
[----:B------:R-:W-:Y:S02]  /*12070*/  LOP3.LUT P6, RZ, R181, 0x20, RZ, 0xc0, !PT ;  /* 0x00000020b5ff7812 */ /* 0x000fe400078cc0ff */
[----:B------:R-:W-:Y:S01]  /*12080*/  LOP3.LUT R199, R167, R193, R199, 0xfe, !PT ;  /* 0x000000c1a7c77212 */ /* 0x000fe200078efec7 */
[----:B------:R-:W-:Y:S01]  /*12090*/  IMAD.WIDE.U32 R168, R195, 0x20, R158 ;  /* 0x00000020c3a87825 */ /* 0x000fe200078e009e */
[----:B------:R-:W-:Y:S02]  /*120a0*/  LOP3.LUT R166, R118, R166, R164, 0xfe, !PT ;  /* 0x000000a676a67212 */ /* 0x000fe400078efea4 */
[----:B------:R-:W-:Y:S02]  /*120b0*/  SEL R167, RZ, 0x1, P6 ;  /* 0x00000001ffa77807 */ /* 0x000fe40003000000 */
[----:B------:R-:W-:Y:S01]  /*120c0*/  LOP3.LUT R119, R119, R199, R165, 0xfe, !PT ;  /* 0x000000c777777212 */ /* 0x000fe200078efea5 */
[----:B------:R-:W-:Y:S01]  /*120d0*/  IMAD.WIDE.U32 R164, R195, 0x8, R160 ;  /* 0x00000008c3a47825 */ /* 0x000fe200078e00a0 */
[----:B------:R-:W-:Y:S01]  /*120e0*/  ISETP.NE.AND P2, PT, R44, RZ, PT ;  /* 0x000000ff2c00720c */ /* 0x000fe20003f45270 */
[----:B------:R1:W-:Y:S01]  /*120f0*/  STG.E.128 desc[UR4][R168.64], R52 ;  /* 0x00000034a8007986 */ /* 0x0003e2000c101d04 */
[----:B------:R-:W-:Y:S01]  /*12100*/  LOP3.LUT R118, R166, R167, RZ, 0xfc, !PT ;  /* 0x000000a7a6767212 */ /* 0x000fe200078efcff */
[----:B------:R-:W2:Y:S01]  /*12110*/  @P0 LDC.64 R44, c[0x0][0x228] ;  /* 0x00008a00ff2c0b82 */ /* 0x000ea20000000a00 */
[----:B------:R-:W-:Y:S01]  /*12120*/  IADD3 R193, R197, 0x300, RZ ;  /* 0x00000300c5c17810 */ /* 0x000fe20007ffe0ff */
[----:B------:R1:W-:Y:S04]  /*12130*/  STG.E.128 desc[UR4][R168.64+0x10], R48 ;  /* 0x00001030a8007986 */ /* 0x0003e8000c101d04 */
[----:B------:R1:W-:Y:S01]  /*12140*/  STG.E.64 desc[UR4][R164.64], R118 ;  /* 0x00000076a4007986 */ /* 0x0003e2000c101b04 */
[----:B------:R-:W-:-:S04]  /*12150*/  IMAD.WIDE.U32 R116, R193, 0x10, R116 ;  /* 0x00000010c1747825 */ /* 0x000fc800078e0074 */
[----:B0-----:R-:W-:-:S04]  /*12160*/  @P1 IMAD.WIDE.U32 R46, R193, 0x20, R46 ;  /* 0x00000020c12e1825 */ /* 0x001fc800078e002e */
[----:B--2---:R-:W-:Y:S01]  /*12170*/  @P0 IMAD.WIDE.U32 R44, R193, 0x10, R44 ;  /* 0x00000010c12c0825 */ /* 0x004fe200078e002c */
[----:B-1----:R-:W-:Y:S06]  /*12180*/  @!P0 BRA `(.L_x_9645) ;  /* 0x0000000000508947 */ /* 0x002fec0003800000 */
[----:B------:R-:W-:Y:S01]  /*12190*/  IMAD.U32 R165, R188, 0x10000, RZ ;  /* 0x00010000bca57824 */ /* 0x000fe200078e00ff */
[----:B------:R-:W0:Y:S01]  /*121a0*/  LDC.64 R118, c[0x0][0x248] ;  /* 0x00009200ff767b82 */ /* 0x000e220000000a00 */
[----:B------:R-:W-:Y:S02]  /*121b0*/  LOP3.LUT R164, R189, 0xffff, RZ, 0xc0, !PT ;  /* 0x0000ffffbda47812 */ /* 0x000fe400078ec0ff */
[----:B------:R-:W-:Y:S02]  /*121c0*/  PRMT R167, R187, 0x7104, RZ ;  /* 0x00007104bba77816 */ /* 0x000fe400000000ff */
[----:B------:R-:W-:Y:S02]  /*121d0*/  LOP3.LUT R165, R165, 0xff0000, RZ, 0xc0, !PT ;  /* 0x00ff0000a5a57812 */ /* 0x000fe400078ec0ff */
[----:B------:R-:W-:Y:S02]  /*121e0*/  LOP3.LUT R166, R184, 0xff, RZ, 0xc0, !PT ;  /* 0x000000ffb8a67812 */ /* 0x000fe400078ec0ff */
[----:B------:R-:W-:-:S02]  /*121f0*/  PRMT R164, R165, 0x4210, R164 ;  /* 0x00004210a5a47816 */ /* 0x000fc400000000a4 */
[----:B------:R-:W-:Y:S02]  /*12200*/  LOP3.LUT R165, R185, 0xff, RZ, 0xc0, !PT ;  /* 0x000000ffb9a57812 */ /* 0x000fe400078ec0ff */
[----:B------:R-:W-:Y:S02]  /*12210*/  LOP3.LUT R168, R183, 0xff, RZ, 0xc0, !PT ;  /* 0x000000ffb7a87812 */ /* 0x000fe400078ec0ff */
[----:B------:R-:W-:Y:S01]  /*12220*/  LOP3.LUT R199, R164, 0xff00, R167, 0xf8, !PT ;  /* 0x0000ff00a4c77812 */ /* 0x000fe200078ef8a7 */
[----:B------:R-:W-:-:S03]  /*12230*/  IMAD.WIDE.U32 R164, R165, 0x1000000, RZ ;  /* 0x01000000a5a47825 */ /* 0x000fc600078e00ff */
[----:B------:R-:W-:Y:S01]  /*12240*/  LOP3.LUT R199, R199, 0xff, R186, 0xf8, !PT ;  /* 0x000000ffc7c77812 */ /* 0x000fe200078ef8ba */
[----:B------:R-:W-:-:S04]  /*12250*/  IMAD.WIDE.U32 R166, R166, 0x10000, RZ ;  /* 0x00010000a6a67825 */ /* 0x000fc800078e00ff */
[----:B------:R-:W-:Y:S01]  /*12260*/  IMAD.WIDE.U32 R168, R168, 0x100, RZ ;  /* 0x00000100a8a87825 */ /* 0x000fe200078e00ff */
[----:B------:R-:W-:-:S03]  /*12270*/  LOP3.LUT R199, R167, R199, R165, 0xfe, !PT ;  /* 0x000000c7a7c77212 */ /* 0x000fc600078efea5 */
[----:B0-----:R-:W-:Y:S01]  /*12280*/  IMAD.WIDE.U32 R118, R195, 0x8, R118 ;  /* 0x00000008c3767825 */ /* 0x001fe200078e0076 */
[----:B------:R-:W-:Y:S02]  /*12290*/  LOP3.LUT R164, R168, R164, R166, 0xfe, !PT ;  /* 0x000000a4a8a47212 */ /* 0x000fe400078efea6 */
[----:B------:R-:W-:Y:S02]  /*122a0*/  LOP3.LUT R165, R199, R169, RZ, 0xfc, !PT ;  /* 0x000000a9c7a57212 */ /* 0x000fe400078efcff */
[----:B------:R-:W-:-:S05]  /*122b0*/  LOP3.LUT R164, R164, 0xff, R179, 0xf8, !PT ;  /* 0x000000ffa4a47812 */ /* 0x000fca00078ef8b3 */
[----:B------:R0:W-:Y:S02]  /*122c0*/  STG.E.64 desc[UR4][R118.64], R164 ;  /* 0x000000a476007986 */ /* 0x0001e4000c101b04 */
.L_x_9645:
[----:B------:R1:W5:Y:S04]  /*122d0*/  @P0 LDG.E.128 R80, desc[UR4][R44.64] ;  /* 0x000000042c500981 */ /* 0x000368000c1e1d00 */
[----:B------:R1:W5:Y:S04]  /*122e0*/  @P1 LDG.E.128 R76, desc[UR4][R46.64] ;  /* 0x000000042e4c1981 */ /* 0x000368000c1e1d00 */
[----:B------:R1:W5:Y:S04]  /*122f0*/  @P1 LDG.E.128 R72, desc[UR4][R46.64+0x10] ;  /* 0x000010042e481981 */ /* 0x000368000c1e1d00 */
[----:B0-----:R-:W5:Y:S01]  /*12300*/  LDG.E.128 R116, desc[UR4][R116.64] ;  /* 0x0000000474747981 */ /* 0x001f62000c1e1d00 */
        /* <DEDUP_REMOVED lines=12> */
.L_x_9647:
[----:B------:R-:W-:-:S07]  /*123d0*/  MOV R166, R182 ;  /* 0x000000b600a67202 */ /* 0x000fce0000000f00 */
.L_x_9648:
[----:B------:R-:W-:Y:S05]  /*123e0*/  BSYNC B0 ;  /* 0x0000000000007941 */ /* 0x000fea0003800000 */
.L_x_9646:
        /* <DEDUP_REMOVED lines=16> */
.L_x_9652:
[----:B------:R-:W-:Y:S05]  /*124f0*/  BSYNC B1 ;  /* 0x0000000000017941 */ /* 0x000fea0003800000 */
.L_x_9651:
        /* <DEDUP_REMOVED lines=44> */
.L_x_9650:
[----:B------:R-:W-:Y:S05]  /*127c0*/  BSYNC B0 ;  /* 0x0000000000007941 */ /* 0x000fea0003800000 */
.L_x_9649:
        /* <DEDUP_REMOVED lines=15> */
.L_x_9653:
        /* <DEDUP_REMOVED lines=12> */
.L_x_9656:
[----:B------:R-:W-:-:S07]  /*12980*/  MOV R168, R182 ;  /* 0x000000b600a87202 */ /* 0x000fce0000000f00 */
.L_x_9657:
[----:B------:R-:W-:Y:S05]  /*12990*/  BSYNC B0 ;  /* 0x0000000000007941 */ /* 0x000fea0003800000 */
.L_x_9655:
        /* <DEDUP_REMOVED lines=16> */
.L_x_9661:
[----:B------:R-:W-:Y:S05]  /*12aa0*/  BSYNC B1 ;  /* 0x0000000000017941 */ /* 0x000fea0003800000 */
.L_x_9660:
        /* <DEDUP_REMOVED lines=44> */
.L_x_9659:
[----:B------:R-:W-:Y:S05]  /*12d70*/  BSYNC B0 ;  /* 0x0000000000007941 */ /* 0x000fea0003800000 */
.L_x_9658:
        /* <DEDUP_REMOVED lines=9> */
.L_x_9654:
        /* <DEDUP_REMOVED lines=12> */
.L_x_9663:
[----:B------:R-:W-:-:S07]  /*12ed0*/  MOV R168, R182 ;  /* 0x000000b600a87202 */ /* 0x000fce0000000f00 */
.L_x_9664:
[----:B------:R-:W-:Y:S05]  /*12ee0*/  BSYNC B0 ;  /* 0x0000000000007941 */ /* 0x000fea0003800000 */
.L_x_9662:
        /* <DEDUP_REMOVED lines=16> */
.L_x_9668:
[----:B------:R-:W-:Y:S05]  /*12ff0*/  BSYNC B1 ;  /* 0x0000000000017941 */ /* 0x000fea0003800000 */
.L_x_9667:
        /* <DEDUP_REMOVED lines=44> */
.L_x_9666:
[----:B------:R-:W-:Y:S05]  /*132c0*/  BSYNC B0 ;  /* 0x0000000000007941 */ /* 0x000fea0003800000 */
.L_x_9665:
        /* <DEDUP_REMOVED lines=14> */
.L_x_9669:
        /* <DEDUP_REMOVED lines=12> */
.L_x_9672:
[----:B------:R-:W-:-:S07]  /*13470*/  MOV R116, R182 ;  /* 0x000000b600747202 */ /* 0x000fce0000000f00 */
.L_x_9673:
[----:B------:R-:W-:Y:S05]  /*13480*/  BSYNC B0 ;  /* 0x0000000000007941 */ /* 0x000fea0003800000 */
.L_x_9671:
        /* <DEDUP_REMOVED lines=16> */
.L_x_9677:
[----:B------:R-:W-:Y:S05]  /*13590*/  BSYNC B1 ;  /* 0x0000000000017941 */ /* 0x000fea0003800000 */
.L_x_9676:
        /* <DEDUP_REMOVED lines=43> */
.L_x_9675:
[----:B------:R-:W-:Y:S05]  /*13850*/  BSYNC B0 ;  /* 0x0000000000007941 */ /* 0x000fea0003800000 */
.L_x_9674:
        /* <DEDUP_REMOVED lines=10> */
.L_x_9670:
        /* <DEDUP_REMOVED lines=12> */
.L_x_9679:
[----:B------:R-:W-:-:S07]  /*139c0*/  IMAD.MOV.U32 R168, RZ, RZ, R182 ;  /* 0x000000ffffa87224 */ /* 0x000fce00078e00b6 */
.L_x_9680:
[----:B------:R-:W-:Y:S05]  /*139d0*/  BSYNC B0 ;  /* 0x0000000000007941 */ /* 0x000fea0003800000 */
.L_x_9678:
        /* <DEDUP_REMOVED lines=16> */
.L_x_9684:
[----:B------:R-:W-:Y:S05]  /*13ae0*/  BSYNC B1 ;  /* 0x0000000000017941 */ /* 0x000fea0003800000 */
.L_x_9683:
        /* <DEDUP_REMOVED lines=44> */
.L_x_9682:
[----:B------:R-:W-:Y:S05]  /*13db0*/  BSYNC B0 ;  /* 0x0000000000007941 */ /* 0x000fea0003800000 */
.L_x_9681:
[----:B------:R-:W-:Y:S02]  /*13dc0*/  I2FP.F32.U32 R47, R168 ;  /* 0x000000a8002f7245 */ /* 0x000fe40000201000 */
[----:B------:R-:W-:Y:S02]  /*13dd0*/  SHF.L.U32 R165, R117, 0x10, RZ ;  /* 0x0000001075a57819 */ /* 0x000fe400000006ff */
[----:B------:R-:W-:Y:S01]  /*13de0*/  LOP3.LUT R181, R181, 0xfffffffb, RZ, 0xc0, !PT ;  /* 0xfffffffbb5b57812 */ /* 0x000fe200078ec0ff */
[----:B------:R-:W-:Y:S02]  /*13df0*/  FFMA.FTZ R47, R47, R196, 1.1641532182693481445e-10 ;  /* 0x2f0000002f2f7423 */ /* 0x000fe400000100c4 */
[----:B------:R-:W-:-:S03]  /*13e00*/  FMUL.FTZ R165, R165, R194 ;  /* 0x000000c2a5a57220 */ /* 0x000fc60000410000 */
[----:B------:R-:W-:Y:S02]  /*13e10*/  FSETP.GTU.FTZ.AND P3, PT, R47, R192, PT ;  /* 0x000000c02f00720b */ /* 0x000fe40003f7c000 */
[----:B------:R-:W-:Y:S02]  /*13e20*/  PRMT R47, R117, 0x7632, R47 ;  /* 0x00007632752f7816 */ /* 0x000fe4000000002f */
        /* <DEDUP_REMOVED lines=8> */
.L_x_9685:
        /* <DEDUP_REMOVED lines=12> */
.L_x_9688:
[----:B------:R-:W-:-:S07]  /*13f70*/  IMAD.MOV.U32 R168, RZ, RZ, R182 ;  /* 0x000000ffffa87224 */ /* 0x000fce00078e00b6 */
.L_x_9689:
[----:B------:R-:W-:Y:S05]  /*13f80*/  BSYNC B0 ;  /* 0x0000000000007941 */ /* 0x000fea0003800000 */
.L_x_9687:
        /* <DEDUP_REMOVED lines=16> */
.L_x_9693:
[----:B------:R-:W-:Y:S05]  /*14090*/  BSYNC B1 ;  /* 0x0000000000017941 */ /* 0x000fea0003800000 */
.L_x_9692:
        /* <DEDUP_REMOVED lines=44> */
.L_x_9691:
[----:B------:R-:W-:Y:S05]  /*14360*/  BSYNC B0 ;  /* 0x0000000000007941 */ /* 0x000fea0003800000 */
.L_x_9690:
        /* <DEDUP_REMOVED lines=9> */
.L_x_9686:
        /* <DEDUP_REMOVED lines=12> */
.L_x_9695:
[----:B------:R-:W-:-:S07]  /*144c0*/  IMAD.MOV.U32 R168, RZ, RZ, R182 ;  /* 0x000000ffffa87224 */ /* 0x000fce00078e00b6 */
.L_x_9696:
[----:B------:R-:W-:Y:S05]  /*144d0*/  BSYNC B0 ;  /* 0x0000000000007941 */ /* 0x000fea0003800000 */
.L_x_9694:
        /* <DEDUP_REMOVED lines=16> */
.L_x_9700:
[----:B------:R-:W-:Y:S05]  /*145e0*/  BSYNC B1 ;  /* 0x0000000000017941 */ /* 0x000fea0003800000 */
.L_x_9699:
        /* <DEDUP_REMOVED lines=44> */
.L_x_9698:
[----:B------:R-:W-:Y:S05]  /*148b0*/  BSYNC B0 ;  /* 0x0000000000007941 */ /* 0x000fea0003800000 */
.L_x_9697:
        /* <DEDUP_REMOVED lines=14> */
.L_x_9701:
        /* <DEDUP_REMOVED lines=12> */
.L_x_9704:
[----:B------:R-:W-:-:S07]  /*14a60*/  IMAD.MOV.U32 R168, RZ, RZ, R182 ;  /* 0x000000ffffa87224 */ /* 0x000fce00078e00b6 */
.L_x_9705:
[----:B------:R-:W-:Y:S05]  /*14a70*/  BSYNC B0 ;  /* 0x0000000000007941 */ /* 0x000fea0003800000 */
.L_x_9703:
        /* <DEDUP_REMOVED lines=16> */
.L_x_9709:
[----:B------:R-:W-:Y:S05]  /*14b80*/  BSYNC B1 ;  /* 0x0000000000017941 */ /* 0x000fea0003800000 */
.L_x_9708:
        /* <DEDUP_REMOVED lines=44> */
.L_x_9707:
[----:B------:R-:W-:Y:S05]  /*14e50*/  BSYNC B0 ;  /* 0x0000000000007941 */ /* 0x000fea0003800000 */
.L_x_9706:
        /* <DEDUP_REMOVED lines=10> */
.L_x_9702:
        /* <DEDUP_REMOVED lines=12> */
.L_x_9711:
[----:B------:R-:W-:-:S07]  /*14fc0*/  IMAD.MOV.U32 R168, RZ, RZ, R182 ;  /* 0x000000ffffa87224 */ /* 0x000fce00078e00b6 */
.L_x_9712:
[----:B------:R-:W-:Y:S05]  /*14fd0*/  BSYNC B0 ;  /* 0x0000000000007941 */ /* 0x000fea0003800000 */
.L_x_9710:
        /* <DEDUP_REMOVED lines=16> */
.L_x_9716:
[----:B------:R-:W-:Y:S05]  /*150e0*/  BSYNC B1 ;  /* 0x0000000000017941 */ /* 0x000fea0003800000 */
.L_x_9715:
        /* <DEDUP_REMOVED lines=44> */
.L_x_9714:
[----:B------:R-:W-:Y:S05]  /*153b0*/  BSYNC B0 ;  /* 0x0000000000007941 */ /* 0x000fea0003800000 */
.L_x_9713:
        /* <DEDUP_REMOVED lines=15> */
.L_x_9717:
        /* <DEDUP_REMOVED lines=12> */
.L_x_9720:
[----:B------:R-:W-:-:S07]  /*15570*/  IMAD.MOV.U32 R186, RZ, RZ, R182 ;  /* 0x000000ffffba7224 */ /* 0x000fce00078e00b6 */
.L_x_9721:
[----:B------:R-:W-:Y:S05]  /*15580*/  BSYNC B0 ;  /* 0x0000000000007941 */ /* 0x000fea0003800000 */
.L_x_9719:
        /* <DEDUP_REMOVED lines=16> */
.L_x_9725:
[----:B------:R-:W-:Y:S05]  /*15690*/  BSYNC B1 ;  /* 0x0000000000017941 */ /* 0x000fea0003800000 */
.L_x_9724:
        /* <DEDUP_REMOVED lines=44> */
.L_x_9723:
[----:B------:R-:W-:Y:S05]  /*15960*/  BSYNC B0 ;  /* 0x0000000000007941 */ /* 0x000fea0003800000 */
.L_x_9722:
        /* <DEDUP_REMOVED lines=9> */
.L_x_9718:
        /* <DEDUP_REMOVED lines=12> */
.L_x_9727:
[----:B------:R-:W-:-:S07]  /*15ac0*/  IMAD.MOV.U32 R198, RZ, RZ, R182 ;  /* 0x000000ffffc67224 */ /* 0x000fce00078e00b6 */
.L_x_9728:
[----:B------:R-:W-:Y:S05]  /*15ad0*/  BSYNC B0 ;  /* 0x0000000000007941 */ /* 0x000fea0003800000 */
.L_x_9726:
        /* <DEDUP_REMOVED lines=16> */
.L_x_9732:
[----:B------:R-:W-:Y:S05]  /*15be0*/  BSYNC B1 ;  /* 0x0000000000017941 */ /* 0x000fea0003800000 */
.L_x_9731:
        /* <DEDUP_REMOVED lines=44> */
.L_x_9730:
[----:B------:R-:W-:Y:S05]  /*15eb0*/  BSYNC B0 ;  /* 0x0000000000007941 */ /* 0x000fea0003800000 */
.L_x_9729:
        /* <DEDUP_REMOVED lines=12> */
.L_x_9733:
        /* <DEDUP_REMOVED lines=12> */
.L_x_9736:
[----:B------:R-:W-:-:S07]  /*16040*/  IMAD.MOV.U32 R187, RZ, RZ, R182 ;  /* 0x000000ffffbb7224 */ /* 0x000fce00078e00b6 */
.L_x_9737:
[----:B------:R-:W-:Y:S05]  /*16050*/  BSYNC B0 ;  /* 0x0000000000007941 */ /* 0x000fea0003800000 */
.L_x_9735:
        /* <DEDUP_REMOVED lines=16> */
.L_x_9741:
[----:B------:R-:W-:Y:S05]  /*16160*/  BSYNC B1 ;  /* 0x0000000000017941 */ /* 0x000fea0003800000 */
.L_x_9740:
        /* <DEDUP_REMOVED lines=44> */
.L_x_9739:
[----:B------:R-:W-:Y:S05]  /*16430*/  BSYNC B0 ;  /* 0x0000000000007941 */ /* 0x000fea0003800000 */
.L_x_9738:
        /* <DEDUP_REMOVED lines=10> */
.L_x_9734:
        /* <DEDUP_REMOVED lines=12> */
.L_x_9743:
[----:B------:R-:W-:-:S07]  /*165a0*/  IMAD.MOV.U32 R198, RZ, RZ, R182 ;  /* 0x000000ffffc67224 */ /* 0x000fce00078e00b6 */
.L_x_9744:
[----:B------:R-:W-:Y:S05]  /*165b0*/  BSYNC B0 ;  /* 0x0000000000007941 */ /* 0x000fea0003800000 */
.L_x_9742:
        /* <DEDUP_REMOVED lines=16> */
.L_x_9748:
[----:B------:R-:W-:Y:S05]  /*166c0*/  BSYNC B1 ;  /* 0x0000000000017941 */ /* 0x000fea0003800000 */
.L_x_9747:
        /* <DEDUP_REMOVED lines=44> */
.L_x_9746:
[----:B------:R-:W-:Y:S05]  /*16990*/  BSYNC B0 ;  /* 0x0000000000007941 */ /* 0x000fea0003800000 */
.L_x_9745:
        /* <DEDUP_REMOVED lines=13> */
.L_x_9749:
        /* <DEDUP_REMOVED lines=12> */
.L_x_9752:
[----:B------:R-:W-:-:S07]  /*16b30*/  IMAD.MOV.U32 R188, RZ, RZ, R182 ;  /* 0x000000ffffbc7224 */ /* 0x000fce00078e00b6 */
.L_x_9753:
[----:B------:R-:W-:Y:S05]  /*16b40*/  BSYNC B0 ;  /* 0x0000000000007941 */ /* 0x000fea0003800000 */
.L_x_9751:
        /* <DEDUP_REMOVED lines=16> */
.L_x_9757:
[----:B------:R-:W-:Y:S05]  /*16c50*/  BSYNC B1 ;  /* 0x0000000000017941 */ /* 0x000fea0003800000 */
.L_x_9756:
        /* <DEDUP_REMOVED lines=44> */
.L_x_9755:
[----:B------:R-:W-:Y:S05]  /*16f20*/  BSYNC B0 ;  /* 0x0000000000007941 */ /* 0x000fea0003800000 */
.L_x_9754:
        /* <DEDUP_REMOVED lines=9> */
.L_x_9750:
        /* <DEDUP_REMOVED lines=12> */
.L_x_9759:
[----:B------:R-:W-:-:S07]  /*17080*/  IMAD.MOV.U32 R198, RZ, RZ, R182 ;  /* 0x000000ffffc67224 */ /* 0x000fce00078e00b6 */
.L_x_9760:
[----:B------:R-:W-:Y:S05]  /*17090*/  BSYNC B0 ;  /* 0x0000000000007941 */ /* 0x000fea0003800000 */
.L_x_9758:
        /* <DEDUP_REMOVED lines=16> */
.L_x_9764:
[----:B------:R-:W-:Y:S05]  /*171a0*/  BSYNC B1 ;  /* 0x0000000000017941 */ /* 0x000fea0003800000 */
.L_x_9763:
        /* <DEDUP_REMOVED lines=44> */
.L_x_9762:
[----:B------:R-:W-:Y:S05]  /*17470*/  BSYNC B0 ;  /* 0x0000000000007941 */ /* 0x000fea0003800000 */
.L_x_9761:
        /* <DEDUP_REMOVED lines=12> */
.L_x_9765:
        /* <DEDUP_REMOVED lines=12> */
.L_x_9768:
[----:B------:R-:W-:-:S07]  /*17600*/  IMAD.MOV.U32 R189, RZ, RZ, R182 ;  /* 0x000000ffffbd7224 */ /* 0x000fce00078e00b6 */
.L_x_9769:
[----:B------:R-:W-:Y:S05]  /*17610*/  BSYNC B0 ;  /* 0x0000000000007941 */ /* 0x000fea0003800000 */
.L_x_9767:
        /* <DEDUP_REMOVED lines=16> */
.L_x_9773:
[----:B------:R-:W-:Y:S05]  /*17720*/  BSYNC B1 ;  /* 0x0000000000017941 */ /* 0x000fea0003800000 */
.L_x_9772:
        /* <DEDUP_REMOVED lines=44> */
.L_x_9771:
[----:B------:R-:W-:Y:S05]  /*179f0*/  BSYNC B0 ;  /* 0x0000000000007941 */ /* 0x000fea0003800000 */
.L_x_9770:
        /* <DEDUP_REMOVED lines=10> */
.L_x_9766:
[----:B------:R-:W-:Y:S01]  /*17aa0*/  FADD.FTZ R164, RZ, R68 ;  /* 0x00000044ffa47221 */ /* 0x000fe20000010000 */
[----:B------:R-:W-:Y:S01]  /*17ab0*/  SEL R166, RZ, 0x1000000, P5 ;  /* 0x01000000ffa67807 */ /* 0x000fe20002800000 */
[----:B------:R-:W0:Y:S01]  /*17ac0*/  S2R R192, SR_TID.X ;  /* 0x0000000000c07919 */ /* 0x000e220000002100 */
[----:B------:R-:W-:Y:S01]  /*17ad0*/  SEL R167, RZ, 0x10000, P4 ;  /* 0x00010000ffa77807 */ /* 0x000fe20002000000 */
[----:B------:R-:W-:Y:S01]  /*17ae0*/  FADD.FTZ R165, R164, R69 ;  /* 0x00000045a4a57221 */ /* 0x000fe20000010000 */
[----:B------:R-:W-:Y:S01]  /*17af0*/  SEL R196, RZ, 0x100, P3 ;  /* 0x00000100ffc47807 */ /* 0x000fe20001800000 */
[----:B------:R-:W-:Y:S01]  /*17b00*/  IMAD.WIDE.U32 R158, R193, 0x20, R158 ;  /* 0x00000020c19e7825 */ /* 0x000fe200078e009e */
[----:B------:R-:W-:-:S03]  /*17b10*/  LOP3.LUT P6, RZ, R181, 0x8, RZ, 0xc0, !PT ;  /* 0x00000008b5ff7812 */ /* 0x000fc600078cc0ff */
[----:B------:R-:W-:Y:S01]  /*17b20*/  FADD.FTZ R164, R165, R70 ;  /* 0x00000046a5a47221 */ /* 0x000fe20000010000 */
[----:B------:R-:W-:Y:S01]  /*17b30*/  LOP3.LUT P5, RZ, R181, 0x4, RZ, 0xc0, !PT ;  /* 0x00000004b5ff7812 */ /* 0x000fe200078ac0ff */
[----:B------:R-:W-:Y:S01]  /*17b40*/  IMAD.WIDE.U32 R160, R193, 0x8, R160 ;  /* 0x00000008c1a07825 */ /* 0x000fe200078e00a0 */
[----:B------:R-:W-:-:S03]  /*17b50*/  LOP3.LUT P4, RZ, R181, 0x2, RZ, 0xc0, !PT ;  /* 0x00000002b5ff7812 */ /* 0x000fc6000788c0ff */
[----:B------:R-:W-:Y:S01]  /*17b60*/  FADD.FTZ R165, R164, R71 ;  /* 0x00000047a4a57221 */ /* 0x000fe20000010000 */
[----:B------:R-:W-:Y:S01]  /*17b70*/  LOP3.LUT R196, R196, R166, R167, 0xfe, !PT ;  /* 0x000000a6c4c47212 */ /* 0x000fe200078efea7 */
[----:B------:R1:W-:Y:S01]  /*17b80*/  STG.E.128 desc[UR4][R158.64], R44 ;  /* 0x0000002c9e007986 */ /* 0x0003e2000c101d04 */
[----:B------:R-:W-:Y:S01]  /*17b90*/  SEL R168, RZ, 0x1, P4 ;  /* 0x00000001ffa87807 */ /* 0x000fe20002000000 */
[----:B------:R-:W-:Y:S01]  /*17ba0*/  FADD.FTZ R164, R165, R64 ;  /* 0x00000040a5a47221 */ /* 0x000fe20000010000 */
[----:B------:R-:W-:Y:S01]  /*17bb0*/  SEL R166, RZ, 0x1, P5 ;  /* 0x00000001ffa67807 */ /* 0x000fe20002800000 */
[----:B------:R1:W-:Y:S01]  /*17bc0*/  STG.E.128 desc[UR4][R158.64+0x10], R116 ;  /* 0x000010749e007986 */ /* 0x0003e2000c101d04 */
[C---:B------:R-:W-:Y:S01]  /*17bd0*/  LOP3.LUT P2, RZ, R181.reuse, 0x1, RZ, 0xc0, !PT ;  /* 0x00000001b5ff7812 */ /* 0x040fe2000784c0ff */
[----:B------:R-:W-:Y:S01]  /*17be0*/  FADD.FTZ R165, R164, R65 ;  /* 0x00000041a4a57221 */ /* 0x000fe20000010000 */
[----:B------:R-:W-:Y:S01]  /*17bf0*/  IMAD.WIDE.U32 R168, R168, 0x1000000, RZ ;  /* 0x01000000a8a87825 */ /* 0x000fe200078e00ff */
[----:B------:R-:W-:-:S03]  /*17c00*/  LOP3.LUT P1, RZ, R181, 0x10, RZ, 0xc0, !PT ;  /* 0x00000010b5ff7812 */ /* 0x000fc6000782c0ff */
[----:B------:R-:W-:Y:S01]  /*17c10*/  FADD.FTZ R164, R165, R66 ;  /* 0x00000042a5a47221 */ /* 0x000fe20000010000 */
[----:B------:R-:W-:Y:S01]  /*17c20*/  IMAD.WIDE.U32 R166, R166, 0x10000, RZ ;  /* 0x00010000a6a67825 */ /* 0x000fe200078e00ff */
[----:B------:R-:W-:-:S03]  /*17c30*/  SEL R201, RZ, 0x1, P2 ;  /* 0x00000001ffc97807 */ /* 0x000fc60001000000 */
[----:B------:R-:W-:Y:S01]  /*17c40*/  FADD.FTZ R165, R164, R67 ;  /* 0x00000043a4a57221 */ /* 0x000fe20000010000 */
[----:B------:R-:W-:-:S03]  /*17c50*/  LOP3.LUT R201, R169, R196, R201, 0xfe, !PT ;  /* 0x000000c4a9c97212 */ /* 0x000fc600078efec9 */
        /* <DEDUP_REMOVED lines=21> */
[----:B------:R-:W-:Y:S02]  /*17db0*/  SEL R199, RZ, 0x1, P1 ;  /* 0x00000001ffc77807 */ /* 0x000fe40000800000 */
[----:B------:R-:W-:Y:S01]  /*17dc0*/  LOP3.LUT R165, R165, R201, R167, 0xfe, !PT ;  /* 0x000000c9a5a57212 */ /* 0x000fe200078efea7 */
[----:B------:R-:W-:Y:S01]  /*17dd0*/  FADD.FTZ R169, R194, R45 ;  /* 0x0000002dc2a97221 */ /* 0x000fe20000010000 */
[----:B------:R-:W-:Y:S02]  /*17de0*/  LOP3.LUT R164, R168, R199, RZ, 0xfc, !PT ;  /* 0x000000c7a8a47212 */ /* 0x000fe400078efcff */
[----:B------:R-:W-:Y:S01]  /*17df0*/  LOP3.LUT P1, RZ, R190, 0xff, RZ, 0xc0, !PT ;  /* 0x000000ffbeff7812 */ /* 0x000fe2000782c0ff */
[----:B------:R-:W-:Y:S01]  /*17e00*/  FADD.FTZ R166, R169, R46 ;  /* 0x0000002ea9a67221 */ /* 0x000fe20000010000 */
[----:B------:R-:W-:Y:S01]  /*17e10*/  SHF.R.U32.HI R169, RZ, 0x5, R192 ;  /* 0x00000005ffa97819 */ /* 0x000fe200000116c0 */
[----:B------:R1:W-:Y:S02]  /*17e20*/  STG.E.64 desc[UR4][R160.64], R164 ;  /* 0x000000a4a0007986 */ /* 0x0003e4000c101b04 */
[----:B------:R-:W-:Y:S01]  /*17e30*/  FADD.FTZ R167, R166, R47 ;  /* 0x0000002fa6a77221 */ /* 0x000fe20000010000 */
[----:B------:R-:W-:-:S03]  /*17e40*/  LOP3.LUT R168, R169, 0x7fffff8, RZ, 0xc0, !PT ;  /* 0x07fffff8a9a87812 */ /* 0x000fc600078ec0ff */
[----:B------:R-:W-:-:S04]  /*17e50*/  FADD.FTZ R166, R167, R116 ;  /* 0x00000074a7a67221 */ /* 0x000fc80000010000 */
[----:B------:R-:W-:-:S04]  /*17e60*/  FADD.FTZ R167, R166, R117 ;  /* 0x00000075a6a77221 */ /* 0x000fc80000010000 */
[----:B------:R-:W-:Y:S01]  /*17e70*/  FADD.FTZ R190, R167, R118 ;  /* 0x00000076a7be7221 */ /* 0x000fe20000010000 */
        /* <DEDUP_REMOVED lines=21> */
.L_x_9774:
        /* <DEDUP_REMOVED lines=88> */
.L_x_9787:
[----:B------:R-:W2:Y:S01]  /*18550*/  @!P2 S2R R160, SR_CgaCtaId ;  /* 0x0000000000a0a919 */ /* 0x000ea20000008800 */
[----:B------:R-:W-:Y:S01]  /*18560*/  LOP3.LUT R161, R192, 0x1f, RZ, 0xc0, !PT ;  /* 0x0000001fc0a17812 */ /* 0x000fe200078ec0ff */
[----:B------:R-:W-:Y:S05]  /*18570*/  WARPSYNC.ALL ;  /* 0x0000000000007948 */ /* 0x000fea0003800000 */
[----:B------:R-:W-:Y:S02]  /*18580*/  ISETP.GT.U32.AND P3, PT, R161, 0x7, PT ;  /* 0x00000007a100780c */ /* 0x000fe40003f64070 */
[----:B------:R-:W-:Y:S02]  /*18590*/  @!P2 MOV R159, 0x400 ;  /* 0x00000400009fa802 */ /* 0x000fe40000000f00 */
        /* <DEDUP_REMOVED lines=12> */
[----:B------:R-:W-:Y:S02]  /*18660*/  I2FP.F32.S32 R199, R165 ;  /* 0x000000a500c77245 */ /* 0x000fe40000201400 */
[----:B------:R-:W-:-:S02]  /*18670*/  LOP3.LUT P2, RZ, R169, 0x1f, R192, 0xf8, !PT ;  /* 0x0000001fa9ff7812 */ /* 0x000fc4000784f8c0 */
[----:B---3--:R-:W-:Y:S02]  /*18680*/  @!P3 LEA R167, R167, R160, 0x18 ;  /* 0x000000a0a7a7b211 */ /* 0x008fe400078ec0ff */
[----:B------:R-:W-:Y:S01]  /*18690*/  CS2R R160, SRZ ;  /* 0x0000000000a07805 */ /* 0x000fe2000001ff00 */
[----:B------:R-:W0:Y:S01]  /*186a0*/  SHFL.DOWN PT, R166, R165, 0x4, 0x1f ;  /* 0x08801f00a5a67f89 */ /* 0x000e2200000e0000 */
[----:B------:R-:W-:-:S05]  /*186b0*/  @!P3 LEA R168, R168, R167, 0x3 ;  /* 0x000000a7a8a8b211 */ /* 0x000fca00078e18ff */
[----:B------:R-:W-:Y:S01]  /*186c0*/  @!P3 LDS.64 R160, [R168] ;  /* 0x00000000a8a0b984 */ /* 0x000fe20000000a00 */
[----:B------:R-:W-:Y:S01]  /*186d0*/  ISETP.NE.AND P3, PT, RZ, UR7, PT ;  /* 0x00000007ff007c0c */ /* 0x000fe2000bf65270 */
[----:B0-----:R-:W-:Y:S01]  /*186e0*/  IMAD.IADD R159, R166, 0x1, R165 ;  /* 0x00000001a69f7824 */ /* 0x001fe200078e02a5 */
[----:B------:R-:W-:-:S04]  /*186f0*/  I2FP.F32.S32 R166, R166 ;  /* 0x000000a600a67245 */ /* 0x000fc80000201400 */
[----:B------:R-:W-:Y:S01]  /*18700*/  I2FP.F32.S32 R164, R159 ;  /* 0x0000009f00a47245 */ /* 0x000fe20000201400 */
[----:B------:R-:W0:Y:S03]  /*18710*/  SHFL.DOWN PT, R194, R159, 0x2, 0x1f ;  /* 0x08401f009fc27f89 */ /* 0x000e2600000e0000 */
[----:B------:R-:W1:Y:S01]  /*18720*/  MUFU.RCP R190, R164 ;  /* 0x000000a400be7308 */ /* 0x000e620000001000 */
[----:B0-----:R-:W-:Y:S01]  /*18730*/  IADD3 R165, R159, R194, RZ ;  /* 0x000000c29fa57210 */ /* 0x001fe20007ffe0ff */
[----:B------:R-:W0:Y:S04]  /*18740*/  SHFL.DOWN PT, R167, R160, 0x4, 0x1f ;  /* 0x08801f00a0a77f89 */ /* 0x000e2800000e0000 */
[----:B------:R-:W2:Y:S01]  /*18750*/  SHFL.DOWN PT, R158, R161, 0x4, 0x1f ;  /* 0x08801f00a19e7f89 */ /* 0x000ea200000e0000 */
[----:B0-----:R-:W-:-:S04]  /*18760*/  FMUL.FTZ R168, R167, R166 ;  /* 0x000000a6a7a87220 */ /* 0x001fc80000410000 */
[----:B------:R-:W-:Y:S01]  /*18770*/  FFMA.FTZ R201, R199, R160, R168 ;  /* 0x000000a0c7c97223 */ /* 0x000fe200000100a8 */
[----:B------:R-:W-:Y:S01]  /*18780*/  FADD.FTZ R160, -R167, R160 ;  /* 0x000000a0a7a07221 */ /* 0x000fe20000010100 */
[----:B--2---:R-:W-:Y:S01]  /*18790*/  FADD.FTZ R159, R158, R161 ;  /* 0x000000a19e9f7221 */ /* 0x004fe20000010000 */
[----:B------:R-:W-:Y:S01]  /*187a0*/  I2FP.F32.S32 R161, R165 ;  /* 0x000000a500a17245 */ /* 0x000fe20000201400 */
[----:B-1----:R-:W-:Y:S01]  /*187b0*/  FMUL.FTZ R201, R190, R201 ;  /* 0x000000c9bec97220 */ /* 0x002fe20000410000 */
[----:B------:R-:W-:-:S04]  /*187c0*/  FMUL.FTZ R160, R160, R160 ;  /* 0x000000a0a0a07220 */ /* 0x000fc80000410000 */
[----:B------:R-:W0:Y:S01]  /*187d0*/  SHFL.DOWN PT, R168, R201, 0x2, 0x1f ;  /* 0x08401f00c9a87f89 */ /* 0x000e2200000e0000 */
[----:B------:R-:W-:Y:S01]  /*187e0*/  FMUL.FTZ R160, R160, R199 ;  /* 0x000000c7a0a07220 */ /* 0x000fe20000410000 */
[----:B------:R-:W-:-:S03]  /*187f0*/  I2FP.F32.S32 R199, R194 ;  /* 0x000000c200c77245 */ /* 0x000fc60000201400 */
[----:B------:R-:W-:-:S04]  /*18800*/  FMUL.FTZ R160, R160, R166 ;  /* 0x000000a6a0a07220 */ /* 0x000fc80000410000 */
[----:B------:R-:W-:Y:S02]  /*18810*/  FFMA.FTZ R159, R190, R160, R159 ;  /* 0x000000a0be9f7223 */ /* 0x000fe4000001009f */
[----:B------:R-:W1:Y:S01]  /*18820*/  MUFU.RCP R160, R161 ;  /* 0x000000a100a07308 */ /* 0x000e620000001000 */
[----:B------:R-:W-:Y:S04]  /*18830*/  SHFL.DOWN PT, R190, R165, 0x1, 0x1f ;  /* 0x08201f00a5be7f89 */ /* 0x000fe800000e0000 */
[----:B------:R-:W2:Y:S01]  /*18840*/  SHFL.DOWN PT, R158, R159, 0x2, 0x1f ;  /* 0x08401f009f9e7f89 */ /* 0x000ea200000e0000 */
[----:B0-----:R-:W-:Y:S01]  /*18850*/  FMUL.FTZ R167, R168, R199 ;  /* 0x000000c7a8a77220 */ /* 0x001fe20000410000 */
[----:B------:R-:W-:-:S03]  /*18860*/  FADD.FTZ R168, R201, -R168 ;  /* 0x800000a8c9a87221 */ /* 0x000fc60000010000 */
[----:B------:R-:W-:-:S04]  /*18870*/  FFMA.FTZ R167, R164, R201, R167 ;  /* 0x000000c9a4a77223 */ /* 0x000fc800000100a7 */
[----:B-1----:R-:W-:Y:S01]  /*18880*/  FMUL.FTZ R166, R160, R167 ;  /* 0x000000a7a0a67220 */ /* 0x002fe20000410000 */
[----:B------:R-:W-:-:S04]  /*18890*/  FMUL.FTZ R167, R168, R168 ;  /* 0x000000a8a8a77220 */ /* 0x000fc80000410000 */
[----:B------:R-:W0:Y:S01]  /*188a0*/  SHFL.DOWN PT, R201, R166, 0x1, 0x1f ;  /* 0x08201f00a6c97f89 */ /* 0x000e2200000e0000 */
[----:B------:R-:W-:Y:S01]  /*188b0*/  FMUL.FTZ R164, R164, R167 ;  /* 0x000000a7a4a47220 */ /* 0x000fe20000410000 */
[----:B--2---:R-:W-:Y:S01]  /*188c0*/  FADD.FTZ R167, R159, R158 ;  /* 0x0000009e9fa77221 */ /* 0x004fe20000010000 */
[----:B------:R-:W-:Y:S02]  /*188d0*/  IMAD.IADD R158, R165, 0x1, R190 ;  /* 0x00000001a59e7824 */ /* 0x000fe400078e02be */
[----:B------:R-:W-:Y:S01]  /*188e0*/  FMUL.FTZ R164, R164, R199 ;  /* 0x000000c7a4a47220 */ /* 0x000fe20000410000 */
[----:B------:R-:W-:Y:S02]  /*188f0*/  I2FP.F32.S32 R190, R190 ;  /* 0x000000be00be7245 */ /* 0x000fe40000201400 */
[----:B------:R-:W-:Y:S01]  /*18900*/  I2FP.F32.S32 R158, R158 ;  /* 0x0000009e009e7245 */ /* 0x000fe20000201400 */
[----:B------:R-:W-:-:S05]  /*18910*/  FFMA.FTZ R164, R160, R164, R167 ;  /* 0x000000a4a0a47223 */ /* 0x000fca00000100a7 */
[----:B------:R-:W1:Y:S01]  /*18920*/  MUFU.RCP R158, R158 ;  /* 0x0000009e009e7308 */ /* 0x000e620000001000 */
[----:B------:R-:W2:Y:S01]  /*18930*/  SHFL.DOWN PT, R159, R164, 0x1, 0x1f ;  /* 0x08201f00a49f7f89 */ /* 0x000ea200000e0000 */
[----:B0-----:R-:W-:-:S04]  /*18940*/  FMUL.FTZ R160, R201, R190 ;  /* 0x000000bec9a07220 */ /* 0x001fc80000410000 */
[----:B------:R-:W-:Y:S01]  /*18950*/  FFMA.FTZ R165, R161, R166, R160 ;  /* 0x000000a6a1a57223 */ /* 0x000fe200000100a0 */
[----:B------:R-:W-:-:S03]  /*18960*/  FADD.FTZ R166, R166, -R201 ;  /* 0x800000c9a6a67221 */ /* 0x000fc60000010000 */
[----:B-1----:R-:W-:Y:S01]  /*18970*/  FMUL.FTZ R165, R158, R165 ;  /* 0x000000a59ea57220 */ /* 0x002fe20000410000 */
[----:B------:R-:W-:-:S04]  /*18980*/  FMUL.FTZ R166, R166, R166 ;  /* 0x000000a6a6a67220 */ /* 0x000fc80000410000 */
[----:B------:R-:W-:Y:S01]  /*18990*/  FMUL.FTZ R166, R161, R166 ;  /* 0x000000a6a1a67220 */ /* 0x000fe20000410000 */
[----:B------:R-:W0:Y:S01]  /*189a0*/  SHFL.IDX PT, R165, R165, RZ, 0x1f ;  /* 0x00001fffa5a57589 */ /* 0x000e2200000e0000 */
[----:B--2---:R-:W-:Y:S02]  /*189b0*/  FADD.FTZ R159, R164, R159 ;  /* 0x0000009fa49f7221 */ /* 0x004fe40000010000 */
[----:B------:R-:W-:-:S04]  /*189c0*/  FMUL.FTZ R166, R166, R190 ;  /* 0x000000bea6a67220 */ /* 0x000fc80000410000 */
[----:B------:R-:W-:Y:S02]  /*189d0*/  FFMA.FTZ R159, R158, R166, R159 ;  /* 0x000000a69e9f7223 */ /* 0x000fe4000001009f */
[----:B------:R-:W1:Y:S04]  /*189e0*/  LDC R158, c[0x0][0x2d8] ;  /* 0x0000b600ff9e7b82 */ /* 0x000e680000000800 */
[----:B------:R-:W1:Y:S01]  /*189f0*/  SHFL.IDX PT, R159, R159, RZ, 0x1f ;  /* 0x00001fff9f9f7589 */ /* 0x000e6200000e0000 */
[----:B0-----:R-:W-:-:S05]  /*18a00*/  FSEL R196, R165, RZ, !P3 ;  /* 0x000000ffa5c47208 */ /* 0x001fca0005800000 */
[C---:B------:R-:W-:Y:S01]  /*18a10*/  FADD.FTZ R206, -R196.reuse, R68 ;  /* 0x00000044c4ce7221 */ /* 0x040fe20000010100 */
[----:B------:R-:W-:Y:S01]  /*18a20*/  FMUL.FTZ R68, R165, R165 ;  /* 0x000000a5a5447220 */ /* 0x000fe20000410000 */
[C---:B------:R-:W-:Y:S01]  /*18a30*/  FADD.FTZ R226, -R196.reuse, R67 ;  /* 0x00000043c4e27221 */ /* 0x040fe20000010100 */
[C---:B------:R-:W-:Y:S01]  /*18a40*/  FADD.FTZ R204, -R196.reuse, R66 ;  /* 0x00000042c4cc7221 */ /* 0x040fe20000010100 */
[C---:B------:R-:W-:Y:S01]  /*18a50*/  FADD.FTZ R222, -R196.reuse, R64 ;  /* 0x00000040c4de7221 */ /* 0x040fe20000010100 */
[----:B------:R-:W-:Y:S01]  /*18a60*/  FADD.FTZ R224, -R196, R65 ;  /* 0x00000041c4e07221 */ /* 0x000fe20000010100 */
[----:B------:R-:W-:Y:S01]  /*18a70*/  FSEL R67, R68, RZ, P3 ;  /* 0x000000ff44437208 */ /* 0x000fe20001800000 */
[----:B------:R-:W0:Y:S01]  /*18a80*/  @!P2 LDC.64 R64, c[0x0][0x250] ;  /* 0x00009400ff40ab82 */ /* 0x000e220000000a00 */
[----:B-1----:R-:W-:Y:S01]  /*18a90*/  FFMA.FTZ R66, R159, UR10, R158 ;  /* 0x0000000a9f427c23 */ /* 0x002fe2000801009e */
[C---:B------:R-:W-:Y:S01]  /*18aa0*/  FADD.FTZ R208, -R196.reuse, R56 ;  /* 0x00000038c4d07221 */ /* 0x040fe20000010100 */
[C---:B------:R-:W-:Y:S01]  /*18ab0*/  FADD.FTZ R220, -R196.reuse, R59 ;  /* 0x0000003bc4dc7221 */ /* 0x040fe20000010100 */
[----:B------:R-:W-:Y:S01]  /*18ac0*/  FADD.FTZ R202, -R196, R48 ;  /* 0x00000030c4ca7221 */ /* 0x000fe20000010100 */
[----:B------:R-:W-:Y:S01]  /*18ad0*/  FADD.FTZ R67, R66, R67 ;  /* 0x0000004342437221 */ /* 0x000fe20000010000 */
[C---:B------:R-:W-:Y:S01]  /*18ae0*/  FADD.FTZ R210, -R196.reuse, R50 ;  /* 0x00000032c4d27221 */ /* 0x040fe20000010100 */
[C---:B------:R-:W-:Y:S01]  /*18af0*/  FADD.FTZ R56, -R196.reuse, R46 ;  /* 0x0000002ec4387221 */ /* 0x040fe20000010100 */
[----:B------:R-:W-:Y:S01]  /*18b00*/  SHF.L.U32 R59, R99, 0x10, RZ ;  /* 0x00000010633b7819 */ /* 0x000fe200000006ff */
[--C-:B------:R-:W-:Y:S01]  /*18b10*/  FADD.FTZ R48, -R196, R45.reuse ;  /* 0x0000002dc4307221 */ /* 0x100fe20000010100 */
[----:B------:R-:W-:Y:S01]  /*18b20*/  IMAD.U32 R50, R115, 0x10000, RZ ;  /* 0x0001000073327824 */ /* 0x000fe200078e00ff */
[----:B------:R-:W1:Y:S01]  /*18b30*/  MUFU.RSQ R67, R67 ;  /* 0x0000004300437308 */ /* 0x000e620000001400 */
[----:B------:R-:W-:Y:S01]  /*18b40*/  PRMT R45, R98, 0x7632, R45 ;  /* 0x00007632622d7816 */ /* 0x000fe2000000002d */
[C---:B------:R-:W-:Y:S01]  /*18b50*/  FADD.FTZ R66, -R196.reuse, R58 ;  /* 0x0000003ac4427221 */ /* 0x040fe20000010100 */
[C---:B------:R-:W-:Y:S01]  /*18b60*/  FADD.FTZ R194, -R196.reuse, R49 ;  /* 0x00000031c4c27221 */ /* 0x040fe20000010100 */
[C---:B------:R-:W-:Y:S01]  /*18b70*/  FADD.FTZ R58, -R196.reuse, R47 ;  /* 0x0000002fc43a7221 */ /* 0x040fe20000010100 */
[----:B------:R-:W-:Y:S01]  /*18b80*/  PRMT R49, R99, 0x7632, R49 ;  /* 0x0000763263317816 */ /* 0x000fe20000000031 */
[C---:B------:R-:W-:Y:S01]  /*18b90*/  FADD.FTZ R218, -R196.reuse, R70 ;  /* 0x00000046c4da7221 */ /* 0x040fe20000010100 */
[----:B------:R-:W-:Y:S01]  /*18ba0*/  SHF.L.U32 R45, R45, 0x10, RZ ;  /* 0x000000102d2d7819 */ /* 0x000fe200000006ff */
[C---:B------:R-:W-:Y:S01]  /*18bb0*/  FADD.FTZ R68, -R196.reuse, R60 ;  /* 0x0000003cc4447221 */ /* 0x040fe20000010100 */
[C---:B------:R-:W-:Y:S01]  /*18bc0*/  FADD.FTZ R160, -R196.reuse, R53 ;  /* 0x00000035c4a07221 */ /* 0x040fe20000010100 */
[C---:B------:R-:W-:Y:S01]  /*18bd0*/  FADD.FTZ R70, -R196.reuse, R62 ;  /* 0x0000003ec4467221 */ /* 0x040fe20000010100 */
[----:B------:R-:W-:Y:S01]  /*18be0*/  FADD.FTZ R168, -R196, R55 ;  /* 0x00000037c4a87221 */ /* 0x000fe20000010100 */
[----:B------:R-:W-:Y:S01]  /*18bf0*/  SHF.L.U32 R53, R98, 0x10, RZ ;  /* 0x0000001062357819 */ /* 0x000fe200000006ff */
[----:B------:R-:W-:-:S02]  /*18c00*/  IMAD.U32 R60, R49, 0x10000, RZ ;  /* 0x00010000313c7824 */ /* 0x000fc400078e00ff */
[----:B------:R-:W-:Y:S01]  /*18c10*/  FADD.FTZ R214, -R196, R51 ;  /* 0x00000033c4d67221 */ /* 0x000fe20000010100 */
[----:B------:R-:W-:Y:S02]  /*18c20*/  IMAD.U32 R51, R114, 0x10000, RZ ;  /* 0x0001000072337824 */ /* 0x000fe400078e00ff */
[----:B------:R-:W-:Y:S01]  /*18c30*/  FADD.FTZ R164, -R196, R61 ;  /* 0x0000003dc4a47221 */ /* 0x000fe20000010100 */
[C---:B-1----:R-:W-:Y:S01]  /*18c40*/  FMUL.FTZ R46, R67.reuse, R204 ;  /* 0x000000cc432e7220 */ /* 0x042fe20000410000 */
[C---:B------:R-:W-:Y:S01]  /*18c50*/  FMUL.FTZ R224, R67.reuse, R224 ;  /* 0x000000e043e07220 */ /* 0x040fe20000410000 */
[----:B------:R-:W-:Y:S01]  /*18c60*/  FMUL.FTZ R49, R67, R222 ;  /* 0x000000de43317220 */ /* 0x000fe20000410000 */
[----:B------:R-:W-:Y:S01]  /*18c70*/  SHF.L.U32 R61, R96, 0x10, RZ ;  /* 0x00000010603d7819 */ /* 0x000fe200000006ff */
[C---:B------:R-:W-:Y:S01]  /*18c80*/  FFMA.FTZ R59, R46.reuse, R59, R21 ;  /* 0x0000003b2e3b7223 */ /* 0x040fe20000010015 */
[----:B------:R-:W-:Y:S01]  /*18c90*/  FFMA.FTZ R47, R46, R50, R37 ;  /* 0x000000322e2f7223 */ /* 0x000fe20000010025 */
[----:B------:R-:W-:Y:S01]  /*18ca0*/  PRMT R46, R114, 0x7632, R46 ;  /* 0x00007632722e7816 */ /* 0x000fe2000000002e */
[----:B------:R-:W-:Y:S01]  /*18cb0*/  FFMA.FTZ R62, R224, R45, R139 ;  /* 0x0000002de03e7223 */ /* 0x000fe2000001008b */
[----:B------:R-:W-:Y:S01]  /*18cc0*/  PRMT R45, R97, 0x7632, R45 ;  /* 0x00007632612d7816 */ /* 0x000fe2000000002d */
[C---:B------:R-:W-:Y:S01]  /*18cd0*/  FFMA.FTZ R53, R49.reuse, R53, R20 ;  /* 0x0000003531357223 */ /* 0x040fe20000010014 */
[----:B------:R-:W-:Y:S01]  /*18ce0*/  FFMA.FTZ R49, R49, R51, R36 ;  /* 0x0000003331317223 */ /* 0x000fe20000010024 */
[----:B------:R-:W-:-:S02]  /*18cf0*/  IMAD.U32 R55, R46, 0x10000, RZ ;  /* 0x000100002e377824 */ /* 0x000fc400078e00ff */
[----:B------:R-:W-:Y:S01]  /*18d00*/  FADD.FTZ R158, -R196, R52 ;  /* 0x00000034c49e7221 */ /* 0x000fe20000010100 */
[----:B0-----:R-:W-:-:S04]  /*18d10*/  @!P2 IMAD.WIDE R64, R133, 0x4, R64 ;  /* 0x000000048540a825 */ /* 0x001fc800078e0240 */
[----:B------:R-:W-:Y:S01]  /*18d20*/  FADD.FTZ R166, -R196, R54 ;  /* 0x00000036c4a67221 */ /* 0x000fe20000010100 */
[----:B------:R-:W-:Y:S01]  /*18d30*/  FFMA.FTZ R46, R224, R55, R142 ;  /* 0x00000037e02e7223 */ /* 0x000fe2000001008e */
[----:B------:R-:W-:Y:S01]  /*18d40*/  SHF.L.U32 R55, R45, 0x10, RZ ;  /* 0x000000102d377819 */ /* 0x000fe200000006ff */
[----:B------:R-:W-:Y:S02]  /*18d50*/  IMAD.U32 R51, R112, 0x10000, RZ ;  /* 0x0001000070337824 */ /* 0x000fe400078e00ff */
[----:B------:R-:W-:Y:S01]  /*18d60*/  FMUL.FTZ R45, R67, R206 ;  /* 0x000000ce432d7220 */ /* 0x000fe20000410000 */
[C---:B------:R-:W-:Y:S01]  /*18d70*/  FADD.FTZ R52, -R196.reuse, R44 ;  /* 0x0000002cc4347221 */ /* 0x040fe20000010100 */
[C---:B------:R-:W-:Y:S01]  /*18d80*/  FADD.FTZ R44, -R196.reuse, R116 ;  /* 0x00000074c42c7221 */ /* 0x040fe20000010100 */
[----:B------:R-:W-:Y:S01]  /*18d90*/  PRMT R54, R113, 0x7632, R54 ;  /* 0x0000763271367816 */ /* 0x000fe20000000036 */
[----:B------:R-:W-:Y:S01]  /*18da0*/  FADD.FTZ R216, -R196, R71 ;  /* 0x00000047c4d87221 */ /* 0x000fe20000010100 */
[C---:B------:R-:W-:Y:S01]  /*18db0*/  FFMA.FTZ R61, R45.reuse, R61, R18 ;  /* 0x0000003d2d3d7223 */ /* 0x040fe20000010012 */
[----:B------:R-:W-:Y:S01]  /*18dc0*/  FFMA.FTZ R116, R45, R51, R34 ;  /* 0x000000332d747223 */ /* 0x000fe20000010022 */
[----:B------:R0:W-:Y:S01]  /*18dd0*/  @!P2 STG.E desc[UR4][R64.64], R165 ;  /* 0x000000a54000a986 */ /* 0x0001e2000c101904 */
[----:B------:R-:W-:Y:S01]  /*18de0*/  PRMT R45, R96, 0x7632, R45 ;  /* 0x00007632602d7816 */ /* 0x000fe2000000002d */
[C---:B------:R-:W-:Y:S01]  /*18df0*/  FADD.FTZ R200, -R196.reuse, R69 ;  /* 0x00000045c4c87221 */ /* 0x040fe20000010100 */
[----:B------:R-:W-:Y:S01]  /*18e00*/  FADD.FTZ R192, -R196, R63 ;  /* 0x0000003fc4c07221 */ /* 0x000fe20000010100 */
[----:B------:R-:W-:Y:S01]  /*18e10*/  FMUL.FTZ R218, R67, R218 ;  /* 0x000000da43da7220 */ /* 0x000fe20000410000 */
[----:B------:R-:W-:-:S02]  /*18e20*/  IMAD.U32 R63, R54, 0x10000, RZ ;  /* 0x00010000363f7824 */ /* 0x000fc400078e00ff */
[----:B------:R-:W-:Y:S01]  /*18e30*/  FMUL.FTZ R216, R67, R216 ;  /* 0x000000d843d87220 */ /* 0x000fe20000410000 */
[C---:B------:R-:W-:Y:S01]  /*18e40*/  FADD.FTZ R212, -R196.reuse, R57 ;  /* 0x00000039c4d47221 */ /* 0x040fe20000010100 */
[C---:B------:R-:W-:Y:S01]  /*18e50*/  FADD.FTZ R190, -R196.reuse, R117 ;  /* 0x00000075c4be7221 */ /* 0x040fe20000010100 */
[----:B------:R-:W-:Y:S01]  /*18e60*/  FADD.FTZ R204, -R196, R118 ;  /* 0x00000076c4cc7221 */ /* 0x000fe20000010100 */
[----:B------:R-:W-:Y:S01]  /*18e70*/  PRMT R51, R112, 0x7632, R51 ;  /* 0x0000763270337816 */ /* 0x000fe20000000033 */
[----:B------:R-:W-:Y:S01]  /*18e80*/  FADD.FTZ R196, -R196, R119 ;  /* 0x00000077c4c47221 */ /* 0x000fe20000010100 */
[----:B0-----:R-:W-:Y:S01]  /*18e90*/  SHF.L.U32 R64, R113, 0x10, RZ ;  /* 0x0000001071407819 */ /* 0x001fe200000006ff */
[----:B------:R-:W-:Y:S01]  /*18ea0*/  FMUL.FTZ R200, R67, R200 ;  /* 0x000000c843c87220 */ /* 0x000fe20000410000 */
[----:B------:R-:W-:Y:S01]  /*18eb0*/  PRMT R54, R95, 0x7632, R54 ;  /* 0x000076325f367816 */ /* 0x000fe20000000036 */
[----:B------:R-:W-:Y:S01]  /*18ec0*/  FFMA.FTZ R206, R216, R63, R138 ;  /* 0x0000003fd8ce7223 */ /* 0x000fe2000001008a */
[----:B------:R-:W-:Y:S01]  /*18ed0*/  SHF.L.U32 R45, R45, 0x10, RZ ;  /* 0x000000102d2d7819 */ /* 0x000fe200000006ff */
[----:B------:R-:W-:Y:S01]  /*18ee0*/  FFMA.FTZ R119, R218, R64, R35 ;  /* 0x00000040da777223 */ /* 0x000fe20000010023 */
[----:B------:R-:W-:Y:S01]  /*18ef0*/  FFMA.FTZ R64, R216, R55, R137 ;  /* 0x00000037d8407223 */ /* 0x000fe20000010089 */
[----:B------:R-:W-:Y:S01]  /*18f00*/  SHF.L.U32 R55, R95, 0x10, RZ ;  /* 0x000000105f377819 */ /* 0x000fe200000006ff */
[----:B------:R-:W-:Y:S01]  /*18f10*/  FMUL.FTZ R216, R67, R220 ;  /* 0x000000dc43d87220 */ /* 0x000fe20000410000 */
[----:B------:R-:W-:Y:S01]  /*18f20*/  PRMT R63, R111, 0x7632, R63 ;  /* 0x000076326f3f7816 */ /* 0x000fe2000000003f */
[----:B------:R-:W-:Y:S01]  /*18f30*/  IMAD.U32 R51, R51, 0x10000, RZ ;  /* 0x0001000033337824 */ /* 0x000fe200078e00ff */
[----:B------:R-:W-:Y:S01]  /*18f40*/  SHF.L.U32 R65, R54, 0x10, RZ ;  /* 0x0000001036417819 */ /* 0x000fe200000006ff */
[----:B------:R-:W-:Y:S01]  /*18f50*/  FMUL.FTZ R54, R67, R66 ;  /* 0x0000004243367220 */ /* 0x000fe20000410000 */
[----:B------:R-:W-:Y:S01]  /*18f60*/  PRMT R50, R115, 0x7632, R50 ;  /* 0x0000763273327816 */ /* 0x000fe20000000032 */
[----:B------:R-:W-:Y:S01]  /*18f70*/  FFMA.FTZ R220, R200, R45, R135 ;  /* 0x0000002dc8dc7223 */ /* 0x000fe20000010087 */
[----:B------:R-:W-:Y:S01]  /*18f80*/  IMAD.U32 R118, R111, 0x10000, RZ ;  /* 0x000100006f767824 */ /* 0x000fe200078e00ff */
[----:B------:R-:W-:Y:S01]  /*18f90*/  PRMT R45, R94, 0x7632, R45 ;  /* 0x000076325e2d7816 */ /* 0x000fe2000000002d */
[----:B------:R-:W-:Y:S01]  /*18fa0*/  IMAD.U32 R63, R63, 0x10000, RZ ;  /* 0x000100003f3f7824 */ /* 0x000fe200078e00ff */
[----:B------:R-:W-:Y:S01]  /*18fb0*/  SHF.L.U32 R57, R50, 0x10, RZ ;  /* 0x0000001032397819 */ /* 0x000fe200000006ff */
[----:B------:R-:W-:Y:S01]  /*18fc0*/  FFMA.FTZ R215, R200, R51, R136 ;  /* 0x00000033c8d77223 */ /* 0x000fe20000010088 */
[C---:B------:R-:W-:Y:S01]  /*18fd0*/  FFMA.FTZ R66, R54.reuse, R55, R25 ;  /* 0x0000003736427223 */ /* 0x040fe20000010019 */
[----:B------:R-:W-:Y:S01]  /*18fe0*/  FMUL.FTZ R226, R67, R226 ;  /* 0x000000e243e27220 */ /* 0x000fe20000410000 */
[----:B------:R-:W-:Y:S01]  /*18ff0*/  FFMA.FTZ R55, R54, R118, R41 ;  /* 0x0000007636377223 */ /* 0x000fe20000010029 */
[----:B------:R-:W-:Y:S01]  /*19000*/  FFMA.FTZ R51, R216, R65, R151 ;  /* 0x00000041d8337223 */ /* 0x000fe20000010097 */
[----:B------:R-:W-:Y:S01]  /*19010*/  SHF.L.U32 R45, R45, 0x10, RZ ;  /* 0x000000102d2d7819 */ /* 0x000fe200000006ff */
[C---:B------:R-:W-:Y:S01]  /*19020*/  FMUL.FTZ R118, R67.reuse, R212 ;  /* 0x000000d443767220 */ /* 0x040fe20000410000 */
[----:B------:R-:W-:Y:S01]  /*19030*/  PRMT R65, R110, 0x7632, R65 ;  /* 0x000076326e417816 */ /* 0x000fe20000000041 */
[----:B------:R-:W-:Y:S01]  /*19040*/  FFMA.FTZ R54, R216, R63, R152 ;  /* 0x0000003fd8367223 */ /* 0x000fe20000010098 */
[----:B------:R-:W-:Y:S01]  /*19050*/  FFMA.FTZ R50, R226, R57, R144 ;  /* 0x00000039e2327223 */ /* 0x000fe20000010090 */
[----:B------:R-:W-:Y:S01]  /*19060*/  IMAD.U32 R63, R94, 0x10000, RZ ;  /* 0x000100005e3f7824 */ /* 0x000fe200078e00ff */
[----:B------:R-:W-:Y:S01]  /*19070*/  SHF.L.U32 R69, R110, 0x10, RZ ;  /* 0x000000106e457819 */ /* 0x000fe200000006ff */
[----:B------:R-:W-:Y:S01]  /*19080*/  FMUL.FTZ R117, R67, R208 ;  /* 0x000000d043757220 */ /* 0x000fe20000410000 */
[----:B------:R-:W-:-:S02]  /*19090*/  IMAD.U32 R57, R97, 0x10000, RZ ;  /* 0x0001000061397824 */ /* 0x000fc400078e00ff */
[----:B------:R-:W-:Y:S01]  /*190a0*/  FFMA.FTZ R217, R118, R45, R149 ;  /* 0x0000002d76d97223 */ /* 0x000fe20000010095 */
[----:B------:R-:W-:Y:S01]  /*190b0*/  IMAD.U32 R65, R65, 0x10000, RZ ;  /* 0x0001000041417824 */ /* 0x000fe200078e00ff */
[----:B------:R-:W-:Y:S01]  /*190c0*/  PRMT R45, R92, 0x7632, R45 ;  /* 0x000076325c2d7816 */ /* 0x000fe2000000002d */
[C---:B------:R-:W-:Y:S01]  /*190d0*/  FFMA.FTZ R212, R117.reuse, R63, R24 ;  /* 0x0000003f75d47223 */ /* 0x040fe20000010018 */
[----:B------:R-:W-:Y:S01]  /*190e0*/  FFMA.FTZ R57, R218, R57, R19 ;  /* 0x00000039da397223 */ /* 0x000fe20000010013 */
[----:B------:R-:W-:Y:S01]  /*190f0*/  FFMA.FTZ R117, R117, R69, R40 ;  /* 0x0000004575757223 */ /* 0x000fe20000010028 */
[----:B------:R-:W-:Y:S01]  /*19100*/  FFMA.FTZ R118, R118, R65, R150 ;  /* 0x0000004176767223 */ /* 0x000fe20000010096 */
[----:B------:R-:W-:Y:S01]  /*19110*/  SHF.L.U32 R218, R92, 0x10, RZ ;  /* 0x000000105cda7819 */ /* 0x000fe200000006ff */
[C---:B------:R-:W-:Y:S01]  /*19120*/  IMAD.U32 R65, R108.reuse, 0x10000, RZ ;  /* 0x000100006c417824 */ /* 0x040fe200078e00ff */
[----:B------:R-:W-:Y:S01]  /*19130*/  PRMT R69, R93, 0x7632, R69 ;  /* 0x000076325d457816 */ /* 0x000fe20000000045 */
[----:B------:R-:W-:Y:S01]  /*19140*/  FMUL.FTZ R192, R67, R192 ;  /* 0x000000c043c07220 */ /* 0x000fe20000410000 */
[----:B------:R-:W-:Y:S01]  /*19150*/  PRMT R71, R109, 0x7632, R71 ;  /* 0x000076326d477816 */ /* 0x000fe20000000047 */
[----:B------:R-:W-:Y:S01]  /*19160*/  FMUL.FTZ R164, R67, R164 ;  /* 0x000000a443a47220 */ /* 0x000fe20000410000 */
[----:B------:R-:W-:Y:S01]  /*19170*/  SHF.L.U32 R223, R45, 0x10, RZ ;  /* 0x000000102ddf7819 */ /* 0x000fe200000006ff */
[----:B------:R-:W-:Y:S01]  /*19180*/  FMUL.FTZ R45, R67, R68 ;  /* 0x00000044432d7220 */ /* 0x000fe20000410000 */
[----:B------:R-:W-:Y:S01]  /*19190*/  PRMT R63, R108, 0x7632, R63 ;  /* 0x000076326c3f7816 */ /* 0x000fe2000000003f */
[----:B------:R-:W-:Y:S01]  /*191a0*/  IMAD.U32 R69, R69, 0x10000, RZ ;  /* 0x0001000045457824 */ /* 0x000fe200078e00ff */
[----:B------:R-:W-:Y:S01]  /*191b0*/  SHF.L.U32 R71, R71, 0x10, RZ ;  /* 0x0000001047477819 */ /* 0x000fe200000006ff */
[C---:B------:R-:W-:Y:S01]  /*191c0*/  FFMA.FTZ R218, R45.reuse, R218, R22 ;  /* 0x000000da2dda7223 */ /* 0x040fe20000010016 */
[----:B------:R-:W-:Y:S01]  /*191d0*/  FFMA.FTZ R208, R45, R65, R38 ;  /* 0x000000412dd07223 */ /* 0x000fe20000010026 */
[----:B------:R-:W-:Y:S01]  /*191e0*/  IMAD.U32 R63, R63, 0x10000, RZ ;  /* 0x000100003f3f7824 */ /* 0x000fe200078e00ff */
[----:B------:R-:W-:Y:S01]  /*191f0*/  PRMT R45, R91, 0x7632, R45 ;  /* 0x000076325b2d7816 */ /* 0x000fe2000000002d */
[----:B------:R-:W-:Y:S01]  /*19200*/  FMUL.FTZ R70, R67, R70 ;  /* 0x0000004643467220 */ /* 0x000fe20000410000 */
[----:B------:R-:W-:Y:S01]  /*19210*/  SHF.L.U32 R216, R93, 0x10, RZ ;  /* 0x000000105dd87819 */ /* 0x000fe200000006ff */
[C---:B------:R-:W-:Y:S01]  /*19220*/  FFMA.FTZ R221, R192.reuse, R69, R147 ;  /* 0x00000045c0dd7223 */ /* 0x040fe20000010093 */
[----:B------:R-:W-:Y:S01]  /*19230*/  FFMA.FTZ R213, R192, R71, R148 ;  /* 0x00000047c0d57223 */ /* 0x000fe20000010094 */
[----:B------:R-:W-:-:S02]  /*19240*/  IMAD.U32 R200, R109, 0x10000, RZ ;  /* 0x000100006dc87824 */ /* 0x000fc400078e00ff */
[----:B------:R-:W-:Y:S01]  /*19250*/  FFMA.FTZ R211, R164, R63, R146 ;  /* 0x0000003fa4d37223 */ /* 0x000fe20000010092 */
[----:B------:R-:W-:Y:S01]  /*19260*/  SHF.L.U32 R71, R90, 0x10, RZ ;  /* 0x000000105a477819 */ /* 0x000fe200000006ff */
[----:B------:R-:W-:Y:S01]  /*19270*/  IMAD.U32 R63, R106, 0x10000, RZ ;  /* 0x000100006a3f7824 */ /* 0x000fe200078e00ff */
[----:B------:R-:W-:Y:S01]  /*19280*/  SHF.L.U32 R69, R45, 0x10, RZ ;  /* 0x000000102d457819 */ /* 0x000fe200000006ff */
[----:B------:R-:W-:Y:S01]  /*19290*/  FMUL.FTZ R45, R67, R202 ;  /* 0x000000ca432d7220 */ /* 0x000fe20000410000 */
[----:B------:R-:W-:Y:S01]  /*192a0*/  PRMT R65, R107, 0x7632, R65 ;  /* 0x000076326b417816 */ /* 0x000fe20000000041 */
[C---:B------:R-:W-:Y:S01]  /*192b0*/  FFMA.FTZ R216, R70.reuse, R216, R23 ;  /* 0x000000d846d87223 */ /* 0x040fe20000010017 */
[----:B------:R-:W-:Y:S01]  /*192c0*/  FFMA.FTZ R70, R70, R200, R39 ;  /* 0x000000c846467223 */ /* 0x000fe20000010027 */
[C---:B------:R-:W-:Y:S01]  /*192d0*/  FFMA.FTZ R71, R45.reuse, R71, R28 ;  /* 0x000000472d477223 */ /* 0x040fe2000001001c */
[----:B------:R-:W-:Y:S01]  /*192e0*/  FFMA.FTZ R200, R45, R63, R120 ;  /* 0x0000003f2dc87223 */ /* 0x000fe20000010078 */
[----:B------:R-:W-:-:S02]  /*192f0*/  IMAD.U32 R65, R65, 0x10000, RZ ;  /* 0x0001000041417824 */ /* 0x000fc400078e00ff */
[----:B------:R-:W-:Y:S01]  /*19300*/  FMUL.FTZ R214, R67, R214 ;  /* 0x000000d643d67220 */ /* 0x000fe20000410000 */
[----:B------:R-:W-:Y:S01]  /*19310*/  PRMT R45, R89, 0x7632, R45 ;  /* 0x00007632592d7816 */ /* 0x000fe2000000002d */
[----:B------:R-:W-:Y:S01]  /*19320*/  FMUL.FTZ R168, R67, R168 ;  /* 0x000000a843a87220 */ /* 0x000fe20000410000 */
[----:B------:R-:W-:Y:S01]  /*19330*/  FFMA.FTZ R223, R164, R223, R145 ;  /* 0x000000dfa4df7223 */ /* 0x000fe20000010091 */
[----:B------:R-:W-:Y:S01]  /*19340*/  FFMA.FTZ R209, R214, R65, R170 ;  /* 0x00000041d6d17223 */ /* 0x000fe200000100aa */
[----:B------:R-:W-:Y:S01]  /*19350*/  SHF.L.U32 R45, R45, 0x10, RZ ;  /* 0x000000102d2d7819 */ /* 0x000fe200000006ff */
[----:B------:R-:W-:Y:S01]  /*19360*/  IMAD.U32 R68, R91, 0x10000, RZ ;  /* 0x000100005b447824 */ /* 0x000fe200078e00ff */
[----:B------:R-:W-:Y:S01]  /*19370*/  PRMT R65, R90, 0x7632, R65 ;  /* 0x000076325a417816 */ /* 0x000fe20000000041 */
[----:B------:R-:W-:Y:S01]  /*19380*/  FMUL.FTZ R210, R67, R210 ;  /* 0x000000d243d27220 */ /* 0x000fe20000410000 */
[----:B------:R-:W-:Y:S01]  /*19390*/  PRMT R63, R105, 0x7632, R63 ;  /* 0x00007632693f7816 */ /* 0x000fe2000000003f */
[----:B------:R-:W-:Y:S01]  /*193a0*/  FFMA.FTZ R219, R168, R45, R155 ;  /* 0x0000002da8db7223 */ /* 0x000fe2000001009b */
[----:B------:R-:W-:Y:S01]  /*193b0*/  SHF.L.U32 R164, R107, 0x10, RZ ;  /* 0x000000106ba47819 */ /* 0x000fe200000006ff */
[----:B------:R-:W-:-:S02]  /*193c0*/  IMAD.U32 R65, R65, 0x10000, RZ ;  /* 0x0001000041417824 */ /* 0x000fc400078e00ff */
[----:B------:R-:W-:Y:S01]  /*193d0*/  FMUL.FTZ R194, R67, R194 ;  /* 0x000000c243c27220 */ /* 0x000fe20000410000 */
[----:B------:R-:W-:Y:S01]  /*193e0*/  PRMT R45, R88, 0x7632, R45 ;  /* 0x00007632582d7816 */ /* 0x000fe2000000002d */
[----:B------:R-:W-:Y:S02]  /*193f0*/  IMAD.U32 R63, R63, 0x10000, RZ ;  /* 0x000100003f3f7824 */ /* 0x000fe400078e00ff */
[C---:B------:R-:W-:Y:S01]  /*19400*/  FFMA.FTZ R68, R210.reuse, R68, R29 ;  /* 0x00000044d2447223 */ /* 0x040fe2000001001d */
[----:B------:R-:W-:Y:S01]  /*19410*/  FFMA.FTZ R202, R210, R164, R121 ;  /* 0x000000a4d2ca7223 */ /* 0x000fe20000010079 */
[----:B------:R-:W-:Y:S01]  /*19420*/  PRMT R159, R106, 0x7632, R159 ;  /* 0x000076326a9f7816 */ /* 0x000fe2000000009f */
[----:B------:R-:W-:Y:S01]  /*19430*/  FFMA.FTZ R210, R194, R65, R157 ;  /* 0x00000041c2d27223 */ /* 0x000fe2000001009d */
[----:B------:R-:W-:Y:S01]  /*19440*/  SHF.L.U32 R222, R88, 0x10, RZ ;  /* 0x0000001058de7819 */ /* 0x000fe200000006ff */
[----:B------:R-:W-:Y:S01]  /*19450*/  IMAD.U32 R65, R104, 0x10000, RZ ;  /* 0x0001000068417824 */ /* 0x000fe200078e00ff */
[----:B------:R-:W-:Y:S01]  /*19460*/  SHF.L.U32 R225, R45, 0x10, RZ ;  /* 0x000000102de17819 */ /* 0x000fe200000006ff */
[----:B------:R-:W-:Y:S01]  /*19470*/  FMUL.FTZ R45, R67, R158 ;  /* 0x0000009e432d7220 */ /* 0x000fe20000410000 */
[----:B------:R-:W-:Y:S01]  /*19480*/  FFMA.FTZ R203, R168, R63, R156 ;  /* 0x0000003fa8cb7223 */ /* 0x000fe2000001009c */
[----:B------:R-:W-:Y:S01]  /*19490*/  PRMT R63, R104, 0x7632, R63 ;  /* 0x00007632683f7816 */ /* 0x000fe2000000003f */
[----:B------:R-:W-:Y:S01]  /*194a0*/  IMAD.U32 R164, R105, 0x10000, RZ ;  /* 0x0001000069a47824 */ /* 0x000fe200078e00ff */
[----:B------:R-:W-:Y:S01]  /*194b0*/  SHF.L.U32 R159, R159, 0x10, RZ ;  /* 0x000000109f9f7819 */ /* 0x000fe200000006ff */
[C---:B------:R-:W-:Y:S01]  /*194c0*/  FFMA.FTZ R222, R45.reuse, R222, R26 ;  /* 0x000000de2dde7223 */ /* 0x040fe2000001001a */
[----:B------:R-:W-:Y:S01]  /*194d0*/  FFMA.FTZ R192, R45, R65, R42 ;  /* 0x000000412dc07223 */ /* 0x000fe2000001002a */
[----:B------:R-:W-:Y:S01]  /*194e0*/  FMUL.FTZ R166, R67, R166 ;  /* 0x000000a643a67220 */ /* 0x000fe20000410000 */
[----:B------:R-:W-:Y:S01]  /*194f0*/  PRMT R45, R86, 0x7632, R45 ;  /* 0x00007632562d7816 */ /* 0x000fe2000000002d */
[----:B------:R-:W-:-:S02]  /*19500*/  IMAD.U32 R63, R63, 0x10000, RZ ;  /* 0x000100003f3f7824 */ /* 0x000fc400078e00ff */
[C---:B------:R-:W-:Y:S01]  /*19510*/  FMUL.FTZ R160, R67.reuse, R160 ;  /* 0x000000a043a07220 */ /* 0x040fe20000410000 */
[----:B------:R-:W-:Y:S01]  /*19520*/  FFMA.FTZ R207, R194, R159, R162 ;  /* 0x0000009fc2cf7223 */ /* 0x000fe200000100a2 */
[----:B------:R-:W-:Y:S01]  /*19530*/  FMUL.FTZ R161, R67, R44 ;  /* 0x0000002c43a17220 */ /* 0x000fe20000410000 */
[----:B------:R-:W-:Y:S01]  /*19540*/  FFMA.FTZ R194, R166, R164, R43 ;  /* 0x000000a4a6c27223 */ /* 0x000fe2000001002b */
[----:B------:R-:W-:Y:S01]  /*19550*/  SHF.L.U32 R45, R45, 0x10, RZ ;  /* 0x000000102d2d7819 */ /* 0x000fe200000006ff */
[----:B------:R-:W-:Y:S01]  /*19560*/  FMUL.FTZ R164, R67, R190 ;  /* 0x000000be43a47220 */ /* 0x000fe20000410000 */
[----:B------:R-:W-:Y:S01]  /*19570*/  PRMT R44, R85, 0x7632, R44 ;  /* 0x00007632552c7816 */ /* 0x000fe2000000002c */
[----:B------:R-:W-:Y:S01]  /*19580*/  FFMA.FTZ R201, R160, R63, R154 ;  /* 0x0000003fa0c97223 */ /* 0x000fe2000001009a */
[----:B------:R-:W-:Y:S01]  /*19590*/  FFMA.FTZ R69, R214, R69, R163 ;  /* 0x00000045d6457223 */ /* 0x000fe200000100a3 */
[----:B------:R-:W-:Y:S01]  /*195a0*/  SHF.L.U32 R63, R86, 0x10, RZ ;  /* 0x00000010563f7819 */ /* 0x000fe200000006ff */
[----:B------:R-:W-:Y:S01]  /*195b0*/  FFMA.FTZ R199, R164, R45, R175 ;  /* 0x0000002da4c77223 */ /* 0x000fe200000100af */
[----:B------:R-:W-:Y:S01]  /*195c0*/  SHF.L.U32 R214, R89, 0x10, RZ ;  /* 0x0000001059d67819 */ /* 0x000fe200000006ff */
[----:B------:R-:W-:Y:S01]  /*195d0*/  FMUL.FTZ R196, R67, R196 ;  /* 0x000000c443c47220 */ /* 0x000fe20000410000 */
[----:B------:R-:W-:Y:S01]  /*195e0*/  PRMT R158, R87, 0x7632, R158 ;  /* 0x00007632579e7816 */ /* 0x000fe2000000009e */
[----:B------:R-:W-:Y:S01]  /*195f0*/  FFMA.FTZ R190, R161, R63, R32 ;  /* 0x0000003fa1be7223 */ /* 0x000fe20000010020 */
[----:B------:R-:W-:Y:S01]  /*19600*/  SHF.L.U32 R205, R44, 0x10, RZ ;  /* 0x000000102ccd7819 */ /* 0x000fe200000006ff */
[----:B------:R-:W-:Y:S01]  /*19610*/  FFMA.FTZ R214, R166, R214, R27 ;  /* 0x000000d6a6d67223 */ /* 0x000fe2000001001b */
[----:B------:R-:W-:Y:S01]  /*19620*/  PRMT R65, R102, 0x7632, R65 ;  /* 0x0000763266417816 */ /* 0x000fe20000000041 */
[----:B------:R-:W0:Y:S01]  /*19630*/  @!P2 LDC.64 R44, c[0x0][0x258] ;  /* 0x00009600ff2cab82 */ /* 0x000e220000000a00 */
[----:B------:R-:W-:Y:S01]  /*19640*/  SHF.L.U32 R168, R87, 0x10, RZ ;  /* 0x0000001057a87819 */ /* 0x000fe200000006ff */
[----:B------:R-:W-:Y:S01]  /*19650*/  IMAD.U32 R158, R158, 0x10000, RZ ;  /* 0x000100009e9e7824 */ /* 0x000fe200078e00ff */
[----:B------:R-:W-:Y:S01]  /*19660*/  PRMT R63, R101, 0x7632, R63 ;  /* 0x00007632653f7816 */ /* 0x000fe2000000003f */
[----:B------:R-:W-:-:S02]  /*19670*/  IMAD.U32 R166, R103, 0x10000, RZ ;  /* 0x0001000067a67824 */ /* 0x000fc400078e00ff */
[----:B------:R-:W-:Y:S01]  /*19680*/  FMUL.FTZ R204, R67, R204 ;  /* 0x000000cc43cc7220 */ /* 0x000fe20000410000 */
[----:B------:R-:W-:Y:S01]  /*19690*/  FFMA.FTZ R225, R160, R225, R153 ;  /* 0x000000e1a0e17223 */ /* 0x000fe20000010099 */
[----:B------:R-:W-:Y:S01]  /*196a0*/  IMAD.U32 R65, R65, 0x10000, RZ ;  /* 0x0001000041417824 */ /* 0x000fe200078e00ff */
[----:B------:R-:W-:Y:S01]  /*196b0*/  PRMT R160, R103, 0x7632, R160 ;  /* 0x0000763267a07816 */ /* 0x000fe200000000a0 */
[----:B------:R-:W-:Y:S01]  /*196c0*/  FFMA.FTZ R169, R196, R158, R177 ;  /* 0x0000009ec4a97223 */ /* 0x000fe200000100b1 */
[C---:B------:R-:W-:Y:S01]  /*196d0*/  FFMA.FTZ R168, R204.reuse, R168, R33 ;  /* 0x000000a8cca87223 */ /* 0x040fe20000010021 */
[----:B------:R-:W-:Y:S01]  /*196e0*/  FFMA.FTZ R166, R204, R166, R127 ;  /* 0x000000a6cca67223 */ /* 0x000fe2000001007f */
[----:B------:R-:W-:Y:S01]  /*196f0*/  IMAD.U32 R159, R102, 0x10000, RZ ;  /* 0x00010000669f7824 */ /* 0x000fe200078e00ff */
[----:B------:R-:W-:Y:S01]  /*19700*/  SHF.L.U32 R158, R101, 0x10, RZ ;  /* 0x00000010659e7819 */ /* 0x000fe200000006ff */
[----:B------:R-:W-:Y:S02]  /*19710*/  IMAD.U32 R165, R63, 0x10000, RZ ;  /* 0x000100003fa57824 */ /* 0x000fe400078e00ff */
[----:B------:R-:W-:Y:S01]  /*19720*/  FFMA.FTZ R164, R164, R65, R176 ;  /* 0x00000041a4a47223 */ /* 0x000fe200000100b0 */
[----:B------:R-:W-:Y:S01]  /*19730*/  SHF.L.U32 R204, R84, 0x10, RZ ;  /* 0x0000001054cc7819 */ /* 0x000fe200000006ff */
[C---:B------:R-:W-:Y:S01]  /*19740*/  FMUL.FTZ R56, R67.reuse, R56 ;  /* 0x0000003843387220 */ /* 0x040fe20000410000 */
[C---:B------:R-:W-:Y:S01]  /*19750*/  FMUL.FTZ R58, R67.reuse, R58 ;  /* 0x0000003a433a7220 */ /* 0x040fe20000410000 */
[----:B------:R-:W-:Y:S01]  /*19760*/  FMUL.FTZ R63, R67, R52 ;  /* 0x00000034433f7220 */ /* 0x000fe20000410000 */
[----:B------:R-:W-:Y:S01]  /*19770*/  SHF.L.U32 R167, R160, 0x10, RZ ;  /* 0x00000010a0a77819 */ /* 0x000fe200000006ff */
[----:B------:R-:W-:-:S02]  /*19780*/  IMAD.U32 R65, R100, 0x10000, RZ ;  /* 0x0001000064417824 */ /* 0x000fc400078e00ff */
[----:B------:R-:W-:Y:S01]  /*19790*/  FFMA.FTZ R161, R161, R159, R124 ;  /* 0x0000009fa1a17223 */ /* 0x000fe2000001007c */
[----:B------:R-:W-:Y:S01]  /*197a0*/  FFMA.FTZ R159, R56, R158, R123 ;  /* 0x0000009e389f7223 */ /* 0x000fe2000001007b */
[C---:B------:R-:W-:Y:S01]  /*197b0*/  FFMA.FTZ R205, R58.reuse, R205, R173 ;  /* 0x000000cd3acd7223 */ /* 0x040fe200000100ad */
[----:B------:R-:W-:Y:S01]  /*197c0*/  FFMA.FTZ R160, R58, R165, R174 ;  /* 0x000000a53aa07223 */ /* 0x000fe200000100ae */
[C---:B------:R-:W-:Y:S01]  /*197d0*/  FFMA.FTZ R204, R63.reuse, R204, R30 ;  /* 0x000000cc3fcc7223 */ /* 0x040fe2000001001e */
[----:B------:R-:W-:Y:S01]  /*197e0*/  FFMA.FTZ R158, R63, R65, R122 ;  /* 0x000000413f9e7223 */ /* 0x000fe2000001007a */
[----:B------:R-:W-:Y:S01]  /*197f0*/  F2FP.BF16.F32.PACK_AB R58, R62, R53 ;  /* 0x000000353e3a723e */ /* 0x000fe200000010ff */
[----:B------:R-:W-:Y:S01]  /*19800*/  FFMA.FTZ R167, R196, R167, R178 ;  /* 0x000000a7c4a77223 */ /* 0x000fe200000100b2 */
[----:B------:R-:W1:Y:S01]  /*19810*/  LDC.64 R62, c[0x0][0x2b8] ;  /* 0x0000ae00ff3e7b82 */ /* 0x000e620000000a00 */
[----:B------:R-:W-:Y:S01]  /*19820*/  FFMA.FTZ R60, R226, R60, R143 ;  /* 0x0000003ce23c7223 */ /* 0x000fe2000001008f */
[----:B------:R-:W-:Y:S01]  /*19830*/  IMAD.U32 R196, R85, 0x10000, RZ ;  /* 0x0001000055c47824 */ /* 0x000fe200078e00ff */
[----:B------:R-:W-:Y:S01]  /*19840*/  PRMT R52, R84, 0x7632, R52 ;  /* 0x0000763254347816 */ /* 0x000fe20000000034 */
[----:B------:R-:W-:Y:S01]  /*19850*/  FMUL.FTZ R48, R67, R48 ;  /* 0x0000003043307220 */ /* 0x000fe20000410000 */
[----:B------:R-:W-:Y:S01]  /*19860*/  F2FP.BF16.F32.PACK_AB R57, R64, R57 ;  /* 0x000000394039723e */ /* 0x000fe200000010ff */
[----:B------:R-:W-:Y:S01]  /*19870*/  FFMA.FTZ R196, R56, R196, R31 ;  /* 0x000000c438c47223 */ /* 0x000fe2000001001f */
[----:B------:R-:W-:Y:S01]  /*19880*/  F2FP.BF16.F32.PACK_AB R56, R220, R61 ;  /* 0x0000003ddc38723e */ /* 0x000fe200000010ff */
[----:B0-----:R-:W-:Y:S01]  /*19890*/  @!P2 IMAD.WIDE R64, R133, 0x4, R44 ;  /* 0x000000048540a825 */ /* 0x001fe200078e022c */
[----:B------:R-:W-:-:S02]  /*198a0*/  F2FP.BF16.F32.PACK_AB R59, R60, R59 ;  /* 0x0000003b3c3b723e */ /* 0x000fc400000010ff */
[----:B------:R-:W0:Y:S01]  /*198b0*/  LDC.64 R60, c[0x0][0x2c0] ;  /* 0x0000b000ff3c7b82 */ /* 0x000e220000000a00 */
[----:B------:R-:W-:Y:S01]  /*198c0*/  SHF.L.U32 R220, R197, 0x4, RZ ;  /* 0x00000004c5dc7819 */ /* 0x000fe200000006ff */
[----:B------:R2:W-:Y:S01]  /*198d0*/  @!P2 STG.E desc[UR4][R64.64], R67 ;  /* 0x000000434000a986 */ /* 0x0005e2000c101904 */
[----:B------:R-:W-:Y:S01]  /*198e0*/  SHF.R.U32.HI R224, RZ, 0x1c, R197 ;  /* 0x0000001cffe07819 */ /* 0x000fe200000116c5 */
[----:B------:R-:W-:Y:S01]  /*198f0*/  IMAD.U32 R197, R52, 0x10000, RZ ;  /* 0x0001000034c57824 */ /* 0x000fe200078e00ff */
[----:B------:R-:W-:Y:S02]  /*19900*/  PRMT R53, R100, 0x7632, R53 ;  /* 0x0000763264357816 */ /* 0x000fe40000000035 */
[----:B------:R-:W-:Y:S01]  /*19910*/  IADD3 R52, P3, R220, UR12, RZ ;  /* 0x0000000cdc347c10 */ /* 0x000fe2000ff7e0ff */
[----:B------:R-:W-:Y:S01]  /*19920*/  FFMA.FTZ R197, R48, R197, R171 ;  /* 0x000000c530c57223 */ /* 0x000fe200000100ab */
[----:B------:R-:W-:Y:S02]  /*19930*/  F2FP.BF16.F32.PACK_AB R51, R51, R66 ;  /* 0x000000423333723e */ /* 0x000fe400000010ff */
[----:B------:R-:W-:-:S02]  /*19940*/  IADD3 R66, P2, R220, UR14, RZ ;  /* 0x0000000edc427c10 */ /* 0x000fc4000ff5e0ff */
[----:B------:R-:W-:Y:S02]  /*19950*/  SHF.L.U32 R165, R53, 0x10, RZ ;  /* 0x0000001035a57819 */ /* 0x000fe400000006ff */
[----:B------:R-:W-:Y:S02]  /*19960*/  IADD3.X R53, R224, UR13, RZ, P3, !PT ;  /* 0x0000000de0357c10 */ /* 0x000fe40009ffe4ff */
[----:B------:R-:W-:Y:S01]  /*19970*/  F2FP.BF16.F32.PACK_AB R47, R50, R47 ;  /* 0x0000002f322f723e */ /* 0x000fe200000010ff */
[----:B------:R-:W-:Y:S01]  /*19980*/  FFMA.FTZ R165, R48, R165, R172 ;  /* 0x000000a530a57223 */ /* 0x000fe200000100ac */
[----:B------:R-:W-:Y:S01]  /*19990*/  F2FP.BF16.F32.PACK_AB R46, R46, R49 ;  /* 0x000000312e2e723e */ /* 0x000fe200000010ff */
[----:B------:R3:W-:Y:S01]  /*199a0*/  STG.E.128 desc[UR4][R52.64], R56 ;  /* 0x0000003834007986 */ /* 0x0007e2000c101d04 */
[----:B------:R-:W-:Y:S02]  /*199b0*/  F2FP.BF16.F32.PACK_AB R45, R206, R119 ;  /* 0x00000077ce2d723e */ /* 0x000fe400000010ff */
[----:B------:R-:W-:-:S02]  /*199c0*/  F2FP.BF16.F32.PACK_AB R44, R215, R116 ;  /* 0x00000074d72c723e */ /* 0x000fc400000010ff */
[----:B--2---:R-:W-:Y:S02]  /*199d0*/  IADD3.X R67, R224, UR15, RZ, P2, !PT ;  /* 0x0000000fe0437c10 */ /* 0x004fe400097fe4ff */
[----:B------:R-:W-:Y:S02]  /*199e0*/  F2FP.BF16.F32.PACK_AB R48, R223, R218 ;  /* 0x000000dadf30723e */ /* 0x000fe400000010ff */
[----:B------:R-:W-:Y:S01]  /*199f0*/  F2FP.BF16.F32.PACK_AB R49, R221, R216 ;  /* 0x000000d8dd31723e */ /* 0x000fe200000010ff */
[----:B------:R2:W-:Y:S01]  /*19a00*/  STG.E.128 desc[UR4][R66.64], R44 ;  /* 0x0000002c42007986 */ /* 0x0005e2000c101d04 */
[----:B------:R-:W-:Y:S02]  /*19a10*/  F2FP.BF16.F32.PACK_AB R50, R217, R212 ;  /* 0x000000d4d932723e */ /* 0x000fe400000010ff */
[----:B------:R-:W-:Y:S02]  /*19a20*/  F2FP.BF16.F32.PACK_AB R55, R54, R55 ;  /* 0x000000373637723e */ /* 0x000fe400000010ff */
[----:B------:R-:W-:Y:S01]  /*19a30*/  F2FP.BF16.F32.PACK_AB R54, R118, R117 ;  /* 0x000000757636723e */ /* 0x000fe200000010ff */
[----:B0-----:R-:W-:Y:S01]  /*19a40*/  IMAD.WIDE.U32 R116, R191, 0x10, R60 ;  /* 0x00000010bf747825 */ /* 0x001fe200078e003c */
[----:B------:R-:W-:-:S02]  /*19a50*/  F2FP.BF16.F32.PACK_AB R64, R197, R204 ;  /* 0x000000ccc540723e */ /* 0x000fc400000010ff */
[----:B---3--:R-:W-:Y:S01]  /*19a60*/  F2FP.BF16.F32.PACK_AB R59, R69, R68 ;  /* 0x00000044453b723e */ /* 0x008fe200000010ff */
[----:B-1----:R-:W-:Y:S01]  /*19a70*/  IMAD.WIDE.U32 R68, R191, 0x10, R62 ;  /* 0x00000010bf447825 */ /* 0x002fe200078e003e */
[----:B------:R-:W-:Y:S02]  /*19a80*/  F2FP.BF16.F32.PACK_AB R53, R213, R70 ;  /* 0x00000046d535723e */ /* 0x000fe400000010ff */
[----:B------:R-:W-:Y:S01]  /*19a90*/  F2FP.BF16.F32.PACK_AB R52, R211, R208 ;  /* 0x000000d0d334723e */ /* 0x000fe200000010ff */
[----:B------:R-:W-:Y:S01]  /*19aa0*/  IMAD.WIDE.U32 R118, R195, 0x10, R60 ;  /* 0x00000010c3767825 */ /* 0x000fe200078e003c */
[----:B------:R0:W-:Y:S01]  /*19ab0*/  STG.E.128 desc[UR4][R68.64], R48 ;  /* 0x0000003044007986 */ /* 0x0001e2000c101d04 */
[----:B------:R-:W-:Y:S02]  /*19ac0*/  F2FP.BF16.F32.PACK_AB R58, R210, R71 ;  /* 0x00000047d23a723e */ /* 0x000fe400000010ff */
[----:B--2---:R-:W-:Y:S01]  /*19ad0*/  IMAD.SHL.U32 R44, R193, 0x10, RZ ;  /* 0x00000010c12c7824 */ /* 0x004fe200078e00ff */
        /* <DEDUP_REMOVED lines=29> */
.L_x_9775:
[----:B------:R-:W-:Y:S01]  /*19cb0*/  HFMA2.MMA R199, -RZ, RZ, 0, 1.847743988037109375e-06 ;  /* 0x0000001fffc77435 */ /* 0x000fe200000001ff */
[----:B------:R-:W-:Y:S02]  /*19cc0*/  IMAD.MOV.U32 R194, RZ, RZ, 0x1 ;  /* 0x00000001ffc27424 */ /* 0x000fe400078e00ff */
[----:B------:R-:W-:-:S08]  /*19cd0*/  IMAD.MOV.U32 R167, RZ, RZ, -0x1 ;  /* 0xffffffffffa77424 */ /* 0x000fd000078e00ff */
[----:B0-----:R-:W-:Y:S05]  /*19ce0*/  WARPSYNC.COLLECTIVE R167, `(.L_x_9777) ;  /* 0x00000000a7087348 */ /* 0x001fea0003c00000 */
[----:B------:R1:W2:Y:S02]  /*19cf0*/  SHFL.BFLY P3, R166, R190, R194, R199 ;  /* 0x0c0000c2bea67389 */ /* 0x0002a400000600c7 */
[----:B012---:R-:W-:Y:S01]  /*19d00*/  ENDCOLLECTIVE ;  /* 0x000000000000791b */ /* 0x007fe20003800000 */
.L_x_9777:
[----:B------:R-:W-:Y:S01]  /*19d10*/  HFMA2.MMA R194, -RZ, RZ, 0, 1.1920928955078125e-07 ;  /* 0x00000002ffc27435 */ /* 0x000fe200000001ff */
[----:B------:R-:W-:-:S05]  /*19d20*/  MOV R159, R166 ;  /* 0x000000a6009f7202 */ /* 0x000fca0000000f00 */
[----:B------:R-:W-:-:S04]  /*19d30*/  FADD.FTZ R160, R190, R159 ;  /* 0x0000009fbea07221 */ /* 0x000fc80000010000 */
[----:B------:R-:W-:-:S07]  /*19d40*/  IMAD.MOV.U32 R190, RZ, RZ, R160 ;  /* 0x000000ffffbe7224 */ /* 0x000fce00078e00a0 */
[----:B------:R-:W-:Y:S05]  /*19d50*/  WARPSYNC.COLLECTIVE R167, `(.L_x_9778) ;  /* 0x00000000a7087348 */ /* 0x000fea0003c00000 */
[----:B------:R0:W1:Y:S02]  /*19d60*/  SHFL.BFLY P3, R166, R190, R194, R199 ;  /* 0x0c0000c2bea67389 */ /* 0x00006400000600c7 */
[----:B01----:R-:W-:Y:S01]  /*19d70*/  ENDCOLLECTIVE ;  /* 0x000000000000791b */ /* 0x003fe20003800000 */
.L_x_9778:
[----:B------:R-:W-:Y:S02]  /*19d80*/  IMAD.MOV.U32 R194, RZ, RZ, 0x4 ;  /* 0x00000004ffc27424 */ /* 0x000fe400078e00ff */
[----:B------:R-:W-:-:S04]  /*19d90*/  IMAD.MOV.U32 R159, RZ, RZ, R166 ;  /* 0x000000ffff9f7224 */ /* 0x000fc800078e00a6 */
[----:B------:R-:W-:-:S05]  /*19da0*/  FADD.FTZ R161, R160, R159 ;  /* 0x0000009fa0a17221 */ /* 0x000fca0000010000 */
[----:B------:R-:W-:-:S07]  /*19db0*/  MOV R190, R161 ;  /* 0x000000a100be7202 */ /* 0x000fce0000000f00 */
[----:B------:R-:W-:Y:S05]  /*19dc0*/  WARPSYNC.COLLECTIVE R167, `(.L_x_9779) ;  /* 0x00000000a7087348 */ /* 0x000fea0003c00000 */
[----:B------:R0:W1:Y:S02]  /*19dd0*/  SHFL.BFLY P3, R166, R190, R194, R199 ;  /* 0x0c0000c2bea67389 */ /* 0x00006400000600c7 */
[----:B01----:R-:W-:Y:S01]  /*19de0*/  ENDCOLLECTIVE ;  /* 0x000000000000791b */ /* 0x003fe20003800000 */
.L_x_9779:
[----:B------:R-:W-:Y:S01]  /*19df0*/  HFMA2.MMA R194, -RZ, RZ, 0, 4.76837158203125e-07 ;  /* 0x00000008ffc27435 */ /* 0x000fe200000001ff */
[----:B------:R-:W-:-:S05]  /*19e00*/  MOV R158, R166 ;  /* 0x000000a6009e7202 */ /* 0x000fca0000000f00 */
[----:B------:R-:W-:-:S04]  /*19e10*/  FADD.FTZ R164, R161, R158 ;  /* 0x0000009ea1a47221 */ /* 0x000fc80000010000 */
[----:B------:R-:W-:-:S07]  /*19e20*/  IMAD.MOV.U32 R190, RZ, RZ, R164 ;  /* 0x000000ffffbe7224 */ /* 0x000fce00078e00a4 */
[----:B------:R-:W-:Y:S05]  /*19e30*/  WARPSYNC.COLLECTIVE R167, `(.L_x_9780) ;  /* 0x00000000a7087348 */ /* 0x000fea0003c00000 */
[----:B------:R0:W1:Y:S02]  /*19e40*/  SHFL.BFLY P3, R166, R190, R194, R199 ;  /* 0x0c0000c2bea67389 */ /* 0x00006400000600c7 */
[----:B01----:R-:W-:Y:S01]  /*19e50*/  ENDCOLLECTIVE ;  /* 0x000000000000791b */ /* 0x003fe20003800000 */
.L_x_9780:
[----:B------:R-:W-:Y:S02]  /*19e60*/  IMAD.MOV.U32 R194, RZ, RZ, 0x10 ;  /* 0x00000010ffc27424 */ /* 0x000fe400078e00ff */
[----:B------:R-:W-:-:S04]  /*19e70*/  IMAD.MOV.U32 R159, RZ, RZ, R166 ;  /* 0x000000ffff9f7224 */ /* 0x000fc800078e00a6 */
[----:B------:R-:W-:-:S05]  /*19e80*/  FADD.FTZ R165, R164, R159 ;  /* 0x0000009fa4a57221 */ /* 0x000fca0000010000 */
[----:B------:R-:W-:-:S07]  /*19e90*/  MOV R190, R165 ;  /* 0x000000a500be7202 */ /* 0x000fce0000000f00 */
[----:B------:R-:W-:Y:S05]  /*19ea0*/  WARPSYNC.COLLECTIVE R167, `(.L_x_9781) ;  /* 0x00000000a7087348 */ /* 0x000fea0003c00000 */
[----:B------:R0:W1:Y:S02]  /*19eb0*/  SHFL.BFLY P3, R166, R190, R194, R199 ;  /* 0x0c0000c2bea67389 */ /* 0x00006400000600c7 */
[----:B01----:R-:W-:Y:S01]  /*19ec0*/  ENDCOLLECTIVE ;  /* 0x000000000000791b */ /* 0x003fe20003800000 */
.L_x_9781:
        /* <DEDUP_REMOVED lines=72> */
.L_x_9782:
[----:B------:R-:W-:Y:S02]  /*1a350*/  IMAD.MOV.U32 R194, RZ, RZ, 0x2 ;  /* 0x00000002ffc27424 */ /* 0x000fe400078e00ff */
[----:B------:R-:W-:-:S04]  /*1a360*/  IMAD.MOV.U32 R160, RZ, RZ, R166 ;  /* 0x000000ffffa07224 */ /* 0x000fc800078e00a6 */
[----:B------:R-:W-:-:S05]  /*1a370*/  FADD.FTZ R160, R159, R160 ;  /* 0x000000a09fa07221 */ /* 0x000fca0000010000 */
[----:B------:R-:W-:-:S07]  /*1a380*/  MOV R190, R160 ;  /* 0x000000a000be7202 */ /* 0x000fce0000000f00 */
[----:B------:R-:W-:Y:S05]  /*1a390*/  WARPSYNC.COLLECTIVE R167, `(.L_x_9783) ;  /* 0x00000000a7087348 */ /* 0x000fea0003c00000 */
[----:B------:R0:W1:Y:S02]  /*1a3a0*/  SHFL.BFLY P3, R166, R190, R194, R199 ;  /* 0x0c0000c2bea67389 */ /* 0x00006400000600c7 */
[----:B01----:R-:W-:Y:S01]  /*1a3b0*/  ENDCOLLECTIVE ;  /* 0x000000000000791b */ /* 0x003fe20003800000 */
.L_x_9783:
[----:B------:R-:W-:Y:S01]  /*1a3c0*/  HFMA2.MMA R194, -RZ, RZ, 0, 2.384185791015625e-07 ;  /* 0x00000004ffc27435 */ /* 0x000fe200000001ff */
[----:B------:R-:W-:-:S05]  /*1a3d0*/  MOV R161, R166 ;  /* 0x000000a600a17202 */ /* 0x000fca0000000f00 */
[----:B------:R-:W-:-:S04]  /*1a3e0*/  FADD.FTZ R161, R160, R161 ;  /* 0x000000a1a0a17221 */ /* 0x000fc80000010000 */
[----:B------:R-:W-:-:S07]  /*1a3f0*/  IMAD.MOV.U32 R190, RZ, RZ, R161 ;  /* 0x000000ffffbe7224 */ /* 0x000fce00078e00a1 */
[----:B------:R-:W-:Y:S05]  /*1a400*/  WARPSYNC.COLLECTIVE R167, `(.L_x_9784) ;  /* 0x00000000a7087348 */ /* 0x000fea0003c00000 */
[----:B------:R0:W1:Y:S02]  /*1a410*/  SHFL.BFLY P3, R166, R190, R194, R199 ;  /* 0x0c0000c2bea67389 */ /* 0x00006400000600c7 */
[----:B01----:R-:W-:Y:S01]  /*1a420*/  ENDCOLLECTIVE ;  /* 0x000000000000791b */ /* 0x003fe20003800000 */
.L_x_9784:
[----:B------:R-:W-:Y:S02]  /*1a430*/  IMAD.MOV.U32 R194, RZ, RZ, 0x8 ;  /* 0x00000008ffc27424 */ /* 0x000fe400078e00ff */
[----:B------:R-:W-:-:S04]  /*1a440*/  IMAD.MOV.U32 R164, RZ, RZ, R166 ;  /* 0x000000ffffa47224 */ /* 0x000fc800078e00a6 */
[----:B------:R-:W-:-:S05]  /*1a450*/  FADD.FTZ R164, R161, R164 ;  /* 0x000000a4a1a47221 */ /* 0x000fca0000010000 */
[----:B------:R-:W-:-:S07]  /*1a460*/  MOV R190, R164 ;  /* 0x000000a400be7202 */ /* 0x000fce0000000f00 */
[----:B------:R-:W-:Y:S05]  /*1a470*/  WARPSYNC.COLLECTIVE R167, `(.L_x_9785) ;  /* 0x00000000a7087348 */ /* 0x000fea0003c00000 */
[----:B------:R0:W1:Y:S02]  /*1a480*/  SHFL.BFLY P3, R166, R190, R194, R199 ;  /* 0x0c0000c2bea67389 */ /* 0x00006400000600c7 */
[----:B01----:R-:W-:Y:S01]  /*1a490*/  ENDCOLLECTIVE ;  /* 0x000000000000791b */ /* 0x003fe20003800000 */
.L_x_9785:
[----:B------:R-:W-:Y:S01]  /*1a4a0*/  HFMA2.MMA R194, -RZ, RZ, 0, 9.5367431640625e-07 ;  /* 0x00000010ffc27435 */ /* 0x000fe200000001ff */
[----:B------:R-:W-:-:S05]  /*1a4b0*/  MOV R165, R166 ;  /* 0x000000a600a57202 */ /* 0x000fca0000000f00 */
[----:B------:R-:W-:-:S04]  /*1a4c0*/  FADD.FTZ R165, R164, R165 ;  /* 0x000000a5a4a57221 */ /* 0x000fc80000010000 */
[----:B------:R-:W-:-:S07]  /*1a4d0*/  IMAD.MOV.U32 R190, RZ, RZ, R165 ;  /* 0x000000ffffbe7224 */ /* 0x000fce00078e00a5 */
[----:B------:R-:W-:Y:S05]  /*1a4e0*/  WARPSYNC.COLLECTIVE R167, `(.L_x_9786) ;  /* 0x00000000a7087348 */ /* 0x000fea0003c00000 */
[----:B------:R0:W1:Y:S02]  /*1a4f0*/  SHFL.BFLY P3, R166, R190, R194, R199 ;  /* 0x0c0000c2bea67389 */ /* 0x00006400000600c7 */
[----:B01----:R-:W-:Y:S01]  /*1a500*/  ENDCOLLECTIVE ;  /* 0x000000000000791b */ /* 0x003fe20003800000 */
.L_x_9786:
[----:B------:R-:W-:Y:S05]  /*1a510*/  BRA `(.L_x_9787) ;  /* 0xffffffe0000c7947 */ /* 0x000fea000383ffff */
.L_x_9788:
        /* <DEDUP_REMOVED lines=14> */
.L_x_27049:


//--------------------- .text._ZN10layer_norm31ln_parallel_residual_fwd_kernelINS_13Kernel_traitsI13__nv_bfloat16S2_fS2_fjLj8192ELj1ELj1ELj8ELj16ENS_18Kernel_traits_baseILj8192ES2_S2_fS2_fjLj256EEEEELb1ELb1ELb0EEEvNS_9FwdParamsE --------------------------
	.section	.text._ZN10layer_norm31ln_parallel_residual_fwd_kernelINS_13Kernel_traitsI13__nv_bfloat16S2_fS2_fjLj8192ELj1ELj1ELj8ELj16ENS_18Kernel_traits_baseILj8192ES2_S2_fS2_fjLj256EEEEELb1ELb1ELb0EEEvNS_9FwdParamsE,"ax",@progbits
	.align	128
        .global         _ZN10layer_norm31ln_parallel_residual_fwd_kernelINS_13Kernel_traitsI13__nv_bfloat16S2_fS2_fjLj8192ELj1ELj1ELj8ELj16ENS_18Kernel_traits_baseILj8192ES2_S2_fS2_fjLj256EEEEELb1ELb1ELb0EEEvNS_9FwdParamsE
        .type           _ZN10layer_norm31ln_parallel_residual_fwd_kernelINS_13Kernel_traitsI13__nv_bfloat16S2_fS2_fjLj8192ELj1ELj1ELj8ELj16ENS_18Kernel_traits_baseILj8192ES2_S2_fS2_fjLj256EEEEELb1ELb1ELb0EEEvNS_9FwdParamsE,@function
        .size           _ZN10layer_norm31ln_parallel_residual_fwd_kernelINS_13Kernel_traitsI13__nv_bfloat16S2_fS2_fjLj8192ELj1ELj1ELj8ELj16ENS_18Kernel_traits_baseILj8192ES2_S2_fS2_fjLj256EEEEELb1ELb1ELb0EEEvNS_9FwdParamsE,(.L_x_27050 - _ZN10layer_norm31ln_parallel_residual_fwd_kernelINS_13Kernel_traitsI13__nv_bfloat16S2_fS2_fjLj8192ELj1ELj1ELj8ELj16ENS_18Kernel_traits_baseILj8192ES2_S2_fS2_fjLj256EEEEELb1ELb1ELb0EEEvNS_9FwdParamsE)
        .other          _ZN10layer_norm31ln_parallel_residual_fwd_kernelINS_13Kernel_traitsI13__nv_bfloat16S2_fS2_fjLj8192ELj1ELj1ELj8ELj16ENS_18Kernel_traits_baseILj8192ES2_S2_fS2_fjLj256EEEEELb1ELb1ELb0EEEvNS_9FwdParamsE,@"STO_CUDA_ENTRY STV_DEFAULT"
_ZN10layer_norm31ln_parallel_residual_fwd_kernelINS_13Kernel_traitsI13__nv_bfloat16S2_fS2_fjLj8192ELj1ELj1ELj8ELj16ENS_18Kernel_traits_baseILj8192ES2_S2_fS2_fjLj256EEEEELb1ELb1ELb0EEEvNS_9FwdParamsE:
.text._ZN10layer_norm31ln_parallel_residual_fwd_kernelINS_13Kernel_traitsI13__nv_bfloat16S2_fS2_fjLj8192ELj1ELj1ELj8ELj16ENS_18Kernel_traits_baseILj8192ES2_S2_fS2_fjLj256EEEEELb1ELb1ELb0EEEvNS_9FwdParamsE:
[----:B------:R-:W-:Y:S08]  /*0000*/  LDC R1, c[0x0][0x28] ;  /* 0x00000a00ff017b82 */ /* 0x000ff00000000800 */
[----:B------:R-:W0:Y:S01]  /*0010*/  LDC R108, c[0x0][0x2e8] ;  /* 0x0000ba00ff6c7b82 */ /* 0x000e220000000800 */
[----:B------:R-:W-:Y:S02]  /*0020*/  ULDC.U8 UR4, c[0x0][0x2f4] ;  /* 0x0000bd0000047ab9 */ /* 0x000fe40000000000 */
[----:B------:R-:W-:Y:S01]  /*0030*/  ISETP.NE.AND P0, PT, RZ, UR4, PT ;  /* 0x00000004ff007c0c */ /* 0x000fe2000bf05270 */
[----:B------:R-:W-:-:S04]  /*0040*/  ULDC.64 UR4, c[0x0][0x208] ;  /* 0x0000820000047ab9 */ /* 0x000fc80000000a00 */
[----:B------:R-:W1:Y:S01]  /*0050*/  LDC R109, c[0x0][0x2ec] ;  /* 0x0000bb00ff6d7b82 */ /* 0x000e620000000800 */
[----:B------:R-:W-:Y:S02]  /*0060*/  ULDC.64 UR6, c[0x0][0x2e0] ;  /* 0x0000b80000067ab9 */ /* 0x000fe40000000a00 */
[----:B------:R-:W-:Y:S01]  /*0070*/  MOV R136, UR6 ;  /* 0x0000000600887c02 */ /* 0x000fe20008000f00 */
[----:B------:R-:W2:Y:S04]  /*0080*/  S2R R0, SR_TID.X ;  /* 0x0000000000007919 */ /* 0x000ea80000002100 */
[----:B------:R-:W3:Y:S01]  /*0090*/  @P0 LDC R9, c[0x0][0x2f0] ;  /* 0x0000bc00ff090b82 */ /* 0x000ee20000000800 */
[----:B0-----:R-:W-:-:S07]  /*00a0*/  @P0 IMAD.MOV.U32 R4, RZ, RZ, R108 ;  /* 0x000000ffff040224 */ /* 0x001fce00078e006c */
[----:B------:R-:W2:Y:S01]  /*00b0*/  LDC R7, c[0x0][RZ] ;  /* 0x00000000ff077b82 */ /* 0x000ea20000000800 */
[----:B-1----:R-:W-:-:S07]  /*00c0*/  @P0 IMAD.MOV.U32 R5, RZ, RZ, R109 ;  /* 0x000000ffff050224 */ /* 0x002fce00078e006d */
[----:B------:R-:W0:Y:S01]  /*00d0*/  LDC R63, c[0x0][0x218] ;  /* 0x00008600ff3f7b82 */ /* 0x000e220000000800 */
[----:B------:R-:W3:Y:S01]  /*00e0*/  @P0 LDG.E.64 R2, desc[UR4][R4.64] ;  /* 0x0000000404020981 */ /* 0x000ee2000c1e1b00 */
[----:B------:R-:W-:-:S06]  /*00f0*/  IMAD.U32 R137, RZ, RZ, UR7 ;  /* 0x00000007ff897e24 */ /* 0x000fcc000f8e00ff */
[----:B------:R-:W4:Y:S01]  /*0100*/  @P0 LDG.E.64 R136, desc[UR4][R136.64] ;  /* 0x0000000488880981 */ /* 0x000f22000c1e1b00 */
[----:B------:R-:W2:Y:S01]  /*0110*/  S2UR UR6, SR_CTAID.X ;  /* 0x00000000000679c3 */ /* 0x000ea20000002500 */
[----:B------:R-:W-:Y:S01]  /*0120*/  LOP3.LUT R124, R124, 0xffffffdf, RZ, 0xc0, !PT ;  /* 0xffffffdf7c7c7812 */ /* 0x000fe200078ec0ff */
[----:B------:R-:W-:Y:S01]  /*0130*/  BSSY B0, `(.L_x_9789) ;  /* 0x0000053000007945 */ /* 0x000fe20003800000 */
[----:B---3--:R-:W-:Y:S01]  /*0140*/  @P0 IADD3 R108, P1, R2, R9, RZ ;  /* 0x00000009026c0210 */ /* 0x008fe20007f3e0ff */
[----:B--2---:R-:W-:-:S04]  /*0150*/  IMAD R2, R7, UR6, R0 ;  /* 0x0000000607027c24 */ /* 0x004fc8000f8e0200 */
[----:B------:R-:W-:Y:S02]  /*0160*/  @P0 IMAD.X R109, RZ, RZ, R3, P1 ;  /* 0x000000ffff6d0224 */ /* 0x000fe400008e0603 */
[----:B------:R-:W-:Y:S01]  /*0170*/  IMAD.WIDE.U32 R8, R2, -0x326172a9, RZ ;  /* 0xcd9e8d5702087825 */ /* 0x000fe200078e00ff */
[----:B----4-:R-:W-:Y:S02]  /*0180*/  IADD3 R5, R137, -0x4498517b, RZ ;  /* 0xbb67ae8589057810 */ /* 0x010fe40007ffe0ff */
[--C-:B------:R-:W-:Y:S02]  /*0190*/  SHF.R.U32.HI R3, RZ, 0x2, R109.reuse ;  /* 0x00000002ff037819 */ /* 0x100fe4000001166d */
[----:B------:R-:W-:Y:S02]  /*01a0*/  SHF.R.U64 R4, R108, 0x2, R109 ;  /* 0x000000026c047819 */ /* 0x000fe4000000126d */
[----:B------:R-:W-:Y:S01]  /*01b0*/  LOP3.LUT R10, R9, R3, R136, 0x96, !PT ;  /* 0x00000003090a7212 */ /* 0x000fe200078e9688 */
[----:B------:R-:W-:-:S02]  /*01c0*/  VIADD R9, R137, 0x32370b8f ;  /* 0x32370b8f89097836 */ /* 0x000fc40000000000 */
[----:B------:R-:W-:-:S04]  /*01d0*/  IMAD.WIDE.U32 R6, R4, -0x2daee0ad, RZ ;  /* 0xd2511f5304067825 */ /* 0x000fc800078e00ff */
[----:B------:R-:W-:Y:S01]  /*01e0*/  IMAD.WIDE.U32 R10, R10, -0x2daee0ad, RZ ;  /* 0xd2511f530a0a7825 */ /* 0x000fe200078e00ff */
[----:B------:R-:W-:-:S03]  /*01f0*/  LOP3.LUT R12, R7, R137, RZ, 0x3c, !PT ;  /* 0x00000089070c7212 */ /* 0x000fc600078e3cff */
[----:B------:R-:W-:Y:S01]  /*0200*/  VIADD R7, R136, 0x3c6ef372 ;  /* 0x3c6ef37288077836 */ /* 0x000fe20000000000 */
[----:B------:R-:W-:Y:S01]  /*0210*/  LOP3.LUT R14, R11, R6, R5, 0x96, !PT ;  /* 0x000000060b0e7212 */ /* 0x000fe200078e9605 */
[----:B------:R-:W-:Y:S01]  /*0220*/  IMAD.WIDE.U32 R12, R12, -0x326172a9, RZ ;  /* 0xcd9e8d570c0c7825 */ /* 0x000fe200078e00ff */
[----:B------:R-:W-:-:S03]  /*0230*/  IADD3 R11, R136, 0x78dde6e4, RZ ;  /* 0x78dde6e4880b7810 */ /* 0x000fc60007ffe0ff */
[----:B------:R-:W-:Y:S02]  /*0240*/  VIADD R6, R136, 0x9e3779b9 ;  /* 0x9e3779b988067836 */ /* 0x000fe40000000000 */
[----:B------:R-:W-:-:S03]  /*0250*/  IMAD.WIDE.U32 R14, R14, -0x326172a9, RZ ;  /* 0xcd9e8d570e0e7825 */ /* 0x000fc600078e00ff */
[----:B------:R-:W-:Y:S02]  /*0260*/  LOP3.LUT R13, R13, R6, R8, 0x96, !PT ;  /* 0x000000060d0d7212 */ /* 0x000fe400078e9608 */
[----:B------:R-:W-:Y:S01]  /*0270*/  LOP3.LUT R16, R15, R12, R7, 0x96, !PT ;  /* 0x0000000c0f107212 */ /* 0x000fe200078e9607 */
[----:B------:R-:W-:Y:S01]  /*0280*/  VIADD R15, R136, 0x1715609d ;  /* 0x1715609d880f7836 */ /* 0x000fe20000000000 */
[----:B------:R-:W-:Y:S01]  /*0290*/  IADD3 R8, R137, 0x76cf5d0a, RZ ;  /* 0x76cf5d0a89087810 */ /* 0x000fe20007ffe0ff */
        /* <DEDUP_REMOVED lines=8> */
[----:B0-----:R-:W-:Y:S01]  /*0320*/  SHF.R.S32.HI R14, RZ, 0x1f, R63 ;  /* 0x0000001fff0e7819 */ /* 0x001fe2000001143f */
[----:B------:R-:W-:Y:S01]  /*0330*/  VIADD R13, R137, 0xed9eba14 ;  /* 0xed9eba14890d7836 */ /* 0x000fe20000000000 */
[----:B------:R-:W-:Y:S01]  /*0340*/  LOP3.LUT R22, R21, R12, R11, 0x96, !PT ;  /* 0x0000000c15167212 */ /* 0x000fe200078e960b */
[----:B------:R-:W-:Y:S01]  /*0350*/  IMAD.WIDE.U32 R18, R18, -0x2daee0ad, RZ ;  /* 0xd2511f5312127825 */ /* 0x000fe200078e00ff */
[----:B------:R-:W-:Y:S02]  /*0360*/  LOP3.LUT R12, R0, 0xff, RZ, 0xc0, !PT ;  /* 0x000000ff000c7812 */ /* 0x000fe400078ec0ff */
[----:B------:R-:W-:Y:S01]  /*0370*/  LEA.HI R63, R14, R63, RZ, 0x3 ;  /* 0x0000003f0e3f7211 */ /* 0x000fe200078f18ff */
[----:B------:R-:W-:Y:S01]  /*0380*/  IMAD.WIDE.U32 R22, R22, -0x2daee0ad, RZ ;  /* 0xd2511f5316167825 */ /* 0x000fe200078e00ff */
[----:B------:R-:W-:-:S02]  /*0390*/  LOP3.LUT R24, R19, R16, R13, 0x96, !PT ;  /* 0x0000001013187212 */ /* 0x000fc400078e960d */
[----:B------:R-:W-:Y:S01]  /*03a0*/  IADD3 R14, R137, -0x56f99767, RZ ;  /* 0xa9066899890e7810 */ /* 0x000fe20007ffe0ff */
[----:B------:R-:W-:Y:S02]  /*03b0*/  IMAD.MOV.U32 R21, RZ, RZ, R12 ;  /* 0x000000ffff157224 */ /* 0x000fe400078e000c */
[----:B------:R-:W-:Y:S01]  /*03c0*/  IMAD.WIDE.U32 R24, R24, -0x326172a9, RZ ;  /* 0xcd9e8d5718187825 */ /* 0x000fe200078e00ff */
[----:B------:R-:W-:Y:S02]  /*03d0*/  LOP3.LUT R38, R23, R18, R14, 0x96, !PT ;  /* 0x0000001217267212 */ /* 0x000fe400078e960e */
[----:B------:R-:W-:Y:S01]  /*03e0*/  LOP3.LUT R16, R21, 0xff, RZ, 0x3c, !PT ;  /* 0x000000ff15107812 */ /* 0x000fe200078e3cff */
[----:B------:R-:W-:Y:S01]  /*03f0*/  VIADD R17, R137, 0x646e171e ;  /* 0x646e171e89117836 */ /* 0x000fe20000000000 */
[----:B------:R-:W-:Y:S01]  /*0400*/  LOP3.LUT R36, R25, R20, R15, 0x96, !PT ;  /* 0x0000001419247212 */ /* 0x000fe200078e960f */
[----:B------:R-:W-:Y:S01]  /*0410*/  IMAD.WIDE.U32 R38, R38, -0x326172a9, RZ ;  /* 0xcd9e8d5726267825 */ /* 0x000fe200078e00ff */
[----:B------:R-:W-:-:S02]  /*0420*/  LEA.HI.SX32 R16, R63, R16, 0x1d ;  /* 0x000000103f107211 */ /* 0x000fc400078feaff */
[----:B------:R-:W-:Y:S01]  /*0430*/  IADD3 R18, R136, -0x4ab325aa, RZ ;  /* 0xb54cda5688127810 */ /* 0x000fe20007ffe0ff */
[----:B------:R-:W-:Y:S01]  /*0440*/  IMAD.WIDE.U32 R36, R36, -0x2daee0ad, RZ ;  /* 0xd2511f5324247825 */ /* 0x000fe200078e00ff */
[C---:B------:R-:W-:Y:S02]  /*0450*/  LOP3.LUT P5, RZ, R16.reuse, 0xffffff00, RZ, 0xc0, !PT ;  /* 0xffffff0010ff7812 */ /* 0x040fe400078ac0ff */
[C---:B------:R-:W-:Y:S01]  /*0460*/  ISETP.GE.U32.AND P4, PT, R16.reuse, 0x200, PT ;  /* 0x000002001000780c */ /* 0x040fe20003f86070 */
[----:B------:R-:W-:Y:S01]  /*0470*/  VIADD R19, R137, 0x1fd5c5a3 ;  /* 0x1fd5c5a389137836 */ /* 0x000fe20000000000 */
[C---:B------:R-:W-:Y:S02]  /*0480*/  ISETP.GE.U32.AND P3, PT, R16.reuse, 0x300, PT ;  /* 0x000003001000780c */ /* 0x040fe40003f66070 */
[----:B------:R-:W-:Y:S02]  /*0490*/  ISETP.GE.U32.AND P2, PT, R16, 0x400, PT ;  /* 0x000004001000780c */ /* 0x000fe40003f46070 */
[----:B------:R-:W-:-:S02]  /*04a0*/  LOP3.LUT R60, R39, R24, R18, 0x96, !PT ;  /* 0x00000018273c7212 */ /* 0x000fc400078e9612 */
[----:B------:R-:W-:Y:S02]  /*04b0*/  LEA.HI R20, R0, UR6, RZ, 0x18 ;  /* 0x0000000600147c11 */ /* 0x000fe4000f8fc0ff */
[----:B------:R-:W-:Y:S01]  /*04c0*/  LOP3.LUT R62, R37, R22, R17, 0x96, !PT ;  /* 0x00000016253e7212 */ /* 0x000fe200078e9611 */
[----:B------:R-:W-:Y:S01]  /*04d0*/  IMAD.WIDE.U32 R60, R60, -0x2daee0ad, RZ ;  /* 0xd2511f533c3c7825 */ /* 0x000fe200078e00ff */
[----:B------:R-:W-:-:S04]  /*04e0*/  @P5 LOP3.LUT R124, R124, 0x20, RZ, 0xfc, !PT ;  /* 0x000000207c7c5812 */ /* 0x000fc800078efcff */
[----:B------:R-:W-:-:S04]  /*04f0*/  LOP3.LUT R124, R124, 0xfffffeff, RZ, 0xc0, !PT ;  /* 0xfffffeff7c7c7812 */ /* 0x000fc800078ec0ff */
        /* <DEDUP_REMOVED lines=22> */
.L_x_9790:
[----:B------:R-:W-:Y:S05]  /*0660*/  BSYNC B0 ;  /* 0x0000000000007941 */ /* 0x000fea0003800000 */
.L_x_9789:
        /* <DEDUP_REMOVED lines=18> */
.L_x_9792:
[----:B------:R-:W-:Y:S05]  /*0790*/  BSYNC B0 ;  /* 0x0000000000007941 */ /* 0x000fea0003800000 */
.L_x_9791:
        /* <DEDUP_REMOVED lines=18> */
.L_x_9794:
[----:B------:R-:W-:Y:S05]  /*08c0*/  BSYNC B0 ;  /* 0x0000000000007941 */ /* 0x000fea0003800000 */
.L_x_9793:
        /* <DEDUP_REMOVED lines=13> */
.L_x_9796:
[----:B------:R-:W-:Y:S05]  /*09a0*/  BSYNC B0 ;  /* 0x0000000000007941 */ /* 0x000fea0003800000 */
.L_x_9795:
[----:B------:R-:W-:Y:S01]  /*09b0*/  ULDC UR6, c[0x0][0x214] ;  /* 0x0000850000067ab9 */ /* 0x000fe20000000800 */
[----:B------:R-:W-:Y:S01]  /*09c0*/  LOP3.LUT R64, R61, R36, R19, 0x96, !PT ;  /* 0x000000243d407212 */ /* 0x000fe200078e9613 */
[----:B------:R-:W-:Y:S01]  /*09d0*/  IMAD.WIDE.U32 R36, R62, -0x326172a9, RZ ;  /* 0xcd9e8d573e247825 */ /* 0x000fe200078e00ff */
[----:B------:R-:W-:-:S03]  /*09e0*/  ISETP.GE.AND P0, PT, R20, UR6, PT ;  /* 0x0000000614007c0c */ /* 0x000fc6000bf06270 */
[----:B------:R-:W-:Y:S02]  /*09f0*/  VIADD R21, R136, 0x5384540f ;  /* 0x5384540f88157836 */ /* 0x000fe40000000000 */
[----:B------:R-:W-:-:S03]  /*0a00*/  IMAD.HI.U32 R23, R64, -0x326172a9, RZ ;  /* 0xcd9e8d5740177827 */ /* 0x000fc600078e00ff */
[----:B------:R-:W-:Y:S01]  /*0a10*/  LOP3.LUT R62, R37, R38, R21, 0x96, !PT ;  /* 0x00000026253e7212 */ /* 0x000fe200078e9615 */
[----:B------:R-:W-:-:S05]  /*0a20*/  VIADD R22, R136, 0xf1bbcdc8 ;  /* 0xf1bbcdc888167836 */ /* 0x000fca0000000000 */
[----:B------:R-:W-:Y:S01]  /*0a30*/  LOP3.LUT R146, R23, R36, R22, 0x96, !PT ;  /* 0x0000002417927212 */ /* 0x000fe200078e9616 */
[----:B------:R-:W-:Y:S01]  /*0a40*/  IMAD.HI.U32 R36, R62, -0x2daee0ad, RZ ;  /* 0xd2511f533e247827 */ /* 0x000fe200078e00ff */
[----:B------:R-:W-:Y:S01]  /*0a50*/  IADD3 R23, R137, -0x24c28bd8, RZ ;  /* 0xdb3d742889177810 */ /* 0x000fe20007ffe0ff */
[----:B------:R-:W-:Y:S06]  /*0a60*/  @P0 EXIT ;  /* 0x000000000000094d */ /* 0x000fec0003800000 */
[----:B------:R-:W-:Y:S01]  /*0a70*/  SHF.R.S32.HI R63, RZ, 0x3, R63 ;  /* 0x00000003ff3f7819 */ /* 0x000fe2000001143f */
[C---:B-----5:R-:W-:Y:S01]  /*0a80*/  IMAD.U32 R103, R54.reuse, 0x10000, RZ ;  /* 0x0001000036677824 */ /* 0x060fe200078e00ff */
[----:B------:R-:W-:Y:S01]  /*0a90*/  PRMT R143, R54, 0x7632, R143 ;  /* 0x00007632368f7816 */ /* 0x000fe2000000008f */
[----:B------:R-:W-:Y:S01]  /*0aa0*/  IMAD.SHL.U32 R54, R0, 0x20, RZ ;  /* 0x0000002000367824 */ /* 0x000fe200078e00ff */
[----:B------:R-:W-:Y:S01]  /*0ab0*/  LOP3.LUT R60, R36, R60, R23, 0x96, !PT ;  /* 0x0000003c243c7212 */ /* 0x000fe200078e9617 */
[C---:B------:R-:W-:Y:S01]  /*0ac0*/  IMAD.U32 R101, R52.reuse, 0x10000, RZ ;  /* 0x0001000034657824 */ /* 0x040fe200078e00ff */
[----:B------:R-:W-:Y:S01]  /*0ad0*/  PRMT R138, R52, 0x7632, R138 ;  /* 0x00007632348a7816 */ /* 0x000fe2000000008a */
[----:B------:R-:W-:Y:S01]  /*0ae0*/  IMAD.U32 R36, R41, 0x10000, RZ ;  /* 0x0001000029247824 */ /* 0x000fe200078e00ff */
[C---:B------:R-:W-:Y:S01]  /*0af0*/  PRMT R141, R53.reuse, 0x7632, R141 ;  /* 0x00007632358d7816 */ /* 0x040fe2000000008d */
[----:B------:R-:W-:Y:S01]  /*0b00*/  ULDC.U8 UR6, c[0x0][0x2a0] ;  /* 0x0000a80000067ab9 */ /* 0x000fe20000000000 */
[----:B------:R-:W-:Y:S01]  /*0b10*/  SHF.L.U32 R100, R53, 0x10, RZ ;  /* 0x0000001035647819 */ /* 0x000fe200000006ff */
[----:B------:R-:W-:Y:S01]  /*0b20*/  VIADD R104, R137, 0x96a522ad ;  /* 0x96a522ad89687836 */ /* 0x000fe20000000000 */
[----:B------:R-:W-:Y:S01]  /*0b30*/  PRMT R123, R41, 0x7632, R123 ;  /* 0x00007632297b7816 */ /* 0x000fe2000000007b */
[----:B------:R-:W-:Y:S01]  /*0b40*/  IMAD.U32 R41, R44, 0x10000, RZ ;  /* 0x000100002c297824 */ /* 0x000fe200078e00ff */
[----:B------:R-:W-:Y:S01]  /*0b50*/  LOP3.LUT R53, R0, 0xe0, RZ, 0xc0, !PT ;  /* 0x000000e000357812 */ /* 0x000fe200078ec0ff */
[----:B------:R-:W-:Y:S01]  /*0b60*/  IMAD.HI.U32 R106, R146, -0x2daee0ad, RZ ;  /* 0xd2511f53926a7827 */ /* 0x000fe200078e00ff */
[----:B------:R-:W-:Y:S01]  /*0b70*/  LOP3.LUT R52, R63, 0xff, RZ, 0xc0, !PT ;  /* 0x000000ff3f347812 */ /* 0x000fe200078ec0ff */
[----:B------:R-:W-:Y:S01]  /*0b80*/  HFMA2.MMA R121, -RZ, RZ, 0, 0 ;  /* 0x00000000ff797435 */ /* 0x000fe200000001ff */
[----:B------:R-:W-:Y:S01]  /*0b90*/  PRMT R128, R44, 0x7632, R128 ;  /* 0x000076322c807816 */ /* 0x000fe20000000080 */
[C---:B------:R-:W-:Y:S01]  /*0ba0*/  IMAD.U32 R44, R57.reuse, 0x10000, RZ ;  /* 0x00010000392c7824 */ /* 0x040fe200078e00ff */
[----:B------:R-:W-:Y:S01]  /*0bb0*/  PRMT R131, R57, 0x7632, R131 ;  /* 0x0000763239837816 */ /* 0x000fe20000000083 */
[----:B------:R-:W-:Y:S01]  /*0bc0*/  IMAD.HI.U32 R107, R60, -0x326172a9, RZ ;  /* 0xcd9e8d573c6b7827 */ /* 0x000fe200078e00ff */
[----:B------:R-:W-:Y:S01]  /*0bd0*/  LOP3.LUT R57, R54, 0x3e0, RZ, 0xc0, !PT ;  /* 0x000003e036397812 */ /* 0x000fe200078ec0ff */
[----:B------:R-:W-:Y:S01]  /*0be0*/  ULDC UR15, c[0x0][0x218] ;  /* 0x00008600000f7ab9 */ /* 0x000fe20000000800 */
[----:B------:R-:W-:Y:S01]  /*0bf0*/  SHF.R.U32.HI R63, RZ, 0x3, R63 ;  /* 0x00000003ff3f7819 */ /* 0x000fe2000001163f */
[----:B------:R-:W-:Y:S01]  /*0c00*/  IMAD R54, R64, -0x326172a9, RZ ;  /* 0xcd9e8d5740367824 */ /* 0x000fe200078e02ff */
[----:B------:R-:W-:Y:S01]  /*0c10*/  VIADDMNMX R53, R52, -R53, RZ, !PT ;  /* 0x8000003534357246 */ /* 0x000fe200078001ff */
[----:B------:R-:W-:Y:S01]  /*0c20*/  VIADD R105, R136, 0x8ff34781 ;  /* 0x8ff3478188697836 */ /* 0x000fe20000000000 */
[----:B------:R-:W-:Y:S01]  /*0c30*/  VIADDMNMX R57, R52, -R57, RZ, !PT ;  /* 0x8000003934397246 */ /* 0x000fe200078001ff */
[----:B------:R-:W-:Y:S01]  /*0c40*/  IMAD.U32 R37, R40, 0x10000, RZ ;  /* 0x0001000028257824 */ /* 0x000fe200078e00ff */
[----:B------:R-:W-:Y:S01]  /*0c50*/  LOP3.LUT R52, R63, 0x1fffffe0, RZ, 0xc0, !PT ;  /* 0x1fffffe03f347812 */ /* 0x000fe200078ec0ff */
[----:B------:R-:W-:Y:S01]  /*0c60*/  IMAD.U32 R38, R43, 0x10000, RZ ;  /* 0x000100002b267824 */ /* 0x000fe200078e00ff */
[----:B------:R-:W-:Y:S01]  /*0c70*/  VIMNMX R53, R53, 0x20, PT ;  /* 0x0000002035357848 */ /* 0x000fe20003fe0100 */
[----:B------:R-:W-:Y:S01]  /*0c80*/  IMAD.U32 R24, R24, 0x10000, RZ ;  /* 0x0001000018187824 */ /* 0x000fe200078e00ff */
[----:B------:R-:W-:Y:S01]  /*0c90*/  ISETP.NE.AND P0, PT, RZ, UR6, PT ;  /* 0x00000006ff007c0c */ /* 0x000fe2000bf05270 */
[----:B------:R-:W-:Y:S01]  /*0ca0*/  IMAD.U32 R25, R25, 0x10000, RZ ;  /* 0x0001000019197824 */ /* 0x000fe200078e00ff */
[----:B------:R-:W-:Y:S01]  /*0cb0*/  IADD3 R53, R53, R52, RZ ;  /* 0x0000003435357210 */ /* 0x000fe20007ffe0ff */
[----:B------:R-:W-:Y:S01]  /*0cc0*/  IMAD.U32 R27, R27, 0x10000, RZ ;  /* 0x000100001b1b7824 */ /* 0x000fe200078e00ff */
[----:B------:R-:W-:Y:S01]  /*0cd0*/  VIMNMX R57, R57, 0x20, PT ;  /* 0x0000002039397848 */ /* 0x000fe20003fe0100 */
[----:B------:R-:W-:Y:S01]  /*0ce0*/  IMAD.U32 R28, R28, 0x10000, RZ ;  /* 0x000100001c1c7824 */ /* 0x000fe200078e00ff */
[----:B------:R-:W-:Y:S01]  /*0cf0*/  SHF.L.U32 R53, R53, 0x3, RZ ;  /* 0x0000000335357819 */ /* 0x000fe200000006ff */
[----:B------:R-:W-:Y:S01]  /*0d00*/  IMAD.U32 R30, R30, 0x10000, RZ ;  /* 0x000100001e1e7824 */ /* 0x000fe200078e00ff */
[----:B------:R-:W-:Y:S01]  /*0d10*/  PRMT R145, R55, 0x7632, R145 ;  /* 0x0000763237917816 */ /* 0x000fe20000000091 */
[----:B------:R-:W-:Y:S01]  /*0d20*/  IMAD.IADD R57, R52, 0x1, R57 ;  /* 0x0000000134397824 */ /* 0x000fe200078e0239 */
[----:B------:R-:W-:Y:S01]  /*0d30*/  I2FP.F32.U32 R53, R53 ;  /* 0x0000003500357245 */ /* 0x000fe20000201000 */
[----:B------:R-:W-:Y:S01]  /*0d40*/  IMAD.U32 R31, R31, 0x10000, RZ ;  /* 0x000100001f1f7824 */ /* 0x000fe200078e00ff */
[----:B------:R-:W-:Y:S01]  /*0d50*/  SHF.L.U32 R102, R55, 0x10, RZ ;  /* 0x0000001037667819 */ /* 0x000fe200000006ff */
[----:B------:R-:W-:Y:S01]  /*0d60*/  IMAD R55, R62, -0x2daee0ad, RZ ;  /* 0xd2511f533e377824 */ /* 0x000fe200078e02ff */
[----:B------:R0:W1:Y:S01]  /*0d70*/  MUFU.RCP R139, R53 ;  /* 0x00000035008b7308 */ /* 0x0000620000001000 */
        /* <DEDUP_REMOVED lines=33> */
[----:B------:R-:W-:Y:S01]  /*0f90*/  IMAD.MOV.U32 R160, RZ, RZ, 0x1 ;  /* 0x00000001ffa07424 */ /* 0x000fe200078e00ff */
        /* <DEDUP_REMOVED lines=38> */
[----:B------:R-:W-:Y:S01]  /*1200*/  SHF.L.U32 R145, R145, 0x10, RZ ;  /* 0x0000001091917819 */ /* 0x000fe200000006ff */
[----:B------:R-:W-:Y:S01]  /*1210*/  ULDC.64 UR10, c[0x0][0x238] ;  /* 0x00008e00000a7ab9 */ /* 0x000fe20000000a00 */
[----:B------:R-:W-:Y:S01]  /*1220*/  ULDC.64 UR12, c[0x0][0x240] ;  /* 0x00009000000c7ab9 */ /* 0x000fe20000000a00 */
[----:B------:R-:W-:Y:S01]  /*1230*/  ULDC.64 UR6, c[0x0][0x248] ;  /* 0x0000920000067ab9 */ /* 0x000fe20000000a00 */
[----:B01----:R-:W-:-:S05]  /*1240*/  ULDC.64 UR16, c[0x0][0x210] ;  /* 0x0000840000107ab9 */ /* 0x003fca0000000a00 */
.L_x_10329:
        /* <DEDUP_REMOVED lines=16> */
[----:B------:R-:W-:-:S03]  /*1350*/  ISETP.NE.AND.EX P1, PT, R65, RZ, PT, P1 ;  /* 0x000000ff4100720c */ /* 0x000fc60003f25310 */
[----:B------:R0:W5:Y:S01]  /*1360*/  @P0 LDG.E.128 R56, desc[UR4][R98.64+0x10] ;  /* 0x0000100462380981 */ /* 0x000162000c1e1d00 */
[----:B-1----:R-:W-:-:S05]  /*1370*/  IMAD.WIDE.U32 R66, R149, 0x10, R66 ;  /* 0x0000001095427825 */ /* 0x002fca00078e0042 */
[----:B------:R0:W5:Y:S04]  /*1380*/  LDG.E.128 R68, desc[UR4][R66.64] ;  /* 0x0000000442447981 */ /* 0x000168000c1e1d00 */
        /* <DEDUP_REMOVED lines=15> */
.L_x_9800:
[----:B------:R-:W-:-:S07]  /*1480*/  IMAD.MOV.U32 R161, RZ, RZ, R148 ;  /* 0x000000ffffa17224 */ /* 0x000fce00078e0094 */
.L_x_9801:
[----:B------:R-:W-:Y:S05]  /*1490*/  BSYNC B1 ;  /* 0x0000000000017941 */ /* 0x000fea0003800000 */
.L_x_9799:
        /* <DEDUP_REMOVED lines=16> */
.L_x_9805:
[----:B------:R-:W-:Y:S05]  /*15a0*/  BSYNC B2 ;  /* 0x0000000000027941 */ /* 0x000fea0003800000 */
.L_x_9804:
        /* <DEDUP_REMOVED lines=44> */
.L_x_9803:
[----:B------:R-:W-:Y:S05]  /*1870*/  BSYNC B1 ;  /* 0x0000000000017941 */ /* 0x000fea0003800000 */
.L_x_9802:
[----:B------:R-:W0:Y:S01]  /*1880*/  LDC R150, c[0x0][0x294] ;  /* 0x0000a500ff967b82 */ /* 0x000e220000000800 */
[----:B------:R-:W-:Y:S02]  /*1890*/  ISETP.NE.U32.AND P2, PT, R64, RZ, PT ;  /* 0x000000ff4000720c */ /* 0x000fe40003f45070 */
[----:B------:R-:W-:Y:S01]  /*18a0*/  I2FP.F32.U32 R64, R161 ;  /* 0x000000a100407245 */ /* 0x000fe20000201000 */
[----:B------:R-:W-:Y:S01]  /*18b0*/  HFMA2.MMA R161, -RZ, RZ, 0.1171875, 0 ;  /* 0x2f800000ffa17435 */ /* 0x000fe200000001ff */
[----:B------:R-:W-:Y:S02]  /*18c0*/  ISETP.NE.AND.EX P2, PT, R65, RZ, PT, P2 ;  /* 0x000000ff4100720c */ /* 0x000fe40003f45320 */
[----:B------:R-:W-:Y:S01]  /*18d0*/  LOP3.LUT R124, R124, 0xffffffef, RZ, 0xc0, !PT ;  /* 0xffffffef7c7c7812 */ /* 0x000fe200078ec0ff */
[----:B------:R-:W1:Y:S06]  /*18e0*/  LDC R151, c[0x0][0x298] ;  /* 0x0000a600ff977b82 */ /* 0x000e6c0000000800 */
[----:B------:R-:W-:Y:S01]  /*18f0*/  FFMA.FTZ R65, R64, R161, 1.1641532182693481445e-10 ;  /* 0x2f00000040417423 */ /* 0x000fe200000100a1 */
[C---:B-----5:R-:W-:Y:S01]  /*1900*/  IMAD.U32 R64, R68.reuse, 0x10000, RZ ;  /* 0x0001000044407824 */ /* 0x060fe200078e00ff */
[----:B------:R-:W-:-:S03]  /*1910*/  PRMT R68, R68, 0x7632, R68 ;  /* 0x0000763244447816 */ /* 0x000fc60000000044 */
        /* <DEDUP_REMOVED lines=10> */
.L_x_9806:
        /* <DEDUP_REMOVED lines=12> */
.L_x_9809:
[----:B------:R-:W-:-:S07]  /*1a80*/  IMAD.MOV.U32 R108, RZ, RZ, R148 ;  /* 0x000000ffff6c7224 */ /* 0x000fce00078e0094 */
.L_x_9810:
[----:B------:R-:W-:Y:S05]  /*1a90*/  BSYNC B1 ;  /* 0x0000000000017941 */ /* 0x000fea0003800000 */
.L_x_9808:
        /* <DEDUP_REMOVED lines=16> */
.L_x_9814:
[----:B------:R-:W-:Y:S05]  /*1ba0*/  BSYNC B2 ;  /* 0x0000000000027941 */ /* 0x000fea0003800000 */
.L_x_9813:
        /* <DEDUP_REMOVED lines=44> */
.L_x_9812:
[----:B------:R-:W-:Y:S05]  /*1e70*/  BSYNC B1 ;  /* 0x0000000000017941 */ /* 0x000fea0003800000 */
.L_x_9811:
[----:B------:R-:W-:-:S05]  /*1e80*/  I2FP.F32.U32 R66, R108 ;  /* 0x0000006c00427245 */ /* 0x000fca0000201000 */
[----:B------:R-:W-:Y:S01]  /*1e90*/  FFMA.FTZ R67, R66, R161, 1.1641532182693481445e-10 ;  /* 0x2f00000042437423 */ /* 0x000fe200000100a1 */
[----:B------:R-:W-:-:S04]  /*1ea0*/  IMAD.U32 R66, R60, 0x10000, RZ ;  /* 0x000100003c427824 */ /* 0x000fc800078e00ff */
[----:B------:R-:W-:Y:S01]  /*1eb0*/  FMUL.FTZ R66, R66, R151 ;  /* 0x0000009742427220 */ /* 0x000fe20000410000 */
[----:B------:R-:W-:-:S04]  /*1ec0*/  FSETP.GTU.FTZ.AND P3, PT, R67, R150, PT ;  /* 0x000000964300720b */ /* 0x000fc80003f7c000 */
[----:B------:R-:W-:Y:S02]  /*1ed0*/  FSEL R67, R66, RZ, !P3 ;  /* 0x000000ff42437208 */ /* 0x000fe40005800000 */
[----:B------:R-:W-:-:S03]  /*1ee0*/  SEL R152, RZ, 0x1, P3 ;  /* 0x00000001ff987807 */ /* 0x000fc60001800000 */
[----:B------:R-:W-:-:S04]  /*1ef0*/  FADD.FTZ R64, R67, R64 ;  /* 0x0000004043407221 */ /* 0x000fc80000010000 */
[----:B------:R-:W-:-:S07]  /*1f00*/  @P0 FADD.FTZ R64, R52, R64 ;  /* 0x0000004034400221 */ /* 0x000fce0000010000 */
.L_x_9807:
        /* <DEDUP_REMOVED lines=12> */
.L_x_9816:
[----:B------:R-:W-:-:S07]  /*1fd0*/  MOV R108, R148 ;  /* 0x00000094006c7202 */ /* 0x000fce0000000f00 */
.L_x_9817:
[----:B------:R-:W-:Y:S05]  /*1fe0*/  BSYNC B1 ;  /* 0x0000000000017941 */ /* 0x000fea0003800000 */
.L_x_9815:
        /* <DEDUP_REMOVED lines=16> */
.L_x_9821:
[----:B------:R-:W-:Y:S05]  /*20f0*/  BSYNC B2 ;  /* 0x0000000000027941 */ /* 0x000fea0003800000 */
.L_x_9820:
        /* <DEDUP_REMOVED lines=44> */
.L_x_9819:
[----:B------:R-:W-:Y:S05]  /*23c0*/  BSYNC B1 ;  /* 0x0000000000017941 */ /* 0x000fea0003800000 */
.L_x_9818:
        /* <DEDUP_REMOVED lines=14> */
.L_x_9822:
        /* <DEDUP_REMOVED lines=12> */
.L_x_9825:
[----:B------:R-:W-:-:S07]  /*2570*/  MOV R68, R148 ;  /* 0x0000009400447202 */ /* 0x000fce0000000f00 */
.L_x_9826:
[----:B------:R-:W-:Y:S05]  /*2580*/  BSYNC B1 ;  /* 0x0000000000017941 */ /* 0x000fea0003800000 */
.L_x_9824:
        /* <DEDUP_REMOVED lines=16> */
.L_x_9830:
[----:B------:R-:W-:Y:S05]  /*2690*/  BSYNC B2 ;  /* 0x0000000000027941 */ /* 0x000fea0003800000 */
.L_x_9829:
        /* <DEDUP_REMOVED lines=44> */
.L_x_9828:
[----:B------:R-:W-:Y:S05]  /*2960*/  BSYNC B1 ;  /* 0x0000000000017941 */ /* 0x000fea0003800000 */
.L_x_9827:
        /* <DEDUP_REMOVED lines=10> */
.L_x_9823:
        /* <DEDUP_REMOVED lines=12> */
.L_x_9832:
[----:B------:R-:W-:-:S07]  /*2ad0*/  IMAD.MOV.U32 R108, RZ, RZ, R148 ;  /* 0x000000ffff6c7224 */ /* 0x000fce00078e0094 */
.L_x_9833:
[----:B------:R-:W-:Y:S05]  /*2ae0*/  BSYNC B1 ;  /* 0x0000000000017941 */ /* 0x000fea0003800000 */
.L_x_9831:
        /* <DEDUP_REMOVED lines=16> */
.L_x_9837:
[----:B------:R-:W-:Y:S05]  /*2bf0*/  BSYNC B2 ;  /* 0x0000000000027941 */ /* 0x000fea0003800000 */
.L_x_9836:
        /* <DEDUP_REMOVED lines=44> */
.L_x_9835:
[----:B------:R-:W-:Y:S05]  /*2ec0*/  BSYNC B1 ;  /* 0x0000000000017941 */ /* 0x000fea0003800000 */
.L_x_9834:
[----:B------:R-:W-:Y:S02]  /*2ed0*/  I2FP.F32.U32 R66, R108 ;  /* 0x0000006c00427245 */ /* 0x000fe40000201000 */
[----:B------:R-:W-:Y:S02]  /*2ee0*/  LOP3.LUT R124, R124, 0xfffffffb, RZ, 0xc0, !PT ;  /* 0xfffffffb7c7c7812 */ /* 0x000fe400078ec0ff */
[C---:B------:R-:W-:Y:S01]  /*2ef0*/  PRMT R67, R69.reuse, 0x7632, R67 ;  /* 0x0000763245437816 */ /* 0x040fe20000000043 */
[----:B------:R-:W-:Y:S01]  /*2f00*/  FFMA.FTZ R97, R66, R161, 1.1641532182693481445e-10 ;  /* 0x2f00000042617423 */ /* 0x000fe200000100a1 */
[----:B------:R-:W-:-:S04]  /*2f10*/  SHF.L.U32 R66, R69, 0x10, RZ ;  /* 0x0000001045427819 */ /* 0x000fc800000006ff */
[----:B------:R-:W-:Y:S01]  /*2f20*/  FSETP.GTU.FTZ.AND P3, PT, R97, R150, PT ;  /* 0x000000966100720b */ /* 0x000fe20003f7c000 */
[----:B------:R-:W-:-:S05]  /*2f30*/  FMUL.FTZ R66, R66, R151 ;  /* 0x0000009742427220 */ /* 0x000fca0000410000 */
[----:B------:R-:W-:-:S07]  /*2f40*/  FSEL R66, R66, RZ, !P3 ;  /* 0x000000ff42427208 */ /* 0x000fce0005800000 */
[----:B------:R-:W-:Y:S01]  /*2f50*/  @P3 LOP3.LUT R124, R124, 0x4, RZ, 0xfc, !PT ;  /* 0x000000047c7c3812 */ /* 0x000fe200078efcff */
[----:B------:R-:W-:Y:S06]  /*2f60*/  @P2 BRA `(.L_x_9838) ;  /* 0x0000000000142947 */ /* 0x000fec0003800000 */
[----:B------:R-:W-:Y:S01]  /*2f70*/  IMAD.MOV.U32 R69, RZ, RZ, R68 ;  /* 0x000000ffff457224 */ /* 0x000fe200078e0044 */
[----:B------:R-:W-:Y:S06]  /*2f80*/  @!P0 BRA `(.L_x_9839) ;  /* 0x0000000400608947 */ /* 0x000fec0003800000 */
[----:B------:R-:W-:Y:S02]  /*2f90*/  IMAD.MOV.U32 R69, RZ, RZ, R68 ;  /* 0x000000ffff457224 */ /* 0x000fe400078e0044 */
[----:B------:R-:W-:Y:S01]  /*2fa0*/  FADD.FTZ R66, R54, R66 ;  /* 0x0000004236427221 */ /* 0x000fe20000010000 */
[----:B------:R-:W-:Y:S06]  /*2fb0*/  BRA `(.L_x_9839) ;  /* 0x0000000400547947 */ /* 0x000fec0003800000 */
.L_x_9838:
        /* <DEDUP_REMOVED lines=12> */
.L_x_9841:
[----:B------:R-:W-:-:S07]  /*3080*/  IMAD.MOV.U32 R108, RZ, RZ, R148 ;  /* 0x000000ffff6c7224 */ /* 0x000fce00078e0094 */
.L_x_9842:
[----:B------:R-:W-:Y:S05]  /*3090*/  BSYNC B1 ;  /* 0x0000000000017941 */ /* 0x000fea0003800000 */
.L_x_9840:
        /* <DEDUP_REMOVED lines=16> */
.L_x_9846:
[----:B------:R-:W-:Y:S05]  /*31a0*/  BSYNC B2 ;  /* 0x0000000000027941 */ /* 0x000fea0003800000 */
.L_x_9845:
        /* <DEDUP_REMOVED lines=44> */
.L_x_9844:
[----:B------:R-:W-:Y:S05]  /*3470*/  BSYNC B1 ;  /* 0x0000000000017941 */ /* 0x000fea0003800000 */
.L_x_9843:
[----:B------:R-:W-:-:S05]  /*3480*/  I2FP.F32.U32 R68, R108 ;  /* 0x0000006c00447245 */ /* 0x000fca0000201000 */
        /* <DEDUP_REMOVED lines=8> */
.L_x_9839:
        /* <DEDUP_REMOVED lines=12> */
.L_x_9848:
[----:B------:R-:W-:-:S07]  /*35d0*/  IMAD.MOV.U32 R108, RZ, RZ, R148 ;  /* 0x000000ffff6c7224 */ /* 0x000fce00078e0094 */
.L_x_9849:
[----:B------:R-:W-:Y:S05]  /*35e0*/  BSYNC B1 ;  /* 0x0000000000017941 */ /* 0x000fea0003800000 */
.L_x_9847:
        /* <DEDUP_REMOVED lines=16> */
.L_x_9853:
[----:B------:R-:W-:Y:S05]  /*36f0*/  BSYNC B2 ;  /* 0x0000000000027941 */ /* 0x000fea0003800000 */
.L_x_9852:
        /* <DEDUP_REMOVED lines=44> */
.L_x_9851:
[----:B------:R-:W-:Y:S05]  /*39c0*/  BSYNC B1 ;  /* 0x0000000000017941 */ /* 0x000fea0003800000 */
.L_x_9850:
        /* <DEDUP_REMOVED lines=14> */
.L_x_9854:
        /* <DEDUP_REMOVED lines=12> */
.L_x_9857:
[----:B------:R-:W-:-:S07]  /*3b70*/  IMAD.MOV.U32 R108, RZ, RZ, R148 ;  /* 0x000000ffff6c7224 */ /* 0x000fce00078e0094 */
.L_x_9858:
[----:B------:R-:W-:Y:S05]  /*3b80*/  BSYNC B1 ;  /* 0x0000000000017941 */ /* 0x000fea0003800000 */
.L_x_9856:
        /* <DEDUP_REMOVED lines=16> */
.L_x_9862:
[----:B------:R-:W-:Y:S05]  /*3c90*/  BSYNC B2 ;  /* 0x0000000000027941 */ /* 0x000fea0003800000 */
.L_x_9861:
        /* <DEDUP_REMOVED lines=44> */
.L_x_9860:
[----:B------:R-:W-:Y:S05]  /*3f60*/  BSYNC B1 ;  /* 0x0000000000017941 */ /* 0x000fea0003800000 */
.L_x_9859:
        /* <DEDUP_REMOVED lines=10> */
.L_x_9855:
        /* <DEDUP_REMOVED lines=12> */
.L_x_9864:
[----:B------:R-:W-:-:S07]  /*40d0*/  MOV R108, R148 ;  /* 0x00000094006c7202 */ /* 0x000fce0000000f00 */
.L_x_9865:
[----:B------:R-:W-:Y:S05]  /*40e0*/  BSYNC B1 ;  /* 0x0000000000017941 */ /* 0x000fea0003800000 */
.L_x_9863:
        /* <DEDUP_REMOVED lines=16> */
.L_x_9869:
[----:B------:R-:W-:Y:S05]  /*41f0*/  BSYNC B2 ;  /* 0x0000000000027941 */ /* 0x000fea0003800000 */
.L_x_9868:
        /* <DEDUP_REMOVED lines=44> */
.L_x_9867:
[----:B------:R-:W-:Y:S05]  /*44c0*/  BSYNC B1 ;  /* 0x0000000000017941 */ /* 0x000fea0003800000 */
.L_x_9866:
[----:B------:R-:W-:Y:S02]  /*44d0*/  I2FP.F32.U32 R68, R108 ;  /* 0x0000006c00447245 */ /* 0x000fe40000201000 */
[----:B------:R-:W-:-:S03]  /*44e0*/  LOP3.LUT R124, R124, 0xfffffffe, RZ, 0xc0, !PT ;  /* 0xfffffffe7c7c7812 */ /* 0x000fc600078ec0ff */
[----:B------:R-:W-:Y:S01]  /*44f0*/  FFMA.FTZ R69, R68, R161, 1.1641532182693481445e-10 ;  /* 0x2f00000044457423 */ /* 0x000fe200000100a1 */
[C---:B------:R-:W-:Y:S01]  /*4500*/  IMAD.U32 R68, R70.reuse, 0x10000, RZ ;  /* 0x0001000046447824 */ /* 0x040fe200078e00ff */
[----:B------:R-:W-:-:S03]  /*4510*/  PRMT R70, R70, 0x7632, R70 ;  /* 0x0000763246467816 */ /* 0x000fc60000000046 */
[----:B------:R-:W-:Y:S01]  /*4520*/  FSETP.GTU.FTZ.AND P3, PT, R69, R150, PT ;  /* 0x000000964500720b */ /* 0x000fe20003f7c000 */
[----:B------:R-:W-:-:S05]  /*4530*/  FMUL.FTZ R68, R68, R151 ;  /* 0x0000009744447220 */ /* 0x000fca0000410000 */
[----:B------:R-:W-:-:S07]  /*4540*/  FSEL R68, R68, RZ, !P3 ;  /* 0x000000ff44447208 */ /* 0x000fce0005800000 */
[----:B------:R-:W-:Y:S01]  /*4550*/  @P3 LOP3.LUT R124, R124, 0x1, RZ, 0xfc, !PT ;  /* 0x000000017c7c3812 */ /* 0x000fe200078efcff */
[----:B------:R-:W-:Y:S06]  /*4560*/  @P2 BRA `(.L_x_9870) ;  /* 0x0000000000142947 */ /* 0x000fec0003800000 */
[----:B------:R-:W-:Y:S01]  /*4570*/  MOV R69, R96 ;  /* 0x0000006000457202 */ /* 0x000fe20000000f00 */
[----:B------:R-:W-:Y:S06]  /*4580*/  @!P0 BRA `(.L_x_9871) ;  /* 0x0000000400608947 */ /* 0x000fec0003800000 */
[----:B------:R-:W-:Y:S02]  /*4590*/  IMAD.MOV.U32 R69, RZ, RZ, R96 ;  /* 0x000000ffff457224 */ /* 0x000fe400078e0060 */
[----:B------:R-:W-:Y:S01]  /*45a0*/  FADD.FTZ R68, R56, R68 ;  /* 0x0000004438447221 */ /* 0x000fe20000010000 */
[----:B------:R-:W-:Y:S06]  /*45b0*/  BRA `(.L_x_9871) ;  /* 0x0000000400547947 */ /* 0x000fec0003800000 */
.L_x_9870:
        /* <DEDUP_REMOVED lines=12> */
.L_x_9873:
[----:B------:R-:W-:-:S07]  /*4680*/  MOV R108, R148 ;  /* 0x00000094006c7202 */ /* 0x000fce0000000f00 */
.L_x_9874:
[----:B------:R-:W-:Y:S05]  /*4690*/  BSYNC B1 ;  /* 0x0000000000017941 */ /* 0x000fea0003800000 */
.L_x_9872:
        /* <DEDUP_REMOVED lines=16> */
.L_x_9878:
[----:B------:R-:W-:Y:S05]  /*47a0*/  BSYNC B2 ;  /* 0x0000000000027941 */ /* 0x000fea0003800000 */
.L_x_9877:
        /* <DEDUP_REMOVED lines=44> */
.L_x_9876:
[----:B------:R-:W-:Y:S05]  /*4a70*/  BSYNC B1 ;  /* 0x0000000000017941 */ /* 0x000fea0003800000 */
.L_x_9875:
        /* <DEDUP_REMOVED lines=9> */
.L_x_9871:
        /* <DEDUP_REMOVED lines=12> */
.L_x_9880:
[----:B------:R-:W-:-:S07]  /*4bd0*/  IMAD.MOV.U32 R108, RZ, RZ, R148 ;  /* 0x000000ffff6c7224 */ /* 0x000fce00078e0094 */
.L_x_9881:
[----:B------:R-:W-:Y:S05]  /*4be0*/  BSYNC B1 ;  /* 0x0000000000017941 */ /* 0x000fea0003800000 */
.L_x_9879:
        /* <DEDUP_REMOVED lines=16> */
.L_x_9885:
[----:B------:R-:W-:Y:S05]  /*4cf0*/  BSYNC B2 ;  /* 0x0000000000027941 */ /* 0x000fea0003800000 */
.L_x_9884:
        /* <DEDUP_REMOVED lines=44> */
.L_x_9883:
[----:B------:R-:W-:Y:S05]  /*4fc0*/  BSYNC B1 ;  /* 0x0000000000017941 */ /* 0x000fea0003800000 */
.L_x_9882:
        /* <DEDUP_REMOVED lines=12> */
.L_x_9886:
        /* <DEDUP_REMOVED lines=12> */
.L_x_9889:
[----:B------:R-:W-:-:S07]  /*5150*/  IMAD.MOV.U32 R108, RZ, RZ, R148 ;  /* 0x000000ffff6c7224 */ /* 0x000fce00078e0094 */
.L_x_9890:
[----:B------:R-:W-:Y:S05]  /*5160*/  BSYNC B1 ;  /* 0x0000000000017941 */ /* 0x000fea0003800000 */
.L_x_9888:
        /* <DEDUP_REMOVED lines=16> */
.L_x_9894:
[----:B------:R-:W-:Y:S05]  /*5270*/  BSYNC B2 ;  /* 0x0000000000027941 */ /* 0x000fea0003800000 */
.L_x_9893:
        /* <DEDUP_REMOVED lines=44> */
.L_x_9892:
[----:B------:R-:W-:Y:S05]  /*5540*/  BSYNC B1 ;  /* 0x0000000000017941 */ /* 0x000fea0003800000 */
.L_x_9891:
        /* <DEDUP_REMOVED lines=10> */
.L_x_9887:
        /* <DEDUP_REMOVED lines=12> */
.L_x_9896:
[----:B------:R-:W-:-:S07]  /*56b0*/  IMAD.MOV.U32 R108, RZ, RZ, R148 ;  /* 0x000000ffff6c7224 */ /* 0x000fce00078e0094 */
.L_x_9897:
[----:B------:R-:W-:Y:S05]  /*56c0*/  BSYNC B1 ;  /* 0x0000000000017941 */ /* 0x000fea0003800000 */
.L_x_9895:
        /* <DEDUP_REMOVED lines=16> */
.L_x_9901:
[----:B------:R-:W-:Y:S05]  /*57d0*/  BSYNC B2 ;  /* 0x0000000000027941 */ /* 0x000fea0003800000 */
.L_x_9900:
        /* <DEDUP_REMOVED lines=44> */
.L_x_9899:
[----:B------:R-:W-:Y:S05]  /*5aa0*/  BSYNC B1 ;  /* 0x0000000000017941 */ /* 0x000fea0003800000 */
.L_x_9898:
[----:B------:R-:W-:-:S05]  /*5ab0*/  I2FP.F32.U32 R70, R108 ;  /* 0x0000006c00467245 */ /* 0x000fca0000201000 */
[----:B------:R-:W-:Y:S01]  /*5ac0*/  FFMA.FTZ R97, R70, R161, 1.1641532182693481445e-10 ;  /* 0x2f00000046617423 */ /* 0x000fe200000100a1 */
[C---:B------:R-:W-:Y:S01]  /*5ad0*/  IMAD.U32 R70, R71.reuse, 0x10000, RZ ;  /* 0x0001000047467824 */ /* 0x040fe200078e00ff */
[----:B------:R-:W-:-:S03]  /*5ae0*/  PRMT R71, R71, 0x7632, R71 ;  /* 0x0000763247477816 */ /* 0x000fc60000000047 */
[----:B------:R-:W-:Y:S01]  /*5af0*/  FMUL.FTZ R70, R70, R151 ;  /* 0x0000009746467220 */ /* 0x000fe20000410000 */
        /* <DEDUP_REMOVED lines=8> */
.L_x_9902:
        /* <DEDUP_REMOVED lines=12> */
.L_x_9905:
[----:B------:R-:W-:-:S07]  /*5c40*/  IMAD.MOV.U32 R108, RZ, RZ, R148 ;  /* 0x000000ffff6c7224 */ /* 0x000fce00078e0094 */
.L_x_9906:
[----:B------:R-:W-:Y:S05]  /*5c50*/  BSYNC B1 ;  /* 0x0000000000017941 */ /* 0x000fea0003800000 */
.L_x_9904:
        /* <DEDUP_REMOVED lines=16> */
.L_x_9910:
[----:B------:R-:W-:Y:S05]  /*5d60*/  BSYNC B2 ;  /* 0x0000000000027941 */ /* 0x000fea0003800000 */
.L_x_9909:
        /* <DEDUP_REMOVED lines=44> */
.L_x_9908:
[----:B------:R-:W-:Y:S05]  /*6030*/  BSYNC B1 ;  /* 0x0000000000017941 */ /* 0x000fea0003800000 */
.L_x_9907:
        /* <DEDUP_REMOVED lines=9> */
.L_x_9903:
        /* <DEDUP_REMOVED lines=12> */
.L_x_9912:
[----:B------:R-:W-:-:S07]  /*6190*/  MOV R108, R148 ;  /* 0x00000094006c7202 */ /* 0x000fce0000000f00 */
.L_x_9913:
[----:B------:R-:W-:Y:S05]  /*61a0*/  BSYNC B1 ;  /* 0x0000000000017941 */ /* 0x000fea0003800000 */
.L_x_9911:
        /* <DEDUP_REMOVED lines=16> */
.L_x_9917:
[----:B------:R-:W-:Y:S05]  /*62b0*/  BSYNC B2 ;  /* 0x0000000000027941 */ /* 0x000fea0003800000 */
.L_x_9916:
        /* <DEDUP_REMOVED lines=44> */
.L_x_9915:
[----:B------:R-:W-:Y:S05]  /*6580*/  BSYNC B1 ;  /* 0x0000000000017941 */ /* 0x000fea0003800000 */
.L_x_9914:
        /* <DEDUP_REMOVED lines=12> */
.L_x_9918:
        /* <DEDUP_REMOVED lines=12> */
.L_x_9921:
[----:B------:R-:W-:-:S07]  /*6710*/  MOV R159, R148 ;  /* 0x00000094009f7202 */ /* 0x000fce0000000f00 */
.L_x_9922:
[----:B------:R-:W-:Y:S05]  /*6720*/  BSYNC B1 ;  /* 0x0000000000017941 */ /* 0x000fea0003800000 */
.L_x_9920:
        /* <DEDUP_REMOVED lines=16> */
.L_x_9926:
[----:B------:R-:W-:Y:S05]  /*6830*/  BSYNC B2 ;  /* 0x0000000000027941 */ /* 0x000fea0003800000 */
.L_x_9925:
        /* <DEDUP_REMOVED lines=44> */
.L_x_9924:
[----:B------:R-:W-:Y:S05]  /*6b00*/  BSYNC B1 ;  /* 0x0000000000017941 */ /* 0x000fea0003800000 */
.L_x_9923:
[----:B------:R-:W-:-:S05]  /*6b10*/  I2FP.F32.U32 R96, R159 ;  /* 0x0000009f00607245 */ /* 0x000fca0000201000 */
[----:B------:R-:W-:Y:S01]  /*6b20*/  FFMA.FTZ R161, R96, R161, 1.1641532182693481445e-10 ;  /* 0x2f00000060a17423 */ /* 0x000fe200000100a1 */
[----:B------:R-:W-:-:S04]  /*6b30*/  PRMT R96, R63, 0x7632, R96 ;  /* 0x000076323f607816 */ /* 0x000fc80000000060 */
[----:B------:R-:W-:Y:S01]  /*6b40*/  FSETP.GTU.FTZ.AND P2, PT, R161, R150, PT ;  /* 0x00000096a100720b */ /* 0x000fe20003f5c000 */
[----:B------:R-:W-:-:S03]  /*6b50*/  IMAD.U32 R96, R96, 0x10000, RZ ;  /* 0x0001000060607824 */ /* 0x000fc600078e00ff */
[----:B------:R-:W-:Y:S01]  /*6b60*/  SEL R159, RZ, 0x1, P2 ;  /* 0x00000001ff9f7807 */ /* 0x000fe20001000000 */
[----:B------:R-:W-:-:S05]  /*6b70*/  FMUL.FTZ R96, R96, R151 ;  /* 0x0000009760607220 */ /* 0x000fca0000410000 */
[----:B------:R-:W-:-:S05]  /*6b80*/  FSEL R96, R96, RZ, !P2 ;  /* 0x000000ff60607208 */ /* 0x000fca0005000000 */
[----:B------:R-:W-:-:S04]  /*6b90*/  FADD.FTZ R71, R96, R71 ;  /* 0x0000004760477221 */ /* 0x000fc80000010000 */
[----:B------:R-:W-:-:S07]  /*6ba0*/  @P0 FADD.FTZ R71, R59, R71 ;  /* 0x000000473b470221 */ /* 0x000fce0000010000 */
.L_x_9919:
[----:B------:R-:W-:Y:S02]  /*6bb0*/  SEL R162, RZ, 0x10000, P4 ;  /* 0x00010000ffa27807 */ /* 0x000fe40002000000 */
[C---:B------:R-:W-:Y:S02]  /*6bc0*/  LOP3.LUT P4, RZ, R124.reuse, 0x2, RZ, 0xc0, !PT ;  /* 0x000000027cff7812 */ /* 0x040fe4000788c0ff */
        /* <DEDUP_REMOVED lines=11> */
[----:B------:R-:W-:Y:S01]  /*6c80*/  LOP3.LUT R151, R151, R99, R97, 0xfe, !PT ;  /* 0x0000006397977212 */ /* 0x000fe200078efe61 */
[----:B------:R-:W-:Y:S01]  /*6c90*/  IMAD.WIDE.U32 R98, R98, 0x10000, RZ ;  /* 0x0001000062627825 */ /* 0x000fe200078e00ff */
[----:B------:R-:W-:Y:S02]  /*6ca0*/  LOP3.LUT P2, RZ, R124, 0x10, RZ, 0xc0, !PT ;  /* 0x000000107cff7812 */ /* 0x000fe4000784c0ff */
[C---:B------:R-:W-:Y:S01]  /*6cb0*/  SHF.L.U32 R163, R149.reuse, 0x3, RZ ;  /* 0x0000000395a37819 */ /* 0x040fe200000006ff */
[----:B------:R-:W-:Y:S01]  /*6cc0*/  IMAD.WIDE.U32 R96, R96, 0x100, RZ ;  /* 0x0000010060607825 */ /* 0x000fe200078e00ff */
[----:B------:R-:W-:Y:S02]  /*6cd0*/  SHF.L.U64.HI R162, R149, 0x3, RZ ;  /* 0x0000000395a27819 */ /* 0x000fe400000102ff */
[----:B------:R-:W-:Y:S02]  /*6ce0*/  LOP3.LUT R96, R96, R150, R98, 0xfe, !PT ;  /* 0x0000009660607212 */ /* 0x000fe400078efe62 */
[----:B------:R-:W-:-:S02]  /*6cf0*/  LOP3.LUT R99, R97, R151, R99, 0xfe, !PT ;  /* 0x0000009761637212 */ /* 0x000fc400078efe63 */
[C---:B------:R-:W-:Y:S02]  /*6d00*/  LEA R150, P0, R149.reuse, UR10, 0x5 ;  /* 0x0000000a95967c11 */ /* 0x040fe4000f8028ff */
[----:B------:R-:W-:Y:S02]  /*6d10*/  SEL R97, RZ, 0x1, P2 ;  /* 0x00000001ff617807 */ /* 0x000fe40001000000 */
[----:B------:R-:W-:Y:S02]  /*6d20*/  LEA.HI.X R151, R149, UR11, RZ, 0x5, P0 ;  /* 0x0000000b95977c11 */ /* 0x000fe400080f2cff */
[----:B------:R-:W-:Y:S02]  /*6d30*/  LOP3.LUT R98, R96, R97, RZ, 0xfc, !PT ;  /* 0x0000006160627212 */ /* 0x000fe400078efcff */
[----:B------:R-:W-:Y:S01]  /*6d40*/  IADD3 R96, P0, R163, UR12, RZ ;  /* 0x0000000ca3607c10 */ /* 0x000fe2000ff1e0ff */
[----:B------:R0:W-:Y:S03]  /*6d50*/  STG.E.128 desc[UR4][R150.64], R64 ;  /* 0x0000004096007986 */ /* 0x0001e6000c101d04 */
[----:B------:R-:W-:Y:S01]  /*6d60*/  IADD3.X R97, R162, UR13, RZ, P0, !PT ;  /* 0x0000000da2617c10 */ /* 0x000fe200087fe4ff */
[----:B------:R0:W-:Y:S04]  /*6d70*/  STG.E.128 desc[UR4][R150.64+0x10], R68 ;  /* 0x0000104496007986 */ /* 0x0001e8000c101d04 */
        /* <DEDUP_REMOVED lines=22> */
.L_x_9927:
[----:B------:R-:W-:-:S07]  /*6ee0*/  VIADD R161, R149, 0x100 ;  /* 0x0000010095a17836 */ /* 0x000fce0000000000 */
.L_x_9798:
[----:B------:R-:W-:Y:S05]  /*6ef0*/  BSYNC B0 ;  /* 0x0000000000007941 */ /* 0x000fea0003800000 */
.L_x_9797:
[----:B------:R-:W-:Y:S01]  /*6f00*/  LOP3.LUT P0, RZ, R124, 0x100, RZ, 0xc0, !PT ;  /* 0x000001007cff7812 */ /* 0x000fe2000780c0ff */
[----:B------:R-:W-:-:S12]  /*6f10*/  BSSY B0, `(.L_x_9928) ;  /* 0x00005c4000007945 */ /* 0x000fd80003800000 */
[----:B------:R-:W-:Y:S05]  /*6f20*/  @!P0 BRA `(.L_x_9929) ;  /* 0x0000005c00088947 */ /* 0x000fea0003800000 */
[----:B------:R-:W2:Y:S01]  /*6f30*/  LDC.64 R72, c[0x0][0x228] ;  /* 0x00008a00ff487b82 */ /* 0x000ea20000000a00 */
[----:B------:R-:W-:-:S04]  /*6f40*/  ISETP.NE.U32.AND P0, PT, RZ, UR8, PT ;  /* 0x00000008ff007c0c */ /* 0x000fc8000bf05070 */
[----:B------:R-:W-:-:S03]  /*6f50*/  ISETP.NE.AND.EX P0, PT, RZ, UR9, PT, P0 ;  /* 0x00000009ff007c0c */ /* 0x000fc6000bf05300 */
[----:B------:R-:W3:Y:S10]  /*6f60*/  LDC.64 R74, c[0x0][0x220] ;  /* 0x00008800ff4a7b82 */ /* 0x000ef40000000a00 */
[----:B0-----:R-:W-:-:S04]  /*6f70*/  @P0 LEA R98, P1, R161, UR8, 0x5 ;  /* 0x00000008a1620c11 */ /* 0x001fc8000f8228ff */
[----:B------:R-:W-:Y:S02]  /*6f80*/  @P0 LEA.HI.X R99, R161, UR9, RZ, 0x5, P1 ;  /* 0x00000009a1630c11 */ /* 0x000fe400088f2cff */
[----:B--2---:R-:W-:-:S03]  /*6f90*/  ISETP.NE.U32.AND P1, PT, R72, RZ, PT ;  /* 0x000000ff4800720c */ /* 0x004fc60003f25070 */
[----:B------:R0:W5:Y:S01]  /*6fa0*/  @P0 LDG.E.128 R52, desc[UR4][R98.64] ;  /* 0x0000000462340981 */ /* 0x000162000c1e1d00 */
[----:B------:R-:W-:-:S03]  /*6fb0*/  ISETP.NE.AND.EX P1, PT, R73, RZ, PT, P1 ;  /* 0x000000ff4900720c */ /* 0x000fc60003f25310 */
[----:B------:R0:W5:Y:S01]  /*6fc0*/  @P0 LDG.E.128 R56, desc[UR4][R98.64+0x10] ;  /* 0x0000100462380981 */ /* 0x000162000c1e1d00 */
[----:B---3--:R-:W-:-:S05]  /*6fd0*/  IMAD.WIDE.U32 R74, R161, 0x10, R74 ;  /* 0x00000010a14a7825 */ /* 0x008fca00078e004a */
[----:B------:R0:W5:Y:S04]  /*6fe0*/  LDG.E.128 R76, desc[UR4][R74.64] ;  /* 0x000000044a4c7981 */ /* 0x000168000c1e1d00 */
[----:B-1----:R-:W-:-:S04]  /*6ff0*/  @P1 LEA R96, P2, R161, R72, 0x4 ;  /* 0x00000048a1601211 */ /* 0x002fc800078420ff */
        /* <DEDUP_REMOVED lines=14> */
.L_x_9931:
[----:B------:R-:W-:-:S07]  /*70e0*/  IMAD.MOV.U32 R151, RZ, RZ, R148 ;  /* 0x000000ffff977224 */ /* 0x000fce00078e0094 */
.L_x_9932:
[----:B------:R-:W-:Y:S05]  /*70f0*/  BSYNC B1 ;  /* 0x0000000000017941 */ /* 0x000fea0003800000 */
.L_x_9930:
        /* <DEDUP_REMOVED lines=16> */
.L_x_9936:
[----:B------:R-:W-:Y:S05]  /*7200*/  BSYNC B2 ;  /* 0x0000000000027941 */ /* 0x000fea0003800000 */
.L_x_9935:
        /* <DEDUP_REMOVED lines=44> */
.L_x_9934:
[----:B------:R-:W-:Y:S05]  /*74d0*/  BSYNC B1 ;  /* 0x0000000000017941 */ /* 0x000fea0003800000 */
.L_x_9933:
[----:B------:R-:W0:Y:S01]  /*74e0*/  LDC R163, c[0x0][0x294] ;  /* 0x0000a500ffa37b82 */ /* 0x000e220000000800 */
[----:B------:R-:W-:Y:S01]  /*74f0*/  ISETP.NE.U32.AND P2, PT, R72, RZ, PT ;  /* 0x000000ff4800720c */ /* 0x000fe20003f45070 */
[----:B------:R-:W-:Y:S01]  /*7500*/  HFMA2.MMA R164, -RZ, RZ, 0.1171875, 0 ;  /* 0x2f800000ffa47435 */ /* 0x000fe200000001ff */
[----:B------:R-:W-:Y:S02]  /*7510*/  LOP3.LUT R124, R124, 0xffffffef, RZ, 0xc0, !PT ;  /* 0xffffffef7c7c7812 */ /* 0x000fe400078ec0ff */
[----:B------:R-:W-:Y:S02]  /*7520*/  ISETP.NE.AND.EX P2, PT, R73, RZ, PT, P2 ;  /* 0x000000ff4900720c */ /* 0x000fe40003f45320 */
[----:B------:R-:W-:Y:S01]  /*7530*/  I2FP.F32.U32 R73, R151 ;  /* 0x0000009700497245 */ /* 0x000fe20000201000 */
[----:B------:R-:W1:Y:S04]  /*7540*/  LDC R162, c[0x0][0x298] ;  /* 0x0000a600ffa27b82 */ /* 0x000e680000000800 */
        /* <DEDUP_REMOVED lines=13> */
.L_x_9937:
        /* <DEDUP_REMOVED lines=12> */
.L_x_9940:
[----:B------:R-:W-:-:S07]  /*76e0*/  IMAD.MOV.U32 R108, RZ, RZ, R148 ;  /* 0x000000ffff6c7224 */ /* 0x000fce00078e0094 */
.L_x_9941:
[----:B------:R-:W-:Y:S05]  /*76f0*/  BSYNC B1 ;  /* 0x0000000000017941 */ /* 0x000fea0003800000 */
.L_x_9939:
        /* <DEDUP_REMOVED lines=16> */
.L_x_9945:
[----:B------:R-:W-:Y:S05]  /*7800*/  BSYNC B2 ;  /* 0x0000000000027941 */ /* 0x000fea0003800000 */
.L_x_9944:
        /* <DEDUP_REMOVED lines=44> */
.L_x_9943:
[----:B------:R-:W-:Y:S05]  /*7ad0*/  BSYNC B1 ;  /* 0x0000000000017941 */ /* 0x000fea0003800000 */
.L_x_9942:
        /* <DEDUP_REMOVED lines=9> */
.L_x_9938:
        /* <DEDUP_REMOVED lines=12> */
.L_x_9947:
[----:B------:R-:W-:-:S07]  /*7c30*/  MOV R108, R148 ;  /* 0x00000094006c7202 */ /* 0x000fce0000000f00 */
.L_x_9948:
[----:B------:R-:W-:Y:S05]  /*7c40*/  BSYNC B1 ;  /* 0x0000000000017941 */ /* 0x000fea0003800000 */
.L_x_9946:
        /* <DEDUP_REMOVED lines=16> */
.L_x_9952:
[----:B------:R-:W-:Y:S05]  /*7d50*/  BSYNC B2 ;  /* 0x0000000000027941 */ /* 0x000fea0003800000 */
.L_x_9951:
        /* <DEDUP_REMOVED lines=44> */
.L_x_9950:
[----:B------:R-:W-:Y:S05]  /*8020*/  BSYNC B1 ;  /* 0x0000000000017941 */ /* 0x000fea0003800000 */
.L_x_9949:
        /* <DEDUP_REMOVED lines=14> */
.L_x_9953:
        /* <DEDUP_REMOVED lines=12> */
.L_x_9956:
[----:B------:R-:W-:-:S07]  /*81d0*/  MOV R76, R148 ;  /* 0x00000094004c7202 */ /* 0x000fce0000000f00 */
.L_x_9957:
[----:B------:R-:W-:Y:S05]  /*81e0*/  BSYNC B1 ;  /* 0x0000000000017941 */ /* 0x000fea0003800000 */
.L_x_9955:
        /* <DEDUP_REMOVED lines=16> */
.L_x_9961:
[----:B------:R-:W-:Y:S05]  /*82f0*/  BSYNC B2 ;  /* 0x0000000000027941 */ /* 0x000fea0003800000 */
.L_x_9960:
        /* <DEDUP_REMOVED lines=44> */
.L_x_9959:
[----:B------:R-:W-:Y:S05]  /*85c0*/  BSYNC B1 ;  /* 0x0000000000017941 */ /* 0x000fea0003800000 */
.L_x_9958:
        /* <DEDUP_REMOVED lines=10> */
.L_x_9954:
        /* <DEDUP_REMOVED lines=12> */
.L_x_9963:
[----:B------:R-:W-:-:S07]  /*8730*/  IMAD.MOV.U32 R108, RZ, RZ, R148 ;  /* 0x000000ffff6c7224 */ /* 0x000fce00078e0094 */
.L_x_9964:
[----:B------:R-:W-:Y:S05]  /*8740*/  BSYNC B1 ;  /* 0x0000000000017941 */ /* 0x000fea0003800000 */
.L_x_9962:
        /* <DEDUP_REMOVED lines=16> */
.L_x_9968:
[----:B------:R-:W-:Y:S05]  /*8850*/  BSYNC B2 ;  /* 0x0000000000027941 */ /* 0x000fea0003800000 */
.L_x_9967:
        /* <DEDUP_REMOVED lines=44> */
.L_x_9966:
[----:B------:R-:W-:Y:S05]  /*8b20*/  BSYNC B1 ;  /* 0x0000000000017941 */ /* 0x000fea0003800000 */
.L_x_9965:
        /* <DEDUP_REMOVED lines=15> */
.L_x_9969:
        /* <DEDUP_REMOVED lines=12> */
.L_x_9972:
[----:B------:R-:W-:-:S07]  /*8ce0*/  IMAD.MOV.U32 R108, RZ, RZ, R148 ;  /* 0x000000ffff6c7224 */ /* 0x000fce00078e0094 */
.L_x_9973:
[----:B------:R-:W-:Y:S05]  /*8cf0*/  BSYNC B1 ;  /* 0x0000000000017941 */ /* 0x000fea0003800000 */
.L_x_9971:
        /* <DEDUP_REMOVED lines=16> */
.L_x_9977:
[----:B------:R-:W-:Y:S05]  /*8e00*/  BSYNC B2 ;  /* 0x0000000000027941 */ /* 0x000fea0003800000 */
.L_x_9976:
        /* <DEDUP_REMOVED lines=44> */
.L_x_9975:
[----:B------:R-:W-:Y:S05]  /*90d0*/  BSYNC B1 ;  /* 0x0000000000017941 */ /* 0x000fea0003800000 */
.L_x_9974:
        /* <DEDUP_REMOVED lines=9> */
.L_x_9970:
        /* <DEDUP_REMOVED lines=12> */
.L_x_9979:
[----:B------:R-:W-:-:S07]  /*9230*/  IMAD.MOV.U32 R108, RZ, RZ, R148 ;  /* 0x000000ffff6c7224 */ /* 0x000fce00078e0094 */
.L_x_9980:
[----:B------:R-:W-:Y:S05]  /*9240*/  BSYNC B1 ;  /* 0x0000000000017941 */ /* 0x000fea0003800000 */
.L_x_9978:
        /* <DEDUP_REMOVED lines=16> */
.L_x_9984:
[----:B------:R-:W-:Y:S05]  /*9350*/  BSYNC B2 ;  /* 0x0000000000027941 */ /* 0x000fea0003800000 */
.L_x_9983:
        /* <DEDUP_REMOVED lines=44> */
.L_x_9982:
[----:B------:R-:W-:Y:S05]  /*9620*/  BSYNC B1 ;  /* 0x0000000000017941 */ /* 0x000fea0003800000 */
.L_x_9981:
        /* <DEDUP_REMOVED lines=14> */
.L_x_9985:
        /* <DEDUP_REMOVED lines=12> */
.L_x_9988:
[----:B------:R-:W-:-:S07]  /*97d0*/  IMAD.MOV.U32 R108, RZ, RZ, R148 ;  /* 0x000000ffff6c7224 */ /* 0x000fce00078e0094 */
.L_x_9989:
[----:B------:R-:W-:Y:S05]  /*97e0*/  BSYNC B1 ;  /* 0x0000000000017941 */ /* 0x000fea0003800000 */
.L_x_9987:
        /* <DEDUP_REMOVED lines=16> */
.L_x_9993:
[----:B------:R-:W-:Y:S05]  /*98f0*/  BSYNC B2 ;  /* 0x0000000000027941 */ /* 0x000fea0003800000 */
.L_x_9992:
        /* <DEDUP_REMOVED lines=44> */
.L_x_9991:
[----:B------:R-:W-:Y:S05]  /*9bc0*/  BSYNC B1 ;  /* 0x0000000000017941 */ /* 0x000fea0003800000 */
.L_x_9990:
        /* <DEDUP_REMOVED lines=10> */
.L_x_9986:
        /* <DEDUP_REMOVED lines=12> */
.L_x_9995:
[----:B------:R-:W-:-:S07]  /*9d30*/  MOV R108, R148 ;  /* 0x00000094006c7202 */ /* 0x000fce0000000f00 */
.L_x_9996:
[----:B------:R-:W-:Y:S05]  /*9d40*/  BSYNC B1 ;  /* 0x0000000000017941 */ /* 0x000fea0003800000 */
.L_x_9994:
        /* <DEDUP_REMOVED lines=16> */
.L_x_10000:
[----:B------:R-:W-:Y:S05]  /*9e50*/  BSYNC B2 ;  /* 0x0000000000027941 */ /* 0x000fea0003800000 */
.L_x_9999:
        /* <DEDUP_REMOVED lines=44> */
.L_x_9998:
[----:B------:R-:W-:Y:S05]  /*a120*/  BSYNC B1 ;  /* 0x0000000000017941 */ /* 0x000fea0003800000 */
.L_x_9997:
        /* <DEDUP_REMOVED lines=15> */
.L_x_10001:
        /* <DEDUP_REMOVED lines=12> */
.L_x_10004:
[----:B------:R-:W-:-:S07]  /*a2e0*/  MOV R108, R148 ;  /* 0x00000094006c7202 */ /* 0x000fce0000000f00 */
.L_x_10005:
[----:B------:R-:W-:Y:S05]  /*a2f0*/  BSYNC B1 ;  /* 0x0000000000017941 */ /* 0x000fea0003800000 */
.L_x_10003:
        /* <DEDUP_REMOVED lines=16> */
.L_x_10009:
[----:B------:R-:W-:Y:S05]  /*a400*/  BSYNC B2 ;  /* 0x0000000000027941 */ /* 0x000fea0003800000 */
.L_x_10008:
        /* <DEDUP_REMOVED lines=44> */
.L_x_10007:
[----:B------:R-:W-:Y:S05]  /*a6d0*/  BSYNC B1 ;  /* 0x0000000000017941 */ /* 0x000fea0003800000 */
.L_x_10006:
        /* <DEDUP_REMOVED lines=9> */
.L_x_10002:
        /* <DEDUP_REMOVED lines=12> */
.L_x_10011:
[----:B------:R-:W-:-:S07]  /*a830*/  IMAD.MOV.U32 R108, RZ, RZ, R148 ;  /* 0x000000ffff6c7224 */ /* 0x000fce00078e0094 */
.L_x_10012:
[----:B------:R-:W-:Y:S05]  /*a840*/  BSYNC B1 ;  /* 0x0000000000017941 */ /* 0x000fea0003800000 */
.L_x_10010:
        /* <DEDUP_REMOVED lines=16> */
.L_x_10016:
[----:B------:R-:W-:Y:S05]  /*a950*/  BSYNC B2 ;  /* 0x0000000000027941 */ /* 0x000fea0003800000 */
.L_x_10015:
        /* <DEDUP_REMOVED lines=44> */
.L_x_10014:
[----:B------:R-:W-:Y:S05]  /*ac20*/  BSYNC B1 ;  /* 0x0000000000017941 */ /* 0x000fea0003800000 */
.L_x_10013:
        /* <DEDUP_REMOVED lines=12> */
.L_x_10017:
        /* <DEDUP_REMOVED lines=12> */
.L_x_10020:
[----:B------:R-:W-:-:S07]  /*adb0*/  IMAD.MOV.U32 R108, RZ, RZ, R148 ;  /* 0x000000ffff6c7224 */ /* 0x000fce00078e0094 */
.L_x_10021:
[----:B------:R-:W-:Y:S05]  /*adc0*/  BSYNC B1 ;  /* 0x0000000000017941 */ /* 0x000fea0003800000 */
.L_x_10019:
        /* <DEDUP_REMOVED lines=16> */
.L_x_10025:
[----:B------:R-:W-:Y:S05]  /*aed0*/  BSYNC B2 ;  /* 0x0000000000027941 */ /* 0x000fea0003800000 */
.L_x_10024:
        /* <DEDUP_REMOVED lines=44> */
.L_x_10023:
[----:B------:R-:W-:Y:S05]  /*b1a0*/  BSYNC B1 ;  /* 0x0000000000017941 */ /* 0x000fea0003800000 */
.L_x_10022:
        /* <DEDUP_REMOVED lines=10> */
.L_x_10018:
        /* <DEDUP_REMOVED lines=12> */
.L_x_10027:
[----:B------:R-:W-:-:S07]  /*b310*/  IMAD.MOV.U32 R108, RZ, RZ, R148 ;  /* 0x000000ffff6c7224 */ /* 0x000fce00078e0094 */
.L_x_10028:
[----:B------:R-:W-:Y:S05]  /*b320*/  BSYNC B1 ;  /* 0x0000000000017941 */ /* 0x000fea0003800000 */
.L_x_10026:
        /* <DEDUP_REMOVED lines=16> */
.L_x_10032:
[----:B------:R-:W-:Y:S05]  /*b430*/  BSYNC B2 ;  /* 0x0000000000027941 */ /* 0x000fea0003800000 */
.L_x_10031:
        /* <DEDUP_REMOVED lines=44> */
.L_x_10030:
[----:B------:R-:W-:Y:S05]  /*b700*/  BSYNC B1 ;  /* 0x0000000000017941 */ /* 0x000fea0003800000 */
.L_x_10029:
        /* <DEDUP_REMOVED lines=13> */
.L_x_10033:
        /* <DEDUP_REMOVED lines=12> */
.L_x_10036:
[----:B------:R-:W-:-:S07]  /*b8a0*/  IMAD.MOV.U32 R108, RZ, RZ, R148 ;  /* 0x000000ffff6c7224 */ /* 0x000fce00078e0094 */
.L_x_10037:
[----:B------:R-:W-:Y:S05]  /*b8b0*/  BSYNC B1 ;  /* 0x0000000000017941 */ /* 0x000fea0003800000 */
.L_x_10035:
        /* <DEDUP_REMOVED lines=16> */
.L_x_10041:
[----:B------:R-:W-:Y:S05]  /*b9c0*/  BSYNC B2 ;  /* 0x0000000000027941 */ /* 0x000fea0003800000 */
.L_x_10040:
        /* <DEDUP_REMOVED lines=44> */
.L_x_10039:
[----:B------:R-:W-:Y:S05]  /*bc90*/  BSYNC B1 ;  /* 0x0000000000017941 */ /* 0x000fea0003800000 */
.L_x_10038:
        /* <DEDUP_REMOVED lines=9> */
.L_x_10034:
        /* <DEDUP_REMOVED lines=12> */
.L_x_10043:
[----:B------:R-:W-:-:S07]  /*bdf0*/  MOV R108, R148 ;  /* 0x00000094006c7202 */ /* 0x000fce0000000f00 */
.L_x_10044:
[----:B------:R-:W-:Y:S05]  /*be00*/  BSYNC B1 ;  /* 0x0000000000017941 */ /* 0x000fea0003800000 */
.L_x_10042:
        /* <DEDUP_REMOVED lines=16> */
.L_x_10048:
[----:B------:R-:W-:Y:S05]  /*bf10*/  BSYNC B2 ;  /* 0x0000000000027941 */ /* 0x000fea0003800000 */
.L_x_10047:
        /* <DEDUP_REMOVED lines=12> */
[----:B------:R-:W-:-:S05]  /*bfe0*/  LOP3.LUT R96, R99, R96, R7, 0x96, !PT ;  /* 0x0000006063607212 */ /* 0x000fca00078e9607 */
[----:B------:R-:W-:-:S05]  /*bff0*/  IMAD.WIDE.U32 R96, R96, -0x2daee0ad, RZ ;  /* 0xd2511f5360607825 */ /* 0x000fca00078e00ff */
        /* <DEDUP_REMOVED lines=24> */
[----:B------:R-:W-:-:S03]  /*c180*/  MOV R146, R96 ;  /* 0x0000006000927202 */ /* 0x000fc60000000f00 */
[----:B------:R-:W-:Y:S01]  /*c190*/  IMAD.WIDE.U32 R98, R98, -0x326172a9, RZ ;  /* 0xcd9e8d5762627825 */ /* 0x000fe200078e00ff */
[----:B------:R-:W-:-:S03]  /*c1a0*/  LOP3.LUT R106, R97, R106, R104, 0x96, !PT ;  /* 0x0000006a616a7212 */ /* 0x000fc600078e9668 */
[----:B------:R-:W-:Y:S01]  /*c1b0*/  IMAD.MOV.U32 R148, RZ, RZ, R98 ;  /* 0x000000ffff947224 */ /* 0x000fe200078e0062 */
[----:B------:R-:W-:Y:S01]  /*c1c0*/  LOP3.LUT R107, R99, R150, R105, 0x96, !PT ;  /* 0x00000096636b7212 */ /* 0x000fe200078e9669 */
[----:B------:R-:W-:-:S07]  /*c1d0*/  IMAD.MOV.U32 R96, RZ, RZ, RZ ;  /* 0x000000ffff607224 */ /* 0x000fce00078e00ff */
.L_x_10046:
[----:B------:R-:W-:Y:S05]  /*c1e0*/  BSYNC B1 ;  /* 0x0000000000017941 */ /* 0x000fea0003800000 */
.L_x_10045:
        /* <DEDUP_REMOVED lines=12> */
.L_x_10049:
        /* <DEDUP_REMOVED lines=12> */
.L_x_10052:
[----:B------:R-:W-:-:S07]  /*c370*/  MOV R150, R148 ;  /* 0x0000009400967202 */ /* 0x000fce0000000f00 */
.L_x_10053:
[----:B------:R-:W-:Y:S05]  /*c380*/  BSYNC B1 ;  /* 0x0000000000017941 */ /* 0x000fea0003800000 */
.L_x_10051:
        /* <DEDUP_REMOVED lines=16> */
.L_x_10057:
[----:B------:R-:W-:Y:S05]  /*c490*/  BSYNC B2 ;  /* 0x0000000000027941 */ /* 0x000fea0003800000 */
.L_x_10056:
        /* <DEDUP_REMOVED lines=44> */
.L_x_10055:
[----:B------:R-:W-:Y:S05]  /*c760*/  BSYNC B1 ;  /* 0x0000000000017941 */ /* 0x000fea0003800000 */
.L_x_10054:
        /* <DEDUP_REMOVED lines=10> */
.L_x_10050:
        /* <DEDUP_REMOVED lines=51> */
.L_x_10058:
[----:B------:R-:W-:-:S07]  /*cb40*/  VIADD R161, R161, 0x100 ;  /* 0x00000100a1a17836 */ /* 0x000fce0000000000 */
.L_x_9929:
[----:B------:R-:W-:Y:S05]  /*cb50*/  BSYNC B0 ;  /* 0x0000000000007941 */ /* 0x000fea0003800000 */
.L_x_9928:
        /* <DEDUP_REMOVED lines=30> */
.L_x_10062:
[----:B------:R-:W-:-:S07]  /*cd40*/  IMAD.MOV.U32 R151, RZ, RZ, R148 ;  /* 0x000000ffff977224 */ /* 0x000fce00078e0094 */
.L_x_10063:
[----:B------:R-:W-:Y:S05]  /*cd50*/  BSYNC B1 ;  /* 0x0000000000017941 */ /* 0x000fea0003800000 */
.L_x_10061:
        /* <DEDUP_REMOVED lines=16> */
.L_x_10067:
[----:B------:R-:W-:Y:S05]  /*ce60*/  BSYNC B2 ;  /* 0x0000000000027941 */ /* 0x000fea0003800000 */
.L_x_10066:
        /* <DEDUP_REMOVED lines=44> */
.L_x_10065:
[----:B------:R-:W-:Y:S05]  /*d130*/  BSYNC B1 ;  /* 0x0000000000017941 */ /* 0x000fea0003800000 */
.L_x_10064:
        /* <DEDUP_REMOVED lines=20> */
.L_x_10068:
        /* <DEDUP_REMOVED lines=12> */
.L_x_10071:
[----:B------:R-:W-:-:S07]  /*d340*/  IMAD.MOV.U32 R108, RZ, RZ, R148 ;  /* 0x000000ffff6c7224 */ /* 0x000fce00078e0094 */
.L_x_10072:
[----:B------:R-:W-:Y:S05]  /*d350*/  BSYNC B1 ;  /* 0x0000000000017941 */ /* 0x000fea0003800000 */
.L_x_10070:
        /* <DEDUP_REMOVED lines=16> */
.L_x_10076:
[----:B------:R-:W-:Y:S05]  /*d460*/  BSYNC B2 ;  /* 0x0000000000027941 */ /* 0x000fea0003800000 */
.L_x_10075:
        /* <DEDUP_REMOVED lines=44> */
.L_x_10074:
[----:B------:R-:W-:Y:S05]  /*d730*/  BSYNC B1 ;  /* 0x0000000000017941 */ /* 0x000fea0003800000 */
.L_x_10073:
        /* <DEDUP_REMOVED lines=9> */
.L_x_10069:
        /* <DEDUP_REMOVED lines=12> */
.L_x_10078:
[----:B------:R-:W-:-:S07]  /*d890*/  MOV R108, R148 ;  /* 0x00000094006c7202 */ /* 0x000fce0000000f00 */
.L_x_10079:
[----:B------:R-:W-:Y:S05]  /*d8a0*/  BSYNC B1 ;  /* 0x0000000000017941 */ /* 0x000fea0003800000 */
.L_x_10077:
        /* <DEDUP_REMOVED lines=16> */
.L_x_10083:
[----:B------:R-:W-:Y:S05]  /*d9b0*/  BSYNC B2 ;  /* 0x0000000000027941 */ /* 0x000fea0003800000 */
.L_x_10082:
        /* <DEDUP_REMOVED lines=44> */
.L_x_10081:
[----:B------:R-:W-:Y:S05]  /*dc80*/  BSYNC B1 ;  /* 0x0000000000017941 */ /* 0x000fea0003800000 */
.L_x_10080:
        /* <DEDUP_REMOVED lines=14> */
.L_x_10084:
        /* <DEDUP_REMOVED lines=12> */
.L_x_10087:
[----:B------:R-:W-:-:S07]  /*de30*/  MOV R84, R148 ;  /* 0x0000009400547202 */ /* 0x000fce0000000f00 */
.L_x_10088:
[----:B------:R-:W-:Y:S05]  /*de40*/  BSYNC B1 ;  /* 0x0000000000017941 */ /* 0x000fea0003800000 */
.L_x_10086:
        /* <DEDUP_REMOVED lines=16> */
.L_x_10092:
[----:B------:R-:W-:Y:S05]  /*df50*/  BSYNC B2 ;  /* 0x0000000000027941 */ /* 0x000fea0003800000 */
.L_x_10091:
        /* <DEDUP_REMOVED lines=44> */
.L_x_10090:
[----:B------:R-:W-:Y:S05]  /*e220*/  BSYNC B1 ;  /* 0x0000000000017941 */ /* 0x000fea0003800000 */
.L_x_10089:
        /* <DEDUP_REMOVED lines=10> */
.L_x_10085:
        /* <DEDUP_REMOVED lines=12> */
.L_x_10094:
[----:B------:R-:W-:-:S07]  /*e390*/  IMAD.MOV.U32 R108, RZ, RZ, R148 ;  /* 0x000000ffff6c7224 */ /* 0x000fce00078e0094 */
.L_x_10095:
[----:B------:R-:W-:Y:S05]  /*e3a0*/  BSYNC B1 ;  /* 0x0000000000017941 */ /* 0x000fea0003800000 */
.L_x_10093:
        /* <DEDUP_REMOVED lines=16> */
.L_x_10099:
[----:B------:R-:W-:Y:S05]  /*e4b0*/  BSYNC B2 ;  /* 0x0000000000027941 */ /* 0x000fea0003800000 */
.L_x_10098:
        /* <DEDUP_REMOVED lines=44> */
.L_x_10097:
[----:B------:R-:W-:Y:S05]  /*e780*/  BSYNC B1 ;  /* 0x0000000000017941 */ /* 0x000fea0003800000 */
.L_x_10096:
        /* <DEDUP_REMOVED lines=15> */
.L_x_10100:
        /* <DEDUP_REMOVED lines=12> */
.L_x_10103:
[----:B------:R-:W-:-:S07]  /*e940*/  IMAD.MOV.U32 R108, RZ, RZ, R148 ;  /* 0x000000ffff6c7224 */ /* 0x000fce00078e0094 */
.L_x_10104:
[----:B------:R-:W-:Y:S05]  /*e950*/  BSYNC B1 ;  /* 0x0000000000017941 */ /* 0x000fea0003800000 */
.L_x_10102:
        /* <DEDUP_REMOVED lines=16> */
.L_x_10108:
[----:B------:R-:W-:Y:S05]  /*ea60*/  BSYNC B2 ;  /* 0x0000000000027941 */ /* 0x000fea0003800000 */
.L_x_10107:
        /* <DEDUP_REMOVED lines=44> */
.L_x_10106:
[----:B------:R-:W-:Y:S05]  /*ed30*/  BSYNC B1 ;  /* 0x0000000000017941 */ /* 0x000fea0003800000 */
.L_x_10105:
        /* <DEDUP_REMOVED lines=9> */
.L_x_10101:
        /* <DEDUP_REMOVED lines=12> */
.L_x_10110:
[----:B------:R-:W-:-:S07]  /*ee90*/  IMAD.MOV.U32 R108, RZ, RZ, R148 ;  /* 0x000000ffff6c7224 */ /* 0x000fce00078e0094 */
.L_x_10111:
[----:B------:R-:W-:Y:S05]  /*eea0*/  BSYNC B1 ;  /* 0x0000000000017941 */ /* 0x000fea0003800000 */
.L_x_10109:
        /* <DEDUP_REMOVED lines=16> */
.L_x_10115:
[----:B------:R-:W-:Y:S05]  /*efb0*/  BSYNC B2 ;  /* 0x0000000000027941 */ /* 0x000fea0003800000 */
.L_x_10114:
        /* <DEDUP_REMOVED lines=44> */
.L_x_10113:
[----:B------:R-:W-:Y:S05]  /*f280*/  BSYNC B1 ;  /* 0x0000000000017941 */ /* 0x000fea0003800000 */
.L_x_10112:
        /* <DEDUP_REMOVED lines=14> */
.L_x_10116:
        /* <DEDUP_REMOVED lines=12> */
.L_x_10119:
[----:B------:R-:W-:-:S07]  /*f430*/  IMAD.MOV.U32 R108, RZ, RZ, R148 ;  /* 0x000000ffff6c7224 */ /* 0x000fce00078e0094 */
.L_x_10120:
[----:B------:R-:W-:Y:S05]  /*f440*/  BSYNC B1 ;  /* 0x0000000000017941 */ /* 0x000fea0003800000 */
.L_x_10118:
        /* <DEDUP_REMOVED lines=16> */
.L_x_10124:
[----:B------:R-:W-:Y:S05]  /*f550*/  BSYNC B2 ;  /* 0x0000000000027941 */ /* 0x000fea0003800000 */
.L_x_10123:
        /* <DEDUP_REMOVED lines=44> */
.L_x_10122:
[----:B------:R-:W-:Y:S05]  /*f820*/  BSYNC B1 ;  /* 0x0000000000017941 */ /* 0x000fea0003800000 */
.L_x_10121:
        /* <DEDUP_REMOVED lines=10> */
.L_x_10117:
        /* <DEDUP_REMOVED lines=12> */
.L_x_10126:
[----:B------:R-:W-:-:S07]  /*f990*/  MOV R108, R148 ;  /* 0x00000094006c7202 */ /* 0x000fce0000000f00 */
.L_x_10127:
[----:B------:R-:W-:Y:S05]  /*f9a0*/  BSYNC B1 ;  /* 0x0000000000017941 */ /* 0x000fea0003800000 */
.L_x_10125:
        /* <DEDUP_REMOVED lines=16> */
.L_x_10131:
[----:B------:R-:W-:Y:S05]  /*fab0*/  BSYNC B2 ;  /* 0x0000000000027941 */ /* 0x000fea0003800000 */
.L_x_10130:
        /* <DEDUP_REMOVED lines=44> */
.L_x_10129:
[----:B------:R-:W-:Y:S05]  /*fd80*/  BSYNC B1 ;  /* 0x0000000000017941 */ /* 0x000fea0003800000 */
.L_x_10128:
        /* <DEDUP_REMOVED lines=15> */
.L_x_10132:
        /* <DEDUP_REMOVED lines=12> */
.L_x_10135:
[----:B------:R-:W-:-:S07]  /*ff40*/  MOV R108, R148 ;  /* 0x00000094006c7202 */ /* 0x000fce0000000f00 */
.L_x_10136:
[----:B------:R-:W-:Y:S05]  /*ff50*/  BSYNC B1 ;  /* 0x0000000000017941 */ /* 0x000fea0003800000 */
.L_x_10134:
        /* <DEDUP_REMOVED lines=16> */
.L_x_10140:
[----:B------:R-:W-:Y:S05]  /*10060*/  BSYNC B2 ;  /* 0x0000000000027941 */ /* 0x000fea0003800000 */
.L_x_10139:
        /* <DEDUP_REMOVED lines=44> */
.L_x_10138:
[----:B------:R-:W-:Y:S05]  /*10330*/  BSYNC B1 ;  /* 0x0000000000017941 */ /* 0x000fea0003800000 */
.L_x_10137:
        /* <DEDUP_REMOVED lines=9> */
.L_x_10133:
        /* <DEDUP_REMOVED lines=12> */
.L_x_10142:
[----:B------:R-:W-:-:S07]  /*10490*/  IMAD.MOV.U32 R108, RZ, RZ, R148 ;  /* 0x000000ffff6c7224 */ /* 0x000fce00078e0094 */
.L_x_10143:
[----:B------:R-:W-:Y:S05]  /*104a0*/  BSYNC B1 ;  /* 0x0000000000017941 */ /* 0x000fea0003800000 */
.L_x_10141:
        /* <DEDUP_REMOVED lines=16> */
.L_x_10147:
[----:B------:R-:W-:Y:S05]  /*105b0*/  BSYNC B2 ;  /* 0x0000000000027941 */ /* 0x000fea0003800000 */
.L_x_10146:
        /* <DEDUP_REMOVED lines=44> */
.L_x_10145:
[----:B------:R-:W-:Y:S05]  /*10880*/  BSYNC B1 ;  /* 0x0000000000017941 */ /* 0x000fea0003800000 */
.L_x_10144:
        /* <DEDUP_REMOVED lines=12> */
.L_x_10148:
        /* <DEDUP_REMOVED lines=12> */
.L_x_10151:
[----:B------:R-:W-:-:S07]  /*10a10*/  IMAD.MOV.U32 R108, RZ, RZ, R148 ;  /* 0x000000ffff6c7224 */ /* 0x000fce00078e0094 */
.L_x_10152:
[----:B------:R-:W-:Y:S05]  /*10a20*/  BSYNC B1 ;  /* 0x0000000000017941 */ /* 0x000fea0003800000 */
.L_x_10150:
        /* <DEDUP_REMOVED lines=16> */
.L_x_10156:
[----:B------:R-:W-:Y:S05]  /*10b30*/  BSYNC B2 ;  /* 0x0000000000027941 */ /* 0x000fea0003800000 */
.L_x_10155:
        /* <DEDUP_REMOVED lines=44> */
.L_x_10154:
[----:B------:R-:W-:Y:S05]  /*10e00*/  BSYNC B1 ;  /* 0x0000000000017941 */ /* 0x000fea0003800000 */
.L_x_10153:
        /* <DEDUP_REMOVED lines=10> */
.L_x_10149:
        /* <DEDUP_REMOVED lines=12> */
.L_x_10158:
[----:B------:R-:W-:-:S07]  /*10f70*/  IMAD.MOV.U32 R108, RZ, RZ, R148 ;  /* 0x000000ffff6c7224 */ /* 0x000fce00078e0094 */
.L_x_10159:
[----:B------:R-:W-:Y:S05]  /*10f80*/  BSYNC B1 ;  /* 0x0000000000017941 */ /* 0x000fea0003800000 */
.L_x_10157:
        /* <DEDUP_REMOVED lines=16> */
.L_x_10163:
[----:B------:R-:W-:Y:S05]  /*11090*/  BSYNC B2 ;  /* 0x0000000000027941 */ /* 0x000fea0003800000 */
.L_x_10162:
        /* <DEDUP_REMOVED lines=44> */
.L_x_10161:
[----:B------:R-:W-:Y:S05]  /*11360*/  BSYNC B1 ;  /* 0x0000000000017941 */ /* 0x000fea0003800000 */
.L_x_10160:
        /* <DEDUP_REMOVED lines=13> */
.L_x_10164:
        /* <DEDUP_REMOVED lines=12> */
.L_x_10167:
[----:B------:R-:W-:-:S07]  /*11500*/  IMAD.MOV.U32 R108, RZ, RZ, R148 ;  /* 0x000000ffff6c7224 */ /* 0x000fce00078e0094 */
.L_x_10168:
[----:B------:R-:W-:Y:S05]  /*11510*/  BSYNC B1 ;  /* 0x0000000000017941 */ /* 0x000fea0003800000 */
.L_x_10166:
        /* <DEDUP_REMOVED lines=16> */
.L_x_10172:
[----:B------:R-:W-:Y:S05]  /*11620*/  BSYNC B2 ;  /* 0x0000000000027941 */ /* 0x000fea0003800000 */
.L_x_10171:
        /* <DEDUP_REMOVED lines=44> */
.L_x_10170:
[----:B------:R-:W-:Y:S05]  /*118f0*/  BSYNC B1 ;  /* 0x0000000000017941 */ /* 0x000fea0003800000 */
.L_x_10169:
        /* <DEDUP_REMOVED lines=9> */
.L_x_10165:
        /* <DEDUP_REMOVED lines=12> */
.L_x_10174:
[----:B------:R-:W-:-:S07]  /*11a50*/  MOV R108, R148 ;  /* 0x00000094006c7202 */ /* 0x000fce0000000f00 */
.L_x_10175:
[----:B------:R-:W-:Y:S05]  /*11a60*/  BSYNC B1 ;  /* 0x0000000000017941 */ /* 0x000fea0003800000 */
.L_x_10173:
        /* <DEDUP_REMOVED lines=16> */
.L_x_10179:
[----:B------:R-:W-:Y:S05]  /*11b70*/  BSYNC B2 ;  /* 0x0000000000027941 */ /* 0x000fea0003800000 */
.L_x_10178:
        /* <DEDUP_REMOVED lines=44> */
.L_x_10177:
[----:B------:R-:W-:Y:S05]  /*11e40*/  BSYNC B1 ;  /* 0x0000000000017941 */ /* 0x000fea0003800000 */
.L_x_10176:
        /* <DEDUP_REMOVED lines=12> */
.L_x_10180:
        /* <DEDUP_REMOVED lines=12> */
.L_x_10183:
[----:B------:R-:W-:-:S07]  /*11fd0*/  MOV R150, R148 ;  /* 0x0000009400967202 */ /* 0x000fce0000000f00 */
.L_x_10184:
[----:B------:R-:W-:Y:S05]  /*11fe0*/  BSYNC B1 ;  /* 0x0000000000017941 */ /* 0x000fea0003800000 */
.L_x_10182:
        /* <DEDUP_REMOVED lines=16> */
.L_x_10188:
[----:B------:R-:W-:Y:S05]  /*120f0*/  BSYNC B2 ;  /* 0x0000000000027941 */ /* 0x000fea0003800000 */
.L_x_10187:
        /* <DEDUP_REMOVED lines=44> */
.L_x_10186:
[----:B------:R-:W-:Y:S05]  /*123c0*/  BSYNC B1 ;  /* 0x0000000000017941 */ /* 0x000fea0003800000 */
.L_x_10185:
        /* <DEDUP_REMOVED lines=10> */
.L_x_10181:
        /* <DEDUP_REMOVED lines=51> */
.L_x_10189:
[----:B------:R-:W-:-:S07]  /*127a0*/  VIADD R161, R161, 0x100 ;  /* 0x00000100a1a17836 */ /* 0x000fce0000000000 */
.L_x_10060:
[----:B------:R-:W-:Y:S05]  /*127b0*/  BSYNC B0 ;  /* 0x0000000000007941 */ /* 0x000fea0003800000 */
.L_x_10059:
        /* <DEDUP_REMOVED lines=30> */
.L_x_10193:
[----:B------:R-:W-:-:S07]  /*129a0*/  IMAD.MOV.U32 R151, RZ, RZ, R148 ;  /* 0x000000ffff977224 */ /* 0x000fce00078e0094 */
.L_x_10194:
[----:B------:R-:W-:Y:S05]  /*129b0*/  BSYNC B1 ;  /* 0x0000000000017941 */ /* 0x000fea0003800000 */
.L_x_10192:
        /* <DEDUP_REMOVED lines=16> */
.L_x_10198:
[----:B------:R-:W-:Y:S05]  /*12ac0*/  BSYNC B2 ;  /* 0x0000000000027941 */ /* 0x000fea0003800000 */
.L_x_10197:
        /* <DEDUP_REMOVED lines=44> */
.L_x_10196:
[----:B------:R-:W-:Y:S05]  /*12d90*/  BSYNC B1 ;  /* 0x0000000000017941 */ /* 0x000fea0003800000 */
.L_x_10195:
        /* <DEDUP_REMOVED lines=20> */
.L_x_10199:
        /* <DEDUP_REMOVED lines=12> */
.L_x_10202:
[----:B------:R-:W-:-:S07]  /*12fa0*/  IMAD.MOV.U32 R108, RZ, RZ, R148 ;  /* 0x000000ffff6c7224 */ /* 0x000fce00078e0094 */
.L_x_10203:
[----:B------:R-:W-:Y:S05]  /*12fb0*/  BSYNC B1 ;  /* 0x0000000000017941 */ /* 0x000fea0003800000 */
.L_x_10201:
        /* <DEDUP_REMOVED lines=16> */
.L_x_10207:
[----:B------:R-:W-:Y:S05]  /*130c0*/  BSYNC B2 ;  /* 0x0000000000027941 */ /* 0x000fea0003800000 */
.L_x_10206:
        /* <DEDUP_REMOVED lines=44> */
.L_x_10205:
[----:B------:R-:W-:Y:S05]  /*13390*/  BSYNC B1 ;  /* 0x0000000000017941 */ /* 0x000fea0003800000 */
.L_x_10204:
        /* <DEDUP_REMOVED lines=9> */
.L_x_10200:
        /* <DEDUP_REMOVED lines=12> */
.L_x_10209:
[----:B------:R-:W-:-:S07]  /*134f0*/  MOV R108, R148 ;  /* 0x00000094006c7202 */ /* 0x000fce0000000f00 */
.L_x_10210:
[----:B------:R-:W-:Y:S05]  /*13500*/  BSYNC B1 ;  /* 0x0000000000017941 */ /* 0x000fea0003800000 */
.L_x_10208:
        /* <DEDUP_REMOVED lines=16> */
.L_x_10214:
[----:B------:R-:W-:Y:S05]  /*13610*/  BSYNC B2 ;  /* 0x0000000000027941 */ /* 0x000fea0003800000 */
.L_x_10213:
        /* <DEDUP_REMOVED lines=44> */
.L_x_10212:
[----:B------:R-:W-:Y:S05]  /*138e0*/  BSYNC B1 ;  /* 0x0000000000017941 */ /* 0x000fea0003800000 */
.L_x_10211:
        /* <DEDUP_REMOVED lines=14> */
.L_x_10215:
        /* <DEDUP_REMOVED lines=12> */
.L_x_10218:
[----:B------:R-:W-:-:S07]  /*13a90*/  MOV R92, R148 ;  /* 0x00000094005c7202 */ /* 0x000fce0000000f00 */
.L_x_10219:
[----:B------:R-:W-:Y:S05]  /*13aa0*/  BSYNC B1 ;  /* 0x0000000000017941 */ /* 0x000fea0003800000 */
.L_x_10217:
        /* <DEDUP_REMOVED lines=16> */
.L_x_10223:
[----:B------:R-:W-:Y:S05]  /*13bb0*/  BSYNC B2 ;  /* 0x0000000000027941 */ /* 0x000fea0003800000 */
.L_x_10222:
        /* <DEDUP_REMOVED lines=44> */
.L_x_10221:
[----:B------:R-:W-:Y:S05]  /*13e80*/  BSYNC B1 ;  /* 0x0000000000017941 */ /* 0x000fea0003800000 */
.L_x_10220:
        /* <DEDUP_REMOVED lines=10> */
.L_x_10216:
        /* <DEDUP_REMOVED lines=12> */
.L_x_10225:
[----:B------:R-:W-:-:S07]  /*13ff0*/  IMAD.MOV.U32 R108, RZ, RZ, R148 ;  /* 0x000000ffff6c7224 */ /* 0x000fce00078e0094 */
.L_x_10226:
[----:B------:R-:W-:Y:S05]  /*14000*/  BSYNC B1 ;  /* 0x0000000000017941 */ /* 0x000fea0003800000 */
.L_x_10224:
        /* <DEDUP_REMOVED lines=16> */
.L_x_10230:
[----:B------:R-:W-:Y:S05]  /*14110*/  BSYNC B2 ;  /* 0x0000000000027941 */ /* 0x000fea0003800000 */
.L_x_10229:
        /* <DEDUP_REMOVED lines=44> */
.L_x_10228:
[----:B------:R-:W-:Y:S05]  /*143e0*/  BSYNC B1 ;  /* 0x0000000000017941 */ /* 0x000fea0003800000 */
.L_x_10227:
        /* <DEDUP_REMOVED lines=15> */
.L_x_10231:
        /* <DEDUP_REMOVED lines=12> */
.L_x_10234:
[----:B------:R-:W-:-:S07]  /*145a0*/  IMAD.MOV.U32 R108, RZ, RZ, R148 ;  /* 0x000000ffff6c7224 */ /* 0x000fce00078e0094 */
.L_x_10235:
[----:B------:R-:W-:Y:S05]  /*145b0*/  BSYNC B1 ;  /* 0x0000000000017941 */ /* 0x000fea0003800000 */
.L_x_10233:
        /* <DEDUP_REMOVED lines=16> */
.L_x_10239:
[----:B------:R-:W-:Y:S05]  /*146c0*/  BSYNC B2 ;  /* 0x0000000000027941 */ /* 0x000fea0003800000 */
.L_x_10238:
        /* <DEDUP_REMOVED lines=44> */
.L_x_10237:
[----:B------:R-:W-:Y:S05]  /*14990*/  BSYNC B1 ;  /* 0x0000000000017941 */ /* 0x000fea0003800000 */
.L_x_10236:
        /* <DEDUP_REMOVED lines=9> */
.L_x_10232:
        /* <DEDUP_REMOVED lines=12> */
.L_x_10241:
[----:B------:R-:W-:-:S07]  /*14af0*/  IMAD.MOV.U32 R108, RZ, RZ, R148 ;  /* 0x000000ffff6c7224 */ /* 0x000fce00078e0094 */
.L_x_10242:
[----:B------:R-:W-:Y:S05]  /*14b00*/  BSYNC B1 ;  /* 0x0000000000017941 */ /* 0x000fea0003800000 */
.L_x_10240:
        /* <DEDUP_REMOVED lines=16> */
.L_x_10246:
[----:B------:R-:W-:Y:S05]  /*14c10*/  BSYNC B2 ;  /* 0x0000000000027941 */ /* 0x000fea0003800000 */
.L_x_10245:
        /* <DEDUP_REMOVED lines=44> */
.L_x_10244:
[----:B------:R-:W-:Y:S05]  /*14ee0*/  BSYNC B1 ;  /* 0x0000000000017941 */ /* 0x000fea0003800000 */
.L_x_10243:
        /* <DEDUP_REMOVED lines=14> */
.L_x_10247:
        /* <DEDUP_REMOVED lines=12> */
.L_x_10250:
[----:B------:R-:W-:-:S07]  /*15090*/  IMAD.MOV.U32 R108, RZ, RZ, R148 ;  /* 0x000000ffff6c7224 */ /* 0x000fce00078e0094 */
.L_x_10251:
[----:B------:R-:W-:Y:S05]  /*150a0*/  BSYNC B1 ;  /* 0x0000000000017941 */ /* 0x000fea0003800000 */
.L_x_10249:
        /* <DEDUP_REMOVED lines=16> */
.L_x_10255:
[----:B------:R-:W-:Y:S05]  /*151b0*/  BSYNC B2 ;  /* 0x0000000000027941 */ /* 0x000fea0003800000 */
.L_x_10254:
        /* <DEDUP_REMOVED lines=44> */
.L_x_10253:
[----:B------:R-:W-:Y:S05]  /*15480*/  BSYNC B1 ;  /* 0x0000000000017941 */ /* 0x000fea0003800000 */
.L_x_10252:
        /* <DEDUP_REMOVED lines=10> */
.L_x_10248:
        /* <DEDUP_REMOVED lines=12> */
.L_x_10257:
[----:B------:R-:W-:-:S07]  /*155f0*/  MOV R108, R148 ;  /* 0x00000094006c7202 */ /* 0x000fce0000000f00 */
.L_x_10258:
[----:B------:R-:W-:Y:S05]  /*15600*/  BSYNC B1 ;  /* 0x0000000000017941 */ /* 0x000fea0003800000 */
.L_x_10256:
        /* <DEDUP_REMOVED lines=16> */
.L_x_10262:
[----:B------:R-:W-:Y:S05]  /*15710*/  BSYNC B2 ;  /* 0x0000000000027941 */ /* 0x000fea0003800000 */
.L_x_10261:
        /* <DEDUP_REMOVED lines=44> */
.L_x_10260:
[----:B------:R-:W-:Y:S05]  /*159e0*/  BSYNC B1 ;  /* 0x0000000000017941 */ /* 0x000fea0003800000 */
.L_x_10259:
        /* <DEDUP_REMOVED lines=15> */
.L_x_10263:
        /* <DEDUP_REMOVED lines=12> */
.L_x_10266:
[----:B------:R-:W-:-:S07]  /*15ba0*/  MOV R108, R148 ;  /* 0x00000094006c7202 */ /* 0x000fce0000000f00 */
.L_x_10267:
[----:B------:R-:W-:Y:S05]  /*15bb0*/  BSYNC B1 ;  /* 0x0000000000017941 */ /* 0x000fea0003800000 */
.L_x_10265:
        /* <DEDUP_REMOVED lines=16> */
.L_x_10271:
[----:B------:R-:W-:Y:S05]  /*15cc0*/  BSYNC B2 ;  /* 0x0000000000027941 */ /* 0x000fea0003800000 */
.L_x_10270:
        /* <DEDUP_REMOVED lines=44> */
.L_x_10269:
[----:B------:R-:W-:Y:S05]  /*15f90*/  BSYNC B1 ;  /* 0x0000000000017941 */ /* 0x000fea0003800000 */
.L_x_10268:
        /* <DEDUP_REMOVED lines=9> */
.L_x_10264:
        /* <DEDUP_REMOVED lines=12> */
.L_x_10273:
[----:B------:R-:W-:-:S07]  /*160f0*/  IMAD.MOV.U32 R108, RZ, RZ, R148 ;  /* 0x000000ffff6c7224 */ /* 0x000fce00078e0094 */
.L_x_10274:
[----:B------:R-:W-:Y:S05]  /*16100*/  BSYNC B1 ;  /* 0x0000000000017941 */ /* 0x000fea0003800000 */
.L_x_10272:
        /* <DEDUP_REMOVED lines=16> */
.L_x_10278:
[----:B------:R-:W-:Y:S05]  /*16210*/  BSYNC B2 ;  /* 0x0000000000027941 */ /* 0x000fea0003800000 */
.L_x_10277:
        /* <DEDUP_REMOVED lines=44> */
.L_x_10276:
[----:B------:R-:W-:Y:S05]  /*164e0*/  BSYNC B1 ;  /* 0x0000000000017941 */ /* 0x000fea0003800000 */
.L_x_10275:
        /* <DEDUP_REMOVED lines=12> */
.L_x_10279:
        /* <DEDUP_REMOVED lines=12> */
.L_x_10282:
[----:B------:R-:W-:-:S07]  /*16670*/  IMAD.MOV.U32 R108, RZ, RZ, R148 ;  /* 0x000000ffff6c7224 */ /* 0x000fce00078e0094 */
.L_x_10283:
[----:B------:R-:W-:Y:S05]  /*16680*/  BSYNC B1 ;  /* 0x0000000000017941 */ /* 0x000fea0003800000 */
.L_x_10281:
        /* <DEDUP_REMOVED lines=16> */
.L_x_10287:
[----:B------:R-:W-:Y:S05]  /*16790*/  BSYNC B2 ;  /* 0x0000000000027941 */ /* 0x000fea0003800000 */
.L_x_10286:
        /* <DEDUP_REMOVED lines=44> */
.L_x_10285:
[----:B------:R-:W-:Y:S05]  /*16a60*/  BSYNC B1 ;  /* 0x0000000000017941 */ /* 0x000fea0003800000 */
.L_x_10284:
        /* <DEDUP_REMOVED lines=10> */
.L_x_10280:
        /* <DEDUP_REMOVED lines=12> */
.L_x_10289:
[----:B------:R-:W-:-:S07]  /*16bd0*/  IMAD.MOV.U32 R108, RZ, RZ, R148 ;  /* 0x000000ffff6c7224 */ /* 0x000fce00078e0094 */
.L_x_10290:
[----:B------:R-:W-:Y:S05]  /*16be0*/  BSYNC B1 ;  /* 0x0000000000017941 */ /* 0x000fea0003800000 */
.L_x_10288:
        /* <DEDUP_REMOVED lines=16> */
.L_x_10294:
[----:B------:R-:W-:Y:S05]  /*16cf0*/  BSYNC B2 ;  /* 0x0000000000027941 */ /* 0x000fea0003800000 */
.L_x_10293:
        /* <DEDUP_REMOVED lines=44> */
.L_x_10292:
[----:B------:R-:W-:Y:S05]  /*16fc0*/  BSYNC B1 ;  /* 0x0000000000017941 */ /* 0x000fea0003800000 */
.L_x_10291:
        /* <DEDUP_REMOVED lines=13> */
.L_x_10295:
        /* <DEDUP_REMOVED lines=12> */
.L_x_10298:
[----:B------:R-:W-:-:S07]  /*17160*/  MOV R108, R148 ;  /* 0x00000094006c7202 */ /* 0x000fce0000000f00 */
.L_x_10299:
[----:B------:R-:W-:Y:S05]  /*17170*/  BSYNC B1 ;  /* 0x0000000000017941 */ /* 0x000fea0003800000 */
.L_x_10297:
        /* <DEDUP_REMOVED lines=16> */
.L_x_10303:
[----:B------:R-:W-:Y:S05]  /*17280*/  BSYNC B2 ;  /* 0x0000000000027941 */ /* 0x000fea0003800000 */
.L_x_10302:
        /* <DEDUP_REMOVED lines=44> */
.L_x_10301:
[----:B------:R-:W-:Y:S05]  /*17550*/  BSYNC B1 ;  /* 0x0000000000017941 */ /* 0x000fea0003800000 */
.L_x_10300:
        /* <DEDUP_REMOVED lines=9> */
.L_x_10296:
        /* <DEDUP_REMOVED lines=12> */
.L_x_10305:
[----:B------:R-:W-:-:S07]  /*176b0*/  MOV R108, R148 ;  /* 0x00000094006c7202 */ /* 0x000fce0000000f00 */
.L_x_10306:
[----:B------:R-:W-:Y:S05]  /*176c0*/  BSYNC B1 ;  /* 0x0000000000017941 */ /* 0x000fea0003800000 */
.L_x_10304:
        /* <DEDUP_REMOVED lines=16> */
.L_x_10310:
[----:B------:R-:W-:Y:S05]  /*177d0*/  BSYNC B2 ;  /* 0x0000000000027941 */ /* 0x000fea0003800000 */
.L_x_10309:
        /* <DEDUP_REMOVED lines=40> */
[----:B------:R-:W-:Y:S01]  /*17a60*/  IMAD.WIDE.U32 R98, R98, -0x326172a9, RZ ;  /* 0xcd9e8d5762627825 */ /* 0x000fe200078e00ff */
[----:B------:R-:W-:-:S04]  /*17a70*/  LOP3.LUT R106, R97, R106, R104, 0x96, !PT ;  /* 0x0000006a616a7212 */ /* 0x000fc800078e9668 */
[----:B------:R-:W-:Y:S02]  /*17a80*/  LOP3.LUT R107, R99, R150, R105, 0x96, !PT ;  /* 0x00000096636b7212 */ /* 0x000fe400078e9669 */
[----:B------:R-:W-:-:S07]  /*17a90*/  MOV R148, R98 ;  /* 0x0000006200947202 */ /* 0x000fce0000000f00 */
.L_x_10308:
[----:B------:R-:W-:Y:S05]  /*17aa0*/  BSYNC B1 ;  /* 0x0000000000017941 */ /* 0x000fea0003800000 */
.L_x_10307:
        /* <DEDUP_REMOVED lines=12> */
.L_x_10311:
        /* <DEDUP_REMOVED lines=12> */
.L_x_10314:
[----:B------:R-:W-:-:S07]  /*17c30*/  MOV R150, R148 ;  /* 0x0000009400967202 */ /* 0x000fce0000000f00 */
.L_x_10315:
[----:B------:R-:W-:Y:S05]  /*17c40*/  BSYNC B1 ;  /* 0x0000000000017941 */ /* 0x000fea0003800000 */
.L_x_10313:
        /* <DEDUP_REMOVED lines=16> */
.L_x_10319:
[----:B------:R-:W-:Y:S05]  /*17d50*/  BSYNC B2 ;  /* 0x0000000000027941 */ /* 0x000fea0003800000 */
.L_x_10318:
        /* <DEDUP_REMOVED lines=44> */
.L_x_10317:
[----:B------:R-:W-:Y:S05]  /*18020*/  BSYNC B1 ;  /* 0x0000000000017941 */ /* 0x000fea0003800000 */
.L_x_10316:
        /* <DEDUP_REMOVED lines=10> */
.L_x_10312:
        /* <DEDUP_REMOVED lines=16> */
[----:B------:R-:W-:Y:S01]  /*181d0*/  SHF.L.U32 R162, R161, 0x3, RZ ;  /* 0x00000003a1a27819 */ /* 0x000fe200000006ff */
[----:B------:R-:W-:-:S03]  /*181e0*/  IMAD.WIDE.U32 R150, R150, 0x100, RZ ;  /* 0x0000010096967825 */ /* 0x000fc600078e00ff */
[----:B------:R-:W-:Y:S02]  /*181f0*/  LOP3.LUT R98, R150, R96, R98, 0xfe, !PT ;  /* 0x0000006096627212 */ /* 0x000fe400078efe62 */
[----:B------:R-:W-:Y:S02]  /*18200*/  LEA R96, P0, R161, UR10, 0x5 ;  /* 0x0000000aa1607c11 */ /* 0x000fe4000f8028ff */
[----:B------:R-:W-:Y:S02]  /*18210*/  LOP3.LUT R99, R151, R97, R99, 0xfe, !PT ;  /* 0x0000006197637212 */ /* 0x000fe400078efe63 */
[----:B------:R-:W-:Y:S02]  /*18220*/  LEA.HI.X R97, R161, UR11, RZ, 0x5, P0 ;  /* 0x0000000ba1617c11 */ /* 0x000fe400080f2cff */
[----:B------:R-:W-:Y:S02]  /*18230*/  SEL R151, RZ, 0x1, P2 ;  /* 0x00000001ff977807 */ /* 0x000fe40001000000 */
[----:B------:R-:W-:Y:S01]  /*18240*/  SHF.R.U32.HI R161, RZ, 0x1d, R161 ;  /* 0x0000001dffa17819 */ /* 0x000fe200000116a1 */
[----:B------:R2:W-:Y:S01]  /*18250*/  STG.E.128 desc[UR4][R96.64], R88 ;  /* 0x0000005860007986 */ /* 0x0005e2000c101d04 */
[----:B------:R-:W-:-:S02]  /*18260*/  IADD3 R150, P0, R162, UR12, RZ ;  /* 0x0000000ca2967c10 */ /* 0x000fc4000ff1e0ff */
[----:B------:R-:W-:Y:S01]  /*18270*/  LOP3.LUT R98, R98, R151, RZ, 0xfc, !PT ;  /* 0x0000009762627212 */ /* 0x000fe200078efcff */
[----:B------:R2:W-:Y:S01]  /*18280*/  STG.E.128 desc[UR4][R96.64+0x10], R92 ;  /* 0x0000105c60007986 */ /* 0x0005e2000c101d04 */
        /* <DEDUP_REMOVED lines=23> */
.L_x_10191:
[----:B------:R-:W-:Y:S05]  /*18400*/  BSYNC B0 ;  /* 0x0000000000007941 */ /* 0x000fea0003800000 */
.L_x_10190:
        /* <DEDUP_REMOVED lines=40> */
[----:B------:R-:W-:Y:S01]  /*18690*/  @P2 FADD.FTZ R97, R95, R96 ;  /* 0x000000605f612221 */ /* 0x000fe20000010000 */
        /* <DEDUP_REMOVED lines=88> */
.L_x_10340:
[----:B------:R-:W2:Y:S01]  /*18c20*/  @!P4 S2R R151, SR_CgaCtaId ;  /* 0x000000000097c919 */ /* 0x000ea20000008800 */
[----:B------:R-:W-:Y:S01]  /*18c30*/  LOP3.LUT R99, R99, 0x7, RZ, 0xc0, !PT ;  /* 0x0000000763637812 */ /* 0x000fe200078ec0ff */
[----:B-1----:R-:W-:Y:S01]  /*18c40*/  FADD.FTZ R97, R161, R162 ;  /* 0x000000a2a1617221 */ /* 0x002fe20000010000 */
[----:B------:R-:W-:Y:S01]  /*18c50*/  @!P4 MOV R150, 0x400 ;  /* 0x000004000096c802 */ /* 0x000fe20000000f00 */
[----:B------:R-:W-:Y:S05]  /*18c60*/  WARPSYNC.ALL ;  /* 0x0000000000007948 */ /* 0x000fea0003800000 */
[----:B--2---:R-:W-:Y:S01]  /*18c70*/  @!P4 LEA R151, R151, R150, 0x18 ;  /* 0x000000969797c211 */ /* 0x004fe200078ec0ff */
[----:B------:R-:W-:-:S05]  /*18c80*/  @!P4 IMAD.IADD R150, R98, 0x1, R99 ;  /* 0x000000016296c824 */ /* 0x000fca00078e0263 */
        /* <DEDUP_REMOVED lines=10> */
[----:B-1----:R-:W-:-:S04]  /*18d30*/  @!P0 LEA R97, R97, R96, 0x18 ;  /* 0x0000006061618211 */ /* 0x002fc800078ec0ff */
[----:B------:R-:W-:Y:S02]  /*18d40*/  @!P0 LEA R150, R98, R97, 0x3 ;  /* 0x0000006162968211 */ /* 0x000fe400078e18ff */
        /* <DEDUP_REMOVED lines=8> */
[----:B------:R-:W-:Y:S01]  /*18dd0*/  IMAD.IADD R151, R151, 0x1, R98 ;  /* 0x0000000197977824 */ /* 0x000fe200078e0262 */
[----:B0-----:R-:W0:Y:S04]  /*18de0*/  SHFL.DOWN PT, R161, R96, 0x4, 0x1f ;  /* 0x08801f0060a17f89 */ /* 0x001e2800000e0000 */
[----:B------:R-:W1:Y:S01]  /*18df0*/  SHFL.DOWN PT, R150, R97, 0x4, 0x1f ;  /* 0x08801f0061967f89 */ /* 0x000e6200000e0000 */
[C---:B0-----:R-:W-:Y:S01]  /*18e00*/  FMUL.FTZ R164, R161.reuse, R162 ;  /* 0x000000a2a1a47220 */ /* 0x041fe20000410000 */
[----:B------:R-:W-:-:S03]  /*18e10*/  FADD.FTZ R160, -R161, R96 ;  /* 0x00000060a1a07221 */ /* 0x000fc60000010100 */
[----:B------:R-:W-:Y:S01]  /*18e20*/  FFMA.FTZ R165, R163, R96, R164 ;  /* 0x00000060a3a57223 */ /* 0x000fe200000100a4 */
[----:B------:R-:W-:Y:S01]  /*18e30*/  I2FP.F32.S32 R96, R151 ;  /* 0x0000009700607245 */ /* 0x000fe20000201400 */
[----:B------:R-:W-:Y:S01]  /*18e40*/  FMUL.FTZ R160, R160, R160 ;  /* 0x000000a0a0a07220 */ /* 0x000fe20000410000 */
[----:B-1----:R-:W-:Y:S02]  /*18e50*/  FADD.FTZ R161, R150, R97 ;  /* 0x0000006196a17221 */ /* 0x002fe40000010000 */
[----:B------:R-:W0:Y:S01]  /*18e60*/  MUFU.RCP R98, R96 ;  /* 0x0000006000627308 */ /* 0x000e220000001000 */
[----:B------:R-:W-:-:S04]  /*18e70*/  FMUL.FTZ R160, R160, R163 ;  /* 0x000000a3a0a07220 */ /* 0x000fc80000410000 */
[----:B------:R-:W-:Y:S01]  /*18e80*/  FMUL.FTZ R160, R160, R162 ;  /* 0x000000a2a0a07220 */ /* 0x000fe20000410000 */
[----:B0-----:R-:W-:-:S03]  /*18e90*/  FMUL.FTZ R165, R98, R165 ;  /* 0x000000a562a57220 */ /* 0x001fc60000410000 */
[----:B------:R-:W-:Y:S02]  /*18ea0*/  FFMA.FTZ R160, R98, R160, R161 ;  /* 0x000000a062a07223 */ /* 0x000fe400000100a1 */
[----:B------:R-:W0:Y:S04]  /*18eb0*/  SHFL.DOWN PT, R98, R151, 0x2, 0x1f ;  /* 0x08401f0097627f89 */ /* 0x000e2800000e0000 */
[----:B------:R-:W1:Y:S01]  /*18ec0*/  SHFL.DOWN PT, R150, R165, 0x2, 0x1f ;  /* 0x08401f00a5967f89 */ /* 0x000e6200000e0000 */
[-C--:B0-----:R-:W-:Y:S02]  /*18ed0*/  I2FP.F32.S32 R163, R98.reuse ;  /* 0x0000006200a37245 */ /* 0x081fe40000201400 */
[----:B------:R-:W-:Y:S01]  /*18ee0*/  IADD3 R161, R151, R98, RZ ;  /* 0x0000006297a17210 */ /* 0x000fe20007ffe0ff */
[----:B-1----:R-:W-:-:S02]  /*18ef0*/  FADD.FTZ R97, R165, -R150 ;  /* 0x80000096a5617221 */ /* 0x002fc40000010000 */
[----:B------:R-:W-:Y:S02]  /*18f00*/  FMUL.FTZ R167, R150, R163 ;  /* 0x000000a396a77220 */ /* 0x000fe40000410000 */
[----:B------:R-:W-:Y:S02]  /*18f10*/  FMUL.FTZ R97, R97, R97 ;  /* 0x0000006161617220 */ /* 0x000fe40000410000 */
[C---:B------:R-:W-:Y:S02]  /*18f20*/  FFMA.FTZ R167, R96.reuse, R165, R167 ;  /* 0x000000a560a77223 */ /* 0x040fe400000100a7 */
[----:B------:R-:W-:Y:S02]  /*18f30*/  FMUL.FTZ R96, R96, R97 ;  /* 0x0000006160607220 */ /* 0x000fe40000410000 */
[----:B------:R-:W0:Y:S02]  /*18f40*/  SHFL.DOWN PT, R97, R160, 0x2, 0x1f ;  /* 0x08401f00a0617f89 */ /* 0x000e2400000e0000 */
[----:B------:R-:W-:Y:S01]  /*18f50*/  FMUL.FTZ R163, R96, R163 ;  /* 0x000000a360a37220 */ /* 0x000fe20000410000 */
[----:B------:R-:W-:-:S04]  /*18f60*/  I2FP.F32.S32 R96, R161 ;  /* 0x000000a100607245 */ /* 0x000fc80000201400 */
[----:B------:R-:W1:Y:S01]  /*18f70*/  MUFU.RCP R98, R96 ;  /* 0x0000006000627308 */ /* 0x000e620000001000 */
[----:B0-----:R-:W-:Y:S01]  /*18f80*/  FADD.FTZ R97, R160, R97 ;  /* 0x00000061a0617221 */ /* 0x001fe20000010000 */
[----:B-1----:R-:W-:-:S03]  /*18f90*/  FMUL.FTZ R167, R98, R167 ;  /* 0x000000a762a77220 */ /* 0x002fc60000410000 */
[----:B------:R-:W-:Y:S02]  /*18fa0*/  FFMA.FTZ R97, R98, R163, R97 ;  /* 0x000000a362617223 */ /* 0x000fe40000010061 */
[----:B------:R-:W0:Y:S04]  /*18fb0*/  SHFL.DOWN PT, R98, R161, 0x1, 0x1f ;  /* 0x08201f00a1627f89 */ /* 0x000e2800000e0000 */
[----:B------:R-:W1:Y:S01]  /*18fc0*/  SHFL.DOWN PT, R150, R167, 0x1, 0x1f ;  /* 0x08201f00a7967f89 */ /* 0x000e6200000e0000 */
[----:B0-----:R-:W-:Y:S01]  /*18fd0*/  IMAD.IADD R151, R161, 0x1, R98 ;  /* 0x00000001a1977824 */ /* 0x001fe200078e0262 */
[----:B------:R-:W-:Y:S02]  /*18fe0*/  I2FP.F32.S32 R162, R98 ;  /* 0x0000006200a27245 */ /* 0x000fe40000201400 */
[----:B------:R-:W0:Y:S02]  /*18ff0*/  SHFL.DOWN PT, R98, R97, 0x1, 0x1f ;  /* 0x08201f0061627f89 */ /* 0x000e2400000e0000 */
[----:B------:R-:W-:Y:S01]  /*19000*/  I2FP.F32.S32 R151, R151 ;  /* 0x0000009700977245 */ /* 0x000fe20000201400 */
[----:B-1----:R-:W-:Y:S01]  /*19010*/  FMUL.FTZ R163, R150, R162 ;  /* 0x000000a296a37220 */ /* 0x002fe20000410000 */
[----:B------:R-:W-:-:S03]  /*19020*/  FADD.FTZ R150, R167, -R150 ;  /* 0x80000096a7967221 */ /* 0x000fc60000010000 */
[----:B------:R-:W-:Y:S01]  /*19030*/  FFMA.FTZ R160, R96, R167, R163 ;  /* 0x000000a760a07223 */ /* 0x000fe200000100a3 */
[----:B------:R-:W1:Y:S01]  /*19040*/  MUFU.RCP R151, R151 ;  /* 0x0000009700977308 */ /* 0x000e620000001000 */
[----:B------:R-:W-:Y:S02]  /*19050*/  FMUL.FTZ R163, R150, R150 ;  /* 0x0000009696a37220 */ /* 0x000fe40000410000 */
[----:B------:R-:W2:Y:S02]  /*19060*/  LDC R150, c[0x0][0x2d8] ;  /* 0x0000b600ff967b82 */ /* 0x000ea40000000800 */
[----:B------:R-:W-:-:S04]  /*19070*/  FMUL.FTZ R163, R96, R163 ;  /* 0x000000a360a37220 */ /* 0x000fc80000410000 */
[----:B------:R-:W-:Y:S01]  /*19080*/  FMUL.FTZ R163, R163, R162 ;  /* 0x000000a2a3a37220 */ /* 0x000fe20000410000 */
[----:B0-----:R-:W-:Y:S01]  /*19090*/  FADD.FTZ R98, R97, R98 ;  /* 0x0000006261627221 */ /* 0x001fe20000010000 */
[----:B-1----:R-:W-:-:S03]  /*190a0*/  FMUL.FTZ R160, R151, R160 ;  /* 0x000000a097a07220 */ /* 0x002fc60000410000 */
[----:B------:R-:W-:Y:S02]  /*190b0*/  FFMA.FTZ R163, R151, R163, R98 ;  /* 0x000000a397a37223 */ /* 0x000fe40000010062 */
[----:B------:R-:W0:Y:S01]  /*190c0*/  SHFL.IDX PT, R165, R160, RZ, 0x1f ;  /* 0x00001fffa0a57589 */ /* 0x000e2200000e0000 */
[----:B------:R-:W1:Y:S03]  /*190d0*/  @!P0 LDC.64 R98, c[0x0][0x250] ;  /* 0x00009400ff628b82 */ /* 0x000e660000000a00 */
[----:B------:R-:W2:Y:S01]  /*190e0*/  SHFL.IDX PT, R163, R163, RZ, 0x1f ;  /* 0x00001fffa3a37589 */ /* 0x000ea200000e0000 */
[C---:B0-----:R-:W-:Y:S01]  /*190f0*/  FMUL.FTZ R96, R165.reuse, R165 ;  /* 0x000000a5a5607220 */ /* 0x041fe20000410000 */
[----:B-1----:R-:W-:Y:S01]  /*19100*/  @!P0 IMAD.WIDE R98, R20, 0x4, R98 ;  /* 0x0000000414628825 */ /* 0x002fe200078e0262 */
[----:B------:R-:W-:-:S03]  /*19110*/  FSEL R160, R165, RZ, !P1 ;  /* 0x000000ffa5a07208 */ /* 0x000fc60004800000 */
[----:B--2---:R-:W-:Y:S01]  /*19120*/  FFMA.FTZ R150, R163, UR14, R150 ;  /* 0x0000000ea3967c23 */ /* 0x004fe20008010096 */
[----:B------:R-:W-:Y:S01]  /*19130*/  FSEL R151, R96, RZ, P1 ;  /* 0x000000ff60977208 */ /* 0x000fe20000800000 */
[----:B------:R0:W-:Y:S01]  /*19140*/  @!P0 STG.E desc[UR4][R98.64], R165 ;  /* 0x000000a562008986 */ /* 0x0001e2000c101904 */
[----:B------:R-:W1:Y:S03]  /*19150*/  @!P0 LDC.64 R96, c[0x0][0x258] ;  /* 0x00009600ff608b82 */ /* 0x000e660000000a00 */
[----:B------:R-:W-:-:S04]  /*19160*/  FADD.FTZ R150, R150, R151 ;  /* 0x0000009796967221 */ /* 0x000fc80000010000 */
[----:B------:R-:W2:Y:S01]  /*19170*/  MUFU.RSQ R161, R150 ;  /* 0x0000009600a17308 */ /* 0x000ea20000001400 */
[----:B-1----:R-:W-:-:S05]  /*19180*/  @!P0 IMAD.WIDE R96, R20, 0x4, R96 ;  /* 0x0000000414608825 */ /* 0x002fca00078e0260 */
[----:B--2---:R0:W-:Y:S01]  /*19190*/  @!P0 STG.E desc[UR4][R96.64], R161 ;  /* 0x000000a160008986 */ /* 0x0041e2000c101904 */
[----:B------:R-:W-:Y:S05]  /*191a0*/  @!P6 BRA `(.L_x_10322) ;  /* 0x000000000080e947 */ /* 0x000fea0003800000 */
        /* <DEDUP_REMOVED lines=13> */
[--C-:B------:R-:W-:Y:S01]  /*19280*/  FADD.FTZ R162, R70, -R160.reuse ;  /* 0x800000a046a27221 */ /* 0x100fe20000010000 */
[----:B------:R-:W-:Y:S01]  /*19290*/  F2FP.BF16.F32.PACK_AB R96, R97, R96 ;  /* 0x000000606160723e */ /* 0x000fe200000010ff */
[--C-:B------:R-:W-:Y:S01]  /*192a0*/  FADD.FTZ R164, R71, -R160.reuse ;  /* 0x800000a047a47221 */ /* 0x100fe20000010000 */
        /* <DEDUP_REMOVED lines=9> */
[----:B------:R-:W-:-:S05]  /*19340*/  FFMA.FTZ R99, R111, R150, R126 ;  /* 0x000000966f637223 */ /* 0x000fca000001007e */
[----:B------:R-:W-:Y:S02]  /*19350*/  F2FP.BF16.F32.PACK_AB R98, R99, R98 ;  /* 0x000000626362723e */ /* 0x000fe400000010ff */
[----:B------:R-:W-:Y:S02]  /*19360*/  F2FP.BF16.F32.PACK_AB R99, R151, R162 ;  /* 0x000000a29763723e */ /* 0x000fe400000010ff */
[----:B------:R-:W0:Y:S02]  /*19370*/  LDC.64 R150, c[0x0][0x2b8] ;  /* 0x0000ae00ff967b82 */ /* 0x000e240000000a00 */
[C---:B0-----:R-:W-:Y:S01]  /*19380*/  IMAD.WIDE.U32 R150, R149.reuse, 0x10, R150 ;  /* 0x0000001095967825 */ /* 0x041fe200078e0096 */
[----:B------:R-:W-:-:S04]  /*19390*/  IADD3 R149, R149, 0x100, RZ ;  /* 0x0000010095957810 */ /* 0x000fc80007ffe0ff */
[----:B------:R1:W-:Y:S03]  /*193a0*/  STG.E.128 desc[UR4][R150.64], R96 ;  /* 0x0000006096007986 */ /* 0x0003e6000c101d04 */
.L_x_10322:
[----:B------:R-:W-:Y:S05]  /*193b0*/  BSYNC B0 ;  /* 0x0000000000007941 */ /* 0x000fea0003800000 */
.L_x_10321:
[----:B------:R-:W-:Y:S01]  /*193c0*/  LOP3.LUT P0, RZ, R124, 0x100, RZ, 0xc0, !PT ;  /* 0x000001007cff7812 */ /* 0x000fe2000780c0ff */
        /* <DEDUP_REMOVED lines=31> */
[----:B0-----:R-:W-:-:S04]  /*195c0*/  IMAD.WIDE.U32 R150, R149, 0x10, R150 ;  /* 0x0000001095967825 */ /* 0x001fc800078e0096 */
[----:B------:R-:W-:Y:S01]  /*195d0*/  VIADD R149, R149, 0x100 ;  /* 0x0000010095957836 */ /* 0x000fe20000000000 */
[----:B------:R2:W-:Y:S06]  /*195e0*/  STG.E.128 desc[UR4][R150.64], R96 ;  /* 0x0000006096007986 */ /* 0x0005ec000c101d04 */
.L_x_10324:
[----:B------:R-:W-:Y:S05]  /*195f0*/  BSYNC B0 ;  /* 0x0000000000007941 */ /* 0x000fea0003800000 */
.L_x_10323:
[----:B------:R-:W-:Y:S01]  /*19600*/  LOP3.LUT P0, RZ, R124, 0x80, RZ, 0xc0, !PT ;  /* 0x000000807cff7812 */ /* 0x000fe2000780c0ff */
        /* <DEDUP_REMOVED lines=34> */
.L_x_10326:
[----:B------:R-:W-:Y:S05]  /*19830*/  BSYNC B0 ;  /* 0x0000000000007941 */ /* 0x000fea0003800000 */
.L_x_10325:
[----:B------:R-:W-:Y:S01]  /*19840*/  LOP3.LUT P0, RZ, R124, 0x40, RZ, 0xc0, !PT ;  /* 0x000000407cff7812 */ /* 0x000fe2000780c0ff */
[----:B------:R-:W-:-:S12]  /*19850*/  BSSY B0, `(.L_x_10327) ;  /* 0x0000021000007945 */ /* 0x000fd80003800000 */
[----:B------:R-:W-:Y:S05]  /*19860*/  @!P0 BRA `(.L_x_10328) ;  /* 0x00000000007c8947 */ /* 0x000fea0003800000 */
[--C-:B------:R-:W-:Y:S01]  /*19870*/  FADD.FTZ R164, R92, -R160.reuse ;  /* 0x800000a05ca47221 */ /* 0x100fe20000010000 */
[--C-:B------:R-:W-:Y:S01]  /*19880*/  FADD.FTZ R166, R93, -R160.reuse ;  /* 0x800000a05da67221 */ /* 0x100fe20000010000 */
[--C-:B0123--:R-:W-:Y:S01]  /*19890*/  FADD.FTZ R98, R89, -R160.reuse ;  /* 0x800000a059627221 */ /* 0x10ffe20000010000 */
[--C-:B------:R-:W-:Y:S01]  /*198a0*/  FADD.FTZ R150, R90, -R160.reuse ;  /* 0x800000a05a967221 */ /* 0x100fe20000010000 */
[C---:B------:R-:W-:Y:S01]  /*198b0*/  FMUL.FTZ R164, R161.reuse, R164 ;  /* 0x000000a4a1a47220 */ /* 0x040fe20000410000 */
[C---:B------:R-:W-:Y:S01]  /*198c0*/  FMUL.FTZ R166, R161.reuse, R166 ;  /* 0x000000a6a1a67220 */ /* 0x040fe20000410000 */
[----:B------:R-:W-:Y:S01]  /*198d0*/  FMUL.FTZ R97, R161, R98 ;  /* 0x00000062a1617220 */ /* 0x000fe20000410000 */
[--C-:B------:R-:W-:Y:S01]  /*198e0*/  FADD.FTZ R96, R88, -R160.reuse ;  /* 0x800000a058607221 */ /* 0x100fe20000010000 */
[----:B------:R-:W-:Y:S01]  /*198f0*/  FFMA.FTZ R98, R50, R164, R103 ;  /* 0x000000a432627223 */ /* 0x000fe20000010067 */
[----:B------:R-:W-:Y:S01]  /*19900*/  FFMA.FTZ R151, R142, R166, R143 ;  /* 0x000000a68e977223 */ /* 0x000fe2000001008f */
[--C-:B------:R-:W-:Y:S01]  /*19910*/  FADD.FTZ R162, R91, -R160.reuse ;  /* 0x800000a05ba27221 */ /* 0x100fe20000010000 */
[--C-:B------:R-:W-:Y:S01]  /*19920*/  FADD.FTZ R168, R94, -R160.reuse ;  /* 0x800000a05ea87221 */ /* 0x100fe20000010000 */
[----:B------:R-:W-:Y:S01]  /*19930*/  FADD.FTZ R170, R95, -R160 ;  /* 0x800000a05faa7221 */ /* 0x000fe20000010000 */
[----:B------:R-:W-:Y:S01]  /*19940*/  FMUL.FTZ R160, R161, R150 ;  /* 0x00000096a1a07220 */ /* 0x000fe20000410000 */
[----:B------:R-:W-:Y:S01]  /*19950*/  F2FP.BF16.F32.PACK_AB R98, R151, R98 ;  /* 0x000000629762723e */ /* 0x000fe200000010ff */
[C---:B------:R-:W-:Y:S01]  /*19960*/  FMUL.FTZ R96, R161.reuse, R96 ;  /* 0x00000060a1607220 */ /* 0x040fe20000410000 */
[----:B------:R-:W0:Y:S01]  /*19970*/  LDC.64 R150, c[0x0][0x2b8] ;  /* 0x0000ae00ff967b82 */ /* 0x000e220000000a00 */
        /* <DEDUP_REMOVED lines=8> */
[----:B------:R-:W-:-:S03]  /*19a00*/  FFMA.FTZ R161, R135, R97, R138 ;  /* 0x0000006187a17223 */ /* 0x000fc6000001008a */
[----:B------:R-:W-:Y:S02]  /*19a10*/  F2FP.BF16.F32.PACK_AB R99, R170, R99 ;  /* 0x00000063aa63723e */ /* 0x000fe400000010ff */
[----:B------:R-:W-:Y:S02]  /*19a20*/  F2FP.BF16.F32.PACK_AB R97, R163, R160 ;  /* 0x000000a0a361723e */ /* 0x000fe400000010ff */
[----:B------:R-:W-:Y:S01]  /*19a30*/  F2FP.BF16.F32.PACK_AB R96, R161, R96 ;  /* 0x00000060a160723e */ /* 0x000fe200000010ff */
[----:B0-----:R-:W-:-:S05]  /*19a40*/  IMAD.WIDE.U32 R150, R149, 0x10, R150 ;  /* 0x0000001095967825 */ /* 0x001fca00078e0096 */
[----:B------:R4:W-:Y:S02]  /*19a50*/  STG.E.128 desc[UR4][R150.64], R96 ;  /* 0x0000006096007986 */ /* 0x0009e4000c101d04 */
.L_x_10328:
[----:B------:R-:W-:Y:S05]  /*19a60*/  BSYNC B0 ;  /* 0x0000000000007941 */ /* 0x000fea0003800000 */
.L_x_10327:
[----:B------:R-:W-:Y:S01]  /*19a70*/  VIADD R20, R20, UR16 ;  /* 0x0000001014147c36 */ /* 0x000fe20008000000 */
[----:B------:R-:W-:-:S04]  /*19a80*/  SEL R160, RZ, 0x1, P3 ;  /* 0x00000001ffa07807 */ /* 0x000fc80001800000 */
[----:B------:R-:W-:-:S13]  /*19a90*/  ISETP.GE.AND P0, PT, R20, UR17, PT ;  /* 0x0000001114007c0c */ /* 0x000fda000bf06270 */
[----:B------:R-:W-:Y:S05]  /*19aa0*/  @!P0 BRA `(.L_x_10329) ;  /* 0xfffffe7400e88947 */ /* 0x000fea000383ffff */
[----:B------:R-:W-:Y:S05]  /*19ab0*/  EXIT ;  /* 0x000000000000794d */ /* 0x000fea0003800000 */
.L_x_10320:
[----:B------:R-:W-:Y:S01]  /*19ac0*/  HFMA2.MMA R166, -RZ, RZ, 0, 1.847743988037109375e-06 ;  /* 0x0000001fffa67435 */ /* 0x000fe200000001ff */
[----:B------:R-:W-:Y:S01]  /*19ad0*/  MOV R164, R97 ;  /* 0x0000006100a47202 */ /* 0x000fe20000000f00 */
[----:B------:R-:W-:Y:S02]  /*19ae0*/  IMAD.MOV.U32 R165, RZ, RZ, 0x1 ;  /* 0x00000001ffa57424 */ /* 0x000fe400078e00ff */
[----:B------:R-:W-:-:S07]  /*19af0*/  IMAD.MOV.U32 R163, RZ, RZ, -0x1 ;  /* 0xffffffffffa37424 */ /* 0x000fce00078e00ff */
[----:B------:R-:W-:Y:S05]  /*19b00*/  WARPSYNC.COLLECTIVE R163, `(.L_x_10330) ;  /* 0x00000000a3087348 */ /* 0x000fea0003c00000 */
[----:B------:R0:W1:Y:S02]  /*19b10*/  SHFL.BFLY P5, R162, R164, R165, R166 ;  /* 0x0c0000a5a4a27389 */ /* 0x00006400000a00a6 */
[----:B01----:R-:W-:Y:S01]  /*19b20*/  ENDCOLLECTIVE ;  /* 0x000000000000791b */ /* 0x003fe20003800000 */
.L_x_10330:
[----:B------:R-:W-:Y:S01]  /*19b30*/  HFMA2.MMA R165, -RZ, RZ, 0, 1.1920928955078125e-07 ;  /* 0x00000002ffa57435 */ /* 0x000fe200000001ff */
[----:B------:R-:W-:-:S05]  /*19b40*/  MOV R96, R162 ;  /* 0x000000a200607202 */ /* 0x000fca0000000f00 */
[----:B------:R-:W-:-:S04]  /*19b50*/  FADD.FTZ R150, R97, R96 ;  /* 0x0000006061967221 */ /* 0x000fc80000010000 */
[----:B------:R-:W-:-:S07]  /*19b60*/  IMAD.MOV.U32 R164, RZ, RZ, R150 ;  /* 0x000000ffffa47224 */ /* 0x000fce00078e0096 */
[----:B------:R-:W-:Y:S05]  /*19b70*/  WARPSYNC.COLLECTIVE R163, `(.L_x_10331) ;  /* 0x00000000a3087348 */ /* 0x000fea0003c00000 */
[----:B------:R0:W1:Y:S02]  /*19b80*/  SHFL.BFLY P5, R162, R164, R165, R166 ;  /* 0x0c0000a5a4a27389 */ /* 0x00006400000a00a6 */
[----:B01----:R-:W-:Y:S01]  /*19b90*/  ENDCOLLECTIVE ;  /* 0x000000000000791b */ /* 0x003fe20003800000 */
.L_x_10331:
[----:B------:R-:W-:Y:S02]  /*19ba0*/  IMAD.MOV.U32 R165, RZ, RZ, 0x4 ;  /* 0x00000004ffa57424 */ /* 0x000fe400078e00ff */
[----:B------:R-:W-:-:S04]  /*19bb0*/  IMAD.MOV.U32 R151, RZ, RZ, R162 ;  /* 0x000000ffff977224 */ /* 0x000fc800078e00a2 */
[----:B------:R-:W-:-:S05]  /*19bc0*/  FADD.FTZ R151, R150, R151 ;  /* 0x0000009796977221 */ /* 0x000fca0000010000 */
[----:B------:R-:W-:-:S07]  /*19bd0*/  MOV R164, R151 ;  /* 0x0000009700a47202 */ /* 0x000fce0000000f00 */
[----:B------:R-:W-:Y:S05]  /*19be0*/  WARPSYNC.COLLECTIVE R163, `(.L_x_10332) ;  /* 0x00000000a3087348 */ /* 0x000fea0003c00000 */
[----:B------:R0:W1:Y:S02]  /*19bf0*/  SHFL.BFLY P5, R162, R164, R165, R166 ;  /* 0x0c0000a5a4a27389 */ /* 0x00006400000a00a6 */
[----:B01----:R-:W-:Y:S01]  /*19c00*/  ENDCOLLECTIVE ;  /* 0x000000000000791b */ /* 0x003fe20003800000 */
.L_x_10332:
[----:B------:R-:W-:Y:S01]  /*19c10*/  HFMA2.MMA R165, -RZ, RZ, 0, 4.76837158203125e-07 ;  /* 0x00000008ffa57435 */ /* 0x000fe200000001ff */
[----:B------:R-:W-:-:S05]  /*19c20*/  MOV R96, R162 ;  /* 0x000000a200607202 */ /* 0x000fca0000000f00 */
[----:B------:R-:W-:-:S04]  /*19c30*/  FADD.FTZ R160, R151, R96 ;  /* 0x0000006097a07221 */ /* 0x000fc80000010000 */
[----:B------:R-:W-:-:S07]  /*19c40*/  IMAD.MOV.U32 R164, RZ, RZ, R160 ;  /* 0x000000ffffa47224 */ /* 0x000fce00078e00a0 */
[----:B------:R-:W-:Y:S05]  /*19c50*/  WARPSYNC.COLLECTIVE R163, `(.L_x_10333) ;  /* 0x00000000a3087348 */ /* 0x000fea0003c00000 */
[----:B------:R0:W1:Y:S02]  /*19c60*/  SHFL.BFLY P5, R162, R164, R165, R166 ;  /* 0x0c0000a5a4a27389 */ /* 0x00006400000a00a6 */
[----:B01----:R-:W-:Y:S01]  /*19c70*/  ENDCOLLECTIVE ;  /* 0x000000000000791b */ /* 0x003fe20003800000 */
.L_x_10333:
[----:B------:R-:W-:Y:S02]  /*19c80*/  IMAD.MOV.U32 R165, RZ, RZ, 0x10 ;  /* 0x00000010ffa57424 */ /* 0x000fe400078e00ff */
[----:B------:R-:W-:-:S04]  /*19c90*/  IMAD.MOV.U32 R161, RZ, RZ, R162 ;  /* 0x000000ffffa17224 */ /* 0x000fc800078e00a2 */
[----:B------:R-:W-:-:S05]  /*19ca0*/  FADD.FTZ R161, R160, R161 ;  /* 0x000000a1a0a17221 */ /* 0x000fca0000010000 */
[----:B------:R-:W-:-:S07]  /*19cb0*/  MOV R164, R161 ;  /* 0x000000a100a47202 */ /* 0x000fce0000000f00 */
[----:B------:R-:W-:Y:S05]  /*19cc0*/  WARPSYNC.COLLECTIVE R163, `(.L_x_10334) ;  /* 0x00000000a3087348 */ /* 0x000fea0003c00000 */
[----:B------:R0:W1:Y:S02]  /*19cd0*/  SHFL.BFLY P5, R162, R164, R165, R166 ;  /* 0x0c0000a5a4a27389 */ /* 0x00006400000a00a6 */
[----:B01----:R-:W-:Y:S01]  /*19ce0*/  ENDCOLLECTIVE ;  /* 0x000000000000791b */ /* 0x003fe20003800000 */
.L_x_10334:
[----:B------:R-:W-:Y:S01]  /*19cf0*/  HFMA2.MMA R165, -RZ, RZ, 0, 5.9604644775390625e-08 ;  /* 0x00000001ffa57435 */ /* 0x000fe200000001ff */
        /* <DEDUP_REMOVED lines=72> */
.L_x_10335:
[----:B------:R-:W-:Y:S02]  /*1a180*/  IMAD.MOV.U32 R165, RZ, RZ, 0x2 ;  /* 0x00000002ffa57424 */ /* 0x000fe400078e00ff */
[----:B------:R-:W-:-:S04]  /*1a190*/  IMAD.MOV.U32 R150, RZ, RZ, R162 ;  /* 0x000000ffff967224 */ /* 0x000fc800078e00a2 */
[----:B------:R-:W-:-:S05]  /*1a1a0*/  FADD.FTZ R150, R97, R150 ;  /* 0x0000009661967221 */ /* 0x000fca0000010000 */
[----:B------:R-:W-:-:S07]  /*1a1b0*/  MOV R164, R150 ;  /* 0x0000009600a47202 */ /* 0x000fce0000000f00 */
[----:B------:R-:W-:Y:S05]  /*1a1c0*/  WARPSYNC.COLLECTIVE R163, `(.L_x_10336) ;  /* 0x00000000a3087348 */ /* 0x000fea0003c00000 */
[----:B------:R0:W1:Y:S02]  /*1a1d0*/  SHFL.BFLY P5, R162, R164, R165, R166 ;  /* 0x0c0000a5a4a27389 */ /* 0x00006400000a00a6 */
[----:B01----:R-:W-:Y:S01]  /*1a1e0*/  ENDCOLLECTIVE ;  /* 0x000000000000791b */ /* 0x003fe20003800000 */
.L_x_10336:
[----:B------:R-:W-:Y:S01]  /*1a1f0*/  HFMA2.MMA R165, -RZ, RZ, 0, 2.384185791015625e-07 ;  /* 0x00000004ffa57435 */ /* 0x000fe200000001ff */
[----:B------:R-:W-:-:S05]  /*1a200*/  MOV R151, R162 ;  /* 0x000000a200977202 */ /* 0x000fca0000000f00 */
[----:B------:R-:W-:-:S04]  /*1a210*/  FADD.FTZ R151, R150, R151 ;  /* 0x0000009796977221 */ /* 0x000fc80000010000 */
[----:B------:R-:W-:-:S07]  /*1a220*/  IMAD.MOV.U32 R164, RZ, RZ, R151 ;  /* 0x000000ffffa47224 */ /* 0x000fce00078e0097 */
[----:B------:R-:W-:Y:S05]  /*1a230*/  WARPSYNC.COLLECTIVE R163, `(.L_x_10337) ;  /* 0x00000000a3087348 */ /* 0x000fea0003c00000 */
[----:B------:R0:W1:Y:S02]  /*1a240*/  SHFL.BFLY P5, R162, R164, R165, R166 ;  /* 0x0c0000a5a4a27389 */ /* 0x00006400000a00a6 */
[----:B01----:R-:W-:Y:S01]  /*1a250*/  ENDCOLLECTIVE ;  /* 0x000000000000791b */ /* 0x003fe20003800000 */
.L_x_10337:
[----:B------:R-:W-:Y:S02]  /*1a260*/  IMAD.MOV.U32 R165, RZ, RZ, 0x8 ;  /* 0x00000008ffa57424 */ /* 0x000fe400078e00ff */
[----:B------:R-:W-:-:S04]  /*1a270*/  IMAD.MOV.U32 R160, RZ, RZ, R162 ;  /* 0x000000ffffa07224 */ /* 0x000fc800078e00a2 */
[----:B------:R-:W-:-:S05]  /*1a280*/  FADD.FTZ R160, R151, R160 ;  /* 0x000000a097a07221 */ /* 0x000fca0000010000 */
[----:B------:R-:W-:-:S07]  /*1a290*/  MOV R164, R160 ;  /* 0x000000a000a47202 */ /* 0x000fce0000000f00 */
[----:B------:R-:W-:Y:S05]  /*1a2a0*/  WARPSYNC.COLLECTIVE R163, `(.L_x_10338) ;  /* 0x00000000a3087348 */ /* 0x000fea0003c00000 */
[----:B------:R0:W1:Y:S02]  /*1a2b0*/  SHFL.BFLY P5, R162, R164, R165, R166 ;  /* 0x0c0000a5a4a27389 */ /* 0x00006400000a00a6 */
[----:B01----:R-:W-:Y:S01]  /*1a2c0*/  ENDCOLLECTIVE ;  /* 0x000000000000791b */ /* 0x003fe20003800000 */
.L_x_10338:
[----:B------:R-:W-:Y:S01]  /*1a2d0*/  HFMA2.MMA R165, -RZ, RZ, 0, 9.5367431640625e-07 ;  /* 0x00000010ffa57435 */ /* 0x000fe200000001ff */
[----:B------:R-:W-:-:S05]  /*1a2e0*/  MOV R161, R162 ;  /* 0x000000a200a17202 */ /* 0x000fca0000000f00 */
[----:B------:R-:W-:-:S04]  /*1a2f0*/  FADD.FTZ R161, R160, R161 ;  /* 0x000000a1a0a17221 */ /* 0x000fc80000010000 */
[----:B------:R-:W-:-:S07]  /*1a300*/  IMAD.MOV.U32 R164, RZ, RZ, R161 ;  /* 0x000000ffffa47224 */ /* 0x000fce00078e00a1 */
[----:B------:R-:W-:Y:S05]  /*1a310*/  WARPSYNC.COLLECTIVE R163, `(.L_x_10339) ;  /* 0x00000000a3087348 */ /* 0x000fea0003c00000 */
[----:B------:R0:W1:Y:S02]  /*1a320*/  SHFL.BFLY P5, R162, R164, R165, R166 ;  /* 0x0c0000a5a4a27389 */ /* 0x00006400000a00a6 */
[----:B01----:R-:W-:Y:S01]  /*1a330*/  ENDCOLLECTIVE ;  /* 0x000000000000791b */ /* 0x003fe20003800000 */
.L_x_10339:
[----:B------:R-:W-:Y:S05]  /*1a340*/  BRA `(.L_x_10340) ;  /* 0xffffffe800347947 */ /* 0x000fea000383ffff */
.L_x_10341:
        /* <DEDUP_REMOVED lines=11> */
.L_x_27050:


//--------------------- .text._ZN10layer_norm31ln_parallel_residual_fwd_kernelINS_13Kernel_traitsI13__nv_bfloat16S2_fS2_fjLj8192ELj1ELj1ELj8ELj16ENS_18Kernel_traits_baseILj8192ES2_S2_fS2_fjLj256EEEEELb1ELb1ELb1EEEvNS_9FwdParamsE --------------------------
	.section	.text._ZN10layer_norm31ln_parallel_residual_fwd_kernelINS_13Kernel_traitsI13__nv_bfloat16S2_fS2_fjLj8192ELj1ELj1ELj8ELj16ENS_18Kernel_traits_baseILj8192ES2_S2_fS2_fjLj256EEEEELb1ELb1ELb1EEEvNS_9FwdParamsE,"ax",@progbits
	.align	128
        .global         _ZN10layer_norm31ln_parallel_residual_fwd_kernelINS_13Kernel_traitsI13__nv_bfloat16S2_fS2_fjLj8192ELj1ELj1ELj8ELj16ENS_18Kernel_traits_baseILj8192ES2_S2_fS2_fjLj256EEEEELb1ELb1ELb1EEEvNS_9FwdParamsE
        .type           _ZN10layer_norm31ln_parallel_residual_fwd_kernelINS_13Kernel_traitsI13__nv_bfloat16S2_fS2_fjLj8192ELj1ELj1ELj8ELj16ENS_18Kernel_traits_baseILj8192ES2_S2_fS2_fjLj256EEEEELb1ELb1ELb1EEEvNS_9FwdParamsE,@function
        .size           _ZN10layer_norm31ln_parallel_residual_fwd_kernelINS_13Kernel_traitsI13__nv_bfloat16S2_fS2_fjLj8192ELj1ELj1ELj8ELj16ENS_18Kernel_traits_baseILj8192ES2_S2_fS2_fjLj256EEEEELb1ELb1ELb1EEEvNS_9FwdParamsE,(.L_x_27051 - _ZN10layer_norm31ln_parallel_residual_fwd_kernelINS_13Kernel_traitsI13__nv_bfloat16S2_fS2_fjLj8192ELj1ELj1ELj8ELj16ENS_18Kernel_traits_baseILj8192ES2_S2_fS2_fjLj256EEEEELb1ELb1ELb1EEEvNS_9FwdParamsE)
        .other          _ZN10layer_norm31ln_parallel_residual_fwd_kernelINS_13Kernel_traitsI13__nv_bfloat16S2_fS2_fjLj8192ELj1ELj1ELj8ELj16ENS_18Kernel_traits_baseILj8192ES2_S2_fS2_fjLj256EEEEELb1ELb1ELb1EEEvNS_9FwdParamsE,@"STO_CUDA_ENTRY STV_DEFAULT"
_ZN10layer_norm31ln_parallel_residual_fwd_kernelINS_13Kernel_traitsI13__nv_bfloat16S2_fS2_fjLj8192ELj1ELj1ELj8ELj16ENS_18Kernel_traits_baseILj8192ES2_S2_fS2_fjLj256EEEEELb1ELb1ELb1EEEvNS_9FwdParamsE:
.text._ZN10layer_norm31ln_parallel_residual_fwd_kernelINS_13Kernel_traitsI13__nv_bfloat16S2_fS2_fjLj8192ELj1ELj1ELj8ELj16ENS_18Kernel_traits_baseILj8192ES2_S2_fS2_fjLj256EEEEELb1ELb1ELb1EEEvNS_9FwdParamsE:
        /* <DEDUP_REMOVED lines=45> */
[----:B------:R-:W-:Y:S01]  /*02d0*/  @!P0 CS2R R26, SRZ ;  /* 0x00000000001a8805 */ /* 0x000fe2000001ff00 */
[----:B------:R-:W-:Y:S01]  /*02e0*/  ULDC.64 UR6, c[0x0][0x228] ;  /* 0x00008a0000067ab9 */ /* 0x000fe20000000a00 */
[----:B------:R-:W-:Y:S02]  /*02f0*/  PRMT R102, R20, 0x7632, R102 ;  /* 0x0000763214667816 */ /* 0x000fe40000000066 */
[----:B------:R-:W-:-:S02]  /*0300*/  @!P0 CS2R R28, SRZ ;  /* 0x00000000001c8805 */ /* 0x000fc4000001ff00 */
[C---:B-1----:R-:W-:Y:S01]  /*0310*/  IADD3 R6, R133.reuse, 0x76cf5d0a, RZ ;  /* 0x76cf5d0a85067810 */ /* 0x042fe20007ffe0ff */
[----:B------:R-:W-:Y:S01]  /*0320*/  VIADD R7, R133, 0x32370b8f ;  /* 0x32370b8f85077836 */ /* 0x000fe20000000000 */
[----:B------:R-:W-:Y:S02]  /*0330*/  PRMT R103, R21, 0x7632, R103 ;  /* 0x0000763215677816 */ /* 0x000fe40000000067 */
[----:B------:R-:W-:Y:S02]  /*0340*/  @!P0 CS2R R30, SRZ ;  /* 0x00000000001e8805 */ /* 0x000fe4000001ff00 */
[----:B0-----:R-:W-:Y:S01]  /*0350*/  @P1 IADD3 R165, P2, R4, R3, RZ ;  /* 0x0000000304a51210 */ /* 0x001fe20007f5e0ff */
[----:B------:R-:W-:Y:S01]  /*0360*/  VIADD R4, R132, 0x9e3779b9 ;  /* 0x9e3779b984047836 */ /* 0x000fe20000000000 */
[----:B------:R-:W-:Y:S02]  /*0370*/  IADD3 R3, R133, -0x4498517b, RZ ;  /* 0xbb67ae8585037810 */ /* 0x000fe40007ffe0ff */
[----:B------:R-:W-:-:S02]  /*0380*/  @!P0 CS2R R36, SRZ ;  /* 0x0000000000248805 */ /* 0x000fc4000001ff00 */
[----:B------:R-:W-:Y:S01]  /*0390*/  PRMT R104, R22, 0x7632, R104 ;  /* 0x0000763216687816 */ /* 0x000fe20000000068 */
[----:B------:R-:W-:Y:S01]  /*03a0*/  @P1 IMAD.X R12, RZ, RZ, R5, P2 ;  /* 0x000000ffff0c1224 */ /* 0x000fe200010e0605 */
[----:B------:R-:W-:Y:S01]  /*03b0*/  ISETP.NE.U32.AND P0, PT, RZ, UR6, PT ;  /* 0x00000006ff007c0c */ /* 0x000fe2000bf05070 */
[----:B------:R-:W-:Y:S01]  /*03c0*/  VIADD R5, R132, 0x3c6ef372 ;  /* 0x3c6ef37284057836 */ /* 0x000fe20000000000 */
[----:B------:R-:W-:Y:S01]  /*03d0*/  PRMT R105, R23, 0x7632, R105 ;  /* 0x0000763217697816 */ /* 0x000fe20000000069 */
[----:B------:R-:W-:Y:S01]  /*03e0*/  ULDC.U8 UR6, c[0x0][0x2a0] ;  /* 0x0000a80000067ab9 */ /* 0x000fe20000000000 */
[--C-:B------:R-:W-:Y:S01]  /*03f0*/  SHF.R.U64 R60, R165, 0x2, R12.reuse ;  /* 0x00000002a53c7819 */ /* 0x100fe2000000120c */
[----:B------:R-:W-:Y:S01]  /*0400*/  HFMA2.MMA R100, -RZ, RZ, 0, 0 ;  /* 0x00000000ff647435 */ /* 0x000fe200000001ff */
[----:B------:R-:W-:Y:S01]  /*0410*/  SHF.R.U32.HI R59, RZ, 0x2, R12 ;  /* 0x00000002ff3b7819 */ /* 0x000fe2000001160c */
[----:B------:R-:W-:Y:S01]  /*0420*/  IMAD.MOV.U32 R156, RZ, RZ, 0x1 ;  /* 0x00000001ff9c7424 */ /* 0x000fe200078e00ff */
[----:B------:R-:W-:Y:S01]  /*0430*/  PRMT R116, R38, 0x7632, R116 ;  /* 0x0000763226747816 */ /* 0x000fe20000000074 */
[----:B------:R-:W-:Y:S01]  /*0440*/  IMAD.WIDE.U32 R8, R60, -0x2daee0ad, RZ ;  /* 0xd2511f533c087825 */ /* 0x000fe200078e00ff */
[----:B------:R-:W-:Y:S01]  /*0450*/  LOP3.LUT R12, R11, R59, R132, 0x96, !PT ;  /* 0x0000003b0b0c7212 */ /* 0x000fe200078e9684 */
[----:B------:R-:W-:Y:S01]  /*0460*/  ULDC UR10, c[0x0][0x290] ;  /* 0x0000a400000a7ab9 */ /* 0x000fe20000000800 */
[----:B------:R-:W-:Y:S01]  /*0470*/  PRMT R106, R24, 0x7632, R106 ;  /* 0x00007632186a7816 */ /* 0x000fe2000000006a */
[----:B------:R-:W-:Y:S01]  /*0480*/  IMAD.U32 R102, R102, 0x10000, RZ ;  /* 0x0001000066667824 */ /* 0x000fe200078e00ff */
        /* <DEDUP_REMOVED lines=8> */
[----:B------:R-:W-:Y:S01]  /*0510*/  ISETP.NE.AND P1, PT, RZ, UR6, PT ;  /* 0x00000006ff007c0c */ /* 0x000fe2000bf25270 */
[----:B------:R-:W-:Y:S01]  /*0520*/  VIADD R8, R132, 0xdaa66d2b ;  /* 0xdaa66d2b84087836 */ /* 0x000fe20000000000 */
[----:B------:R-:W-:Y:S01]  /*0530*/  LOP3.LUT R10, R15, R4, R10, 0x96, !PT ;  /* 0x000000040f0a7212 */ /* 0x000fe200078e960a */
[----:B------:R-:W-:Y:S01]  /*0540*/  IMAD.WIDE.U32 R16, R16, -0x326172a9, RZ ;  /* 0xcd9e8d5710107825 */ /* 0x000fe200078e00ff */
[----:B------:R-:W-:Y:S01]  /*0550*/  PRMT R108, R26, 0x7632, R108 ;  /* 0x000076321a6c7816 */ /* 0x000fe2000000006c */
[----:B------:R-:W-:Y:S01]  /*0560*/  ULDC.64 UR12, c[0x0][0x2b8] ;  /* 0x0000ae00000c7ab9 */ /* 0x000fe20000000a00 */
[----:B------:R-:W-:Y:S01]  /*0570*/  PRMT R109, R27, 0x7632, R109 ;  /* 0x000076321b6d7816 */ /* 0x000fe2000000006d */
[----:B------:R-:W-:Y:S01]  /*0580*/  IMAD.WIDE.U32 R10, R10, -0x2daee0ad, RZ ;  /* 0xd2511f530a0a7825 */ /* 0x000fe200078e00ff */
[----:B------:R-:W-:Y:S01]  /*0590*/  LOP3.LUT R13, R17, R14, R5, 0x96, !PT ;  /* 0x0000000e110d7212 */ /* 0x000fe200078e9605 */
[----:B------:R-:W-:Y:S01]  /*05a0*/  ULDC.64 UR14, c[0x0][0x210] ;  /* 0x00008400000e7ab9 */ /* 0x000fe20000000a00 */
[----:B------:R-:W-:Y:S01]  /*05b0*/  PRMT R115, R37, 0x7632, R115 ;  /* 0x0000763225737816 */ /* 0x000fe20000000073 */
[----:B------:R-:W-:Y:S01]  /*05c0*/  IMAD.U32 R103, R103, 0x10000, RZ ;  /* 0x0001000067677824 */ /* 0x000fe200078e00ff */
[----:B------:R-:W-:Y:S01]  /*05d0*/  LOP3.LUT R14, R11, R12, R6, 0x96, !PT ;  /* 0x0000000c0b0e7212 */ /* 0x000fe200078e9606 */
[----:B------:R-:W-:Y:S01]  /*05e0*/  IMAD.WIDE.U32 R12, R13, -0x2daee0ad, RZ ;  /* 0xd2511f530d0c7825 */ /* 0x000fe200078e00ff */
[----:B------:R-:W-:-:S02]  /*05f0*/  PRMT R110, R28, 0x7632, R110 ;  /* 0x000076321c6e7816 */ /* 0x000fc4000000006e */
        /* <DEDUP_REMOVED lines=11> */
[----:B------:R-:W-:Y:S01]  /*06b0*/  PRMT R114, R36, 0x7632, R114 ;  /* 0x0000763224727816 */ /* 0x000fe20000000072 */
[----:B------:R-:W-:Y:S01]  /*06c0*/  VIADD R11, R133, 0xa9066899 ;  /* 0xa9066899850b7836 */ /* 0x000fe20000000000 */
[----:B------:R-:W-:Y:S01]  /*06d0*/  LOP3.LUT R34, R17, R12, R10, 0x96, !PT ;  /* 0x0000000c11227212 */ /* 0x000fe200078e960a */
[----:B------:R-:W-:Y:S01]  /*06e0*/  IMAD.WIDE.U32 R32, R32, -0x2daee0ad, RZ ;  /* 0xd2511f5320207825 */ /* 0x000fe200078e00ff */
[----:B------:R-:W-:Y:S02]  /*06f0*/  IADD3 R12, R132, 0x1715609d, RZ ;  /* 0x1715609d840c7810 */ /* 0x000fe40007ffe0ff */
[----:B------:R-:W-:Y:S01]  /*0700*/  PRMT R117, R39, 0x7632, R117 ;  /* 0x0000763227757816 */ /* 0x000fe20000000075 */
[----:B------:R-:W-:Y:S01]  /*0710*/  IMAD.WIDE.U32 R34, R34, -0x326172a9, RZ ;  /* 0xcd9e8d5722227825 */ /* 0x000fe200078e00ff */
[----:B------:R-:W-:Y:S02]  /*0720*/  LOP3.LUT R56, R33, R16, R11, 0x96, !PT ;  /* 0x0000001021387212 */ /* 0x000fe400078e960b */
[----:B------:R-:W-:Y:S01]  /*0730*/  LOP3.LUT R136, R136, 0xffffffbf, RZ, 0xc0, !PT ;  /* 0xffffffbf88887812 */ /* 0x000fe200078ec0ff */
[----:B------:R-:W-:Y:S01]  /*0740*/  VIADD R13, R132, 0xb54cda56 ;  /* 0xb54cda56840d7836 */ /* 0x000fe20000000000 */
[----:B------:R-:W-:Y:S01]  /*0750*/  LOP3.LUT R18, R35, R18, R12, 0x96, !PT ;  /* 0x0000001223127212 */ /* 0x000fe200078e960c */
[----:B------:R-:W-:Y:S01]  /*0760*/  IMAD.WIDE.U32 R56, R56, -0x326172a9, RZ ;  /* 0xcd9e8d5738387825 */ /* 0x000fe200078e00ff */
[----:B------:R-:W-:-:S02]  /*0770*/  LOP3.LUT R165, R165, 0x3, RZ, 0xc0, !PT ;  /* 0x00000003a5a57812 */ /* 0x000fc400078ec0ff */
[----:B------:R-:W-:Y:S01]  /*0780*/  LOP3.LUT R101, R0, 0xff, RZ, 0xc0, !PT ;  /* 0x000000ff00657812 */ /* 0x000fe200078ec0ff */
[----:B------:R-:W-:Y:S01]  /*0790*/  IMAD.WIDE.U32 R18, R18, -0x2daee0ad, RZ ;  /* 0xd2511f5312127825 */ /* 0x000fe200078e00ff */
[----:B------:R-:W-:Y:S02]  /*07a0*/  LOP3.LUT R33, R57, R34, R13, 0x96, !PT ;  /* 0x0000002239217212 */ /* 0x000fe400078e960d */
[----:B------:R-:W-:Y:S01]  /*07b0*/  @P1 LOP3.LUT R136, R136, 0x40, RZ, 0xfc, !PT ;  /* 0x0000004088881812 */ /* 0x000fe200078efcff */
        /* <DEDUP_REMOVED lines=33> */
[----:B------:R-:W-:Y:S01]  /*09d0*/  SHF.L.U32 R27, R28, 0x10, RZ ;  /* 0x000000101c1b7819 */ /* 0x000fe200000006ff */
[----:B------:R-:W-:Y:S01]  /*09e0*/  IMAD.U32 R32, R37, 0x10000, RZ ;  /* 0x0001000025207824 */ /* 0x000fe200078e00ff */
[----:B------:R-:W-:Y:S01]  /*09f0*/  LOP3.LUT R152, R38, R152, R35, 0x96, !PT ;  /* 0x0000009826987212 */ /* 0x000fe200078e9623 */
[----:B------:R-:W-:Y:S02]  /*0a00*/  VIADD R34, R133, 0x96a522ad ;  /* 0x96a522ad85227836 */ /* 0x000fe40000000000 */
[----:B------:R-:W-:-:S02]  /*0a10*/  IMAD R153, R56, -0x2daee0ad, RZ ;  /* 0xd2511f5338997824 */ /* 0x000fc400078e02ff */
[----:B------:R-:W-:-:S04]  /*0a20*/  IMAD.HI.U32 R37, R162, -0x2daee0ad, RZ ;  /* 0xd2511f53a2257827 */ /* 0x000fc800078e00ff */
[----:B------:R-:W-:Y:S01]  /*0a30*/  IMAD.U32 R28, R29, 0x10000, RZ ;  /* 0x000100001d1c7824 */ /* 0x000fe200078e00ff */
[----:B------:R-:W-:Y:S01]  /*0a40*/  LOP3.LUT R153, R37, R153, R34, 0x96, !PT ;  /* 0x0000009925997212 */ /* 0x000fe200078e9622 */
[----:B------:R-:W-:Y:S01]  /*0a50*/  IMAD.U32 R29, R30, 0x10000, RZ ;  /* 0x000100001e1d7824 */ /* 0x000fe200078e00ff */
[----:B------:R-:W-:Y:S01]  /*0a60*/  SHF.L.U32 R30, R31, 0x10, RZ ;  /* 0x000000101f1e7819 */ /* 0x000fe200000006ff */
[----:B------:R-:W-:Y:S01]  /*0a70*/  IMAD.U32 R31, R36, 0x10000, RZ ;  /* 0x00010000241f7824 */ /* 0x000fe200078e00ff */
[----:B------:R-:W-:Y:S01]  /*0a80*/  SHF.L.U32 R36, R39, 0x10, RZ ;  /* 0x0000001027247819 */ /* 0x000fe200000006ff */
        /* <DEDUP_REMOVED lines=8> */
[----:B------:R-:W-:-:S02]  /*0b10*/  IMAD R162, R162, -0x2daee0ad, RZ ;  /* 0xd2511f53a2a27824 */ /* 0x000fc400078e02ff */
[----:B------:R-:W-:Y:S01]  /*0b20*/  IMAD R164, R164, -0x326172a9, RZ ;  /* 0xcd9e8d57a4a47824 */ /* 0x000fe200078e02ff */
[C---:B--2---:R-:W-:Y:S01]  /*0b30*/  PRMT R119, R40.reuse, 0x7632, R119 ;  /* 0x0000763228777816 */ /* 0x044fe20000000077 */
[----:B------:R-:W-:Y:S01]  /*0b40*/  IMAD.U32 R38, R40, 0x10000, RZ ;  /* 0x0001000028267824 */ /* 0x000fe200078e00ff */
[C---:B------:R-:W-:Y:S01]  /*0b50*/  PRMT R121, R42.reuse, 0x7632, R121 ;  /* 0x000076322a797816 */ /* 0x040fe20000000079 */
[----:B------:R-:W-:Y:S01]  /*0b60*/  IMAD.U32 R37, R41, 0x10000, RZ ;  /* 0x0001000029257824 */ /* 0x000fe200078e00ff */
[----:B------:R-:W-:Y:S01]  /*0b70*/  SHF.L.U32 R40, R42, 0x10, RZ ;  /* 0x000000102a287819 */ /* 0x000fe200000006ff */
[C---:B---3--:R-:W-:Y:S01]  /*0b80*/  IMAD.U32 R42, R44.reuse, 0x10000, RZ ;  /* 0x000100002c2a7824 */ /* 0x048fe200078e00ff */
[----:B------:R-:W-:Y:S01]  /*0b90*/  PRMT R123, R44, 0x7632, R123 ;  /* 0x000076322c7b7816 */ /* 0x000fe2000000007b */
[C---:B------:R-:W-:Y:S01]  /*0ba0*/  IMAD.U32 R44, R46.reuse, 0x10000, RZ ;  /* 0x000100002e2c7824 */ /* 0x040fe200078e00ff */
[C---:B------:R-:W-:Y:S01]  /*0bb0*/  PRMT R120, R43.reuse, 0x7632, R120 ;  /* 0x000076322b787816 */ /* 0x040fe20000000078 */
[----:B------:R-:W-:Y:S01]  /*0bc0*/  IMAD.U32 R39, R43, 0x10000, RZ ;  /* 0x000100002b277824 */ /* 0x000fe200078e00ff */
[----:B------:R-:W-:Y:S01]  /*0bd0*/  PRMT R122, R45, 0x7632, R122 ;  /* 0x000076322d7a7816 */ /* 0x000fe2000000007a */
[----:B------:R-:W-:Y:S01]  /*0be0*/  IMAD.U32 R43, R47, 0x10000, RZ ;  /* 0x000100002f2b7824 */ /* 0x000fe200078e00ff */
[----:B------:R-:W-:Y:S01]  /*0bf0*/  PRMT R125, R46, 0x7632, R125 ;  /* 0x000076322e7d7816 */ /* 0x000fe2000000007d */
[----:B------:R-:W-:Y:S01]  /*0c00*/  IMAD.U32 R119, R119, 0x10000, RZ ;  /* 0x0001000077777824 */ /* 0x000fe200078e00ff */
[----:B----4-:R-:W-:Y:S01]  /*0c10*/  PRMT R127, R48, 0x7632, R127 ;  /* 0x00007632307f7816 */ /* 0x010fe2000000007f */
        /* <DEDUP_REMOVED lines=27> */
[----:B------:R-:W-:Y:S01]  /*0dd0*/  MOV R54, R60 ;  /* 0x0000003c00367202 */ /* 0x000fe20000000f00 */
[----:B------:R-:W-:Y:S01]  /*0de0*/  IMAD.MOV.U32 R53, RZ, RZ, R58 ;  /* 0x000000ffff357224 */ /* 0x000fe200078e003a */
[----:B------:R-:W-:Y:S01]  /*0df0*/  SHF.L.U32 R118, R118, 0x10, RZ ;  /* 0x0000001076767819 */ /* 0x000fe200000006ff */
[----:B------:R-:W-:Y:S01]  /*0e00*/  IMAD.MOV.U32 R55, RZ, RZ, R59 ;  /* 0x000000ffff377224 */ /* 0x000fe200078e003b */
[----:B------:R-:W-:Y:S01]  /*0e10*/  SHF.L.U32 R123, R123, 0x10, RZ ;  /* 0x000000107b7b7819 */ /* 0x000fe200000006ff */
[----:B------:R-:W-:Y:S01]  /*0e20*/  IMAD.U32 R134, R134, 0x10000, RZ ;  /* 0x0001000086867824 */ /* 0x000fe200078e00ff */
[----:B------:R-:W-:-:S02]  /*0e30*/  SHF.L.U32 R124, R124, 0x10, RZ ;  /* 0x000000107c7c7819 */ /* 0x000fc400000006ff */
[----:B------:R-:W-:Y:S02]  /*0e40*/  SHF.L.U32 R129, R129, 0x10, RZ ;  /* 0x0000001081817819 */ /* 0x000fe400000006ff */
[----:B------:R-:W-:-:S07]  /*0e50*/  SHF.L.U32 R130, R130, 0x10, RZ ;  /* 0x0000001082827819 */ /* 0x000fce00000006ff */
.L_x_10859:
        /* <DEDUP_REMOVED lines=28> */
.L_x_10343:
[----:B------:R-:W-:-:S07]  /*1020*/  IMAD.MOV.U32 R68, RZ, RZ, R164 ;  /* 0x000000ffff447224 */ /* 0x000fce00078e00a4 */
.L_x_10344:
[----:B------:R-:W-:Y:S05]  /*1030*/  BSYNC B0 ;  /* 0x0000000000007941 */ /* 0x000fea0003800000 */
.L_x_10342:
        /* <DEDUP_REMOVED lines=16> */
.L_x_10348:
[----:B------:R-:W-:Y:S05]  /*1140*/  BSYNC B1 ;  /* 0x0000000000017941 */ /* 0x000fea0003800000 */
.L_x_10347:
        /* <DEDUP_REMOVED lines=42> */
.L_x_10346:
[----:B------:R-:W-:Y:S05]  /*13f0*/  BSYNC B0 ;  /* 0x0000000000007941 */ /* 0x000fea0003800000 */
.L_x_10345:
        /* <DEDUP_REMOVED lines=20> */
.L_x_10349:
        /* <DEDUP_REMOVED lines=12> */
.L_x_10352:
[----:B------:R-:W-:-:S07]  /*1600*/  MOV R70, R164 ;  /* 0x000000a400467202 */ /* 0x000fce0000000f00 */
.L_x_10353:
[----:B------:R-:W-:Y:S05]  /*1610*/  BSYNC B0 ;  /* 0x0000000000007941 */ /* 0x000fea0003800000 */
.L_x_10351:
        /* <DEDUP_REMOVED lines=16> */
.L_x_10357:
[----:B------:R-:W-:Y:S05]  /*1720*/  BSYNC B1 ;  /* 0x0000000000017941 */ /* 0x000fea0003800000 */
.L_x_10356:
        /* <DEDUP_REMOVED lines=42> */
.L_x_10355:
[----:B------:R-:W-:Y:S05]  /*19d0*/  BSYNC B0 ;  /* 0x0000000000007941 */ /* 0x000fea0003800000 */
.L_x_10354:
        /* <DEDUP_REMOVED lines=9> */
.L_x_10350:
        /* <DEDUP_REMOVED lines=12> */
.L_x_10359:
[----:B------:R-:W-:-:S07]  /*1b30*/  IMAD.MOV.U32 R70, RZ, RZ, R164 ;  /* 0x000000ffff467224 */ /* 0x000fce00078e00a4 */
.L_x_10360:
[----:B------:R-:W-:Y:S05]  /*1b40*/  BSYNC B0 ;  /* 0x0000000000007941 */ /* 0x000fea0003800000 */
.L_x_10358:
        /* <DEDUP_REMOVED lines=16> */
.L_x_10364:
[----:B------:R-:W-:Y:S05]  /*1c50*/  BSYNC B1 ;  /* 0x0000000000017941 */ /* 0x000fea0003800000 */
.L_x_10363:
        /* <DEDUP_REMOVED lines=42> */
.L_x_10362:
[----:B------:R-:W-:Y:S05]  /*1f00*/  BSYNC B0 ;  /* 0x0000000000007941 */ /* 0x000fea0003800000 */
.L_x_10361:
        /* <DEDUP_REMOVED lines=14> */
.L_x_10365:
        /* <DEDUP_REMOVED lines=12> */
.L_x_10368:
[----:B------:R-:W-:-:S07]  /*20b0*/  MOV R68, R164 ;  /* 0x000000a400447202 */ /* 0x000fce0000000f00 */
.L_x_10369:
[----:B------:R-:W-:Y:S05]  /*20c0*/  BSYNC B0 ;  /* 0x0000000000007941 */ /* 0x000fea0003800000 */
.L_x_10367:
        /* <DEDUP_REMOVED lines=16> */
.L_x_10373:
[----:B------:R-:W-:Y:S05]  /*21d0*/  BSYNC B1 ;  /* 0x0000000000017941 */ /* 0x000fea0003800000 */
.L_x_10372:
        /* <DEDUP_REMOVED lines=42> */
.L_x_10371:
[----:B------:R-:W-:Y:S05]  /*2480*/  BSYNC B0 ;  /* 0x0000000000007941 */ /* 0x000fea0003800000 */
.L_x_10370:
        /* <DEDUP_REMOVED lines=10> */
.L_x_10366:
        /* <DEDUP_REMOVED lines=12> */
.L_x_10375:
[----:B------:R-:W-:-:S07]  /*25f0*/  IMAD.MOV.U32 R70, RZ, RZ, R164 ;  /* 0x000000ffff467224 */ /* 0x000fce00078e00a4 */
.L_x_10376:
[----:B------:R-:W-:Y:S05]  /*2600*/  BSYNC B0 ;  /* 0x0000000000007941 */ /* 0x000fea0003800000 */
.L_x_10374:
        /* <DEDUP_REMOVED lines=16> */
.L_x_10380:
[----:B------:R-:W-:Y:S05]  /*2710*/  BSYNC B1 ;  /* 0x0000000000017941 */ /* 0x000fea0003800000 */
.L_x_10379:
        /* <DEDUP_REMOVED lines=42> */
.L_x_10378:
[----:B------:R-:W-:Y:S05]  /*29c0*/  BSYNC B0 ;  /* 0x0000000000007941 */ /* 0x000fea0003800000 */
.L_x_10377:
        /* <DEDUP_REMOVED lines=15> */
.L_x_10381:
        /* <DEDUP_REMOVED lines=12> */
.L_x_10384:
[----:B------:R-:W-:-:S07]  /*2b80*/  MOV R63, R164 ;  /* 0x000000a4003f7202 */ /* 0x000fce0000000f00 */
.L_x_10385:
[----:B------:R-:W-:Y:S05]  /*2b90*/  BSYNC B0 ;  /* 0x0000000000007941 */ /* 0x000fea0003800000 */
.L_x_10383:
        /* <DEDUP_REMOVED lines=16> */
.L_x_10389:
[----:B------:R-:W-:Y:S05]  /*2ca0*/  BSYNC B1 ;  /* 0x0000000000017941 */ /* 0x000fea0003800000 */
.L_x_10388:
        /* <DEDUP_REMOVED lines=42> */
.L_x_10387:
[----:B------:R-:W-:Y:S05]  /*2f50*/  BSYNC B0 ;  /* 0x0000000000007941 */ /* 0x000fea0003800000 */
.L_x_10386:
        /* <DEDUP_REMOVED lines=9> */
.L_x_10382:
        /* <DEDUP_REMOVED lines=12> */
.L_x_10391:
[----:B------:R-:W-:-:S07]  /*30b0*/  IMAD.MOV.U32 R63, RZ, RZ, R164 ;  /* 0x000000ffff3f7224 */ /* 0x000fce00078e00a4 */
.L_x_10392:
[----:B------:R-:W-:Y:S05]  /*30c0*/  BSYNC B0 ;  /* 0x0000000000007941 */ /* 0x000fea0003800000 */
.L_x_10390:
        /* <DEDUP_REMOVED lines=16> */
.L_x_10396:
[----:B------:R-:W-:Y:S05]  /*31d0*/  BSYNC B1 ;  /* 0x0000000000017941 */ /* 0x000fea0003800000 */
.L_x_10395:
        /* <DEDUP_REMOVED lines=42> */
.L_x_10394:
[----:B------:R-:W-:Y:S05]  /*3480*/  BSYNC B0 ;  /* 0x0000000000007941 */ /* 0x000fea0003800000 */
.L_x_10393:
        /* <DEDUP_REMOVED lines=14> */
.L_x_10397:
        /* <DEDUP_REMOVED lines=12> */
.L_x_10400:
[----:B------:R-:W-:-:S07]  /*3630*/  MOV R66, R164 ;  /* 0x000000a400427202 */ /* 0x000fce0000000f00 */
.L_x_10401:
[----:B------:R-:W-:Y:S05]  /*3640*/  BSYNC B0 ;  /* 0x0000000000007941 */ /* 0x000fea0003800000 */
.L_x_10399:
        /* <DEDUP_REMOVED lines=16> */
.L_x_10405:
[----:B------:R-:W-:Y:S05]  /*3750*/  BSYNC B1 ;  /* 0x0000000000017941 */ /* 0x000fea0003800000 */
.L_x_10404:
        /* <DEDUP_REMOVED lines=42> */
.L_x_10403:
[----:B------:R-:W-:Y:S05]  /*3a00*/  BSYNC B0 ;  /* 0x0000000000007941 */ /* 0x000fea0003800000 */
.L_x_10402:
        /* <DEDUP_REMOVED lines=10> */
.L_x_10398:
        /* <DEDUP_REMOVED lines=12> */
.L_x_10407:
[----:B------:R-:W-:-:S07]  /*3b70*/  IMAD.MOV.U32 R68, RZ, RZ, R164 ;  /* 0x000000ffff447224 */ /* 0x000fce00078e00a4 */
.L_x_10408:
[----:B------:R-:W-:Y:S05]  /*3b80*/  BSYNC B0 ;  /* 0x0000000000007941 */ /* 0x000fea0003800000 */
.L_x_10406:
        /* <DEDUP_REMOVED lines=16> */
.L_x_10412:
[----:B------:R-:W-:Y:S05]  /*3c90*/  BSYNC B1 ;  /* 0x0000000000017941 */ /* 0x000fea0003800000 */
.L_x_10411:
        /* <DEDUP_REMOVED lines=42> */
.L_x_10410:
[----:B------:R-:W-:Y:S05]  /*3f40*/  BSYNC B0 ;  /* 0x0000000000007941 */ /* 0x000fea0003800000 */
.L_x_10409:
        /* <DEDUP_REMOVED lines=15> */
.L_x_10413:
        /* <DEDUP_REMOVED lines=12> */
.L_x_10416:
[----:B------:R-:W-:-:S07]  /*4100*/  MOV R68, R164 ;  /* 0x000000a400447202 */ /* 0x000fce0000000f00 */
.L_x_10417:
[----:B------:R-:W-:Y:S05]  /*4110*/  BSYNC B0 ;  /* 0x0000000000007941 */ /* 0x000fea0003800000 */
.L_x_10415:
        /* <DEDUP_REMOVED lines=16> */
.L_x_10421:
[----:B------:R-:W-:Y:S05]  /*4220*/  BSYNC B1 ;  /* 0x0000000000017941 */ /* 0x000fea0003800000 */
.L_x_10420:
        /* <DEDUP_REMOVED lines=42> */
.L_x_10419:
[----:B------:R-:W-:Y:S05]  /*44d0*/  BSYNC B0 ;  /* 0x0000000000007941 */ /* 0x000fea0003800000 */
.L_x_10418:
        /* <DEDUP_REMOVED lines=9> */
.L_x_10414:
        /* <DEDUP_REMOVED lines=12> */
.L_x_10423:
[----:B------:R-:W-:-:S07]  /*4630*/  IMAD.MOV.U32 R66, RZ, RZ, R164 ;  /* 0x000000ffff427224 */ /* 0x000fce00078e00a4 */
.L_x_10424:
[----:B------:R-:W-:Y:S05]  /*4640*/  BSYNC B0 ;  /* 0x0000000000007941 */ /* 0x000fea0003800000 */
.L_x_10422:
        /* <DEDUP_REMOVED lines=16> */
.L_x_10428:
[----:B------:R-:W-:Y:S05]  /*4750*/  BSYNC B1 ;  /* 0x0000000000017941 */ /* 0x000fea0003800000 */
.L_x_10427:
        /* <DEDUP_REMOVED lines=42> */
.L_x_10426:
[----:B------:R-:W-:Y:S05]  /*4a00*/  BSYNC B0 ;  /* 0x0000000000007941 */ /* 0x000fea0003800000 */
.L_x_10425:
        /* <DEDUP_REMOVED lines=12> */
.L_x_10429:
        /* <DEDUP_REMOVED lines=12> */
.L_x_10432:
[----:B------:R-:W-:-:S07]  /*4b90*/  MOV R58, R164 ;  /* 0x000000a4003a7202 */ /* 0x000fce0000000f00 */
.L_x_10433:
[----:B------:R-:W-:Y:S05]  /*4ba0*/  BSYNC B0 ;  /* 0x0000000000007941 */ /* 0x000fea0003800000 */
.L_x_10431:
        /* <DEDUP_REMOVED lines=16> */
.L_x_10437:
[----:B------:R-:W-:Y:S05]  /*4cb0*/  BSYNC B1 ;  /* 0x0000000000017941 */ /* 0x000fea0003800000 */
.L_x_10436:
        /* <DEDUP_REMOVED lines=42> */
.L_x_10435:
[----:B------:R-:W-:Y:S05]  /*4f60*/  BSYNC B0 ;  /* 0x0000000000007941 */ /* 0x000fea0003800000 */
.L_x_10434:
        /* <DEDUP_REMOVED lines=10> */
.L_x_10430:
        /* <DEDUP_REMOVED lines=12> */
.L_x_10439:
[----:B------:R-:W-:-:S07]  /*50d0*/  IMAD.MOV.U32 R58, RZ, RZ, R164 ;  /* 0x000000ffff3a7224 */ /* 0x000fce00078e00a4 */
.L_x_10440:
[----:B------:R-:W-:Y:S05]  /*50e0*/  BSYNC B0 ;  /* 0x0000000000007941 */ /* 0x000fea0003800000 */
.L_x_10438:
        /* <DEDUP_REMOVED lines=16> */
.L_x_10444:
[----:B------:R-:W-:Y:S05]  /*51f0*/  BSYNC B1 ;  /* 0x0000000000017941 */ /* 0x000fea0003800000 */
.L_x_10443:
        /* <DEDUP_REMOVED lines=42> */
.L_x_10442:
[----:B------:R-:W-:Y:S05]  /*54a0*/  BSYNC B0 ;  /* 0x0000000000007941 */ /* 0x000fea0003800000 */
.L_x_10441:
        /* <DEDUP_REMOVED lines=13> */
.L_x_10445:
        /* <DEDUP_REMOVED lines=12> */
.L_x_10448:
[----:B------:R-:W-:-:S07]  /*5640*/  MOV R63, R164 ;  /* 0x000000a4003f7202 */ /* 0x000fce0000000f00 */
.L_x_10449:
[----:B------:R-:W-:Y:S05]  /*5650*/  BSYNC B0 ;  /* 0x0000000000007941 */ /* 0x000fea0003800000 */
.L_x_10447:
        /* <DEDUP_REMOVED lines=16> */
.L_x_10453:
[----:B------:R-:W-:Y:S05]  /*5760*/  BSYNC B1 ;  /* 0x0000000000017941 */ /* 0x000fea0003800000 */
.L_x_10452:
        /* <DEDUP_REMOVED lines=42> */
.L_x_10451:
[----:B------:R-:W-:Y:S05]  /*5a10*/  BSYNC B0 ;  /* 0x0000000000007941 */ /* 0x000fea0003800000 */
.L_x_10450:
        /* <DEDUP_REMOVED lines=9> */
.L_x_10446:
        /* <DEDUP_REMOVED lines=12> */
.L_x_10455:
[----:B------:R-:W-:-:S07]  /*5b70*/  IMAD.MOV.U32 R63, RZ, RZ, R164 ;  /* 0x000000ffff3f7224 */ /* 0x000fce00078e00a4 */
.L_x_10456:
[----:B------:R-:W-:Y:S05]  /*5b80*/  BSYNC B0 ;  /* 0x0000000000007941 */ /* 0x000fea0003800000 */
.L_x_10454:
        /* <DEDUP_REMOVED lines=16> */
.L_x_10460:
[----:B------:R-:W-:Y:S05]  /*5c90*/  BSYNC B1 ;  /* 0x0000000000017941 */ /* 0x000fea0003800000 */
.L_x_10459:
        /* <DEDUP_REMOVED lines=42> */
.L_x_10458:
[----:B------:R-:W-:Y:S05]  /*5f40*/  BSYNC B0 ;  /* 0x0000000000007941 */ /* 0x000fea0003800000 */
.L_x_10457:
        /* <DEDUP_REMOVED lines=12> */
.L_x_10461:
        /* <DEDUP_REMOVED lines=12> */
.L_x_10464:
[----:B------:R-:W-:-:S07]  /*60d0*/  MOV R66, R164 ;  /* 0x000000a400427202 */ /* 0x000fce0000000f00 */
.L_x_10465:
[----:B------:R-:W-:Y:S05]  /*60e0*/  BSYNC B0 ;  /* 0x0000000000007941 */ /* 0x000fea0003800000 */
.L_x_10463:
        /* <DEDUP_REMOVED lines=18> */
.L_x_10469:
[----:B------:R-:W-:Y:S05]  /*6210*/  BSYNC B1 ;  /* 0x0000000000017941 */ /* 0x000fea0003800000 */
.L_x_10468:
        /* <DEDUP_REMOVED lines=42> */
.L_x_10467:
[----:B------:R-:W-:Y:S05]  /*64c0*/  BSYNC B0 ;  /* 0x0000000000007941 */ /* 0x000fea0003800000 */
.L_x_10466:
        /* <DEDUP_REMOVED lines=10> */
.L_x_10462:
[----:B------:R-:W0:Y:S01]  /*6570*/  LDC.64 R142, c[0x0][0x238] ;  /* 0x00008e00ff8e7b82 */ /* 0x000e220000000a00 */
[----:B------:R-:W-:Y:S01]  /*6580*/  P2R R56, PR, RZ, 0x4 ;  /* 0x00000004ff387803 */ /* 0x000fe20000000000 */
[----:B------:R-:W-:Y:S01]  /*6590*/  VIADD R161, R155, 0x100 ;  /* 0x000001009ba17836 */ /* 0x000fe20000000000 */
[C---:B------:R-:W-:Y:S02]  /*65a0*/  LOP3.LUT P2, RZ, R136.reuse, 0x4, RZ, 0xc0, !PT ;  /* 0x0000000488ff7812 */ /* 0x040fe4000784c0ff */
        /* <DEDUP_REMOVED lines=33> */
[----:B0-----:R-:W-:Y:S01]  /*67c0*/  IMAD.U32 R56, R147, 0x10000, RZ ;  /* 0x0001000093387824 */ /* 0x001fe200078e00ff */
[----:B------:R-:W-:Y:S02]  /*67d0*/  LOP3.LUT R64, R154, 0xffff, RZ, 0xc0, !PT ;  /* 0x0000ffff9a407812 */ /* 0x000fe400078ec0ff */
[----:B------:R-:W-:Y:S02]  /*67e0*/  PRMT R65, R146, 0x7104, RZ ;  /* 0x0000710492417816 */ /* 0x000fe400000000ff */
[----:B------:R-:W-:Y:S02]  /*67f0*/  LOP3.LUT R67, R56, 0xff0000, RZ, 0xc0, !PT ;  /* 0x00ff000038437812 */ /* 0x000fe400078ec0ff */
[----:B------:R-:W0:Y:S01]  /*6800*/  LDC.64 R56, c[0x0][0x248] ;  /* 0x00009200ff387b82 */ /* 0x000e220000000a00 */
[----:B------:R-:W-:Y:S02]  /*6810*/  LOP3.LUT R68, R140, 0xff, RZ, 0xc0, !PT ;  /* 0x000000ff8c447812 */ /* 0x000fe400078ec0ff */
[----:B------:R-:W-:-:S02]  /*6820*/  PRMT R64, R67, 0x4210, R64 ;  /* 0x0000421043407816 */ /* 0x000fc40000000040 */
        /* <DEDUP_REMOVED lines=13> */
.L_x_10470:
[----:B------:R2:W5:Y:S04]  /*6900*/  @P0 LDG.E.128 R92, desc[UR4][R60.64] ;  /* 0x000000043c5c0981 */ /* 0x000568000c1e1d00 */
        /* <DEDUP_REMOVED lines=15> */
.L_x_10472:
[----:B------:R-:W-:-:S07]  /*6a00*/  IMAD.MOV.U32 R71, RZ, RZ, R164 ;  /* 0x000000ffff477224 */ /* 0x000fce00078e00a4 */
.L_x_10473:
[----:B------:R-:W-:Y:S05]  /*6a10*/  BSYNC B0 ;  /* 0x0000000000007941 */ /* 0x000fea0003800000 */
.L_x_10471:
        /* <DEDUP_REMOVED lines=16> */
.L_x_10477:
[----:B------:R-:W-:Y:S05]  /*6b20*/  BSYNC B1 ;  /* 0x0000000000017941 */ /* 0x000fea0003800000 */
.L_x_10476:
        /* <DEDUP_REMOVED lines=42> */
.L_x_10475:
[----:B------:R-:W-:Y:S05]  /*6dd0*/  BSYNC B0 ;  /* 0x0000000000007941 */ /* 0x000fea0003800000 */
.L_x_10474:
        /* <DEDUP_REMOVED lines=15> */
.L_x_10478:
        /* <DEDUP_REMOVED lines=12> */
.L_x_10481:
[----:B------:R-:W-:-:S07]  /*6f90*/  IMAD.MOV.U32 R70, RZ, RZ, R164 ;  /* 0x000000ffff467224 */ /* 0x000fce00078e00a4 */
.L_x_10482:
[----:B------:R-:W-:Y:S05]  /*6fa0*/  BSYNC B0 ;  /* 0x0000000000007941 */ /* 0x000fea0003800000 */
.L_x_10480:
        /* <DEDUP_REMOVED lines=16> */
.L_x_10486:
[----:B------:R-:W-:Y:S05]  /*70b0*/  BSYNC B1 ;  /* 0x0000000000017941 */ /* 0x000fea0003800000 */
.L_x_10485:
        /* <DEDUP_REMOVED lines=42> */
.L_x_10484:
[----:B------:R-:W-:Y:S05]  /*7360*/  BSYNC B0 ;  /* 0x0000000000007941 */ /* 0x000fea0003800000 */
.L_x_10483:
        /* <DEDUP_REMOVED lines=9> */
.L_x_10479:
        /* <DEDUP_REMOVED lines=12> */
.L_x_10488:
[----:B------:R-:W-:-:S07]  /*74c0*/  IMAD.MOV.U32 R68, RZ, RZ, R164 ;  /* 0x000000ffff447224 */ /* 0x000fce00078e00a4 */
.L_x_10489:
[----:B------:R-:W-:Y:S05]  /*74d0*/  BSYNC B0 ;  /* 0x0000000000007941 */ /* 0x000fea0003800000 */
.L_x_10487:
        /* <DEDUP_REMOVED lines=16> */
.L_x_10493:
[----:B------:R-:W-:Y:S05]  /*75e0*/  BSYNC B1 ;  /* 0x0000000000017941 */ /* 0x000fea0003800000 */
.L_x_10492:
[----:B------:R-:W-:Y:S01]  /*75f0*/  IMAD.HI.U32 R60, R53, -0x326172a9, RZ ;  /* 0xcd9e8d57353c7827 */ /* 0x000fe200078e00ff */
[----:B------:R-:W-:-:S03]  /*7600*/  LOP3.LUT R61, R61, R100, R133, 0x96, !PT ;  /* 0x000000643d3d7212 */ /* 0x000fc600078e9685 */
[----:B------:R-:W-:Y:S01]  /*7610*/  IMAD R67, R53, -0x326172a9, RZ ;  /* 0xcd9e8d5735437824 */ /* 0x000fe200078e02ff */
[----:B------:R-:W-:Y:S01]  /*7620*/  LOP3.LUT R60, R60, R55, R132, 0x96, !PT ;  /* 0x000000373c3c7212 */ /* 0x000fe200078e9684 */
[----:B------:R-:W-:-:S04]  /*7630*/  IMAD.WIDE.U32 R62, R61, -0x326172a9, RZ ;  /* 0xcd9e8d573d3e7825 */ /* 0x000fc800078e00ff */
[----:B------:R-:W-:Y:S02]  /*7640*/  IMAD R61, R54, -0x2daee0ad, RZ ;  /* 0xd2511f53363d7824 */ /* 0x000fe400078e02ff */
        /* <DEDUP_REMOVED lines=36> */
.L_x_10491:
[----:B------:R-:W-:Y:S05]  /*7890*/  BSYNC B0 ;  /* 0x0000000000007941 */ /* 0x000fea0003800000 */
.L_x_10490:
        /* <DEDUP_REMOVED lines=14> */
.L_x_10494:
        /* <DEDUP_REMOVED lines=12> */
.L_x_10497:
[----:B------:R-:W-:-:S07]  /*7a40*/  IMAD.MOV.U32 R70, RZ, RZ, R164 ;  /* 0x000000ffff467224 */ /* 0x000fce00078e00a4 */
.L_x_10498:
[----:B------:R-:W-:Y:S05]  /*7a50*/  BSYNC B0 ;  /* 0x0000000000007941 */ /* 0x000fea0003800000 */
.L_x_10496:
        /* <DEDUP_REMOVED lines=16> */
.L_x_10502:
[----:B------:R-:W-:Y:S05]  /*7b60*/  BSYNC B1 ;  /* 0x0000000000017941 */ /* 0x000fea0003800000 */
.L_x_10501:
        /* <DEDUP_REMOVED lines=42> */
.L_x_10500:
[----:B------:R-:W-:Y:S05]  /*7e10*/  BSYNC B0 ;  /* 0x0000000000007941 */ /* 0x000fea0003800000 */
.L_x_10499:
        /* <DEDUP_REMOVED lines=10> */
.L_x_10495:
        /* <DEDUP_REMOVED lines=12> */
.L_x_10504:
[----:B------:R-:W-:-:S07]  /*7f80*/  IMAD.MOV.U32 R68, RZ, RZ, R164 ;  /* 0x000000ffff447224 */ /* 0x000fce00078e00a4 */
.L_x_10505:
[----:B------:R-:W-:Y:S05]  /*7f90*/  BSYNC B0 ;  /* 0x0000000000007941 */ /* 0x000fea0003800000 */
.L_x_10503:
        /* <DEDUP_REMOVED lines=16> */
.L_x_10509:
[----:B------:R-:W-:Y:S05]  /*80a0*/  BSYNC B1 ;  /* 0x0000000000017941 */ /* 0x000fea0003800000 */
.L_x_10508:
        /* <DEDUP_REMOVED lines=42> */
.L_x_10507:
[----:B------:R-:W-:Y:S05]  /*8350*/  BSYNC B0 ;  /* 0x0000000000007941 */ /* 0x000fea0003800000 */
.L_x_10506:
        /* <DEDUP_REMOVED lines=15> */
.L_x_10510:
        /* <DEDUP_REMOVED lines=12> */
.L_x_10513:
[----:B------:R-:W-:-:S07]  /*8510*/  IMAD.MOV.U32 R69, RZ, RZ, R164 ;  /* 0x000000ffff457224 */ /* 0x000fce00078e00a4 */
.L_x_10514:
[----:B------:R-:W-:Y:S05]  /*8520*/  BSYNC B0 ;  /* 0x0000000000007941 */ /* 0x000fea0003800000 */
.L_x_10512:
        /* <DEDUP_REMOVED lines=16> */
.L_x_10518:
[----:B------:R-:W-:Y:S05]  /*8630*/  BSYNC B1 ;  /* 0x0000000000017941 */ /* 0x000fea0003800000 */
.L_x_10517:
        /* <DEDUP_REMOVED lines=42> */
.L_x_10516:
[----:B------:R-:W-:Y:S05]  /*88e0*/  BSYNC B0 ;  /* 0x0000000000007941 */ /* 0x000fea0003800000 */
.L_x_10515:
        /* <DEDUP_REMOVED lines=9> */
.L_x_10511:
        /* <DEDUP_REMOVED lines=12> */
.L_x_10520:
[----:B------:R-:W-:-:S07]  /*8a40*/  IMAD.MOV.U32 R66, RZ, RZ, R164 ;  /* 0x000000ffff427224 */ /* 0x000fce00078e00a4 */
.L_x_10521:
[----:B------:R-:W-:Y:S05]  /*8a50*/  BSYNC B0 ;  /* 0x0000000000007941 */ /* 0x000fea0003800000 */
.L_x_10519:
        /* <DEDUP_REMOVED lines=16> */
.L_x_10525:
[----:B------:R-:W-:Y:S05]  /*8b60*/  BSYNC B1 ;  /* 0x0000000000017941 */ /* 0x000fea0003800000 */
.L_x_10524:
        /* <DEDUP_REMOVED lines=42> */
.L_x_10523:
[----:B------:R-:W-:Y:S05]  /*8e10*/  BSYNC B0 ;  /* 0x0000000000007941 */ /* 0x000fea0003800000 */
.L_x_10522:
        /* <DEDUP_REMOVED lines=14> */
.L_x_10526:
        /* <DEDUP_REMOVED lines=12> */
.L_x_10529:
[----:B------:R-:W-:-:S07]  /*8fc0*/  IMAD.MOV.U32 R68, RZ, RZ, R164 ;  /* 0x000000ffff447224 */ /* 0x000fce00078e00a4 */
.L_x_10530:
[----:B------:R-:W-:Y:S05]  /*8fd0*/  BSYNC B0 ;  /* 0x0000000000007941 */ /* 0x000fea0003800000 */
.L_x_10528:
        /* <DEDUP_REMOVED lines=16> */
.L_x_10534:
[----:B------:R-:W-:Y:S05]  /*90e0*/  BSYNC B1 ;  /* 0x0000000000017941 */ /* 0x000fea0003800000 */
.L_x_10533:
        /* <DEDUP_REMOVED lines=42> */
.L_x_10532:
[----:B------:R-:W-:Y:S05]  /*9390*/  BSYNC B0 ;  /* 0x0000000000007941 */ /* 0x000fea0003800000 */
.L_x_10531:
        /* <DEDUP_REMOVED lines=10> */
.L_x_10527:
        /* <DEDUP_REMOVED lines=12> */
.L_x_10536:
[----:B------:R-:W-:-:S07]  /*9500*/  IMAD.MOV.U32 R66, RZ, RZ, R164 ;  /* 0x000000ffff427224 */ /* 0x000fce00078e00a4 */
.L_x_10537:
[----:B------:R-:W-:Y:S05]  /*9510*/  BSYNC B0 ;  /* 0x0000000000007941 */ /* 0x000fea0003800000 */
.L_x_10535:
        /* <DEDUP_REMOVED lines=16> */
.L_x_10541:
[----:B------:R-:W-:Y:S05]  /*9620*/  BSYNC B1 ;  /* 0x0000000000017941 */ /* 0x000fea0003800000 */
.L_x_10540:
        /* <DEDUP_REMOVED lines=42> */
.L_x_10539:
[----:B------:R-:W-:Y:S05]  /*98d0*/  BSYNC B0 ;  /* 0x0000000000007941 */ /* 0x000fea0003800000 */
.L_x_10538:
        /* <DEDUP_REMOVED lines=15> */
.L_x_10542:
        /* <DEDUP_REMOVED lines=12> */
.L_x_10545:
[----:B------:R-:W-:-:S07]  /*9a90*/  IMAD.MOV.U32 R66, RZ, RZ, R164 ;  /* 0x000000ffff427224 */ /* 0x000fce00078e00a4 */
.L_x_10546:
[----:B------:R-:W-:Y:S05]  /*9aa0*/  BSYNC B0 ;  /* 0x0000000000007941 */ /* 0x000fea0003800000 */
.L_x_10544:
        /* <DEDUP_REMOVED lines=16> */
.L_x_10550:
[----:B------:R-:W-:Y:S05]  /*9bb0*/  BSYNC B1 ;  /* 0x0000000000017941 */ /* 0x000fea0003800000 */
.L_x_10549:
        /* <DEDUP_REMOVED lines=42> */
.L_x_10548:
[----:B------:R-:W-:Y:S05]  /*9e60*/  BSYNC B0 ;  /* 0x0000000000007941 */ /* 0x000fea0003800000 */
.L_x_10547:
        /* <DEDUP_REMOVED lines=9> */
.L_x_10543:
        /* <DEDUP_REMOVED lines=12> */
.L_x_10552:
[----:B------:R-:W-:-:S07]  /*9fc0*/  IMAD.MOV.U32 R66, RZ, RZ, R164 ;  /* 0x000000ffff427224 */ /* 0x000fce00078e00a4 */
.L_x_10553:
[----:B------:R-:W-:Y:S05]  /*9fd0*/  BSYNC B0 ;  /* 0x0000000000007941 */ /* 0x000fea0003800000 */
.L_x_10551:
        /* <DEDUP_REMOVED lines=16> */
.L_x_10557:
[----:B------:R-:W-:Y:S05]  /*a0e0*/  BSYNC B1 ;  /* 0x0000000000017941 */ /* 0x000fea0003800000 */
.L_x_10556:
        /* <DEDUP_REMOVED lines=42> */
.L_x_10555:
[----:B------:R-:W-:Y:S05]  /*a390*/  BSYNC B0 ;  /* 0x0000000000007941 */ /* 0x000fea0003800000 */
.L_x_10554:
        /* <DEDUP_REMOVED lines=12> */
.L_x_10558:
        /* <DEDUP_REMOVED lines=12> */
.L_x_10561:
[----:B------:R-:W-:-:S07]  /*a520*/  IMAD.MOV.U32 R58, RZ, RZ, R164 ;  /* 0x000000ffff3a7224 */ /* 0x000fce00078e00a4 */
.L_x_10562:
[----:B------:R-:W-:Y:S05]  /*a530*/  BSYNC B0 ;  /* 0x0000000000007941 */ /* 0x000fea0003800000 */
.L_x_10560:
        /* <DEDUP_REMOVED lines=16> */
.L_x_10566:
[----:B------:R-:W-:Y:S05]  /*a640*/  BSYNC B1 ;  /* 0x0000000000017941 */ /* 0x000fea0003800000 */
.L_x_10565:
        /* <DEDUP_REMOVED lines=42> */
.L_x_10564:
[----:B------:R-:W-:Y:S05]  /*a8f0*/  BSYNC B0 ;  /* 0x0000000000007941 */ /* 0x000fea0003800000 */
.L_x_10563:
        /* <DEDUP_REMOVED lines=10> */
.L_x_10559:
        /* <DEDUP_REMOVED lines=12> */
.L_x_10568:
[----:B------:R-:W-:-:S07]  /*aa60*/  IMAD.MOV.U32 R58, RZ, RZ, R164 ;  /* 0x000000ffff3a7224 */ /* 0x000fce00078e00a4 */
.L_x_10569:
[----:B------:R-:W-:Y:S05]  /*aa70*/  BSYNC B0 ;  /* 0x0000000000007941 */ /* 0x000fea0003800000 */
.L_x_10567:
        /* <DEDUP_REMOVED lines=16> */
.L_x_10573:
[----:B------:R-:W-:Y:S05]  /*ab80*/  BSYNC B1 ;  /* 0x0000000000017941 */ /* 0x000fea0003800000 */
.L_x_10572:
        /* <DEDUP_REMOVED lines=42> */
.L_x_10571:
[----:B------:R-:W-:Y:S05]  /*ae30*/  BSYNC B0 ;  /* 0x0000000000007941 */ /* 0x000fea0003800000 */
.L_x_10570:
        /* <DEDUP_REMOVED lines=13> */
.L_x_10574:
        /* <DEDUP_REMOVED lines=12> */
.L_x_10577:
[----:B------:R-:W-:-:S07]  /*afd0*/  IMAD.MOV.U32 R65, RZ, RZ, R164 ;  /* 0x000000ffff417224 */ /* 0x000fce00078e00a4 */
.L_x_10578:
[----:B------:R-:W-:Y:S05]  /*afe0*/  BSYNC B0 ;  /* 0x0000000000007941 */ /* 0x000fea0003800000 */
.L_x_10576:
        /* <DEDUP_REMOVED lines=16> */
.L_x_10582:
[----:B------:R-:W-:Y:S05]  /*b0f0*/  BSYNC B1 ;  /* 0x0000000000017941 */ /* 0x000fea0003800000 */
.L_x_10581:
        /* <DEDUP_REMOVED lines=42> */
.L_x_10580:
[----:B------:R-:W-:Y:S05]  /*b3a0*/  BSYNC B0 ;  /* 0x0000000000007941 */ /* 0x000fea0003800000 */
.L_x_10579:
        /* <DEDUP_REMOVED lines=9> */
.L_x_10575:
        /* <DEDUP_REMOVED lines=12> */
.L_x_10584:
[----:B------:R-:W-:-:S07]  /*b500*/  IMAD.MOV.U32 R65, RZ, RZ, R164 ;  /* 0x000000ffff417224 */ /* 0x000fce00078e00a4 */
.L_x_10585:
[----:B------:R-:W-:Y:S05]  /*b510*/  BSYNC B0 ;  /* 0x0000000000007941 */ /* 0x000fea0003800000 */
.L_x_10583:
        /* <DEDUP_REMOVED lines=16> */
.L_x_10589:
[----:B------:R-:W-:Y:S05]  /*b620*/  BSYNC B1 ;  /* 0x0000000000017941 */ /* 0x000fea0003800000 */
.L_x_10588:
        /* <DEDUP_REMOVED lines=42> */
.L_x_10587:
[----:B------:R-:W-:Y:S05]  /*b8d0*/  BSYNC B0 ;  /* 0x0000000000007941 */ /* 0x000fea0003800000 */
.L_x_10586:
        /* <DEDUP_REMOVED lines=12> */
.L_x_10590:
        /* <DEDUP_REMOVED lines=12> */
.L_x_10593:
[----:B------:R-:W-:-:S07]  /*ba60*/  IMAD.MOV.U32 R64, RZ, RZ, R164 ;  /* 0x000000ffff407224 */ /* 0x000fce00078e00a4 */
.L_x_10594:
[----:B------:R-:W-:Y:S05]  /*ba70*/  BSYNC B0 ;  /* 0x0000000000007941 */ /* 0x000fea0003800000 */
.L_x_10592:
        /* <DEDUP_REMOVED lines=18> */
.L_x_10598:
[----:B------:R-:W-:Y:S05]  /*bba0*/  BSYNC B1 ;  /* 0x0000000000017941 */ /* 0x000fea0003800000 */
.L_x_10597:
[----:B------:R-:W-:Y:S01]  /*bbb0*/  IMAD.HI.U32 R56, R53, -0x326172a9, RZ ;  /* 0xcd9e8d5735387827 */ /* 0x000fe200078e00ff */
[----:B------:R-:W-:-:S03]  /*bbc0*/  LOP3.LUT R57, R57, R100, R133, 0x96, !PT ;  /* 0x0000006439397212 */ /* 0x000fc600078e9685 */
[----:B------:R-:W-:Y:S01]  /*bbd0*/  IMAD R63, R53, -0x326172a9, RZ ;  /* 0xcd9e8d57353f7824 */ /* 0x000fe200078e02ff */
[----:B------:R-:W-:Y:S01]  /*bbe0*/  LOP3.LUT R56, R56, R55, R132, 0x96, !PT ;  /* 0x0000003738387212 */ /* 0x000fe200078e9684 */
[----:B------:R-:W-:-:S04]  /*bbf0*/  IMAD.WIDE.U32 R58, R57, -0x326172a9, RZ ;  /* 0xcd9e8d57393a7825 */ /* 0x000fc800078e00ff */
[----:B------:R-:W-:Y:S02]  /*bc00*/  IMAD R57, R54, -0x2daee0ad, RZ ;  /* 0xd2511f5336397824 */ /* 0x000fe400078e02ff */
        /* <DEDUP_REMOVED lines=36> */
.L_x_10596:
[----:B------:R-:W-:Y:S05]  /*be50*/  BSYNC B0 ;  /* 0x0000000000007941 */ /* 0x000fea0003800000 */
.L_x_10595:
        /* <DEDUP_REMOVED lines=10> */
.L_x_10591:
[----:B------:R-:W-:Y:S01]  /*bf00*/  P2R R57, PR, RZ, 0x4 ;  /* 0x00000004ff397803 */ /* 0x000fe20000000000 */
[----:B------:R-:W0:Y:S01]  /*bf10*/  @P0 LDC.64 R66, c[0x0][0x228] ;  /* 0x00008a00ff420b82 */ /* 0x000e220000000a00 */
[----:B------:R-:W-:Y:S02]  /*bf20*/  LOP3.LUT P2, RZ, R136, 0x4, RZ, 0xc0, !PT ;  /* 0x0000000488ff7812 */ /* 0x000fe4000784c0ff */
[----:B------:R-:W-:Y:S02]  /*bf30*/  SEL R58, RZ, 0x1000000, P5 ;  /* 0x01000000ff3a7807 */ /* 0x000fe40002800000 */
[----:B------:R-:W-:Y:S02]  /*bf40*/  SEL R60, RZ, 0x1, P2 ;  /* 0x00000001ff3c7807 */ /* 0x000fe40001000000 */
[----:B------:R-:W-:Y:S01]  /*bf50*/  SEL R56, RZ, 0x10000, P4 ;  /* 0x00010000ff387807 */ /* 0x000fe20002000000 */
[----:B------:R-:W1:Y:S01]  /*bf60*/  @P1 LDC.64 R64, c[0x0][0x230] ;  /* 0x00008c00ff401b82 */ /* 0x000e620000000a00 */
[----:B------:R-:W-:Y:S01]  /*bf70*/  SEL R59, RZ, 0x100, P3 ;  /* 0x00000100ff3b7807 */ /* 0x000fe20001800000 */
[----:B------:R-:W-:Y:S01]  /*bf80*/  IMAD.WIDE.U32 R60, R60, 0x1000000, RZ ;  /* 0x010000003c3c7825 */ /* 0x000fe200078e00ff */
[----:B------:R-:W-:-:S02]  /*bf90*/  LOP3.LUT P5, RZ, R136, 0x10, RZ, 0xc0, !PT ;  /* 0x0000001088ff7812 */ /* 0x000fc400078ac0ff */
[C---:B------:R-:W-:Y:S02]  /*bfa0*/  LOP3.LUT P4, RZ, R136.reuse, 0x8, RZ, 0xc0, !PT ;  /* 0x0000000888ff7812 */ /* 0x040fe4000788c0ff */
[----:B------:R-:W-:Y:S02]  /*bfb0*/  LOP3.LUT P3, RZ, R136, 0x2, RZ, 0xc0, !PT ;  /* 0x0000000288ff7812 */ /* 0x000fe4000786c0ff */
[----:B------:R-:W-:Y:S02]  /*bfc0*/  ISETP.NE.AND P2, PT, R57, RZ, PT ;  /* 0x000000ff3900720c */ /* 0x000fe40003f45270 */
[----:B------:R-:W-:Y:S02]  /*bfd0*/  LOP3.LUT R59, R59, R58, R56, 0xfe, !PT ;  /* 0x0000003a3b3b7212 */ /* 0x000fe400078efe38 */
[----:B------:R-:W-:Y:S02]  /*bfe0*/  SEL R57, RZ, 0x1, P3 ;  /* 0x00000001ff397807 */ /* 0x000fe40001800000 */
[----:B------:R-:W-:-:S02]  /*bff0*/  SEL R58, RZ, 0x1, P4 ;  /* 0x00000001ff3a7807 */ /* 0x000fc40002000000 */
[----:B------:R-:W-:Y:S02]  /*c000*/  SEL R56, RZ, 0x1, P5 ;  /* 0x00000001ff387807 */ /* 0x000fe40002800000 */
[----:B------:R-:W-:Y:S01]  /*c010*/  LOP3.LUT R61, R61, R59, R57, 0xfe, !PT ;  /* 0x0000003b3d3d7212 */ /* 0x000fe200078efe39 */
[----:B------:R-:W-:Y:S01]  /*c020*/  IMAD.WIDE.U32 R58, R58, 0x10000, RZ ;  /* 0x000100003a3a7825 */ /* 0x000fe200078e00ff */
[----:B------:R-:W-:Y:S02]  /*c030*/  LOP3.LUT P6, RZ, R136, 0x20, RZ, 0xc0, !PT ;  /* 0x0000002088ff7812 */ /* 0x000fe400078cc0ff */
[----:B------:R-:W-:Y:S01]  /*c040*/  IADD3 R163, R155, 0x200, RZ ;  /* 0x000002009ba37810 */ /* 0x000fe20007ffe0ff */
[----:B------:R-:W-:-:S04]  /*c050*/  IMAD.WIDE.U32 R56, R56, 0x100, RZ ;  /* 0x0000010038387825 */ /* 0x000fc800078e00ff */
[----:B0-----:R-:W-:Y:S01]  /*c060*/  @P0 IMAD.WIDE.U32 R66, R163, 0x10, R66 ;  /* 0x00000010a3420825 */ /* 0x001fe200078e0042 */
[----:B------:R-:W-:Y:S02]  /*c070*/  LOP3.LUT R57, R57, R61, R59, 0xfe, !PT ;  /* 0x0000003d39397212 */ /* 0x000fe400078efe3b */
[----:B------:R-:W-:Y:S01]  /*c080*/  LOP3.LUT R56, R56, R60, R58, 0xfe, !PT ;  /* 0x0000003c38387212 */ /* 0x000fe200078efe3a */
[----:B------:R-:W-:Y:S01]  /*c090*/  IMAD.WIDE.U32 R60, R161, 0x20, R142 ;  /* 0x00000020a13c7825 */ /* 0x000fe200078e008e */
[----:B------:R-:W-:-:S03]  /*c0a0*/  SEL R59, RZ, 0x1, P6 ;  /* 0x00000001ff3b7807 */ /* 0x000fc60003000000 */
[----:B-1----:R-:W-:Y:S01]  /*c0b0*/  @P1 IMAD.WIDE.U32 R64, R163, 0x20, R64 ;  /* 0x00000020a3401825 */ /* 0x002fe200078e0040 */
[----:B------:R-:W-:Y:S01]  /*c0c0*/  LOP3.LUT R56, R56, R59, RZ, 0xfc, !PT ;  /* 0x0000003b38387212 */ /* 0x000fe200078efcff */
[----:B------:R0:W-:Y:S02]  /*c0d0*/  STG.E.128 desc[UR4][R60.64], R72 ;  /* 0x000000483c007986 */ /* 0x0001e4000c101d04 */
[----:B------:R-:W-:Y:S02]  /*c0e0*/  IMAD.WIDE.U32 R58, R161, 0x8, R144 ;  /* 0x00000008a13a7825 */ /* 0x000fe400078e0090 */
[----:B------:R0:W-:Y:S04]  /*c0f0*/  STG.E.128 desc[UR4][R60.64+0x10], R68 ;  /* 0x000010443c007986 */ /* 0x0001e8000c101d04 */
        /* <DEDUP_REMOVED lines=22> */
.L_x_10599:
[----:B01----:R-:W-:Y:S01]  /*c260*/  IMAD.WIDE.U32 R56, R163, 0x10, R96 ;  /* 0x00000010a3387825 */ /* 0x003fe200078e0060 */
[----:B------:R0:W5:Y:S04]  /*c270*/  @P0 LDG.E.128 R92, desc[UR4][R66.64] ;  /* 0x00000004425c0981 */ /* 0x000168000c1e1d00 */
[----:B------:R0:W5:Y:S04]  /*c280*/  @P1 LDG.E.128 R88, desc[UR4][R64.64] ;  /* 0x0000000440581981 */ /* 0x000168000c1e1d00 */
[----:B------:R0:W5:Y:S04]  /*c290*/  @P1 LDG.E.128 R84, desc[UR4][R64.64+0x10] ;  /* 0x0000100440541981 */ /* 0x000168000c1e1d00 */
[----:B------:R-:W5:Y:S01]  /*c2a0*/  LDG.E.128 R56, desc[UR4][R56.64] ;  /* 0x0000000438387981 */ /* 0x000f62000c1e1d00 */
        /* <DEDUP_REMOVED lines=12> */
.L_x_10601:
[----:B------:R-:W-:-:S07]  /*c370*/  MOV R66, R164 ;  /* 0x000000a400427202 */ /* 0x000fce0000000f00 */
.L_x_10602:
[----:B------:R-:W-:Y:S05]  /*c380*/  BSYNC B0 ;  /* 0x0000000000007941 */ /* 0x000fea0003800000 */
.L_x_10600:
        /* <DEDUP_REMOVED lines=16> */
.L_x_10606:
[----:B------:R-:W-:Y:S05]  /*c490*/  BSYNC B1 ;  /* 0x0000000000017941 */ /* 0x000fea0003800000 */
.L_x_10605:
        /* <DEDUP_REMOVED lines=43> */
.L_x_10604:
[----:B------:R-:W-:Y:S05]  /*c750*/  BSYNC B0 ;  /* 0x0000000000007941 */ /* 0x000fea0003800000 */
.L_x_10603:
        /* <DEDUP_REMOVED lines=15> */
.L_x_10607:
        /* <DEDUP_REMOVED lines=12> */
.L_x_10610:
[----:B------:R-:W-:-:S07]  /*c910*/  IMAD.MOV.U32 R65, RZ, RZ, R164 ;  /* 0x000000ffff417224 */ /* 0x000fce00078e00a4 */
.L_x_10611:
[----:B------:R-:W-:Y:S05]  /*c920*/  BSYNC B0 ;  /* 0x0000000000007941 */ /* 0x000fea0003800000 */
.L_x_10609:
        /* <DEDUP_REMOVED lines=16> */
.L_x_10615:
[----:B------:R-:W-:Y:S05]  /*ca30*/  BSYNC B1 ;  /* 0x0000000000017941 */ /* 0x000fea0003800000 */
.L_x_10614:
        /* <DEDUP_REMOVED lines=43> */
.L_x_10613:
[----:B------:R-:W-:Y:S05]  /*ccf0*/  BSYNC B0 ;  /* 0x0000000000007941 */ /* 0x000fea0003800000 */
.L_x_10612:
        /* <DEDUP_REMOVED lines=9> */
.L_x_10608:
        /* <DEDUP_REMOVED lines=12> */
.L_x_10617:
[----:B------:R-:W-:-:S07]  /*ce50*/  IMAD.MOV.U32 R65, RZ, RZ, R164 ;  /* 0x000000ffff417224 */ /* 0x000fce00078e00a4 */
.L_x_10618:
[----:B------:R-:W-:Y:S05]  /*ce60*/  BSYNC B0 ;  /* 0x0000000000007941 */ /* 0x000fea0003800000 */
.L_x_10616:
        /* <DEDUP_REMOVED lines=16> */
.L_x_10622:
[----:B------:R-:W-:Y:S05]  /*cf70*/  BSYNC B1 ;  /* 0x0000000000017941 */ /* 0x000fea0003800000 */
.L_x_10621:
        /* <DEDUP_REMOVED lines=43> */
.L_x_10620:
[----:B------:R-:W-:Y:S05]  /*d230*/  BSYNC B0 ;  /* 0x0000000000007941 */ /* 0x000fea0003800000 */
.L_x_10619:
        /* <DEDUP_REMOVED lines=14> */
.L_x_10623:
        /* <DEDUP_REMOVED lines=12> */
.L_x_10626:
[----:B------:R-:W-:-:S07]  /*d3e0*/  IMAD.MOV.U32 R98, RZ, RZ, R164 ;  /* 0x000000ffff627224 */ /* 0x000fce00078e00a4 */
.L_x_10627:
[----:B------:R-:W-:Y:S05]  /*d3f0*/  BSYNC B0 ;  /* 0x0000000000007941 */ /* 0x000fea0003800000 */
.L_x_10625:
        /* <DEDUP_REMOVED lines=16> */
.L_x_10631:
[----:B------:R-:W-:Y:S05]  /*d500*/  BSYNC B1 ;  /* 0x0000000000017941 */ /* 0x000fea0003800000 */
.L_x_10630:
        /* <DEDUP_REMOVED lines=43> */
.L_x_10629:
[----:B------:R-:W-:Y:S05]  /*d7c0*/  BSYNC B0 ;  /* 0x0000000000007941 */ /* 0x000fea0003800000 */
.L_x_10628:
        /* <DEDUP_REMOVED lines=10> */
.L_x_10624:
        /* <DEDUP_REMOVED lines=12> */
.L_x_10633:
[----:B------:R-:W-:-:S07]  /*d930*/  IMAD.MOV.U32 R98, RZ, RZ, R164 ;  /* 0x000000ffff627224 */ /* 0x000fce00078e00a4 */
.L_x_10634:
[----:B------:R-:W-:Y:S05]  /*d940*/  BSYNC B0 ;  /* 0x0000000000007941 */ /* 0x000fea0003800000 */
.L_x_10632:
        /* <DEDUP_REMOVED lines=16> */
.L_x_10638:
[----:B------:R-:W-:Y:S05]  /*da50*/  BSYNC B1 ;  /* 0x0000000000017941 */ /* 0x000fea0003800000 */
.L_x_10637:
        /* <DEDUP_REMOVED lines=43> */
.L_x_10636:
[----:B------:R-:W-:Y:S05]  /*dd10*/  BSYNC B0 ;  /* 0x0000000000007941 */ /* 0x000fea0003800000 */
.L_x_10635:
        /* <DEDUP_REMOVED lines=15> */
.L_x_10639:
        /* <DEDUP_REMOVED lines=12> */
.L_x_10642:
[----:B------:R-:W-:-:S07]  /*ded0*/  MOV R98, R164 ;  /* 0x000000a400627202 */ /* 0x000fce0000000f00 */
.L_x_10643:
[----:B------:R-:W-:Y:S05]  /*dee0*/  BSYNC B0 ;  /* 0x0000000000007941 */ /* 0x000fea0003800000 */
.L_x_10641:
        /* <DEDUP_REMOVED lines=16> */
.L_x_10647:
[----:B------:R-:W-:Y:S05]  /*dff0*/  BSYNC B1 ;  /* 0x0000000000017941 */ /* 0x000fea0003800000 */
.L_x_10646:
        /* <DEDUP_REMOVED lines=43> */
.L_x_10645:
[----:B------:R-:W-:Y:S05]  /*e2b0*/  BSYNC B0 ;  /* 0x0000000000007941 */ /* 0x000fea0003800000 */
.L_x_10644:
        /* <DEDUP_REMOVED lines=9> */
.L_x_10640:
        /* <DEDUP_REMOVED lines=12> */
.L_x_10649:
[----:B------:R-:W-:-:S07]  /*e410*/  MOV R98, R164 ;  /* 0x000000a400627202 */ /* 0x000fce0000000f00 */
.L_x_10650:
[----:B------:R-:W-:Y:S05]  /*e420*/  BSYNC B0 ;  /* 0x0000000000007941 */ /* 0x000fea0003800000 */
.L_x_10648:
        /* <DEDUP_REMOVED lines=16> */
.L_x_10654:
[----:B------:R-:W-:Y:S05]  /*e530*/  BSYNC B1 ;  /* 0x0000000000017941 */ /* 0x000fea0003800000 */
.L_x_10653:
        /* <DEDUP_REMOVED lines=43> */
.L_x_10652:
[----:B------:R-:W-:Y:S05]  /*e7f0*/  BSYNC B0 ;  /* 0x0000000000007941 */ /* 0x000fea0003800000 */
.L_x_10651:
        /* <DEDUP_REMOVED lines=14> */
.L_x_10655:
        /* <DEDUP_REMOVED lines=12> */
.L_x_10658:
[----:B------:R-:W-:-:S07]  /*e9a0*/  IMAD.MOV.U32 R98, RZ, RZ, R164 ;  /* 0x000000ffff627224 */ /* 0x000fce00078e00a4 */
.L_x_10659:
[----:B------:R-:W-:Y:S05]  /*e9b0*/  BSYNC B0 ;  /* 0x0000000000007941 */ /* 0x000fea0003800000 */
.L_x_10657:
        /* <DEDUP_REMOVED lines=16> */
.L_x_10663:
[----:B------:R-:W-:Y:S05]  /*eac0*/  BSYNC B1 ;  /* 0x0000000000017941 */ /* 0x000fea0003800000 */
.L_x_10662:
        /* <DEDUP_REMOVED lines=43> */
.L_x_10661:
[----:B------:R-:W-:Y:S05]  /*ed80*/  BSYNC B0 ;  /* 0x0000000000007941 */ /* 0x000fea0003800000 */
.L_x_10660:
        /* <DEDUP_REMOVED lines=10> */
.L_x_10656:
        /* <DEDUP_REMOVED lines=12> */
.L_x_10665:
[----:B------:R-:W-:-:S07]  /*eef0*/  IMAD.MOV.U32 R98, RZ, RZ, R164 ;  /* 0x000000ffff627224 */ /* 0x000fce00078e00a4 */
.L_x_10666:
[----:B------:R-:W-:Y:S05]  /*ef00*/  BSYNC B0 ;  /* 0x0000000000007941 */ /* 0x000fea0003800000 */
.L_x_10664:
        /* <DEDUP_REMOVED lines=16> */
.L_x_10670:
[----:B------:R-:W-:Y:S05]  /*f010*/  BSYNC B1 ;  /* 0x0000000000017941 */ /* 0x000fea0003800000 */
.L_x_10669:
        /* <DEDUP_REMOVED lines=43> */
.L_x_10668:
[----:B------:R-:W-:Y:S05]  /*f2d0*/  BSYNC B0 ;  /* 0x0000000000007941 */ /* 0x000fea0003800000 */
.L_x_10667:
        /* <DEDUP_REMOVED lines=15> */
.L_x_10671:
        /* <DEDUP_REMOVED lines=12> */
.L_x_10674:
[----:B------:R-:W-:-:S07]  /*f490*/  IMAD.MOV.U32 R61, RZ, RZ, R164 ;  /* 0x000000ffff3d7224 */ /* 0x000fce00078e00a4 */
.L_x_10675:
[----:B------:R-:W-:Y:S05]  /*f4a0*/  BSYNC B0 ;  /* 0x0000000000007941 */ /* 0x000fea0003800000 */
.L_x_10673:
        /* <DEDUP_REMOVED lines=16> */
.L_x_10679:
[----:B------:R-:W-:Y:S05]  /*f5b0*/  BSYNC B1 ;  /* 0x0000000000017941 */ /* 0x000fea0003800000 */
.L_x_10678:
        /* <DEDUP_REMOVED lines=43> */
.L_x_10677:
[----:B------:R-:W-:Y:S05]  /*f870*/  BSYNC B0 ;  /* 0x0000000000007941 */ /* 0x000fea0003800000 */
.L_x_10676:
        /* <DEDUP_REMOVED lines=9> */
.L_x_10672:
        /* <DEDUP_REMOVED lines=12> */
.L_x_10681:
[----:B------:R-:W-:-:S07]  /*f9d0*/  IMAD.MOV.U32 R61, RZ, RZ, R164 ;  /* 0x000000ffff3d7224 */ /* 0x000fce00078e00a4 */
.L_x_10682:
[----:B------:R-:W-:Y:S05]  /*f9e0*/  BSYNC B0 ;  /* 0x0000000000007941 */ /* 0x000fea0003800000 */
.L_x_10680:
        /* <DEDUP_REMOVED lines=16> */
.L_x_10686:
[----:B------:R-:W-:Y:S05]  /*faf0*/  BSYNC B1 ;  /* 0x0000000000017941 */ /* 0x000fea0003800000 */
.L_x_10685:
        /* <DEDUP_REMOVED lines=43> */
.L_x_10684:
[----:B------:R-:W-:Y:S05]  /*fdb0*/  BSYNC B0 ;  /* 0x0000000000007941 */ /* 0x000fea0003800000 */
.L_x_10683:
        /* <DEDUP_REMOVED lines=12> */
.L_x_10687:
        /* <DEDUP_REMOVED lines=12> */
.L_x_10690:
[----:B------:R-:W-:-:S07]  /*ff40*/  MOV R58, R164 ;  /* 0x000000a4003a7202 */ /* 0x000fce0000000f00 */
.L_x_10691:
[----:B------:R-:W-:Y:S05]  /*ff50*/  BSYNC B0 ;  /* 0x0000000000007941 */ /* 0x000fea0003800000 */
.L_x_10689:
        /* <DEDUP_REMOVED lines=16> */
.L_x_10695:
[----:B------:R-:W-:Y:S05]  /*10060*/  BSYNC B1 ;  /* 0x0000000000017941 */ /* 0x000fea0003800000 */
.L_x_10694:
        /* <DEDUP_REMOVED lines=43> */
.L_x_10693:
[----:B------:R-:W-:Y:S05]  /*10320*/  BSYNC B0 ;  /* 0x0000000000007941 */ /* 0x000fea0003800000 */
.L_x_10692:
        /* <DEDUP_REMOVED lines=10> */
.L_x_10688:
        /* <DEDUP_REMOVED lines=12> */
.L_x_10697:
[----:B------:R-:W-:-:S07]  /*10490*/  MOV R58, R164 ;  /* 0x000000a4003a7202 */ /* 0x000fce0000000f00 */
.L_x_10698:
[----:B------:R-:W-:Y:S05]  /*104a0*/  BSYNC B0 ;  /* 0x0000000000007941 */ /* 0x000fea0003800000 */
.L_x_10696:
        /* <DEDUP_REMOVED lines=16> */
.L_x_10702:
[----:B------:R-:W-:Y:S05]  /*105b0*/  BSYNC B1 ;  /* 0x0000000000017941 */ /* 0x000fea0003800000 */
.L_x_10701:
        /* <DEDUP_REMOVED lines=43> */
.L_x_10700:
[----:B------:R-:W-:Y:S05]  /*10870*/  BSYNC B0 ;  /* 0x0000000000007941 */ /* 0x000fea0003800000 */
.L_x_10699:
[----:B------:R-:W-:Y:S01]  /*10880*/  I2FP.F32.U32 R63, R58 ;  /* 0x0000003a003f7245 */ /* 0x000fe20000201000 */
[----:B------:R-:W-:-:S04]  /*10890*/  IMAD.U32 R56, R59, 0x10000, RZ ;  /* 0x000100003b387824 */ /* 0x000fc800078e00ff */
[----:B------:R-:W-:Y:S01]  /*108a0*/  FFMA.FTZ R99, R63, R160, 1.1641532182693481445e-10 ;  /* 0x2f0000003f637423 */ /* 0x000fe200000100a0 */
[----:B------:R-:W-:Y:S01]  /*108b0*/  FMUL.FTZ R56, R56, R159 ;  /* 0x0000009f38387220 */ /* 0x000fe20000410000 */
[----:B------:R-:W-:-:S03]  /*108c0*/  PRMT R63, R59, 0x7632, R63 ;  /* 0x000076323b3f7816 */ /* 0x000fc6000000003f */
        /* <DEDUP_REMOVED lines=8> */
.L_x_10703:
        /* <DEDUP_REMOVED lines=12> */
.L_x_10706:
[----:B------:R-:W-:-:S07]  /*10a10*/  IMAD.MOV.U32 R147, RZ, RZ, R164 ;  /* 0x000000ffff937224 */ /* 0x000fce00078e00a4 */
.L_x_10707:
[----:B------:R-:W-:Y:S05]  /*10a20*/  BSYNC B0 ;  /* 0x0000000000007941 */ /* 0x000fea0003800000 */
.L_x_10705:
        /* <DEDUP_REMOVED lines=16> */
.L_x_10711:
[----:B------:R-:W-:Y:S05]  /*10b30*/  BSYNC B1 ;  /* 0x0000000000017941 */ /* 0x000fea0003800000 */
.L_x_10710:
        /* <DEDUP_REMOVED lines=43> */
.L_x_10709:
[----:B------:R-:W-:Y:S05]  /*10df0*/  BSYNC B0 ;  /* 0x0000000000007941 */ /* 0x000fea0003800000 */
.L_x_10708:
        /* <DEDUP_REMOVED lines=9> */
.L_x_10704:
        /* <DEDUP_REMOVED lines=12> */
.L_x_10713:
[----:B------:R-:W-:-:S07]  /*10f50*/  IMAD.MOV.U32 R148, RZ, RZ, R164 ;  /* 0x000000ffff947224 */ /* 0x000fce00078e00a4 */
.L_x_10714:
[----:B------:R-:W-:Y:S05]  /*10f60*/  BSYNC B0 ;  /* 0x0000000000007941 */ /* 0x000fea0003800000 */
.L_x_10712:
        /* <DEDUP_REMOVED lines=16> */
.L_x_10718:
[----:B------:R-:W-:Y:S05]  /*11070*/  BSYNC B1 ;  /* 0x0000000000017941 */ /* 0x000fea0003800000 */
.L_x_10717:
        /* <DEDUP_REMOVED lines=43> */
.L_x_10716:
[----:B------:R-:W-:Y:S05]  /*11330*/  BSYNC B0 ;  /* 0x0000000000007941 */ /* 0x000fea0003800000 */
.L_x_10715:
        /* <DEDUP_REMOVED lines=12> */
.L_x_10719:
        /* <DEDUP_REMOVED lines=12> */
.L_x_10722:
[----:B------:R-:W-:-:S07]  /*114c0*/  MOV R149, R164 ;  /* 0x000000a400957202 */ /* 0x000fce0000000f00 */
.L_x_10723:
[----:B------:R-:W-:Y:S05]  /*114d0*/  BSYNC B0 ;  /* 0x0000000000007941 */ /* 0x000fea0003800000 */
.L_x_10721:
        /* <DEDUP_REMOVED lines=18> */
.L_x_10727:
[----:B------:R-:W-:Y:S05]  /*11600*/  BSYNC B1 ;  /* 0x0000000000017941 */ /* 0x000fea0003800000 */
.L_x_10726:
        /* <DEDUP_REMOVED lines=43> */
.L_x_10725:
[----:B------:R-:W-:Y:S05]  /*118c0*/  BSYNC B0 ;  /* 0x0000000000007941 */ /* 0x000fea0003800000 */
.L_x_10724:
        /* <DEDUP_REMOVED lines=10> */
.L_x_10720:
[----:B------:R-:W-:Y:S02]  /*11970*/  P2R R57, PR, RZ, 0x2 ;  /* 0x00000002ff397803 */ /* 0x000fe40000000000 */
[----:B------:R-:W-:Y:S02]  /*11980*/  LOP3.LUT P1, RZ, R136, 0x4, RZ, 0xc0, !PT ;  /* 0x0000000488ff7812 */ /* 0x000fe4000782c0ff */
[----:B------:R-:W-:Y:S02]  /*11990*/  SEL R56, RZ, 0x100, P3 ;  /* 0x00000100ff387807 */ /* 0x000fe40001800000 */
[----:B------:R-:W-:Y:S02]  /*119a0*/  SEL R98, RZ, 0x1, P1 ;  /* 0x00000001ff627807 */ /* 0x000fe40000800000 */
[----:B------:R-:W-:Y:S02]  /*119b0*/  SEL R58, RZ, 0x1000000, P5 ;  /* 0x01000000ff3a7807 */ /* 0x000fe40002800000 */
[----:B------:R-:W-:Y:S01]  /*119c0*/  SEL R59, RZ, 0x10000, P4 ;  /* 0x00010000ff3b7807 */ /* 0x000fe20002000000 */
[----:B------:R-:W-:Y:S01]  /*119d0*/  IMAD.WIDE.U32 R98, R98, 0x1000000, RZ ;  /* 0x0100000062627825 */ /* 0x000fe200078e00ff */
[----:B------:R-:W-:-:S02]  /*119e0*/  LOP3.LUT P3, RZ, R136, 0x2, RZ, 0xc0, !PT ;  /* 0x0000000288ff7812 */ /* 0x000fc4000786c0ff */
[----:B------:R-:W-:Y:S02]  /*119f0*/  ISETP.NE.AND P1, PT, R57, RZ, PT ;  /* 0x000000ff3900720c */ /* 0x000fe40003f25270 */
[----:B------:R-:W-:Y:S02]  /*11a00*/  SEL R57, RZ, 0x1, P3 ;  /* 0x00000001ff397807 */ /* 0x000fe40001800000 */
[----:B------:R-:W-:Y:S02]  /*11a10*/  LOP3.LUT R56, R56, R58, R59, 0xfe, !PT ;  /* 0x0000003a38387212 */ /* 0x000fe400078efe3b */
[C---:B------:R-:W-:Y:S02]  /*11a20*/  LOP3.LUT P5, RZ, R136.reuse, 0x10, RZ, 0xc0, !PT ;  /* 0x0000001088ff7812 */ /* 0x040fe400078ac0ff */
[----:B------:R-:W-:Y:S02]  /*11a30*/  LOP3.LUT P4, RZ, R136, 0x8, RZ, 0xc0, !PT ;  /* 0x0000000888ff7812 */ /* 0x000fe4000788c0ff */
[----:B------:R-:W-:-:S02]  /*11a40*/  LOP3.LUT R99, R99, R56, R57, 0xfe, !PT ;  /* 0x0000003863637212 */ /* 0x000fc400078efe39 */
[----:B------:R-:W-:Y:S02]  /*11a50*/  SEL R58, RZ, 0x1, P4 ;  /* 0x00000001ff3a7807 */ /* 0x000fe40002000000 */
[----:B------:R-:W-:Y:S02]  /*11a60*/  SEL R56, RZ, 0x1, P5 ;  /* 0x00000001ff387807 */ /* 0x000fe40002800000 */
[----:B------:R-:W-:Y:S01]  /*11a70*/  LOP3.LUT P6, RZ, R136, 0x20, RZ, 0xc0, !PT ;  /* 0x0000002088ff7812 */ /* 0x000fe200078cc0ff */
[----:B------:R-:W-:-:S04]  /*11a80*/  IMAD.WIDE.U32 R58, R58, 0x10000, RZ ;  /* 0x000100003a3a7825 */ /* 0x000fc800078e00ff */
[----:B------:R-:W-:-:S05]  /*11a90*/  IMAD.WIDE.U32 R56, R56, 0x100, RZ ;  /* 0x0000010038387825 */ /* 0x000fca00078e00ff */
[----:B------:R-:W-:Y:S02]  /*11aa0*/  LOP3.LUT R57, R57, R99, R59, 0xfe, !PT ;  /* 0x0000006339397212 */ /* 0x000fe400078efe3b */
[----:B------:R-:W-:Y:S01]  /*11ab0*/  LOP3.LUT R56, R56, R98, R58, 0xfe, !PT ;  /* 0x0000006238387212 */ /* 0x000fe200078efe3a */
[----:B------:R-:W-:Y:S01]  /*11ac0*/  IMAD.WIDE.U32 R98, R163, 0x20, R142 ;  /* 0x00000020a3627825 */ /* 0x000fe200078e008e */
[----:B------:R-:W-:-:S04]  /*11ad0*/  SEL R59, RZ, 0x1, P6 ;  /* 0x00000001ff3b7807 */ /* 0x000fc80003000000 */
[----:B------:R-:W-:Y:S01]  /*11ae0*/  LOP3.LUT R56, R56, R59, RZ, 0xfc, !PT ;  /* 0x0000003b38387212 */ /* 0x000fe200078efcff */
[----:B------:R-:W-:Y:S01]  /*11af0*/  IMAD.WIDE.U32 R58, R163, 0x8, R144 ;  /* 0x00000008a33a7825 */ /* 0x000fe200078e0090 */
[----:B------:R0:W-:Y:S04]  /*11b00*/  STG.E.128 desc[UR4][R98.64], R64 ;  /* 0x0000004062007986 */ /* 0x0001e8000c101d04 */
        /* <DEDUP_REMOVED lines=18> */
[----:B------:R-:W0:Y:S01]  /*11c30*/  LDC.64 R58, c[0x0][0x248] ;  /* 0x00009200ff3a7b82 */ /* 0x000e220000000a00 */
[----:B------:R-:W-:Y:S02]  /*11c40*/  LOP3.LUT R57, R149, R57, RZ, 0xfc, !PT ;  /* 0x0000003995397212 */ /* 0x000fe400078efcff */
[----:B------:R-:W-:Y:S01]  /*11c50*/  LOP3.LUT R56, R98, 0xff, R137, 0xf8, !PT ;  /* 0x000000ff62387812 */ /* 0x000fe200078ef889 */
[----:B0-----:R-:W-:-:S05]  /*11c60*/  IMAD.WIDE.U32 R58, R163, 0x8, R58 ;  /* 0x00000008a33a7825 */ /* 0x001fca00078e003a */
[----:B------:R1:W-:Y:S02]  /*11c70*/  STG.E.64 desc[UR4][R58.64], R56 ;  /* 0x000000383a007986 */ /* 0x0003e4000c101b04 */
.L_x_10728:
[----:B01----:R-:W0:Y:S01]  /*11c80*/  @P0 LDC.64 R58, c[0x0][0x228] ;  /* 0x00008a00ff3a0b82 */ /* 0x003e220000000a00 */
[----:B------:R-:W-:-:S07]  /*11c90*/  IADD3 R157, R155, 0x300, RZ ;  /* 0x000003009b9d7810 */ /* 0x000fce0007ffe0ff */
[----:B------:R-:W1:Y:S01]  /*11ca0*/  @P1 LDC.64 R56, c[0x0][0x230] ;  /* 0x00008c00ff381b82 */ /* 0x000e620000000a00 */
[----:B------:R-:W-:-:S06]  /*11cb0*/  IMAD.WIDE.U32 R96, R157, 0x10, R96 ;  /* 0x000000109d607825 */ /* 0x000fcc00078e0060 */
[----:B------:R-:W5:Y:S01]  /*11cc0*/  LDG.E.128 R96, desc[UR4][R96.64] ;  /* 0x0000000460607981 */ /* 0x000f62000c1e1d00 */
[----:B0-----:R-:W-:-:S05]  /*11cd0*/  @P0 IMAD.WIDE.U32 R58, R157, 0x10, R58 ;  /* 0x000000109d3a0825 */ /* 0x001fca00078e003a */
[----:B------:R0:W5:Y:S01]  /*11ce0*/  @P0 LDG.E.128 R92, desc[UR4][R58.64] ;  /* 0x000000043a5c0981 */ /* 0x000162000c1e1d00 */
[----:B-1----:R-:W-:-:S05]  /*11cf0*/  @P1 IMAD.WIDE.U32 R56, R157, 0x20, R56 ;  /* 0x000000209d381825 */ /* 0x002fca00078e0038 */
[----:B------:R0:W5:Y:S04]  /*11d00*/  @P1 LDG.E.128 R88, desc[UR4][R56.64] ;  /* 0x0000000438581981 */ /* 0x000168000c1e1d00 */
        /* <DEDUP_REMOVED lines=13> */
.L_x_10730:
[----:B------:R-:W-:-:S07]  /*11de0*/  IMAD.MOV.U32 R150, RZ, RZ, R164 ;  /* 0x000000ffff967224 */ /* 0x000fce00078e00a4 */
.L_x_10731:
[----:B------:R-:W-:Y:S05]  /*11df0*/  BSYNC B0 ;  /* 0x0000000000007941 */ /* 0x000fea0003800000 */
.L_x_10729:
        /* <DEDUP_REMOVED lines=16> */
.L_x_10735:
[----:B------:R-:W-:Y:S05]  /*11f00*/  BSYNC B1 ;  /* 0x0000000000017941 */ /* 0x000fea0003800000 */
.L_x_10734:
        /* <DEDUP_REMOVED lines=43> */
.L_x_10733:
[----:B------:R-:W-:Y:S05]  /*121c0*/  BSYNC B0 ;  /* 0x0000000000007941 */ /* 0x000fea0003800000 */
.L_x_10732:
        /* <DEDUP_REMOVED lines=15> */
.L_x_10736:
        /* <DEDUP_REMOVED lines=12> */
.L_x_10739:
[----:B------:R-:W-:-:S07]  /*12380*/  MOV R137, R164 ;  /* 0x000000a400897202 */ /* 0x000fce0000000f00 */
.L_x_10740:
[----:B------:R-:W-:Y:S05]  /*12390*/  BSYNC B0 ;  /* 0x0000000000007941 */ /* 0x000fea0003800000 */
.L_x_10738:
        /* <DEDUP_REMOVED lines=16> */
.L_x_10744:
[----:B------:R-:W-:Y:S05]  /*124a0*/  BSYNC B1 ;  /* 0x0000000000017941 */ /* 0x000fea0003800000 */
.L_x_10743:
        /* <DEDUP_REMOVED lines=43> */
.L_x_10742:
[----:B------:R-:W-:Y:S05]  /*12760*/  BSYNC B0 ;  /* 0x0000000000007941 */ /* 0x000fea0003800000 */
.L_x_10741:
        /* <DEDUP_REMOVED lines=9> */
.L_x_10737:
        /* <DEDUP_REMOVED lines=12> */
.L_x_10746:
[----:B------:R-:W-:-:S07]  /*128c0*/  IMAD.MOV.U32 R165, RZ, RZ, R164 ;  /* 0x000000ffffa57224 */ /* 0x000fce00078e00a4 */
.L_x_10747:
[----:B------:R-:W-:Y:S05]  /*128d0*/  BSYNC B0 ;  /* 0x0000000000007941 */ /* 0x000fea0003800000 */
.L_x_10745:
        /* <DEDUP_REMOVED lines=16> */
.L_x_10751:
[----:B------:R-:W-:Y:S05]  /*129e0*/  BSYNC B1 ;  /* 0x0000000000017941 */ /* 0x000fea0003800000 */
.L_x_10750:
[----:B------:R-:W-:Y:S01]  /*129f0*/  LOP3.LUT R148, R57, R100, R133, 0x96, !PT ;  /* 0x0000006439947212 */ /* 0x000fe200078e9685 */
[----:B------:R-:W-:-:S04]  /*12a00*/  IMAD.HI.U32 R57, R53, -0x326172a9, RZ ;  /* 0xcd9e8d5735397827 */ /* 0x000fc800078e00ff */
        /* <DEDUP_REMOVED lines=37> */
[----:B------:R-:W-:Y:S01]  /*12c60*/  IMAD.WIDE.U32 R58, R59, -0x326172a9, RZ ;  /* 0xcd9e8d573b3a7825 */ /* 0x000fe200078e00ff */
[----:B------:R-:W-:-:S03]  /*12c70*/  MOV R162, R148 ;  /* 0x0000009400a27202 */ /* 0x000fc60000000f00 */
[----:B------:R-:W-:Y:S01]  /*12c80*/  IMAD.MOV.U32 R164, RZ, RZ, R58 ;  /* 0x000000ffffa47224 */ /* 0x000fe200078e003a */
[----:B------:R-:W-:Y:S01]  /*12c90*/  LOP3.LUT R152, R59, R150, R35, 0x96, !PT ;  /* 0x000000963b987212 */ /* 0x000fe200078e9623 */
[----:B------:R-:W-:-:S07]  /*12ca0*/  IMAD.MOV.U32 R58, RZ, RZ, RZ ;  /* 0x000000ffff3a7224 */ /* 0x000fce00078e00ff */
.L_x_10749:
[----:B------:R-:W-:Y:S05]  /*12cb0*/  BSYNC B0 ;  /* 0x0000000000007941 */ /* 0x000fea0003800000 */
.L_x_10748:
        /* <DEDUP_REMOVED lines=14> */
.L_x_10752:
        /* <DEDUP_REMOVED lines=12> */
.L_x_10755:
[----:B------:R-:W-:-:S07]  /*12e60*/  IMAD.MOV.U32 R96, RZ, RZ, R164 ;  /* 0x000000ffff607224 */ /* 0x000fce00078e00a4 */
.L_x_10756:
[----:B------:R-:W-:Y:S05]  /*12e70*/  BSYNC B0 ;  /* 0x0000000000007941 */ /* 0x000fea0003800000 */
.L_x_10754:
        /* <DEDUP_REMOVED lines=16> */
.L_x_10760:
[----:B------:R-:W-:Y:S05]  /*12f80*/  BSYNC B1 ;  /* 0x0000000000017941 */ /* 0x000fea0003800000 */
.L_x_10759:
        /* <DEDUP_REMOVED lines=43> */
.L_x_10758:
[----:B------:R-:W-:Y:S05]  /*13240*/  BSYNC B0 ;  /* 0x0000000000007941 */ /* 0x000fea0003800000 */
.L_x_10757:
        /* <DEDUP_REMOVED lines=10> */
.L_x_10753:
        /* <DEDUP_REMOVED lines=12> */
.L_x_10762:
[----:B------:R-:W-:-:S07]  /*133b0*/  MOV R165, R164 ;  /* 0x000000a400a57202 */ /* 0x000fce0000000f00 */
.L_x_10763:
[----:B------:R-:W-:Y:S05]  /*133c0*/  BSYNC B0 ;  /* 0x0000000000007941 */ /* 0x000fea0003800000 */
.L_x_10761:
        /* <DEDUP_REMOVED lines=16> */
.L_x_10767:
[----:B------:R-:W-:Y:S05]  /*134d0*/  BSYNC B1 ;  /* 0x0000000000017941 */ /* 0x000fea0003800000 */
.L_x_10766:
        /* <DEDUP_REMOVED lines=38> */
[----:B------:R-:W-:-:S04]  /*13740*/  IMAD.WIDE.U32 R148, R148, -0x2daee0ad, RZ ;  /* 0xd2511f5394947825 */ /* 0x000fc800078e00ff */
[----:B------:R-:W-:Y:S01]  /*13750*/  IMAD.MOV.U32 R162, RZ, RZ, R148 ;  /* 0x000000ffffa27224 */ /* 0x000fe200078e0094 */
[----:B------:R-:W-:Y:S01]  /*13760*/  LOP3.LUT R153, R149, R58, R34, 0x96, !PT ;  /* 0x0000003a95997212 */ /* 0x000fe200078e9622 */
[----:B------:R-:W-:-:S05]  /*13770*/  IMAD.WIDE.U32 R58, R59, -0x326172a9, RZ ;  /* 0xcd9e8d573b3a7825 */ /* 0x000fca00078e00ff */
[----:B------:R-:W-:Y:S02]  /*13780*/  LOP3.LUT R152, R59, R150, R35, 0x96, !PT ;  /* 0x000000963b987212 */ /* 0x000fe400078e9623 */
[----:B------:R-:W-:-:S07]  /*13790*/  MOV R164, R58 ;  /* 0x0000003a00a47202 */ /* 0x000fce0000000f00 */
.L_x_10765:
[----:B------:R-:W-:Y:S05]  /*137a0*/  BSYNC B0 ;  /* 0x0000000000007941 */ /* 0x000fea0003800000 */
.L_x_10764:
[----:B------:R-:W-:Y:S01]  /*137b0*/  I2FP.F32.U32 R59, R165 ;  /* 0x000000a5003b7245 */ /* 0x000fe20000201000 */
[----:B------:R-:W-:Y:S01]  /*137c0*/  IMAD.U32 R58, R97, 0x10000, RZ ;  /* 0x00010000613a7824 */ /* 0x000fe200078e00ff */
[----:B------:R-:W-:-:S03]  /*137d0*/  LOP3.LUT R136, R136, 0xfffffffb, RZ, 0xc0, !PT ;  /* 0xfffffffb88887812 */ /* 0x000fc600078ec0ff */
[----:B------:R-:W-:Y:S01]  /*137e0*/  FFMA.FTZ R59, R59, R160, 1.1641532182693481445e-10 ;  /* 0x2f0000003b3b7423 */ /* 0x000fe200000100a0 */
[----:B------:R-:W-:-:S04]  /*137f0*/  FMUL.FTZ R58, R58, R159 ;  /* 0x0000009f3a3a7220 */ /* 0x000fc80000410000 */
[----:B------:R-:W-:Y:S02]  /*13800*/  FSETP.GTU.FTZ.AND P3, PT, R59, R158, PT ;  /* 0x0000009e3b00720b */ /* 0x000fe40003f7c000 */
[----:B------:R-:W-:Y:S02]  /*13810*/  PRMT R59, R97, 0x7632, R59 ;  /* 0x00007632613b7816 */ /* 0x000fe4000000003b */
        /* <DEDUP_REMOVED lines=8> */
.L_x_10768:
        /* <DEDUP_REMOVED lines=12> */
.L_x_10771:
[----:B------:R-:W-:-:S07]  /*13960*/  MOV R139, R164 ;  /* 0x000000a4008b7202 */ /* 0x000fce0000000f00 */
.L_x_10772:
[----:B------:R-:W-:Y:S05]  /*13970*/  BSYNC B0 ;  /* 0x0000000000007941 */ /* 0x000fea0003800000 */
.L_x_10770:
        /* <DEDUP_REMOVED lines=16> */
.L_x_10776:
[----:B------:R-:W-:Y:S05]  /*13a80*/  BSYNC B1 ;  /* 0x0000000000017941 */ /* 0x000fea0003800000 */
.L_x_10775:
        /* <DEDUP_REMOVED lines=41> */
[----:B------:R-:W-:Y:S01]  /*13d20*/  LOP3.LUT R152, R97, R150, R35, 0x96, !PT ;  /* 0x0000009661987212 */ /* 0x000fe200078e9623 */
[----:B------:R-:W-:Y:S01]  /*13d30*/  HFMA2.MMA R97, -RZ, RZ, 0, 0 ;  /* 0x00000000ff617435 */ /* 0x000fe200000001ff */
[----:B------:R-:W-:-:S10]  /*13d40*/  MOV R164, R96 ;  /* 0x0000006000a47202 */ /* 0x000fd40000000f00 */
.L_x_10774:
[----:B------:R-:W-:Y:S05]  /*13d50*/  BSYNC B0 ;  /* 0x0000000000007941 */ /* 0x000fea0003800000 */
.L_x_10773:
        /* <DEDUP_REMOVED lines=9> */
.L_x_10769:
        /* <DEDUP_REMOVED lines=12> */
.L_x_10778:
[----:B------:R-:W-:-:S07]  /*13eb0*/  MOV R165, R164 ;  /* 0x000000a400a57202 */ /* 0x000fce0000000f00 */
.L_x_10779:
[----:B------:R-:W-:Y:S05]  /*13ec0*/  BSYNC B0 ;  /* 0x0000000000007941 */ /* 0x000fea0003800000 */
.L_x_10777:
        /* <DEDUP_REMOVED lines=16> */
.L_x_10783:
[----:B------:R-:W-:Y:S05]  /*13fd0*/  BSYNC B1 ;  /* 0x0000000000017941 */ /* 0x000fea0003800000 */
.L_x_10782:
        /* <DEDUP_REMOVED lines=38> */
[----:B------:R-:W-:Y:S02]  /*14240*/  LOP3.LUT R153, R97, R150, R34, 0x96, !PT ;  /* 0x0000009661997212 */ /* 0x000fe400078e9622 */
[----:B------:R-:W-:Y:S01]  /*14250*/  MOV R162, R96 ;  /* 0x0000006000a27202 */ /* 0x000fe20000000f00 */
[----:B------:R-:W-:-:S04]  /*14260*/  IMAD.WIDE.U32 R96, R151, -0x326172a9, RZ ;  /* 0xcd9e8d5797607825 */ /* 0x000fc800078e00ff */
[----:B------:R-:W-:Y:S01]  /*14270*/  IMAD.MOV.U32 R164, RZ, RZ, R96 ;  /* 0x000000ffffa47224 */ /* 0x000fe200078e0060 */
[----:B------:R-:W-:Y:S01]  /*14280*/  HFMA2.MMA R96, -RZ, RZ, 0, 0 ;  /* 0x00000000ff607435 */ /* 0x000fe200000001ff */
[----:B------:R-:W-:-:S10]  /*14290*/  LOP3.LUT R152, R97, R148, R35, 0x96, !PT ;  /* 0x0000009461987212 */ /* 0x000fd400078e9623 */
.L_x_10781:
[----:B------:R-:W-:Y:S05]  /*142a0*/  BSYNC B0 ;  /* 0x0000000000007941 */ /* 0x000fea0003800000 */
.L_x_10780:
        /* <DEDUP_REMOVED lines=14> */
.L_x_10784:
        /* <DEDUP_REMOVED lines=12> */
.L_x_10787:
[----:B------:R-:W-:-:S07]  /*14450*/  MOV R140, R164 ;  /* 0x000000a4008c7202 */ /* 0x000fce0000000f00 */
.L_x_10788:
[----:B------:R-:W-:Y:S05]  /*14460*/  BSYNC B0 ;  /* 0x0000000000007941 */ /* 0x000fea0003800000 */
.L_x_10786:
        /* <DEDUP_REMOVED lines=16> */
.L_x_10792:
[----:B------:R-:W-:Y:S05]  /*14570*/  BSYNC B1 ;  /* 0x0000000000017941 */ /* 0x000fea0003800000 */
.L_x_10791:
        /* <DEDUP_REMOVED lines=44> */
.L_x_10790:
[----:B------:R-:W-:Y:S05]  /*14840*/  BSYNC B0 ;  /* 0x0000000000007941 */ /* 0x000fea0003800000 */
.L_x_10789:
        /* <DEDUP_REMOVED lines=10> */
.L_x_10785:
        /* <DEDUP_REMOVED lines=12> */
.L_x_10794:
[----:B------:R-:W-:-:S07]  /*149b0*/  MOV R165, R164 ;  /* 0x000000a400a57202 */ /* 0x000fce0000000f00 */
.L_x_10795:
[----:B------:R-:W-:Y:S05]  /*149c0*/  BSYNC B0 ;  /* 0x0000000000007941 */ /* 0x000fea0003800000 */
.L_x_10793:
        /* <DEDUP_REMOVED lines=16> */
.L_x_10799:
[----:B------:R-:W-:Y:S05]  /*14ad0*/  BSYNC B1 ;  /* 0x0000000000017941 */ /* 0x000fea0003800000 */
.L_x_10798:
        /* <DEDUP_REMOVED lines=42> */
[----:B------:R-:W-:Y:S01]  /*14d80*/  LOP3.LUT R152, R97, R148, R35, 0x96, !PT ;  /* 0x0000009461987212 */ /* 0x000fe200078e9623 */
[----:B------:R-:W-:-:S11]  /*14d90*/  HFMA2.MMA R148, -RZ, RZ, 0, 0 ;  /* 0x00000000ff947435 */ /* 0x000fd600000001ff */
.L_x_10797:
[----:B------:R-:W-:Y:S05]  /*14da0*/  BSYNC B0 ;  /* 0x0000000000007941 */ /* 0x000fea0003800000 */
.L_x_10796:
        /* <DEDUP_REMOVED lines=15> */
.L_x_10800:
        /* <DEDUP_REMOVED lines=12> */
.L_x_10803:
[----:B------:R-:W-:-:S07]  /*14f60*/  MOV R141, R164 ;  /* 0x000000a4008d7202 */ /* 0x000fce0000000f00 */
.L_x_10804:
[----:B------:R-:W-:Y:S05]  /*14f70*/  BSYNC B0 ;  /* 0x0000000000007941 */ /* 0x000fea0003800000 */
.L_x_10802:
        /* <DEDUP_REMOVED lines=16> */
.L_x_10808:
[----:B------:R-:W-:Y:S05]  /*15080*/  BSYNC B1 ;  /* 0x0000000000017941 */ /* 0x000fea0003800000 */
.L_x_10807:
        /* <DEDUP_REMOVED lines=40> */
[----:B------:R-:W-:Y:S01]  /*15310*/  IMAD.WIDE.U32 R148, R97, -0x326172a9, RZ ;  /* 0xcd9e8d5761947825 */ /* 0x000fe200078e00ff */
[----:B------:R-:W-:-:S03]  /*15320*/  HFMA2.MMA R97, -RZ, RZ, 0, 0 ;  /* 0x00000000ff617435 */ /* 0x000fc600000001ff */
[----:B------:R-:W-:Y:S01]  /*15330*/  IMAD.MOV.U32 R164, RZ, RZ, R148 ;  /* 0x000000ffffa47224 */ /* 0x000fe200078e0094 */
[----:B------:R-:W-:-:S07]  /*15340*/  LOP3.LUT R152, R149, R150, R35, 0x96, !PT ;  /* 0x0000009695987212 */ /* 0x000fce00078e9623 */
.L_x_10806:
[----:B------:R-:W-:Y:S05]  /*15350*/  BSYNC B0 ;  /* 0x0000000000007941 */ /* 0x000fea0003800000 */
.L_x_10805:
        /* <DEDUP_REMOVED lines=9> */
.L_x_10801:
        /* <DEDUP_REMOVED lines=12> */
.L_x_10810:
[----:B------:R-:W-:-:S07]  /*154b0*/  MOV R165, R164 ;  /* 0x000000a400a57202 */ /* 0x000fce0000000f00 */
.L_x_10811:
[----:B------:R-:W-:Y:S05]  /*154c0*/  BSYNC B0 ;  /* 0x0000000000007941 */ /* 0x000fea0003800000 */
.L_x_10809:
        /* <DEDUP_REMOVED lines=16> */
.L_x_10815:
[----:B------:R-:W-:Y:S05]  /*155d0*/  BSYNC B1 ;  /* 0x0000000000017941 */ /* 0x000fea0003800000 */
.L_x_10814:
        /* <DEDUP_REMOVED lines=44> */
.L_x_10813:
[----:B------:R-:W-:Y:S05]  /*158a0*/  BSYNC B0 ;  /* 0x0000000000007941 */ /* 0x000fea0003800000 */
.L_x_10812:
        /* <DEDUP_REMOVED lines=12> */
.L_x_10816:
        /* <DEDUP_REMOVED lines=12> */
.L_x_10819:
[----:B------:R-:W-:-:S07]  /*15a30*/  MOV R146, R164 ;  /* 0x000000a400927202 */ /* 0x000fce0000000f00 */
.L_x_10820:
[----:B------:R-:W-:Y:S05]  /*15a40*/  BSYNC B0 ;  /* 0x0000000000007941 */ /* 0x000fea0003800000 */
.L_x_10818:
        /* <DEDUP_REMOVED lines=16> */
.L_x_10824:
[----:B------:R-:W-:Y:S05]  /*15b50*/  BSYNC B1 ;  /* 0x0000000000017941 */ /* 0x000fea0003800000 */
.L_x_10823:
        /* <DEDUP_REMOVED lines=44> */
.L_x_10822:
[----:B------:R-:W-:Y:S05]  /*15e20*/  BSYNC B0 ;  /* 0x0000000000007941 */ /* 0x000fea0003800000 */
.L_x_10821:
[----:B------:R-:W-:Y:S02]  /*15e30*/  I2FP.F32.U32 R149, R146 ;  /* 0x0000009200957245 */ /* 0x000fe40000201000 */
[----:B------:R-:W-:-:S03]  /*15e40*/  PRMT R146, R94, 0x7632, R146 ;  /* 0x000076325e927816 */ /* 0x000fc60000000092 */
[----:B------:R-:W-:Y:S02]  /*15e50*/  FFMA.FTZ R149, R149, R160, 1.1641532182693481445e-10 ;  /* 0x2f00000095957423 */ /* 0x000fe400000100a0 */
[----:B------:R-:W-:-:S03]  /*15e60*/  IMAD.U32 R146, R146, 0x10000, RZ ;  /* 0x0001000092927824 */ /* 0x000fc600078e00ff */
[----:B------:R-:W-:Y:S01]  /*15e70*/  FSETP.GTU.FTZ.AND P4, PT, R149, R158, PT ;  /* 0x0000009e9500720b */ /* 0x000fe20003f9c000 */
[----:B------:R-:W-:-:S05]  /*15e80*/  FMUL.FTZ R146, R146, R159 ;  /* 0x0000009f92927220 */ /* 0x000fca0000410000 */
[----:B------:R-:W-:Y:S02]  /*15e90*/  FSEL R148, R146, RZ, !P4 ;  /* 0x000000ff92947208 */ /* 0x000fe40006000000 */
[----:B------:R-:W-:-:S03]  /*15ea0*/  SEL R146, RZ, 0x1, P4 ;  /* 0x00000001ff927807 */ /* 0x000fc60002000000 */
[----:B------:R-:W-:-:S04]  /*15eb0*/  FADD.FTZ R97, R97, R148 ;  /* 0x0000009461617221 */ /* 0x000fc80000010000 */
[----:B------:R-:W-:-:S07]  /*15ec0*/  @P1 FADD.FTZ R97, R85, R97 ;  /* 0x0000006155611221 */ /* 0x000fce0000010000 */
.L_x_10817:
        /* <DEDUP_REMOVED lines=12> */
.L_x_10826:
[----:B------:R-:W-:-:S07]  /*15f90*/  MOV R165, R164 ;  /* 0x000000a400a57202 */ /* 0x000fce0000000f00 */
.L_x_10827:
[----:B------:R-:W-:Y:S05]  /*15fa0*/  BSYNC B0 ;  /* 0x0000000000007941 */ /* 0x000fea0003800000 */
.L_x_10825:
        /* <DEDUP_REMOVED lines=16> */
.L_x_10831:
[----:B------:R-:W-:Y:S05]  /*160b0*/  BSYNC B1 ;  /* 0x0000000000017941 */ /* 0x000fea0003800000 */
.L_x_10830:
        /* <DEDUP_REMOVED lines=44> */
.L_x_10829:
[----:B------:R-:W-:Y:S05]  /*16380*/  BSYNC B0 ;  /* 0x0000000000007941 */ /* 0x000fea0003800000 */
.L_x_10828:
        /* <DEDUP_REMOVED lines=13> */
.L_x_10832:
        /* <DEDUP_REMOVED lines=12> */
.L_x_10835:
[----:B------:R-:W-:-:S07]  /*16520*/  MOV R147, R164 ;  /* 0x000000a400937202 */ /* 0x000fce0000000f00 */
.L_x_10836:
[----:B------:R-:W-:Y:S05]  /*16530*/  BSYNC B0 ;  /* 0x0000000000007941 */ /* 0x000fea0003800000 */
.L_x_10834:
        /* <DEDUP_REMOVED lines=16> */
.L_x_10840:
[----:B------:R-:W-:Y:S05]  /*16640*/  BSYNC B1 ;  /* 0x0000000000017941 */ /* 0x000fea0003800000 */
.L_x_10839:
        /* <DEDUP_REMOVED lines=44> */
.L_x_10838:
[----:B------:R-:W-:Y:S05]  /*16910*/  BSYNC B0 ;  /* 0x0000000000007941 */ /* 0x000fea0003800000 */
.L_x_10837:
[----:B------:R-:W-:Y:S01]  /*16920*/  I2FP.F32.U32 R147, R147 ;  /* 0x0000009300937245 */ /* 0x000fe20000201000 */
[----:B------:R-:W-:-:S04]  /*16930*/  IMAD.U32 R148, R95, 0x10000, RZ ;  /* 0x000100005f947824 */ /* 0x000fc800078e00ff */
[----:B------:R-:W-:-:S05]  /*16940*/  FFMA.FTZ R147, R147, R160, 1.1641532182693481445e-10 ;  /* 0x2f00000093937423 */ /* 0x000fca00000100a0 */
[----:B------:R-:W-:Y:S01]  /*16950*/  FSETP.GTU.FTZ.AND P5, PT, R147, R158, PT ;  /* 0x0000009e9300720b */ /* 0x000fe20003fbc000 */
[----:B------:R-:W-:-:S05]  /*16960*/  FMUL.FTZ R147, R148, R159 ;  /* 0x0000009f94937220 */ /* 0x000fca0000410000 */
[----:B------:R-:W-:-:S05]  /*16970*/  FSEL R147, R147, RZ, !P5 ;  /* 0x000000ff93937208 */ /* 0x000fca0006800000 */
[----:B------:R-:W-:Y:S01]  /*16980*/  FADD.FTZ R98, R98, R147 ;  /* 0x0000009362627221 */ /* 0x000fe20000010000 */
[----:B------:R-:W-:-:S03]  /*16990*/  SEL R147, RZ, 0x1, P5 ;  /* 0x00000001ff937807 */ /* 0x000fc60002800000 */
[----:B------:R-:W-:-:S07]  /*169a0*/  @P1 FADD.FTZ R98, R86, R98 ;  /* 0x0000006256621221 */ /* 0x000fce0000010000 */
.L_x_10833:
        /* <DEDUP_REMOVED lines=12> */
.L_x_10842:
[----:B------:R-:W-:-:S07]  /*16a70*/  MOV R165, R164 ;  /* 0x000000a400a57202 */ /* 0x000fce0000000f00 */
.L_x_10843:
[----:B------:R-:W-:Y:S05]  /*16a80*/  BSYNC B0 ;  /* 0x0000000000007941 */ /* 0x000fea0003800000 */
.L_x_10841:
        /* <DEDUP_REMOVED lines=16> */
.L_x_10847:
[----:B------:R-:W-:Y:S05]  /*16b90*/  BSYNC B1 ;  /* 0x0000000000017941 */ /* 0x000fea0003800000 */
.L_x_10846:
        /* <DEDUP_REMOVED lines=44> */
.L_x_10845:
[----:B------:R-:W-:Y:S05]  /*16e60*/  BSYNC B0 ;  /* 0x0000000000007941 */ /* 0x000fea0003800000 */
.L_x_10844:
        /* <DEDUP_REMOVED lines=12> */
.L_x_10848:
        /* <DEDUP_REMOVED lines=12> */
.L_x_10851:
[----:B------:R-:W-:-:S07]  /*16ff0*/  MOV R154, R164 ;  /* 0x000000a4009a7202 */ /* 0x000fce0000000f00 */
.L_x_10852:
[----:B------:R-:W-:Y:S05]  /*17000*/  BSYNC B0 ;  /* 0x0000000000007941 */ /* 0x000fea0003800000 */
.L_x_10850:
        /* <DEDUP_REMOVED lines=16> */
.L_x_10856:
[----:B------:R-:W-:Y:S05]  /*17110*/  BSYNC B1 ;  /* 0x0000000000017941 */ /* 0x000fea0003800000 */
.L_x_10855:
        /* <DEDUP_REMOVED lines=43> */
[----:B------:R-:W-:-:S07]  /*173d0*/  LOP3.LUT R152, R149, R150, R35, 0x96, !PT ;  /* 0x0000009695987212 */ /* 0x000fce00078e9623 */
.L_x_10854:
[----:B------:R-:W-:Y:S05]  /*173e0*/  BSYNC B0 ;  /* 0x0000000000007941 */ /* 0x000fea0003800000 */
.L_x_10853:
        /* <DEDUP_REMOVED lines=10> */
.L_x_10849:
[----:B------:R-:W-:Y:S01]  /*17490*/  SEL R150, RZ, 0x1000000, P5 ;  /* 0x01000000ff967807 */ /* 0x000fe20002800000 */
[C---:B------:R-:W-:Y:S01]  /*174a0*/  IMAD.WIDE.U32 R158, R157.reuse, 0x20, R142 ;  /* 0x000000209d9e7825 */ /* 0x040fe200078e008e */
[----:B------:R-:W-:Y:S02]  /*174b0*/  SEL R149, RZ, 0x10000, P4 ;  /* 0x00010000ff957807 */ /* 0x000fe40002000000 */
[----:B------:R-:W-:Y:S01]  /*174c0*/  SEL R148, RZ, 0x100, P3 ;  /* 0x00000100ff947807 */ /* 0x000fe20001800000 */
[----:B------:R-:W-:Y:S01]  /*174d0*/  IMAD.WIDE.U32 R144, R157, 0x8, R144 ;  /* 0x000000089d907825 */ /* 0x000fe200078e0090 */
[----:B------:R-:W-:Y:S01]  /*174e0*/  LOP3.LUT P4, RZ, R136, 0x2, RZ, 0xc0, !PT ;  /* 0x0000000288ff7812 */ /* 0x000fe2000788c0ff */
[----:B------:R-:W-:Y:S01]  /*174f0*/  STG.E.128 desc[UR4][R158.64], R56 ;  /* 0x000000389e007986 */ /* 0x000fe2000c101d04 */
[----:B------:R-:W-:Y:S02]  /*17500*/  LOP3.LUT R142, R148, R150, R149, 0xfe, !PT ;  /* 0x00000096948e7212 */ /* 0x000fe400078efe95 */
[----:B------:R-:W-:Y:S01]  /*17510*/  SEL R150, RZ, 0x1, P4 ;  /* 0x00000001ff967807 */ /* 0x000fe20002000000 */
[----:B------:R-:W-:Y:S01]  /*17520*/  STG.E.128 desc[UR4][R158.64+0x10], R96 ;  /* 0x000010609e007986 */ /* 0x000fe2000c101d04 */
[----:B------:R-:W-:-:S02]  /*17530*/  LOP3.LUT P5, RZ, R136, 0x1, RZ, 0xc0, !PT ;  /* 0x0000000188ff7812 */ /* 0x000fc400078ac0ff */
[----:B------:R-:W-:Y:S01]  /*17540*/  LOP3.LUT P6, RZ, R136, 0x4, RZ, 0xc0, !PT ;  /* 0x0000000488ff7812 */ /* 0x000fe200078cc0ff */
[----:B------:R-:W-:Y:S01]  /*17550*/  IMAD.WIDE.U32 R150, R150, 0x1000000, RZ ;  /* 0x0100000096967825 */ /* 0x000fe200078e00ff */
[----:B------:R-:W-:Y:S02]  /*17560*/  SEL R143, RZ, 0x1, P5 ;  /* 0x00000001ff8f7807 */ /* 0x000fe40002800000 */
[----:B------:R-:W-:Y:S02]  /*17570*/  LOP3.LUT P2, RZ, R136, 0x8, RZ, 0xc0, !PT ;  /* 0x0000000888ff7812 */ /* 0x000fe4000784c0ff */
[----:B------:R-:W-:Y:S02]  /*17580*/  LOP3.LUT R151, R151, R142, R143, 0xfe, !PT ;  /* 0x0000008e97977212 */ /* 0x000fe400078efe8f */
[----:B------:R-:W-:Y:S02]  /*17590*/  SEL R148, RZ, 0x1, P6 ;  /* 0x00000001ff947807 */ /* 0x000fe40003000000 */
[----:B------:R-:W-:-:S02]  /*175a0*/  SEL R142, RZ, 0x1, P2 ;  /* 0x00000001ff8e7807 */ /* 0x000fc40001000000 */
[----:B------:R-:W-:Y:S01]  /*175b0*/  LOP3.LUT P1, RZ, R136, 0x10, RZ, 0xc0, !PT ;  /* 0x0000001088ff7812 */ /* 0x000fe2000782c0ff */
[----:B------:R-:W-:-:S04]  /*175c0*/  IMAD.WIDE.U32 R148, R148, 0x10000, RZ ;  /* 0x0001000094947825 */ /* 0x000fc800078e00ff */
[----:B------:R-:W-:-:S05]  /*175d0*/  IMAD.WIDE.U32 R142, R142, 0x100, RZ ;  /* 0x000001008e8e7825 */ /* 0x000fca00078e00ff */
[----:B------:R-:W-:Y:S02]  /*175e0*/  LOP3.LUT R143, R143, R151, R149, 0xfe, !PT ;  /* 0x000000978f8f7212 */ /* 0x000fe400078efe95 */
[----:B------:R-:W-:Y:S01]  /*175f0*/  LOP3.LUT R150, R142, R150, R148, 0xfe, !PT ;  /* 0x000000968e967212 */ /* 0x000fe200078efe94 */
[----:B------:R-:W-:Y:S01]  /*17600*/  FADD.FTZ R148, RZ, R80 ;  /* 0x00000050ff947221 */ /* 0x000fe20000010000 */
[----:B------:R-:W-:Y:S02]  /*17610*/  SEL R149, RZ, 0x1, P1 ;  /* 0x00000001ff957807 */ /* 0x000fe40000800000 */
[----:B------:R-:W-:Y:S02]  /*17620*/  LOP3.LUT P1, RZ, R156, 0xff, RZ, 0xc0, !PT ;  /* 0x000000ff9cff7812 */ /* 0x000fe4000782c0ff */
[----:B------:R-:W-:Y:S01]  /*17630*/  LOP3.LUT R142, R150, R149, RZ, 0xfc, !PT ;  /* 0x00000095968e7212 */ /* 0x000fe200078efcff */
[----:B------:R-:W-:-:S04]  /*17640*/  FADD.FTZ R149, R148, R81 ;  /* 0x0000005194957221 */ /* 0x000fc80000010000 */
[----:B------:R-:W-:Y:S01]  /*17650*/  FADD.FTZ R148, R149, R82 ;  /* 0x0000005295947221 */ /* 0x000fe20000010000 */
[----:B------:R0:W-:Y:S03]  /*17660*/  STG.E.64 desc[UR4][R144.64], R142 ;  /* 0x0000008e90007986 */ /* 0x0001e6000c101b04 */
[----:B------:R-:W-:-:S04]  /*17670*/  FADD.FTZ R149, R148, R83 ;  /* 0x0000005394957221 */ /* 0x000fc80000010000 */
[----:B------:R-:W-:-:S04]  /*17680*/  FADD.FTZ R148, R149, R76 ;  /* 0x0000004c95947221 */ /* 0x000fc80000010000 */
[----:B------:R-:W-:-:S04]  /*17690*/  FADD.FTZ R149, R148, R77 ;  /* 0x0000004d94957221 */ /* 0x000fc80000010000 */
[----:B------:R-:W-:-:S04]  /*176a0*/  FADD.FTZ R148, R149, R78 ;  /* 0x0000004e95947221 */ /* 0x000fc80000010000 */
[----:B------:R-:W-:-:S04]  /*176b0*/  FADD.FTZ R149, R148, R79 ;  /* 0x0000004f94957221 */ /* 0x000fc80000010000 */
[----:B------:R-:W-:-:S04]  /*176c0*/  FADD.FTZ R148, R149, R72 ;  /* 0x0000004895947221 */ /* 0x000fc80000010000 */
[----:B------:R-:W-:-:S04]  /*176d0*/  FADD.FTZ R149, R148, R73 ;  /* 0x0000004994957221 */ /* 0x000fc80000010000 */
[----:B0-----:R-:W-:-:S04]  /*176e0*/  FADD.FTZ R142, R149, R74 ;  /* 0x0000004a958e7221 */ /* 0x001fc80000010000 */
        /* <DEDUP_REMOVED lines=18> */
[----:B------:R-:W-:Y:S06]  /*17810*/  @!P0 BRA `(.L_x_10857) ;  /* 0x0000000000508947 */ /* 0x000fec0003800000 */
[----:B------:R-:W-:Y:S02]  /*17820*/  SHF.L.U32 R142, R147, 0x10, RZ ;  /* 0x00000010938e7819 */ /* 0x000fe400000006ff */
        /* <DEDUP_REMOVED lines=19> */
.L_x_10857:
[----:B0-----:R-:W-:Y:S01]  /*17960*/  SHF.R.U32.HI R145, RZ, 0x5, R0 ;  /* 0x00000005ff917819 */ /* 0x001fe20000011600 */
[----:B------:R-:W-:Y:S01]  /*17970*/  FADD.FTZ R143, R150, R97 ;  /* 0x00000061968f7221 */ /* 0x000fe20000010000 */
[----:B------:R-:W-:Y:S01]  /*17980*/  UMOV UR6, 0xffffffff ;  /* 0xffffffff00067882 */ /* 0x000fe20000000000 */
[----:B------:R-:W-:Y:S02]  /*17990*/  LOP3.LUT P2, RZ, R0, 0x1f, RZ, 0xc0, !PT ;  /* 0x0000001f00ff7812 */ /* 0x000fe4000784c0ff */
[----:B------:R-:W-:Y:S01]  /*179a0*/  LOP3.LUT R144, R145, 0x7fffff8, RZ, 0xc0, !PT ;  /* 0x07fffff891907812 */ /* 0x000fe200078ec0ff */
[----:B------:R-:W-:-:S04]  /*179b0*/  FADD.FTZ R142, R143, R98 ;  /* 0x000000628f8e7221 */ /* 0x000fc80000010000 */
[----:B------:R-:W-:Y:S02]  /*179c0*/  @!P1 VIADD R144, R144, 0x8 ;  /* 0x0000000890909836 */ /* 0x000fe40000000000 */
        /* <DEDUP_REMOVED lines=86> */
.L_x_10870:
        /* <DEDUP_REMOVED lines=9> */
[----:B--2---:R-:W-:Y:S02]  /*17fc0*/  @!P2 LEA R148, R148, R145, 0x18 ;  /* 0x000000919494a211 */ /* 0x004fe400078ec0ff */
[C---:B------:R-:W-:Y:S02]  /*17fd0*/  @!P2 IADD3 R145, R144.reuse, R149, RZ ;  /* 0x000000959091a210 */ /* 0x040fe40007ffe0ff */
[----:B------:R-:W-:-:S03]  /*17fe0*/  @!P3 IADD3 R144, R144, R159, RZ ;  /* 0x0000009f9090b210 */ /* 0x000fc60007ffe0ff */
[----:B------:R-:W-:Y:S01]  /*17ff0*/  @!P2 IMAD R148, R145, 0x8, R148 ;  /* 0x000000089194a824 */ /* 0x000fe200078e0294 */
[----:B------:R-:W-:-:S04]  /*18000*/  @!P3 MOV R145, 0x400 ;  /* 0x000004000091b802 */ /* 0x000fc80000000f00 */
[----:B------:R-:W-:Y:S01]  /*18010*/  @!P2 STS.64 [R148], R142 ;  /* 0x0000008e9400a388 */ /* 0x000fe20000000a00 */
[----:B------:R-:W-:Y:S01]  /*18020*/  BAR.SYNC.DEFER_BLOCKING 0x0 ;  /* 0x0000000000007b1d */ /* 0x000fe20000010000 */
[----:B------:R-:W-:Y:S02]  /*18030*/  LOP3.LUT P2, RZ, R149, 0x1f, R0, 0xf8, !PT ;  /* 0x0000001f95ff7812 */ /* 0x000fe4000784f800 */
[----:B-1----:R-:W-:Y:S01]  /*18040*/  @!P3 LEA R145, R150, R145, 0x18 ;  /* 0x000000919691b211 */ /* 0x002fe200078ec0ff */
[----:B------:R-:W-:-:S04]  /*18050*/  HFMA2.MMA R150, -RZ, RZ, 0, 0 ;  /* 0x00000000ff967435 */ /* 0x000fc800000001ff */
[----:B0-----:R-:W-:Y:S01]  /*18060*/  @!P3 IMAD R151, R144, 0x8, R145 ;  /* 0x000000089097b824 */ /* 0x001fe200078e0291 */
[----:B------:R-:W-:Y:S01]  /*18070*/  CS2R R144, SRZ ;  /* 0x0000000000907805 */ /* 0x000fe2000001ff00 */
[----:B------:R-:W-:-:S05]  /*18080*/  @!P3 IMAD.MOV.U32 R150, RZ, RZ, 0x400 ;  /* 0x00000400ff96b424 */ /* 0x000fca00078e00ff */
[----:B------:R-:W0:Y:S01]  /*18090*/  SHFL.DOWN PT, R143, R150, 0x4, 0x1f ;  /* 0x08801f00968f7f89 */ /* 0x000e2200000e0000 */
[----:B------:R-:W-:-:S03]  /*180a0*/  I2FP.F32.S32 R167, R150 ;  /* 0x0000009600a77245 */ /* 0x000fc60000201400 */
[----:B------:R-:W1:Y:S01]  /*180b0*/  @!P3 LDS.64 R144, [R151] ;  /* 0x000000009790b984 */ /* 0x000e620000000a00 */
[----:B0-----:R-:W-:Y:S02]  /*180c0*/  I2FP.F32.S32 R148, R143 ;  /* 0x0000008f00947245 */ /* 0x001fe40000201400 */
[----:B------:R-:W-:Y:S01]  /*180d0*/  IADD3 R143, R143, R150, RZ ;  /* 0x000000968f8f7210 */ /* 0x000fe20007ffe0ff */
[----:B-1----:R-:W0:Y:S02]  /*180e0*/  SHFL.DOWN PT, R159, R144, 0x4, 0x1f ;  /* 0x08801f00909f7f89 */ /* 0x002e2400000e0000 */
[C---:B0-----:R-:W-:Y:S01]  /*180f0*/  FADD.FTZ R142, -R159.reuse, R144 ;  /* 0x000000909f8e7221 */ /* 0x041fe20000010100 */
[----:B------:R-:W-:-:S03]  /*18100*/  FMUL.FTZ R156, R159, R148 ;  /* 0x000000949f9c7220 */ /* 0x000fc60000410000 */
[----:B------:R-:W-:Y:S01]  /*18110*/  FMUL.FTZ R142, R142, R142 ;  /* 0x0000008e8e8e7220 */ /* 0x000fe20000410000 */
[----:B------:R-:W-:Y:S01]  /*18120*/  FFMA.FTZ R159, R167, R144, R156 ;  /* 0x00000090a79f7223 */ /* 0x000fe2000001009c */
[----:B------:R-:W-:Y:S02]  /*18130*/  I2FP.F32.S32 R144, R143 ;  /* 0x0000008f00907245 */ /* 0x000fe40000201400 */
[----:B------:R-:W-:Y:S02]  /*18140*/  FMUL.FTZ R167, R142, R167 ;  /* 0x000000a78ea77220 */ /* 0x000fe40000410000 */
[----:B------:R-:W0:Y:S02]  /*18150*/  SHFL.DOWN PT, R142, R145, 0x4, 0x1f ;  /* 0x08801f00918e7f89 */ /* 0x000e2400000e0000 */
[----:B------:R-:W-:Y:S02]  /*18160*/  FMUL.FTZ R167, R167, R148 ;  /* 0x00000094a7a77220 */ /* 0x000fe40000410000 */
[----:B------:R-:W1:Y:S02]  /*18170*/  MUFU.RCP R148, R144 ;  /* 0x0000009000947308 */ /* 0x000e640000001000 */
[----:B-1----:R-:W-:Y:S01]  /*18180*/  FMUL.FTZ R159, R148, R159 ;  /* 0x0000009f949f7220 */ /* 0x002fe20000410000 */
[----:B0-----:R-:W-:-:S02]  /*18190*/  FADD.FTZ R151, R142, R145 ;  /* 0x000000918e977221 */ /* 0x001fc40000010000 */
[----:B------:R-:W0:Y:S02]  /*181a0*/  SHFL.DOWN PT, R142, R143, 0x2, 0x1f ;  /* 0x08401f008f8e7f89 */ /* 0x000e2400000e0000 */
[----:B------:R-:W-:Y:S02]  /*181b0*/  FFMA.FTZ R151, R148, R167, R151 ;  /* 0x000000a794977223 */ /* 0x000fe40000010097 */
[----:B------:R-:W1:Y:S01]  /*181c0*/  SHFL.DOWN PT, R148, R159, 0x2, 0x1f ;  /* 0x08401f009f947f89 */ /* 0x000e6200000e0000 */
[----:B0-----:R-:W-:Y:S01]  /*181d0*/  IMAD.IADD R150, R143, 0x1, R142 ;  /* 0x000000018f967824 */ /* 0x001fe200078e028e */
[----:B------:R-:W-:Y:S01]  /*181e0*/  I2FP.F32.S32 R156, R142 ;  /* 0x0000008e009c7245 */ /* 0x000fe20000201400 */
[----:B-1----:R-:W-:-:S03]  /*181f0*/  FADD.FTZ R142, R159, -R148 ;  /* 0x800000949f8e7221 */ /* 0x002fc60000010000 */
[----:B------:R-:W-:Y:S01]  /*18200*/  I2FP.F32.S32 R143, R150 ;  /* 0x00000096008f7245 */ /* 0x000fe20000201400 */
[----:B------:R-:W-:Y:S01]  /*18210*/  FMUL.FTZ R167, R148, R156 ;  /* 0x0000009c94a77220 */ /* 0x000fe20000410000 */
[----:B------:R-:W-:Y:S02]  /*18220*/  FMUL.FTZ R145, R142, R142 ;  /* 0x0000008e8e917220 */ /* 0x000fe40000410000 */
[----:B------:R-:W0:Y:S01]  /*18230*/  SHFL.DOWN PT, R142, R151, 0x2, 0x1f ;  /* 0x08401f00978e7f89 */ /* 0x000e2200000e0000 */
[C---:B------:R-:W-:Y:S01]  /*18240*/  FFMA.FTZ R167, R144.reuse, R159, R167 ;  /* 0x0000009f90a77223 */ /* 0x040fe200000100a7 */
[----:B------:R-:W-:Y:S02]  /*18250*/  FMUL.FTZ R145, R144, R145 ;  /* 0x0000009190917220 */ /* 0x000fe40000410000 */
[----:B------:R-:W1:Y:S01]  /*18260*/  MUFU.RCP R144, R143 ;  /* 0x0000008f00907308 */ /* 0x000e620000001000 */
[----:B------:R-:W2:Y:S01]  /*18270*/  SHFL.DOWN PT, R159, R150, 0x1, 0x1f ;  /* 0x08201f00969f7f89 */ /* 0x000ea200000e0000 */
[----:B------:R-:W-:Y:S01]  /*18280*/  FMUL.FTZ R156, R145, R156 ;  /* 0x0000009c919c7220 */ /* 0x000fe20000410000 */
[----:B0-----:R-:W-:-:S04]  /*18290*/  FADD.FTZ R145, R151, R142 ;  /* 0x0000008e97917221 */ /* 0x001fc80000010000 */
[C---:B-1----:R-:W-:Y:S01]  /*182a0*/  FFMA.FTZ R145, R144.reuse, R156, R145 ;  /* 0x0000009c90917223 */ /* 0x042fe20000010091 */
[----:B------:R-:W-:Y:S01]  /*182b0*/  FMUL.FTZ R144, R144, R167 ;  /* 0x000000a790907220 */ /* 0x000fe20000410000 */
[-C--:B--2---:R-:W-:Y:S02]  /*182c0*/  I2FP.F32.S32 R156, R159.reuse ;  /* 0x0000009f009c7245 */ /* 0x084fe40000201400 */
[----:B------:R-:W-:Y:S02]  /*182d0*/  IADD3 R159, R150, R159, RZ ;  /* 0x0000009f969f7210 */ /* 0x000fe40007ffe0ff */
[----:B------:R-:W0:Y:S02]  /*182e0*/  SHFL.DOWN PT, R167, R144, 0x1, 0x1f ;  /* 0x08201f0090a77f89 */ /* 0x000e2400000e0000 */
[----:B------:R-:W-:-:S06]  /*182f0*/  I2FP.F32.S32 R159, R159 ;  /* 0x0000009f009f7245 */ /* 0x000fcc0000201400 */
[----:B------:R-:W1:Y:S01]  /*18300*/  MUFU.RCP R159, R159 ;  /* 0x0000009f009f7308 */ /* 0x000e620000001000 */
[----:B0-----:R-:W-:Y:S01]  /*18310*/  FMUL.FTZ R142, R167, R156 ;  /* 0x0000009ca78e7220 */ /* 0x001fe20000410000 */
[----:B------:R-:W-:-:S03]  /*18320*/  FADD.FTZ R167, R144, -R167 ;  /* 0x800000a790a77221 */ /* 0x000fc60000010000 */
[----:B------:R-:W-:Y:S01]  /*18330*/  FFMA.FTZ R158, R143, R144, R142 ;  /* 0x000000908f9e7223 */ /* 0x000fe2000001008e */
[----:B------:R-:W-:Y:S01]  /*18340*/  FMUL.FTZ R148, R167, R167 ;  /* 0x000000a7a7947220 */ /* 0x000fe20000410000 */
[----:B------:R-:W0:Y:S02]  /*18350*/  SHFL.DOWN PT, R142, R145, 0x1, 0x1f ;  /* 0x08201f00918e7f89 */ /* 0x000e2400000e0000 */
[----:B-1----:R-:W-:Y:S01]  /*18360*/  FMUL.FTZ R158, R159, R158 ;  /* 0x0000009e9f9e7220 */ /* 0x002fe20000410000 */
[----:B------:R-:W-:-:S04]  /*18370*/  FMUL.FTZ R148, R143, R148 ;  /* 0x000000948f947220 */ /* 0x000fc80000410000 */
[----:B------:R-:W-:Y:S01]  /*18380*/  FMUL.FTZ R148, R148, R156 ;  /* 0x0000009c94947220 */ /* 0x000fe20000410000 */
[----:B------:R-:W1:Y:S01]  /*18390*/  SHFL.IDX PT, R151, R158, RZ, 0x1f ;  /* 0x00001fff9e977589 */ /* 0x000e6200000e0000 */
[----:B0-----:R-:W-:Y:S02]  /*183a0*/  FADD.FTZ R142, R145, R142 ;  /* 0x0000008e918e7221 */ /* 0x001fe40000010000 */
[----:B------:R-:W0:Y:S02]  /*183b0*/  @!P2 LDC.64 R144, c[0x0][0x250] ;  /* 0x00009400ff90ab82 */ /* 0x000e240000000a00 */
[----:B------:R-:W-:-:S05]  /*183c0*/  FFMA.FTZ R148, R159, R148, R142 ;  /* 0x000000949f947223 */ /* 0x000fca000001008e */
[----:B------:R1:W2:Y:S01]  /*183d0*/  SHFL.IDX PT, R143, R148, RZ, 0x1f ;  /* 0x00001fff948f7589 */ /* 0x0002a200000e0000 */
[----:B------:R-:W2:Y:S01]  /*183e0*/  LDC R142, c[0x0][0x2d8] ;  /* 0x0000b600ff8e7b82 */ /* 0x000ea20000000800 */
[----:B-1----:R-:W-:-:S05]  /*183f0*/  FSEL R148, R151, RZ, !P4 ;  /* 0x000000ff97947208 */ /* 0x002fca0006000000 */
        /* <DEDUP_REMOVED lines=9> */
[----:B------:R0:W-:Y:S01]  /*18490*/  @!P2 STG.E desc[UR4][R144.64], R151 ;  /* 0x000000979000a986 */ /* 0x0001e2000c101904 */
[C---:B------:R-:W-:Y:S01]  /*184a0*/  FADD.FTZ R76, -R148.reuse, R76 ;  /* 0x0000004c944c7221 */ /* 0x040fe20000010100 */
[C---:B------:R-:W-:Y:S01]  /*184b0*/  FADD.FTZ R77, -R148.reuse, R77 ;  /* 0x0000004d944d7221 */ /* 0x040fe20000010100 */
[----:B--2---:R-:W-:Y:S01]  /*184c0*/  FFMA.FTZ R149, R143, UR10, R142 ;  /* 0x0000000a8f957c23 */ /* 0x004fe2000801008e */
[----:B------:R-:W-:Y:S01]  /*184d0*/  FMUL.FTZ R142, R151, R151 ;  /* 0x00000097978e7220 */ /* 0x000fe20000410000 */
[C---:B------:R-:W-:Y:S01]  /*184e0*/  FADD.FTZ R70, -R148.reuse, R70 ;  /* 0x0000004694467221 */ /* 0x040fe20000010100 */
[C---:B------:R-:W-:Y:S01]  /*184f0*/  FADD.FTZ R72, -R148.reuse, R72 ;  /* 0x0000004894487221 */ /* 0x040fe20000010100 */
[C---:B------:R-:W-:Y:S01]  /*18500*/  FADD.FTZ R73, -R148.reuse, R73 ;  /* 0x0000004994497221 */ /* 0x040fe20000010100 */
[----:B------:R-:W-:Y:S01]  /*18510*/  FADD.FTZ R159, -R148, R96 ;  /* 0x00000060949f7221 */ /* 0x000fe20000010100 */
[----:B------:R-:W-:Y:S01]  /*18520*/  FSEL R150, R142, RZ, P4 ;  /* 0x000000ff8e967208 */ /* 0x000fe20002000000 */
[C---:B------:R-:W-:Y:S01]  /*18530*/  FADD.FTZ R68, -R148.reuse, R68 ;  /* 0x0000004494447221 */ /* 0x040fe20000010100 */
[----:B------:R-:W1:Y:S01]  /*18540*/  @!P2 LDC.64 R142, c[0x0][0x258] ;  /* 0x00009600ff8eab82 */ /* 0x000e620000000a00 */
[C---:B0-----:R-:W-:Y:S01]  /*18550*/  FADD.FTZ R151, -R148.reuse, R57 ;  /* 0x0000003994977221 */ /* 0x041fe20000010100 */
[C---:B------:R-:W-:Y:S01]  /*18560*/  FADD.FTZ R69, -R148.reuse, R69 ;  /* 0x0000004594457221 */ /* 0x040fe20000010100 */
[----:B------:R-:W-:Y:S01]  /*18570*/  FADD.FTZ R149, R149, R150 ;  /* 0x0000009695957221 */ /* 0x000fe20000010000 */
[C---:B------:R-:W-:Y:S01]  /*18580*/  FADD.FTZ R71, -R148.reuse, R71 ;  /* 0x0000004794477221 */ /* 0x040fe20000010100 */
[C---:B------:R-:W-:Y:S01]  /*18590*/  FADD.FTZ R64, -R148.reuse, R64 ;  /* 0x0000004094407221 */ /* 0x040fe20000010100 */
        /* <DEDUP_REMOVED lines=10> */
[----:B0-----:R-:W-:Y:S01]  /*18640*/  FADD.FTZ R149, -R148, R63 ;  /* 0x0000003f94957221 */ /* 0x001fe20000010100 */
[----:B-1----:R-:W-:-:S04]  /*18650*/  @!P2 IMAD.WIDE R142, R2, 0x4, R142 ;  /* 0x00000004028ea825 */ /* 0x002fc800078e028e */
[C---:B--2---:R-:W-:Y:S01]  /*18660*/  FMUL.FTZ R63, R167.reuse, R74 ;  /* 0x0000004aa73f7220 */ /* 0x044fe20000410000 */
[C---:B------:R-:W-:Y:S01]  /*18670*/  FMUL.FTZ R57, R167.reuse, R82 ;  /* 0x00000052a7397220 */ /* 0x040fe20000410000 */
[C---:B------:R-:W-:Y:S01]  /*18680*/  FMUL.FTZ R58, R167.reuse, R83 ;  /* 0x00000053a73a7220 */ /* 0x040fe20000410000 */
[C---:B------:R-:W-:Y:S01]  /*18690*/  FMUL.FTZ R96, R167.reuse, R60 ;  /* 0x0000003ca7607220 */ /* 0x040fe20000410000 */
[----:B------:R0:W-:Y:S01]  /*186a0*/  @!P2 STG.E desc[UR4][R142.64], R167 ;  /* 0x000000a78e00a986 */ /* 0x0001e2000c101904 */
        /* <DEDUP_REMOVED lines=11> */
[C---:B0-----:R-:W-:Y:S01]  /*18760*/  FADD.FTZ R143, -R148.reuse, R66 ;  /* 0x00000042948f7221 */ /* 0x041fe20000010100 */
[C---:B------:R-:W-:Y:S01]  /*18770*/  FMUL.FTZ R66, R167.reuse, R75 ;  /* 0x0000004ba7427220 */ /* 0x040fe20000410000 */
[----:B------:R-:W-:Y:S01]  /*18780*/  FADD.FTZ R142, -R148, R65 ;  /* 0x00000041948e7221 */ /* 0x000fe20000010100 */
[----:B------:R-:W0:Y:S01]  /*18790*/  LDC.64 R74, c[0x0][0x2b8] ;  /* 0x0000ae00ff4a7b82 */ /* 0x000e220000000a00 */
[C---:B------:R-:W-:Y:S01]  /*187a0*/  FMUL.FTZ R65, R167.reuse, R70 ;  /* 0x00000046a7417220 */ /* 0x040fe20000410000 */
[----:B------:R-:W-:Y:S01]  /*187b0*/  FMUL.FTZ R70, R167, R71 ;  /* 0x00000047a7467220 */ /* 0x000fe20000410000 */
[----:B------:R-:W-:Y:S01]  /*187c0*/  FFMA.FTZ R59, R59, R39, R22 ;  /* 0x000000273b3b7223 */ /* 0x000fe20000010016 */
[----:B------:R-:W-:Y:S01]  /*187d0*/  FFMA.FTZ R56, R56, R120, R105 ;  /* 0x0000007838387223 */ /* 0x000fe20000010069 */
[----:B------:R-:W-:Y:S01]  /*187e0*/  FFMA.FTZ R64, R63, R41, R24 ;  /* 0x000000293f407223 */ /* 0x000fe20000010018 */
[----:B------:R-:W-:Y:S01]  /*187f0*/  FADD.FTZ R148, -R148, R99 ;  /* 0x0000006394947221 */ /* 0x000fe20000010100 */
[----:B------:R-:W-:Y:S01]  /*18800*/  FMUL.FTZ R82, R167, R67 ;  /* 0x00000043a7527220 */ /* 0x000fe20000410000 */
[----:B------:R-:W-:Y:S01]  /*18810*/  FFMA.FTZ R76, R76, R40, R21 ;  /* 0x000000284c4c7223 */ /* 0x000fe20000010015 */
[----:B------:R-:W-:Y:S01]  /*18820*/  FFMA.FTZ R77, R77, R121, R104 ;  /* 0x000000794d4d7223 */ /* 0x000fe20000010068 */
[----:B------:R-:W-:Y:S01]  /*18830*/  F2FP.BF16.F32.PACK_AB R57, R60, R57 ;  /* 0x000000393c39723e */ /* 0x000fe200000010ff */
[----:B------:R-:W-:Y:S01]  /*18840*/  FFMA.FTZ R63, R65, R43, R26 ;  /* 0x0000002b413f7223 */ /* 0x000fe2000001001a */
        /* <DEDUP_REMOVED lines=48> */
[----:B------:R-:W-:-:S02]  /*18b50*/  F2FP.BF16.F32.PACK_AB R56, R81, R56 ;  /* 0x000000385138723e */ /* 0x000fc400000010ff */
[----:B------:R-:W-:Y:S01]  /*18b60*/  LEA.HI.X R77, R155, UR13, RZ, 0x4, P2 ;  /* 0x0000000d9b4d7c11 */ /* 0x000fe200090f24ff */
[----:B------:R-:W-:Y:S01]  /*18b70*/  IMAD.WIDE.U32 R74, R163, 0x10, R74 ;  /* 0x00000010a34a7825 */ /* 0x000fe200078e004a */
[----:B------:R-:W-:Y:S02]  /*18b80*/  F2FP.BF16.F32.PACK_AB R67, R98, R67 ;  /* 0x000000436243723e */ /* 0x000fe400000010ff */
[----:B------:R-:W-:Y:S01]  /*18b90*/  F2FP.BF16.F32.PACK_AB R66, R79, R66 ;  /* 0x000000424f42723e */ /* 0x000fe200000010ff */
[----:B------:R0:W-:Y:S01]  /*18ba0*/  STG.E.128 desc[UR4][R76.64], R56 ;  /* 0x000000384c007986 */ /* 0x0001e2000c101d04 */
[----:B------:R-:W-:Y:S01]  /*18bb0*/  F2FP.BF16.F32.PACK_AB R65, R82, R65 ;  /* 0x000000415241723e */ /* 0x000fe200000010ff */
[----:B------:R-:W-:Y:S01]  /*18bc0*/  VIADD R2, R2, UR14 ;  /* 0x0000000e02027c36 */ /* 0x000fe20008000000 */
[----:B------:R-:W-:Y:S01]  /*18bd0*/  F2FP.BF16.F32.PACK_AB R64, R71, R64 ;  /* 0x000000404740723e */ /* 0x000fe200000010ff */
[----:B------:R0:W-:Y:S01]  /*18be0*/  STG.E.128 desc[UR4][R72.64], R60 ;  /* 0x0000003c48007986 */ /* 0x0001e2000c101d04 */
[----:B------:R-:W-:-:S02]  /*18bf0*/  F2FP.BF16.F32.PACK_AB R71, R148, R99 ;  /* 0x000000639447723e */ /* 0x000fc400000010ff */
[----:B------:R-:W-:Y:S01]  /*18c00*/  F2FP.BF16.F32.PACK_AB R70, R97, R70 ;  /* 0x000000466146723e */ /* 0x000fe200000010ff */
[----:B------:R0:W-:Y:S01]  /*18c10*/  STG.E.128 desc[UR4][R74.64], R64 ;  /* 0x000000404a007986 */ /* 0x0001e2000c101d04 */
[----:B------:R-:W-:Y:S02]  /*18c20*/  F2FP.BF16.F32.PACK_AB R69, R158, R69 ;  /* 0x000000459e45723e */ /* 0x000fe400000010ff */
[----:B------:R-:W-:Y:S02]  /*18c30*/  F2FP.BF16.F32.PACK_AB R68, R151, R68 ;  /* 0x000000449744723e */ /* 0x000fe400000010ff */
[----:B------:R-:W-:Y:S02]  /*18c40*/  LEA.HI.X R79, R157, UR13, RZ, 0x4, P3 ;  /* 0x0000000d9d4f7c11 */ /* 0x000fe400098f24ff */
[----:B------:R-:W-:Y:S02]  /*18c50*/  ISETP.GE.AND P2, PT, R2, UR15, PT ;  /* 0x0000000f02007c0c */ /* 0x000fe4000bf46270 */
[----:B------:R-:W-:Y:S01]  /*18c60*/  SEL R156, RZ, 0x1, P1 ;  /* 0x00000001ff9c7807 */ /* 0x000fe20000800000 */
[----:B------:R0:W-:Y:S10]  /*18c70*/  STG.E.128 desc[UR4][R78.64], R68 ;  /* 0x000000444e007986 */ /* 0x0001f4000c101d04 */
[----:B------:R-:W-:Y:S05]  /*18c80*/  @!P2 BRA `(.L_x_10859) ;  /* 0xfffffe800074a947 */ /* 0x000fea000383ffff */
[----:B------:R-:W-:Y:S05]  /*18c90*/  EXIT ;  /* 0x000000000000794d */ /* 0x000fea0003800000 */
.L_x_10858:
[----:B------:R-:W-:Y:S01]  /*18ca0*/  HFMA2.MMA R167, -RZ, RZ, 0, 1.847743988037109375e-06 ;  /* 0x0000001fffa77435 */ /* 0x000fe200000001ff */
[----:B------:R-:W-:Y:S01]  /*18cb0*/  MOV R159, R143 ;  /* 0x0000008f009f7202 */ /* 0x000fe20000000f00 */
[----:B------:R-:W-:Y:S02]  /*18cc0*/  IMAD.MOV.U32 R160, RZ, RZ, 0x1 ;  /* 0x00000001ffa07424 */ /* 0x000fe400078e00ff */
[----:B------:R-:W-:-:S07]  /*18cd0*/  IMAD.MOV.U32 R158, RZ, RZ, -0x1 ;  /* 0xffffffffff9e7424 */ /* 0x000fce00078e00ff */
[----:B------:R-:W-:Y:S05]  /*18ce0*/  WARPSYNC.COLLECTIVE R158, `(.L_x_10860) ;  /* 0x000000009e087348 */ /* 0x000fea0003c00000 */
[----:B------:R0:W1:Y:S02]  /*18cf0*/  SHFL.BFLY P3, R156, R159, R160, R167 ;  /* 0x0c0000a09f9c7389 */ /* 0x00006400000600a7 */
[----:B01----:R-:W-:Y:S01]  /*18d00*/  ENDCOLLECTIVE ;  /* 0x000000000000791b */ /* 0x003fe20003800000 */
.L_x_10860:
[----:B------:R-:W-:Y:S01]  /*18d10*/  HFMA2.MMA R160, -RZ, RZ, 0, 1.1920928955078125e-07 ;  /* 0x00000002ffa07435 */ /* 0x000fe200000001ff */
[----:B------:R-:W-:-:S05]  /*18d20*/  MOV R142, R156 ;  /* 0x0000009c008e7202 */ /* 0x000fca0000000f00 */
[----:B------:R-:W-:-:S04]  /*18d30*/  FADD.FTZ R148, R143, R142 ;  /* 0x0000008e8f947221 */ /* 0x000fc80000010000 */
[----:B------:R-:W-:-:S07]  /*18d40*/  IMAD.MOV.U32 R159, RZ, RZ, R148 ;  /* 0x000000ffff9f7224 */ /* 0x000fce00078e0094 */
[----:B------:R-:W-:Y:S05]  /*18d50*/  WARPSYNC.COLLECTIVE R158, `(.L_x_10861) ;  /* 0x000000009e087348 */ /* 0x000fea0003c00000 */
[----:B------:R0:W1:Y:S02]  /*18d60*/  SHFL.BFLY P3, R156, R159, R160, R167 ;  /* 0x0c0000a09f9c7389 */ /* 0x00006400000600a7 */
[----:B01----:R-:W-:Y:S01]  /*18d70*/  ENDCOLLECTIVE ;  /* 0x000000000000791b */ /* 0x003fe20003800000 */
.L_x_10861:
[----:B------:R-:W-:Y:S02]  /*18d80*/  IMAD.MOV.U32 R160, RZ, RZ, 0x4 ;  /* 0x00000004ffa07424 */ /* 0x000fe400078e00ff */
[----:B------:R-:W-:-:S04]  /*18d90*/  IMAD.MOV.U32 R149, RZ, RZ, R156 ;  /* 0x000000ffff957224 */ /* 0x000fc800078e009c */
[----:B------:R-:W-:-:S05]  /*18da0*/  FADD.FTZ R149, R148, R149 ;  /* 0x0000009594957221 */ /* 0x000fca0000010000 */
[----:B------:R-:W-:-:S07]  /*18db0*/  MOV R159, R149 ;  /* 0x00000095009f7202 */ /* 0x000fce0000000f00 */
[----:B------:R-:W-:Y:S05]  /*18dc0*/  WARPSYNC.COLLECTIVE R158, `(.L_x_10862) ;  /* 0x000000009e087348 */ /* 0x000fea0003c00000 */
[----:B------:R0:W1:Y:S02]  /*18dd0*/  SHFL.BFLY P3, R156, R159, R160, R167 ;  /* 0x0c0000a09f9c7389 */ /* 0x00006400000600a7 */
[----:B01----:R-:W-:Y:S01]  /*18de0*/  ENDCOLLECTIVE ;  /* 0x000000000000791b */ /* 0x003fe20003800000 */
.L_x_10862:
[----:B------:R-:W-:Y:S01]  /*18df0*/  HFMA2.MMA R160, -RZ, RZ, 0, 4.76837158203125e-07 ;  /* 0x00000008ffa07435 */ /* 0x000fe200000001ff */
[----:B------:R-:W-:-:S05]  /*18e00*/  MOV R142, R156 ;  /* 0x0000009c008e7202 */ /* 0x000fca0000000f00 */
[----:B------:R-:W-:-:S04]  /*18e10*/  FADD.FTZ R150, R149, R142 ;  /* 0x0000008e95967221 */ /* 0x000fc80000010000 */
[----:B------:R-:W-:-:S07]  /*18e20*/  IMAD.MOV.U32 R159, RZ, RZ, R150 ;  /* 0x000000ffff9f7224 */ /* 0x000fce00078e0096 */
[----:B------:R-:W-:Y:S05]  /*18e30*/  WARPSYNC.COLLECTIVE R158, `(.L_x_10863) ;  /* 0x000000009e087348 */ /* 0x000fea0003c00000 */
[----:B------:R0:W1:Y:S02]  /*18e40*/  SHFL.BFLY P3, R156, R159, R160, R167 ;  /* 0x0c0000a09f9c7389 */ /* 0x00006400000600a7 */
[----:B01----:R-:W-:Y:S01]  /*18e50*/  ENDCOLLECTIVE ;  /* 0x000000000000791b */ /* 0x003fe20003800000 */
.L_x_10863:
[----:B------:R-:W-:Y:S02]  /*18e60*/  IMAD.MOV.U32 R160, RZ, RZ, 0x10 ;  /* 0x00000010ffa07424 */ /* 0x000fe400078e00ff */
[----:B------:R-:W-:-:S04]  /*18e70*/  IMAD.MOV.U32 R151, RZ, RZ, R156 ;  /* 0x000000ffff977224 */ /* 0x000fc800078e009c */
[----:B------:R-:W-:-:S05]  /*18e80*/  FADD.FTZ R151, R150, R151 ;  /* 0x0000009796977221 */ /* 0x000fca0000010000 */
[----:B------:R-:W-:-:S07]  /*18e90*/  MOV R159, R151 ;  /* 0x00000097009f7202 */ /* 0x000fce0000000f00 */
[----:B------:R-:W-:Y:S05]  /*18ea0*/  WARPSYNC.COLLECTIVE R158, `(.L_x_10864) ;  /* 0x000000009e087348 */ /* 0x000fea0003c00000 */
[----:B------:R0:W1:Y:S02]  /*18eb0*/  SHFL.BFLY P3, R156, R159, R160, R167 ;  /* 0x0c0000a09f9c7389 */ /* 0x00006400000600a7 */
[----:B01----:R-:W-:Y:S01]  /*18ec0*/  ENDCOLLECTIVE ;  /* 0x000000000000791b */ /* 0x003fe20003800000 */
.L_x_10864:
        /* <DEDUP_REMOVED lines=72> */
.L_x_10865:
[----:B------:R-:W-:Y:S02]  /*19350*/  IMAD.MOV.U32 R160, RZ, RZ, 0x2 ;  /* 0x00000002ffa07424 */ /* 0x000fe400078e00ff */
[----:B------:R-:W-:-:S04]  /*19360*/  IMAD.MOV.U32 R148, RZ, RZ, R156 ;  /* 0x000000ffff947224 */ /* 0x000fc800078e009c */
[----:B------:R-:W-:-:S05]  /*19370*/  FADD.FTZ R148, R143, R148 ;  /* 0x000000948f947221 */ /* 0x000fca0000010000 */
[----:B------:R-:W-:-:S07]  /*19380*/  MOV R159, R148 ;  /* 0x00000094009f7202 */ /* 0x000fce0000000f00 */
[----:B------:R-:W-:Y:S05]  /*19390*/  WARPSYNC.COLLECTIVE R158, `(.L_x_10866) ;  /* 0x000000009e087348 */ /* 0x000fea0003c00000 */
[----:B------:R0:W1:Y:S02]  /*193a0*/  SHFL.BFLY P3, R156, R159, R160, R167 ;  /* 0x0c0000a09f9c7389 */ /* 0x00006400000600a7 */
[----:B01----:R-:W-:Y:S01]  /*193b0*/  ENDCOLLECTIVE ;  /* 0x000000000000791b */ /* 0x003fe20003800000 */
.L_x_10866:
[----:B------:R-:W-:Y:S01]  /*193c0*/  HFMA2.MMA R160, -RZ, RZ, 0, 2.384185791015625e-07 ;  /* 0x00000004ffa07435 */ /* 0x000fe200000001ff */
[----:B------:R-:W-:-:S05]  /*193d0*/  MOV R149, R156 ;  /* 0x0000009c00957202 */ /* 0x000fca0000000f00 */
[----:B------:R-:W-:-:S04]  /*193e0*/  FADD.FTZ R149, R148, R149 ;  /* 0x0000009594957221 */ /* 0x000fc80000010000 */
[----:B------:R-:W-:-:S07]  /*193f0*/  IMAD.MOV.U32 R159, RZ, RZ, R149 ;  /* 0x000000ffff9f7224 */ /* 0x000fce00078e0095 */
[----:B------:R-:W-:Y:S05]  /*19400*/  WARPSYNC.COLLECTIVE R158, `(.L_x_10867) ;  /* 0x000000009e087348 */ /* 0x000fea0003c00000 */
[----:B------:R0:W1:Y:S02]  /*19410*/  SHFL.BFLY P3, R156, R159, R160, R167 ;  /* 0x0c0000a09f9c7389 */ /* 0x00006400000600a7 */
[----:B01----:R-:W-:Y:S01]  /*19420*/  ENDCOLLECTIVE ;  /* 0x000000000000791b */ /* 0x003fe20003800000 */
.L_x_10867:
[----:B------:R-:W-:Y:S02]  /*19430*/  IMAD.MOV.U32 R160, RZ, RZ, 0x8 ;  /* 0x00000008ffa07424 */ /* 0x000fe400078e00ff */
[----:B------:R-:W-:-:S04]  /*19440*/  IMAD.MOV.U32 R150, RZ, RZ, R156 ;  /* 0x000000ffff967224 */ /* 0x000fc800078e009c */
[----:B------:R-:W-:-:S05]  /*19450*/  FADD.FTZ R150, R149, R150 ;  /* 0x0000009695967221 */ /* 0x000fca0000010000 */
[----:B------:R-:W-:-:S07]  /*19460*/  MOV R159, R150 ;  /* 0x00000096009f7202 */ /* 0x000fce0000000f00 */
[----:B------:R-:W-:Y:S05]  /*19470*/  WARPSYNC.COLLECTIVE R158, `(.L_x_10868) ;  /* 0x000000009e087348 */ /* 0x000fea0003c00000 */
[----:B------:R0:W1:Y:S02]  /*19480*/  SHFL.BFLY P3, R156, R159, R160, R167 ;  /* 0x0c0000a09f9c7389 */ /* 0x00006400000600a7 */
[----:B01----:R-:W-:Y:S01]  /*19490*/  ENDCOLLECTIVE ;  /* 0x000000000000791b */ /* 0x003fe20003800000 */
.L_x_10868:
[----:B------:R-:W-:Y:S01]  /*194a0*/  HFMA2.MMA R160, -RZ, RZ, 0, 9.5367431640625e-07 ;  /* 0x00000010ffa07435 */ /* 0x000fe200000001ff */
[----:B------:R-:W-:-:S05]  /*194b0*/  MOV R151, R156 ;  /* 0x0000009c00977202 */ /* 0x000fca0000000f00 */
[----:B------:R-:W-:-:S04]  /*194c0*/  FADD.FTZ R151, R150, R151 ;  /* 0x0000009796977221 */ /* 0x000fc80000010000 */
[----:B------:R-:W-:-:S07]  /*194d0*/  IMAD.MOV.U32 R159, RZ, RZ, R151 ;  /* 0x000000ffff9f7224 */ /* 0x000fce00078e0097 */
[----:B------:R-:W-:Y:S05]  /*194e0*/  WARPSYNC.COLLECTIVE R158, `(.L_x_10869) ;  /* 0x000000009e087348 */ /* 0x000fea0003c00000 */
[----:B------:R0:W1:Y:S02]  /*194f0*/  SHFL.BFLY P3, R156, R159, R160, R167 ;  /* 0x0c0000a09f9c7389 */ /* 0x00006400000600a7 */
[----:B01----:R-:W-:Y:S01]  /*19500*/  ENDCOLLECTIVE ;  /* 0x000000000000791b */ /* 0x003fe20003800000 */
.L_x_10869:
[----:B------:R-:W-:Y:S05]  /*19510*/  BRA `(.L_x_10870) ;  /* 0xffffffe800847947 */ /* 0x000fea000383ffff */
.L_x_10871:
        /* <DEDUP_REMOVED lines=14> */
.L_x_27051:


//--------------------- .text._ZN10layer_norm31ln_parallel_residual_fwd_kernelINS_13Kernel_traitsIf13__nv_bfloat16fS2_fjLj8192ELj1ELj1ELj8ELj16ENS_18Kernel_traits_baseILj8192EfS2_fS2_fjLj256EEEEELb0ELb0ELb0EEEvNS_9FwdParamsE --------------------------
	.section	.text._ZN10layer_norm31ln_parallel_residual_fwd_kernelINS_13Kernel_traitsIf13__nv_bfloat16fS2_fjLj8192ELj1ELj1ELj8ELj16ENS_18Kernel_traits_baseILj8192EfS2_fS2_fjLj256EEEEELb0ELb0ELb0EEEvNS_9FwdParamsE,"ax",@progbits
	.align	128
        .global         _ZN10layer_norm31ln_parallel_residual_fwd_kernelINS_13Kernel_traitsIf13__nv_bfloat16fS2_fjLj8192ELj1ELj1ELj8ELj16ENS_18Kernel_traits_baseILj8192EfS2_fS2_fjLj256EEEEELb0ELb0ELb0EEEvNS_9FwdParamsE
        .type           _ZN10layer_norm31ln_parallel_residual_fwd_kernelINS_13Kernel_traitsIf13__nv_bfloat16fS2_fjLj8192ELj1ELj1ELj8ELj16ENS_18Kernel_traits_baseILj8192EfS2_fS2_fjLj256EEEEELb0ELb0ELb0EEEvNS_9FwdParamsE,@function
        .size           _ZN10layer_norm31ln_parallel_residual_fwd_kernelINS_13Kernel_traitsIf13__nv_bfloat16fS2_fjLj8192ELj1ELj1ELj8ELj16ENS_18Kernel_traits_baseILj8192EfS2_fS2_fjLj256EEEEELb0ELb0ELb0EEEvNS_9FwdParamsE,(.L_x_27052 - _ZN10layer_norm31ln_parallel_residual_fwd_kernelINS_13Kernel_traitsIf13__nv_bfloat16fS2_fjLj8192ELj1ELj1ELj8ELj16ENS_18Kernel_traits_baseILj8192EfS2_fS2_fjLj256EEEEELb0ELb0ELb0EEEvNS_9FwdParamsE)
        .other          _ZN10layer_norm31ln_parallel_residual_fwd_kernelINS_13Kernel_traitsIf13__nv_bfloat16fS2_fjLj8192ELj1ELj1ELj8ELj16ENS_18Kernel_traits_baseILj8192EfS2_fS2_fjLj256EEEEELb0ELb0ELb0EEEvNS_9FwdParamsE,@"STO_CUDA_ENTRY STV_DEFAULT"
_ZN10layer_norm31ln_parallel_residual_fwd_kernelINS_13Kernel_traitsIf13__nv_bfloat16fS2_fjLj8192ELj1ELj1ELj8ELj16ENS_18Kernel_traits_baseILj8192EfS2_fS2_fjLj256EEEEELb0ELb0ELb0EEEvNS_9FwdParamsE:
.text._ZN10layer_norm31ln_parallel_residual_fwd_kernelINS_13Kernel_traitsIf13__nv_bfloat16fS2_fjLj8192ELj1ELj1ELj8ELj16ENS_18Kernel_traits_baseILj8192EfS2_fS2_fjLj256EEEEELb0ELb0ELb0EEEvNS_9FwdParamsE:
        /* <DEDUP_REMOVED lines=52> */
.L_x_10873:
[----:B------:R-:W-:Y:S05]  /*0340*/  BSYNC B0 ;  /* 0x0000000000007941 */ /* 0x000fea0003800000 */
.L_x_10872:
        /* <DEDUP_REMOVED lines=35> */
[----:B------:R-:W-:-:S07]  /*0580*/  IADD3 R13, R13, 0x100, RZ ;  /* 0x000001000d0d7810 */ /* 0x000fce0007ffe0ff */
.L_x_10875:
[----:B------:R-:W-:Y:S05]  /*0590*/  BSYNC B0 ;  /* 0x0000000000007941 */ /* 0x000fea0003800000 */
.L_x_10874:
        /* <DEDUP_REMOVED lines=36> */
.L_x_10877:
[----:B------:R-:W-:Y:S05]  /*07e0*/  BSYNC B0 ;  /* 0x0000000000007941 */ /* 0x000fea0003800000 */
.L_x_10876:
        /* <DEDUP_REMOVED lines=35> */
.L_x_10879:
[----:B------:R-:W-:Y:S05]  /*0a20*/  BSYNC B0 ;  /* 0x0000000000007941 */ /* 0x000fea0003800000 */
.L_x_10878:
[----:B------:R-:W4:Y:S02]  /*0a30*/  S2UR UR6, SR_CTAID.X ;  /* 0x00000000000679c3 */ /* 0x000f240000002500 */
[----:B----4-:R-:W-:Y:S01]  /*0a40*/  LEA.HI R177, R2, UR6, RZ, 0x18 ;  /* 0x0000000602b17c11 */ /* 0x010fe2000f8fc0ff */
[----:B------:R-:W-:-:S03]  /*0a50*/  ULDC UR6, c[0x0][0x214] ;  /* 0x0000850000067ab9 */ /* 0x000fc60000000800 */
[----:B------:R-:W-:-:S13]  /*0a60*/  ISETP.GE.AND P2, PT, R177, UR6, PT ;  /* 0x00000006b1007c0c */ /* 0x000fda000bf46270 */
[----:B------:R-:W-:Y:S05]  /*0a70*/  @P2 EXIT ;  /* 0x000000000000294d */ /* 0x000fea0003800000 */
[----:B------:R-:W-:Y:S01]  /*0a80*/  SHF.R.S32.HI R0, RZ, 0x3, R0 ;  /* 0x00000003ff007819 */ /* 0x000fe20000011400 */
[----:B------:R-:W-:Y:S01]  /*0a90*/  ULDC.U8 UR6, c[0x0][0x2a0] ;  /* 0x0000a80000067ab9 */ /* 0x000fe20000000000 */
[----:B0123--:R-:W-:Y:S01]  /*0aa0*/  LOP3.LUT R5, R2, 0xe0, RZ, 0xc0, !PT ;  /* 0x000000e002057812 */ /* 0x00ffe200078ec0ff */
[----:B------:R-:W-:Y:S01]  /*0ab0*/  ULDC UR13, c[0x0][0x218] ;  /* 0x00008600000d7ab9 */ /* 0x000fe20000000800 */
        /* <DEDUP_REMOVED lines=9> */
[----:B------:R-:W-:Y:S02]  /*0b50*/  SHF.L.U32 R6, R2, 0x5, RZ ;  /* 0x0000000502067819 */ /* 0x000fe400000006ff */
[----:B------:R-:W-:Y:S02]  /*0b60*/  IADD3 R5, R5, R0, RZ ;  /* 0x0000000005057210 */ /* 0x000fe40007ffe0ff */
[----:B------:R-:W-:Y:S02]  /*0b70*/  LOP3.LUT R7, R6, 0x3e0, RZ, 0xc0, !PT ;  /* 0x000003e006077812 */ /* 0x000fe400078ec0ff */
[----:B------:R-:W-:Y:S02]  /*0b80*/  SHF.L.U32 R5, R5, 0x3, RZ ;  /* 0x0000000305057819 */ /* 0x000fe400000006ff */
[----:B------:R-:W-:Y:S02]  /*0b90*/  VIADDMNMX R7, R4, -R7, RZ, !PT ;  /* 0x8000000704077246 */ /* 0x000fe400078001ff */
[----:B------:R-:W-:-:S02]  /*0ba0*/  I2FP.F32.U32 R5, R5 ;  /* 0x0000000500057245 */ /* 0x000fc40000201000 */
[----:B------:R-:W-:Y:S02]  /*0bb0*/  VIMNMX R7, R7, 0x20, PT ;  /* 0x0000002007077848 */ /* 0x000fe40003fe0100 */
[----:B------:R0:W1:Y:S01]  /*0bc0*/  MUFU.RCP R178, R5 ;  /* 0x0000000500b27308 */ /* 0x0000620000001000 */
[----:B------:R-:W-:Y:S01]  /*0bd0*/  ISETP.NE.AND P2, PT, RZ, UR6, PT ;  /* 0x00000006ff007c0c */ /* 0x000fe2000bf45270 */
[----:B------:R-:W-:Y:S01]  /*0be0*/  ULDC.64 UR6, c[0x0][0x228] ;  /* 0x00008a0000067ab9 */ /* 0x000fe20000000a00 */
[----:B------:R-:W-:Y:S01]  /*0bf0*/  IADD3 R7, R0, R7, RZ ;  /* 0x0000000700077210 */ /* 0x000fe20007ffe0ff */
[----:B------:R-:W-:Y:S01]  /*0c00*/  HFMA2.MMA R0, -RZ, RZ, 0, 5.9604644775390625e-08 ;  /* 0x00000001ff007435 */ /* 0x000fe200000001ff */
[----:B------:R-:W-:Y:S02]  /*0c10*/  P2R R194, PR, RZ, 0x4 ;  /* 0x00000004ffc27803 */ /* 0x000fe40000000000 */
[----:B------:R-:W-:-:S08]  /*0c20*/  SHF.L.U32 R179, R7, 0x3, RZ ;  /* 0x0000000307b37819 */ /* 0x000fd000000006ff */
.L_x_10961:
[----:B----4-:R-:W-:Y:S01]  /*0c30*/  IMAD R180, R177, UR13, RZ ;  /* 0x0000000db1b47c24 */ /* 0x010fe2000f8e02ff */
[----:B------:R-:W-:Y:S04]  /*0c40*/  BSSY B0, `(.L_x_10880) ;  /* 0x0000063000007945 */ /* 0x000fe80003800000 */
[----:B------:R-:W-:-:S04]  /*0c50*/  SHF.R.S32.HI R181, RZ, 0x1f, R180 ;  /* 0x0000001fffb57819 */ /* 0x000fc800000114b4 */
[----:B------:R-:W-:-:S04]  /*0c60*/  LEA.HI R181, R181, R180, RZ, 0x3 ;  /* 0x000000b4b5b57211 */ /* 0x000fc800078f18ff */
[----:B------:R-:W-:-:S04]  /*0c70*/  LEA.HI.SX32 R180, R181, R176, 0x1d ;  /* 0x000000b0b5b47211 */ /* 0x000fc800078feaff */
[----:B------:R-:W-:Y:S01]  /*0c80*/  MOV R181, R180 ;  /* 0x000000b400b57202 */ /* 0x000fe20000000f00 */
[----:B-123-5:R-:W-:Y:S06]  /*0c90*/  @!P0 BRA `(.L_x_10881) ;  /* 0x0000000400748947 */ /* 0x02efec0003800000 */
        /* <DEDUP_REMOVED lines=22> */
.L_x_10882:
[----:B-----5:R-:W-:-:S05]  /*0e00*/  SHF.L.U32 R19, R28, 0x10, RZ ;  /* 0x000000101c137819 */ /* 0x020fca00000006ff */
[----:B------:R-:W-:-:S04]  /*0e10*/  FADD.FTZ R16, R19, R16 ;  /* 0x0000001013107221 */ /* 0x000fc80000010000 */
[----:B------:R-:W-:-:S07]  /*0e20*/  @P2 FADD.FTZ R16, R24, R16 ;  /* 0x0000001018102221 */ /* 0x000fce0000010000 */
.L_x_10883:
[----:B------:R-:W-:Y:S01]  /*0e30*/  SHF.L.U32 R17, R17, 0x10, RZ ;  /* 0x0000001011117819 */ /* 0x000fe200000006ff */
[----:B------:R-:W-:Y:S06]  /*0e40*/  @P3 BRA `(.L_x_10884) ;  /* 0x00000000000c3947 */ /* 0x000fec0003800000 */
[----:B------:R-:W-:Y:S05]  /*0e50*/  @!P2 BRA `(.L_x_10885) ;  /* 0x000000000018a947 */ /* 0x000fea0003800000 */
[----:B-----5:R-:W-:Y:S01]  /*0e60*/  FADD.FTZ R17, R25, R17 ;  /* 0x0000001119117221 */ /* 0x020fe20000010000 */
[----:B------:R-:W-:Y:S06]  /*0e70*/  BRA `(.L_x_10885) ;  /* 0x0000000000107947 */ /* 0x000fec0003800000 */
.L_x_10884:
[----:B-----5:R-:W-:-:S04]  /*0e80*/  PRMT R18, R28, 0x7632, R18 ;  /* 0x000076321c127816 */ /* 0x020fc80000000012 */
[----:B------:R-:W-:-:S05]  /*0e90*/  SHF.L.U32 R18, R18, 0x10, RZ ;  /* 0x0000001012127819 */ /* 0x000fca00000006ff */
[----:B------:R-:W-:-:S04]  /*0ea0*/  FADD.FTZ R17, R18, R17 ;  /* 0x0000001112117221 */ /* 0x000fc80000010000 */
[----:B------:R-:W-:-:S07]  /*0eb0*/  @P2 FADD.FTZ R17, R25, R17 ;  /* 0x0000001119112221 */ /* 0x000fce0000010000 */
.L_x_10885:
[C---:B------:R-:W-:Y:S02]  /*0ec0*/  PRMT R19, R161.reuse, 0x7632, R19 ;  /* 0x00007632a1137816 */ /* 0x040fe40000000013 */
[----:B------:R-:W-:Y:S01]  /*0ed0*/  SHF.L.U32 R18, R161, 0x10, RZ ;  /* 0x00000010a1127819 */ /* 0x000fe200000006ff */
[----:B------:R-:W-:Y:S06]  /*0ee0*/  @P3 BRA `(.L_x_10886) ;  /* 0x00000000000c3947 */ /* 0x000fec0003800000 */
[----:B------:R-:W-:Y:S05]  /*0ef0*/  @!P2 BRA `(.L_x_10887) ;  /* 0x000000000014a947 */ /* 0x000fea0003800000 */
[----:B-----5:R-:W-:Y:S01]  /*0f00*/  FADD.FTZ R18, R26, R18 ;  /* 0x000000121a127221 */ /* 0x020fe20000010000 */
[----:B------:R-:W-:Y:S06]  /*0f10*/  BRA `(.L_x_10887) ;  /* 0x00000000000c7947 */ /* 0x000fec0003800000 */
.L_x_10886:
[----:B-----5:R-:W-:-:S05]  /*0f20*/  SHF.L.U32 R161, R29, 0x10, RZ ;  /* 0x000000101da17819 */ /* 0x020fca00000006ff */
[----:B------:R-:W-:-:S04]  /*0f30*/  FADD.FTZ R18, R161, R18 ;  /* 0x00000012a1127221 */ /* 0x000fc80000010000 */
[----:B------:R-:W-:-:S07]  /*0f40*/  @P2 FADD.FTZ R18, R26, R18 ;  /* 0x000000121a122221 */ /* 0x000fce0000010000 */
.L_x_10887:
[----:B------:R-:W-:Y:S01]  /*0f50*/  SHF.L.U32 R19, R19, 0x10, RZ ;  /* 0x0000001013137819 */ /* 0x000fe200000006ff */
[----:B------:R-:W-:Y:S06]  /*0f60*/  @P3 BRA `(.L_x_10888) ;  /* 0x00000000000c3947 */ /* 0x000fec0003800000 */
[----:B------:R-:W-:Y:S05]  /*0f70*/  @!P2 BRA `(.L_x_10889) ;  /* 0x000000000018a947 */ /* 0x000fea0003800000 */
[----:B-----5:R-:W-:Y:S01]  /*0f80*/  FADD.FTZ R19, R27, R19 ;  /* 0x000000131b137221 */ /* 0x020fe20000010000 */
[----:B------:R-:W-:Y:S06]  /*0f90*/  BRA `(.L_x_10889) ;  /* 0x0000000000107947 */ /* 0x000fec0003800000 */
.L_x_10888:
[----:B-----5:R-:W-:-:S04]  /*0fa0*/  PRMT R160, R29, 0x7632, R160 ;  /* 0x000076321da07816 */ /* 0x020fc800000000a0 */
[----:B------:R-:W-:-:S05]  /*0fb0*/  SHF.L.U32 R160, R160, 0x10, RZ ;  /* 0x00000010a0a07819 */ /* 0x000fca00000006ff */
[----:B------:R-:W-:-:S04]  /*0fc0*/  FADD.FTZ R19, R160, R19 ;  /* 0x00000013a0137221 */ /* 0x000fc80000010000 */
[----:B------:R-:W-:-:S07]  /*0fd0*/  @P2 FADD.FTZ R19, R27, R19 ;  /* 0x000000131b132221 */ /* 0x000fce0000010000 */
.L_x_10889:
[C---:B------:R-:W-:Y:S02]  /*0fe0*/  PRMT R161, R162.reuse, 0x7632, R161 ;  /* 0x00007632a2a17816 */ /* 0x040fe400000000a1 */
[----:B------:R-:W-:Y:S01]  /*0ff0*/  SHF.L.U32 R160, R162, 0x10, RZ ;  /* 0x00000010a2a07819 */ /* 0x000fe200000006ff */
[----:B------:R-:W-:Y:S06]  /*1000*/  @P3 BRA `(.L_x_10890) ;  /* 0x00000000000c3947 */ /* 0x000fec0003800000 */
[----:B------:R-:W-:Y:S05]  /*1010*/  @!P2 BRA `(.L_x_10891) ;  /* 0x000000000014a947 */ /* 0x000fea0003800000 */
[----:B-----5:R-:W-:Y:S01]  /*1020*/  FADD.FTZ R160, R20, R160 ;  /* 0x000000a014a07221 */ /* 0x020fe20000010000 */
[----:B------:R-:W-:Y:S06]  /*1030*/  BRA `(.L_x_10891) ;  /* 0x00000000000c7947 */ /* 0x000fec0003800000 */
.L_x_10890:
[----:B-----5:R-:W-:-:S05]  /*1040*/  SHF.L.U32 R181, R30, 0x10, RZ ;  /* 0x000000101eb57819 */ /* 0x020fca00000006ff */
[----:B------:R-:W-:-:S04]  /*1050*/  FADD.FTZ R160, R181, R160 ;  /* 0x000000a0b5a07221 */ /* 0x000fc80000010000 */
[----:B------:R-:W-:-:S07]  /*1060*/  @P2 FADD.FTZ R160, R20, R160 ;  /* 0x000000a014a02221 */ /* 0x000fce0000010000 */
.L_x_10891:
[----:B------:R-:W-:Y:S01]  /*1070*/  SHF.L.U32 R161, R161, 0x10, RZ ;  /* 0x00000010a1a17819 */ /* 0x000fe200000006ff */
[----:B------:R-:W-:Y:S06]  /*1080*/  @P3 BRA `(.L_x_10892) ;  /* 0x00000000000c3947 */ /* 0x000fec0003800000 */
[----:B------:R-:W-:Y:S05]  /*1090*/  @!P2 BRA `(.L_x_10893) ;  /* 0x000000000018a947 */ /* 0x000fea0003800000 */
[----:B-----5:R-:W-:Y:S01]  /*10a0*/  FADD.FTZ R161, R21, R161 ;  /* 0x000000a115a17221 */ /* 0x020fe20000010000 */
[----:B------:R-:W-:Y:S06]  /*10b0*/  BRA `(.L_x_10893) ;  /* 0x0000000000107947 */ /* 0x000fec0003800000 */
.L_x_10892:
[----:B-----5:R-:W-:-:S04]  /*10c0*/  PRMT R162, R30, 0x7632, R162 ;  /* 0x000076321ea27816 */ /* 0x020fc800000000a2 */
[----:B------:R-:W-:-:S05]  /*10d0*/  SHF.L.U32 R162, R162, 0x10, RZ ;  /* 0x00000010a2a27819 */ /* 0x000fca00000006ff */
[----:B------:R-:W-:-:S04]  /*10e0*/  FADD.FTZ R161, R162, R161 ;  /* 0x000000a1a2a17221 */ /* 0x000fc80000010000 */
[----:B------:R-:W-:-:S07]  /*10f0*/  @P2 FADD.FTZ R161, R21, R161 ;  /* 0x000000a115a12221 */ /* 0x000fce0000010000 */
.L_x_10893:
[C---:B------:R-:W-:Y:S02]  /*1100*/  PRMT R181, R163.reuse, 0x7632, R181 ;  /* 0x00007632a3b57816 */ /* 0x040fe400000000b5 */
[----:B------:R-:W-:Y:S01]  /*1110*/  SHF.L.U32 R162, R163, 0x10, RZ ;  /* 0x00000010a3a27819 */ /* 0x000fe200000006ff */
[----:B------:R-:W-:Y:S06]  /*1120*/  @P3 BRA `(.L_x_10894) ;  /* 0x00000000000c3947 */ /* 0x000fec0003800000 */
[----:B------:R-:W-:Y:S05]  /*1130*/  @!P2 BRA `(.L_x_10895) ;  /* 0x000000000014a947 */ /* 0x000fea0003800000 */
[----:B-----5:R-:W-:Y:S01]  /*1140*/  FADD.FTZ R162, R22, R162 ;  /* 0x000000a216a27221 */ /* 0x020fe20000010000 */
[----:B------:R-:W-:Y:S06]  /*1150*/  BRA `(.L_x_10895) ;  /* 0x00000000000c7947 */ /* 0x000fec0003800000 */
.L_x_10894:
[----:B-----5:R-:W-:-:S05]  /*1160*/  SHF.L.U32 R163, R31, 0x10, RZ ;  /* 0x000000101fa37819 */ /* 0x020fca00000006ff */
[----:B------:R-:W-:-:S04]  /*1170*/  FADD.FTZ R162, R163, R162 ;  /* 0x000000a2a3a27221 */ /* 0x000fc80000010000 */
[----:B------:R-:W-:-:S07]  /*1180*/  @P2 FADD.FTZ R162, R22, R162 ;  /* 0x000000a216a22221 */ /* 0x000fce0000010000 */
.L_x_10895:
[----:B------:R-:W-:Y:S01]  /*1190*/  SHF.L.U32 R163, R181, 0x10, RZ ;  /* 0x00000010b5a37819 */ /* 0x000fe200000006ff */
[----:B------:R-:W-:Y:S06]  /*11a0*/  @P3 BRA `(.L_x_10896) ;  /* 0x00000000000c3947 */ /* 0x000fec0003800000 */
[----:B------:R-:W-:Y:S05]  /*11b0*/  @!P2 BRA `(.L_x_10897) ;  /* 0x000000000018a947 */ /* 0x000fea0003800000 */
[----:B-----5:R-:W-:Y:S01]  /*11c0*/  FADD.FTZ R163, R23, R163 ;  /* 0x000000a317a37221 */ /* 0x020fe20000010000 */
[----:B------:R-:W-:Y:S06]  /*11d0*/  BRA `(.L_x_10897) ;  /* 0x0000000000107947 */ /* 0x000fec0003800000 */
.L_x_10896:
[----:B-----5:R-:W-:-:S04]  /*11e0*/  PRMT R181, R31, 0x7632, R181 ;  /* 0x000076321fb57816 */ /* 0x020fc800000000b5 */
[----:B------:R-:W-:-:S05]  /*11f0*/  SHF.L.U32 R182, R181, 0x10, RZ ;  /* 0x00000010b5b67819 */ /* 0x000fca00000006ff */
[----:B------:R-:W-:-:S04]  /*1200*/  FADD.FTZ R163, R182, R163 ;  /* 0x000000a3b6a37221 */ /* 0x000fc80000010000 */
[----:B------:R-:W-:-:S07]  /*1210*/  @P2 FADD.FTZ R163, R23, R163 ;  /* 0x000000a317a32221 */ /* 0x000fce0000010000 */
.L_x_10897:
[C---:B------:R-:W-:Y:S02]  /*1220*/  LEA R182, P2, R180.reuse, UR10, 0x5 ;  /* 0x0000000ab4b67c11 */ /* 0x040fe4000f8428ff */
[C---:B------:R-:W-:Y:S02]  /*1230*/  IADD3 R181, R180.reuse, 0x100, RZ ;  /* 0x00000100b4b57810 */ /* 0x040fe40007ffe0ff */
[----:B------:R-:W-:-:S05]  /*1240*/  LEA.HI.X R183, R180, UR11, RZ, 0x5, P2 ;  /* 0x0000000bb4b77c11 */ /* 0x000fca00090f2cff */
[----:B------:R2:W-:Y:S04]  /*1250*/  STG.E.128 desc[UR4][R182.64], R16 ;  /* 0x00000010b6007986 */ /* 0x0005e8000c101d04 */
[----:B------:R2:W-:Y:S02]  /*1260*/  STG.E.128 desc[UR4][R182.64+0x10], R160 ;  /* 0x000010a0b6007986 */ /* 0x0005e4000c101d04 */
.L_x_10881:
[----:B------:R-:W-:Y:S05]  /*1270*/  BSYNC B0 ;  /* 0x0000000000007941 */ /* 0x000fea0003800000 */
.L_x_10880:
[----:B------:R-:W-:Y:S01]  /*1280*/  ISETP.GE.U32.AND P2, PT, R3, 0x200, PT ;  /* 0x000002000300780c */ /* 0x000fe20003f46070 */
[----:B------:R-:W-:-:S12]  /*1290*/  BSSY B0, `(.L_x_10898) ;  /* 0x000005f000007945 */ /* 0x000fd80003800000 */
[----:B------:R-:W-:Y:S05]  /*12a0*/  @!P2 BRA `(.L_x_10899) ;  /* 0x000000040074a947 */ /* 0x000fea0003800000 */
[----:B------:R-:W-:Y:S01]  /*12b0*/  ISETP.NE.U32.AND P3, PT, RZ, UR6, PT ;  /* 0x00000006ff007c0c */ /* 0x000fe2000bf65070 */
[----:B------:R-:W3:Y:S03]  /*12c0*/  LDC.64 R164, c[0x0][0x220] ;  /* 0x00008800ffa47b82 */ /* 0x000ee60000000a00 */
[----:B------:R-:W-:-:S13]  /*12d0*/  ISETP.NE.AND.EX P3, PT, RZ, UR7, PT, P3 ;  /* 0x00000007ff007c0c */ /* 0x000fda000bf65330 */
[----:B--2---:R-:W-:-:S04]  /*12e0*/  @P3 LEA R182, P2, R181, UR6, 0x4 ;  /* 0x00000006b5b63c11 */ /* 0x004fc8000f8420ff */
[C---:B------:R-:W-:Y:S02]  /*12f0*/  @P3 LEA.HI.X R183, R181.reuse, UR7, RZ, 0x4, P2 ;  /* 0x00000007b5b73c11 */ /* 0x040fe400090f24ff */
[----:B------:R-:W-:Y:S01]  /*1300*/  ISETP.NE.U32.AND P2, PT, RZ, UR8, PT ;  /* 0x00000008ff007c0c */ /* 0x000fe2000bf45070 */
[----:B---3--:R-:W-:Y:S02]  /*1310*/  IMAD.WIDE.U32 R164, R181, 0x10, R164 ;  /* 0x00000010b5a47825 */ /* 0x008fe400078e00a4 */
[----:B-----5:R2:W5:Y:S01]  /*1320*/  @P3 LDG.E.128 R28, desc[UR4][R182.64] ;  /* 0x00000004b61c3981 */ /* 0x020562000c1e1d00 */
        /* <DEDUP_REMOVED lines=14> */
.L_x_10900:
[----:B-----5:R-:W-:-:S05]  /*1410*/  SHF.L.U32 R15, R28, 0x10, RZ ;  /* 0x000000101c0f7819 */ /* 0x020fca00000006ff */
[----:B------:R-:W-:-:S04]  /*1420*/  FADD.FTZ R12, R15, R12 ;  /* 0x0000000c0f0c7221 */ /* 0x000fc80000010000 */
[----:B------:R-:W-:-:S07]  /*1430*/  @P2 FADD.FTZ R12, R24, R12 ;  /* 0x0000000c180c2221 */ /* 0x000fce0000010000 */
.L_x_10901:
[----:B------:R-:W-:Y:S01]  /*1440*/  SHF.L.U32 R13, R13, 0x10, RZ ;  /* 0x000000100d0d7819 */ /* 0x000fe200000006ff */
[----:B------:R-:W-:Y:S06]  /*1450*/  @P3 BRA `(.L_x_10902) ;  /* 0x00000000000c3947 */ /* 0x000fec0003800000 */
[----:B------:R-:W-:Y:S05]  /*1460*/  @!P2 BRA `(.L_x_10903) ;  /* 0x000000000018a947 */ /* 0x000fea0003800000 */
[----:B-----5:R-:W-:Y:S01]  /*1470*/  FADD.FTZ R13, R25, R13 ;  /* 0x0000000d190d7221 */ /* 0x020fe20000010000 */
[----:B------:R-:W-:Y:S06]  /*1480*/  BRA `(.L_x_10903) ;  /* 0x0000000000107947 */ /* 0x000fec0003800000 */
.L_x_10902:
[----:B-----5:R-:W-:-:S04]  /*1490*/  PRMT R14, R28, 0x7632, R14 ;  /* 0x000076321c0e7816 */ /* 0x020fc8000000000e */
[----:B------:R-:W-:-:S05]  /*14a0*/  SHF.L.U32 R14, R14, 0x10, RZ ;  /* 0x000000100e0e7819 */ /* 0x000fca00000006ff */
[----:B------:R-:W-:-:S04]  /*14b0*/  FADD.FTZ R13, R14, R13 ;  /* 0x0000000d0e0d7221 */ /* 0x000fc80000010000 */
[----:B------:R-:W-:-:S07]  /*14c0*/  @P2 FADD.FTZ R13, R25, R13 ;  /* 0x0000000d190d2221 */ /* 0x000fce0000010000 */
.L_x_10903:
[C---:B------:R-:W-:Y:S02]  /*14d0*/  PRMT R15, R165.reuse, 0x7632, R15 ;  /* 0x00007632a50f7816 */ /* 0x040fe4000000000f */
[----:B------:R-:W-:Y:S01]  /*14e0*/  SHF.L.U32 R14, R165, 0x10, RZ ;  /* 0x00000010a50e7819 */ /* 0x000fe200000006ff */
[----:B------:R-:W-:Y:S06]  /*14f0*/  @P3 BRA `(.L_x_10904) ;  /* 0x00000000000c3947 */ /* 0x000fec0003800000 */
[----:B------:R-:W-:Y:S05]  /*1500*/  @!P2 BRA `(.L_x_10905) ;  /* 0x000000000014a947 */ /* 0x000fea0003800000 */
[----:B-----5:R-:W-:Y:S01]  /*1510*/  FADD.FTZ R14, R26, R14 ;  /* 0x0000000e1a0e7221 */ /* 0x020fe20000010000 */
[----:B------:R-:W-:Y:S06]  /*1520*/  BRA `(.L_x_10905) ;  /* 0x00000000000c7947 */ /* 0x000fec0003800000 */
.L_x_10904:
[----:B-----5:R-:W-:-:S05]  /*1530*/  SHF.L.U32 R165, R29, 0x10, RZ ;  /* 0x000000101da57819 */ /* 0x020fca00000006ff */
[----:B------:R-:W-:-:S04]  /*1540*/  FADD.FTZ R14, R165, R14 ;  /* 0x0000000ea50e7221 */ /* 0x000fc80000010000 */
[----:B------:R-:W-:-:S07]  /*1550*/  @P2 FADD.FTZ R14, R26, R14 ;  /* 0x0000000e1a0e2221 */ /* 0x000fce0000010000 */
.L_x_10905:
[----:B------:R-:W-:Y:S01]  /*1560*/  SHF.L.U32 R15, R15, 0x10, RZ ;  /* 0x000000100f0f7819 */ /* 0x000fe200000006ff */
[----:B------:R-:W-:Y:S06]  /*1570*/  @P3 BRA `(.L_x_10906) ;  /* 0x00000000000c3947 */ /* 0x000fec0003800000 */
[----:B------:R-:W-:Y:S05]  /*1580*/  @!P2 BRA `(.L_x_10907) ;  /* 0x000000000018a947 */ /* 0x000fea0003800000 */
[----:B-----5:R-:W-:Y:S01]  /*1590*/  FADD.FTZ R15, R27, R15 ;  /* 0x0000000f1b0f7221 */ /* 0x020fe20000010000 */
[----:B------:R-:W-:Y:S06]  /*15a0*/  BRA `(.L_x_10907) ;  /* 0x0000000000107947 */ /* 0x000fec0003800000 */
.L_x_10906:
[----:B-----5:R-:W-:-:S04]  /*15b0*/  PRMT R164, R29, 0x7632, R164 ;  /* 0x000076321da47816 */ /* 0x020fc800000000a4 */
[----:B------:R-:W-:-:S05]  /*15c0*/  SHF.L.U32 R164, R164, 0x10, RZ ;  /* 0x00000010a4a47819 */ /* 0x000fca00000006ff */
[----:B------:R-:W-:-:S04]  /*15d0*/  FADD.FTZ R15, R164, R15 ;  /* 0x0000000fa40f7221 */ /* 0x000fc80000010000 */
[----:B------:R-:W-:-:S07]  /*15e0*/  @P2 FADD.FTZ R15, R27, R15 ;  /* 0x0000000f1b0f2221 */ /* 0x000fce0000010000 */
.L_x_10907:
[C---:B------:R-:W-:Y:S02]  /*15f0*/  PRMT R165, R166.reuse, 0x7632, R165 ;  /* 0x00007632a6a57816 */ /* 0x040fe400000000a5 */
[----:B------:R-:W-:Y:S01]  /*1600*/  SHF.L.U32 R164, R166, 0x10, RZ ;  /* 0x00000010a6a47819 */ /* 0x000fe200000006ff */
[----:B------:R-:W-:Y:S06]  /*1610*/  @P3 BRA `(.L_x_10908) ;  /* 0x00000000000c3947 */ /* 0x000fec0003800000 */
[----:B------:R-:W-:Y:S05]  /*1620*/  @!P2 BRA `(.L_x_10909) ;  /* 0x000000000014a947 */ /* 0x000fea0003800000 */
[----:B-----5:R-:W-:Y:S01]  /*1630*/  FADD.FTZ R164, R20, R164 ;  /* 0x000000a414a47221 */ /* 0x020fe20000010000 */
[----:B------:R-:W-:Y:S06]  /*1640*/  BRA `(.L_x_10909) ;  /* 0x00000000000c7947 */ /* 0x000fec0003800000 */
.L_x_10908:
[----:B-----5:R-:W-:-:S05]  /*1650*/  SHF.L.U32 R183, R30, 0x10, RZ ;  /* 0x000000101eb77819 */ /* 0x020fca00000006ff */
[----:B------:R-:W-:-:S04]  /*1660*/  FADD.FTZ R164, R183, R164 ;  /* 0x000000a4b7a47221 */ /* 0x000fc80000010000 */
[----:B------:R-:W-:-:S07]  /*1670*/  @P2 FADD.FTZ R164, R20, R164 ;  /* 0x000000a414a42221 */ /* 0x000fce0000010000 */
.L_x_10909:
[----:B------:R-:W-:Y:S01]  /*1680*/  SHF.L.U32 R165, R165, 0x10, RZ ;  /* 0x00000010a5a57819 */ /* 0x000fe200000006ff */
[----:B------:R-:W-:Y:S06]  /*1690*/  @P3 BRA `(.L_x_10910) ;  /* 0x00000000000c3947 */ /* 0x000fec0003800000 */
[----:B------:R-:W-:Y:S05]  /*16a0*/  @!P2 BRA `(.L_x_10911) ;  /* 0x000000000018a947 */ /* 0x000fea0003800000 */
[----:B-----5:R-:W-:Y:S01]  /*16b0*/  FADD.FTZ R165, R21, R165 ;  /* 0x000000a515a57221 */ /* 0x020fe20000010000 */
[----:B------:R-:W-:Y:S06]  /*16c0*/  BRA `(.L_x_10911) ;  /* 0x0000000000107947 */ /* 0x000fec0003800000 */
.L_x_10910:
[----:B-----5:R-:W-:-:S04]  /*16d0*/  PRMT R166, R30, 0x7632, R166 ;  /* 0x000076321ea67816 */ /* 0x020fc800000000a6 */
[----:B------:R-:W-:-:S05]  /*16e0*/  SHF.L.U32 R166, R166, 0x10, RZ ;  /* 0x00000010a6a67819 */ /* 0x000fca00000006ff */
[----:B------:R-:W-:-:S04]  /*16f0*/  FADD.FTZ R165, R166, R165 ;  /* 0x000000a5a6a57221 */ /* 0x000fc80000010000 */
[----:B------:R-:W-:-:S07]  /*1700*/  @P2 FADD.FTZ R165, R21, R165 ;  /* 0x000000a515a52221 */ /* 0x000fce0000010000 */
.L_x_10911:
[C---:B------:R-:W-:Y:S02]  /*1710*/  PRMT R182, R167.reuse, 0x7632, R182 ;  /* 0x00007632a7b67816 */ /* 0x040fe400000000b6 */
[----:B------:R-:W-:Y:S01]  /*1720*/  SHF.L.U32 R166, R167, 0x10, RZ ;  /* 0x00000010a7a67819 */ /* 0x000fe200000006ff */
[----:B------:R-:W-:Y:S06]  /*1730*/  @P3 BRA `(.L_x_10912) ;  /* 0x00000000000c3947 */ /* 0x000fec0003800000 */
[----:B------:R-:W-:Y:S05]  /*1740*/  @!P2 BRA `(.L_x_10913) ;  /* 0x000000000014a947 */ /* 0x000fea0003800000 */
[----:B-----5:R-:W-:Y:S01]  /*1750*/  FADD.FTZ R166, R22, R166 ;  /* 0x000000a616a67221 */ /* 0x020fe20000010000 */
[----:B------:R-:W-:Y:S06]  /*1760*/  BRA `(.L_x_10913) ;  /* 0x00000000000c7947 */ /* 0x000fec0003800000 */
.L_x_10912:
[----:B-----5:R-:W-:-:S05]  /*1770*/  SHF.L.U32 R167, R31, 0x10, RZ ;  /* 0x000000101fa77819 */ /* 0x020fca00000006ff */
[----:B------:R-:W-:-:S04]  /*1780*/  FADD.FTZ R166, R167, R166 ;  /* 0x000000a6a7a67221 */ /* 0x000fc80000010000 */
[----:B------:R-:W-:-:S07]  /*1790*/  @P2 FADD.FTZ R166, R22, R166 ;  /* 0x000000a616a62221 */ /* 0x000fce0000010000 */
.L_x_10913:
[----:B------:R-:W-:Y:S01]  /*17a0*/  SHF.L.U32 R167, R182, 0x10, RZ ;  /* 0x00000010b6a77819 */ /* 0x000fe200000006ff */
[----:B------:R-:W-:Y:S06]  /*17b0*/  @P3 BRA `(.L_x_10914) ;  /* 0x00000000000c3947 */ /* 0x000fec0003800000 */
[----:B------:R-:W-:Y:S05]  /*17c0*/  @!P2 BRA `(.L_x_10915) ;  /* 0x000000000018a947 */ /* 0x000fea0003800000 */
[----:B-----5:R-:W-:Y:S01]  /*17d0*/  FADD.FTZ R167, R23, R167 ;  /* 0x000000a717a77221 */ /* 0x020fe20000010000 */
[----:B------:R-:W-:Y:S06]  /*17e0*/  BRA `(.L_x_10915) ;  /* 0x0000000000107947 */ /* 0x000fec0003800000 */
.L_x_10914:
[----:B-----5:R-:W-:-:S04]  /*17f0*/  PRMT R182, R31, 0x7632, R182 ;  /* 0x000076321fb67816 */ /* 0x020fc800000000b6 */
[----:B------:R-:W-:-:S05]  /*1800*/  SHF.L.U32 R182, R182, 0x10, RZ ;  /* 0x00000010b6b67819 */ /* 0x000fca00000006ff */
[----:B------:R-:W-:-:S04]  /*1810*/  FADD.FTZ R167, R182, R167 ;  /* 0x000000a7b6a77221 */ /* 0x000fc80000010000 */
[----:B------:R-:W-:-:S07]  /*1820*/  @P2 FADD.FTZ R167, R23, R167 ;  /* 0x000000a717a72221 */ /* 0x000fce0000010000 */
.L_x_10915:
[----:B------:R-:W-:-:S04]  /*1830*/  LEA R182, P2, R181, UR10, 0x5 ;  /* 0x0000000ab5b67c11 */ /* 0x000fc8000f8428ff */
[C---:B------:R-:W-:Y:S02]  /*1840*/  LEA.HI.X R183, R181.reuse, UR11, RZ, 0x5, P2 ;  /* 0x0000000bb5b77c11 */ /* 0x040fe400090f2cff */
[----:B------:R-:W-:-:S03]  /*1850*/  IADD3 R181, R181, 0x100, RZ ;  /* 0x00000100b5b57810 */ /* 0x000fc60007ffe0ff */
[----:B------:R3:W-:Y:S04]  /*1860*/  STG.E.128 desc[UR4][R182.64], R12 ;  /* 0x0000000cb6007986 */ /* 0x0007e8000c101d04 */
[----:B------:R3:W-:Y:S02]  /*1870*/  STG.E.128 desc[UR4][R182.64+0x10], R164 ;  /* 0x000010a4b6007986 */ /* 0x0007e4000c101d04 */
.L_x_10899:
[----:B------:R-:W-:Y:S05]  /*1880*/  BSYNC B0 ;  /* 0x0000000000007941 */ /* 0x000fea0003800000 */
.L_x_10898:
[----:B------:R-:W-:Y:S01]  /*1890*/  ISETP.GE.U32.AND P2, PT, R3, 0x300, PT ;  /* 0x000003000300780c */ /* 0x000fe20003f46070 */
[----:B------:R-:W-:-:S12]  /*18a0*/  BSSY B0, `(.L_x_10916) ;  /* 0x000005f000007945 */ /* 0x000fd80003800000 */
[----:B------:R-:W-:Y:S05]  /*18b0*/  @!P2 BRA `(.L_x_10917) ;  /* 0x000000040074a947 */ /* 0x000fea0003800000 */
[----:B------:R-:W-:Y:S01]  /*18c0*/  ISETP.NE.U32.AND P3, PT, RZ, UR6, PT ;  /* 0x00000006ff007c0c */ /* 0x000fe2000bf65070 */
[----:B------:R-:W4:Y:S03]  /*18d0*/  LDC.64 R8, c[0x0][0x220] ;  /* 0x00008800ff087b82 */ /* 0x000f260000000a00 */
[----:B------:R-:W-:-:S13]  /*18e0*/  ISETP.NE.AND.EX P3, PT, RZ, UR7, PT, P3 ;  /* 0x00000007ff007c0c */ /* 0x000fda000bf65330 */
[----:B--23--:R-:W-:-:S04]  /*18f0*/  @P3 LEA R182, P2, R181, UR6, 0x4 ;  /* 0x00000006b5b63c11 */ /* 0x00cfc8000f8420ff */
[C---:B------:R-:W-:Y:S02]  /*1900*/  @P3 LEA.HI.X R183, R181.reuse, UR7, RZ, 0x4, P2 ;  /* 0x00000007b5b73c11 */ /* 0x040fe400090f24ff */
[----:B------:R-:W-:Y:S01]  /*1910*/  ISETP.NE.U32.AND P2, PT, RZ, UR8, PT ;  /* 0x00000008ff007c0c */ /* 0x000fe2000bf45070 */
[----:B----4-:R-:W-:Y:S02]  /*1920*/  IMAD.WIDE.U32 R168, R181, 0x10, R8 ;  /* 0x00000010b5a87825 */ /* 0x010fe400078e0008 */
        /* <DEDUP_REMOVED lines=15> */
.L_x_10918:
[----:B-----5:R-:W-:-:S05]  /*1a20*/  SHF.L.U32 R11, R28, 0x10, RZ ;  /* 0x000000101c0b7819 */ /* 0x020fca00000006ff */
[----:B------:R-:W-:-:S04]  /*1a30*/  FADD.FTZ R8, R11, R8 ;  /* 0x000000080b087221 */ /* 0x000fc80000010000 */
[----:B------:R-:W-:-:S07]  /*1a40*/  @P2 FADD.FTZ R8, R24, R8 ;  /* 0x0000000818082221 */ /* 0x000fce0000010000 */
.L_x_10919:
[----:B------:R-:W-:Y:S01]  /*1a50*/  SHF.L.U32 R9, R9, 0x10, RZ ;  /* 0x0000001009097819 */ /* 0x000fe200000006ff */
[----:B------:R-:W-:Y:S06]  /*1a60*/  @P3 BRA `(.L_x_10920) ;  /* 0x00000000000c3947 */ /* 0x000fec0003800000 */
[----:B------:R-:W-:Y:S05]  /*1a70*/  @!P2 BRA `(.L_x_10921) ;  /* 0x000000000018a947 */ /* 0x000fea0003800000 */
[----:B-----5:R-:W-:Y:S01]  /*1a80*/  FADD.FTZ R9, R25, R9 ;  /* 0x0000000919097221 */ /* 0x020fe20000010000 */
[----:B------:R-:W-:Y:S06]  /*1a90*/  BRA `(.L_x_10921) ;  /* 0x0000000000107947 */ /* 0x000fec0003800000 */
.L_x_10920:
[----:B-----5:R-:W-:-:S04]  /*1aa0*/  PRMT R10, R28, 0x7632, R10 ;  /* 0x000076321c0a7816 */ /* 0x020fc8000000000a */
[----:B------:R-:W-:-:S05]  /*1ab0*/  SHF.L.U32 R10, R10, 0x10, RZ ;  /* 0x000000100a0a7819 */ /* 0x000fca00000006ff */
[----:B------:R-:W-:-:S04]  /*1ac0*/  FADD.FTZ R9, R10, R9 ;  /* 0x000000090a097221 */ /* 0x000fc80000010000 */
[----:B------:R-:W-:-:S07]  /*1ad0*/  @P2 FADD.FTZ R9, R25, R9 ;  /* 0x0000000919092221 */ /* 0x000fce0000010000 */
.L_x_10921:
[C---:B------:R-:W-:Y:S02]  /*1ae0*/  PRMT R11, R169.reuse, 0x7632, R11 ;  /* 0x00007632a90b7816 */ /* 0x040fe4000000000b */
[----:B------:R-:W-:Y:S01]  /*1af0*/  SHF.L.U32 R10, R169, 0x10, RZ ;  /* 0x00000010a90a7819 */ /* 0x000fe200000006ff */
[----:B------:R-:W-:Y:S06]  /*1b00*/  @P3 BRA `(.L_x_10922) ;  /* 0x00000000000c3947 */ /* 0x000fec0003800000 */
[----:B------:R-:W-:Y:S05]  /*1b10*/  @!P2 BRA `(.L_x_10923) ;  /* 0x000000000014a947 */ /* 0x000fea0003800000 */
[----:B-----5:R-:W-:Y:S01]  /*1b20*/  FADD.FTZ R10, R26, R10 ;  /* 0x0000000a1a0a7221 */ /* 0x020fe20000010000 */
[----:B------:R-:W-:Y:S06]  /*1b30*/  BRA `(.L_x_10923) ;  /* 0x00000000000c7947 */ /* 0x000fec0003800000 */
.L_x_10922:
[----:B-----5:R-:W-:-:S05]  /*1b40*/  SHF.L.U32 R169, R29, 0x10, RZ ;  /* 0x000000101da97819 */ /* 0x020fca00000006ff */
[----:B------:R-:W-:-:S04]  /*1b50*/  FADD.FTZ R10, R169, R10 ;  /* 0x0000000aa90a7221 */ /* 0x000fc80000010000 */
[----:B------:R-:W-:-:S07]  /*1b60*/  @P2 FADD.FTZ R10, R26, R10 ;  /* 0x0000000a1a0a2221 */ /* 0x000fce0000010000 */
.L_x_10923:
[----:B------:R-:W-:Y:S01]  /*1b70*/  SHF.L.U32 R11, R11, 0x10, RZ ;  /* 0x000000100b0b7819 */ /* 0x000fe200000006ff */
[----:B------:R-:W-:Y:S06]  /*1b80*/  @P3 BRA `(.L_x_10924) ;  /* 0x00000000000c3947 */ /* 0x000fec0003800000 */
[----:B------:R-:W-:Y:S05]  /*1b90*/  @!P2 BRA `(.L_x_10925) ;  /* 0x000000000018a947 */ /* 0x000fea0003800000 */
[----:B-----5:R-:W-:Y:S01]  /*1ba0*/  FADD.FTZ R11, R27, R11 ;  /* 0x0000000b1b0b7221 */ /* 0x020fe20000010000 */
[----:B------:R-:W-:Y:S06]  /*1bb0*/  BRA `(.L_x_10925) ;  /* 0x0000000000107947 */ /* 0x000fec0003800000 */
.L_x_10924:
[----:B-----5:R-:W-:-:S04]  /*1bc0*/  PRMT R168, R29, 0x7632, R168 ;  /* 0x000076321da87816 */ /* 0x020fc800000000a8 */
[----:B------:R-:W-:-:S05]  /*1bd0*/  SHF.L.U32 R168, R168, 0x10, RZ ;  /* 0x00000010a8a87819 */ /* 0x000fca00000006ff */
[----:B------:R-:W-:-:S04]  /*1be0*/  FADD.FTZ R11, R168, R11 ;  /* 0x0000000ba80b7221 */ /* 0x000fc80000010000 */
[----:B------:R-:W-:-:S07]  /*1bf0*/  @P2 FADD.FTZ R11, R27, R11 ;  /* 0x0000000b1b0b2221 */ /* 0x000fce0000010000 */
.L_x_10925:
[C---:B------:R-:W-:Y:S02]  /*1c00*/  PRMT R169, R170.reuse, 0x7632, R169 ;  /* 0x00007632aaa97816 */ /* 0x040fe400000000a9 */
[----:B------:R-:W-:Y:S01]  /*1c10*/  SHF.L.U32 R168, R170, 0x10, RZ ;  /* 0x00000010aaa87819 */ /* 0x000fe200000006ff */
[----:B------:R-:W-:Y:S06]  /*1c20*/  @P3 BRA `(.L_x_10926) ;  /* 0x00000000000c3947 */ /* 0x000fec0003800000 */
[----:B------:R-:W-:Y:S05]  /*1c30*/  @!P2 BRA `(.L_x_10927) ;  /* 0x000000000014a947 */ /* 0x000fea0003800000 */
[----:B-----5:R-:W-:Y:S01]  /*1c40*/  FADD.FTZ R168, R20, R168 ;  /* 0x000000a814a87221 */ /* 0x020fe20000010000 */
[----:B------:R-:W-:Y:S06]  /*1c50*/  BRA `(.L_x_10927) ;  /* 0x00000000000c7947 */ /* 0x000fec0003800000 */
.L_x_10926:
[----:B-----5:R-:W-:-:S05]  /*1c60*/  SHF.L.U32 R183, R30, 0x10, RZ ;  /* 0x000000101eb77819 */ /* 0x020fca00000006ff */
[----:B------:R-:W-:-:S04]  /*1c70*/  FADD.FTZ R168, R183, R168 ;  /* 0x000000a8b7a87221 */ /* 0x000fc80000010000 */
[----:B------:R-:W-:-:S07]  /*1c80*/  @P2 FADD.FTZ R168, R20, R168 ;  /* 0x000000a814a82221 */ /* 0x000fce0000010000 */
.L_x_10927:
[----:B------:R-:W-:Y:S01]  /*1c90*/  SHF.L.U32 R169, R169, 0x10, RZ ;  /* 0x00000010a9a97819 */ /* 0x000fe200000006ff */
[----:B------:R-:W-:Y:S06]  /*1ca0*/  @P3 BRA `(.L_x_10928) ;  /* 0x00000000000c3947 */ /* 0x000fec0003800000 */
[----:B------:R-:W-:Y:S05]  /*1cb0*/  @!P2 BRA `(.L_x_10929) ;  /* 0x000000000018a947 */ /* 0x000fea0003800000 */
[----:B-----5:R-:W-:Y:S01]  /*1cc0*/  FADD.FTZ R169, R21, R169 ;  /* 0x000000a915a97221 */ /* 0x020fe20000010000 */
[----:B------:R-:W-:Y:S06]  /*1cd0*/  BRA `(.L_x_10929) ;  /* 0x0000000000107947 */ /* 0x000fec0003800000 */
.L_x_10928:
[----:B-----5:R-:W-:-:S04]  /*1ce0*/  PRMT R170, R30, 0x7632, R170 ;  /* 0x000076321eaa7816 */ /* 0x020fc800000000aa */
[----:B------:R-:W-:-:S05]  /*1cf0*/  SHF.L.U32 R170, R170, 0x10, RZ ;  /* 0x00000010aaaa7819 */ /* 0x000fca00000006ff */
[----:B------:R-:W-:-:S04]  /*1d00*/  FADD.FTZ R169, R170, R169 ;  /* 0x000000a9aaa97221 */ /* 0x000fc80000010000 */
[----:B------:R-:W-:-:S07]  /*1d10*/  @P2 FADD.FTZ R169, R21, R169 ;  /* 0x000000a915a92221 */ /* 0x000fce0000010000 */
.L_x_10929:
[C---:B------:R-:W-:Y:S02]  /*1d20*/  PRMT R182, R171.reuse, 0x7632, R182 ;  /* 0x00007632abb67816 */ /* 0x040fe400000000b6 */
[----:B------:R-:W-:Y:S01]  /*1d30*/  SHF.L.U32 R170, R171, 0x10, RZ ;  /* 0x00000010abaa7819 */ /* 0x000fe200000006ff */
[----:B------:R-:W-:Y:S06]  /*1d40*/  @P3 BRA `(.L_x_10930) ;  /* 0x00000000000c3947 */ /* 0x000fec0003800000 */
[----:B------:R-:W-:Y:S05]  /*1d50*/  @!P2 BRA `(.L_x_10931) ;  /* 0x000000000014a947 */ /* 0x000fea0003800000 */
[----:B-----5:R-:W-:Y:S01]  /*1d60*/  FADD.FTZ R170, R22, R170 ;  /* 0x000000aa16aa7221 */ /* 0x020fe20000010000 */
[----:B------:R-:W-:Y:S06]  /*1d70*/  BRA `(.L_x_10931) ;  /* 0x00000000000c7947 */ /* 0x000fec0003800000 */
.L_x_10930:
[----:B-----5:R-:W-:-:S05]  /*1d80*/  SHF.L.U32 R171, R31, 0x10, RZ ;  /* 0x000000101fab7819 */ /* 0x020fca00000006ff */
[----:B------:R-:W-:-:S04]  /*1d90*/  FADD.FTZ R170, R171, R170 ;  /* 0x000000aaabaa7221 */ /* 0x000fc80000010000 */
[----:B------:R-:W-:-:S07]  /*1da0*/  @P2 FADD.FTZ R170, R22, R170 ;  /* 0x000000aa16aa2221 */ /* 0x000fce0000010000 */
.L_x_10931:
[----:B------:R-:W-:Y:S01]  /*1db0*/  SHF.L.U32 R171, R182, 0x10, RZ ;  /* 0x00000010b6ab7819 */ /* 0x000fe200000006ff */
[----:B------:R-:W-:Y:S06]  /*1dc0*/  @P3 BRA `(.L_x_10932) ;  /* 0x00000000000c3947 */ /* 0x000fec0003800000 */
[----:B------:R-:W-:Y:S05]  /*1dd0*/  @!P2 BRA `(.L_x_10933) ;  /* 0x000000000018a947 */ /* 0x000fea0003800000 */
[----:B-----5:R-:W-:Y:S01]  /*1de0*/  FADD.FTZ R171, R23, R171 ;  /* 0x000000ab17ab7221 */ /* 0x020fe20000010000 */
[----:B------:R-:W-:Y:S06]  /*1df0*/  BRA `(.L_x_10933) ;  /* 0x0000000000107947 */ /* 0x000fec0003800000 */
.L_x_10932:
[----:B-----5:R-:W-:-:S04]  /*1e00*/  PRMT R182, R31, 0x7632, R182 ;  /* 0x000076321fb67816 */ /* 0x020fc800000000b6 */
[----:B------:R-:W-:-:S05]  /*1e10*/  SHF.L.U32 R182, R182, 0x10, RZ ;  /* 0x00000010b6b67819 */ /* 0x000fca00000006ff */
[----:B------:R-:W-:-:S04]  /*1e20*/  FADD.FTZ R171, R182, R171 ;  /* 0x000000abb6ab7221 */ /* 0x000fc80000010000 */
[----:B------:R-:W-:-:S07]  /*1e30*/  @P2 FADD.FTZ R171, R23, R171 ;  /* 0x000000ab17ab2221 */ /* 0x000fce0000010000 */
.L_x_10933:
[----:B------:R-:W-:-:S04]  /*1e40*/  LEA R182, P2, R181, UR10, 0x5 ;  /* 0x0000000ab5b67c11 */ /* 0x000fc8000f8428ff */
[C---:B------:R-:W-:Y:S02]  /*1e50*/  LEA.HI.X R183, R181.reuse, UR11, RZ, 0x5, P2 ;  /* 0x0000000bb5b77c11 */ /* 0x040fe400090f2cff */
[----:B------:R-:W-:-:S03]  /*1e60*/  IADD3 R181, R181, 0x100, RZ ;  /* 0x00000100b5b57810 */ /* 0x000fc60007ffe0ff */
[----:B------:R4:W-:Y:S04]  /*1e70*/  STG.E.128 desc[UR4][R182.64], R8 ;  /* 0x00000008b6007986 */ /* 0x0009e8000c101d04 */
[----:B------:R4:W-:Y:S02]  /*1e80*/  STG.E.128 desc[UR4][R182.64+0x10], R168 ;  /* 0x000010a8b6007986 */ /* 0x0009e4000c101d04 */
.L_x_10917:
[----:B------:R-:W-:Y:S05]  /*1e90*/  BSYNC B0 ;  /* 0x0000000000007941 */ /* 0x000fea0003800000 */
.L_x_10916:
[----:B------:R-:W-:Y:S04]  /*1ea0*/  BSSY B0, `(.L_x_10934) ;  /* 0x000005e000007945 */ /* 0x000fe80003800000 */
[----:B------:R-:W-:Y:S05]  /*1eb0*/  @!P1 BRA `(.L_x_10935) ;  /* 0x0000000400709947 */ /* 0x000fea0003800000 */
[----:B------:R-:W-:Y:S01]  /*1ec0*/  ISETP.NE.U32.AND P3, PT, RZ, UR6, PT ;  /* 0x00000006ff007c0c */ /* 0x000fe2000bf65070 */
[----:B------:R-:W0:Y:S03]  /*1ed0*/  LDC.64 R172, c[0x0][0x220] ;  /* 0x00008800ffac7b82 */ /* 0x000e260000000a00 */
[----:B------:R-:W-:-:S13]  /*1ee0*/  ISETP.NE.AND.EX P3, PT, RZ, UR7, PT, P3 ;  /* 0x00000007ff007c0c */ /* 0x000fda000bf65330 */
[----:B--234-:R-:W-:-:S04]  /*1ef0*/  @P3 LEA R182, P2, R181, UR6, 0x4 ;  /* 0x00000006b5b63c11 */ /* 0x01cfc8000f8420ff */
        /* <DEDUP_REMOVED lines=18> */
.L_x_10936:
[----:B-----5:R-:W-:-:S05]  /*2020*/  SHF.L.U32 R7, R28, 0x10, RZ ;  /* 0x000000101c077819 */ /* 0x020fca00000006ff */
[----:B------:R-:W-:-:S04]  /*2030*/  FADD.FTZ R4, R7, R4 ;  /* 0x0000000407047221 */ /* 0x000fc80000010000 */
[----:B------:R-:W-:-:S07]  /*2040*/  @P2 FADD.FTZ R4, R24, R4 ;  /* 0x0000000418042221 */ /* 0x000fce0000010000 */
.L_x_10937:
[----:B------:R-:W-:Y:S01]  /*2050*/  SHF.L.U32 R5, R5, 0x10, RZ ;  /* 0x0000001005057819 */ /* 0x000fe200000006ff */
[----:B------:R-:W-:Y:S06]  /*2060*/  @P3 BRA `(.L_x_10938) ;  /* 0x00000000000c3947 */ /* 0x000fec0003800000 */
[----:B------:R-:W-:Y:S05]  /*2070*/  @!P2 BRA `(.L_x_10939) ;  /* 0x000000000018a947 */ /* 0x000fea0003800000 */
[----:B-----5:R-:W-:Y:S01]  /*2080*/  FADD.FTZ R5, R25, R5 ;  /* 0x0000000519057221 */ /* 0x020fe20000010000 */
[----:B------:R-:W-:Y:S06]  /*2090*/  BRA `(.L_x_10939) ;  /* 0x0000000000107947 */ /* 0x000fec0003800000 */
.L_x_10938:
[----:B-----5:R-:W-:-:S04]  /*20a0*/  PRMT R6, R28, 0x7632, R6 ;  /* 0x000076321c067816 */ /* 0x020fc80000000006 */
[----:B------:R-:W-:-:S05]  /*20b0*/  SHF.L.U32 R6, R6, 0x10, RZ ;  /* 0x0000001006067819 */ /* 0x000fca00000006ff */
[----:B------:R-:W-:-:S04]  /*20c0*/  FADD.FTZ R5, R6, R5 ;  /* 0x0000000506057221 */ /* 0x000fc80000010000 */
[----:B------:R-:W-:-:S07]  /*20d0*/  @P2 FADD.FTZ R5, R25, R5 ;  /* 0x0000000519052221 */ /* 0x000fce0000010000 */
.L_x_10939:
[C---:B------:R-:W-:Y:S02]  /*20e0*/  PRMT R7, R173.reuse, 0x7632, R7 ;  /* 0x00007632ad077816 */ /* 0x040fe40000000007 */
[----:B------:R-:W-:Y:S01]  /*20f0*/  SHF.L.U32 R6, R173, 0x10, RZ ;  /* 0x00000010ad067819 */ /* 0x000fe200000006ff */
[----:B------:R-:W-:Y:S06]  /*2100*/  @P3 BRA `(.L_x_10940) ;  /* 0x00000000000c3947 */ /* 0x000fec0003800000 */
[----:B------:R-:W-:Y:S05]  /*2110*/  @!P2 BRA `(.L_x_10941) ;  /* 0x000000000014a947 */ /* 0x000fea0003800000 */
[----:B-----5:R-:W-:Y:S01]  /*2120*/  FADD.FTZ R6, R26, R6 ;  /* 0x000000061a067221 */ /* 0x020fe20000010000 */
[----:B------:R-:W-:Y:S06]  /*2130*/  BRA `(.L_x_10941) ;  /* 0x00000000000c7947 */ /* 0x000fec0003800000 */
.L_x_10940:
[----:B-----5:R-:W-:-:S05]  /*2140*/  SHF.L.U32 R173, R29, 0x10, RZ ;  /* 0x000000101dad7819 */ /* 0x020fca00000006ff */
[----:B------:R-:W-:-:S04]  /*2150*/  FADD.FTZ R6, R173, R6 ;  /* 0x00000006ad067221 */ /* 0x000fc80000010000 */
[----:B------:R-:W-:-:S07]  /*2160*/  @P2 FADD.FTZ R6, R26, R6 ;  /* 0x000000061a062221 */ /* 0x000fce0000010000 */
.L_x_10941:
[----:B------:R-:W-:Y:S01]  /*2170*/  SHF.L.U32 R7, R7, 0x10, RZ ;  /* 0x0000001007077819 */ /* 0x000fe200000006ff */
[----:B------:R-:W-:Y:S06]  /*2180*/  @P3 BRA `(.L_x_10942) ;  /* 0x00000000000c3947 */ /* 0x000fec0003800000 */
[----:B------:R-:W-:Y:S05]  /*2190*/  @!P2 BRA `(.L_x_10943) ;  /* 0x000000000018a947 */ /* 0x000fea0003800000 */
[----:B-----5:R-:W-:Y:S01]  /*21a0*/  FADD.FTZ R7, R27, R7 ;  /* 0x000000071b077221 */ /* 0x020fe20000010000 */
[----:B------:R-:W-:Y:S06]  /*21b0*/  BRA `(.L_x_10943) ;  /* 0x0000000000107947 */ /* 0x000fec0003800000 */
.L_x_10942:
[----:B-----5:R-:W-:-:S04]  /*21c0*/  PRMT R172, R29, 0x7632, R172 ;  /* 0x000076321dac7816 */ /* 0x020fc800000000ac */
[----:B------:R-:W-:-:S05]  /*21d0*/  SHF.L.U32 R172, R172, 0x10, RZ ;  /* 0x00000010acac7819 */ /* 0x000fca00000006ff */
[----:B------:R-:W-:-:S04]  /*21e0*/  FADD.FTZ R7, R172, R7 ;  /* 0x00000007ac077221 */ /* 0x000fc80000010000 */
[----:B------:R-:W-:-:S07]  /*21f0*/  @P2 FADD.FTZ R7, R27, R7 ;  /* 0x000000071b072221 */ /* 0x000fce0000010000 */
.L_x_10943:
[C---:B------:R-:W-:Y:S02]  /*2200*/  PRMT R173, R174.reuse, 0x7632, R173 ;  /* 0x00007632aead7816 */ /* 0x040fe400000000ad */
[----:B------:R-:W-:Y:S01]  /*2210*/  SHF.L.U32 R172, R174, 0x10, RZ ;  /* 0x00000010aeac7819 */ /* 0x000fe200000006ff */
[----:B------:R-:W-:Y:S06]  /*2220*/  @P3 BRA `(.L_x_10944) ;  /* 0x00000000000c3947 */ /* 0x000fec0003800000 */
[----:B------:R-:W-:Y:S05]  /*2230*/  @!P2 BRA `(.L_x_10945) ;  /* 0x000000000014a947 */ /* 0x000fea0003800000 */
[----:B-----5:R-:W-:Y:S01]  /*2240*/  FADD.FTZ R172, R20, R172 ;  /* 0x000000ac14ac7221 */ /* 0x020fe20000010000 */
[----:B------:R-:W-:Y:S06]  /*2250*/  BRA `(.L_x_10945) ;  /* 0x00000000000c7947 */ /* 0x000fec0003800000 */
.L_x_10944:
[----:B-----5:R-:W-:-:S05]  /*2260*/  SHF.L.U32 R183, R30, 0x10, RZ ;  /* 0x000000101eb77819 */ /* 0x020fca00000006ff */
[----:B------:R-:W-:-:S04]  /*2270*/  FADD.FTZ R172, R183, R172 ;  /* 0x000000acb7ac7221 */ /* 0x000fc80000010000 */
[----:B------:R-:W-:-:S07]  /*2280*/  @P2 FADD.FTZ R172, R20, R172 ;  /* 0x000000ac14ac2221 */ /* 0x000fce0000010000 */
.L_x_10945:
[----:B------:R-:W-:Y:S01]  /*2290*/  SHF.L.U32 R173, R173, 0x10, RZ ;  /* 0x00000010adad7819 */ /* 0x000fe200000006ff */
[----:B------:R-:W-:Y:S06]  /*22a0*/  @P3 BRA `(.L_x_10946) ;  /* 0x00000000000c3947 */ /* 0x000fec0003800000 */
[----:B------:R-:W-:Y:S05]  /*22b0*/  @!P2 BRA `(.L_x_10947) ;  /* 0x000000000018a947 */ /* 0x000fea0003800000 */
[----:B-----5:R-:W-:Y:S01]  /*22c0*/  FADD.FTZ R173, R21, R173 ;  /* 0x000000ad15ad7221 */ /* 0x020fe20000010000 */
[----:B------:R-:W-:Y:S06]  /*22d0*/  BRA `(.L_x_10947) ;  /* 0x0000000000107947 */ /* 0x000fec0003800000 */
.L_x_10946:
[----:B-----5:R-:W-:-:S04]  /*22e0*/  PRMT R174, R30, 0x7632, R174 ;  /* 0x000076321eae7816 */ /* 0x020fc800000000ae */
[----:B------:R-:W-:-:S05]  /*22f0*/  SHF.L.U32 R174, R174, 0x10, RZ ;  /* 0x00000010aeae7819 */ /* 0x000fca00000006ff */
[----:B------:R-:W-:-:S04]  /*2300*/  FADD.FTZ R173, R174, R173 ;  /* 0x000000adaead7221 */ /* 0x000fc80000010000 */
[----:B------:R-:W-:-:S07]  /*2310*/  @P2 FADD.FTZ R173, R21, R173 ;  /* 0x000000ad15ad2221 */ /* 0x000fce0000010000 */
.L_x_10947:
[C---:B------:R-:W-:Y:S02]  /*2320*/  PRMT R182, R175.reuse, 0x7632, R182 ;  /* 0x00007632afb67816 */ /* 0x040fe400000000b6 */
[----:B------:R-:W-:Y:S01]  /*2330*/  SHF.L.U32 R174, R175, 0x10, RZ ;  /* 0x00000010afae7819 */ /* 0x000fe200000006ff */
[----:B------:R-:W-:Y:S06]  /*2340*/  @P3 BRA `(.L_x_10948) ;  /* 0x00000000000c3947 */ /* 0x000fec0003800000 */
[----:B------:R-:W-:Y:S05]  /*2350*/  @!P2 BRA `(.L_x_10949) ;  /* 0x000000000014a947 */ /* 0x000fea0003800000 */
[----:B-----5:R-:W-:Y:S01]  /*2360*/  FADD.FTZ R174, R22, R174 ;  /* 0x000000ae16ae7221 */ /* 0x020fe20000010000 */
[----:B------:R-:W-:Y:S06]  /*2370*/  BRA `(.L_x_10949) ;  /* 0x00000000000c7947 */ /* 0x000fec0003800000 */
.L_x_10948:
[----:B-----5:R-:W-:-:S05]  /*2380*/  SHF.L.U32 R175, R31, 0x10, RZ ;  /* 0x000000101faf7819 */ /* 0x020fca00000006ff */
[----:B------:R-:W-:-:S04]  /*2390*/  FADD.FTZ R174, R175, R174 ;  /* 0x000000aeafae7221 */ /* 0x000fc80000010000 */
[----:B------:R-:W-:-:S07]  /*23a0*/  @P2 FADD.FTZ R174, R22, R174 ;  /* 0x000000ae16ae2221 */ /* 0x000fce0000010000 */
.L_x_10949:
[----:B------:R-:W-:Y:S01]  /*23b0*/  SHF.L.U32 R175, R182, 0x10, RZ ;  /* 0x00000010b6af7819 */ /* 0x000fe200000006ff */
[----:B------:R-:W-:Y:S06]  /*23c0*/  @P3 BRA `(.L_x_10950) ;  /* 0x00000000000c3947 */ /* 0x000fec0003800000 */
[----:B------:R-:W-:Y:S05]  /*23d0*/  @!P2 BRA `(.L_x_10951) ;  /* 0x000000000018a947 */ /* 0x000fea0003800000 */
[----:B-----5:R-:W-:Y:S01]  /*23e0*/  FADD.FTZ R175, R23, R175 ;  /* 0x000000af17af7221 */ /* 0x020fe20000010000 */
[----:B------:R-:W-:Y:S06]  /*23f0*/  BRA `(.L_x_10951) ;  /* 0x0000000000107947 */ /* 0x000fec0003800000 */
.L_x_10950:
[----:B-----5:R-:W-:-:S04]  /*2400*/  PRMT R182, R31, 0x7632, R182 ;  /* 0x000076321fb67816 */ /* 0x020fc800000000b6 */
[----:B------:R-:W-:-:S05]  /*2410*/  SHF.L.U32 R182, R182, 0x10, RZ ;  /* 0x00000010b6b67819 */ /* 0x000fca00000006ff */
[----:B------:R-:W-:-:S04]  /*2420*/  FADD.FTZ R175, R182, R175 ;  /* 0x000000afb6af7221 */ /* 0x000fc80000010000 */
[----:B------:R-:W-:-:S07]  /*2430*/  @P2 FADD.FTZ R175, R23, R175 ;  /* 0x000000af17af2221 */ /* 0x000fce0000010000 */
.L_x_10951:
[----:B------:R-:W-:-:S04]  /*2440*/  LEA R182, P2, R181, UR10, 0x5 ;  /* 0x0000000ab5b67c11 */ /* 0x000fc8000f8428ff */
[----:B------:R-:W-:-:S05]  /*2450*/  LEA.HI.X R183, R181, UR11, RZ, 0x5, P2 ;  /* 0x0000000bb5b77c11 */ /* 0x000fca00090f2cff */
[----:B------:R0:W-:Y:S04]  /*2460*/  STG.E.128 desc[UR4][R182.64], R4 ;  /* 0x00000004b6007986 */ /* 0x0001e8000c101d04 */
[----:B------:R0:W-:Y:S02]  /*2470*/  STG.E.128 desc[UR4][R182.64+0x10], R172 ;  /* 0x000010acb6007986 */ /* 0x0001e4000c101d04 */
.L_x_10935:
[----:B------:R-:W-:Y:S05]  /*2480*/  BSYNC B0 ;  /* 0x0000000000007941 */ /* 0x000fea0003800000 */
.L_x_10934:
[----:B0-234-:R-:W-:Y:S01]  /*2490*/  FADD.FTZ R182, RZ, R16 ;  /* 0x00000010ffb67221 */ /* 0x01dfe20000010000 */
[C---:B------:R-:W-:Y:S01]  /*24a0*/  ISETP.GT.U32.AND P2, PT, R3.reuse, 0x1ff, PT ;  /* 0x000001ff0300780c */ /* 0x040fe20003f44070 */
[----:B------:R-:W-:Y:S01]  /*24b0*/  UMOV UR16, 0xffffffff ;  /* 0xffffffff00107882 */ /* 0x000fe20000000000 */
[----:B------:R-:W-:Y:S01]  /*24c0*/  ISETP.GT.U32.AND P3, PT, R3, 0x2ff, PT ;  /* 0x000002ff0300780c */ /* 0x000fe20003f64070 */
        /* <DEDUP_REMOVED lines=50> */
[----:B-1----:R-:W-:-:S04]  /*27f0*/  FMUL.FTZ R182, R178, R189 ;  /* 0x000000bdb2b67220 */ /* 0x002fc80000410000 */
        /* <DEDUP_REMOVED lines=74> */
.L_x_10972:
[----:B------:R-:W-:Y:S01]  /*2ca0*/  LOP3.LUT P2, RZ, R2, 0x1f, RZ, 0xc0, !PT ;  /* 0x0000001f02ff7812 */ /* 0x000fe2000784c0ff */
[----:B-1----:R-:W-:Y:S01]  /*2cb0*/  FADD.FTZ R183, R188, R187 ;  /* 0x000000bbbcb77221 */ /* 0x002fe20000010000 */
[----:B------:R-:W-:Y:S01]  /*2cc0*/  LOP3.LUT R181, R181, 0x7, RZ, 0xc0, !PT ;  /* 0x00000007b5b57812 */ /* 0x000fe200078ec0ff */
[----:B------:R-:W-:Y:S10]  /*2cd0*/  WARPSYNC.ALL ;  /* 0x0000000000007948 */ /* 0x000ff40003800000 */
[----:B------:R-:W1:Y:S01]  /*2ce0*/  @!P2 S2R R185, SR_CgaCtaId ;  /* 0x0000000000b9a919 */ /* 0x000e620000008800 */
[----:B------:R-:W-:-:S04]  /*2cf0*/  @!P2 MOV R0, 0x400 ;  /* 0x000004000000a802 */ /* 0x000fc80000000f00 */
[----:B-1----:R-:W-:Y:S02]  /*2d00*/  @!P2 LEA R185, R185, R0, 0x18 ;  /* 0x00000000b9b9a211 */ /* 0x002fe400078ec0ff */
        /* <DEDUP_REMOVED lines=12> */
[----:B------:R-:W-:Y:S01]  /*2dd0*/  CS2R R182, SRZ ;  /* 0x0000000000b67805 */ /* 0x000fe2000001ff00 */
[----:B------:R-:W-:Y:S01]  /*2de0*/  HFMA2.MMA R0, -RZ, RZ, 0, 0 ;  /* 0x00000000ff007435 */ /* 0x000fe200000001ff */
[----:B------:R-:W-:-:S05]  /*2df0*/  @!P2 LEA R184, R184, R185, 0x3 ;  /* 0x000000b9b8b8a211 */ /* 0x000fca00078e18ff */
[----:B------:R-:W-:Y:S01]  /*2e00*/  @!P2 MOV R0, R179 ;  /* 0x000000b30000a202 */ /* 0x000fe20000000f00 */
[----:B------:R1:W-:Y:S01]  /*2e10*/  @!P2 LDS.64 R182, [R184] ;  /* 0x00000000b8b6a984 */ /* 0x0003e20000000a00 */
[----:B------:R-:W-:-:S03]  /*2e20*/  LOP3.LUT P2, RZ, R181, 0x1f, R2, 0xf8, !PT ;  /* 0x0000001fb5ff7812 */ /* 0x000fc6000784f802 */
[----:B------:R-:W0:Y:S01]  /*2e30*/  SHFL.DOWN PT, R185, R0, 0x4, 0x1f ;  /* 0x08801f0000b97f89 */ /* 0x000e2200000e0000 */
[-C--:B-1----:R-:W-:Y:S02]  /*2e40*/  I2FP.F32.S32 R184, R0.reuse ;  /* 0x0000000000b87245 */ /* 0x082fe40000201400 */
[----:B0-----:R-:W-:Y:S02]  /*2e50*/  IADD3 R188, R185, R0, RZ ;  /* 0x00000000b9bc7210 */ /* 0x001fe40007ffe0ff */
[----:B------:R-:W-:Y:S02]  /*2e60*/  I2FP.F32.S32 R192, R185 ;  /* 0x000000b900c07245 */ /* 0x000fe40000201400 */
[----:B------:R-:W-:Y:S01]  /*2e70*/  I2FP.F32.S32 R189, R188 ;  /* 0x000000bc00bd7245 */ /* 0x000fe20000201400 */
[----:B------:R-:W0:Y:S03]  /*2e80*/  SHFL.DOWN PT, R191, R188, 0x2, 0x1f ;  /* 0x08401f00bcbf7f89 */ /* 0x000e2600000e0000 */
[----:B------:R-:W1:Y:S01]  /*2e90*/  MUFU.RCP R190, R189 ;  /* 0x000000bd00be7308 */ /* 0x000e620000001000 */
[----:B------:R-:W2:Y:S04]  /*2ea0*/  SHFL.DOWN PT, R187, R182, 0x4, 0x1f ;  /* 0x08801f00b6bb7f89 */ /* 0x000ea800000e0000 */
        /* <DEDUP_REMOVED lines=11> */
[----:B------:R-:W-:-:S03]  /*2f60*/  I2FP.F32.S32 R184, R188 ;  /* 0x000000bc00b87245 */ /* 0x000fc60000201400 */
[----:B------:R-:W1:Y:S01]  /*2f70*/  SHFL.DOWN PT, R185, R0, 0x2, 0x1f ;  /* 0x08401f0000b97f89 */ /* 0x000e6200000e0000 */
[----:B------:R-:W-:Y:S01]  /*2f80*/  FMUL.FTZ R187, R187, R192 ;  /* 0x000000c0bbbb7220 */ /* 0x000fe20000410000 */
[----:B------:R-:W2:Y:S03]  /*2f90*/  MUFU.RCP R186, R184 ;  /* 0x000000b800ba7308 */ /* 0x000ea60000001000 */
[----:B------:R-:W-:Y:S01]  /*2fa0*/  FFMA.FTZ R183, R190, R187, R183 ;  /* 0x000000bbbeb77223 */ /* 0x000fe200000100b7 */
[----:B0-----:R-:W-:-:S04]  /*2fb0*/  IADD3 R188, R188, R193, RZ ;  /* 0x000000c1bcbc7210 */ /* 0x001fc80007ffe0ff */
[----:B------:R-:W0:Y:S01]  /*2fc0*/  SHFL.DOWN PT, R182, R183, 0x2, 0x1f ;  /* 0x08401f00b7b67f89 */ /* 0x000e2200000e0000 */
[----:B------:R-:W-:Y:S02]  /*2fd0*/  I2FP.F32.S32 R193, R193 ;  /* 0x000000c100c17245 */ /* 0x000fe40000201400 */
[----:B------:R-:W-:-:S06]  /*2fe0*/  I2FP.F32.S32 R188, R188 ;  /* 0x000000bc00bc7245 */ /* 0x000fcc0000201400 */
[----:B------:R-:W3:Y:S01]  /*2ff0*/  MUFU.RCP R188, R188 ;  /* 0x000000bc00bc7308 */ /* 0x000ee20000001000 */
[----:B-1----:R-:W-:Y:S01]  /*3000*/  FMUL.FTZ R190, R185, R191 ;  /* 0x000000bfb9be7220 */ /* 0x002fe20000410000 */
[----:B------:R-:W-:-:S03]  /*3010*/  FADD.FTZ R185, R0, -R185 ;  /* 0x800000b900b97221 */ /* 0x000fc60000010000 */
[----:B------:R-:W-:Y:S01]  /*3020*/  FFMA.FTZ R187, R189, R0, R190 ;  /* 0x00000000bdbb7223 */ /* 0x000fe200000100be */
[----:B------:R-:W-:-:S03]  /*3030*/  FMUL.FTZ R0, R185, R185 ;  /* 0x000000b9b9007220 */ /* 0x000fc60000410000 */
[----:B--2---:R-:W-:Y:S01]  /*3040*/  FMUL.FTZ R187, R186, R187 ;  /* 0x000000bbbabb7220 */ /* 0x004fe20000410000 */
[----:B------:R-:W-:Y:S01]  /*3050*/  FMUL.FTZ R0, R189, R0 ;  /* 0x00000000bd007220 */ /* 0x000fe20000410000 */
[----:B0-----:R-:W-:-:S03]  /*3060*/  FADD.FTZ R183, R183, R182 ;  /* 0x000000b6b7b77221 */ /* 0x001fc60000010000 */
        /* <DEDUP_REMOVED lines=15> */
[----:B------:R-:W2:Y:S03]  /*3160*/  @!P2 LDC.64 R182, c[0x0][0x250] ;  /* 0x00009400ffb6ab82 */ /* 0x000ea60000000a00 */
[----:B------:R-:W1:Y:S05]  /*3170*/  SHFL.IDX PT, R187, R188, RZ, 0x1f ;  /* 0x00001fffbcbb7589 */ /* 0x000e6a00000e0000 */
[----:B------:R-:W3:Y:S01]  /*3180*/  @!P2 LDC.64 R184, c[0x0][0x258] ;  /* 0x00009600ffb8ab82 */ /* 0x000ee20000000a00 */
[----:B0-----:R-:W-:Y:S01]  /*3190*/  FMUL.FTZ R0, R189, R189 ;  /* 0x000000bdbd007220 */ /* 0x001fe20000410000 */
[----:B--2---:R-:W-:-:S04]  /*31a0*/  @!P2 IMAD.WIDE R182, R177, 0x4, R182 ;  /* 0x00000004b1b6a825 */ /* 0x004fc800078e02b6 */
[----:B------:R-:W-:Y:S01]  /*31b0*/  FSEL R181, R0, RZ, P3 ;  /* 0x000000ff00b57208 */ /* 0x000fe20001800000 */
[----:B-1----:R-:W-:Y:S01]  /*31c0*/  FFMA.FTZ R0, R187, UR12, R186 ;  /* 0x0000000cbb007c23 */ /* 0x002fe200080100ba */
[----:B------:R0:W-:Y:S03]  /*31d0*/  @!P2 STG.E desc[UR4][R182.64], R189 ;  /* 0x000000bdb600a986 */ /* 0x0001e6000c101904 */
[----:B------:R-:W-:Y:S01]  /*31e0*/  FADD.FTZ R0, R0, R181 ;  /* 0x000000b500007221 */ /* 0x000fe20000010000 */
[----:B---3--:R-:W-:Y:S01]  /*31f0*/  @!P2 IMAD.WIDE R184, R177, 0x4, R184 ;  /* 0x00000004b1b8a825 */ /* 0x008fe200078e02b8 */
[----:B------:R-:W-:-:S04]  /*3200*/  FSEL R181, R189, RZ, !P3 ;  /* 0x000000ffbdb57208 */ /* 0x000fc80005800000 */
        /* <DEDUP_REMOVED lines=50> */
.L_x_10954:
[----:B------:R-:W-:Y:S05]  /*3530*/  BSYNC B0 ;  /* 0x0000000000007941 */ /* 0x000fea0003800000 */
.L_x_10953:
        /* <DEDUP_REMOVED lines=50> */
.L_x_10956:
[----:B------:R-:W-:Y:S05]  /*3860*/  BSYNC B0 ;  /* 0x0000000000007941 */ /* 0x000fea0003800000 */
.L_x_10955:
        /* <DEDUP_REMOVED lines=50> */
.L_x_10958:
[----:B------:R-:W-:Y:S05]  /*3b90*/  BSYNC B0 ;  /* 0x0000000000007941 */ /* 0x000fea0003800000 */
.L_x_10957:
[----:B------:R-:W-:Y:S04]  /*3ba0*/  BSSY B0, `(.L_x_10959) ;  /* 0x0000030000007945 */ /* 0x000fe80003800000 */
        /* <DEDUP_REMOVED lines=34> */
[-C--:B------:R-:W-:Y:S01]  /*3dd0*/  FFMA.FTZ R183, R42, R199.reuse, R58 ;  /* 0x000000c72ab77223 */ /* 0x080fe2000001003a */
[----:B------:R-:W-:Y:S01]  /*3de0*/  F2FP.BF16.F32.PACK_AB R182, R193, R192 ;  /* 0x000000c0c1b6723e */ /* 0x000fe200000010ff */
[-C--:B------:R-:W-:Y:S01]  /*3df0*/  FFMA.FTZ R192, R43, R198.reuse, R59 ;  /* 0x000000c62bc07223 */ /* 0x080fe2000001003b */
[----:B------:R-:W-:Y:S01]  /*3e00*/  FFMA.FTZ R199, R34, R199, R50 ;  /* 0x000000c722c77223 */ /* 0x000fe20000010032 */
[----:B------:R-:W-:Y:S01]  /*3e10*/  FFMA.FTZ R198, R35, R198, R51 ;  /* 0x000000c623c67223 */ /* 0x000fe20000010033 */
[----:B------:R-:W-:Y:S01]  /*3e20*/  FFMA.FTZ R189, R37, R188, R53 ;  /* 0x000000bc25bd7223 */ /* 0x000fe20000010035 */
[----:B------:R-:W-:Y:S02]  /*3e30*/  F2FP.BF16.F32.PACK_AB R197, R190, R191 ;  /* 0x000000bfbec5723e */ /* 0x000fe400000010ff */
[----:B------:R-:W-:-:S02]  /*3e40*/  F2FP.BF16.F32.PACK_AB R183, R192, R183 ;  /* 0x000000b7c0b7723e */ /* 0x000fc400000010ff */
[----:B------:R-:W-:Y:S02]  /*3e50*/  F2FP.BF16.F32.PACK_AB R199, R198, R199 ;  /* 0x000000c7c6c7723e */ /* 0x000fe400000010ff */
[----:B------:R-:W-:Y:S01]  /*3e60*/  F2FP.BF16.F32.PACK_AB R198, R196, R195 ;  /* 0x000000c3c4c6723e */ /* 0x000fe200000010ff */
[----:B------:R4:W-:Y:S01]  /*3e70*/  STG.E.128 desc[UR4][R184.64], R180 ;  /* 0x000000b4b8007986 */ /* 0x0009e2000c101d04 */
[----:B------:R-:W-:-:S05]  /*3e80*/  F2FP.BF16.F32.PACK_AB R196, R189, R0 ;  /* 0x00000000bdc4723e */ /* 0x000fca00000010ff */
[----:B------:R4:W-:Y:S02]  /*3e90*/  STG.E.128 desc[UR4][R186.64], R196 ;  /* 0x000000c4ba007986 */ /* 0x0009e4000c101d04 */
.L_x_10960:
[----:B------:R-:W-:Y:S05]  /*3ea0*/  BSYNC B0 ;  /* 0x0000000000007941 */ /* 0x000fea0003800000 */
.L_x_10959:
[----:B------:R-:W-:Y:S02]  /*3eb0*/  IADD3 R177, R177, UR14, RZ ;  /* 0x0000000eb1b17c10 */ /* 0x000fe4000fffe0ff */
[----:B0-----:R-:W-:Y:S02]  /*3ec0*/  SEL R0, RZ, 0x1, P4 ;  /* 0x00000001ff007807 */ /* 0x001fe40002000000 */
[----:B------:R-:W-:-:S13]  /*3ed0*/  ISETP.GE.AND P2, PT, R177, UR15, PT ;  /* 0x0000000fb1007c0c */ /* 0x000fda000bf46270 */
[----:B------:R-:W-:Y:S05]  /*3ee0*/  @!P2 BRA `(.L_x_10961) ;  /* 0xffffffcc0050a947 */ /* 0x000fea000383ffff */
[----:B------:R-:W-:Y:S05]  /*3ef0*/  EXIT ;  /* 0x000000000000794d */ /* 0x000fea0003800000 */
.L_x_10952:
[----:B------:R-:W-:Y:S01]  /*3f00*/  HFMA2.MMA R192, -RZ, RZ, 0, 5.9604644775390625e-08 ;  /* 0x00000001ffc07435 */ /* 0x000fe200000001ff */
[----:B------:R-:W-:Y:S02]  /*3f10*/  MOV R191, R183 ;  /* 0x000000b700bf7202 */ /* 0x000fe40000000f00 */
[----:B------:R-:W-:Y:S02]  /*3f20*/  MOV R193, 0x1f ;  /* 0x0000001f00c17802 */ /* 0x000fe40000000f00 */
[----:B------:R-:W-:-:S07]  /*3f30*/  MOV R190, 0xffffffff ;  /* 0xffffffff00be7802 */ /* 0x000fce0000000f00 */
[----:B-1---5:R-:W-:Y:S05]  /*3f40*/  WARPSYNC.COLLECTIVE R190, `(.L_x_10962) ;  /* 0x00000000be087348 */ /* 0x022fea0003c00000 */
[----:B------:R0:W2:Y:S02]  /*3f50*/  SHFL.BFLY P6, R189, R191, R192, R193 ;  /* 0x0c0000c0bfbd7389 */ /* 0x0000a400000c00c1 */
[----:B012--5:R-:W-:Y:S01]  /*3f60*/  ENDCOLLECTIVE ;  /* 0x000000000000791b */ /* 0x027fe20003800000 */
.L_x_10962:
[----:B------:R-:W-:Y:S01]  /*3f70*/  HFMA2.MMA R192, -RZ, RZ, 0, 1.1920928955078125e-07 ;  /* 0x00000002ffc07435 */ /* 0x000fe200000001ff */
[----:B------:R-:W-:-:S05]  /*3f80*/  MOV R0, R189 ;  /* 0x000000bd00007202 */ /* 0x000fca0000000f00 */
[----:B------:R-:W-:-:S05]  /*3f90*/  FADD.FTZ R185, R183, R0 ;  /* 0x00000000b7b97221 */ /* 0x000fca0000010000 */
[----:B------:R-:W-:-:S07]  /*3fa0*/  MOV R191, R185 ;  /* 0x000000b900bf7202 */ /* 0x000fce0000000f00 */
[----:B------:R-:W-:Y:S05]  /*3fb0*/  WARPSYNC.COLLECTIVE R190, `(.L_x_10963) ;  /* 0x00000000be087348 */ /* 0x000fea0003c00000 */
[----:B------:R0:W1:Y:S02]  /*3fc0*/  SHFL.BFLY P6, R189, R191, R192, R193 ;  /* 0x0c0000c0bfbd7389 */ /* 0x00006400000c00c1 */
[----:B01----:R-:W-:Y:S01]  /*3fd0*/  ENDCOLLECTIVE ;  /* 0x000000000000791b */ /* 0x003fe20003800000 */
.L_x_10963:
[----:B------:R-:W-:Y:S01]  /*3fe0*/  HFMA2.MMA R192, -RZ, RZ, 0, 2.384185791015625e-07 ;  /* 0x00000004ffc07435 */ /* 0x000fe200000001ff */
[----:B------:R-:W-:-:S05]  /*3ff0*/  MOV R0, R189 ;  /* 0x000000bd00007202 */ /* 0x000fca0000000f00 */
[----:B------:R-:W-:-:S05]  /*4000*/  FADD.FTZ R186, R185, R0 ;  /* 0x00000000b9ba7221 */ /* 0x000fca0000010000 */
[----:B------:R-:W-:-:S07]  /*4010*/  MOV R191, R186 ;  /* 0x000000ba00bf7202 */ /* 0x000fce0000000f00 */
[----:B------:R-:W-:Y:S05]  /*4020*/  WARPSYNC.COLLECTIVE R190, `(.L_x_10964) ;  /* 0x00000000be087348 */ /* 0x000fea0003c00000 */
[----:B------:R0:W1:Y:S02]  /*4030*/  SHFL.BFLY P6, R189, R191, R192, R193 ;  /* 0x0c0000c0bfbd7389 */ /* 0x00006400000c00c1 */
[----:B01----:R-:W-:Y:S01]  /*4040*/  ENDCOLLECTIVE ;  /* 0x000000000000791b */ /* 0x003fe20003800000 */
.L_x_10964:
[----:B------:R-:W-:Y:S01]  /*4050*/  HFMA2.MMA R192, -RZ, RZ, 0, 4.76837158203125e-07 ;  /* 0x00000008ffc07435 */ /* 0x000fe200000001ff */
[----:B------:R-:W-:-:S05]  /*4060*/  MOV R187, R189 ;  /* 0x000000bd00bb7202 */ /* 0x000fca0000000f00 */
[----:B------:R-:W-:-:S05]  /*4070*/  FADD.FTZ R187, R186, R187 ;  /* 0x000000bbbabb7221 */ /* 0x000fca0000010000 */
[----:B------:R-:W-:-:S07]  /*4080*/  MOV R191, R187 ;  /* 0x000000bb00bf7202 */ /* 0x000fce0000000f00 */
[----:B------:R-:W-:Y:S05]  /*4090*/  WARPSYNC.COLLECTIVE R190, `(.L_x_10965) ;  /* 0x00000000be087348 */ /* 0x000fea0003c00000 */
[----:B------:R0:W1:Y:S02]  /*40a0*/  SHFL.BFLY P6, R189, R191, R192, R193 ;  /* 0x0c0000c0bfbd7389 */ /* 0x00006400000c00c1 */
[----:B01----:R-:W-:Y:S01]  /*40b0*/  ENDCOLLECTIVE ;  /* 0x000000000000791b */ /* 0x003fe20003800000 */
.L_x_10965:
[----:B------:R-:W-:Y:S01]  /*40c0*/  HFMA2.MMA R192, -RZ, RZ, 0, 9.5367431640625e-07 ;  /* 0x00000010ffc07435 */ /* 0x000fe200000001ff */
[----:B------:R-:W-:-:S05]  /*40d0*/  MOV R0, R189 ;  /* 0x000000bd00007202 */ /* 0x000fca0000000f00 */
[----:B------:R-:W-:-:S05]  /*40e0*/  FADD.FTZ R188, R187, R0 ;  /* 0x00000000bbbc7221 */ /* 0x000fca0000010000 */
[----:B------:R-:W-:-:S07]  /*40f0*/  MOV R191, R188 ;  /* 0x000000bc00bf7202 */ /* 0x000fce0000000f00 */
[----:B------:R-:W-:Y:S05]  /*4100*/  WARPSYNC.COLLECTIVE R190, `(.L_x_10966) ;  /* 0x00000000be087348 */ /* 0x000fea0003c00000 */
[----:B------:R0:W1:Y:S02]  /*4110*/  SHFL.BFLY P6, R189, R191, R192, R193 ;  /* 0x0c0000c0bfbd7389 */ /* 0x00006400000c00c1 */
[----:B01----:R-:W-:Y:S01]  /*4120*/  ENDCOLLECTIVE ;  /* 0x000000000000791b */ /* 0x003fe20003800000 */
.L_x_10966:
[----:B------:R-:W-:Y:S01]  /*4130*/  HFMA2.MMA R192, -RZ, RZ, 0, 5.9604644775390625e-08 ;  /* 0x00000001ffc07435 */ /* 0x000fe200000001ff */
        /* <DEDUP_REMOVED lines=71> */
.L_x_10967:
[----:B------:R-:W-:Y:S01]  /*45b0*/  HFMA2.MMA R192, -RZ, RZ, 0, 1.1920928955078125e-07 ;  /* 0x00000002ffc07435 */ /* 0x000fe200000001ff */
[----:B------:R-:W-:-:S05]  /*45c0*/  MOV R183, R189 ;  /* 0x000000bd00b77202 */ /* 0x000fca0000000f00 */
[----:B------:R-:W-:-:S05]  /*45d0*/  FADD.FTZ R183, R0, R183 ;  /* 0x000000b700b77221 */ /* 0x000fca0000010000 */
[----:B------:R-:W-:-:S07]  /*45e0*/  MOV R191, R183 ;  /* 0x000000b700bf7202 */ /* 0x000fce0000000f00 */
[----:B------:R-:W-:Y:S05]  /*45f0*/  WARPSYNC.COLLECTIVE R190, `(.L_x_10968) ;  /* 0x00000000be087348 */ /* 0x000fea0003c00000 */
[----:B------:R0:W1:Y:S02]  /*4600*/  SHFL.BFLY P6, R189, R191, R192, R193 ;  /* 0x0c0000c0bfbd7389 */ /* 0x00006400000c00c1 */
[----:B01----:R-:W-:Y:S01]  /*4610*/  ENDCOLLECTIVE ;  /* 0x000000000000791b */ /* 0x003fe20003800000 */
.L_x_10968:
[----:B------:R-:W-:Y:S01]  /*4620*/  HFMA2.MMA R192, -RZ, RZ, 0, 2.384185791015625e-07 ;  /* 0x00000004ffc07435 */ /* 0x000fe200000001ff */
[----:B------:R-:W-:-:S05]  /*4630*/  MOV R186, R189 ;  /* 0x000000bd00ba7202 */ /* 0x000fca0000000f00 */
[----:B------:R-:W-:-:S05]  /*4640*/  FADD.FTZ R186, R183, R186 ;  /* 0x000000bab7ba7221 */ /* 0x000fca0000010000 */
[----:B------:R-:W-:-:S07]  /*4650*/  MOV R191, R186 ;  /* 0x000000ba00bf7202 */ /* 0x000fce0000000f00 */
[----:B------:R-:W-:Y:S05]  /*4660*/  WARPSYNC.COLLECTIVE R190, `(.L_x_10969) ;  /* 0x00000000be087348 */ /* 0x000fea0003c00000 */
[----:B------:R0:W1:Y:S02]  /*4670*/  SHFL.BFLY P6, R189, R191, R192, R193 ;  /* 0x0c0000c0bfbd7389 */ /* 0x00006400000c00c1 */
[----:B01----:R-:W-:Y:S01]  /*4680*/  ENDCOLLECTIVE ;  /* 0x000000000000791b */ /* 0x003fe20003800000 */
.L_x_10969:
[----:B------:R-:W-:Y:S01]  /*4690*/  HFMA2.MMA R192, -RZ, RZ, 0, 4.76837158203125e-07 ;  /* 0x00000008ffc07435 */ /* 0x000fe200000001ff */
[----:B------:R-:W-:-:S05]  /*46a0*/  MOV R185, R189 ;  /* 0x000000bd00b97202 */ /* 0x000fca0000000f00 */
[----:B------:R-:W-:-:S05]  /*46b0*/  FADD.FTZ R185, R186, R185 ;  /* 0x000000b9bab97221 */ /* 0x000fca0000010000 */
[----:B------:R-:W-:-:S07]  /*46c0*/  MOV R191, R185 ;  /* 0x000000b900bf7202 */ /* 0x000fce0000000f00 */
[----:B------:R-:W-:Y:S05]  /*46d0*/  WARPSYNC.COLLECTIVE R190, `(.L_x_10970) ;  /* 0x00000000be087348 */ /* 0x000fea0003c00000 */
[----:B------:R0:W1:Y:S02]  /*46e0*/  SHFL.BFLY P6, R189, R191, R192, R193 ;  /* 0x0c0000c0bfbd7389 */ /* 0x00006400000c00c1 */
[----:B01----:R-:W-:Y:S01]  /*46f0*/  ENDCOLLECTIVE ;  /* 0x000000000000791b */ /* 0x003fe20003800000 */
.L_x_10970:
[----:B------:R-:W-:Y:S01]  /*4700*/  HFMA2.MMA R192, -RZ, RZ, 0, 9.5367431640625e-07 ;  /* 0x00000010ffc07435 */ /* 0x000fe200000001ff */
[----:B------:R-:W-:-:S05]  /*4710*/  MOV R188, R189 ;  /* 0x000000bd00bc7202 */ /* 0x000fca0000000f00 */
[----:B------:R-:W-:-:S05]  /*4720*/  FADD.FTZ R188, R185, R188 ;  /* 0x000000bcb9bc7221 */ /* 0x000fca0000010000 */
[----:B------:R-:W-:-:S07]  /*4730*/  MOV R191, R188 ;  /* 0x000000bc00bf7202 */ /* 0x000fce0000000f00 */
[----:B------:R-:W-:Y:S05]  /*4740*/  WARPSYNC.COLLECTIVE R190, `(.L_x_10971) ;  /* 0x00000000be087348 */ /* 0x000fea0003c00000 */
[----:B------:R0:W1:Y:S02]  /*4750*/  SHFL.BFLY P6, R189, R191, R192, R193 ;  /* 0x0c0000c0bfbd7389 */ /* 0x00006400000c00c1 */
[----:B01----:R-:W-:Y:S01]  /*4760*/  ENDCOLLECTIVE ;  /* 0x000000000000791b */ /* 0x003fe20003800000 */
.L_x_10971:
[----:B------:R-:W-:Y:S01]  /*4770*/  MOV R187, R189 ;  /* 0x000000bd00bb7202 */ /* 0x000fe20000000f00 */
[----:B------:R-:W-:Y:S06]  /*4780*/  BRA `(.L_x_10972) ;  /* 0xffffffe400447947 */ /* 0x000fec000383ffff */
.L_x_10973:
        /* <DEDUP_REMOVED lines=15> */
.L_x_27052:


//--------------------- .text._ZN10layer_norm31ln_parallel_residual_fwd_kernelINS_13Kernel_traitsIf13__nv_bfloat16fS2_fjLj8192ELj1ELj1ELj8ELj16ENS_18Kernel_traits_baseILj8192EfS2_fS2_fjLj256EEEEELb0ELb0ELb1EEEvNS_9FwdParamsE --------------------------
	.section	.text._ZN10layer_norm31ln_parallel_residual_fwd_kernelINS_13Kernel_traitsIf13__nv_bfloat16fS2_fjLj8192ELj1ELj1ELj8ELj16ENS_18Kernel_traits_baseILj8192EfS2_fS2_fjLj256EEEEELb0ELb0ELb1EEEvNS_9FwdParamsE,"ax",@progbits
	.align	128
        .global         _ZN10layer_norm31ln_parallel_residual_fwd_kernelINS_13Kernel_traitsIf13__nv_bfloat16fS2_fjLj8192ELj1ELj1ELj8ELj16ENS_18Kernel_traits_baseILj8192EfS2_fS2_fjLj256EEEEELb0ELb0ELb1EEEvNS_9FwdParamsE
        .type           _ZN10layer_norm31ln_parallel_residual_fwd_kernelINS_13Kernel_traitsIf13__nv_bfloat16fS2_fjLj8192ELj1ELj1ELj8ELj16ENS_18Kernel_traits_baseILj8192EfS2_fS2_fjLj256EEEEELb0ELb0ELb1EEEvNS_9FwdParamsE,@function
        .size           _ZN10layer_norm31ln_parallel_residual_fwd_kernelINS_13Kernel_traitsIf13__nv_bfloat16fS2_fjLj8192ELj1ELj1ELj8ELj16ENS_18Kernel_traits_baseILj8192EfS2_fS2_fjLj256EEEEELb0ELb0ELb1EEEvNS_9FwdParamsE,(.L_x_27053 - _ZN10layer_norm31ln_parallel_residual_fwd_kernelINS_13Kernel_traitsIf13__nv_bfloat16fS2_fjLj8192ELj1ELj1ELj8ELj16ENS_18Kernel_traits_baseILj8192EfS2_fS2_fjLj256EEEEELb0ELb0ELb1EEEvNS_9FwdParamsE)
        .other          _ZN10layer_norm31ln_parallel_residual_fwd_kernelINS_13Kernel_traitsIf13__nv_bfloat16fS2_fjLj8192ELj1ELj1ELj8ELj16ENS_18Kernel_traits_baseILj8192EfS2_fS2_fjLj256EEEEELb0ELb0ELb1EEEvNS_9FwdParamsE,@"STO_CUDA_ENTRY STV_DEFAULT"
_ZN10layer_norm31ln_parallel_residual_fwd_kernelINS_13Kernel_traitsIf13__nv_bfloat16fS2_fjLj8192ELj1ELj1ELj8ELj16ENS_18Kernel_traits_baseILj8192EfS2_fS2_fjLj256EEEEELb0ELb0ELb1EEEvNS_9FwdParamsE:
.text._ZN10layer_norm31ln_parallel_residual_fwd_kernelINS_13Kernel_traitsIf13__nv_bfloat16fS2_fjLj8192ELj1ELj1ELj8ELj16ENS_18Kernel_traits_baseILj8192EfS2_fS2_fjLj256EEEEELb0ELb0ELb1EEEvNS_9FwdParamsE:
[----:B------:R-:W-:Y:S01]  /*0000*/  LDC R1, c[0x0][0x28] ;  /* 0x00000a00ff017b82 */ /* 0x000fe20000000800 */
[----:B------:R-:W0:Y:S01]  /*0010*/  S2R R155, SR_TID.X ;  /* 0x00000000009b7919 */ /* 0x000e220000002100 */
[----:B------:R-:W-:Y:S01]  /*0020*/  ULDC.64 UR6, c[0x0][0x260] ;  /* 0x0000980000067ab9 */ /* 0x000fe20000000a00 */
[----:B------:R-:W-:Y:S01]  /*0030*/  ULDC.64 UR8, c[0x0][0x2d0] ;  /* 0x0000b40000087ab9 */ /* 0x000fe20000000a00 */
[----:B------:R-:W-:Y:S01]  /*0040*/  ULDC.64 UR4, c[0x0][0x2c8] ;  /* 0x0000b20000047ab9 */ /* 0x000fe20000000a00 */
        /* <DEDUP_REMOVED lines=23> */
[C---:B0-----:R-:W-:Y:S02]  /*01c0*/  SHF.L.U32 R0, R155.reuse, 0x5, RZ ;  /* 0x000000059b007819 */ /* 0x041fe400000006ff */
[----:B------:R-:W-:Y:S02]  /*01d0*/  LOP3.LUT R154, R155, 0xff, RZ, 0xc0, !PT ;  /* 0x000000ff9b9a7812 */ /* 0x000fe400078ec0ff */
[----:B------:R-:W-:Y:S02]  /*01e0*/  LOP3.LUT R0, R0, 0x1fe0, RZ, 0xc0, !PT ;  /* 0x00001fe000007812 */ /* 0x000fe400078ec0ff */
[----:B------:R-:W-:Y:S02]  /*01f0*/  SHF.L.U32 R8, R154, 0x5, RZ ;  /* 0x000000059a087819 */ /* 0x000fe400000006ff */
[----:B------:R-:W-:-:S02]  /*0200*/  IADD3 R2, P0, R0, UR6, RZ ;  /* 0x0000000600027c10 */ /* 0x000fc4000ff1e0ff */
[----:B------:R-:W-:Y:S02]  /*0210*/  CS2R R100, SRZ ;  /* 0x0000000000647805 */ /* 0x000fe4000001ff00 */
[----:B------:R-:W-:Y:S02]  /*0220*/  IADD3 R4, P2, R0, UR4, RZ ;  /* 0x0000000400047c10 */ /* 0x000fe4000ff5e0ff */
[----:B------:R-:W-:Y:S01]  /*0230*/  IADD3.X R3, RZ, UR7, RZ, P0, !PT ;  /* 0x00000007ff037c10 */ /* 0x000fe200087fe4ff */
[----:B------:R-:W-:Y:S01]  /*0240*/  ULDC.64 UR6, c[0x0][0x268] ;  /* 0x00009a0000067ab9 */ /* 0x000fe20000000a00 */
[----:B------:R-:W-:Y:S02]  /*0250*/  ISETP.NE.U32.AND P0, PT, RZ, UR4, PT ;  /* 0x00000004ff007c0c */ /* 0x000fe4000bf05070 */
[C---:B------:R-:W-:Y:S02]  /*0260*/  IADD3 R6, P3, R8.reuse, UR6, RZ ;  /* 0x0000000608067c10 */ /* 0x040fe4000ff7e0ff */
[----:B------:R-:W-:-:S02]  /*0270*/  IADD3 R8, P4, R8, UR8, RZ ;  /* 0x0000000808087c10 */ /* 0x000fc4000ff9e0ff */
        /* <DEDUP_REMOVED lines=10> */
[----:B------:R-:W-:Y:S02]  /*0320*/  IADD3.X R9, RZ, UR9, RZ, P4, !PT ;  /* 0x00000009ff097c10 */ /* 0x000fe4000a7fe4ff */
[----:B------:R-:W-:-:S02]  /*0330*/  ISETP.NE.AND.EX P0, PT, RZ, UR5, PT, P0 ;  /* 0x00000005ff007c0c */ /* 0x000fc4000bf05300 */
[----:B------:R-:W-:Y:S01]  /*0340*/  IADD3.X R5, RZ, UR5, RZ, P2, !PT ;  /* 0x00000005ff057c10 */ /* 0x000fe200097fe4ff */
[----:B------:R-:W-:Y:S01]  /*0350*/  ULDC.64 UR4, c[0x0][0x208] ;  /* 0x0000820000047ab9 */ /* 0x000fe20000000a00 */
[----:B------:R-:W0:Y:S01]  /*0360*/  S2UR UR6, SR_CTAID.X ;  /* 0x00000000000679c3 */ /* 0x000e220000002500 */
[----:B------:R1:W5:Y:S01]  /*0370*/  @P1 LDG.E.128 R108, desc[UR4][R8.64] ;  /* 0x00000004086c1981 */ /* 0x000362000c1e1d00 */
[----:B------:R-:W-:Y:S02]  /*0380*/  SHF.R.U32.HI R152, RZ, 0x8, R155 ;  /* 0x00000008ff987819 */ /* 0x000fe4000001169b */
[----:B------:R-:W-:Y:S01]  /*0390*/  IADD3.X R7, RZ, UR7, RZ, P3, !PT ;  /* 0x00000007ff077c10 */ /* 0x000fe20009ffe4ff */
[----:B------:R1:W5:Y:S01]  /*03a0*/  @P1 LDG.E.128 R104, desc[UR4][R8.64+0x10] ;  /* 0x0000100408681981 */ /* 0x000362000c1e1d00 */
[----:B------:R-:W-:-:S03]  /*03b0*/  ULDC UR7, c[0x0][0x214] ;  /* 0x0000850000077ab9 */ /* 0x000fc60000000800 */
[----:B------:R1:W5:Y:S04]  /*03c0*/  @P1 LDG.E.128 R100, desc[UR4][R8.64+0x2000] ;  /* 0x0020000408641981 */ /* 0x000368000c1e1d00 */
[----:B------:R1:W5:Y:S04]  /*03d0*/  @P1 LDG.E.128 R96, desc[UR4][R8.64+0x2010] ;  /* 0x0020100408601981 */ /* 0x000368000c1e1d00 */
[----:B------:R1:W5:Y:S04]  /*03e0*/  @P1 LDG.E.128 R92, desc[UR4][R8.64+0x4000] ;  /* 0x00400004085c1981 */ /* 0x000368000c1e1d00 */
[----:B------:R1:W5:Y:S04]  /*03f0*/  @P1 LDG.E.128 R88, desc[UR4][R8.64+0x4010] ;  /* 0x0040100408581981 */ /* 0x000368000c1e1d00 */
[----:B------:R1:W5:Y:S04]  /*0400*/  @P1 LDG.E.128 R84, desc[UR4][R8.64+0x6000] ;  /* 0x0060000408541981 */ /* 0x000368000c1e1d00 */
[----:B------:R1:W5:Y:S01]  /*0410*/  @P1 LDG.E.128 R80, desc[UR4][R8.64+0x6010] ;  /* 0x0060100408501981 */ /* 0x000362000c1e1d00 */
[----:B0-----:R-:W-:-:S03]  /*0420*/  IADD3 R153, R152, UR6, RZ ;  /* 0x0000000698997c10 */ /* 0x001fc6000fffe0ff */
        /* <DEDUP_REMOVED lines=9> */
[----:B-1----:R-:W-:Y:S05]  /*04c0*/  @P0 EXIT ;  /* 0x000000000000094d */ /* 0x002fea0003800000 */
[----:B------:R-:W5:Y:S01]  /*04d0*/  LDG.E.128 R44, desc[UR4][R6.64] ;  /* 0x00000004062c7981 */ /* 0x000f62000c1e1d00 */
[----:B------:R-:W-:-:S03]  /*04e0*/  ULDC.64 UR6, c[0x0][0x228] ;  /* 0x00008a0000067ab9 */ /* 0x000fc60000000a00 */
[----:B------:R-:W5:Y:S04]  /*04f0*/  LDG.E.128 R40, desc[UR4][R6.64+0x10] ;  /* 0x0000100406287981 */ /* 0x000f68000c1e1d00 */
[----:B------:R-:W5:Y:S04]  /*0500*/  LDG.E.128 R36, desc[UR4][R6.64+0x2000] ;  /* 0x0020000406247981 */ /* 0x000f68000c1e1d00 */
[----:B------:R-:W5:Y:S04]  /*0510*/  LDG.E.128 R32, desc[UR4][R6.64+0x2010] ;  /* 0x0020100406207981 */ /* 0x000f68000c1e1d00 */
[----:B------:R-:W5:Y:S04]  /*0520*/  LDG.E.128 R28, desc[UR4][R6.64+0x4000] ;  /* 0x00400004061c7981 */ /* 0x000f68000c1e1d00 */
[----:B------:R-:W5:Y:S04]  /*0530*/  LDG.E.128 R24, desc[UR4][R6.64+0x4010] ;  /* 0x0040100406187981 */ /* 0x000f68000c1e1d00 */
[----:B------:R-:W5:Y:S04]  /*0540*/  LDG.E.128 R20, desc[UR4][R6.64+0x6000] ;  /* 0x0060000406147981 */ /* 0x000f68000c1e1d00 */
[----:B------:R-:W5:Y:S01]  /*0550*/  LDG.E.128 R16, desc[UR4][R6.64+0x6010] ;  /* 0x0060100406107981 */ /* 0x000f62000c1e1d00 */
[----:B------:R-:W-:Y:S01]  /*0560*/  ISETP.NE.U32.AND P0, PT, RZ, UR6, PT ;  /* 0x00000006ff007c0c */ /* 0x000fe2000bf05070 */
[----:B------:R-:W-:-:S02]  /*0570*/  ULDC.U8 UR6, c[0x0][0x2a0] ;  /* 0x0000a80000067ab9 */ /* 0x000fc40000000000 */
[----:B------:R-:W5:Y:S01]  /*0580*/  LDG.E.128 R76, desc[UR4][R2.64] ;  /* 0x00000004024c7981 */ /* 0x000f62000c1e1d00 */
[----:B------:R-:W-:-:S03]  /*0590*/  HFMA2.MMA R0, -RZ, RZ, 0, 5.9604644775390625e-08 ;  /* 0x00000001ff007435 */ /* 0x000fc600000001ff */
[----:B------:R-:W5:Y:S04]  /*05a0*/  LDG.E.128 R72, desc[UR4][R2.64+0x10] ;  /* 0x0000100402487981 */ /* 0x000f68000c1e1d00 */
[----:B------:R-:W5:Y:S04]  /*05b0*/  LDG.E.128 R68, desc[UR4][R2.64+0x2000] ;  /* 0x0020000402447981 */ /* 0x000f68000c1e1d00 */
[----:B------:R-:W5:Y:S04]  /*05c0*/  LDG.E.128 R64, desc[UR4][R2.64+0x2010] ;  /* 0x0020100402407981 */ /* 0x000f68000c1e1d00 */
[----:B------:R-:W5:Y:S04]  /*05d0*/  LDG.E.128 R60, desc[UR4][R2.64+0x4000] ;  /* 0x00400004023c7981 */ /* 0x000f68000c1e1d00 */
[----:B------:R-:W5:Y:S04]  /*05e0*/  LDG.E.128 R56, desc[UR4][R2.64+0x4010] ;  /* 0x0040100402387981 */ /* 0x000f68000c1e1d00 */
[----:B------:R-:W5:Y:S04]  /*05f0*/  LDG.E.128 R52, desc[UR4][R2.64+0x6000] ;  /* 0x0060000402347981 */ /* 0x000f68000c1e1d00 */
[----:B------:R0:W5:Y:S01]  /*0600*/  LDG.E.128 R48, desc[UR4][R2.64+0x6010] ;  /* 0x0060100402307981 */ /* 0x000162000c1e1d00 */
[----:B------:R-:W-:Y:S01]  /*0610*/  LEA R152, R152, 0x8, 0x3 ;  /* 0x0000000898987811 */ /* 0x000fe200078e18ff */
[----:B------:R-:W-:Y:S01]  /*0620*/  ULDC UR12, c[0x0][0x290] ;  /* 0x0000a400000c7ab9 */ /* 0x000fe20000000800 */
[----:B------:R-:W-:Y:S01]  /*0630*/  ISETP.NE.AND P3, PT, RZ, UR6, PT ;  /* 0x00000006ff007c0c */ /* 0x000fe2000bf65270 */
[----:B------:R-:W-:Y:S01]  /*0640*/  ULDC.64 UR20, c[0x0][0x228] ;  /* 0x00008a0000147ab9 */ /* 0x000fe20000000a00 */
[----:B------:R-:W-:Y:S01]  /*0650*/  ULDC.64 UR8, c[0x0][0x230] ;  /* 0x00008c0000087ab9 */ /* 0x000fe20000000a00 */
[----:B------:R-:W-:Y:S01]  /*0660*/  ULDC.64 UR10, c[0x0][0x238] ;  /* 0x00008e00000a7ab9 */ /* 0x000fe20000000a00 */
[----:B------:R-:W-:Y:S01]  /*0670*/  ULDC.64 UR14, c[0x0][0x2b8] ;  /* 0x0000ae00000e7ab9 */ /* 0x000fe20000000a00 */
[----:B------:R-:W-:Y:S01]  /*0680*/  ULDC.64 UR16, c[0x0][0x2c0] ;  /* 0x0000b00000107ab9 */ /* 0x000fe20000000a00 */
[----:B------:R-:W-:Y:S01]  /*0690*/  ULDC.64 UR18, c[0x0][0x210] ;  /* 0x0000840000127ab9 */ /* 0x000fe20000000a00 */
[----:B0-----:R-:W-:-:S02]  /*06a0*/  SHF.R.U32.HI R2, RZ, 0x5, R155 ;  /* 0x00000005ff027819 */ /* 0x001fc4000001169b */
[----:B------:R-:W-:Y:S02]  /*06b0*/  LOP3.LUT R3, R155, 0x1f, RZ, 0xc0, !PT ;  /* 0x0000001f9b037812 */ /* 0x000fe400078ec0ff */
[----:B------:R-:W-:Y:S02]  /*06c0*/  LOP3.LUT R2, R2, 0x7, RZ, 0xc0, !PT ;  /* 0x0000000702027812 */ /* 0x000fe400078ec0ff */
[----:B------:R-:W-:Y:S01]  /*06d0*/  ISETP.NE.AND.EX P0, PT, RZ, UR7, PT, P0 ;  /* 0x00000007ff007c0c */ /* 0x000fe2000bf05300 */
[----:B------:R-:W-:-:S12]  /*06e0*/  ULDC UR7, c[0x0][0x218] ;  /* 0x0000860000077ab9 */ /* 0x000fd80000000800 */
.L_x_11039:
[----:B0-----:R-:W0:Y:S01]  /*06f0*/  LDC.64 R176, c[0x0][0x220] ;  /* 0x00008800ffb07b82 */ /* 0x001e220000000a00 */
[----:B------:R-:W-:Y:S01]  /*0700*/  IMAD R144, R153, UR7, RZ ;  /* 0x0000000799907c24 */ /* 0x000fe2000f8e02ff */
[----:B------:R-:W-:-:S04]  /*0710*/  ISETP.NE.U32.AND P1, PT, RZ, UR8, PT ;  /* 0x00000008ff007c0c */ /* 0x000fc8000bf25070 */
[----:B------:R-:W-:Y:S02]  /*0720*/  ISETP.NE.AND.EX P1, PT, RZ, UR9, PT, P1 ;  /* 0x00000009ff007c0c */ /* 0x000fe4000bf25310 */
[----:B------:R-:W-:-:S04]  /*0730*/  SHF.R.S32.HI R145, RZ, 0x1f, R144 ;  /* 0x0000001fff917819 */ /* 0x000fc80000011490 */
[----:B------:R-:W-:-:S04]  /*0740*/  LEA.HI R145, R145, R144, RZ, 0x3 ;  /* 0x0000009091917211 */ /* 0x000fc800078f18ff */
[----:B------:R-:W-:-:S04]  /*0750*/  LEA.HI.SX32 R175, R145, R154, 0x1d ;  /* 0x0000009a91af7211 */ /* 0x000fc800078feaff */
[C---:B------:R-:W-:Y:S02]  /*0760*/  @P0 LEA R148, P2, R175.reuse, UR20, 0x4 ;  /* 0x00000014af940c11 */ /* 0x040fe4000f8420ff */
[C---:B------:R-:W-:Y:S01]  /*0770*/  @P1 LEA R146, P4, R175.reuse, UR8, 0x5 ;  /* 0x00000008af921c11 */ /* 0x040fe2000f8828ff */
[C---:B0-----:R-:W-:Y:S01]  /*0780*/  IMAD.WIDE.U32 R144, R175.reuse, 0x10, R176 ;  /* 0x00000010af907825 */ /* 0x041fe200078e00b0 */
[C---:B------:R-:W-:Y:S02]  /*0790*/  @P0 LEA.HI.X R149, R175.reuse, UR21, RZ, 0x4, P2 ;  /* 0x00000015af950c11 */ /* 0x040fe400090f24ff */
[----:B------:R-:W-:Y:S02]  /*07a0*/  @P1 LEA.HI.X R147, R175, UR9, RZ, 0x5, P4 ;  /* 0x00000009af931c11 */ /* 0x000fe4000a0f2cff */
[----:B------:R-:W2:Y:S04]  /*07b0*/  LDG.E.128 R156, desc[UR4][R144.64] ;  /* 0x00000004909c7981 */ /* 0x000ea8000c1e1d00 */
[----:B-----5:R0:W5:Y:S04]  /*07c0*/  @P0 LDG.E.128 R12, desc[UR4][R148.64] ;  /* 0x00000004940c0981 */ /* 0x020168000c1e1d00 */
        /* <DEDUP_REMOVED lines=10> */
.L_x_10974:
[----:B-----5:R-:W-:-:S05]  /*0870*/  SHF.L.U32 R145, R12, 0x10, RZ ;  /* 0x000000100c917819 */ /* 0x020fca00000006ff */
[----:B------:R-:W-:-:S04]  /*0880*/  FADD.FTZ R160, R160, R145 ;  /* 0x00000091a0a07221 */ /* 0x000fc80000010000 */
[----:B------:R-:W-:-:S07]  /*0890*/  @P1 FADD.FTZ R160, R8, R160 ;  /* 0x000000a008a01221 */ /* 0x000fce0000010000 */
.L_x_10975:
[----:B------:R-:W-:Y:S01]  /*08a0*/  SHF.L.U32 R161, R161, 0x10, RZ ;  /* 0x00000010a1a17819 */ /* 0x000fe200000006ff */
[----:B------:R-:W-:Y:S06]  /*08b0*/  @P2 BRA `(.L_x_10976) ;  /* 0x00000000000c2947 */ /* 0x000fec0003800000 */
[----:B------:R-:W-:Y:S05]  /*08c0*/  @!P1 BRA `(.L_x_10977) ;  /* 0x0000000000189947 */ /* 0x000fea0003800000 */
[----:B-----5:R-:W-:Y:S01]  /*08d0*/  FADD.FTZ R161, R9, R161 ;  /* 0x000000a109a17221 */ /* 0x020fe20000010000 */
[----:B------:R-:W-:Y:S06]  /*08e0*/  BRA `(.L_x_10977) ;  /* 0x0000000000107947 */ /* 0x000fec0003800000 */
.L_x_10976:
[----:B-----5:R-:W-:-:S04]  /*08f0*/  PRMT R144, R12, 0x7632, R144 ;  /* 0x000076320c907816 */ /* 0x020fc80000000090 */
[----:B------:R-:W-:-:S05]  /*0900*/  SHF.L.U32 R144, R144, 0x10, RZ ;  /* 0x0000001090907819 */ /* 0x000fca00000006ff */
[----:B------:R-:W-:-:S04]  /*0910*/  FADD.FTZ R161, R161, R144 ;  /* 0x00000090a1a17221 */ /* 0x000fc80000010000 */
[----:B------:R-:W-:-:S07]  /*0920*/  @P1 FADD.FTZ R161, R9, R161 ;  /* 0x000000a109a11221 */ /* 0x000fce0000010000 */
.L_x_10977:
[C---:B------:R-:W-:Y:S02]  /*0930*/  PRMT R163, R157.reuse, 0x7632, R163 ;  /* 0x000076329da37816 */ /* 0x040fe400000000a3 */
[----:B------:R-:W-:Y:S01]  /*0940*/  SHF.L.U32 R162, R157, 0x10, RZ ;  /* 0x000000109da27819 */ /* 0x000fe200000006ff */
[----:B------:R-:W-:Y:S06]  /*0950*/  @P2 BRA `(.L_x_10978) ;  /* 0x00000000000c2947 */ /* 0x000fec0003800000 */
[----:B------:R-:W-:Y:S05]  /*0960*/  @!P1 BRA `(.L_x_10979) ;  /* 0x0000000000149947 */ /* 0x000fea0003800000 */
[----:B-----5:R-:W-:Y:S01]  /*0970*/  FADD.FTZ R162, R10, R162 ;  /* 0x000000a20aa27221 */ /* 0x020fe20000010000 */
[----:B------:R-:W-:Y:S06]  /*0980*/  BRA `(.L_x_10979) ;  /* 0x00000000000c7947 */ /* 0x000fec0003800000 */
.L_x_10978:
[----:B-----5:R-:W-:-:S05]  /*0990*/  SHF.L.U32 R145, R13, 0x10, RZ ;  /* 0x000000100d917819 */ /* 0x020fca00000006ff */
[----:B------:R-:W-:-:S04]  /*09a0*/  FADD.FTZ R162, R162, R145 ;  /* 0x00000091a2a27221 */ /* 0x000fc80000010000 */
[----:B------:R-:W-:-:S07]  /*09b0*/  @P1 FADD.FTZ R162, R10, R162 ;  /* 0x000000a20aa21221 */ /* 0x000fce0000010000 */
.L_x_10979:
[----:B------:R-:W-:Y:S01]  /*09c0*/  SHF.L.U32 R163, R163, 0x10, RZ ;  /* 0x00000010a3a37819 */ /* 0x000fe200000006ff */
[----:B------:R-:W-:Y:S06]  /*09d0*/  @P2 BRA `(.L_x_10980) ;  /* 0x00000000000c2947 */ /* 0x000fec0003800000 */
[----:B------:R-:W-:Y:S05]  /*09e0*/  @!P1 BRA `(.L_x_10981) ;  /* 0x0000000000189947 */ /* 0x000fea0003800000 */
[----:B-----5:R-:W-:Y:S01]  /*09f0*/  FADD.FTZ R163, R11, R163 ;  /* 0x000000a30ba37221 */ /* 0x020fe20000010000 */
[----:B------:R-:W-:Y:S06]  /*0a00*/  BRA `(.L_x_10981) ;  /* 0x0000000000107947 */ /* 0x000fec0003800000 */
.L_x_10980:
[----:B-----5:R-:W-:-:S04]  /*0a10*/  PRMT R144, R13, 0x7632, R144 ;  /* 0x000076320d907816 */ /* 0x020fc80000000090 */
[----:B------:R-:W-:-:S05]  /*0a20*/  SHF.L.U32 R144, R144, 0x10, RZ ;  /* 0x0000001090907819 */ /* 0x000fca00000006ff */
[----:B------:R-:W-:-:S04]  /*0a30*/  FADD.FTZ R163, R163, R144 ;  /* 0x00000090a3a37221 */ /* 0x000fc80000010000 */
[----:B------:R-:W-:-:S07]  /*0a40*/  @P1 FADD.FTZ R163, R11, R163 ;  /* 0x000000a30ba31221 */ /* 0x000fce0000010000 */
.L_x_10981:
[C---:B------:R-:W-:Y:S02]  /*0a50*/  PRMT R165, R158.reuse, 0x7632, R165 ;  /* 0x000076329ea57816 */ /* 0x040fe400000000a5 */
[----:B------:R-:W-:Y:S01]  /*0a60*/  SHF.L.U32 R164, R158, 0x10, RZ ;  /* 0x000000109ea47819 */ /* 0x000fe200000006ff */
[----:B------:R-:W-:Y:S06]  /*0a70*/  @P2 BRA `(.L_x_10982) ;  /* 0x00000000000c2947 */ /* 0x000fec0003800000 */
[----:B------:R-:W-:Y:S05]  /*0a80*/  @!P1 BRA `(.L_x_10983) ;  /* 0x0000000000149947 */ /* 0x000fea0003800000 */
[----:B-----5:R-:W-:Y:S01]  /*0a90*/  FADD.FTZ R164, R4, R164 ;  /* 0x000000a404a47221 */ /* 0x020fe20000010000 */
[----:B------:R-:W-:Y:S06]  /*0aa0*/  BRA `(.L_x_10983) ;  /* 0x00000000000c7947 */ /* 0x000fec0003800000 */
.L_x_10982:
[----:B-----5:R-:W-:-:S05]  /*0ab0*/  SHF.L.U32 R145, R14, 0x10, RZ ;  /* 0x000000100e917819 */ /* 0x020fca00000006ff */
[----:B------:R-:W-:-:S04]  /*0ac0*/  FADD.FTZ R164, R164, R145 ;  /* 0x00000091a4a47221 */ /* 0x000fc80000010000 */
[----:B------:R-:W-:-:S07]  /*0ad0*/  @P1 FADD.FTZ R164, R4, R164 ;  /* 0x000000a404a41221 */ /* 0x000fce0000010000 */
.L_x_10983:
[----:B------:R-:W-:Y:S01]  /*0ae0*/  SHF.L.U32 R165, R165, 0x10, RZ ;  /* 0x00000010a5a57819 */ /* 0x000fe200000006ff */
[----:B------:R-:W-:Y:S06]  /*0af0*/  @P2 BRA `(.L_x_10984) ;  /* 0x00000000000c2947 */ /* 0x000fec0003800000 */
[----:B------:R-:W-:Y:S05]  /*0b00*/  @!P1 BRA `(.L_x_10985) ;  /* 0x0000000000189947 */ /* 0x000fea0003800000 */
[----:B-----5:R-:W-:Y:S01]  /*0b10*/  FADD.FTZ R165, R5, R165 ;  /* 0x000000a505a57221 */ /* 0x020fe20000010000 */
[----:B------:R-:W-:Y:S06]  /*0b20*/  BRA `(.L_x_10985) ;  /* 0x0000000000107947 */ /* 0x000fec0003800000 */
.L_x_10984:
[----:B-----5:R-:W-:-:S04]  /*0b30*/  PRMT R144, R14, 0x7632, R144 ;  /* 0x000076320e907816 */ /* 0x020fc80000000090 */
[----:B------:R-:W-:-:S05]  /*0b40*/  SHF.L.U32 R144, R144, 0x10, RZ ;  /* 0x0000001090907819 */ /* 0x000fca00000006ff */
[----:B------:R-:W-:-:S04]  /*0b50*/  FADD.FTZ R165, R165, R144 ;  /* 0x00000090a5a57221 */ /* 0x000fc80000010000 */
[----:B------:R-:W-:-:S07]  /*0b60*/  @P1 FADD.FTZ R165, R5, R165 ;  /* 0x000000a505a51221 */ /* 0x000fce0000010000 */
.L_x_10985:
[C---:B------:R-:W-:Y:S02]  /*0b70*/  PRMT R167, R159.reuse, 0x7632, R167 ;  /* 0x000076329fa77816 */ /* 0x040fe400000000a7 */
[----:B------:R-:W-:Y:S01]  /*0b80*/  SHF.L.U32 R166, R159, 0x10, RZ ;  /* 0x000000109fa67819 */ /* 0x000fe200000006ff */
[----:B------:R-:W-:Y:S06]  /*0b90*/  @P2 BRA `(.L_x_10986) ;  /* 0x00000000000c2947 */ /* 0x000fec0003800000 */
[----:B------:R-:W-:Y:S05]  /*0ba0*/  @!P1 BRA `(.L_x_10987) ;  /* 0x0000000000149947 */ /* 0x000fea0003800000 */
[----:B-----5:R-:W-:Y:S01]  /*0bb0*/  FADD.FTZ R166, R6, R166 ;  /* 0x000000a606a67221 */ /* 0x020fe20000010000 */
[----:B------:R-:W-:Y:S06]  /*0bc0*/  BRA `(.L_x_10987) ;  /* 0x00000000000c7947 */ /* 0x000fec0003800000 */
.L_x_10986:
[----:B-----5:R-:W-:-:S05]  /*0bd0*/  SHF.L.U32 R145, R15, 0x10, RZ ;  /* 0x000000100f917819 */ /* 0x020fca00000006ff */
[----:B------:R-:W-:-:S04]  /*0be0*/  FADD.FTZ R166, R166, R145 ;  /* 0x00000091a6a67221 */ /* 0x000fc80000010000 */
[----:B------:R-:W-:-:S07]  /*0bf0*/  @P1 FADD.FTZ R166, R6, R166 ;  /* 0x000000a606a61221 */ /* 0x000fce0000010000 */
.L_x_10987:
[----:B------:R-:W-:Y:S01]  /*0c00*/  SHF.L.U32 R167, R167, 0x10, RZ ;  /* 0x00000010a7a77819 */ /* 0x000fe200000006ff */
[----:B------:R-:W-:Y:S06]  /*0c10*/  @P2 BRA `(.L_x_10988) ;  /* 0x00000000000c2947 */ /* 0x000fec0003800000 */
[----:B------:R-:W-:Y:S05]  /*0c20*/  @!P1 BRA `(.L_x_10989) ;  /* 0x0000000000189947 */ /* 0x000fea0003800000 */
[----:B-----5:R-:W-:Y:S01]  /*0c30*/  FADD.FTZ R167, R7, R167 ;  /* 0x000000a707a77221 */ /* 0x020fe20000010000 */
[----:B------:R-:W-:Y:S06]  /*0c40*/  BRA `(.L_x_10989) ;  /* 0x0000000000107947 */ /* 0x000fec0003800000 */
.L_x_10988:
[----:B-----5:R-:W-:-:S04]  /*0c50*/  PRMT R144, R15, 0x7632, R144 ;  /* 0x000076320f907816 */ /* 0x020fc80000000090 */
[----:B------:R-:W-:-:S05]  /*0c60*/  SHF.L.U32 R144, R144, 0x10, RZ ;  /* 0x0000001090907819 */ /* 0x000fca00000006ff */
[----:B------:R-:W-:-:S04]  /*0c70*/  FADD.FTZ R167, R167, R144 ;  /* 0x00000090a7a77221 */ /* 0x000fc80000010000 */
[----:B------:R-:W-:-:S07]  /*0c80*/  @P1 FADD.FTZ R167, R7, R167 ;  /* 0x000000a707a71221 */ /* 0x000fce0000010000 */
.L_x_10989:
[C---:B------:R-:W-:Y:S02]  /*0c90*/  IADD3 R172, R175.reuse, 0x100, RZ ;  /* 0x00000100afac7810 */ /* 0x040fe40007ffe0ff */
[C---:B------:R-:W-:Y:S02]  /*0ca0*/  LEA R148, P4, R175.reuse, UR10, 0x5 ;  /* 0x0000000aaf947c11 */ /* 0x040fe4000f8828ff */
[C---:B------:R-:W-:Y:S01]  /*0cb0*/  @P1 LEA R150, P5, R172.reuse, UR8, 0x5 ;  /* 0x00000008ac961c11 */ /* 0x040fe2000f8a28ff */
[C---:B------:R-:W-:Y:S01]  /*0cc0*/  IMAD.WIDE.U32 R144, R172.reuse, 0x10, R176 ;  /* 0x00000010ac907825 */ /* 0x040fe200078e00b0 */
        /* <DEDUP_REMOVED lines=16> */
.L_x_10990:
[----:B-----5:R-:W-:-:S05]  /*0dd0*/  SHF.L.U32 R149, R12, 0x10, RZ ;  /* 0x000000100c957819 */ /* 0x020fca00000006ff */
[----:B------:R-:W-:-:S04]  /*0de0*/  FADD.FTZ R156, R149, R156 ;  /* 0x0000009c959c7221 */ /* 0x000fc80000010000 */
[----:B------:R-:W-:-:S07]  /*0df0*/  @P1 FADD.FTZ R156, R8, R156 ;  /* 0x0000009c089c1221 */ /* 0x000fce0000010000 */
.L_x_10991:
[----:B------:R-:W-:Y:S01]  /*0e00*/  SHF.L.U32 R157, R157, 0x10, RZ ;  /* 0x000000109d9d7819 */ /* 0x000fe200000006ff */
[----:B------:R-:W-:Y:S06]  /*0e10*/  @P2 BRA `(.L_x_10992) ;  /* 0x00000000000c2947 */ /* 0x000fec0003800000 */
[----:B------:R-:W-:Y:S05]  /*0e20*/  @!P1 BRA `(.L_x_10993) ;  /* 0x0000000000189947 */ /* 0x000fea0003800000 */
[----:B-----5:R-:W-:Y:S01]  /*0e30*/  FADD.FTZ R157, R9, R157 ;  /* 0x0000009d099d7221 */ /* 0x020fe20000010000 */
[----:B------:R-:W-:Y:S06]  /*0e40*/  BRA `(.L_x_10993) ;  /* 0x0000000000107947 */ /* 0x000fec0003800000 */
.L_x_10992:
[----:B-----5:R-:W-:-:S04]  /*0e50*/  PRMT R144, R12, 0x7632, R144 ;  /* 0x000076320c907816 */ /* 0x020fc80000000090 */
[----:B------:R-:W-:-:S05]  /*0e60*/  SHF.L.U32 R144, R144, 0x10, RZ ;  /* 0x0000001090907819 */ /* 0x000fca00000006ff */
[----:B------:R-:W-:-:S04]  /*0e70*/  FADD.FTZ R157, R157, R144 ;  /* 0x000000909d9d7221 */ /* 0x000fc80000010000 */
[----:B------:R-:W-:-:S07]  /*0e80*/  @P1 FADD.FTZ R157, R9, R157 ;  /* 0x0000009d099d1221 */ /* 0x000fce0000010000 */
.L_x_10993:
[C---:B------:R-:W-:Y:S02]  /*0e90*/  PRMT R159, R145.reuse, 0x7632, R159 ;  /* 0x00007632919f7816 */ /* 0x040fe4000000009f */
[----:B------:R-:W-:Y:S01]  /*0ea0*/  SHF.L.U32 R158, R145, 0x10, RZ ;  /* 0x00000010919e7819 */ /* 0x000fe200000006ff */
[----:B------:R-:W-:Y:S06]  /*0eb0*/  @P2 BRA `(.L_x_10994) ;  /* 0x00000000000c2947 */ /* 0x000fec0003800000 */
[----:B------:R-:W-:Y:S05]  /*0ec0*/  @!P1 BRA `(.L_x_10995) ;  /* 0x0000000000149947 */ /* 0x000fea0003800000 */
[----:B-----5:R-:W-:Y:S01]  /*0ed0*/  FADD.FTZ R158, R10, R158 ;  /* 0x0000009e0a9e7221 */ /* 0x020fe20000010000 */
[----:B------:R-:W-:Y:S06]  /*0ee0*/  BRA `(.L_x_10995) ;  /* 0x00000000000c7947 */ /* 0x000fec0003800000 */
.L_x_10994:
[----:B-----5:R-:W-:-:S05]  /*0ef0*/  SHF.L.U32 R145, R13, 0x10, RZ ;  /* 0x000000100d917819 */ /* 0x020fca00000006ff */
[----:B------:R-:W-:-:S04]  /*0f00*/  FADD.FTZ R158, R145, R158 ;  /* 0x0000009e919e7221 */ /* 0x000fc80000010000 */
[----:B------:R-:W-:-:S07]  /*0f10*/  @P1 FADD.FTZ R158, R10, R158 ;  /* 0x0000009e0a9e1221 */ /* 0x000fce0000010000 */
.L_x_10995:
[----:B------:R-:W-:Y:S01]  /*0f20*/  SHF.L.U32 R159, R159, 0x10, RZ ;  /* 0x000000109f9f7819 */ /* 0x000fe200000006ff */
[----:B------:R-:W-:Y:S06]  /*0f30*/  @P2 BRA `(.L_x_10996) ;  /* 0x00000000000c2947 */ /* 0x000fec0003800000 */
[----:B------:R-:W-:Y:S05]  /*0f40*/  @!P1 BRA `(.L_x_10997) ;  /* 0x0000000000189947 */ /* 0x000fea0003800000 */
[----:B-----5:R-:W-:Y:S01]  /*0f50*/  FADD.FTZ R159, R11, R159 ;  /* 0x0000009f0b9f7221 */ /* 0x020fe20000010000 */
[----:B------:R-:W-:Y:S06]  /*0f60*/  BRA `(.L_x_10997) ;  /* 0x0000000000107947 */ /* 0x000fec0003800000 */
.L_x_10996:
[----:B-----5:R-:W-:-:S04]  /*0f70*/  PRMT R144, R13, 0x7632, R144 ;  /* 0x000076320d907816 */ /* 0x020fc80000000090 */
[----:B------:R-:W-:-:S05]  /*0f80*/  SHF.L.U32 R144, R144, 0x10, RZ ;  /* 0x0000001090907819 */ /* 0x000fca00000006ff */
[----:B------:R-:W-:-:S04]  /*0f90*/  FADD.FTZ R159, R159, R144 ;  /* 0x000000909f9f7221 */ /* 0x000fc80000010000 */
[----:B------:R-:W-:-:S07]  /*0fa0*/  @P1 FADD.FTZ R159, R11, R159 ;  /* 0x0000009f0b9f1221 */ /* 0x000fce0000010000 */
.L_x_10997:
[C---:B------:R-:W-:Y:S02]  /*0fb0*/  PRMT R149, R146.reuse, 0x7632, R149 ;  /* 0x0000763292957816 */ /* 0x040fe40000000095 */
[----:B------:R-:W-:Y:S01]  /*0fc0*/  SHF.L.U32 R148, R146, 0x10, RZ ;  /* 0x0000001092947819 */ /* 0x000fe200000006ff */
[----:B------:R-:W-:Y:S06]  /*0fd0*/  @P2 BRA `(.L_x_10998) ;  /* 0x00000000000c2947 */ /* 0x000fec0003800000 */
[----:B------:R-:W-:Y:S05]  /*0fe0*/  @!P1 BRA `(.L_x_10999) ;  /* 0x0000000000149947 */ /* 0x000fea0003800000 */
[----:B-----5:R-:W-:Y:S01]  /*0ff0*/  FADD.FTZ R148, R4, R148 ;  /* 0x0000009404947221 */ /* 0x020fe20000010000 */
[----:B------:R-:W-:Y:S06]  /*1000*/  BRA `(.L_x_10999) ;  /* 0x00000000000c7947 */ /* 0x000fec0003800000 */
.L_x_10998:
[----:B-----5:R-:W-:-:S05]  /*1010*/  SHF.L.U32 R145, R14, 0x10, RZ ;  /* 0x000000100e917819 */ /* 0x020fca00000006ff */
[----:B------:R-:W-:-:S04]  /*1020*/  FADD.FTZ R148, R145, R148 ;  /* 0x0000009491947221 */ /* 0x000fc80000010000 */
[----:B------:R-:W-:-:S07]  /*1030*/  @P1 FADD.FTZ R148, R4, R148 ;  /* 0x0000009404941221 */ /* 0x000fce0000010000 */
.L_x_10999:
[----:B------:R-:W-:Y:S01]  /*1040*/  SHF.L.U32 R149, R149, 0x10, RZ ;  /* 0x0000001095957819 */ /* 0x000fe200000006ff */
[----:B------:R-:W-:Y:S06]  /*1050*/  @P2 BRA `(.L_x_11000) ;  /* 0x00000000000c2947 */ /* 0x000fec0003800000 */
[----:B------:R-:W-:Y:S05]  /*1060*/  @!P1 BRA `(.L_x_11001) ;  /* 0x0000000000189947 */ /* 0x000fea0003800000 */
[----:B-----5:R-:W-:Y:S01]  /*1070*/  FADD.FTZ R149, R5, R149 ;  /* 0x0000009505957221 */ /* 0x020fe20000010000 */
[----:B------:R-:W-:Y:S06]  /*1080*/  BRA `(.L_x_11001) ;  /* 0x0000000000107947 */ /* 0x000fec0003800000 */
.L_x_11000:
[----:B-----5:R-:W-:-:S04]  /*1090*/  PRMT R144, R14, 0x7632, R144 ;  /* 0x000076320e907816 */ /* 0x020fc80000000090 */
[----:B------:R-:W-:-:S05]  /*10a0*/  SHF.L.U32 R144, R144, 0x10, RZ ;  /* 0x0000001090907819 */ /* 0x000fca00000006ff */
[----:B------:R-:W-:-:S04]  /*10b0*/  FADD.FTZ R149, R149, R144 ;  /* 0x0000009095957221 */ /* 0x000fc80000010000 */
[----:B------:R-:W-:-:S07]  /*10c0*/  @P1 FADD.FTZ R149, R5, R149 ;  /* 0x0000009505951221 */ /* 0x000fce0000010000 */
.L_x_11001:
[C---:B------:R-:W-:Y:S02]  /*10d0*/  PRMT R151, R147.reuse, 0x7632, R151 ;  /* 0x0000763293977816 */ /* 0x040fe40000000097 */
[----:B------:R-:W-:Y:S01]  /*10e0*/  SHF.L.U32 R150, R147, 0x10, RZ ;  /* 0x0000001093967819 */ /* 0x000fe200000006ff */
[----:B------:R-:W-:Y:S06]  /*10f0*/  @P2 BRA `(.L_x_11002) ;  /* 0x00000000000c2947 */ /* 0x000fec0003800000 */
[----:B------:R-:W-:Y:S05]  /*1100*/  @!P1 BRA `(.L_x_11003) ;  /* 0x0000000000149947 */ /* 0x000fea0003800000 */
[----:B-----5:R-:W-:Y:S01]  /*1110*/  FADD.FTZ R150, R6, R150 ;  /* 0x0000009606967221 */ /* 0x020fe20000010000 */
[----:B------:R-:W-:Y:S06]  /*1120*/  BRA `(.L_x_11003) ;  /* 0x00000000000c7947 */ /* 0x000fec0003800000 */
.L_x_11002:
[----:B-----5:R-:W-:-:S05]  /*1130*/  SHF.L.U32 R145, R15, 0x10, RZ ;  /* 0x000000100f917819 */ /* 0x020fca00000006ff */
[----:B------:R-:W-:-:S04]  /*1140*/  FADD.FTZ R150, R145, R150 ;  /* 0x0000009691967221 */ /* 0x000fc80000010000 */
[----:B------:R-:W-:-:S07]  /*1150*/  @P1 FADD.FTZ R150, R6, R150 ;  /* 0x0000009606961221 */ /* 0x000fce0000010000 */
.L_x_11003:
[----:B------:R-:W-:Y:S01]  /*1160*/  SHF.L.U32 R151, R151, 0x10, RZ ;  /* 0x0000001097977819 */ /* 0x000fe200000006ff */
[----:B------:R-:W-:Y:S06]  /*1170*/  @P2 BRA `(.L_x_11004) ;  /* 0x00000000000c2947 */ /* 0x000fec0003800000 */
[----:B------:R-:W-:Y:S05]  /*1180*/  @!P1 BRA `(.L_x_11005) ;  /* 0x0000000000189947 */ /* 0x000fea0003800000 */
[----:B-----5:R-:W-:Y:S01]  /*1190*/  FADD.FTZ R151, R7, R151 ;  /* 0x0000009707977221 */ /* 0x020fe20000010000 */
[----:B------:R-:W-:Y:S06]  /*11a0*/  BRA `(.L_x_11005) ;  /* 0x0000000000107947 */ /* 0x000fec0003800000 */
.L_x_11004:
[----:B-----5:R-:W-:-:S04]  /*11b0*/  PRMT R144, R15, 0x7632, R144 ;  /* 0x000076320f907816 */ /* 0x020fc80000000090 */
[----:B------:R-:W-:-:S05]  /*11c0*/  SHF.L.U32 R144, R144, 0x10, RZ ;  /* 0x0000001090907819 */ /* 0x000fca00000006ff */
[----:B------:R-:W-:-:S04]  /*11d0*/  FADD.FTZ R151, R151, R144 ;  /* 0x0000009097977221 */ /* 0x000fc80000010000 */
[----:B------:R-:W-:-:S07]  /*11e0*/  @P1 FADD.FTZ R151, R7, R151 ;  /* 0x0000009707971221 */ /* 0x000fce0000010000 */
.L_x_11005:
[----:B------:R-:W-:Y:S02]  /*11f0*/  IADD3 R173, R175, 0x200, RZ ;  /* 0x00000200afad7810 */ /* 0x000fe40007ffe0ff */
        /* <DEDUP_REMOVED lines=19> */
.L_x_11006:
[----:B-----5:R-:W-:-:S05]  /*1330*/  SHF.L.U32 R147, R12, 0x10, RZ ;  /* 0x000000100c937819 */ /* 0x020fca00000006ff */
[----:B------:R-:W-:-:S04]  /*1340*/  FADD.FTZ R144, R147, R144 ;  /* 0x0000009093907221 */ /* 0x000fc80000010000 */
[----:B------:R-:W-:-:S07]  /*1350*/  @P1 FADD.FTZ R144, R8, R144 ;  /* 0x0000009008901221 */ /* 0x000fce0000010000 */
.L_x_11007:
[----:B------:R-:W-:Y:S01]  /*1360*/  SHF.L.U32 R145, R145, 0x10, RZ ;  /* 0x0000001091917819 */ /* 0x000fe200000006ff */
[----:B------:R-:W-:Y:S06]  /*1370*/  @P2 BRA `(.L_x_11008) ;  /* 0x00000000000c2947 */ /* 0x000fec0003800000 */
[----:B------:R-:W-:Y:S05]  /*1380*/  @!P1 BRA `(.L_x_11009) ;  /* 0x0000000000189947 */ /* 0x000fea0003800000 */
[----:B-----5:R-:W-:Y:S01]  /*1390*/  FADD.FTZ R145, R9, R145 ;  /* 0x0000009109917221 */ /* 0x020fe20000010000 */
[----:B------:R-:W-:Y:S06]  /*13a0*/  BRA `(.L_x_11009) ;  /* 0x0000000000107947 */ /* 0x000fec0003800000 */
.L_x_11008:
[----:B-----5:R-:W-:-:S04]  /*13b0*/  PRMT R146, R12, 0x7632, R146 ;  /* 0x000076320c927816 */ /* 0x020fc80000000092 */
[----:B------:R-:W-:-:S05]  /*13c0*/  SHF.L.U32 R146, R146, 0x10, RZ ;  /* 0x0000001092927819 */ /* 0x000fca00000006ff */
[----:B------:R-:W-:-:S04]  /*13d0*/  FADD.FTZ R145, R145, R146 ;  /* 0x0000009291917221 */ /* 0x000fc80000010000 */
[----:B------:R-:W-:-:S07]  /*13e0*/  @P1 FADD.FTZ R145, R9, R145 ;  /* 0x0000009109911221 */ /* 0x000fce0000010000 */
.L_x_11009:
[C---:B------:R-:W-:Y:S02]  /*13f0*/  PRMT R147, R169.reuse, 0x7632, R147 ;  /* 0x00007632a9937816 */ /* 0x040fe40000000093 */
[----:B------:R-:W-:Y:S01]  /*1400*/  SHF.L.U32 R146, R169, 0x10, RZ ;  /* 0x00000010a9927819 */ /* 0x000fe200000006ff */
[----:B------:R-:W-:Y:S06]  /*1410*/  @P2 BRA `(.L_x_11010) ;  /* 0x00000000000c2947 */ /* 0x000fec0003800000 */
[----:B------:R-:W-:Y:S05]  /*1420*/  @!P1 BRA `(.L_x_11011) ;  /* 0x0000000000149947 */ /* 0x000fea0003800000 */
[----:B-----5:R-:W-:Y:S01]  /*1430*/  FADD.FTZ R146, R10, R146 ;  /* 0x000000920a927221 */ /* 0x020fe20000010000 */
[----:B------:R-:W-:Y:S06]  /*1440*/  BRA `(.L_x_11011) ;  /* 0x00000000000c7947 */ /* 0x000fec0003800000 */
.L_x_11010:
[----:B-----5:R-:W-:-:S05]  /*1450*/  SHF.L.U32 R169, R13, 0x10, RZ ;  /* 0x000000100da97819 */ /* 0x020fca00000006ff */
[----:B------:R-:W-:-:S04]  /*1460*/  FADD.FTZ R146, R169, R146 ;  /* 0x00000092a9927221 */ /* 0x000fc80000010000 */
[----:B------:R-:W-:-:S07]  /*1470*/  @P1 FADD.FTZ R146, R10, R146 ;  /* 0x000000920a921221 */ /* 0x000fce0000010000 */
.L_x_11011:
[----:B------:R-:W-:Y:S01]  /*1480*/  SHF.L.U32 R147, R147, 0x10, RZ ;  /* 0x0000001093937819 */ /* 0x000fe200000006ff */
[----:B------:R-:W-:Y:S06]  /*1490*/  @P2 BRA `(.L_x_11012) ;  /* 0x00000000000c2947 */ /* 0x000fec0003800000 */
[----:B------:R-:W-:Y:S05]  /*14a0*/  @!P1 BRA `(.L_x_11013) ;  /* 0x0000000000189947 */ /* 0x000fea0003800000 */
[----:B-----5:R-:W-:Y:S01]  /*14b0*/  FADD.FTZ R147, R11, R147 ;  /* 0x000000930b937221 */ /* 0x020fe20000010000 */
[----:B------:R-:W-:Y:S06]  /*14c0*/  BRA `(.L_x_11013) ;  /* 0x0000000000107947 */ /* 0x000fec0003800000 */
.L_x_11012:
[----:B-----5:R-:W-:-:S04]  /*14d0*/  PRMT R168, R13, 0x7632, R168 ;  /* 0x000076320da87816 */ /* 0x020fc800000000a8 */
[----:B------:R-:W-:-:S05]  /*14e0*/  SHF.L.U32 R168, R168, 0x10, RZ ;  /* 0x00000010a8a87819 */ /* 0x000fca00000006ff */
[----:B------:R-:W-:-:S04]  /*14f0*/  FADD.FTZ R147, R147, R168 ;  /* 0x000000a893937221 */ /* 0x000fc80000010000 */
[----:B------:R-:W-:-:S07]  /*1500*/  @P1 FADD.FTZ R147, R11, R147 ;  /* 0x000000930b931221 */ /* 0x000fce0000010000 */
.L_x_11013:
[C---:B------:R-:W-:Y:S02]  /*1510*/  PRMT R169, R170.reuse, 0x7632, R169 ;  /* 0x00007632aaa97816 */ /* 0x040fe400000000a9 */
[----:B------:R-:W-:Y:S01]  /*1520*/  SHF.L.U32 R168, R170, 0x10, RZ ;  /* 0x00000010aaa87819 */ /* 0x000fe200000006ff */
[----:B------:R-:W-:Y:S06]  /*1530*/  @P2 BRA `(.L_x_11014) ;  /* 0x00000000000c2947 */ /* 0x000fec0003800000 */
[----:B------:R-:W-:Y:S05]  /*1540*/  @!P1 BRA `(.L_x_11015) ;  /* 0x0000000000149947 */ /* 0x000fea0003800000 */
[----:B-----5:R-:W-:Y:S01]  /*1550*/  FADD.FTZ R168, R4, R168 ;  /* 0x000000a804a87221 */ /* 0x020fe20000010000 */
[----:B------:R-:W-:Y:S06]  /*1560*/  BRA `(.L_x_11015) ;  /* 0x00000000000c7947 */ /* 0x000fec0003800000 */
.L_x_11014:
[----:B-----5:R-:W-:-:S05]  /*1570*/  SHF.L.U32 R179, R14, 0x10, RZ ;  /* 0x000000100eb37819 */ /* 0x020fca00000006ff */
[----:B------:R-:W-:-:S04]  /*1580*/  FADD.FTZ R168, R179, R168 ;  /* 0x000000a8b3a87221 */ /* 0x000fc80000010000 */
[----:B------:R-:W-:-:S07]  /*1590*/  @P1 FADD.FTZ R168, R4, R168 ;  /* 0x000000a804a81221 */ /* 0x000fce0000010000 */
.L_x_11015:
[----:B------:R-:W-:Y:S01]  /*15a0*/  SHF.L.U32 R169, R169, 0x10, RZ ;  /* 0x00000010a9a97819 */ /* 0x000fe200000006ff */
[----:B------:R-:W-:Y:S06]  /*15b0*/  @P2 BRA `(.L_x_11016) ;  /* 0x00000000000c2947 */ /* 0x000fec0003800000 */
[----:B------:R-:W-:Y:S05]  /*15c0*/  @!P1 BRA `(.L_x_11017) ;  /* 0x0000000000189947 */ /* 0x000fea0003800000 */
[----:B-----5:R-:W-:Y:S01]  /*15d0*/  FADD.FTZ R169, R5, R169 ;  /* 0x000000a905a97221 */ /* 0x020fe20000010000 */
[----:B------:R-:W-:Y:S06]  /*15e0*/  BRA `(.L_x_11017) ;  /* 0x0000000000107947 */ /* 0x000fec0003800000 */
.L_x_11016:
[----:B-----5:R-:W-:-:S04]  /*15f0*/  PRMT R170, R14, 0x7632, R170 ;  /* 0x000076320eaa7816 */ /* 0x020fc800000000aa */
[----:B------:R-:W-:-:S05]  /*1600*/  SHF.L.U32 R170, R170, 0x10, RZ ;  /* 0x00000010aaaa7819 */ /* 0x000fca00000006ff */
[----:B------:R-:W-:-:S04]  /*1610*/  FADD.FTZ R169, R169, R170 ;  /* 0x000000aaa9a97221 */ /* 0x000fc80000010000 */
[----:B------:R-:W-:-:S07]  /*1620*/  @P1 FADD.FTZ R169, R5, R169 ;  /* 0x000000a905a91221 */ /* 0x000fce0000010000 */
.L_x_11017:
[C---:B------:R-:W-:Y:S02]  /*1630*/  PRMT R174, R171.reuse, 0x7632, R174 ;  /* 0x00007632abae7816 */ /* 0x040fe400000000ae */
[----:B------:R-:W-:Y:S01]  /*1640*/  SHF.L.U32 R170, R171, 0x10, RZ ;  /* 0x00000010abaa7819 */ /* 0x000fe200000006ff */
[----:B------:R-:W-:Y:S06]  /*1650*/  @P2 BRA `(.L_x_11018) ;  /* 0x00000000000c2947 */ /* 0x000fec0003800000 */
[----:B------:R-:W-:Y:S05]  /*1660*/  @!P1 BRA `(.L_x_11019) ;  /* 0x0000000000149947 */ /* 0x000fea0003800000 */
[----:B-----5:R-:W-:Y:S01]  /*1670*/  FADD.FTZ R170, R6, R170 ;  /* 0x000000aa06aa7221 */ /* 0x020fe20000010000 */
[----:B------:R-:W-:Y:S06]  /*1680*/  BRA `(.L_x_11019) ;  /* 0x00000000000c7947 */ /* 0x000fec0003800000 */
.L_x_11018:
[----:B-----5:R-:W-:-:S05]  /*1690*/  SHF.L.U32 R171, R15, 0x10, RZ ;  /* 0x000000100fab7819 */ /* 0x020fca00000006ff */
[----:B------:R-:W-:-:S04]  /*16a0*/  FADD.FTZ R170, R171, R170 ;  /* 0x000000aaabaa7221 */ /* 0x000fc80000010000 */
[----:B------:R-:W-:-:S07]  /*16b0*/  @P1 FADD.FTZ R170, R6, R170 ;  /* 0x000000aa06aa1221 */ /* 0x000fce0000010000 */
.L_x_11019:
[----:B------:R-:W-:Y:S01]  /*16c0*/  SHF.L.U32 R171, R174, 0x10, RZ ;  /* 0x00000010aeab7819 */ /* 0x000fe200000006ff */
[----:B------:R-:W-:Y:S06]  /*16d0*/  @P2 BRA `(.L_x_11020) ;  /* 0x00000000000c2947 */ /* 0x000fec0003800000 */
[----:B------:R-:W-:Y:S05]  /*16e0*/  @!P1 BRA `(.L_x_11021) ;  /* 0x0000000000189947 */ /* 0x000fea0003800000 */
[----:B-----5:R-:W-:Y:S01]  /*16f0*/  FADD.FTZ R171, R7, R171 ;  /* 0x000000ab07ab7221 */ /* 0x020fe20000010000 */
[----:B------:R-:W-:Y:S06]  /*1700*/  BRA `(.L_x_11021) ;  /* 0x0000000000107947 */ /* 0x000fec0003800000 */
.L_x_11020:
[----:B-----5:R-:W-:-:S04]  /*1710*/  PRMT R174, R15, 0x7632, R174 ;  /* 0x000076320fae7816 */ /* 0x020fc800000000ae */
[----:B------:R-:W-:-:S05]  /*1720*/  SHF.L.U32 R174, R174, 0x10, RZ ;  /* 0x00000010aeae7819 */ /* 0x000fca00000006ff */
[----:B------:R-:W-:-:S04]  /*1730*/  FADD.FTZ R171, R171, R174 ;  /* 0x000000aeabab7221 */ /* 0x000fc80000010000 */
[----:B------:R-:W-:-:S07]  /*1740*/  @P1 FADD.FTZ R171, R7, R171 ;  /* 0x000000ab07ab1221 */ /* 0x000fce0000010000 */
.L_x_11021:
        /* <DEDUP_REMOVED lines=20> */
.L_x_11022:
[----:B-----5:R-:W-:-:S05]  /*1890*/  SHF.L.U32 R183, R12, 0x10, RZ ;  /* 0x000000100cb77819 */ /* 0x020fca00000006ff */
[----:B------:R-:W-:-:S04]  /*18a0*/  FADD.FTZ R180, R183, R180 ;  /* 0x000000b4b7b47221 */ /* 0x000fc80000010000 */
[----:B------:R-:W-:-:S07]  /*18b0*/  @P1 FADD.FTZ R180, R8, R180 ;  /* 0x000000b408b41221 */ /* 0x000fce0000010000 */
.L_x_11023:
[----:B------:R-:W-:Y:S01]  /*18c0*/  SHF.L.U32 R181, R181, 0x10, RZ ;  /* 0x00000010b5b57819 */ /* 0x000fe200000006ff */
[----:B------:R-:W-:Y:S06]  /*18d0*/  @P2 BRA `(.L_x_11024) ;  /* 0x00000000000c2947 */ /* 0x000fec0003800000 */
[----:B------:R-:W-:Y:S05]  /*18e0*/  @!P1 BRA `(.L_x_11025) ;  /* 0x0000000000189947 */ /* 0x000fea0003800000 */
[----:B-----5:R-:W-:Y:S01]  /*18f0*/  FADD.FTZ R181, R9, R181 ;  /* 0x000000b509b57221 */ /* 0x020fe20000010000 */
[----:B------:R-:W-:Y:S06]  /*1900*/  BRA `(.L_x_11025) ;  /* 0x0000000000107947 */ /* 0x000fec0003800000 */
.L_x_11024:
[----:B-----5:R-:W-:-:S04]  /*1910*/  PRMT R176, R12, 0x7632, R176 ;  /* 0x000076320cb07816 */ /* 0x020fc800000000b0 */
[----:B------:R-:W-:-:S05]  /*1920*/  SHF.L.U32 R176, R176, 0x10, RZ ;  /* 0x00000010b0b07819 */ /* 0x000fca00000006ff */
[----:B------:R-:W-:-:S04]  /*1930*/  FADD.FTZ R181, R181, R176 ;  /* 0x000000b0b5b57221 */ /* 0x000fc80000010000 */
[----:B------:R-:W-:-:S07]  /*1940*/  @P1 FADD.FTZ R181, R9, R181 ;  /* 0x000000b509b51221 */ /* 0x000fce0000010000 */
.L_x_11025:
[C---:B------:R-:W-:Y:S02]  /*1950*/  PRMT R183, R177.reuse, 0x7632, R183 ;  /* 0x00007632b1b77816 */ /* 0x040fe400000000b7 */
[----:B------:R-:W-:Y:S01]  /*1960*/  SHF.L.U32 R182, R177, 0x10, RZ ;  /* 0x00000010b1b67819 */ /* 0x000fe200000006ff */
[----:B------:R-:W-:Y:S06]  /*1970*/  @P2 BRA `(.L_x_11026) ;  /* 0x00000000000c2947 */ /* 0x000fec0003800000 */
[----:B------:R-:W-:Y:S05]  /*1980*/  @!P1 BRA `(.L_x_11027) ;  /* 0x0000000000149947 */ /* 0x000fea0003800000 */
[----:B-----5:R-:W-:Y:S01]  /*1990*/  FADD.FTZ R182, R10, R182 ;  /* 0x000000b60ab67221 */ /* 0x020fe20000010000 */
[----:B------:R-:W-:Y:S06]  /*19a0*/  BRA `(.L_x_11027) ;  /* 0x00000000000c7947 */ /* 0x000fec0003800000 */
.L_x_11026:
[----:B-----5:R-:W-:-:S05]  /*19b0*/  SHF.L.U32 R177, R13, 0x10, RZ ;  /* 0x000000100db17819 */ /* 0x020fca00000006ff */
[----:B------:R-:W-:-:S04]  /*19c0*/  FADD.FTZ R182, R177, R182 ;  /* 0x000000b6b1b67221 */ /* 0x000fc80000010000 */
[----:B------:R-:W-:-:S07]  /*19d0*/  @P1 FADD.FTZ R182, R10, R182 ;  /* 0x000000b60ab61221 */ /* 0x000fce0000010000 */
.L_x_11027:
[----:B------:R-:W-:Y:S01]  /*19e0*/  SHF.L.U32 R183, R183, 0x10, RZ ;  /* 0x00000010b7b77819 */ /* 0x000fe200000006ff */
[----:B------:R-:W-:Y:S06]  /*19f0*/  @P2 BRA `(.L_x_11028) ;  /* 0x00000000000c2947 */ /* 0x000fec0003800000 */
[----:B------:R-:W-:Y:S05]  /*1a00*/  @!P1 BRA `(.L_x_11029) ;  /* 0x0000000000189947 */ /* 0x000fea0003800000 */
[----:B-----5:R-:W-:Y:S01]  /*1a10*/  FADD.FTZ R183, R11, R183 ;  /* 0x000000b70bb77221 */ /* 0x020fe20000010000 */
[----:B------:R-:W-:Y:S06]  /*1a20*/  BRA `(.L_x_11029) ;  /* 0x0000000000107947 */ /* 0x000fec0003800000 */
.L_x_11028:
[----:B-----5:R-:W-:-:S04]  /*1a30*/  PRMT R176, R13, 0x7632, R176 ;  /* 0x000076320db07816 */ /* 0x020fc800000000b0 */
[----:B------:R-:W-:-:S05]  /*1a40*/  SHF.L.U32 R176, R176, 0x10, RZ ;  /* 0x00000010b0b07819 */ /* 0x000fca00000006ff */
[----:B------:R-:W-:-:S04]  /*1a50*/  FADD.FTZ R183, R183, R176 ;  /* 0x000000b0b7b77221 */ /* 0x000fc80000010000 */
[----:B------:R-:W-:-:S07]  /*1a60*/  @P1 FADD.FTZ R183, R11, R183 ;  /* 0x000000b70bb71221 */ /* 0x000fce0000010000 */
.L_x_11029:
[C---:B------:R-:W-:Y:S02]  /*1a70*/  PRMT R177, R178.reuse, 0x7632, R177 ;  /* 0x00007632b2b17816 */ /* 0x040fe400000000b1 */
[----:B------:R-:W-:Y:S01]  /*1a80*/  SHF.L.U32 R176, R178, 0x10, RZ ;  /* 0x00000010b2b07819 */ /* 0x000fe200000006ff */
[----:B------:R-:W-:Y:S06]  /*1a90*/  @P2 BRA `(.L_x_11030) ;  /* 0x00000000000c2947 */ /* 0x000fec0003800000 */
[----:B------:R-:W-:Y:S05]  /*1aa0*/  @!P1 BRA `(.L_x_11031) ;  /* 0x0000000000149947 */ /* 0x000fea0003800000 */
[----:B-----5:R-:W-:Y:S01]  /*1ab0*/  FADD.FTZ R176, R4, R176 ;  /* 0x000000b004b07221 */ /* 0x020fe20000010000 */
[----:B------:R-:W-:Y:S06]  /*1ac0*/  BRA `(.L_x_11031) ;  /* 0x00000000000c7947 */ /* 0x000fec0003800000 */
.L_x_11030:
[----:B-----5:R-:W-:-:S05]  /*1ad0*/  SHF.L.U32 R185, R14, 0x10, RZ ;  /* 0x000000100eb97819 */ /* 0x020fca00000006ff */
[----:B------:R-:W-:-:S04]  /*1ae0*/  FADD.FTZ R176, R185, R176 ;  /* 0x000000b0b9b07221 */ /* 0x000fc80000010000 */
[----:B------:R-:W-:-:S07]  /*1af0*/  @P1 FADD.FTZ R176, R4, R176 ;  /* 0x000000b004b01221 */ /* 0x000fce0000010000 */
.L_x_11031:
[----:B------:R-:W-:Y:S01]  /*1b00*/  SHF.L.U32 R177, R177, 0x10, RZ ;  /* 0x00000010b1b17819 */ /* 0x000fe200000006ff */
[----:B------:R-:W-:Y:S06]  /*1b10*/  @P2 BRA `(.L_x_11032) ;  /* 0x00000000000c2947 */ /* 0x000fec0003800000 */
[----:B------:R-:W-:Y:S05]  /*1b20*/  @!P1 BRA `(.L_x_11033) ;  /* 0x0000000000189947 */ /* 0x000fea0003800000 */
[----:B-----5:R-:W-:Y:S01]  /*1b30*/  FADD.FTZ R177, R5, R177 ;  /* 0x000000b105b17221 */ /* 0x020fe20000010000 */
[----:B------:R-:W-:Y:S06]  /*1b40*/  BRA `(.L_x_11033) ;  /* 0x0000000000107947 */ /* 0x000fec0003800000 */
.L_x_11032:
[----:B-----5:R-:W-:-:S04]  /*1b50*/  PRMT R178, R14, 0x7632, R178 ;  /* 0x000076320eb27816 */ /* 0x020fc800000000b2 */
[----:B------:R-:W-:-:S05]  /*1b60*/  SHF.L.U32 R178, R178, 0x10, RZ ;  /* 0x00000010b2b27819 */ /* 0x000fca00000006ff */
[----:B------:R-:W-:-:S04]  /*1b70*/  FADD.FTZ R177, R177, R178 ;  /* 0x000000b2b1b17221 */ /* 0x000fc80000010000 */
[----:B------:R-:W-:-:S07]  /*1b80*/  @P1 FADD.FTZ R177, R5, R177 ;  /* 0x000000b105b11221 */ /* 0x000fce0000010000 */
.L_x_11033:
[C---:B------:R-:W-:Y:S02]  /*1b90*/  PRMT R184, R179.reuse, 0x7632, R184 ;  /* 0x00007632b3b87816 */ /* 0x040fe400000000b8 */
[----:B------:R-:W-:Y:S01]  /*1ba0*/  SHF.L.U32 R178, R179, 0x10, RZ ;  /* 0x00000010b3b27819 */ /* 0x000fe200000006ff */
[----:B------:R-:W-:Y:S06]  /*1bb0*/  @P2 BRA `(.L_x_11034) ;  /* 0x00000000000c2947 */ /* 0x000fec0003800000 */
[----:B------:R-:W-:Y:S05]  /*1bc0*/  @!P1 BRA `(.L_x_11035) ;  /* 0x0000000000149947 */ /* 0x000fea0003800000 */
[----:B-----5:R-:W-:Y:S01]  /*1bd0*/  FADD.FTZ R178, R6, R178 ;  /* 0x000000b206b27221 */ /* 0x020fe20000010000 */
[----:B------:R-:W-:Y:S06]  /*1be0*/  BRA `(.L_x_11035) ;  /* 0x00000000000c7947 */ /* 0x000fec0003800000 */
.L_x_11034:
[----:B-----5:R-:W-:-:S05]  /*1bf0*/  SHF.L.U32 R179, R15, 0x10, RZ ;  /* 0x000000100fb37819 */ /* 0x020fca00000006ff */
[----:B------:R-:W-:-:S04]  /*1c00*/  FADD.FTZ R178, R179, R178 ;  /* 0x000000b2b3b27221 */ /* 0x000fc80000010000 */
[----:B------:R-:W-:-:S07]  /*1c10*/  @P1 FADD.FTZ R178, R6, R178 ;  /* 0x000000b206b21221 */ /* 0x000fce0000010000 */
.L_x_11035:
[----:B------:R-:W-:Y:S01]  /*1c20*/  SHF.L.U32 R179, R184, 0x10, RZ ;  /* 0x00000010b8b37819 */ /* 0x000fe200000006ff */
[----:B------:R-:W-:Y:S06]  /*1c30*/  @P2 BRA `(.L_x_11036) ;  /* 0x00000000000c2947 */ /* 0x000fec0003800000 */
[----:B------:R-:W-:Y:S05]  /*1c40*/  @!P1 BRA `(.L_x_11037) ;  /* 0x0000000000189947 */ /* 0x000fea0003800000 */
[----:B-----5:R-:W-:Y:S01]  /*1c50*/  FADD.FTZ R179, R7, R179 ;  /* 0x000000b307b37221 */ /* 0x020fe20000010000 */
[----:B------:R-:W-:Y:S06]  /*1c60*/  BRA `(.L_x_11037) ;  /* 0x0000000000107947 */ /* 0x000fec0003800000 */
.L_x_11036:
[----:B-----5:R-:W-:-:S04]  /*1c70*/  PRMT R184, R15, 0x7632, R184 ;  /* 0x000076320fb87816 */ /* 0x020fc800000000b8 */
[----:B------:R-:W-:-:S05]  /*1c80*/  SHF.L.U32 R184, R184, 0x10, RZ ;  /* 0x00000010b8b87819 */ /* 0x000fca00000006ff */
[----:B------:R-:W-:-:S04]  /*1c90*/  FADD.FTZ R179, R179, R184 ;  /* 0x000000b8b3b37221 */ /* 0x000fc80000010000 */
[----:B------:R-:W-:-:S07]  /*1ca0*/  @P1 FADD.FTZ R179, R7, R179 ;  /* 0x000000b307b31221 */ /* 0x000fce0000010000 */
.L_x_11037:
[----:B------:R-:W-:Y:S01]  /*1cb0*/  FADD.FTZ R184, RZ, R160 ;  /* 0x000000a0ffb87221 */ /* 0x000fe20000010000 */
[----:B------:R-:W0:Y:S01]  /*1cc0*/  S2R R188, SR_TID.X ;  /* 0x0000000000bc7919 */ /* 0x000e220000002100 */
[----:B------:R-:W-:Y:S01]  /*1cd0*/  LEA R186, P1, R174, UR10, 0x5 ;  /* 0x0000000aaeba7c11 */ /* 0x000fe2000f8228ff */
[----:B------:R-:W-:Y:S01]  /*1ce0*/  UMOV UR6, 0xffffffff ;  /* 0xffffffff00067882 */ /* 0x000fe20000000000 */
[----:B------:R-:W-:Y:S02]  /*1cf0*/  FADD.FTZ R185, R184, R161 ;  /* 0x000000a1b8b97221 */ /* 0x000fe40000010000 */
[----:B------:R-:W-:Y:S02]  /*1d00*/  LEA.HI.X R187, R174, UR11, RZ, 0x5, P1 ;  /* 0x0000000baebb7c11 */ /* 0x000fe400088f2cff */
[----:B------:R-:W-:Y:S01]  /*1d10*/  FADD.FTZ R184, R185, R162 ;  /* 0x000000a2b9b87221 */ /* 0x000fe20000010000 */
[----:B------:R-:W-:Y:S02]  /*1d20*/  LOP3.LUT P1, RZ, R0, 0xff, RZ, 0xc0, !PT ;  /* 0x000000ff00ff7812 */ /* 0x000fe4000782c0ff */
[----:B------:R1:W-:Y:S01]  /*1d30*/  STG.E.128 desc[UR4][R186.64], R180 ;  /* 0x000000b4ba007986 */ /* 0x0003e2000c101d04 */
[----:B------:R-:W-:-:S03]  /*1d40*/  FADD.FTZ R185, R184, R163 ;  /* 0x000000a3b8b97221 */ /* 0x000fc60000010000 */
[----:B------:R1:W-:Y:S01]  /*1d50*/  STG.E.128 desc[UR4][R186.64+0x10], R176 ;  /* 0x000010b0ba007986 */ /* 0x0003e2000c101d04 */
        /* <DEDUP_REMOVED lines=116> */
.L_x_11050:
        /* <DEDUP_REMOVED lines=9> */
[----:B---3--:R-:W-:Y:S02]  /*2530*/  @!P4 LEA R189, R189, R186, 0x18 ;  /* 0x000000babdbdc211 */ /* 0x008fe400078ec0ff */
[----:B------:R-:W-:Y:S01]  /*2540*/  @!P4 IADD3 R186, R3, R185, RZ ;  /* 0x000000b903bac210 */ /* 0x000fe20007ffe0ff */
[----:B-1----:R-:W-:Y:S01]  /*2550*/  FADD.FTZ R185, R188, R191 ;  /* 0x000000bfbcb97221 */ /* 0x002fe20000010000 */
[----:B------:R-:W-:Y:S01]  /*2560*/  @!P2 LEA R0, R0, R187, 0x3 ;  /* 0x000000bb0000a211 */ /* 0x000fe200078e18ff */
[----:B0-----:R-:W-:Y:S01]  /*2570*/  HFMA2.MMA R188, -RZ, RZ, 0, 0 ;  /* 0x00000000ffbc7435 */ /* 0x001fe200000001ff */
[----:B------:R-:W-:-:S02]  /*2580*/  @!P4 LEA R189, R186, R189, 0x3 ;  /* 0x000000bdbabdc211 */ /* 0x000fc400078e18ff */
[----:B------:R-:W-:Y:S01]  /*2590*/  CS2R R186, SRZ ;  /* 0x0000000000ba7805 */ /* 0x000fe2000001ff00 */
[----:B------:R0:W-:Y:S01]  /*25a0*/  @!P2 STS.64 [R0], R184 ;  /* 0x000000b80000a388 */ /* 0x0001e20000000a00 */
[----:B------:R-:W-:Y:S01]  /*25b0*/  BAR.SYNC.DEFER_BLOCKING 0x0 ;  /* 0x0000000000007b1d */ /* 0x000fe20000010000 */
[----:B------:R-:W-:Y:S02]  /*25c0*/  @!P4 MOV R188, 0x400 ;  /* 0x0000040000bcc802 */ /* 0x000fe40000000f00 */
[----:B------:R-:W-:-:S03]  /*25d0*/  LOP3.LUT P2, RZ, R2, 0x1f, R155, 0xf8, !PT ;  /* 0x0000001f02ff7812 */ /* 0x000fc6000784f89b */
[----:B------:R-:W1:Y:S01]  /*25e0*/  SHFL.DOWN PT, R191, R188, 0x4, 0x1f ;  /* 0x08801f00bcbf7f89 */ /* 0x000e6200000e0000 */
[----:B0-----:R-:W-:-:S03]  /*25f0*/  I2FP.F32.S32 R185, R188 ;  /* 0x000000bc00b97245 */ /* 0x001fc60000201400 */
[----:B------:R-:W-:Y:S01]  /*2600*/  @!P4 LDS.64 R186, [R189] ;  /* 0x00000000bdbac984 */ /* 0x000fe20000000a00 */
[----:B-1----:R-:W-:Y:S02]  /*2610*/  IADD3 R190, R191, R188, RZ ;  /* 0x000000bcbfbe7210 */ /* 0x002fe40007ffe0ff */
[----:B------:R-:W-:Y:S02]  /*2620*/  I2FP.F32.S32 R194, R191 ;  /* 0x000000bf00c27245 */ /* 0x000fe40000201400 */
[----:B------:R-:W-:Y:S01]  /*2630*/  I2FP.F32.S32 R192, R190 ;  /* 0x000000be00c07245 */ /* 0x000fe20000201400 */
[----:B------:R-:W0:Y:S03]  /*2640*/  SHFL.DOWN PT, R195, R190, 0x2, 0x1f ;  /* 0x08401f00bec37f89 */ /* 0x000e2600000e0000 */
[----:B------:R-:W1:Y:S01]  /*2650*/  MUFU.RCP R184, R192 ;  /* 0x000000c000b87308 */ /* 0x000e620000001000 */
[----:B0-----:R-:W-:-:S02]  /*2660*/  IADD3 R190, R190, R195, RZ ;  /* 0x000000c3bebe7210 */ /* 0x001fc40007ffe0ff */
[----:B------:R-:W-:Y:S01]  /*2670*/  I2FP.F32.S32 R195, R195 ;  /* 0x000000c300c37245 */ /* 0x000fe20000201400 */
[----:B------:R-:W0:Y:S04]  /*2680*/  SHFL.DOWN PT, R193, R186, 0x4, 0x1f ;  /* 0x08801f00bac17f89 */ /* 0x000e2800000e0000 */
[----:B------:R-:W2:Y:S01]  /*2690*/  SHFL.DOWN PT, R0, R187, 0x4, 0x1f ;  /* 0x08801f00bb007f89 */ /* 0x000ea200000e0000 */
[C---:B0-----:R-:W-:Y:S01]  /*26a0*/  FMUL.FTZ R196, R193.reuse, R194 ;  /* 0x000000c2c1c47220 */ /* 0x041fe20000410000 */
[----:B------:R-:W-:-:S03]  /*26b0*/  FADD.FTZ R193, -R193, R186 ;  /* 0x000000bac1c17221 */ /* 0x000fc60000010100 */
[----:B------:R-:W-:Y:S01]  /*26c0*/  FFMA.FTZ R189, R185, R186, R196 ;  /* 0x000000bab9bd7223 */ /* 0x000fe200000100c4 */
[----:B------:R-:W-:Y:S01]  /*26d0*/  FMUL.FTZ R193, R193, R193 ;  /* 0x000000c1c1c17220 */ /* 0x000fe20000410000 */
[----:B--2---:R-:W-:Y:S02]  /*26e0*/  FADD.FTZ R187, R0, R187 ;  /* 0x000000bb00bb7221 */ /* 0x004fe40000010000 */
[----:B-1----:R-:W-:Y:S01]  /*26f0*/  FMUL.FTZ R189, R184, R189 ;  /* 0x000000bdb8bd7220 */ /* 0x002fe20000410000 */
[----:B------:R-:W-:Y:S01]  /*2700*/  FMUL.FTZ R193, R193, R185 ;  /* 0x000000b9c1c17220 */ /* 0x000fe20000410000 */
[----:B------:R-:W-:-:S03]  /*2710*/  I2FP.F32.S32 R185, R190 ;  /* 0x000000be00b97245 */ /* 0x000fc60000201400 */
[----:B------:R-:W0:Y:S01]  /*2720*/  SHFL.DOWN PT, R186, R189, 0x2, 0x1f ;  /* 0x08401f00bdba7f89 */ /* 0x000e2200000e0000 */
[----:B------:R-:W-:-:S04]  /*2730*/  FMUL.FTZ R193, R193, R194 ;  /* 0x000000c2c1c17220 */ /* 0x000fc80000410000 */
[----:B------:R-:W-:Y:S02]  /*2740*/  FFMA.FTZ R187, R184, R193, R187 ;  /* 0x000000c1b8bb7223 */ /* 0x000fe400000100bb */
[----:B------:R-:W1:Y:S01]  /*2750*/  MUFU.RCP R184, R185 ;  /* 0x000000b900b87308 */ /* 0x000e620000001000 */
[----:B------:R-:W-:Y:S04]  /*2760*/  SHFL.DOWN PT, R193, R190, 0x1, 0x1f ;  /* 0x08201f00bec17f89 */ /* 0x000fe800000e0000 */
[----:B------:R-:W2:Y:S01]  /*2770*/  SHFL.DOWN PT, R0, R187, 0x2, 0x1f ;  /* 0x08401f00bb007f89 */ /* 0x000ea200000e0000 */
        /* <DEDUP_REMOVED lines=8> */
[----:B------:R-:W-:Y:S01]  /*2800*/  FMUL.FTZ R192, R192, R195 ;  /* 0x000000c3c0c07220 */ /* 0x000fe20000410000 */
[-C--:B------:R-:W-:Y:S02]  /*2810*/  IADD3 R0, R190, R193.reuse, RZ ;  /* 0x000000c1be007210 */ /* 0x080fe40007ffe0ff */
[----:B------:R-:W-:Y:S01]  /*2820*/  I2FP.F32.S32 R193, R193 ;  /* 0x000000c100c17245 */ /* 0x000fe20000201400 */
[----:B------:R-:W-:Y:S01]  /*2830*/  FFMA.FTZ R189, R184, R192, R189 ;  /* 0x000000c0b8bd7223 */ /* 0x000fe200000100bd */
[----:B------:R-:W-:Y:S02]  /*2840*/  I2FP.F32.S32 R184, R0 ;  /* 0x0000000000b87245 */ /* 0x000fe40000201400 */
[----:B------:R-:W-:Y:S02]  /*2850*/  SHF.L.U32 R195, R175, 0x4, RZ ;  /* 0x00000004afc37819 */ /* 0x000fe400000006ff */
[----:B------:R-:W1:Y:S02]  /*2860*/  SHFL.DOWN PT, R0, R189, 0x1, 0x1f ;  /* 0x08201f00bd007f89 */ /* 0x000e6400000e0000 */
[----:B------:R-:W2:Y:S01]  /*2870*/  MUFU.RCP R184, R184 ;  /* 0x000000b800b87308 */ /* 0x000ea20000001000 */
[----:B0-----:R-:W-:Y:S01]  /*2880*/  FADD.FTZ R187, R186, -R191 ;  /* 0x800000bfbabb7221 */ /* 0x001fe20000010000 */
[----:B------:R-:W-:-:S03]  /*2890*/  FMUL.FTZ R190, R191, R193 ;  /* 0x000000c1bfbe7220 */ /* 0x000fc60000410000 */
[----:B------:R-:W-:Y:S01]  /*28a0*/  FMUL.FTZ R188, R187, R187 ;  /* 0x000000bbbbbc7220 */ /* 0x000fe20000410000 */
[----:B------:R-:W-:-:S03]  /*28b0*/  FFMA.FTZ R187, R185, R186, R190 ;  /* 0x000000bab9bb7223 */ /* 0x000fc600000100be */
[----:B------:R-:W-:Y:S01]  /*28c0*/  FMUL.FTZ R188, R185, R188 ;  /* 0x000000bcb9bc7220 */ /* 0x000fe20000410000 */
[----:B--2---:R-:W-:Y:S01]  /*28d0*/  FMUL.FTZ R187, R184, R187 ;  /* 0x000000bbb8bb7220 */ /* 0x004fe20000410000 */
[----:B-1----:R-:W-:Y:S02]  /*28e0*/  FADD.FTZ R185, R189, R0 ;  /* 0x00000000bdb97221 */ /* 0x002fe40000010000 */
[----:B------:R-:W-:Y:S01]  /*28f0*/  FMUL.FTZ R188, R188, R193 ;  /* 0x000000c1bcbc7220 */ /* 0x000fe20000410000 */
[----:B------:R-:W0:Y:S02]  /*2900*/  LDC R0, c[0x0][0x2d8] ;  /* 0x0000b600ff007b82 */ /* 0x000e240000000800 */
[----:B------:R-:W1:Y:S01]  /*2910*/  SHFL.IDX PT, R187, R187, RZ, 0x1f ;  /* 0x00001fffbbbb7589 */ /* 0x000e6200000e0000 */
[----:B------:R-:W-:-:S06]  /*2920*/  FFMA.FTZ R185, R184, R188, R185 ;  /* 0x000000bcb8b97223 */ /* 0x000fcc00000100b9 */
[----:B------:R-:W0:Y:S01]  /*2930*/  SHFL.IDX PT, R185, R185, RZ, 0x1f ;  /* 0x00001fffb9b97589 */ /* 0x000e2200000e0000 */
[C---:B-1----:R-:W-:Y:S01]  /*2940*/  FSEL R186, R187.reuse, RZ, !P3 ;  /* 0x000000ffbbba7208 */ /* 0x042fe20005800000 */
[----:B------:R-:W-:-:S04]  /*2950*/  FMUL.FTZ R184, R187, R187 ;  /* 0x000000bbbbb87220 */ /* 0x000fc80000410000 */
[----:B------:R-:W-:Y:S01]  /*2960*/  FADD.FTZ R190, -R186, R161 ;  /* 0x000000a1babe7221 */ /* 0x000fe20000010100 */
[----:B------:R-:W-:Y:S01]  /*2970*/  FSEL R161, R184, RZ, P3 ;  /* 0x000000ffb8a17208 */ /* 0x000fe20001800000 */
[----:B0-----:R-:W-:Y:S01]  /*2980*/  FFMA.FTZ R0, R185, UR12, R0 ;  /* 0x0000000cb9007c23 */ /* 0x001fe20008010000 */
[C---:B------:R-:W-:Y:S01]  /*2990*/  FADD.FTZ R202, -R186.reuse, R159 ;  /* 0x0000009fbaca7221 */ /* 0x040fe20000010100 */
[C---:B------:R-:W-:Y:S01]  /*29a0*/  FADD.FTZ R188, -R186.reuse, R160 ;  /* 0x000000a0babc7221 */ /* 0x040fe20000010100 */
[----:B------:R-:W-:Y:S01]  /*29b0*/  FADD.FTZ R196, -R186, R156 ;  /* 0x0000009cbac47221 */ /* 0x000fe20000010100 */
[----:B------:R-:W-:Y:S01]  /*29c0*/  FADD.FTZ R0, R0, R161 ;  /* 0x000000a100007221 */ /* 0x000fe20000010000 */
[C---:B------:R-:W-:Y:S01]  /*29d0*/  FADD.FTZ R198, -R186.reuse, R157 ;  /* 0x0000009dbac67221 */ /* 0x040fe20000010100 */
[----:B------:R-:W0:Y:S01]  /*29e0*/  @!P2 LDC.64 R160, c[0x0][0x250] ;  /* 0x00009400ffa0ab82 */ /* 0x000e220000000a00 */
[C---:B------:R-:W-:Y:S01]  /*29f0*/  FADD.FTZ R228, -R186.reuse, R181 ;  /* 0x000000b5bae47221 */ /* 0x040fe20000010100 */
[----:B------:R-:W1:Y:S01]  /*2a00*/  MUFU.RSQ R159, R0 ;  /* 0x00000000009f7308 */ /* 0x000e620000001400 */
[C---:B------:R-:W-:Y:S01]  /*2a10*/  FADD.FTZ R164, -R186.reuse, R164 ;  /* 0x000000a4baa47221 */ /* 0x040fe20000010100 */
[C---:B------:R-:W-:Y:S01]  /*2a20*/  FADD.FTZ R184, -R186.reuse, R165 ;  /* 0x000000a5bab87221 */ /* 0x040fe20000010100 */
[C---:B------:R-:W-:Y:S01]  /*2a30*/  FADD.FTZ R166, -R186.reuse, R166 ;  /* 0x000000a6baa67221 */ /* 0x040fe20000010100 */
        /* <DEDUP_REMOVED lines=13> */
[C---:B-1----:R-:W-:Y:S01]  /*2b10*/  FMUL.FTZ R181, R159.reuse, R188 ;  /* 0x000000bc9fb57220 */ /* 0x042fe20000410000 */
        /* <DEDUP_REMOVED lines=10> */
[----:B------:R-:W-:Y:S01]  /*2bc0*/  FFMA.FTZ R145, R77, R190, R141 ;  /* 0x000000be4d917223 */ /* 0x000fe2000001008d */
[C---:B------:R-:W-:Y:S01]  /*2bd0*/  FADD.FTZ R232, -R186.reuse, R177 ;  /* 0x000000b1bae87221 */ /* 0x040fe20000010100 */
[C---:B------:R-:W-:Y:S01]  /*2be0*/  FADD.FTZ R178, -R186.reuse, R178 ;  /* 0x000000b2bab27221 */ /* 0x040fe20000010100 */
[C---:B------:R-:W-:Y:S01]  /*2bf0*/  FMUL.FTZ R183, R159.reuse, R164 ;  /* 0x000000a49fb77220 */ /* 0x040fe20000410000 */
[C---:B------:R-:W-:Y:S01]  /*2c00*/  FMUL.FTZ R184, R159.reuse, R184 ;  /* 0x000000b89fb87220 */ /* 0x040fe20000410000 */
[----:B------:R-:W-:Y:S01]  /*2c10*/  FADD.FTZ R186, -R186, R179 ;  /* 0x000000b3baba7221 */ /* 0x000fe20000010100 */
[C---:B------:R-:W-:Y:S01]  /*2c20*/  FMUL.FTZ R151, R159.reuse, R166 ;  /* 0x000000a69f977220 */ /* 0x040fe20000410000 */
[C---:B------:R-:W-:Y:S01]  /*2c30*/  FMUL.FTZ R194, R159.reuse, R194 ;  /* 0x000000c29fc27220 */ /* 0x040fe20000410000 */
        /* <DEDUP_REMOVED lines=8> */
[----:B------:R-:W-:Y:S01]  /*2cc0*/  FFMA.FTZ R0, R79, R192, R143 ;  /* 0x000000c04f007223 */ /* 0x000fe2000001008f */
[----:B------:R-:W-:Y:S01]  /*2cd0*/  SHF.R.U32.HI R158, RZ, 0x1c, R175 ;  /* 0x0000001cff9e7819 */ /* 0x000fe200000116af */
[----:B0-----:R-:W-:Y:S01]  /*2ce0*/  @!P2 IMAD.WIDE R160, R153, 0x4, R160 ;  /* 0x0000000499a0a825 */ /* 0x001fe200078e02a0 */
[----:B------:R-:W-:-:S03]  /*2cf0*/  IADD3 R148, P4, R195, UR14, RZ ;  /* 0x0000000ec3947c10 */ /* 0x000fc6000ff9e0ff */
[----:B------:R-:W-:Y:S01]  /*2d00*/  FMUL.FTZ R189, R159, R200 ;  /* 0x000000c89fbd7220 */ /* 0x000fe20000410000 */
[----:B------:R-:W-:Y:S01]  /*2d10*/  F2FP.BF16.F32.PACK_AB R146, R147, R146 ;  /* 0x000000929392723e */ /* 0x000fe200000010ff */
[----:B--2---:R-:W-:Y:S01]  /*2d20*/  @!P2 IMAD.WIDE R156, R153, 0x4, R156 ;  /* 0x00000004999ca825 */ /* 0x004fe200078e029c */
[----:B------:R-:W-:-:S03]  /*2d30*/  F2FP.BF16.F32.PACK_AB R147, R150, R149 ;  /* 0x000000959693723e */ /* 0x000fc600000010ff */
[C---:B------:R-:W-:Y:S01]  /*2d40*/  FMUL.FTZ R202, R159.reuse, R202 ;  /* 0x000000ca9fca7220 */ /* 0x040fe20000410000 */
[----:B------:R-:W-:Y:S01]  /*2d50*/  F2FP.BF16.F32.PACK_AB R145, R0, R145 ;  /* 0x000000910091723e */ /* 0x000fe200000010ff */
[----:B------:R0:W-:Y:S01]  /*2d60*/  @!P2 STG.E desc[UR4][R160.64], R187 ;  /* 0x000000bba000a986 */ /* 0x0001e2000c101904 */
[----:B------:R-:W-:Y:S01]  /*2d70*/  IADD3.X R149, R158, UR15, RZ, P4, !PT ;  /* 0x0000000f9e957c10 */ /* 0x000fe2000a7fe4ff */
[C---:B------:R-:W-:Y:S01]  /*2d80*/  FMUL.FTZ R185, R159.reuse, R196 ;  /* 0x000000c49fb97220 */ /* 0x040fe20000410000 */
[C---:B------:R-:W-:Y:S01]  /*2d90*/  FMUL.FTZ R198, R159.reuse, R198 ;  /* 0x000000c69fc67220 */ /* 0x040fe20000410000 */
[----:B------:R1:W-:Y:S01]  /*2da0*/  @!P2 STG.E desc[UR4][R156.64], R159 ;  /* 0x0000009f9c00a986 */ /* 0x0003e2000c101904 */
[C---:B------:R-:W-:Y:S01]  /*2db0*/  FMUL.FTZ R165, R159.reuse, R178 ;  /* 0x000000b29fa57220 */ /* 0x040fe20000410000 */
[C---:B------:R-:W-:Y:S01]  /*2dc0*/  FMUL.FTZ R191, R159.reuse, R204 ;  /* 0x000000cc9fbf7220 */ /* 0x040fe20000410000 */
[C---:B------:R-:W-:Y:S01]  /*2dd0*/  FMUL.FTZ R206, R159.reuse, R206 ;  /* 0x000000ce9fce7220 */ /* 0x040fe20000410000 */
[----:B------:R2:W-:Y:S01]  /*2de0*/  STG.E.128 desc[UR4][R148.64], R144 ;  /* 0x0000009094007986 */ /* 0x0005e2000c101d04 */
[----:B------:R-:W-:Y:S01]  /*2df0*/  FFMA.FTZ R178, R68, R185, R132 ;  /* 0x000000b944b27223 */ /* 0x000fe20000010084 */
[C---:B------:R-:W-:Y:S01]  /*2e00*/  FMUL.FTZ R193, R159.reuse, R208 ;  /* 0x000000d09fc17220 */ /* 0x040fe20000410000 */
[----:B------:R-:W-:Y:S01]  /*2e10*/  FMUL.FTZ R210, R159, R210 ;  /* 0x000000d29fd27220 */ /* 0x000fe20000410000 */
[----:B0-----:R-:W-:Y:S01]  /*2e20*/  FFMA.FTZ R187, R69, R198, R133 ;  /* 0x000000c645bb7223 */ /* 0x001fe20000010085 */
[C---:B------:R-:W-:Y:S01]  /*2e30*/  FMUL.FTZ R161, R159.reuse, R182 ;  /* 0x000000b69fa17220 */ /* 0x040fe20000410000 */
[----:B------:R-:W-:Y:S01]  /*2e40*/  SHF.L.U32 R182, R172, 0x4, RZ ;  /* 0x00000004acb67819 */ /* 0x000fe200000006ff */
[----:B------:R-:W-:Y:S01]  /*2e50*/  FFMA.FTZ R150, R40, R183, R104 ;  /* 0x000000b728967223 */ /* 0x000fe20000010068 */
[----:B-1----:R-:W-:Y:S01]  /*2e60*/  FFMA.FTZ R156, R70, R189, R134 ;  /* 0x000000bd469c7223 */ /* 0x002fe20000010086 */
        /* <DEDUP_REMOVED lines=9> */
[----:B--2---:R-:W-:Y:S01]  /*2f00*/  FFMA.FTZ R145, R71, R202, R135 ;  /* 0x000000ca47917223 */ /* 0x004fe20000010087 */
        /* <DEDUP_REMOVED lines=17> */
[----:B------:R-:W-:Y:S01]  /*3020*/  IADD3 R156, P2, R195, UR16, RZ ;  /* 0x00000010c39c7c10 */ /* 0x000fe2000ff5e0ff */
[-C--:B------:R-:W-:Y:S01]  /*3030*/  FFMA.FTZ R180, R67, R210.reuse, R131 ;  /* 0x000000d243b47223 */ /* 0x080fe20000010083 */
[----:B------:R-:W-:Y:S01]  /*3040*/  SHF.R.U32.HI R184, RZ, 0x1c, R172 ;  /* 0x0000001cffb87819 */ /* 0x000fe200000116ac */
        /* <DEDUP_REMOVED lines=24> */
[----:B------:R-:W-:-:S02]  /*31d0*/  F2FP.BF16.F32.PACK_AB R158, R181, R158 ;  /* 0x0000009eb59e723e */ /* 0x000fc400000010ff */
[----:B------:R-:W-:Y:S01]  /*31e0*/  IADD3 R153, R153, UR18, RZ ;  /* 0x0000001299997c10 */ /* 0x000fe2000fffe0ff */
[----:B0-----:R-:W-:Y:S01]  /*31f0*/  FFMA.FTZ R148, R62, R169, R126 ;  /* 0x000000a93e947223 */ /* 0x001fe2000001007e */
[----:B------:R-:W-:Y:S01]  /*3200*/  FFMA.FTZ R150, R58, R177, R122 ;  /* 0x000000b13a967223 */ /* 0x000fe2000001007a */
[----:B------:R-:W-:Y:S01]  /*3210*/  FFMA.FTZ R151, R59, R176, R123 ;  /* 0x000000b03b977223 */ /* 0x000fe2000001007b */
[----:B------:R-:W-:Y:S01]  /*3220*/  F2FP.BF16.F32.PACK_AB R157, R202, R189 ;  /* 0x000000bdca9d723e */ /* 0x000fe200000010ff */
[----:B-1----:R-:W-:Y:S01]  /*3230*/  FFMA.FTZ R145, R63, R168, R127 ;  /* 0x000000a83f917223 */ /* 0x002fe2000001007f */
[----:B------:R-:W-:Y:S01]  /*3240*/  SHF.L.U32 R178, R173, 0x4, RZ ;  /* 0x00000004adb27819 */ /* 0x000fe200000006ff */
[----:B------:R-:W-:Y:S01]  /*3250*/  FFMA.FTZ R146, R56, R171, R120 ;  /* 0x000000ab38927223 */ /* 0x000fe20000010078 */
[----:B------:R-:W-:Y:S01]  /*3260*/  FFMA.FTZ R147, R57, R170, R121 ;  /* 0x000000aa39937223 */ /* 0x000fe20000010079 */
[----:B------:R-:W-:Y:S01]  /*3270*/  F2FP.BF16.F32.PACK_AB R144, R183, R172 ;  /* 0x000000acb790723e */ /* 0x000fe200000010ff */
[----:B------:R-:W-:Y:S01]  /*3280*/  FFMA.FTZ R176, R27, R176, R91 ;  /* 0x000000b01bb07223 */ /* 0x000fe2000001005b */
[----:B------:R-:W-:Y:S01]  /*3290*/  F2FP.BF16.F32.PACK_AB R145, R145, R148 ;  /* 0x000000949191723e */ /* 0x000fe200000010ff */
[----:B------:R-:W-:Y:S01]  /*32a0*/  FFMA.FTZ R169, R30, R169, R94 ;  /* 0x000000a91ea97223 */ /* 0x000fe2000001005e */
[----:B------:R-:W-:Y:S01]  /*32b0*/  IADD3 R148, P2, R182, UR16, RZ ;  /* 0x00000010b6947c10 */ /* 0x000fe2000ff5e0ff */
[----:B------:R-:W-:Y:S01]  /*32c0*/  FFMA.FTZ R168, R31, R168, R95 ;  /* 0x000000a81fa87223 */ /* 0x000fe2000001005f */
[----:B------:R-:W-:-:S02]  /*32d0*/  SHF.R.U32.HI R179, RZ, 0x1c, R173 ;  /* 0x0000001cffb37819 */ /* 0x000fc400000116ad */
[----:B------:R-:W-:Y:S02]  /*32e0*/  IADD3 R172, P4, R178, UR14, RZ ;  /* 0x0000000eb2ac7c10 */ /* 0x000fe4000ff9e0ff */
[----:B------:R-:W-:Y:S02]  /*32f0*/  F2FP.BF16.F32.PACK_AB R156, R198, R185 ;  /* 0x000000b9c69c723e */ /* 0x000fe400000010ff */
        /* <DEDUP_REMOVED lines=8> */
[-C--:B------:R-:W-:Y:S01]  /*3380*/  FFMA.FTZ R170, R52, R163.reuse, R116 ;  /* 0x000000a334aa7223 */ /* 0x080fe20000010074 */
[----:B------:R1:W-:Y:S01]  /*3390*/  STG.E.128 desc[UR4][R172.64], R144 ;  /* 0x00000090ac007986 */ /* 0x0003e2000c101d04 */
[----:B------:R-:W-:Y:S01]  /*33a0*/  FFMA.FTZ R177, R53, R160, R117 ;  /* 0x000000a035b17223 */ /* 0x000fe20000010075 */
[----:B------:R-:W-:Y:S01]  /*33b0*/  FFMA.FTZ R163, R20, R163, R84 ;  /* 0x000000a314a37223 */ /* 0x000fe20000010054 */
[----:B------:R-:W-:-:S02]  /*33c0*/  F2FP.BF16.F32.PACK_AB R151, R176, R151 ;  /* 0x00000097b097723e */ /* 0x000fc400000010ff */
[----:B------:R-:W-:Y:S01]  /*33d0*/  F2FP.BF16.F32.PACK_AB R150, R171, R150 ;  /* 0x00000096ab96723e */ /* 0x000fe200000010ff */
[-C--:B0-----:R-:W-:Y:S01]  /*33e0*/  FFMA.FTZ R156, R54, R161.reuse, R118 ;  /* 0x000000a1369c7223 */ /* 0x081fe20000010076 */
[-C--:B------:R-:W-:Y:S01]  /*33f0*/  FFMA.FTZ R157, R51, R164.reuse, R115 ;  /* 0x000000a4339d7223 */ /* 0x080fe20000010073 */
[----:B------:R-:W-:Y:S01]  /*3400*/  FFMA.FTZ R161, R22, R161, R86 ;  /* 0x000000a116a17223 */ /* 0x000fe20000010056 */
[----:B------:R-:W-:Y:S01]  /*3410*/  FFMA.FTZ R164, R19, R164, R83 ;  /* 0x000000a413a47223 */ /* 0x000fe20000010053 */
[----:B-1----:R-:W-:Y:S01]  /*3420*/  FFMA.FTZ R145, R55, R0, R119 ;  /* 0x0000000037917223 */ /* 0x002fe20000010077 */
[-C--:B------:R-:W-:Y:S01]  /*3430*/  FFMA.FTZ R146, R48, R167.reuse, R112 ;  /* 0x000000a730927223 */ /* 0x080fe20000010070 */
[-C--:B------:R-:W-:Y:S01]  /*3440*/  FFMA.FTZ R147, R49, R162.reuse, R113 ;  /* 0x000000a231937223 */ /* 0x080fe20000010071 */
[----:B------:R-:W-:Y:S01]  /*3450*/  FFMA.FTZ R167, R16, R167, R80 ;  /* 0x000000a710a77223 */ /* 0x000fe20000010050 */
[----:B------:R-:W-:Y:S01]  /*3460*/  FFMA.FTZ R162, R17, R162, R81 ;  /* 0x000000a211a27223 */ /* 0x000fe20000010051 */
[----:B------:R-:W-:Y:S01]  /*3470*/  F2FP.BF16.F32.PACK_AB R145, R145, R156 ;  /* 0x0000009c9191723e */ /* 0x000fe200000010ff */
[-C--:B------:R-:W-:Y:S01]  /*3480*/  FFMA.FTZ R156, R50, R165.reuse, R114 ;  /* 0x000000a5329c7223 */ /* 0x080fe20000010072 */
[----:B------:R-:W-:Y:S01]  /*3490*/  F2FP.BF16.F32.PACK_AB R146, R147, R146 ;  /* 0x000000929392723e */ /* 0x000fe200000010ff */
[----:B------:R-:W-:Y:S01]  /*34a0*/  FFMA.FTZ R165, R18, R165, R82 ;  /* 0x000000a512a57223 */ /* 0x000fe20000010052 */
[----:B------:R-:W-:-:S02]  /*34b0*/  F2FP.BF16.F32.PACK_AB R144, R177, R170 ;  /* 0x000000aab190723e */ /* 0x000fc400000010ff */
[----:B------:R-:W-:Y:S02]  /*34c0*/  F2FP.BF16.F32.PACK_AB R147, R157, R156 ;  /* 0x0000009c9d93723e */ /* 0x000fe400000010ff */
[----:B------:R-:W-:Y:S02]  /*34d0*/  SHF.L.U32 R157, R174, 0x4, RZ ;  /* 0x00000004ae9d7819 */ /* 0x000fe400000006ff */
[----:B------:R-:W-:Y:S01]  /*34e0*/  F2FP.BF16.F32.PACK_AB R170, R162, R167 ;  /* 0x000000a7a2aa723e */ /* 0x000fe200000010ff */
[----:B------:R-:W-:Y:S01]  /*34f0*/  FFMA.FTZ R162, R23, R0, R87 ;  /* 0x0000000017a27223 */ /* 0x000fe20000010057 */
[----:B------:R-:W-:Y:S01]  /*3500*/  IADD3 R156, P2, R178, UR16, RZ ;  /* 0x00000010b29c7c10 */ /* 0x000fe2000ff5e0ff */
[----:B------:R-:W-:Y:S01]  /*3510*/  FFMA.FTZ R0, R21, R160, R85 ;  /* 0x000000a015007223 */ /* 0x000fe20000010055 */
[----:B------:R-:W-:Y:S02]  /*3520*/  SHF.R.U32.HI R174, RZ, 0x1c, R174 ;  /* 0x0000001cffae7819 */ /* 0x000fe400000116ae */
[----:B------:R-:W-:-:S02]  /*3530*/  IADD3 R158, P4, R157, UR14, RZ ;  /* 0x0000000e9d9e7c10 */ /* 0x000fc4000ff9e0ff */
[----:B------:R-:W-:Y:S02]  /*3540*/  IADD3 R160, P5, R157, UR16, RZ ;  /* 0x000000109da07c10 */ /* 0x000fe4000ffbe0ff */
[----:B------:R-:W-:Y:S02]  /*3550*/  F2FP.BF16.F32.PACK_AB R149, R168, R169 ;  /* 0x000000a9a895723e */ /* 0x000fe400000010ff */
[----:B------:R-:W-:Y:S02]  /*3560*/  F2FP.BF16.F32.PACK_AB R148, R166, R175 ;  /* 0x000000afa694723e */ /* 0x000fe400000010ff */
[----:B------:R-:W-:Y:S02]  /*3570*/  IADD3.X R157, R179, UR17, RZ, P2, !PT ;  /* 0x00000011b39d7c10 */ /* 0x000fe400097fe4ff */
[----:B------:R-:W-:Y:S02]  /*3580*/  F2FP.BF16.F32.PACK_AB R169, R162, R161 ;  /* 0x000000a1a2a9723e */ /* 0x000fe400000010ff */
[----:B------:R-:W-:Y:S01]  /*3590*/  IADD3.X R159, R174, UR15, RZ, P4, !PT ;  /* 0x0000000fae9f7c10 */ /* 0x000fe2000a7fe4ff */
[----:B------:R0:W-:Y:S01]  /*35a0*/  STG.E.128 desc[UR4][R156.64], R148 ;  /* 0x000000949c007986 */ /* 0x0001e2000c101d04 */
[----:B------:R-:W-:-:S02]  /*35b0*/  F2FP.BF16.F32.PACK_AB R171, R164, R165 ;  /* 0x000000a5a4ab723e */ /* 0x000fc400000010ff */
        /* <DEDUP_REMOVED lines=8> */
.L_x_11038:
[----:B------:R-:W-:Y:S01]  /*3640*/  HFMA2.MMA R192, -RZ, RZ, 0, 5.9604644775390625e-08 ;  /* 0x00000001ffc07435 */ /* 0x000fe200000001ff */
[----:B------:R-:W-:Y:S02]  /*3650*/  MOV R193, R0 ;  /* 0x0000000000c17202 */ /* 0x000fe40000000f00 */
[----:B------:R-:W-:Y:S02]  /*3660*/  MOV R195, 0x1f ;  /* 0x0000001f00c37802 */ /* 0x000fe40000000f00 */
[----:B------:R-:W-:-:S07]  /*3670*/  MOV R190, 0xffffffff ;  /* 0xffffffff00be7802 */ /* 0x000fce0000000f00 */
[----:B-----5:R-:W-:Y:S05]  /*3680*/  WARPSYNC.COLLECTIVE R190, `(.L_x_11040) ;  /* 0x00000000be087348 */ /* 0x020fea0003c00000 */
[----:B------:R0:W1:Y:S02]  /*3690*/  SHFL.BFLY P2, R191, R193, R192, R195 ;  /* 0x0c0000c0c1bf7389 */ /* 0x00006400000400c3 */
[----:B01---5:R-:W-:Y:S01]  /*36a0*/  ENDCOLLECTIVE ;  /* 0x000000000000791b */ /* 0x023fe20003800000 */
.L_x_11040:
[----:B------:R-:W-:Y:S01]  /*36b0*/  HFMA2.MMA R192, -RZ, RZ, 0, 1.1920928955078125e-07 ;  /* 0x00000002ffc07435 */ /* 0x000fe200000001ff */
[----:B------:R-:W-:-:S05]  /*36c0*/  MOV R187, R191 ;  /* 0x000000bf00bb7202 */ /* 0x000fca0000000f00 */
[----:B------:R-:W-:-:S05]  /*36d0*/  FADD.FTZ R187, R0, R187 ;  /* 0x000000bb00bb7221 */ /* 0x000fca0000010000 */
[----:B------:R-:W-:-:S07]  /*36e0*/  MOV R193, R187 ;  /* 0x000000bb00c17202 */ /* 0x000fce0000000f00 */
[----:B------:R-:W-:Y:S05]  /*36f0*/  WARPSYNC.COLLECTIVE R190, `(.L_x_11041) ;  /* 0x00000000be087348 */ /* 0x000fea0003c00000 */
[----:B------:R0:W1:Y:S02]  /*3700*/  SHFL.BFLY P2, R191, R193, R192, R195 ;  /* 0x0c0000c0c1bf7389 */ /* 0x00006400000400c3 */
[----:B01----:R-:W-:Y:S01]  /*3710*/  ENDCOLLECTIVE ;  /* 0x000000000000791b */ /* 0x003fe20003800000 */
.L_x_11041:
[----:B------:R-:W-:Y:S01]  /*3720*/  HFMA2.MMA R192, -RZ, RZ, 0, 2.384185791015625e-07 ;  /* 0x00000004ffc07435 */ /* 0x000fe200000001ff */
[----:B------:R-:W-:-:S05]  /*3730*/  MOV R184, R191 ;  /* 0x000000bf00b87202 */ /* 0x000fca0000000f00 */
[----:B------:R-:W-:-:S05]  /*3740*/  FADD.FTZ R186, R187, R184 ;  /* 0x000000b8bbba7221 */ /* 0x000fca0000010000 */
[----:B------:R-:W-:-:S07]  /*3750*/  MOV R193, R186 ;  /* 0x000000ba00c17202 */ /* 0x000fce0000000f00 */
[----:B------:R-:W-:Y:S05]  /*3760*/  WARPSYNC.COLLECTIVE R190, `(.L_x_11042) ;  /* 0x00000000be087348 */ /* 0x000fea0003c00000 */
[----:B------:R0:W1:Y:S02]  /*3770*/  SHFL.BFLY P2, R191, R193, R192, R195 ;  /* 0x0c0000c0c1bf7389 */ /* 0x00006400000400c3 */
[----:B01----:R-:W-:Y:S01]  /*3780*/  ENDCOLLECTIVE ;  /* 0x000000000000791b */ /* 0x003fe20003800000 */
.L_x_11042:
[----:B------:R-:W-:Y:S01]  /*3790*/  HFMA2.MMA R192, -RZ, RZ, 0, 4.76837158203125e-07 ;  /* 0x00000008ffc07435 */ /* 0x000fe200000001ff */
[----:B------:R-:W-:-:S05]  /*37a0*/  MOV R189, R191 ;  /* 0x000000bf00bd7202 */ /* 0x000fca0000000f00 */
[----:B------:R-:W-:-:S05]  /*37b0*/  FADD.FTZ R189, R186, R189 ;  /* 0x000000bdbabd7221 */ /* 0x000fca0000010000 */
[----:B------:R-:W-:-:S07]  /*37c0*/  MOV R193, R189 ;  /* 0x000000bd00c17202 */ /* 0x000fce0000000f00 */
[----:B------:R-:W-:Y:S05]  /*37d0*/  WARPSYNC.COLLECTIVE R190, `(.L_x_11043) ;  /* 0x00000000be087348 */ /* 0x000fea0003c00000 */
[----:B------:R0:W1:Y:S02]  /*37e0*/  SHFL.BFLY P2, R191, R193, R192, R195 ;  /* 0x0c0000c0c1bf7389 */ /* 0x00006400000400c3 */
[----:B01----:R-:W-:Y:S01]  /*37f0*/  ENDCOLLECTIVE ;  /* 0x000000000000791b */ /* 0x003fe20003800000 */
.L_x_11043:
[----:B------:R-:W-:Y:S01]  /*3800*/  HFMA2.MMA R192, -RZ, RZ, 0, 9.5367431640625e-07 ;  /* 0x00000010ffc07435 */ /* 0x000fe200000001ff */
[----:B------:R-:W-:-:S05]  /*3810*/  MOV R184, R191 ;  /* 0x000000bf00b87202 */ /* 0x000fca0000000f00 */
[----:B------:R-:W-:-:S05]  /*3820*/  FADD.FTZ R188, R189, R184 ;  /* 0x000000b8bdbc7221 */ /* 0x000fca0000010000 */
[----:B------:R-:W-:-:S07]  /*3830*/  MOV R193, R188 ;  /* 0x000000bc00c17202 */ /* 0x000fce0000000f00 */
[----:B------:R-:W-:Y:S05]  /*3840*/  WARPSYNC.COLLECTIVE R190, `(.L_x_11044) ;  /* 0x00000000be087348 */ /* 0x000fea0003c00000 */
[----:B------:R0:W1:Y:S02]  /*3850*/  SHFL.BFLY P2, R191, R193, R192, R195 ;  /* 0x0c0000c0c1bf7389 */ /* 0x00006400000400c3 */
[----:B01----:R-:W-:Y:S01]  /*3860*/  ENDCOLLECTIVE ;  /* 0x000000000000791b */ /* 0x003fe20003800000 */
.L_x_11044:
[----:B------:R-:W-:Y:S01]  /*3870*/  HFMA2.MMA R192, -RZ, RZ, 0, 5.9604644775390625e-08 ;  /* 0x00000001ffc07435 */ /* 0x000fe200000001ff */
        /* <DEDUP_REMOVED lines=70> */
.L_x_11045:
[----:B------:R-:W-:Y:S01]  /*3ce0*/  HFMA2.MMA R192, -RZ, RZ, 0, 1.1920928955078125e-07 ;  /* 0x00000002ffc07435 */ /* 0x000fe200000001ff */
[----:B------:R-:W-:-:S05]  /*3cf0*/  MOV R187, R191 ;  /* 0x000000bf00bb7202 */ /* 0x000fca0000000f00 */
[----:B------:R-:W-:-:S05]  /*3d00*/  FADD.FTZ R187, R0, R187 ;  /* 0x000000bb00bb7221 */ /* 0x000fca0000010000 */
[----:B------:R-:W-:-:S07]  /*3d10*/  MOV R193, R187 ;  /* 0x000000bb00c17202 */ /* 0x000fce0000000f00 */
[----:B------:R-:W-:Y:S05]  /*3d20*/  WARPSYNC.COLLECTIVE R190, `(.L_x_11046) ;  /* 0x00000000be087348 */ /* 0x000fea0003c00000 */
[----:B------:R0:W1:Y:S02]  /*3d30*/  SHFL.BFLY P2, R191, R193, R192, R195 ;  /* 0x0c0000c0c1bf7389 */ /* 0x00006400000400c3 */
[----:B01----:R-:W-:Y:S01]  /*3d40*/  ENDCOLLECTIVE ;  /* 0x000000000000791b */ /* 0x003fe20003800000 */
.L_x_11046:
[----:B------:R-:W-:Y:S01]  /*3d50*/  HFMA2.MMA R192, -RZ, RZ, 0, 2.384185791015625e-07 ;  /* 0x00000004ffc07435 */ /* 0x000fe200000001ff */
[----:B------:R-:W-:-:S05]  /*3d60*/  MOV R186, R191 ;  /* 0x000000bf00ba7202 */ /* 0x000fca0000000f00 */
[----:B------:R-:W-:-:S05]  /*3d70*/  FADD.FTZ R186, R187, R186 ;  /* 0x000000babbba7221 */ /* 0x000fca0000010000 */
[----:B------:R-:W-:-:S07]  /*3d80*/  MOV R193, R186 ;  /* 0x000000ba00c17202 */ /* 0x000fce0000000f00 */
[----:B------:R-:W-:Y:S05]  /*3d90*/  WARPSYNC.COLLECTIVE R190, `(.L_x_11047) ;  /* 0x00000000be087348 */ /* 0x000fea0003c00000 */
[----:B------:R0:W1:Y:S02]  /*3da0*/  SHFL.BFLY P2, R191, R193, R192, R195 ;  /* 0x0c0000c0c1bf7389 */ /* 0x00006400000400c3 */
[----:B01----:R-:W-:Y:S01]  /*3db0*/  ENDCOLLECTIVE ;  /* 0x000000000000791b */ /* 0x003fe20003800000 */
.L_x_11047:
[----:B------:R-:W-:Y:S01]  /*3dc0*/  HFMA2.MMA R192, -RZ, RZ, 0, 4.76837158203125e-07 ;  /* 0x00000008ffc07435 */ /* 0x000fe200000001ff */
[----:B------:R-:W-:-:S05]  /*3dd0*/  MOV R189, R191 ;  /* 0x000000bf00bd7202 */ /* 0x000fca0000000f00 */
[----:B------:R-:W-:-:S05]  /*3de0*/  FADD.FTZ R189, R186, R189 ;  /* 0x000000bdbabd7221 */ /* 0x000fca0000010000 */
[----:B------:R-:W-:-:S07]  /*3df0*/  MOV R193, R189 ;  /* 0x000000bd00c17202 */ /* 0x000fce0000000f00 */
[----:B------:R-:W-:Y:S05]  /*3e00*/  WARPSYNC.COLLECTIVE R190, `(.L_x_11048) ;  /* 0x00000000be087348 */ /* 0x000fea0003c00000 */
[----:B------:R0:W1:Y:S02]  /*3e10*/  SHFL.BFLY P2, R191, R193, R192, R195 ;  /* 0x0c0000c0c1bf7389 */ /* 0x00006400000400c3 */
[----:B01----:R-:W-:Y:S01]  /*3e20*/  ENDCOLLECTIVE ;  /* 0x000000000000791b */ /* 0x003fe20003800000 */
.L_x_11048:
[----:B------:R-:W-:Y:S01]  /*3e30*/  HFMA2.MMA R192, -RZ, RZ, 0, 9.5367431640625e-07 ;  /* 0x00000010ffc07435 */ /* 0x000fe200000001ff */
[----:B------:R-:W-:-:S05]  /*3e40*/  MOV R188, R191 ;  /* 0x000000bf00bc7202 */ /* 0x000fca0000000f00 */
[----:B------:R-:W-:-:S05]  /*3e50*/  FADD.FTZ R188, R189, R188 ;  /* 0x000000bcbdbc7221 */ /* 0x000fca0000010000 */
[----:B------:R-:W-:-:S07]  /*3e60*/  MOV R193, R188 ;  /* 0x000000bc00c17202 */ /* 0x000fce0000000f00 */
[----:B------:R-:W-:Y:S05]  /*3e70*/  WARPSYNC.COLLECTIVE R190, `(.L_x_11049) ;  /* 0x00000000be087348 */ /* 0x000fea0003c00000 */
[----:B------:R0:W1:Y:S02]  /*3e80*/  SHFL.BFLY P2, R191, R193, R192, R195 ;  /* 0x0c0000c0c1bf7389 */ /* 0x00006400000400c3 */
[----:B01----:R-:W-:Y:S01]  /*3e90*/  ENDCOLLECTIVE ;  /* 0x000000000000791b */ /* 0x003fe20003800000 */
.L_x_11049:
[----:B------:R-:W-:Y:S05]  /*3ea0*/  BRA `(.L_x_11050) ;  /* 0xffffffe4007c7947 */ /* 0x000fea000383ffff */
.L_x_11051:
        /* <DEDUP_REMOVED lines=13> */
.L_x_27053:


//--------------------- .text._ZN10layer_norm31ln_parallel_residual_fwd_kernelINS_13Kernel_traitsIf13__nv_bfloat16fS2_fjLj8192ELj1ELj1ELj8ELj16ENS_18Kernel_traits_baseILj8192EfS2_fS2_fjLj256EEEEELb0ELb1ELb0EEEvNS_9FwdParamsE --------------------------
	.section	.text._ZN10layer_norm31ln_parallel_residual_fwd_kernelINS_13Kernel_traitsIf13__nv_bfloat16fS2_fjLj8192ELj1ELj1ELj8ELj16ENS_18Kernel_traits_baseILj8192EfS2_fS2_fjLj256EEEEELb0ELb1ELb0EEEvNS_9FwdParamsE,"ax",@progbits
	.align	128
        .global         _ZN10layer_norm31ln_parallel_residual_fwd_kernelINS_13Kernel_traitsIf13__nv_bfloat16fS2_fjLj8192ELj1ELj1ELj8ELj16ENS_18Kernel_traits_baseILj8192EfS2_fS2_fjLj256EEEEELb0ELb1ELb0EEEvNS_9FwdParamsE
        .type           _ZN10layer_norm31ln_parallel_residual_fwd_kernelINS_13Kernel_traitsIf13__nv_bfloat16fS2_fjLj8192ELj1ELj1ELj8ELj16ENS_18Kernel_traits_baseILj8192EfS2_fS2_fjLj256EEEEELb0ELb1ELb0EEEvNS_9FwdParamsE,@function
        .size           _ZN10layer_norm31ln_parallel_residual_fwd_kernelINS_13Kernel_traitsIf13__nv_bfloat16fS2_fjLj8192ELj1ELj1ELj8ELj16ENS_18Kernel_traits_baseILj8192EfS2_fS2_fjLj256EEEEELb0ELb1ELb0EEEvNS_9FwdParamsE,(.L_x_27054 - _ZN10layer_norm31ln_parallel_residual_fwd_kernelINS_13Kernel_traitsIf13__nv_bfloat16fS2_fjLj8192ELj1ELj1ELj8ELj16ENS_18Kernel_traits_baseILj8192EfS2_fS2_fjLj256EEEEELb0ELb1ELb0EEEvNS_9FwdParamsE)
        .other          _ZN10layer_norm31ln_parallel_residual_fwd_kernelINS_13Kernel_traitsIf13__nv_bfloat16fS2_fjLj8192ELj1ELj1ELj8ELj16ENS_18Kernel_traits_baseILj8192EfS2_fS2_fjLj256EEEEELb0ELb1ELb0EEEvNS_9FwdParamsE,@"STO_CUDA_ENTRY STV_DEFAULT"
_ZN10layer_norm31ln_parallel_residual_fwd_kernelINS_13Kernel_traitsIf13__nv_bfloat16fS2_fjLj8192ELj1ELj1ELj8ELj16ENS_18Kernel_traits_baseILj8192EfS2_fS2_fjLj256EEEEELb0ELb1ELb0EEEvNS_9FwdParamsE:
.text._ZN10layer_norm31ln_parallel_residual_fwd_kernelINS_13Kernel_traitsIf13__nv_bfloat16fS2_fjLj8192ELj1ELj1ELj8ELj16ENS_18Kernel_traits_baseILj8192EfS2_fS2_fjLj256EEEEELb0ELb1ELb0EEEvNS_9FwdParamsE:
        /* <DEDUP_REMOVED lines=34> */
.L_x_11053:
[----:B------:R-:W-:Y:S05]  /*0220*/  BSYNC B0 ;  /* 0x0000000000007941 */ /* 0x000fea0003800000 */
.L_x_11052:
[----:B------:R-:W-:Y:S04]  /*0230*/  BSSY B0, `(.L_x_11054) ;  /* 0x0000012000007945 */ /* 0x000fe80003800000 */
[----:B------:R-:W-:Y:S05]  /*0240*/  @!P5 BRA `(.L_x_11055) ;  /* 0x000000000040d947 */ /* 0x000fea0003800000 */
[----:B------:R-:W1:Y:S01]  /*0250*/  LDC.64 R24, c[0x0][0x260] ;  /* 0x00009800ff187b82 */ /* 0x000e620000000a00 */
[----:B------:R-:W-:Y:S01]  /*0260*/  ULDC.64 UR6, c[0x0][0x2c8] ;  /* 0x0000b20000067ab9 */ /* 0x000fe20000000a00 */
[----:B------:R-:W-:Y:S02]  /*0270*/  CS2R R22, SRZ ;  /* 0x0000000000167805 */ /* 0x000fe4000001ff00 */
[----:B------:R-:W-:Y:S02]  /*0280*/  ISETP.NE.U32.AND P2, PT, RZ, UR6, PT ;  /* 0x00000006ff007c0c */ /* 0x000fe4000bf45070 */
[----:B0-----:R-:W-:Y:S02]  /*0290*/  CS2R R20, SRZ ;  /* 0x0000000000147805 */ /* 0x001fe4000001ff00 */
        /* <DEDUP_REMOVED lines=10> */
[----:B------:R-:W-:-:S07]  /*0340*/  IADD3 R57, R57, 0x100, RZ ;  /* 0x0000010039397810 */ /* 0x000fce0007ffe0ff */
.L_x_11055:
[----:B------:R-:W-:Y:S05]  /*0350*/  BSYNC B0 ;  /* 0x0000000000007941 */ /* 0x000fea0003800000 */
.L_x_11054:
[----:B------:R-:W-:Y:S04]  /*0360*/  BSSY B0, `(.L_x_11056) ;  /* 0x0000012000007945 */ /* 0x000fe80003800000 */
[----:B------:R-:W-:Y:S05]  /*0370*/  @!P4 BRA `(.L_x_11057) ;  /* 0x000000000040c947 */ /* 0x000fea0003800000 */
[----:B------:R-:W2:Y:S01]  /*0380*/  LDC.64 R40, c[0x0][0x260] ;  /* 0x00009800ff287b82 */ /* 0x000ea20000000a00 */
[----:B------:R-:W-:Y:S01]  /*0390*/  ULDC.64 UR6, c[0x0][0x2c8] ;  /* 0x0000b20000067ab9 */ /* 0x000fe20000000a00 */
[----:B------:R-:W-:Y:S02]  /*03a0*/  CS2R R38, SRZ ;  /* 0x0000000000267805 */ /* 0x000fe4000001ff00 */
[----:B------:R-:W-:Y:S02]  /*03b0*/  ISETP.NE.U32.AND P2, PT, RZ, UR6, PT ;  /* 0x00000006ff007c0c */ /* 0x000fe4000bf45070 */
[----:B-1----:R-:W-:Y:S02]  /*03c0*/  CS2R R36, SRZ ;  /* 0x0000000000247805 */ /* 0x002fe4000001ff00 */
[----:B------:R-:W-:Y:S02]  /*03d0*/  CS2R R42, SRZ ;  /* 0x00000000002a7805 */ /* 0x000fe4000001ff00 */
[----:B------:R-:W-:-:S13]  /*03e0*/  ISETP.NE.AND.EX P2, PT, RZ, UR7, PT, P2 ;  /* 0x00000007ff007c0c */ /* 0x000fda000bf45320 */
[C---:B0-----:R-:W-:Y:S01]  /*03f0*/  @P2 LEA R2, P3, R57.reuse, UR6, 0x5 ;  /* 0x0000000639022c11 */ /* 0x041fe2000f8628ff */
[C---:B--2---:R-:W-:Y:S01]  /*0400*/  IMAD.WIDE.U32 R52, R57.reuse, 0x20, R40 ;  /* 0x0000002039347825 */ /* 0x044fe200078e0028 */
[----:B------:R-:W-:Y:S02]  /*0410*/  CS2R R40, SRZ ;  /* 0x0000000000287805 */ /* 0x000fe4000001ff00 */
[C---:B------:R-:W-:Y:S02]  /*0420*/  @P2 LEA.HI.X R3, R57.reuse, UR7, RZ, 0x5, P3 ;  /* 0x0000000739032c11 */ /* 0x040fe400098f2cff */
[----:B------:R2:W5:Y:S04]  /*0430*/  LDG.E.128 R44, desc[UR4][R52.64] ;  /* 0x00000004342c7981 */ /* 0x000568000c1e1d00 */
[----:B------:R2:W5:Y:S04]  /*0440*/  @P2 LDG.E.128 R36, desc[UR4][R2.64] ;  /* 0x0000000402242981 */ /* 0x000568000c1e1d00 */
[----:B------:R2:W5:Y:S04]  /*0450*/  @P2 LDG.E.128 R40, desc[UR4][R2.64+0x10] ;  /* 0x0000100402282981 */ /* 0x000568000c1e1d00 */
[----:B------:R2:W5:Y:S01]  /*0460*/  LDG.E.128 R48, desc[UR4][R52.64+0x10] ;  /* 0x0000100434307981 */ /* 0x000562000c1e1d00 */
[----:B------:R-:W-:-:S07]  /*0470*/  IADD3 R57, R57, 0x100, RZ ;  /* 0x0000010039397810 */ /* 0x000fce0007ffe0ff */
.L_x_11057:
[----:B------:R-:W-:Y:S05]  /*0480*/  BSYNC B0 ;  /* 0x0000000000007941 */ /* 0x000fea0003800000 */
.L_x_11056:
        /* <DEDUP_REMOVED lines=8> */
[----:B------:R-:W-:-:S13]  /*0510*/  ISETP.NE.AND.EX P2, PT, RZ, UR7, PT, P2 ;  /* 0x00000007ff007c0c */ /* 0x000fda000bf45320 */
[C---:B------:R-:W-:Y:S01]  /*0520*/  @P2 LEA R68, P3, R57.reuse, UR6, 0x5 ;  /* 0x0000000639442c11 */ /* 0x040fe2000f8628ff */
[----:B0-----:R-:W-:-:S03]  /*0530*/  IMAD.WIDE.U32 R2, R57, 0x20, R2 ;  /* 0x0000002039027825 */ /* 0x001fc600078e0002 */
[----:B------:R-:W-:Y:S02]  /*0540*/  @P2 LEA.HI.X R69, R57, UR7, RZ, 0x5, P3 ;  /* 0x0000000739452c11 */ /* 0x000fe400098f2cff */
[----:B------:R-:W-:Y:S01]  /*0550*/  CS2R R56, SRZ ;  /* 0x0000000000387805 */ /* 0x000fe2000001ff00 */
[----:B------:R3:W5:Y:S04]  /*0560*/  LDG.E.128 R60, desc[UR4][R2.64] ;  /* 0x00000004023c7981 */ /* 0x000768000c1e1d00 */
[----:B------:R3:W5:Y:S04]  /*0570*/  @P2 LDG.E.128 R52, desc[UR4][R68.64] ;  /* 0x0000000444342981 */ /* 0x000768000c1e1d00 */
[----:B------:R3:W5:Y:S04]  /*0580*/  @P2 LDG.E.128 R56, desc[UR4][R68.64+0x10] ;  /* 0x0000100444382981 */ /* 0x000768000c1e1d00 */
[----:B------:R3:W5:Y:S02]  /*0590*/  LDG.E.128 R64, desc[UR4][R2.64+0x10] ;  /* 0x0000100402407981 */ /* 0x000764000c1e1d00 */
.L_x_11059:
[----:B------:R-:W-:Y:S05]  /*05a0*/  BSYNC B0 ;  /* 0x0000000000007941 */ /* 0x000fea0003800000 */
.L_x_11058:
[----:B------:R-:W4:Y:S02]  /*05b0*/  S2UR UR6, SR_CTAID.X ;  /* 0x00000000000679c3 */ /* 0x000f240000002500 */
[----:B----4-:R-:W-:Y:S01]  /*05c0*/  LEA.HI R117, R0, UR6, RZ, 0x18 ;  /* 0x0000000600757c11 */ /* 0x010fe2000f8fc0ff */
[----:B------:R-:W-:-:S03]  /*05d0*/  ULDC UR6, c[0x0][0x214] ;  /* 0x0000850000067ab9 */ /* 0x000fc60000000800 */
[----:B------:R-:W-:-:S13]  /*05e0*/  ISETP.GE.AND P2, PT, R117, UR6, PT ;  /* 0x0000000675007c0c */ /* 0x000fda000bf46270 */
[----:B------:R-:W-:Y:S05]  /*05f0*/  @P2 EXIT ;  /* 0x000000000000294d */ /* 0x000fea0003800000 */
[----:B------:R-:W-:Y:S01]  /*0600*/  SHF.R.S32.HI R70, RZ, 0x3, R70 ;  /* 0x00000003ff467819 */ /* 0x000fe20000011446 */
[----:B------:R-:W-:Y:S01]  /*0610*/  HFMA2.MMA R112, -RZ, RZ, 0, 5.9604644775390625e-08 ;  /* 0x00000001ff707435 */ /* 0x000fe200000001ff */
[----:B0123--:R-:W-:Y:S01]  /*0620*/  LOP3.LUT R3, R0, 0xe0, RZ, 0xc0, !PT ;  /* 0x000000e000037812 */ /* 0x00ffe200078ec0ff */
        /* <DEDUP_REMOVED lines=13> */
[----:B------:R-:W-:Y:S01]  /*0700*/  IADD3 R3, R3, R70, RZ ;  /* 0x0000004603037210 */ /* 0x000fe20007ffe0ff */
[----:B------:R-:W-:Y:S01]  /*0710*/  ULDC.64 UR14, c[0x0][0x210] ;  /* 0x00008400000e7ab9 */ /* 0x000fe20000000a00 */
[----:B------:R-:W-:-:S02]  /*0720*/  LOP3.LUT R69, R68, 0x3e0, RZ, 0xc0, !PT ;  /* 0x000003e044457812 */ /* 0x000fc400078ec0ff */
[----:B------:R-:W-:Y:S02]  /*0730*/  SHF.L.U32 R3, R3, 0x3, RZ ;  /* 0x0000000303037819 */ /* 0x000fe400000006ff */
[----:B------:R-:W-:Y:S02]  /*0740*/  VIADDMNMX R69, R2, -R69, RZ, !PT ;  /* 0x8000004502457246 */ /* 0x000fe400078001ff */
[----:B------:R-:W-:Y:S02]  /*0750*/  I2FP.F32.U32 R116, R3 ;  /* 0x0000000300747245 */ /* 0x000fe40000201000 */
[----:B------:R-:W-:-:S04]  /*0760*/  VIMNMX R69, R69, 0x20, PT ;  /* 0x0000002045457848 */ /* 0x000fc80003fe0100 */
[----:B------:R-:W0:Y:S01]  /*0770*/  MUFU.RCP R116, R116 ;  /* 0x0000007400747308 */ /* 0x000e220000001000 */
[----:B------:R-:W-:-:S04]  /*0780*/  IADD3 R3, R70, R69, RZ ;  /* 0x0000004546037210 */ /* 0x000fc80007ffe0ff */
[----:B------:R-:W-:-:S07]  /*0790*/  SHF.L.U32 R3, R3, 0x3, RZ ;  /* 0x0000000303037819 */ /* 0x000fce00000006ff */
.L_x_11141:
[----:B------:R-:W-:Y:S01]  /*07a0*/  IMAD R2, R117, UR13, RZ ;  /* 0x0000000d75027c24 */ /* 0x000fe2000f8e02ff */
[----:B------:R-:W-:Y:S04]  /*07b0*/  BSSY B0, `(.L_x_11060) ;  /* 0x0000063000007945 */ /* 0x000fe80003800000 */
[----:B------:R-:W-:-:S04]  /*07c0*/  SHF.R.S32.HI R113, RZ, 0x1f, R2 ;  /* 0x0000001fff717819 */ /* 0x000fc80000011402 */
[----:B------:R-:W-:-:S04]  /*07d0*/  LEA.HI R2, R113, R2, RZ, 0x3 ;  /* 0x0000000271027211 */ /* 0x000fc800078f18ff */
[----:B------:R-:W-:-:S04]  /*07e0*/  LEA.HI.SX32 R2, R2, R119, 0x1d ;  /* 0x0000007702027211 */ /* 0x000fc800078feaff */
[----:B------:R-:W-:Y:S01]  /*07f0*/  MOV R113, R2 ;  /* 0x0000000200717202 */ /* 0x000fe20000000f00 */
[----:B-----5:R-:W-:Y:S06]  /*0800*/  @!P0 BRA `(.L_x_11061) ;  /* 0x0000000400748947 */ /* 0x020fec0003800000 */
[----:B------:R-:W1:Y:S01]  /*0810*/  LDC.64 R84, c[0x0][0x220] ;  /* 0x00008800ff547b82 */ /* 0x000e620000000a00 */
[----:B------:R-:W-:Y:S02]  /*0820*/  ISETP.NE.U32.AND P3, PT, RZ, UR6, PT ;  /* 0x00000006ff007c0c */ /* 0x000fe4000bf65070 */
[----:B------:R-:W-:Y:S02]  /*0830*/  ISETP.NE.U32.AND P2, PT, RZ, UR8, PT ;  /* 0x00000008ff007c0c */ /* 0x000fe4000bf45070 */
[----:B------:R-:W-:Y:S02]  /*0840*/  ISETP.NE.AND.EX P3, PT, RZ, UR7, PT, P3 ;  /* 0x00000007ff007c0c */ /* 0x000fe4000bf65330 */
[----:B------:R-:W-:-:S11]  /*0850*/  ISETP.NE.AND.EX P2, PT, RZ, UR9, PT, P2 ;  /* 0x00000009ff007c0c */ /* 0x000fd6000bf45320 */
[----:B------:R-:W-:-:S04]  /*0860*/  @P3 LEA R114, P4, R2, UR6, 0x4 ;  /* 0x0000000602723c11 */ /* 0x000fc8000f8820ff */
[C---:B------:R-:W-:Y:S01]  /*0870*/  @P3 LEA.HI.X R115, R2.reuse, UR7, RZ, 0x4, P4 ;  /* 0x0000000702733c11 */ /* 0x040fe2000a0f24ff */
[C---:B-1----:R-:W-:Y:S01]  /*0880*/  IMAD.WIDE.U32 R84, R2.reuse, 0x10, R84 ;  /* 0x0000001002547825 */ /* 0x042fe200078e0054 */
        /* <DEDUP_REMOVED lines=10> */
[----:B-1----:R-:W-:Y:S05]  /*0930*/  @P3 BRA `(.L_x_11062) ;  /* 0x00000000000c3947 */ /* 0x002fea0003800000 */
[----:B------:R-:W-:Y:S05]  /*0940*/  @!P2 BRA `(.L_x_11063) ;  /* 0x000000000014a947 */ /* 0x000fea0003800000 */
[----:B-----5:R-:W-:Y:S01]  /*0950*/  FADD.FTZ R80, R72, R80 ;  /* 0x0000005048507221 */ /* 0x020fe20000010000 */
[----:B------:R-:W-:Y:S06]  /*0960*/  BRA `(.L_x_11063) ;  /* 0x00000000000c7947 */ /* 0x000fec0003800000 */
.L_x_11062:
[----:B-----5:R-:W-:-:S05]  /*0970*/  SHF.L.U32 R83, R68, 0x10, RZ ;  /* 0x0000001044537819 */ /* 0x020fca00000006ff */
[----:B------:R-:W-:-:S04]  /*0980*/  FADD.FTZ R80, R83, R80 ;  /* 0x0000005053507221 */ /* 0x000fc80000010000 */
[----:B------:R-:W-:-:S07]  /*0990*/  @P2 FADD.FTZ R80, R72, R80 ;  /* 0x0000005048502221 */ /* 0x000fce0000010000 */
.L_x_11063:
[----:B------:R-:W-:Y:S01]  /*09a0*/  SHF.L.U32 R81, R81, 0x10, RZ ;  /* 0x0000001051517819 */ /* 0x000fe200000006ff */
[----:B------:R-:W-:Y:S06]  /*09b0*/  @P3 BRA `(.L_x_11064) ;  /* 0x00000000000c3947 */ /* 0x000fec0003800000 */
[----:B------:R-:W-:Y:S05]  /*09c0*/  @!P2 BRA `(.L_x_11065) ;  /* 0x000000000018a947 */ /* 0x000fea0003800000 */
[----:B-----5:R-:W-:Y:S01]  /*09d0*/  FADD.FTZ R81, R73, R81 ;  /* 0x0000005149517221 */ /* 0x020fe20000010000 */
[----:B------:R-:W-:Y:S06]  /*09e0*/  BRA `(.L_x_11065) ;  /* 0x0000000000107947 */ /* 0x000fec0003800000 */
.L_x_11064:
[----:B-----5:R-:W-:-:S04]  /*09f0*/  PRMT R82, R68, 0x7632, R82 ;  /* 0x0000763244527816 */ /* 0x020fc80000000052 */
[----:B------:R-:W-:-:S05]  /*0a00*/  SHF.L.U32 R82, R82, 0x10, RZ ;  /* 0x0000001052527819 */ /* 0x000fca00000006ff */
[----:B------:R-:W-:-:S04]  /*0a10*/  FADD.FTZ R81, R82, R81 ;  /* 0x0000005152517221 */ /* 0x000fc80000010000 */
[----:B------:R-:W-:-:S07]  /*0a20*/  @P2 FADD.FTZ R81, R73, R81 ;  /* 0x0000005149512221 */ /* 0x000fce0000010000 */
.L_x_11065:
[C---:B------:R-:W-:Y:S02]  /*0a30*/  PRMT R83, R85.reuse, 0x7632, R83 ;  /* 0x0000763255537816 */ /* 0x040fe40000000053 */
[----:B------:R-:W-:Y:S01]  /*0a40*/  SHF.L.U32 R82, R85, 0x10, RZ ;  /* 0x0000001055527819 */ /* 0x000fe200000006ff */
[----:B------:R-:W-:Y:S06]  /*0a50*/  @P3 BRA `(.L_x_11066) ;  /* 0x00000000000c3947 */ /* 0x000fec0003800000 */
[----:B------:R-:W-:Y:S05]  /*0a60*/  @!P2 BRA `(.L_x_11067) ;  /* 0x000000000014a947 */ /* 0x000fea0003800000 */
[----:B-----5:R-:W-:Y:S01]  /*0a70*/  FADD.FTZ R82, R74, R82 ;  /* 0x000000524a527221 */ /* 0x020fe20000010000 */
[----:B------:R-:W-:Y:S06]  /*0a80*/  BRA `(.L_x_11067) ;  /* 0x00000000000c7947 */ /* 0x000fec0003800000 */
.L_x_11066:
[----:B-----5:R-:W-:-:S05]  /*0a90*/  SHF.L.U32 R85, R69, 0x10, RZ ;  /* 0x0000001045557819 */ /* 0x020fca00000006ff */
[----:B------:R-:W-:-:S04]  /*0aa0*/  FADD.FTZ R82, R85, R82 ;  /* 0x0000005255527221 */ /* 0x000fc80000010000 */
[----:B------:R-:W-:-:S07]  /*0ab0*/  @P2 FADD.FTZ R82, R74, R82 ;  /* 0x000000524a522221 */ /* 0x000fce0000010000 */
.L_x_11067:
[----:B------:R-:W-:Y:S01]  /*0ac0*/  SHF.L.U32 R83, R83, 0x10, RZ ;  /* 0x0000001053537819 */ /* 0x000fe200000006ff */
[----:B------:R-:W-:Y:S06]  /*0ad0*/  @P3 BRA `(.L_x_11068) ;  /* 0x00000000000c3947 */ /* 0x000fec0003800000 */
[----:B------:R-:W-:Y:S05]  /*0ae0*/  @!P2 BRA `(.L_x_11069) ;  /* 0x000000000018a947 */ /* 0x000fea0003800000 */
[----:B-----5:R-:W-:Y:S01]  /*0af0*/  FADD.FTZ R83, R75, R83 ;  /* 0x000000534b537221 */ /* 0x020fe20000010000 */
[----:B------:R-:W-:Y:S06]  /*0b00*/  BRA `(.L_x_11069) ;  /* 0x0000000000107947 */ /* 0x000fec0003800000 */
.L_x_11068:
[----:B-----5:R-:W-:-:S04]  /*0b10*/  PRMT R84, R69, 0x7632, R84 ;  /* 0x0000763245547816 */ /* 0x020fc80000000054 */
[----:B------:R-:W-:-:S05]  /*0b20*/  SHF.L.U32 R84, R84, 0x10, RZ ;  /* 0x0000001054547819 */ /* 0x000fca00000006ff */
[----:B------:R-:W-:-:S04]  /*0b30*/  FADD.FTZ R83, R84, R83 ;  /* 0x0000005354537221 */ /* 0x000fc80000010000 */
[----:B------:R-:W-:-:S07]  /*0b40*/  @P2 FADD.FTZ R83, R75, R83 ;  /* 0x000000534b532221 */ /* 0x000fce0000010000 */
.L_x_11069:
[C---:B------:R-:W-:Y:S02]  /*0b50*/  PRMT R85, R86.reuse, 0x7632, R85 ;  /* 0x0000763256557816 */ /* 0x040fe40000000055 */
[----:B------:R-:W-:Y:S01]  /*0b60*/  SHF.L.U32 R84, R86, 0x10, RZ ;  /* 0x0000001056547819 */ /* 0x000fe200000006ff */
[----:B------:R-:W-:Y:S06]  /*0b70*/  @P3 BRA `(.L_x_11070) ;  /* 0x00000000000c3947 */ /* 0x000fec0003800000 */
[----:B------:R-:W-:Y:S05]  /*0b80*/  @!P2 BRA `(.L_x_11071) ;  /* 0x000000000014a947 */ /* 0x000fea0003800000 */
[----:B-----5:R-:W-:Y:S01]  /*0b90*/  FADD.FTZ R84, R76, R84 ;  /* 0x000000544c547221 */ /* 0x020fe20000010000 */
[----:B------:R-:W-:Y:S06]  /*0ba0*/  BRA `(.L_x_11071) ;  /* 0x00000000000c7947 */ /* 0x000fec0003800000 */
.L_x_11070:
[----:B-----5:R-:W-:-:S05]  /*0bb0*/  SHF.L.U32 R113, R70, 0x10, RZ ;  /* 0x0000001046717819 */ /* 0x020fca00000006ff */
[----:B------:R-:W-:-:S04]  /*0bc0*/  FADD.FTZ R84, R113, R84 ;  /* 0x0000005471547221 */ /* 0x000fc80000010000 */
[----:B------:R-:W-:-:S07]  /*0bd0*/  @P2 FADD.FTZ R84, R76, R84 ;  /* 0x000000544c542221 */ /* 0x000fce0000010000 */
.L_x_11071:
[----:B------:R-:W-:Y:S01]  /*0be0*/  SHF.L.U32 R85, R85, 0x10, RZ ;  /* 0x0000001055557819 */ /* 0x000fe200000006ff */
[----:B------:R-:W-:Y:S06]  /*0bf0*/  @P3 BRA `(.L_x_11072) ;  /* 0x00000000000c3947 */ /* 0x000fec0003800000 */
[----:B------:R-:W-:Y:S05]  /*0c00*/  @!P2 BRA `(.L_x_11073) ;  /* 0x000000000018a947 */ /* 0x000fea0003800000 */
[----:B-----5:R-:W-:Y:S01]  /*0c10*/  FADD.FTZ R85, R77, R85 ;  /* 0x000000554d557221 */ /* 0x020fe20000010000 */
[----:B------:R-:W-:Y:S06]  /*0c20*/  BRA `(.L_x_11073) ;  /* 0x0000000000107947 */ /* 0x000fec0003800000 */
.L_x_11072:
[----:B-----5:R-:W-:-:S04]  /*0c30*/  PRMT R86, R70, 0x7632, R86 ;  /* 0x0000763246567816 */ /* 0x020fc80000000056 */
[----:B------:R-:W-:-:S05]  /*0c40*/  SHF.L.U32 R86, R86, 0x10, RZ ;  /* 0x0000001056567819 */ /* 0x000fca00000006ff */
[----:B------:R-:W-:-:S04]  /*0c50*/  FADD.FTZ R85, R86, R85 ;  /* 0x0000005556557221 */ /* 0x000fc80000010000 */
[----:B------:R-:W-:-:S07]  /*0c60*/  @P2 FADD.FTZ R85, R77, R85 ;  /* 0x000000554d552221 */ /* 0x000fce0000010000 */
.L_x_11073:
[C---:B------:R-:W-:Y:S02]  /*0c70*/  PRMT R113, R87.reuse, 0x7632, R113 ;  /* 0x0000763257717816 */ /* 0x040fe40000000071 */
[----:B------:R-:W-:Y:S01]  /*0c80*/  SHF.L.U32 R86, R87, 0x10, RZ ;  /* 0x0000001057567819 */ /* 0x000fe200000006ff */
[----:B------:R-:W-:Y:S06]  /*0c90*/  @P3 BRA `(.L_x_11074) ;  /* 0x00000000000c3947 */ /* 0x000fec0003800000 */
[----:B------:R-:W-:Y:S05]  /*0ca0*/  @!P2 BRA `(.L_x_11075) ;  /* 0x000000000014a947 */ /* 0x000fea0003800000 */
[----:B-----5:R-:W-:Y:S01]  /*0cb0*/  FADD.FTZ R86, R78, R86 ;  /* 0x000000564e567221 */ /* 0x020fe20000010000 */
[----:B------:R-:W-:Y:S06]  /*0cc0*/  BRA `(.L_x_11075) ;  /* 0x00000000000c7947 */ /* 0x000fec0003800000 */
.L_x_11074:
[----:B-----5:R-:W-:-:S05]  /*0cd0*/  SHF.L.U32 R87, R71, 0x10, RZ ;  /* 0x0000001047577819 */ /* 0x020fca00000006ff */
[----:B------:R-:W-:-:S04]  /*0ce0*/  FADD.FTZ R86, R87, R86 ;  /* 0x0000005657567221 */ /* 0x000fc80000010000 */
[----:B------:R-:W-:-:S07]  /*0cf0*/  @P2 FADD.FTZ R86, R78, R86 ;  /* 0x000000564e562221 */ /* 0x000fce0000010000 */
.L_x_11075:
[----:B------:R-:W-:Y:S01]  /*0d00*/  SHF.L.U32 R87, R113, 0x10, RZ ;  /* 0x0000001071577819 */ /* 0x000fe200000006ff */
[----:B------:R-:W-:Y:S06]  /*0d10*/  @P3 BRA `(.L_x_11076) ;  /* 0x00000000000c3947 */ /* 0x000fec0003800000 */
[----:B------:R-:W-:Y:S05]  /*0d20*/  @!P2 BRA `(.L_x_11077) ;  /* 0x000000000018a947 */ /* 0x000fea0003800000 */
[----:B-----5:R-:W-:Y:S01]  /*0d30*/  FADD.FTZ R87, R79, R87 ;  /* 0x000000574f577221 */ /* 0x020fe20000010000 */
[----:B------:R-:W-:Y:S06]  /*0d40*/  BRA `(.L_x_11077) ;  /* 0x0000000000107947 */ /* 0x000fec0003800000 */
.L_x_11076:
[----:B-----5:R-:W-:-:S04]  /*0d50*/  PRMT R113, R71, 0x7632, R113 ;  /* 0x0000763247717816 */ /* 0x020fc80000000071 */
[----:B------:R-:W-:-:S05]  /*0d60*/  SHF.L.U32 R114, R113, 0x10, RZ ;  /* 0x0000001071727819 */ /* 0x000fca00000006ff */
[----:B------:R-:W-:-:S04]  /*0d70*/  FADD.FTZ R87, R114, R87 ;  /* 0x0000005772577221 */ /* 0x000fc80000010000 */
[----:B------:R-:W-:-:S07]  /*0d80*/  @P2 FADD.FTZ R87, R79, R87 ;  /* 0x000000574f572221 */ /* 0x000fce0000010000 */
.L_x_11077:
[C---:B------:R-:W-:Y:S02]  /*0d90*/  LEA R114, P2, R2.reuse, UR10, 0x5 ;  /* 0x0000000a02727c11 */ /* 0x040fe4000f8428ff */
[C---:B------:R-:W-:Y:S02]  /*0da0*/  IADD3 R113, R2.reuse, 0x100, RZ ;  /* 0x0000010002717810 */ /* 0x040fe40007ffe0ff */
[----:B------:R-:W-:-:S05]  /*0db0*/  LEA.HI.X R115, R2, UR11, RZ, 0x5, P2 ;  /* 0x0000000b02737c11 */ /* 0x000fca00090f2cff */
[----:B------:R1:W-:Y:S04]  /*0dc0*/  STG.E.128 desc[UR4][R114.64], R80 ;  /* 0x0000005072007986 */ /* 0x0003e8000c101d04 */
[----:B------:R1:W-:Y:S02]  /*0dd0*/  STG.E.128 desc[UR4][R114.64+0x10], R84 ;  /* 0x0000105472007986 */ /* 0x0003e4000c101d04 */
.L_x_11061:
[----:B------:R-:W-:Y:S05]  /*0de0*/  BSYNC B0 ;  /* 0x0000000000007941 */ /* 0x000fea0003800000 */
.L_x_11060:
        /* <DEDUP_REMOVED lines=8> */
[----:B-1----:R-:W-:-:S04]  /*0e70*/  @P3 LEA R114, P4, R113, UR6, 0x4 ;  /* 0x0000000671723c11 */ /* 0x002fc8000f8820ff */
        /* <DEDUP_REMOVED lines=16> */
.L_x_11080:
[----:B-----5:R-:W-:-:S05]  /*0f80*/  SHF.L.U32 R91, R68, 0x10, RZ ;  /* 0x00000010445b7819 */ /* 0x020fca00000006ff */
[----:B------:R-:W-:-:S04]  /*0f90*/  FADD.FTZ R88, R91, R88 ;  /* 0x000000585b587221 */ /* 0x000fc80000010000 */
[----:B------:R-:W-:-:S07]  /*0fa0*/  @P2 FADD.FTZ R88, R72, R88 ;  /* 0x0000005848582221 */ /* 0x000fce0000010000 */
.L_x_11081:
[----:B------:R-:W-:Y:S01]  /*0fb0*/  SHF.L.U32 R89, R89, 0x10, RZ ;  /* 0x0000001059597819 */ /* 0x000fe200000006ff */
[----:B------:R-:W-:Y:S06]  /*0fc0*/  @P3 BRA `(.L_x_11082) ;  /* 0x00000000000c3947 */ /* 0x000fec0003800000 */
[----:B------:R-:W-:Y:S05]  /*0fd0*/  @!P2 BRA `(.L_x_11083) ;  /* 0x000000000018a947 */ /* 0x000fea0003800000 */
[----:B-----5:R-:W-:Y:S01]  /*0fe0*/  FADD.FTZ R89, R73, R89 ;  /* 0x0000005949597221 */ /* 0x020fe20000010000 */
[----:B------:R-:W-:Y:S06]  /*0ff0*/  BRA `(.L_x_11083) ;  /* 0x0000000000107947 */ /* 0x000fec0003800000 */
.L_x_11082:
[----:B-----5:R-:W-:-:S04]  /*1000*/  PRMT R90, R68, 0x7632, R90 ;  /* 0x00007632445a7816 */ /* 0x020fc8000000005a */
[----:B------:R-:W-:-:S05]  /*1010*/  SHF.L.U32 R90, R90, 0x10, RZ ;  /* 0x000000105a5a7819 */ /* 0x000fca00000006ff */
[----:B------:R-:W-:-:S04]  /*1020*/  FADD.FTZ R89, R90, R89 ;  /* 0x000000595a597221 */ /* 0x000fc80000010000 */
[----:B------:R-:W-:-:S07]  /*1030*/  @P2 FADD.FTZ R89, R73, R89 ;  /* 0x0000005949592221 */ /* 0x000fce0000010000 */
.L_x_11083:
[C---:B------:R-:W-:Y:S02]  /*1040*/  PRMT R91, R93.reuse, 0x7632, R91 ;  /* 0x000076325d5b7816 */ /* 0x040fe4000000005b */
[----:B------:R-:W-:Y:S01]  /*1050*/  SHF.L.U32 R90, R93, 0x10, RZ ;  /* 0x000000105d5a7819 */ /* 0x000fe200000006ff */
[----:B------:R-:W-:Y:S06]  /*1060*/  @P3 BRA `(.L_x_11084) ;  /* 0x00000000000c3947 */ /* 0x000fec0003800000 */
[----:B------:R-:W-:Y:S05]  /*1070*/  @!P2 BRA `(.L_x_11085) ;  /* 0x000000000014a947 */ /* 0x000fea0003800000 */
[----:B-----5:R-:W-:Y:S01]  /*1080*/  FADD.FTZ R90, R74, R90 ;  /* 0x0000005a4a5a7221 */ /* 0x020fe20000010000 */
[----:B------:R-:W-:Y:S06]  /*1090*/  BRA `(.L_x_11085) ;  /* 0x00000000000c7947 */ /* 0x000fec0003800000 */
.L_x_11084:
[----:B-----5:R-:W-:-:S05]  /*10a0*/  SHF.L.U32 R93, R69, 0x10, RZ ;  /* 0x00000010455d7819 */ /* 0x020fca00000006ff */
[----:B------:R-:W-:-:S04]  /*10b0*/  FADD.FTZ R90, R93, R90 ;  /* 0x0000005a5d5a7221 */ /* 0x000fc80000010000 */
[----:B------:R-:W-:-:S07]  /*10c0*/  @P2 FADD.FTZ R90, R74, R90 ;  /* 0x0000005a4a5a2221 */ /* 0x000fce0000010000 */
.L_x_11085:
[----:B------:R-:W-:Y:S01]  /*10d0*/  SHF.L.U32 R91, R91, 0x10, RZ ;  /* 0x000000105b5b7819 */ /* 0x000fe200000006ff */
[----:B------:R-:W-:Y:S06]  /*10e0*/  @P3 BRA `(.L_x_11086) ;  /* 0x00000000000c3947 */ /* 0x000fec0003800000 */
[----:B------:R-:W-:Y:S05]  /*10f0*/  @!P2 BRA `(.L_x_11087) ;  /* 0x000000000018a947 */ /* 0x000fea0003800000 */
[----:B-----5:R-:W-:Y:S01]  /*1100*/  FADD.FTZ R91, R75, R91 ;  /* 0x0000005b4b5b7221 */ /* 0x020fe20000010000 */
[----:B------:R-:W-:Y:S06]  /*1110*/  BRA `(.L_x_11087) ;  /* 0x0000000000107947 */ /* 0x000fec0003800000 */
.L_x_11086:
[----:B-----5:R-:W-:-:S04]  /*1120*/  PRMT R92, R69, 0x7632, R92 ;  /* 0x00007632455c7816 */ /* 0x020fc8000000005c */
[----:B------:R-:W-:-:S05]  /*1130*/  SHF.L.U32 R92, R92, 0x10, RZ ;  /* 0x000000105c5c7819 */ /* 0x000fca00000006ff */
[----:B------:R-:W-:-:S04]  /*1140*/  FADD.FTZ R91, R92, R91 ;  /* 0x0000005b5c5b7221 */ /* 0x000fc80000010000 */
[----:B------:R-:W-:-:S07]  /*1150*/  @P2 FADD.FTZ R91, R75, R91 ;  /* 0x0000005b4b5b2221 */ /* 0x000fce0000010000 */
.L_x_11087:
[C---:B------:R-:W-:Y:S02]  /*1160*/  PRMT R93, R94.reuse, 0x7632, R93 ;  /* 0x000076325e5d7816 */ /* 0x040fe4000000005d */
[----:B------:R-:W-:Y:S01]  /*1170*/  SHF.L.U32 R92, R94, 0x10, RZ ;  /* 0x000000105e5c7819 */ /* 0x000fe200000006ff */
[----:B------:R-:W-:Y:S06]  /*1180*/  @P3 BRA `(.L_x_11088) ;  /* 0x00000000000c3947 */ /* 0x000fec0003800000 */
[----:B------:R-:W-:Y:S05]  /*1190*/  @!P2 BRA `(.L_x_11089) ;  /* 0x000000000014a947 */ /* 0x000fea0003800000 */
[----:B-----5:R-:W-:Y:S01]  /*11a0*/  FADD.FTZ R92, R76, R92 ;  /* 0x0000005c4c5c7221 */ /* 0x020fe20000010000 */
[----:B------:R-:W-:Y:S06]  /*11b0*/  BRA `(.L_x_11089) ;  /* 0x00000000000c7947 */ /* 0x000fec0003800000 */
.L_x_11088:
[----:B-----5:R-:W-:-:S05]  /*11c0*/  SHF.L.U32 R115, R70, 0x10, RZ ;  /* 0x0000001046737819 */ /* 0x020fca00000006ff */
[----:B------:R-:W-:-:S04]  /*11d0*/  FADD.FTZ R92, R115, R92 ;  /* 0x0000005c735c7221 */ /* 0x000fc80000010000 */
[----:B------:R-:W-:-:S07]  /*11e0*/  @P2 FADD.FTZ R92, R76, R92 ;  /* 0x0000005c4c5c2221 */ /* 0x000fce0000010000 */
.L_x_11089:
[----:B------:R-:W-:Y:S01]  /*11f0*/  SHF.L.U32 R93, R93, 0x10, RZ ;  /* 0x000000105d5d7819 */ /* 0x000fe200000006ff */
[----:B------:R-:W-:Y:S06]  /*1200*/  @P3 BRA `(.L_x_11090) ;  /* 0x00000000000c3947 */ /* 0x000fec0003800000 */
[----:B------:R-:W-:Y:S05]  /*1210*/  @!P2 BRA `(.L_x_11091) ;  /* 0x000000000018a947 */ /* 0x000fea0003800000 */
[----:B-----5:R-:W-:Y:S01]  /*1220*/  FADD.FTZ R93, R77, R93 ;  /* 0x0000005d4d5d7221 */ /* 0x020fe20000010000 */
[----:B------:R-:W-:Y:S06]  /*1230*/  BRA `(.L_x_11091) ;  /* 0x0000000000107947 */ /* 0x000fec0003800000 */
.L_x_11090:
[----:B-----5:R-:W-:-:S04]  /*1240*/  PRMT R94, R70, 0x7632, R94 ;  /* 0x00007632465e7816 */ /* 0x020fc8000000005e */
[----:B------:R-:W-:-:S05]  /*1250*/  SHF.L.U32 R94, R94, 0x10, RZ ;  /* 0x000000105e5e7819 */ /* 0x000fca00000006ff */
[----:B------:R-:W-:-:S04]  /*1260*/  FADD.FTZ R93, R94, R93 ;  /* 0x0000005d5e5d7221 */ /* 0x000fc80000010000 */
[----:B------:R-:W-:-:S07]  /*1270*/  @P2 FADD.FTZ R93, R77, R93 ;  /* 0x0000005d4d5d2221 */ /* 0x000fce0000010000 */
.L_x_11091:
[C---:B------:R-:W-:Y:S02]  /*1280*/  PRMT R114, R95.reuse, 0x7632, R114 ;  /* 0x000076325f727816 */ /* 0x040fe40000000072 */
[----:B------:R-:W-:Y:S01]  /*1290*/  SHF.L.U32 R94, R95, 0x10, RZ ;  /* 0x000000105f5e7819 */ /* 0x000fe200000006ff */
[----:B------:R-:W-:Y:S06]  /*12a0*/  @P3 BRA `(.L_x_11092) ;  /* 0x00000000000c3947 */ /* 0x000fec0003800000 */
[----:B------:R-:W-:Y:S05]  /*12b0*/  @!P2 BRA `(.L_x_11093) ;  /* 0x000000000014a947 */ /* 0x000fea0003800000 */
[----:B-----5:R-:W-:Y:S01]  /*12c0*/  FADD.FTZ R94, R78, R94 ;  /* 0x0000005e4e5e7221 */ /* 0x020fe20000010000 */
[----:B------:R-:W-:Y:S06]  /*12d0*/  BRA `(.L_x_11093) ;  /* 0x00000000000c7947 */ /* 0x000fec0003800000 */
.L_x_11092:
[----:B-----5:R-:W-:-:S05]  /*12e0*/  SHF.L.U32 R95, R71, 0x10, RZ ;  /* 0x00000010475f7819 */ /* 0x020fca00000006ff */
[----:B------:R-:W-:-:S04]  /*12f0*/  FADD.FTZ R94, R95, R94 ;  /* 0x0000005e5f5e7221 */ /* 0x000fc80000010000 */
[----:B------:R-:W-:-:S07]  /*1300*/  @P2 FADD.FTZ R94, R78, R94 ;  /* 0x0000005e4e5e2221 */ /* 0x000fce0000010000 */
.L_x_11093:
[----:B------:R-:W-:Y:S01]  /*1310*/  SHF.L.U32 R95, R114, 0x10, RZ ;  /* 0x00000010725f7819 */ /* 0x000fe200000006ff */
[----:B------:R-:W-:Y:S06]  /*1320*/  @P3 BRA `(.L_x_11094) ;  /* 0x00000000000c3947 */ /* 0x000fec0003800000 */
[----:B------:R-:W-:Y:S05]  /*1330*/  @!P2 BRA `(.L_x_11095) ;  /* 0x000000000018a947 */ /* 0x000fea0003800000 */
[----:B-----5:R-:W-:Y:S01]  /*1340*/  FADD.FTZ R95, R79, R95 ;  /* 0x0000005f4f5f7221 */ /* 0x020fe20000010000 */
[----:B------:R-:W-:Y:S06]  /*1350*/  BRA `(.L_x_11095) ;  /* 0x0000000000107947 */ /* 0x000fec0003800000 */
.L_x_11094:
[----:B-----5:R-:W-:-:S04]  /*1360*/  PRMT R114, R71, 0x7632, R114 ;  /* 0x0000763247727816 */ /* 0x020fc80000000072 */
[----:B------:R-:W-:-:S05]  /*1370*/  SHF.L.U32 R114, R114, 0x10, RZ ;  /* 0x0000001072727819 */ /* 0x000fca00000006ff */
[----:B------:R-:W-:-:S04]  /*1380*/  FADD.FTZ R95, R114, R95 ;  /* 0x0000005f725f7221 */ /* 0x000fc80000010000 */
[----:B------:R-:W-:-:S07]  /*1390*/  @P2 FADD.FTZ R95, R79, R95 ;  /* 0x0000005f4f5f2221 */ /* 0x000fce0000010000 */
.L_x_11095:
[----:B------:R-:W-:-:S04]  /*13a0*/  LEA R114, P2, R113, UR10, 0x5 ;  /* 0x0000000a71727c11 */ /* 0x000fc8000f8428ff */
[C---:B------:R-:W-:Y:S02]  /*13b0*/  LEA.HI.X R115, R113.reuse, UR11, RZ, 0x5, P2 ;  /* 0x0000000b71737c11 */ /* 0x040fe400090f2cff */
[----:B------:R-:W-:-:S03]  /*13c0*/  IADD3 R113, R113, 0x100, RZ ;  /* 0x0000010071717810 */ /* 0x000fc60007ffe0ff */
[----:B------:R2:W-:Y:S04]  /*13d0*/  STG.E.128 desc[UR4][R114.64], R88 ;  /* 0x0000005872007986 */ /* 0x0005e8000c101d04 */
[----:B------:R2:W-:Y:S02]  /*13e0*/  STG.E.128 desc[UR4][R114.64+0x10], R92 ;  /* 0x0000105c72007986 */ /* 0x0005e4000c101d04 */
.L_x_11079:
[----:B------:R-:W-:Y:S05]  /*13f0*/  BSYNC B0 ;  /* 0x0000000000007941 */ /* 0x000fea0003800000 */
.L_x_11078:
[----:B------:R-:W-:Y:S01]  /*1400*/  ISETP.GE.U32.AND P2, PT, R118, 0x300, PT ;  /* 0x000003007600780c */ /* 0x000fe20003f46070 */
[----:B------:R-:W-:-:S12]  /*1410*/  BSSY B0, `(.L_x_11096) ;  /* 0x000005f000007945 */ /* 0x000fd80003800000 */
[----:B------:R-:W-:Y:S05]  /*1420*/  @!P2 BRA `(.L_x_11097) ;  /* 0x000000040074a947 */ /* 0x000fea0003800000 */
[----:B------:R-:W3:Y:S01]  /*1430*/  LDC.64 R96, c[0x0][0x220] ;  /* 0x00008800ff607b82 */ /* 0x000ee20000000a00 */
[----:B------:R-:W-:Y:S02]  /*1440*/  ISETP.NE.U32.AND P3, PT, RZ, UR6, PT ;  /* 0x00000006ff007c0c */ /* 0x000fe4000bf65070 */
[----:B------:R-:W-:Y:S02]  /*1450*/  ISETP.NE.U32.AND P2, PT, RZ, UR8, PT ;  /* 0x00000008ff007c0c */ /* 0x000fe4000bf45070 */
[----:B------:R-:W-:Y:S02]  /*1460*/  ISETP.NE.AND.EX P3, PT, RZ, UR7, PT, P3 ;  /* 0x00000007ff007c0c */ /* 0x000fe4000bf65330 */
[----:B------:R-:W-:-:S11]  /*1470*/  ISETP.NE.AND.EX P2, PT, RZ, UR9, PT, P2 ;  /* 0x00000009ff007c0c */ /* 0x000fd6000bf45320 */
[----:B-12---:R-:W-:-:S04]  /*1480*/  @P3 LEA R114, P4, R113, UR6, 0x4 ;  /* 0x0000000671723c11 */ /* 0x006fc8000f8820ff */
        /* <DEDUP_REMOVED lines=16> */
.L_x_11098:
[----:B-----5:R-:W-:-:S05]  /*1590*/  SHF.L.U32 R99, R68, 0x10, RZ ;  /* 0x0000001044637819 */ /* 0x020fca00000006ff */
[----:B------:R-:W-:-:S04]  /*15a0*/  FADD.FTZ R96, R99, R96 ;  /* 0x0000006063607221 */ /* 0x000fc80000010000 */
[----:B------:R-:W-:-:S07]  /*15b0*/  @P2 FADD.FTZ R96, R72, R96 ;  /* 0x0000006048602221 */ /* 0x000fce0000010000 */
.L_x_11099:
[----:B------:R-:W-:Y:S01]  /*15c0*/  SHF.L.U32 R97, R97, 0x10, RZ ;  /* 0x0000001061617819 */ /* 0x000fe200000006ff */
[----:B------:R-:W-:Y:S06]  /*15d0*/  @P3 BRA `(.L_x_11100) ;  /* 0x00000000000c3947 */ /* 0x000fec0003800000 */
[----:B------:R-:W-:Y:S05]  /*15e0*/  @!P2 BRA `(.L_x_11101) ;  /* 0x000000000018a947 */ /* 0x000fea0003800000 */
[----:B-----5:R-:W-:Y:S01]  /*15f0*/  FADD.FTZ R97, R73, R97 ;  /* 0x0000006149617221 */ /* 0x020fe20000010000 */
[----:B------:R-:W-:Y:S06]  /*1600*/  BRA `(.L_x_11101) ;  /* 0x0000000000107947 */ /* 0x000fec0003800000 */
.L_x_11100:
[----:B-----5:R-:W-:-:S04]  /*1610*/  PRMT R98, R68, 0x7632, R98 ;  /* 0x0000763244627816 */ /* 0x020fc80000000062 */
[----:B------:R-:W-:-:S05]  /*1620*/  SHF.L.U32 R98, R98, 0x10, RZ ;  /* 0x0000001062627819 */ /* 0x000fca00000006ff */
[----:B------:R-:W-:-:S04]  /*1630*/  FADD.FTZ R97, R98, R97 ;  /* 0x0000006162617221 */ /* 0x000fc80000010000 */
[----:B------:R-:W-:-:S07]  /*1640*/  @P2 FADD.FTZ R97, R73, R97 ;  /* 0x0000006149612221 */ /* 0x000fce0000010000 */
.L_x_11101:
[C---:B------:R-:W-:Y:S02]  /*1650*/  PRMT R99, R101.reuse, 0x7632, R99 ;  /* 0x0000763265637816 */ /* 0x040fe40000000063 */
[----:B------:R-:W-:Y:S01]  /*1660*/  SHF.L.U32 R98, R101, 0x10, RZ ;  /* 0x0000001065627819 */ /* 0x000fe200000006ff */
[----:B------:R-:W-:Y:S06]  /*1670*/  @P3 BRA `(.L_x_11102) ;  /* 0x00000000000c3947 */ /* 0x000fec0003800000 */
[----:B------:R-:W-:Y:S05]  /*1680*/  @!P2 BRA `(.L_x_11103) ;  /* 0x000000000014a947 */ /* 0x000fea0003800000 */
[----:B-----5:R-:W-:Y:S01]  /*1690*/  FADD.FTZ R98, R74, R98 ;  /* 0x000000624a627221 */ /* 0x020fe20000010000 */
[----:B------:R-:W-:Y:S06]  /*16a0*/  BRA `(.L_x_11103) ;  /* 0x00000000000c7947 */ /* 0x000fec0003800000 */
.L_x_11102:
[----:B-----5:R-:W-:-:S05]  /*16b0*/  SHF.L.U32 R101, R69, 0x10, RZ ;  /* 0x0000001045657819 */ /* 0x020fca00000006ff */
[----:B------:R-:W-:-:S04]  /*16c0*/  FADD.FTZ R98, R101, R98 ;  /* 0x0000006265627221 */ /* 0x000fc80000010000 */
[----:B------:R-:W-:-:S07]  /*16d0*/  @P2 FADD.FTZ R98, R74, R98 ;  /* 0x000000624a622221 */ /* 0x000fce0000010000 */
.L_x_11103:
[----:B------:R-:W-:Y:S01]  /*16e0*/  SHF.L.U32 R99, R99, 0x10, RZ ;  /* 0x0000001063637819 */ /* 0x000fe200000006ff */
[----:B------:R-:W-:Y:S06]  /*16f0*/  @P3 BRA `(.L_x_11104) ;  /* 0x00000000000c3947 */ /* 0x000fec0003800000 */
[----:B------:R-:W-:Y:S05]  /*1700*/  @!P2 BRA `(.L_x_11105) ;  /* 0x000000000018a947 */ /* 0x000fea0003800000 */
[----:B-----5:R-:W-:Y:S01]  /*1710*/  FADD.FTZ R99, R75, R99 ;  /* 0x000000634b637221 */ /* 0x020fe20000010000 */
[----:B------:R-:W-:Y:S06]  /*1720*/  BRA `(.L_x_11105) ;  /* 0x0000000000107947 */ /* 0x000fec0003800000 */
.L_x_11104:
[----:B-----5:R-:W-:-:S04]  /*1730*/  PRMT R100, R69, 0x7632, R100 ;  /* 0x0000763245647816 */ /* 0x020fc80000000064 */
[----:B------:R-:W-:-:S05]  /*1740*/  SHF.L.U32 R100, R100, 0x10, RZ ;  /* 0x0000001064647819 */ /* 0x000fca00000006ff */
[----:B------:R-:W-:-:S04]  /*1750*/  FADD.FTZ R99, R100, R99 ;  /* 0x0000006364637221 */ /* 0x000fc80000010000 */
[----:B------:R-:W-:-:S07]  /*1760*/  @P2 FADD.FTZ R99, R75, R99 ;  /* 0x000000634b632221 */ /* 0x000fce0000010000 */
.L_x_11105:
[C---:B------:R-:W-:Y:S02]  /*1770*/  PRMT R101, R102.reuse, 0x7632, R101 ;  /* 0x0000763266657816 */ /* 0x040fe40000000065 */
[----:B------:R-:W-:Y:S01]  /*1780*/  SHF.L.U32 R100, R102, 0x10, RZ ;  /* 0x0000001066647819 */ /* 0x000fe200000006ff */
[----:B------:R-:W-:Y:S06]  /*1790*/  @P3 BRA `(.L_x_11106) ;  /* 0x00000000000c3947 */ /* 0x000fec0003800000 */
[----:B------:R-:W-:Y:S05]  /*17a0*/  @!P2 BRA `(.L_x_11107) ;  /* 0x000000000014a947 */ /* 0x000fea0003800000 */
[----:B-----5:R-:W-:Y:S01]  /*17b0*/  FADD.FTZ R100, R76, R100 ;  /* 0x000000644c647221 */ /* 0x020fe20000010000 */
[----:B------:R-:W-:Y:S06]  /*17c0*/  BRA `(.L_x_11107) ;  /* 0x00000000000c7947 */ /* 0x000fec0003800000 */
.L_x_11106:
[----:B-----5:R-:W-:-:S05]  /*17d0*/  SHF.L.U32 R115, R70, 0x10, RZ ;  /* 0x0000001046737819 */ /* 0x020fca00000006ff */
[----:B------:R-:W-:-:S04]  /*17e0*/  FADD.FTZ R100, R115, R100 ;  /* 0x0000006473647221 */ /* 0x000fc80000010000 */
[----:B------:R-:W-:-:S07]  /*17f0*/  @P2 FADD.FTZ R100, R76, R100 ;  /* 0x000000644c642221 */ /* 0x000fce0000010000 */
.L_x_11107:
[----:B------:R-:W-:Y:S01]  /*1800*/  SHF.L.U32 R101, R101, 0x10, RZ ;  /* 0x0000001065657819 */ /* 0x000fe200000006ff */
[----:B------:R-:W-:Y:S06]  /*1810*/  @P3 BRA `(.L_x_11108) ;  /* 0x00000000000c3947 */ /* 0x000fec0003800000 */
[----:B------:R-:W-:Y:S05]  /*1820*/  @!P2 BRA `(.L_x_11109) ;  /* 0x000000000018a947 */ /* 0x000fea0003800000 */
[----:B-----5:R-:W-:Y:S01]  /*1830*/  FADD.FTZ R101, R77, R101 ;  /* 0x000000654d657221 */ /* 0x020fe20000010000 */
[----:B------:R-:W-:Y:S06]  /*1840*/  BRA `(.L_x_11109) ;  /* 0x0000000000107947 */ /* 0x000fec0003800000 */
.L_x_11108:
[----:B-----5:R-:W-:-:S04]  /*1850*/  PRMT R102, R70, 0x7632, R102 ;  /* 0x0000763246667816 */ /* 0x020fc80000000066 */
[----:B------:R-:W-:-:S05]  /*1860*/  SHF.L.U32 R102, R102, 0x10, RZ ;  /* 0x0000001066667819 */ /* 0x000fca00000006ff */
[----:B------:R-:W-:-:S04]  /*1870*/  FADD.FTZ R101, R102, R101 ;  /* 0x0000006566657221 */ /* 0x000fc80000010000 */
[----:B------:R-:W-:-:S07]  /*1880*/  @P2 FADD.FTZ R101, R77, R101 ;  /* 0x000000654d652221 */ /* 0x000fce0000010000 */
.L_x_11109:
[C---:B------:R-:W-:Y:S02]  /*1890*/  PRMT R114, R103.reuse, 0x7632, R114 ;  /* 0x0000763267727816 */ /* 0x040fe40000000072 */
[----:B------:R-:W-:Y:S01]  /*18a0*/  SHF.L.U32 R102, R103, 0x10, RZ ;  /* 0x0000001067667819 */ /* 0x000fe200000006ff */
[----:B------:R-:W-:Y:S06]  /*18b0*/  @P3 BRA `(.L_x_11110) ;  /* 0x00000000000c3947 */ /* 0x000fec0003800000 */
[----:B------:R-:W-:Y:S05]  /*18c0*/  @!P2 BRA `(.L_x_11111) ;  /* 0x000000000014a947 */ /* 0x000fea0003800000 */
[----:B-----5:R-:W-:Y:S01]  /*18d0*/  FADD.FTZ R102, R78, R102 ;  /* 0x000000664e667221 */ /* 0x020fe20000010000 */
[----:B------:R-:W-:Y:S06]  /*18e0*/  BRA `(.L_x_11111) ;  /* 0x00000000000c7947 */ /* 0x000fec0003800000 */
.L_x_11110:
[----:B-----5:R-:W-:-:S05]  /*18f0*/  SHF.L.U32 R103, R71, 0x10, RZ ;  /* 0x0000001047677819 */ /* 0x020fca00000006ff */
[----:B------:R-:W-:-:S04]  /*1900*/  FADD.FTZ R102, R103, R102 ;  /* 0x0000006667667221 */ /* 0x000fc80000010000 */
[----:B------:R-:W-:-:S07]  /*1910*/  @P2 FADD.FTZ R102, R78, R102 ;  /* 0x000000664e662221 */ /* 0x000fce0000010000 */
.L_x_11111:
[----:B------:R-:W-:Y:S01]  /*1920*/  SHF.L.U32 R103, R114, 0x10, RZ ;  /* 0x0000001072677819 */ /* 0x000fe200000006ff */
[----:B------:R-:W-:Y:S06]  /*1930*/  @P3 BRA `(.L_x_11112) ;  /* 0x00000000000c3947 */ /* 0x000fec0003800000 */
[----:B------:R-:W-:Y:S05]  /*1940*/  @!P2 BRA `(.L_x_11113) ;  /* 0x000000000018a947 */ /* 0x000fea0003800000 */
[----:B-----5:R-:W-:Y:S01]  /*1950*/  FADD.FTZ R103, R79, R103 ;  /* 0x000000674f677221 */ /* 0x020fe20000010000 */
[----:B------:R-:W-:Y:S06]  /*1960*/  BRA `(.L_x_11113) ;  /* 0x0000000000107947 */ /* 0x000fec0003800000 */
.L_x_11112:
[----:B-----5:R-:W-:-:S04]  /*1970*/  PRMT R114, R71, 0x7632, R114 ;  /* 0x0000763247727816 */ /* 0x020fc80000000072 */
[----:B------:R-:W-:-:S05]  /*1980*/  SHF.L.U32 R114, R114, 0x10, RZ ;  /* 0x0000001072727819 */ /* 0x000fca00000006ff */
[----:B------:R-:W-:-:S04]  /*1990*/  FADD.FTZ R103, R114, R103 ;  /* 0x0000006772677221 */ /* 0x000fc80000010000 */
[----:B------:R-:W-:-:S07]  /*19a0*/  @P2 FADD.FTZ R103, R79, R103 ;  /* 0x000000674f672221 */ /* 0x000fce0000010000 */
.L_x_11113:
[----:B------:R-:W-:-:S04]  /*19b0*/  LEA R114, P2, R113, UR10, 0x5 ;  /* 0x0000000a71727c11 */ /* 0x000fc8000f8428ff */
[C---:B------:R-:W-:Y:S02]  /*19c0*/  LEA.HI.X R115, R113.reuse, UR11, RZ, 0x5, P2 ;  /* 0x0000000b71737c11 */ /* 0x040fe400090f2cff */
[----:B------:R-:W-:-:S03]  /*19d0*/  IADD3 R113, R113, 0x100, RZ ;  /* 0x0000010071717810 */ /* 0x000fc60007ffe0ff */
[----:B------:R3:W-:Y:S04]  /*19e0*/  STG.E.128 desc[UR4][R114.64], R96 ;  /* 0x0000006072007986 */ /* 0x0007e8000c101d04 */
[----:B------:R3:W-:Y:S02]  /*19f0*/  STG.E.128 desc[UR4][R114.64+0x10], R100 ;  /* 0x0000106472007986 */ /* 0x0007e4000c101d04 */
.L_x_11097:
[----:B------:R-:W-:Y:S05]  /*1a00*/  BSYNC B0 ;  /* 0x0000000000007941 */ /* 0x000fea0003800000 */
.L_x_11096:
[----:B------:R-:W-:Y:S04]  /*1a10*/  BSSY B0, `(.L_x_11114) ;  /* 0x000005e000007945 */ /* 0x000fe80003800000 */
[----:B------:R-:W-:Y:S05]  /*1a20*/  @!P1 BRA `(.L_x_11115) ;  /* 0x0000000400709947 */ /* 0x000fea0003800000 */
[----:B------:R-:W4:Y:S01]  /*1a30*/  LDC.64 R108, c[0x0][0x220] ;  /* 0x00008800ff6c7b82 */ /* 0x000f220000000a00 */
[----:B------:R-:W-:Y:S02]  /*1a40*/  ISETP.NE.U32.AND P3, PT, RZ, UR6, PT ;  /* 0x00000006ff007c0c */ /* 0x000fe4000bf65070 */
[----:B------:R-:W-:Y:S02]  /*1a50*/  ISETP.NE.U32.AND P2, PT, RZ, UR8, PT ;  /* 0x00000008ff007c0c */ /* 0x000fe4000bf45070 */
[----:B------:R-:W-:Y:S02]  /*1a60*/  ISETP.NE.AND.EX P3, PT, RZ, UR7, PT, P3 ;  /* 0x00000007ff007c0c */ /* 0x000fe4000bf65330 */
[----:B------:R-:W-:-:S11]  /*1a70*/  ISETP.NE.AND.EX P2, PT, RZ, UR9, PT, P2 ;  /* 0x00000009ff007c0c */ /* 0x000fd6000bf45320 */
[----:B-123--:R-:W-:-:S04]  /*1a80*/  @P3 LEA R114, P4, R113, UR6, 0x4 ;  /* 0x0000000671723c11 */ /* 0x00efc8000f8820ff */
[C---:B------:R-:W-:Y:S01]  /*1a90*/  @P3 LEA.HI.X R115, R113.reuse, UR7, RZ, 0x4, P4 ;  /* 0x0000000771733c11 */ /* 0x040fe2000a0f24ff */
[C---:B----4-:R-:W-:Y:S01]  /*1aa0*/  IMAD.WIDE.U32 R108, R113.reuse, 0x10, R108 ;  /* 0x00000010716c7825 */ /* 0x050fe200078e006c */
        /* <DEDUP_REMOVED lines=14> */
.L_x_11116:
[----:B-----5:R-:W-:-:S05]  /*1b90*/  SHF.L.U32 R107, R68, 0x10, RZ ;  /* 0x00000010446b7819 */ /* 0x020fca00000006ff */
[----:B------:R-:W-:-:S04]  /*1ba0*/  FADD.FTZ R104, R107, R104 ;  /* 0x000000686b687221 */ /* 0x000fc80000010000 */
[----:B------:R-:W-:-:S07]  /*1bb0*/  @P2 FADD.FTZ R104, R72, R104 ;  /* 0x0000006848682221 */ /* 0x000fce0000010000 */
.L_x_11117:
[----:B------:R-:W-:Y:S01]  /*1bc0*/  SHF.L.U32 R105, R105, 0x10, RZ ;  /* 0x0000001069697819 */ /* 0x000fe200000006ff */
[----:B------:R-:W-:Y:S06]  /*1bd0*/  @P3 BRA `(.L_x_11118) ;  /* 0x00000000000c3947 */ /* 0x000fec0003800000 */
[----:B------:R-:W-:Y:S05]  /*1be0*/  @!P2 BRA `(.L_x_11119) ;  /* 0x000000000018a947 */ /* 0x000fea0003800000 */
[----:B-----5:R-:W-:Y:S01]  /*1bf0*/  FADD.FTZ R105, R73, R105 ;  /* 0x0000006949697221 */ /* 0x020fe20000010000 */
[----:B------:R-:W-:Y:S06]  /*1c00*/  BRA `(.L_x_11119) ;  /* 0x0000000000107947 */ /* 0x000fec0003800000 */
.L_x_11118:
[----:B-----5:R-:W-:-:S04]  /*1c10*/  PRMT R106, R68, 0x7632, R106 ;  /* 0x00007632446a7816 */ /* 0x020fc8000000006a */
[----:B------:R-:W-:-:S05]  /*1c20*/  SHF.L.U32 R106, R106, 0x10, RZ ;  /* 0x000000106a6a7819 */ /* 0x000fca00000006ff */
[----:B------:R-:W-:-:S04]  /*1c30*/  FADD.FTZ R105, R106, R105 ;  /* 0x000000696a697221 */ /* 0x000fc80000010000 */
[----:B------:R-:W-:-:S07]  /*1c40*/  @P2 FADD.FTZ R105, R73, R105 ;  /* 0x0000006949692221 */ /* 0x000fce0000010000 */
.L_x_11119:
[C---:B------:R-:W-:Y:S02]  /*1c50*/  PRMT R107, R109.reuse, 0x7632, R107 ;  /* 0x000076326d6b7816 */ /* 0x040fe4000000006b */
[----:B------:R-:W-:Y:S01]  /*1c60*/  SHF.L.U32 R106, R109, 0x10, RZ ;  /* 0x000000106d6a7819 */ /* 0x000fe200000006ff */
[----:B------:R-:W-:Y:S06]  /*1c70*/  @P3 BRA `(.L_x_11120) ;  /* 0x00000000000c3947 */ /* 0x000fec0003800000 */
[----:B------:R-:W-:Y:S05]  /*1c80*/  @!P2 BRA `(.L_x_11121) ;  /* 0x000000000014a947 */ /* 0x000fea0003800000 */
[----:B-----5:R-:W-:Y:S01]  /*1c90*/  FADD.FTZ R106, R74, R106 ;  /* 0x0000006a4a6a7221 */ /* 0x020fe20000010000 */
[----:B------:R-:W-:Y:S06]  /*1ca0*/  BRA `(.L_x_11121) ;  /* 0x00000000000c7947 */ /* 0x000fec0003800000 */
.L_x_11120:
[----:B-----5:R-:W-:-:S05]  /*1cb0*/  SHF.L.U32 R109, R69, 0x10, RZ ;  /* 0x00000010456d7819 */ /* 0x020fca00000006ff */
[----:B------:R-:W-:-:S04]  /*1cc0*/  FADD.FTZ R106, R109, R106 ;  /* 0x0000006a6d6a7221 */ /* 0x000fc80000010000 */
[----:B------:R-:W-:-:S07]  /*1cd0*/  @P2 FADD.FTZ R106, R74, R106 ;  /* 0x0000006a4a6a2221 */ /* 0x000fce0000010000 */
.L_x_11121:
[----:B------:R-:W-:Y:S01]  /*1ce0*/  SHF.L.U32 R107, R107, 0x10, RZ ;  /* 0x000000106b6b7819 */ /* 0x000fe200000006ff */
[----:B------:R-:W-:Y:S06]  /*1cf0*/  @P3 BRA `(.L_x_11122) ;  /* 0x00000000000c3947 */ /* 0x000fec0003800000 */
[----:B------:R-:W-:Y:S05]  /*1d00*/  @!P2 BRA `(.L_x_11123) ;  /* 0x000000000018a947 */ /* 0x000fea0003800000 */
[----:B-----5:R-:W-:Y:S01]  /*1d10*/  FADD.FTZ R107, R75, R107 ;  /* 0x0000006b4b6b7221 */ /* 0x020fe20000010000 */
[----:B------:R-:W-:Y:S06]  /*1d20*/  BRA `(.L_x_11123) ;  /* 0x0000000000107947 */ /* 0x000fec0003800000 */
.L_x_11122:
[----:B-----5:R-:W-:-:S04]  /*1d30*/  PRMT R108, R69, 0x7632, R108 ;  /* 0x00007632456c7816 */ /* 0x020fc8000000006c */
[----:B------:R-:W-:-:S05]  /*1d40*/  SHF.L.U32 R108, R108, 0x10, RZ ;  /* 0x000000106c6c7819 */ /* 0x000fca00000006ff */
[----:B------:R-:W-:-:S04]  /*1d50*/  FADD.FTZ R107, R108, R107 ;  /* 0x0000006b6c6b7221 */ /* 0x000fc80000010000 */
[----:B------:R-:W-:-:S07]  /*1d60*/  @P2 FADD.FTZ R107, R75, R107 ;  /* 0x0000006b4b6b2221 */ /* 0x000fce0000010000 */
.L_x_11123:
[C---:B------:R-:W-:Y:S02]  /*1d70*/  PRMT R109, R110.reuse, 0x7632, R109 ;  /* 0x000076326e6d7816 */ /* 0x040fe4000000006d */
[----:B------:R-:W-:Y:S01]  /*1d80*/  SHF.L.U32 R108, R110, 0x10, RZ ;  /* 0x000000106e6c7819 */ /* 0x000fe200000006ff */
[----:B------:R-:W-:Y:S06]  /*1d90*/  @P3 BRA `(.L_x_11124) ;  /* 0x00000000000c3947 */ /* 0x000fec0003800000 */
[----:B------:R-:W-:Y:S05]  /*1da0*/  @!P2 BRA `(.L_x_11125) ;  /* 0x000000000014a947 */ /* 0x000fea0003800000 */
[----:B-----5:R-:W-:Y:S01]  /*1db0*/  FADD.FTZ R108, R76, R108 ;  /* 0x0000006c4c6c7221 */ /* 0x020fe20000010000 */
[----:B------:R-:W-:Y:S06]  /*1dc0*/  BRA `(.L_x_11125) ;  /* 0x00000000000c7947 */ /* 0x000fec0003800000 */
.L_x_11124:
[----:B-----5:R-:W-:-:S05]  /*1dd0*/  SHF.L.U32 R115, R70, 0x10, RZ ;  /* 0x0000001046737819 */ /* 0x020fca00000006ff */
[----:B------:R-:W-:-:S04]  /*1de0*/  FADD.FTZ R108, R115, R108 ;  /* 0x0000006c736c7221 */ /* 0x000fc80000010000 */
[----:B------:R-:W-:-:S07]  /*1df0*/  @P2 FADD.FTZ R108, R76, R108 ;  /* 0x0000006c4c6c2221 */ /* 0x000fce0000010000 */
.L_x_11125:
[----:B------:R-:W-:Y:S01]  /*1e00*/  SHF.L.U32 R109, R109, 0x10, RZ ;  /* 0x000000106d6d7819 */ /* 0x000fe200000006ff */
[----:B------:R-:W-:Y:S06]  /*1e10*/  @P3 BRA `(.L_x_11126) ;  /* 0x00000000000c3947 */ /* 0x000fec0003800000 */
[----:B------:R-:W-:Y:S05]  /*1e20*/  @!P2 BRA `(.L_x_11127) ;  /* 0x000000000018a947 */ /* 0x000fea0003800000 */
[----:B-----5:R-:W-:Y:S01]  /*1e30*/  FADD.FTZ R109, R77, R109 ;  /* 0x0000006d4d6d7221 */ /* 0x020fe20000010000 */
[----:B------:R-:W-:Y:S06]  /*1e40*/  BRA `(.L_x_11127) ;  /* 0x0000000000107947 */ /* 0x000fec0003800000 */
.L_x_11126:
[----:B-----5:R-:W-:-:S04]  /*1e50*/  PRMT R110, R70, 0x7632, R110 ;  /* 0x00007632466e7816 */ /* 0x020fc8000000006e */
[----:B------:R-:W-:-:S05]  /*1e60*/  SHF.L.U32 R110, R110, 0x10, RZ ;  /* 0x000000106e6e7819 */ /* 0x000fca00000006ff */
[----:B------:R-:W-:-:S04]  /*1e70*/  FADD.FTZ R109, R110, R109 ;  /* 0x0000006d6e6d7221 */ /* 0x000fc80000010000 */
[----:B------:R-:W-:-:S07]  /*1e80*/  @P2 FADD.FTZ R109, R77, R109 ;  /* 0x0000006d4d6d2221 */ /* 0x000fce0000010000 */
.L_x_11127:
[C---:B------:R-:W-:Y:S02]  /*1e90*/  PRMT R114, R111.reuse, 0x7632, R114 ;  /* 0x000076326f727816 */ /* 0x040fe40000000072 */
[----:B------:R-:W-:Y:S01]  /*1ea0*/  SHF.L.U32 R110, R111, 0x10, RZ ;  /* 0x000000106f6e7819 */ /* 0x000fe200000006ff */
[----:B------:R-:W-:Y:S06]  /*1eb0*/  @P3 BRA `(.L_x_11128) ;  /* 0x00000000000c3947 */ /* 0x000fec0003800000 */
[----:B------:R-:W-:Y:S05]  /*1ec0*/  @!P2 BRA `(.L_x_11129) ;  /* 0x000000000014a947 */ /* 0x000fea0003800000 */
[----:B-----5:R-:W-:Y:S01]  /*1ed0*/  FADD.FTZ R110, R78, R110 ;  /* 0x0000006e4e6e7221 */ /* 0x020fe20000010000 */
[----:B------:R-:W-:Y:S06]  /*1ee0*/  BRA `(.L_x_11129) ;  /* 0x00000000000c7947 */ /* 0x000fec0003800000 */
.L_x_11128:
[----:B-----5:R-:W-:-:S05]  /*1ef0*/  SHF.L.U32 R111, R71, 0x10, RZ ;  /* 0x00000010476f7819 */ /* 0x020fca00000006ff */
[----:B------:R-:W-:-:S04]  /*1f00*/  FADD.FTZ R110, R111, R110 ;  /* 0x0000006e6f6e7221 */ /* 0x000fc80000010000 */
[----:B------:R-:W-:-:S07]  /*1f10*/  @P2 FADD.FTZ R110, R78, R110 ;  /* 0x0000006e4e6e2221 */ /* 0x000fce0000010000 */
.L_x_11129:
[----:B------:R-:W-:Y:S01]  /*1f20*/  SHF.L.U32 R111, R114, 0x10, RZ ;  /* 0x00000010726f7819 */ /* 0x000fe200000006ff */
[----:B------:R-:W-:Y:S06]  /*1f30*/  @P3 BRA `(.L_x_11130) ;  /* 0x00000000000c3947 */ /* 0x000fec0003800000 */
[----:B------:R-:W-:Y:S05]  /*1f40*/  @!P2 BRA `(.L_x_11131) ;  /* 0x000000000018a947 */ /* 0x000fea0003800000 */
[----:B-----5:R-:W-:Y:S01]  /*1f50*/  FADD.FTZ R111, R79, R111 ;  /* 0x0000006f4f6f7221 */ /* 0x020fe20000010000 */
[----:B------:R-:W-:Y:S06]  /*1f60*/  BRA `(.L_x_11131) ;  /* 0x0000000000107947 */ /* 0x000fec0003800000 */
.L_x_11130:
[----:B-----5:R-:W-:-:S04]  /*1f70*/  PRMT R114, R71, 0x7632, R114 ;  /* 0x0000763247727816 */ /* 0x020fc80000000072 */
[----:B------:R-:W-:-:S05]  /*1f80*/  SHF.L.U32 R114, R114, 0x10, RZ ;  /* 0x0000001072727819 */ /* 0x000fca00000006ff */
[----:B------:R-:W-:-:S04]  /*1f90*/  FADD.FTZ R111, R114, R111 ;  /* 0x0000006f726f7221 */ /* 0x000fc80000010000 */
[----:B------:R-:W-:-:S07]  /*1fa0*/  @P2 FADD.FTZ R111, R79, R111 ;  /* 0x0000006f4f6f2221 */ /* 0x000fce0000010000 */
.L_x_11131:
[----:B------:R-:W-:-:S04]  /*1fb0*/  LEA R114, P2, R113, UR10, 0x5 ;  /* 0x0000000a71727c11 */ /* 0x000fc8000f8428ff */
[----:B------:R-:W-:-:S05]  /*1fc0*/  LEA.HI.X R115, R113, UR11, RZ, 0x5, P2 ;  /* 0x0000000b71737c11 */ /* 0x000fca00090f2cff */
[----:B------:R4:W-:Y:S04]  /*1fd0*/  STG.E.128 desc[UR4][R114.64], R104 ;  /* 0x0000006872007986 */ /* 0x0009e8000c101d04 */
[----:B------:R4:W-:Y:S02]  /*1fe0*/  STG.E.128 desc[UR4][R114.64+0x10], R108 ;  /* 0x0000106c72007986 */ /* 0x0009e4000c101d04 */
.L_x_11115:
[----:B------:R-:W-:Y:S05]  /*1ff0*/  BSYNC B0 ;  /* 0x0000000000007941 */ /* 0x000fea0003800000 */
.L_x_11114:
        /* <DEDUP_REMOVED lines=129> */
.L_x_11152:
        /* <DEDUP_REMOVED lines=93> */
[--C-:B------:R-:W-:Y:S02]  /*2de0*/  FADD.FTZ R124, R83, -R120.reuse ;  /* 0x80000078537c7221 */ /* 0x100fe40000010000 */
[----:B------:R-:W-:Y:S01]  /*2df0*/  FMUL.FTZ R113, R121, R112 ;  /* 0x0000007079717220 */ /* 0x000fe20000410000 */
[--C-:B------:R-:W-:Y:S01]  /*2e00*/  FADD.FTZ R112, R81, -R120.reuse ;  /* 0x8000007851707221 */ /* 0x100fe20000010000 */
[C---:B------:R-:W-:Y:S01]  /*2e10*/  FMUL.FTZ R115, R121.reuse, R122 ;  /* 0x0000007a79737220 */ /* 0x040fe20000410000 */
[----:B------:R-:W-:Y:S01]  /*2e20*/  FMUL.FTZ R124, R121, R124 ;  /* 0x0000007c797c7220 */ /* 0x000fe20000410000 */
        /* <DEDUP_REMOVED lines=25> */
.L_x_11134:
[----:B------:R-:W-:Y:S05]  /*2fc0*/  BSYNC B0 ;  /* 0x0000000000007941 */ /* 0x000fea0003800000 */
.L_x_11133:
[----:B------:R-:W-:Y:S01]  /*2fd0*/  ISETP.GE.U32.AND P2, PT, R118, 0x200, PT ;  /* 0x000002007600780c */ /* 0x000fe20003f46070 */
[----:B------:R-:W-:-:S12]  /*2fe0*/  BSSY B0, `(.L_x_11135) ;  /* 0x0000022000007945 */ /* 0x000fd80003800000 */
[----:B------:R-:W-:Y:S05]  /*2ff0*/  @!P2 BRA `(.L_x_11136) ;  /* 0x000000000080a947 */ /* 0x000fea0003800000 */
[--C-:B01----:R-:W-:Y:S01]  /*3000*/  FADD.FTZ R112, R88, -R120.reuse ;  /* 0x8000007858707221 */ /* 0x103fe20000010000 */
        /* <DEDUP_REMOVED lines=31> */
.L_x_11136:
[----:B------:R-:W-:Y:S05]  /*3200*/  BSYNC B0 ;  /* 0x0000000000007941 */ /* 0x000fea0003800000 */
.L_x_11135:
[----:B------:R-:W-:Y:S01]  /*3210*/  ISETP.GE.U32.AND P2, PT, R118, 0x300, PT ;  /* 0x000003007600780c */ /* 0x000fe20003f46070 */
[----:B------:R-:W-:-:S12]  /*3220*/  BSSY B0, `(.L_x_11137) ;  /* 0x0000022000007945 */ /* 0x000fd80003800000 */
[----:B------:R-:W-:Y:S05]  /*3230*/  @!P2 BRA `(.L_x_11138) ;  /* 0x000000000080a947 */ /* 0x000fea0003800000 */
[--C-:B012---:R-:W-:Y:S01]  /*3240*/  FADD.FTZ R112, R96, -R120.reuse ;  /* 0x8000007860707221 */ /* 0x107fe20000010000 */
        /* <DEDUP_REMOVED lines=31> */
.L_x_11138:
[----:B------:R-:W-:Y:S05]  /*3440*/  BSYNC B0 ;  /* 0x0000000000007941 */ /* 0x000fea0003800000 */
.L_x_11137:
[----:B------:R-:W-:Y:S04]  /*3450*/  BSSY B0, `(.L_x_11139) ;  /* 0x0000021000007945 */ /* 0x000fe80003800000 */
        /* <DEDUP_REMOVED lines=32> */
.L_x_11140:
[----:B------:R-:W-:Y:S05]  /*3660*/  BSYNC B0 ;  /* 0x0000000000007941 */ /* 0x000fea0003800000 */
.L_x_11139:
[----:B------:R-:W-:Y:S02]  /*3670*/  IADD3 R117, R117, UR14, RZ ;  /* 0x0000000e75757c10 */ /* 0x000fe4000fffe0ff */
[----:B01234-:R-:W-:Y:S02]  /*3680*/  SEL R112, RZ, 0x1, P5 ;  /* 0x00000001ff707807 */ /* 0x01ffe40002800000 */
[----:B------:R-:W-:-:S13]  /*3690*/  ISETP.GE.AND P2, PT, R117, UR15, PT ;  /* 0x0000000f75007c0c */ /* 0x000fda000bf46270 */
[----:B------:R-:W-:Y:S05]  /*36a0*/  @!P2 BRA `(.L_x_11141) ;  /* 0xffffffd0003ca947 */ /* 0x000fea000383ffff */
[----:B------:R-:W-:Y:S05]  /*36b0*/  EXIT ;  /* 0x000000000000794d */ /* 0x000fea0003800000 */
.L_x_11132:
[----:B------:R-:W-:Y:S01]  /*36c0*/  HFMA2.MMA R120, -RZ, RZ, 0, 5.9604644775390625e-08 ;  /* 0x00000001ff787435 */ /* 0x000fe200000001ff */
[----:B------:R-:W-:Y:S02]  /*36d0*/  MOV R121, 0x1f ;  /* 0x0000001f00797802 */ /* 0x000fe40000000f00 */
[----:B------:R-:W-:-:S08]  /*36e0*/  MOV R122, 0xffffffff ;  /* 0xffffffff007a7802 */ /* 0x000fd00000000f00 */
[----:B0----5:R-:W-:Y:S05]  /*36f0*/  WARPSYNC.COLLECTIVE R122, `(.L_x_11142) ;  /* 0x000000007a087348 */ /* 0x021fea0003c00000 */
[----:B------:R1:W2:Y:S02]  /*3700*/  SHFL.BFLY P6, R123, R113, R120, R121 ;  /* 0x0c000078717b7389 */ /* 0x0002a400000c0079 */
[----:B012--5:R-:W-:Y:S01]  /*3710*/  ENDCOLLECTIVE ;  /* 0x000000000000791b */ /* 0x027fe20003800000 */
.L_x_11142:
[----:B------:R-:W-:Y:S01]  /*3720*/  HFMA2.MMA R120, -RZ, RZ, 0, 1.1920928955078125e-07 ;  /* 0x00000002ff787435 */ /* 0x000fe200000001ff */
[----:B------:R-:W-:-:S05]  /*3730*/  FADD.FTZ R124, R113, R123 ;  /* 0x0000007b717c7221 */ /* 0x000fca0000010000 */
[----:B------:R-:W-:-:S07]  /*3740*/  MOV R113, R124 ;  /* 0x0000007c00717202 */ /* 0x000fce0000000f00 */
[----:B------:R-:W-:Y:S05]  /*3750*/  WARPSYNC.COLLECTIVE R122, `(.L_x_11143) ;  /* 0x000000007a087348 */ /* 0x000fea0003c00000 */
[----:B------:R0:W1:Y:S02]  /*3760*/  SHFL.BFLY P6, R123, R113, R120, R121 ;  /* 0x0c000078717b7389 */ /* 0x00006400000c0079 */
[----:B01----:R-:W-:Y:S01]  /*3770*/  ENDCOLLECTIVE ;  /* 0x000000000000791b */ /* 0x003fe20003800000 */
.L_x_11143:
[----:B------:R-:W-:Y:S01]  /*3780*/  HFMA2.MMA R120, -RZ, RZ, 0, 2.384185791015625e-07 ;  /* 0x00000004ff787435 */ /* 0x000fe200000001ff */
[----:B------:R-:W-:-:S05]  /*3790*/  FADD.FTZ R125, R124, R123 ;  /* 0x0000007b7c7d7221 */ /* 0x000fca0000010000 */
[----:B------:R-:W-:-:S07]  /*37a0*/  MOV R113, R125 ;  /* 0x0000007d00717202 */ /* 0x000fce0000000f00 */
[----:B------:R-:W-:Y:S05]  /*37b0*/  WARPSYNC.COLLECTIVE R122, `(.L_x_11144) ;  /* 0x000000007a087348 */ /* 0x000fea0003c00000 */
[----:B------:R0:W1:Y:S02]  /*37c0*/  SHFL.BFLY P6, R123, R113, R120, R121 ;  /* 0x0c000078717b7389 */ /* 0x00006400000c0079 */
[----:B01----:R-:W-:Y:S01]  /*37d0*/  ENDCOLLECTIVE ;  /* 0x000000000000791b */ /* 0x003fe20003800000 */
.L_x_11144:
[----:B------:R-:W-:Y:S01]  /*37e0*/  HFMA2.MMA R120, -RZ, RZ, 0, 4.76837158203125e-07 ;  /* 0x00000008ff787435 */ /* 0x000fe200000001ff */
[----:B------:R-:W-:-:S05]  /*37f0*/  FADD.FTZ R125, R125, R123 ;  /* 0x0000007b7d7d7221 */ /* 0x000fca0000010000 */
[----:B------:R-:W-:-:S07]  /*3800*/  MOV R113, R125 ;  /* 0x0000007d00717202 */ /* 0x000fce0000000f00 */
[----:B------:R-:W-:Y:S05]  /*3810*/  WARPSYNC.COLLECTIVE R122, `(.L_x_11145) ;  /* 0x000000007a087348 */ /* 0x000fea0003c00000 */
[----:B------:R0:W1:Y:S02]  /*3820*/  SHFL.BFLY P6, R123, R113, R120, R121 ;  /* 0x0c000078717b7389 */ /* 0x00006400000c0079 */
[----:B01----:R-:W-:Y:S01]  /*3830*/  ENDCOLLECTIVE ;  /* 0x000000000000791b */ /* 0x003fe20003800000 */
.L_x_11145:
[----:B------:R-:W-:Y:S01]  /*3840*/  HFMA2.MMA R120, -RZ, RZ, 0, 9.5367431640625e-07 ;  /* 0x00000010ff787435 */ /* 0x000fe200000001ff */
[----:B------:R-:W-:-:S05]  /*3850*/  FADD.FTZ R112, R125, R123 ;  /* 0x0000007b7d707221 */ /* 0x000fca0000010000 */
[----:B------:R-:W-:-:S07]  /*3860*/  MOV R113, R112 ;  /* 0x0000007000717202 */ /* 0x000fce0000000f00 */
[----:B------:R-:W-:Y:S05]  /*3870*/  WARPSYNC.COLLECTIVE R122, `(.L_x_11146) ;  /* 0x000000007a087348 */ /* 0x000fea0003c00000 */
[----:B------:R0:W1:Y:S02]  /*3880*/  SHFL.BFLY P6, R123, R113, R120, R121 ;  /* 0x0c000078717b7389 */ /* 0x00006400000c0079 */
[----:B01----:R-:W-:Y:S01]  /*3890*/  ENDCOLLECTIVE ;  /* 0x000000000000791b */ /* 0x003fe20003800000 */
.L_x_11146:
        /* <DEDUP_REMOVED lines=72> */
.L_x_11147:
[----:B------:R-:W-:Y:S01]  /*3d20*/  HFMA2.MMA R120, -RZ, RZ, 0, 1.1920928955078125e-07 ;  /* 0x00000002ff787435 */ /* 0x000fe200000001ff */
[----:B------:R-:W-:-:S05]  /*3d30*/  FADD.FTZ R124, R113, R123 ;  /* 0x0000007b717c7221 */ /* 0x000fca0000010000 */
[----:B------:R-:W-:-:S07]  /*3d40*/  MOV R113, R124 ;  /* 0x0000007c00717202 */ /* 0x000fce0000000f00 */
[----:B------:R-:W-:Y:S05]  /*3d50*/  WARPSYNC.COLLECTIVE R122, `(.L_x_11148) ;  /* 0x000000007a087348 */ /* 0x000fea0003c00000 */
[----:B------:R0:W1:Y:S02]  /*3d60*/  SHFL.BFLY P6, R123, R113, R120, R121 ;  /* 0x0c000078717b7389 */ /* 0x00006400000c0079 */
[----:B01----:R-:W-:Y:S01]  /*3d70*/  ENDCOLLECTIVE ;  /* 0x000000000000791b */ /* 0x003fe20003800000 */
.L_x_11148:
[----:B------:R-:W-:Y:S01]  /*3d80*/  HFMA2.MMA R120, -RZ, RZ, 0, 2.384185791015625e-07 ;  /* 0x00000004ff787435 */ /* 0x000fe200000001ff */
[----:B------:R-:W-:-:S05]  /*3d90*/  FADD.FTZ R125, R124, R123 ;  /* 0x0000007b7c7d7221 */ /* 0x000fca0000010000 */
[----:B------:R-:W-:-:S07]  /*3da0*/  MOV R113, R125 ;  /* 0x0000007d00717202 */ /* 0x000fce0000000f00 */
[----:B------:R-:W-:Y:S05]  /*3db0*/  WARPSYNC.COLLECTIVE R122, `(.L_x_11149) ;  /* 0x000000007a087348 */ /* 0x000fea0003c00000 */
[----:B------:R0:W1:Y:S02]  /*3dc0*/  SHFL.BFLY P6, R123, R113, R120, R121 ;  /* 0x0c000078717b7389 */ /* 0x00006400000c0079 */
[----:B01----:R-:W-:Y:S01]  /*3dd0*/  ENDCOLLECTIVE ;  /* 0x000000000000791b */ /* 0x003fe20003800000 */
.L_x_11149:
[----:B------:R-:W-:Y:S01]  /*3de0*/  HFMA2.MMA R120, -RZ, RZ, 0, 4.76837158203125e-07 ;  /* 0x00000008ff787435 */ /* 0x000fe200000001ff */
[----:B------:R-:W-:-:S05]  /*3df0*/  FADD.FTZ R125, R125, R123 ;  /* 0x0000007b7d7d7221 */ /* 0x000fca0000010000 */
[----:B------:R-:W-:-:S07]  /*3e00*/  MOV R113, R125 ;  /* 0x0000007d00717202 */ /* 0x000fce0000000f00 */
[----:B------:R-:W-:Y:S05]  /*3e10*/  WARPSYNC.COLLECTIVE R122, `(.L_x_11150) ;  /* 0x000000007a087348 */ /* 0x000fea0003c00000 */
[----:B------:R0:W1:Y:S02]  /*3e20*/  SHFL.BFLY P6, R123, R113, R120, R121 ;  /* 0x0c000078717b7389 */ /* 0x00006400000c0079 */
[----:B01----:R-:W-:Y:S01]  /*3e30*/  ENDCOLLECTIVE ;  /* 0x000000000000791b */ /* 0x003fe20003800000 */
.L_x_11150:
[----:B------:R-:W-:Y:S01]  /*3e40*/  MOV R120, 0x10 ;  /* 0x0000001000787802 */ /* 0x000fe20000000f00 */
[----:B------:R-:W-:-:S07]  /*3e50*/  FADD.FTZ R113, R125, R123 ;  /* 0x0000007b7d717221 */ /* 0x000fce0000010000 */
[----:B------:R-:W-:Y:S05]  /*3e60*/  WARPSYNC.COLLECTIVE R122, `(.L_x_11151) ;  /* 0x000000007a087348 */ /* 0x000fea0003c00000 */
[----:B------:R0:W1:Y:S02]  /*3e70*/  SHFL.BFLY P6, R123, R113, R120, R121 ;  /* 0x0c000078717b7389 */ /* 0x00006400000c0079 */
[----:B01----:R-:W-:Y:S01]  /*3e80*/  ENDCOLLECTIVE ;  /* 0x000000000000791b */ /* 0x003fe20003800000 */
.L_x_11151:
[----:B------:R-:W-:Y:S05]  /*3e90*/  BRA `(.L_x_11152) ;  /* 0xffffffe8005c7947 */ /* 0x000fea000383ffff */
.L_x_11153:
        /* <DEDUP_REMOVED lines=14> */
.L_x_27054:


//--------------------- .text._ZN10layer_norm31ln_parallel_residual_fwd_kernelINS_13Kernel_traitsIf13__nv_bfloat16fS2_fjLj8192ELj1ELj1ELj8ELj16ENS_18Kernel_traits_baseILj8192EfS2_fS2_fjLj256EEEEELb0ELb1ELb1EEEvNS_9FwdParamsE --------------------------
	.section	.text._ZN10layer_norm31ln_parallel_residual_fwd_kernelINS_13Kernel_traitsIf13__nv_bfloat16fS2_fjLj8192ELj1ELj1ELj8ELj16ENS_18Kernel_traits_baseILj8192EfS2_fS2_fjLj256EEEEELb0ELb1ELb1EEEvNS_9FwdParamsE,"ax",@progbits
	.align	128
        .global         _ZN10layer_norm31ln_parallel_residual_fwd_kernelINS_13Kernel_traitsIf13__nv_bfloat16fS2_fjLj8192ELj1ELj1ELj8ELj16ENS_18Kernel_traits_baseILj8192EfS2_fS2_fjLj256EEEEELb0ELb1ELb1EEEvNS_9FwdParamsE
        .type           _ZN10layer_norm31ln_parallel_residual_fwd_kernelINS_13Kernel_traitsIf13__nv_bfloat16fS2_fjLj8192ELj1ELj1ELj8ELj16ENS_18Kernel_traits_baseILj8192EfS2_fS2_fjLj256EEEEELb0ELb1ELb1EEEvNS_9FwdParamsE,@function
        .size           _ZN10layer_norm31ln_parallel_residual_fwd_kernelINS_13Kernel_traitsIf13__nv_bfloat16fS2_fjLj8192ELj1ELj1ELj8ELj16ENS_18Kernel_traits_baseILj8192EfS2_fS2_fjLj256EEEEELb0ELb1ELb1EEEvNS_9FwdParamsE,(.L_x_27055 - _ZN10layer_norm31ln_parallel_residual_fwd_kernelINS_13Kernel_traitsIf13__nv_bfloat16fS2_fjLj8192ELj1ELj1ELj8ELj16ENS_18Kernel_traits_baseILj8192EfS2_fS2_fjLj256EEEEELb0ELb1ELb1EEEvNS_9FwdParamsE)
        .other          _ZN10layer_norm31ln_parallel_residual_fwd_kernelINS_13Kernel_traitsIf13__nv_bfloat16fS2_fjLj8192ELj1ELj1ELj8ELj16ENS_18Kernel_traits_baseILj8192EfS2_fS2_fjLj256EEEEELb0ELb1ELb1EEEvNS_9FwdParamsE,@"STO_CUDA_ENTRY STV_DEFAULT"
_ZN10layer_norm31ln_parallel_residual_fwd_kernelINS_13Kernel_traitsIf13__nv_bfloat16fS2_fjLj8192ELj1ELj1ELj8ELj16ENS_18Kernel_traits_baseILj8192EfS2_fS2_fjLj256EEEEELb0ELb1ELb1EEEvNS_9FwdParamsE:
.text._ZN10layer_norm31ln_parallel_residual_fwd_kernelINS_13Kernel_traitsIf13__nv_bfloat16fS2_fjLj8192ELj1ELj1ELj8ELj16ENS_18Kernel_traits_baseILj8192EfS2_fS2_fjLj256EEEEELb0ELb1ELb1EEEvNS_9FwdParamsE:
        /* <DEDUP_REMOVED lines=29> */
[----:B------:R-:W-:Y:S01]  /*01d0*/  IADD3.X R5, RZ, UR7, RZ, P1, !PT ;  /* 0x00000007ff057c10 */ /* 0x000fe20008ffe4ff */
[----:B------:R-:W-:Y:S02]  /*01e0*/  ULDC UR7, c[0x0][0x214] ;  /* 0x0000850000077ab9 */ /* 0x000fe40000000800 */
[----:B------:R1:W5:Y:S04]  /*01f0*/  @P0 LDG.E.128 R20, desc[UR4][R2.64] ;  /* 0x0000000402140981 */ /* 0x000368000c1e1d00 */
[----:B------:R1:W5:Y:S04]  /*0200*/  @P0 LDG.E.128 R24, desc[UR4][R2.64+0x10] ;  /* 0x0000100402180981 */ /* 0x000368000c1e1d00 */
[----:B------:R1:W5:Y:S04]  /*0210*/  @P0 LDG.E.128 R28, desc[UR4][R2.64+0x2000] ;  /* 0x00200004021c0981 */ /* 0x000368000c1e1d00 */
[----:B------:R1:W5:Y:S04]  /*0220*/  @P0 LDG.E.128 R32, desc[UR4][R2.64+0x2010] ;  /* 0x0020100402200981 */ /* 0x000368000c1e1d00 */
[----:B------:R1:W5:Y:S01]  /*0230*/  @P0 LDG.E.128 R36, desc[UR4][R2.64+0x4000] ;  /* 0x0040000402240981 */ /* 0x000362000c1e1d00 */
[----:B0-----:R-:W-:-:S03]  /*0240*/  LEA.HI R6, R0, UR6, RZ, 0x18 ;  /* 0x0000000600067c11 */ /* 0x001fc6000f8fc0ff */
[----:B------:R1:W5:Y:S01]  /*0250*/  @P0 LDG.E.128 R40, desc[UR4][R2.64+0x4010] ;  /* 0x0040100402280981 */ /* 0x000362000c1e1d00 */
[----:B------:R-:W-:-:S03]  /*0260*/  ISETP.GE.AND P1, PT, R6, UR7, PT ;  /* 0x0000000706007c0c */ /* 0x000fc6000bf26270 */
[----:B------:R1:W5:Y:S04]  /*0270*/  @P0 LDG.E.128 R44, desc[UR4][R2.64+0x6000] ;  /* 0x00600004022c0981 */ /* 0x000368000c1e1d00 */
[----:B------:R1:W5:Y:S06]  /*0280*/  @P0 LDG.E.128 R48, desc[UR4][R2.64+0x6010] ;  /* 0x0060100402300981 */ /* 0x00036c000c1e1d00 */
[----:B------:R-:W-:Y:S05]  /*0290*/  @P1 EXIT ;  /* 0x000000000000194d */ /* 0x000fea0003800000 */
[----:B------:R0:W5:Y:S01]  /*02a0*/  LDG.E.128 R52, desc[UR4][R4.64] ;  /* 0x0000000404347981 */ /* 0x000162000c1e1d00 */
[----:B------:R-:W-:-:S03]  /*02b0*/  ULDC.64 UR6, c[0x0][0x228] ;  /* 0x00008a0000067ab9 */ /* 0x000fc60000000a00 */
[----:B------:R0:W5:Y:S04]  /*02c0*/  LDG.E.128 R56, desc[UR4][R4.64+0x10] ;  /* 0x0000100404387981 */ /* 0x000168000c1e1d00 */
[----:B------:R0:W5:Y:S04]  /*02d0*/  LDG.E.128 R60, desc[UR4][R4.64+0x2000] ;  /* 0x00200004043c7981 */ /* 0x000168000c1e1d00 */
[----:B------:R0:W5:Y:S04]  /*02e0*/  LDG.E.128 R64, desc[UR4][R4.64+0x2010] ;  /* 0x0020100404407981 */ /* 0x000168000c1e1d00 */
[----:B------:R0:W5:Y:S04]  /*02f0*/  LDG.E.128 R68, desc[UR4][R4.64+0x4000] ;  /* 0x0040000404447981 */ /* 0x000168000c1e1d00 */
[----:B------:R0:W5:Y:S04]  /*0300*/  LDG.E.128 R72, desc[UR4][R4.64+0x4010] ;  /* 0x0040100404487981 */ /* 0x000168000c1e1d00 */
[----:B------:R0:W5:Y:S04]  /*0310*/  LDG.E.128 R76, desc[UR4][R4.64+0x6000] ;  /* 0x00600004044c7981 */ /* 0x000168000c1e1d00 */
[----:B------:R0:W5:Y:S01]  /*0320*/  LDG.E.128 R80, desc[UR4][R4.64+0x6010] ;  /* 0x0060100404507981 */ /* 0x000162000c1e1d00 */
[----:B------:R-:W-:Y:S01]  /*0330*/  ISETP.NE.U32.AND P0, PT, RZ, UR6, PT ;  /* 0x00000006ff007c0c */ /* 0x000fe2000bf05070 */
[----:B------:R-:W-:Y:S01]  /*0340*/  HFMA2.MMA R116, -RZ, RZ, 0, 5.9604644775390625e-08 ;  /* 0x00000001ff747435 */ /* 0x000fe200000001ff */
[----:B------:R-:W-:Y:S01]  /*0350*/  ULDC.U8 UR6, c[0x0][0x2a0] ;  /* 0x0000a80000067ab9 */ /* 0x000fe20000000000 */
[----:B-1----:R-:W-:Y:S01]  /*0360*/  MOV R3, R6 ;  /* 0x0000000600037202 */ /* 0x002fe20000000f00 */
[----:B------:R-:W-:Y:S01]  /*0370*/  ULDC.64 UR12, c[0x0][0x228] ;  /* 0x00008a00000c7ab9 */ /* 0x000fe20000000a00 */
[----:B------:R-:W-:Y:S01]  /*0380*/  LOP3.LUT R2, R0, 0xff, RZ, 0xc0, !PT ;  /* 0x000000ff00027812 */ /* 0x000fe200078ec0ff */
[----:B------:R-:W-:Y:S01]  /*0390*/  ULDC.64 UR8, c[0x0][0x230] ;  /* 0x00008c0000087ab9 */ /* 0x000fe20000000a00 */
[----:B------:R-:W-:Y:S01]  /*03a0*/  ISETP.NE.AND.EX P0, PT, RZ, UR7, PT, P0 ;  /* 0x00000007ff007c0c */ /* 0x000fe2000bf05300 */
[----:B------:R-:W-:Y:S01]  /*03b0*/  ULDC UR7, c[0x0][0x290] ;  /* 0x0000a40000077ab9 */ /* 0x000fe20000000800 */
[----:B------:R-:W-:Y:S01]  /*03c0*/  ISETP.NE.AND P3, PT, RZ, UR6, PT ;  /* 0x00000006ff007c0c */ /* 0x000fe2000bf65270 */
[----:B------:R-:W-:Y:S01]  /*03d0*/  ULDC UR6, c[0x0][0x218] ;  /* 0x0000860000067ab9 */ /* 0x000fe20000000800 */
[----:B0-----:R-:W-:-:S11]  /*03e0*/  ULDC.64 UR10, c[0x0][0x210] ;  /* 0x00008400000a7ab9 */ /* 0x001fd60000000a00 */
.L_x_11219:
        /* <DEDUP_REMOVED lines=24> */
.L_x_11154:
[----:B-----5:R-:W-:-:S05]  /*0570*/  SHF.L.U32 R87, R16, 0x10, RZ ;  /* 0x0000001010577819 */ /* 0x020fca00000006ff */
[----:B------:R-:W-:-:S04]  /*0580*/  FADD.FTZ R84, R84, R87 ;  /* 0x0000005754547221 */ /* 0x000fc80000010000 */
[----:B------:R-:W-:-:S07]  /*0590*/  @P2 FADD.FTZ R84, R12, R84 ;  /* 0x000000540c542221 */ /* 0x000fce0000010000 */
.L_x_11155:
[----:B------:R-:W-:Y:S01]  /*05a0*/  SHF.L.U32 R85, R85, 0x10, RZ ;  /* 0x0000001055557819 */ /* 0x000fe200000006ff */
[----:B------:R-:W-:Y:S06]  /*05b0*/  @P1 BRA `(.L_x_11156) ;  /* 0x00000000000c1947 */ /* 0x000fec0003800000 */
[----:B------:R-:W-:Y:S05]  /*05c0*/  @!P2 BRA `(.L_x_11157) ;  /* 0x000000000018a947 */ /* 0x000fea0003800000 */
[----:B-----5:R-:W-:Y:S01]  /*05d0*/  FADD.FTZ R85, R13, R85 ;  /* 0x000000550d557221 */ /* 0x020fe20000010000 */
[----:B------:R-:W-:Y:S06]  /*05e0*/  BRA `(.L_x_11157) ;  /* 0x0000000000107947 */ /* 0x000fec0003800000 */
.L_x_11156:
[----:B-----5:R-:W-:-:S04]  /*05f0*/  PRMT R2, R16, 0x7632, R2 ;  /* 0x0000763210027816 */ /* 0x020fc80000000002 */
[----:B------:R-:W-:-:S05]  /*0600*/  SHF.L.U32 R2, R2, 0x10, RZ ;  /* 0x0000001002027819 */ /* 0x000fca00000006ff */
[----:B------:R-:W-:-:S04]  /*0610*/  FADD.FTZ R85, R85, R2 ;  /* 0x0000000255557221 */ /* 0x000fc80000010000 */
[----:B------:R-:W-:-:S07]  /*0620*/  @P2 FADD.FTZ R85, R13, R85 ;  /* 0x000000550d552221 */ /* 0x000fce0000010000 */
.L_x_11157:
[C---:B------:R-:W-:Y:S02]  /*0630*/  PRMT R87, R5.reuse, 0x7632, R87 ;  /* 0x0000763205577816 */ /* 0x040fe40000000057 */
[----:B------:R-:W-:Y:S01]  /*0640*/  SHF.L.U32 R86, R5, 0x10, RZ ;  /* 0x0000001005567819 */ /* 0x000fe200000006ff */
[----:B------:R-:W-:Y:S06]  /*0650*/  @P1 BRA `(.L_x_11158) ;  /* 0x00000000000c1947 */ /* 0x000fec0003800000 */
[----:B------:R-:W-:Y:S05]  /*0660*/  @!P2 BRA `(.L_x_11159) ;  /* 0x000000000014a947 */ /* 0x000fea0003800000 */
[----:B-----5:R-:W-:Y:S01]  /*0670*/  FADD.FTZ R86, R14, R86 ;  /* 0x000000560e567221 */ /* 0x020fe20000010000 */
[----:B------:R-:W-:Y:S06]  /*0680*/  BRA `(.L_x_11159) ;  /* 0x00000000000c7947 */ /* 0x000fec0003800000 */
.L_x_11158:
[----:B-----5:R-:W-:-:S05]  /*0690*/  SHF.L.U32 R5, R17, 0x10, RZ ;  /* 0x0000001011057819 */ /* 0x020fca00000006ff */
[----:B------:R-:W-:-:S04]  /*06a0*/  FADD.FTZ R86, R86, R5 ;  /* 0x0000000556567221 */ /* 0x000fc80000010000 */
[----:B------:R-:W-:-:S07]  /*06b0*/  @P2 FADD.FTZ R86, R14, R86 ;  /* 0x000000560e562221 */ /* 0x000fce0000010000 */
.L_x_11159:
[----:B------:R-:W-:Y:S01]  /*06c0*/  SHF.L.U32 R87, R87, 0x10, RZ ;  /* 0x0000001057577819 */ /* 0x000fe200000006ff */
[----:B------:R-:W-:Y:S06]  /*06d0*/  @P1 BRA `(.L_x_11160) ;  /* 0x00000000000c1947 */ /* 0x000fec0003800000 */
[----:B------:R-:W-:Y:S05]  /*06e0*/  @!P2 BRA `(.L_x_11161) ;  /* 0x000000000018a947 */ /* 0x000fea0003800000 */
[----:B-----5:R-:W-:Y:S01]  /*06f0*/  FADD.FTZ R87, R15, R87 ;  /* 0x000000570f577221 */ /* 0x020fe20000010000 */
[----:B------:R-:W-:Y:S06]  /*0700*/  BRA `(.L_x_11161) ;  /* 0x0000000000107947 */ /* 0x000fec0003800000 */
.L_x_11160:
[----:B-----5:R-:W-:-:S04]  /*0710*/  PRMT R2, R17, 0x7632, R2 ;  /* 0x0000763211027816 */ /* 0x020fc80000000002 */
[----:B------:R-:W-:-:S05]  /*0720*/  SHF.L.U32 R2, R2, 0x10, RZ ;  /* 0x0000001002027819 */ /* 0x000fca00000006ff */
[----:B------:R-:W-:-:S04]  /*0730*/  FADD.FTZ R87, R87, R2 ;  /* 0x0000000257577221 */ /* 0x000fc80000010000 */
[----:B------:R-:W-:-:S07]  /*0740*/  @P2 FADD.FTZ R87, R15, R87 ;  /* 0x000000570f572221 */ /* 0x000fce0000010000 */
.L_x_11161:
[C---:B------:R-:W-:Y:S02]  /*0750*/  PRMT R89, R6.reuse, 0x7632, R89 ;  /* 0x0000763206597816 */ /* 0x040fe40000000059 */
[----:B------:R-:W-:Y:S01]  /*0760*/  SHF.L.U32 R88, R6, 0x10, RZ ;  /* 0x0000001006587819 */ /* 0x000fe200000006ff */
[----:B------:R-:W-:Y:S06]  /*0770*/  @P1 BRA `(.L_x_11162) ;  /* 0x00000000000c1947 */ /* 0x000fec0003800000 */
[----:B------:R-:W-:Y:S05]  /*0780*/  @!P2 BRA `(.L_x_11163) ;  /* 0x000000000014a947 */ /* 0x000fea0003800000 */
[----:B-----5:R-:W-:Y:S01]  /*0790*/  FADD.FTZ R88, R8, R88 ;  /* 0x0000005808587221 */ /* 0x020fe20000010000 */
[----:B------:R-:W-:Y:S06]  /*07a0*/  BRA `(.L_x_11163) ;  /* 0x00000000000c7947 */ /* 0x000fec0003800000 */
.L_x_11162:
[----:B-----5:R-:W-:-:S05]  /*07b0*/  SHF.L.U32 R5, R18, 0x10, RZ ;  /* 0x0000001012057819 */ /* 0x020fca00000006ff */
[----:B------:R-:W-:-:S04]  /*07c0*/  FADD.FTZ R88, R88, R5 ;  /* 0x0000000558587221 */ /* 0x000fc80000010000 */
[----:B------:R-:W-:-:S07]  /*07d0*/  @P2 FADD.FTZ R88, R8, R88 ;  /* 0x0000005808582221 */ /* 0x000fce0000010000 */
.L_x_11163:
[----:B------:R-:W-:Y:S01]  /*07e0*/  SHF.L.U32 R89, R89, 0x10, RZ ;  /* 0x0000001059597819 */ /* 0x000fe200000006ff */
[----:B------:R-:W-:Y:S06]  /*07f0*/  @P1 BRA `(.L_x_11164) ;  /* 0x00000000000c1947 */ /* 0x000fec0003800000 */
[----:B------:R-:W-:Y:S05]  /*0800*/  @!P2 BRA `(.L_x_11165) ;  /* 0x000000000018a947 */ /* 0x000fea0003800000 */
[----:B-----5:R-:W-:Y:S01]  /*0810*/  FADD.FTZ R89, R9, R89 ;  /* 0x0000005909597221 */ /* 0x020fe20000010000 */
[----:B------:R-:W-:Y:S06]  /*0820*/  BRA `(.L_x_11165) ;  /* 0x0000000000107947 */ /* 0x000fec0003800000 */
.L_x_11164:
[----:B-----5:R-:W-:-:S04]  /*0830*/  PRMT R2, R18, 0x7632, R2 ;  /* 0x0000763212027816 */ /* 0x020fc80000000002 */
[----:B------:R-:W-:-:S05]  /*0840*/  SHF.L.U32 R2, R2, 0x10, RZ ;  /* 0x0000001002027819 */ /* 0x000fca00000006ff */
[----:B------:R-:W-:-:S04]  /*0850*/  FADD.FTZ R89, R89, R2 ;  /* 0x0000000259597221 */ /* 0x000fc80000010000 */
[----:B------:R-:W-:-:S07]  /*0860*/  @P2 FADD.FTZ R89, R9, R89 ;  /* 0x0000005909592221 */ /* 0x000fce0000010000 */
.L_x_11165:
[C---:B------:R-:W-:Y:S02]  /*0870*/  PRMT R91, R7.reuse, 0x7632, R91 ;  /* 0x00007632075b7816 */ /* 0x040fe4000000005b */
[----:B------:R-:W-:Y:S01]  /*0880*/  SHF.L.U32 R90, R7, 0x10, RZ ;  /* 0x00000010075a7819 */ /* 0x000fe200000006ff */
[----:B------:R-:W-:Y:S06]  /*0890*/  @P1 BRA `(.L_x_11166) ;  /* 0x00000000000c1947 */ /* 0x000fec0003800000 */
[----:B------:R-:W-:Y:S05]  /*08a0*/  @!P2 BRA `(.L_x_11167) ;  /* 0x000000000014a947 */ /* 0x000fea0003800000 */
[----:B-----5:R-:W-:Y:S01]  /*08b0*/  FADD.FTZ R90, R10, R90 ;  /* 0x0000005a0a5a7221 */ /* 0x020fe20000010000 */
[----:B------:R-:W-:Y:S06]  /*08c0*/  BRA `(.L_x_11167) ;  /* 0x00000000000c7947 */ /* 0x000fec0003800000 */
.L_x_11166:
[----:B-----5:R-:W-:-:S05]  /*08d0*/  SHF.L.U32 R5, R19, 0x10, RZ ;  /* 0x0000001013057819 */ /* 0x020fca00000006ff */
[----:B------:R-:W-:-:S04]  /*08e0*/  FADD.FTZ R90, R90, R5 ;  /* 0x000000055a5a7221 */ /* 0x000fc80000010000 */
[----:B------:R-:W-:-:S07]  /*08f0*/  @P2 FADD.FTZ R90, R10, R90 ;  /* 0x0000005a0a5a2221 */ /* 0x000fce0000010000 */
.L_x_11167:
[----:B------:R-:W-:Y:S01]  /*0900*/  SHF.L.U32 R91, R91, 0x10, RZ ;  /* 0x000000105b5b7819 */ /* 0x000fe200000006ff */
[----:B------:R-:W-:Y:S06]  /*0910*/  @P1 BRA `(.L_x_11168) ;  /* 0x00000000000c1947 */ /* 0x000fec0003800000 */
[----:B------:R-:W-:Y:S05]  /*0920*/  @!P2 BRA `(.L_x_11169) ;  /* 0x000000000018a947 */ /* 0x000fea0003800000 */
[----:B-----5:R-:W-:Y:S01]  /*0930*/  FADD.FTZ R91, R11, R91 ;  /* 0x0000005b0b5b7221 */ /* 0x020fe20000010000 */
[----:B------:R-:W-:Y:S06]  /*0940*/  BRA `(.L_x_11169) ;  /* 0x0000000000107947 */ /* 0x000fec0003800000 */
.L_x_11168:
[----:B-----5:R-:W-:-:S04]  /*0950*/  PRMT R2, R19, 0x7632, R2 ;  /* 0x0000763213027816 */ /* 0x020fc80000000002 */
[----:B------:R-:W-:-:S05]  /*0960*/  SHF.L.U32 R2, R2, 0x10, RZ ;  /* 0x0000001002027819 */ /* 0x000fca00000006ff */
[----:B------:R-:W-:-:S04]  /*0970*/  FADD.FTZ R91, R91, R2 ;  /* 0x000000025b5b7221 */ /* 0x000fc80000010000 */
[----:B------:R-:W-:-:S07]  /*0980*/  @P2 FADD.FTZ R91, R11, R91 ;  /* 0x0000005b0b5b2221 */ /* 0x000fce0000010000 */
.L_x_11169:
        /* <DEDUP_REMOVED lines=14> */
[----:B------:R-:W-:Y:S02]  /*0a70*/  LOP3.LUT R2, R0, 0xff, RZ, 0xc0, !PT ;  /* 0x000000ff00027812 */ /* 0x000fe400078ec0ff */
[----:B---3--:R-:W-:-:S02]  /*0a80*/  PRMT R93, R4, 0x7632, R93 ;  /* 0x00007632045d7816 */ /* 0x008fc4000000005d */
[----:B------:R-:W-:Y:S01]  /*0a90*/  SHF.L.U32 R92, R4, 0x10, RZ ;  /* 0x00000010045c7819 */ /* 0x000fe200000006ff */
[----:B0-----:R-:W-:Y:S06]  /*0aa0*/  @P1 BRA `(.L_x_11170) ;  /* 0x00000000000c1947 */ /* 0x001fec0003800000 */
[----:B------:R-:W-:Y:S05]  /*0ab0*/  @!P2 BRA `(.L_x_11171) ;  /* 0x000000000014a947 */ /* 0x000fea0003800000 */
[----:B-----5:R-:W-:Y:S01]  /*0ac0*/  FADD.FTZ R92, R12, R92 ;  /* 0x0000005c0c5c7221 */ /* 0x020fe20000010000 */
[----:B------:R-:W-:Y:S06]  /*0ad0*/  BRA `(.L_x_11171) ;  /* 0x00000000000c7947 */ /* 0x000fec0003800000 */
.L_x_11170:
[----:B-----5:R-:W-:-:S05]  /*0ae0*/  SHF.L.U32 R95, R16, 0x10, RZ ;  /* 0x00000010105f7819 */ /* 0x020fca00000006ff */
[----:B------:R-:W-:-:S04]  /*0af0*/  FADD.FTZ R92, R95, R92 ;  /* 0x0000005c5f5c7221 */ /* 0x000fc80000010000 */
[----:B------:R-:W-:-:S07]  /*0b00*/  @P2 FADD.FTZ R92, R12, R92 ;  /* 0x0000005c0c5c2221 */ /* 0x000fce0000010000 */
.L_x_11171:
[----:B------:R-:W-:Y:S01]  /*0b10*/  SHF.L.U32 R93, R93, 0x10, RZ ;  /* 0x000000105d5d7819 */ /* 0x000fe200000006ff */
[----:B------:R-:W-:Y:S06]  /*0b20*/  @P1 BRA `(.L_x_11172) ;  /* 0x00000000000c1947 */ /* 0x000fec0003800000 */
[----:B------:R-:W-:Y:S05]  /*0b30*/  @!P2 BRA `(.L_x_11173) ;  /* 0x000000000018a947 */ /* 0x000fea0003800000 */
[----:B-----5:R-:W-:Y:S01]  /*0b40*/  FADD.FTZ R93, R13, R93 ;  /* 0x0000005d0d5d7221 */ /* 0x020fe20000010000 */
[----:B------:R-:W-:Y:S06]  /*0b50*/  BRA `(.L_x_11173) ;  /* 0x0000000000107947 */ /* 0x000fec0003800000 */
.L_x_11172:
[----:B-----5:R-:W-:-:S04]  /*0b60*/  PRMT R4, R16, 0x7632, R4 ;  /* 0x0000763210047816 */ /* 0x020fc80000000004 */
[----:B------:R-:W-:-:S05]  /*0b70*/  SHF.L.U32 R4, R4, 0x10, RZ ;  /* 0x0000001004047819 */ /* 0x000fca00000006ff */
[----:B------:R-:W-:-:S04]  /*0b80*/  FADD.FTZ R93, R93, R4 ;  /* 0x000000045d5d7221 */ /* 0x000fc80000010000 */
[----:B------:R-:W-:-:S07]  /*0b90*/  @P2 FADD.FTZ R93, R13, R93 ;  /* 0x0000005d0d5d2221 */ /* 0x000fce0000010000 */
.L_x_11173:
[C---:B------:R-:W-:Y:S02]  /*0ba0*/  PRMT R95, R5.reuse, 0x7632, R95 ;  /* 0x00007632055f7816 */ /* 0x040fe4000000005f */
[----:B------:R-:W-:Y:S01]  /*0bb0*/  SHF.L.U32 R94, R5, 0x10, RZ ;  /* 0x00000010055e7819 */ /* 0x000fe200000006ff */
[----:B------:R-:W-:Y:S06]  /*0bc0*/  @P1 BRA `(.L_x_11174) ;  /* 0x00000000000c1947 */ /* 0x000fec0003800000 */
[----:B------:R-:W-:Y:S05]  /*0bd0*/  @!P2 BRA `(.L_x_11175) ;  /* 0x000000000014a947 */ /* 0x000fea0003800000 */
[----:B-----5:R-:W-:Y:S01]  /*0be0*/  FADD.FTZ R94, R14, R94 ;  /* 0x0000005e0e5e7221 */ /* 0x020fe20000010000 */
[----:B------:R-:W-:Y:S06]  /*0bf0*/  BRA `(.L_x_11175) ;  /* 0x00000000000c7947 */ /* 0x000fec0003800000 */
.L_x_11174:
[----:B-----5:R-:W-:-:S05]  /*0c00*/  SHF.L.U32 R5, R17, 0x10, RZ ;  /* 0x0000001011057819 */ /* 0x020fca00000006ff */
[----:B------:R-:W-:-:S04]  /*0c10*/  FADD.FTZ R94, R5, R94 ;  /* 0x0000005e055e7221 */ /* 0x000fc80000010000 */
[----:B------:R-:W-:-:S07]  /*0c20*/  @P2 FADD.FTZ R94, R14, R94 ;  /* 0x0000005e0e5e2221 */ /* 0x000fce0000010000 */
.L_x_11175:
[----:B------:R-:W-:Y:S01]  /*0c30*/  SHF.L.U32 R95, R95, 0x10, RZ ;  /* 0x000000105f5f7819 */ /* 0x000fe200000006ff */
[----:B------:R-:W-:Y:S06]  /*0c40*/  @P1 BRA `(.L_x_11176) ;  /* 0x00000000000c1947 */ /* 0x000fec0003800000 */
[----:B------:R-:W-:Y:S05]  /*0c50*/  @!P2 BRA `(.L_x_11177) ;  /* 0x000000000018a947 */ /* 0x000fea0003800000 */
[----:B-----5:R-:W-:Y:S01]  /*0c60*/  FADD.FTZ R95, R15, R95 ;  /* 0x0000005f0f5f7221 */ /* 0x020fe20000010000 */
[----:B------:R-:W-:Y:S06]  /*0c70*/  BRA `(.L_x_11177) ;  /* 0x0000000000107947 */ /* 0x000fec0003800000 */
.L_x_11176:
[----:B-----5:R-:W-:-:S04]  /*0c80*/  PRMT R4, R17, 0x7632, R4 ;  /* 0x0000763211047816 */ /* 0x020fc80000000004 */
[----:B------:R-:W-:-:S05]  /*0c90*/  SHF.L.U32 R4, R4, 0x10, RZ ;  /* 0x0000001004047819 */ /* 0x000fca00000006ff */
[----:B------:R-:W-:-:S04]  /*0ca0*/  FADD.FTZ R95, R95, R4 ;  /* 0x000000045f5f7221 */ /* 0x000fc80000010000 */
[----:B------:R-:W-:-:S07]  /*0cb0*/  @P2 FADD.FTZ R95, R15, R95 ;  /* 0x0000005f0f5f2221 */ /* 0x000fce0000010000 */
.L_x_11177:
[C---:B------:R-:W-:Y:S02]  /*0cc0*/  PRMT R97, R6.reuse, 0x7632, R97 ;  /* 0x0000763206617816 */ /* 0x040fe40000000061 */
[----:B------:R-:W-:Y:S01]  /*0cd0*/  SHF.L.U32 R96, R6, 0x10, RZ ;  /* 0x0000001006607819 */ /* 0x000fe200000006ff */
[----:B------:R-:W-:Y:S06]  /*0ce0*/  @P1 BRA `(.L_x_11178) ;  /* 0x00000000000c1947 */ /* 0x000fec0003800000 */
[----:B------:R-:W-:Y:S05]  /*0cf0*/  @!P2 BRA `(.L_x_11179) ;  /* 0x000000000014a947 */ /* 0x000fea0003800000 */
[----:B-----5:R-:W-:Y:S01]  /*0d00*/  FADD.FTZ R96, R8, R96 ;  /* 0x0000006008607221 */ /* 0x020fe20000010000 */
[----:B------:R-:W-:Y:S06]  /*0d10*/  BRA `(.L_x_11179) ;  /* 0x00000000000c7947 */ /* 0x000fec0003800000 */
.L_x_11178:
[----:B-----5:R-:W-:-:S05]  /*0d20*/  SHF.L.U32 R5, R18, 0x10, RZ ;  /* 0x0000001012057819 */ /* 0x020fca00000006ff */
[----:B------:R-:W-:-:S04]  /*0d30*/  FADD.FTZ R96, R5, R96 ;  /* 0x0000006005607221 */ /* 0x000fc80000010000 */
[----:B------:R-:W-:-:S07]  /*0d40*/  @P2 FADD.FTZ R96, R8, R96 ;  /* 0x0000006008602221 */ /* 0x000fce0000010000 */
.L_x_11179:
[----:B------:R-:W-:Y:S01]  /*0d50*/  SHF.L.U32 R97, R97, 0x10, RZ ;  /* 0x0000001061617819 */ /* 0x000fe200000006ff */
[----:B------:R-:W-:Y:S06]  /*0d60*/  @P1 BRA `(.L_x_11180) ;  /* 0x00000000000c1947 */ /* 0x000fec0003800000 */
[----:B------:R-:W-:Y:S05]  /*0d70*/  @!P2 BRA `(.L_x_11181) ;  /* 0x000000000018a947 */ /* 0x000fea0003800000 */
[----:B-----5:R-:W-:Y:S01]  /*0d80*/  FADD.FTZ R97, R9, R97 ;  /* 0x0000006109617221 */ /* 0x020fe20000010000 */
[----:B------:R-:W-:Y:S06]  /*0d90*/  BRA `(.L_x_11181) ;  /* 0x0000000000107947 */ /* 0x000fec0003800000 */
.L_x_11180:
[----:B-----5:R-:W-:-:S04]  /*0da0*/  PRMT R4, R18, 0x7632, R4 ;  /* 0x0000763212047816 */ /* 0x020fc80000000004 */
[----:B------:R-:W-:-:S05]  /*0db0*/  SHF.L.U32 R4, R4, 0x10, RZ ;  /* 0x0000001004047819 */ /* 0x000fca00000006ff */
[----:B------:R-:W-:-:S04]  /*0dc0*/  FADD.FTZ R97, R97, R4 ;  /* 0x0000000461617221 */ /* 0x000fc80000010000 */
[----:B------:R-:W-:-:S07]  /*0dd0*/  @P2 FADD.FTZ R97, R9, R97 ;  /* 0x0000006109612221 */ /* 0x000fce0000010000 */
.L_x_11181:
[C---:B------:R-:W-:Y:S02]  /*0de0*/  PRMT R99, R7.reuse, 0x7632, R99 ;  /* 0x0000763207637816 */ /* 0x040fe40000000063 */
[----:B------:R-:W-:Y:S01]  /*0df0*/  SHF.L.U32 R98, R7, 0x10, RZ ;  /* 0x0000001007627819 */ /* 0x000fe200000006ff */
[----:B------:R-:W-:Y:S06]  /*0e00*/  @P1 BRA `(.L_x_11182) ;  /* 0x00000000000c1947 */ /* 0x000fec0003800000 */
[----:B------:R-:W-:Y:S05]  /*0e10*/  @!P2 BRA `(.L_x_11183) ;  /* 0x000000000014a947 */ /* 0x000fea0003800000 */
[----:B-----5:R-:W-:Y:S01]  /*0e20*/  FADD.FTZ R98, R10, R98 ;  /* 0x000000620a627221 */ /* 0x020fe20000010000 */
[----:B------:R-:W-:Y:S06]  /*0e30*/  BRA `(.L_x_11183) ;  /* 0x00000000000c7947 */ /* 0x000fec0003800000 */
.L_x_11182:
[----:B-----5:R-:W-:-:S05]  /*0e40*/  SHF.L.U32 R5, R19, 0x10, RZ ;  /* 0x0000001013057819 */ /* 0x020fca00000006ff */
[----:B------:R-:W-:-:S04]  /*0e50*/  FADD.FTZ R98, R5, R98 ;  /* 0x0000006205627221 */ /* 0x000fc80000010000 */
[----:B------:R-:W-:-:S07]  /*0e60*/  @P2 FADD.FTZ R98, R10, R98 ;  /* 0x000000620a622221 */ /* 0x000fce0000010000 */
.L_x_11183:
[----:B------:R-:W-:Y:S01]  /*0e70*/  SHF.L.U32 R99, R99, 0x10, RZ ;  /* 0x0000001063637819 */ /* 0x000fe200000006ff */
[----:B------:R-:W-:Y:S06]  /*0e80*/  @P1 BRA `(.L_x_11184) ;  /* 0x00000000000c1947 */ /* 0x000fec0003800000 */
[----:B------:R-:W-:Y:S05]  /*0e90*/  @!P2 BRA `(.L_x_11185) ;  /* 0x000000000018a947 */ /* 0x000fea0003800000 */
[----:B-----5:R-:W-:Y:S01]  /*0ea0*/  FADD.FTZ R99, R11, R99 ;  /* 0x000000630b637221 */ /* 0x020fe20000010000 */
[----:B------:R-:W-:Y:S06]  /*0eb0*/  BRA `(.L_x_11185) ;  /* 0x0000000000107947 */ /* 0x000fec0003800000 */
.L_x_11184:
[----:B-----5:R-:W-:-:S04]  /*0ec0*/  PRMT R4, R19, 0x7632, R4 ;  /* 0x0000763213047816 */ /* 0x020fc80000000004 */
[----:B------:R-:W-:-:S05]  /*0ed0*/  SHF.L.U32 R4, R4, 0x10, RZ ;  /* 0x0000001004047819 */ /* 0x000fca00000006ff */
[----:B------:R-:W-:-:S04]  /*0ee0*/  FADD.FTZ R99, R99, R4 ;  /* 0x0000000463637221 */ /* 0x000fc80000010000 */
[----:B------:R-:W-:-:S07]  /*0ef0*/  @P2 FADD.FTZ R99, R11, R99 ;  /* 0x000000630b632221 */ /* 0x000fce0000010000 */
.L_x_11185:
        /* <DEDUP_REMOVED lines=19> */
.L_x_11186:
[----:B-----5:R-:W-:-:S05]  /*1030*/  SHF.L.U32 R103, R16, 0x10, RZ ;  /* 0x0000001010677819 */ /* 0x020fca00000006ff */
[----:B------:R-:W-:-:S04]  /*1040*/  FADD.FTZ R100, R103, R100 ;  /* 0x0000006467647221 */ /* 0x000fc80000010000 */
[----:B------:R-:W-:-:S07]  /*1050*/  @P2 FADD.FTZ R100, R12, R100 ;  /* 0x000000640c642221 */ /* 0x000fce0000010000 */
.L_x_11187:
[----:B------:R-:W-:Y:S01]  /*1060*/  SHF.L.U32 R101, R101, 0x10, RZ ;  /* 0x0000001065657819 */ /* 0x000fe200000006ff */
[----:B------:R-:W-:Y:S06]  /*1070*/  @P1 BRA `(.L_x_11188) ;  /* 0x00000000000c1947 */ /* 0x000fec0003800000 */
[----:B------:R-:W-:Y:S05]  /*1080*/  @!P2 BRA `(.L_x_11189) ;  /* 0x000000000018a947 */ /* 0x000fea0003800000 */
[----:B-----5:R-:W-:Y:S01]  /*1090*/  FADD.FTZ R101, R13, R101 ;  /* 0x000000650d657221 */ /* 0x020fe20000010000 */
[----:B------:R-:W-:Y:S06]  /*10a0*/  BRA `(.L_x_11189) ;  /* 0x0000000000107947 */ /* 0x000fec0003800000 */
.L_x_11188:
[----:B-----5:R-:W-:-:S04]  /*10b0*/  PRMT R4, R16, 0x7632, R4 ;  /* 0x0000763210047816 */ /* 0x020fc80000000004 */
[----:B------:R-:W-:-:S05]  /*10c0*/  SHF.L.U32 R4, R4, 0x10, RZ ;  /* 0x0000001004047819 */ /* 0x000fca00000006ff */
[----:B------:R-:W-:-:S04]  /*10d0*/  FADD.FTZ R101, R101, R4 ;  /* 0x0000000465657221 */ /* 0x000fc80000010000 */
[----:B------:R-:W-:-:S07]  /*10e0*/  @P2 FADD.FTZ R101, R13, R101 ;  /* 0x000000650d652221 */ /* 0x000fce0000010000 */
.L_x_11189:
[C---:B------:R-:W-:Y:S02]  /*10f0*/  PRMT R103, R5.reuse, 0x7632, R103 ;  /* 0x0000763205677816 */ /* 0x040fe40000000067 */
[----:B------:R-:W-:Y:S01]  /*1100*/  SHF.L.U32 R102, R5, 0x10, RZ ;  /* 0x0000001005667819 */ /* 0x000fe200000006ff */
[----:B------:R-:W-:Y:S06]  /*1110*/  @P1 BRA `(.L_x_11190) ;  /* 0x00000000000c1947 */ /* 0x000fec0003800000 */
[----:B------:R-:W-:Y:S05]  /*1120*/  @!P2 BRA `(.L_x_11191) ;  /* 0x000000000014a947 */ /* 0x000fea0003800000 */
[----:B-----5:R-:W-:Y:S01]  /*1130*/  FADD.FTZ R102, R14, R102 ;  /* 0x000000660e667221 */ /* 0x020fe20000010000 */
[----:B------:R-:W-:Y:S06]  /*1140*/  BRA `(.L_x_11191) ;  /* 0x00000000000c7947 */ /* 0x000fec0003800000 */
.L_x_11190:
[----:B-----5:R-:W-:-:S05]  /*1150*/  SHF.L.U32 R5, R17, 0x10, RZ ;  /* 0x0000001011057819 */ /* 0x020fca00000006ff */
[----:B------:R-:W-:-:S04]  /*1160*/  FADD.FTZ R102, R5, R102 ;  /* 0x0000006605667221 */ /* 0x000fc80000010000 */
[----:B------:R-:W-:-:S07]  /*1170*/  @P2 FADD.FTZ R102, R14, R102 ;  /* 0x000000660e662221 */ /* 0x000fce0000010000 */
.L_x_11191:
[----:B------:R-:W-:Y:S01]  /*1180*/  SHF.L.U32 R103, R103, 0x10, RZ ;  /* 0x0000001067677819 */ /* 0x000fe200000006ff */
[----:B------:R-:W-:Y:S06]  /*1190*/  @P1 BRA `(.L_x_11192) ;  /* 0x00000000000c1947 */ /* 0x000fec0003800000 */
[----:B------:R-:W-:Y:S05]  /*11a0*/  @!P2 BRA `(.L_x_11193) ;  /* 0x000000000018a947 */ /* 0x000fea0003800000 */
[----:B-----5:R-:W-:Y:S01]  /*11b0*/  FADD.FTZ R103, R15, R103 ;  /* 0x000000670f677221 */ /* 0x020fe20000010000 */
[----:B------:R-:W-:Y:S06]  /*11c0*/  BRA `(.L_x_11193) ;  /* 0x0000000000107947 */ /* 0x000fec0003800000 */
.L_x_11192:
[----:B-----5:R-:W-:-:S04]  /*11d0*/  PRMT R4, R17, 0x7632, R4 ;  /* 0x0000763211047816 */ /* 0x020fc80000000004 */
[----:B------:R-:W-:-:S05]  /*11e0*/  SHF.L.U32 R4, R4, 0x10, RZ ;  /* 0x0000001004047819 */ /* 0x000fca00000006ff */
[----:B------:R-:W-:-:S04]  /*11f0*/  FADD.FTZ R103, R103, R4 ;  /* 0x0000000467677221 */ /* 0x000fc80000010000 */
[----:B------:R-:W-:-:S07]  /*1200*/  @P2 FADD.FTZ R103, R15, R103 ;  /* 0x000000670f672221 */ /* 0x000fce0000010000 */
.L_x_11193:
[C---:B------:R-:W-:Y:S02]  /*1210*/  PRMT R105, R6.reuse, 0x7632, R105 ;  /* 0x0000763206697816 */ /* 0x040fe40000000069 */
[----:B------:R-:W-:Y:S01]  /*1220*/  SHF.L.U32 R104, R6, 0x10, RZ ;  /* 0x0000001006687819 */ /* 0x000fe200000006ff */
[----:B------:R-:W-:Y:S06]  /*1230*/  @P1 BRA `(.L_x_11194) ;  /* 0x00000000000c1947 */ /* 0x000fec0003800000 */
[----:B------:R-:W-:Y:S05]  /*1240*/  @!P2 BRA `(.L_x_11195) ;  /* 0x000000000014a947 */ /* 0x000fea0003800000 */
[----:B-----5:R-:W-:Y:S01]  /*1250*/  FADD.FTZ R104, R8, R104 ;  /* 0x0000006808687221 */ /* 0x020fe20000010000 */
[----:B------:R-:W-:Y:S06]  /*1260*/  BRA `(.L_x_11195) ;  /* 0x00000000000c7947 */ /* 0x000fec0003800000 */
.L_x_11194:
[----:B-----5:R-:W-:-:S05]  /*1270*/  SHF.L.U32 R5, R18, 0x10, RZ ;  /* 0x0000001012057819 */ /* 0x020fca00000006ff */
[----:B------:R-:W-:-:S04]  /*1280*/  FADD.FTZ R104, R5, R104 ;  /* 0x0000006805687221 */ /* 0x000fc80000010000 */
[----:B------:R-:W-:-:S07]  /*1290*/  @P2 FADD.FTZ R104, R8, R104 ;  /* 0x0000006808682221 */ /* 0x000fce0000010000 */
.L_x_11195:
[----:B------:R-:W-:Y:S01]  /*12a0*/  SHF.L.U32 R105, R105, 0x10, RZ ;  /* 0x0000001069697819 */ /* 0x000fe200000006ff */
[----:B------:R-:W-:Y:S06]  /*12b0*/  @P1 BRA `(.L_x_11196) ;  /* 0x00000000000c1947 */ /* 0x000fec0003800000 */
[----:B------:R-:W-:Y:S05]  /*12c0*/  @!P2 BRA `(.L_x_11197) ;  /* 0x000000000018a947 */ /* 0x000fea0003800000 */
[----:B-----5:R-:W-:Y:S01]  /*12d0*/  FADD.FTZ R105, R9, R105 ;  /* 0x0000006909697221 */ /* 0x020fe20000010000 */
[----:B------:R-:W-:Y:S06]  /*12e0*/  BRA `(.L_x_11197) ;  /* 0x0000000000107947 */ /* 0x000fec0003800000 */
.L_x_11196:
[----:B-----5:R-:W-:-:S04]  /*12f0*/  PRMT R4, R18, 0x7632, R4 ;  /* 0x0000763212047816 */ /* 0x020fc80000000004 */
[----:B------:R-:W-:-:S05]  /*1300*/  SHF.L.U32 R4, R4, 0x10, RZ ;  /* 0x0000001004047819 */ /* 0x000fca00000006ff */
[----:B------:R-:W-:-:S04]  /*1310*/  FADD.FTZ R105, R105, R4 ;  /* 0x0000000469697221 */ /* 0x000fc80000010000 */
[----:B------:R-:W-:-:S07]  /*1320*/  @P2 FADD.FTZ R105, R9, R105 ;  /* 0x0000006909692221 */ /* 0x000fce0000010000 */
.L_x_11197:
[C---:B------:R-:W-:Y:S02]  /*1330*/  PRMT R107, R7.reuse, 0x7632, R107 ;  /* 0x00007632076b7816 */ /* 0x040fe4000000006b */
[----:B------:R-:W-:Y:S01]  /*1340*/  SHF.L.U32 R106, R7, 0x10, RZ ;  /* 0x00000010076a7819 */ /* 0x000fe200000006ff */
[----:B------:R-:W-:Y:S06]  /*1350*/  @P1 BRA `(.L_x_11198) ;  /* 0x00000000000c1947 */ /* 0x000fec0003800000 */
[----:B------:R-:W-:Y:S05]  /*1360*/  @!P2 BRA `(.L_x_11199) ;  /* 0x000000000014a947 */ /* 0x000fea0003800000 */
[----:B-----5:R-:W-:Y:S01]  /*1370*/  FADD.FTZ R106, R10, R106 ;  /* 0x0000006a0a6a7221 */ /* 0x020fe20000010000 */
[----:B------:R-:W-:Y:S06]  /*1380*/  BRA `(.L_x_11199) ;  /* 0x00000000000c7947 */ /* 0x000fec0003800000 */
.L_x_11198:
[----:B-----5:R-:W-:-:S05]  /*1390*/  SHF.L.U32 R5, R19, 0x10, RZ ;  /* 0x0000001013057819 */ /* 0x020fca00000006ff */
[----:B------:R-:W-:-:S04]  /*13a0*/  FADD.FTZ R106, R5, R106 ;  /* 0x0000006a056a7221 */ /* 0x000fc80000010000 */
[----:B------:R-:W-:-:S07]  /*13b0*/  @P2 FADD.FTZ R106, R10, R106 ;  /* 0x0000006a0a6a2221 */ /* 0x000fce0000010000 */
.L_x_11199:
[----:B------:R-:W-:Y:S01]  /*13c0*/  SHF.L.U32 R107, R107, 0x10, RZ ;  /* 0x000000106b6b7819 */ /* 0x000fe200000006ff */
[----:B------:R-:W-:Y:S06]  /*13d0*/  @P1 BRA `(.L_x_11200) ;  /* 0x00000000000c1947 */ /* 0x000fec0003800000 */
[----:B------:R-:W-:Y:S05]  /*13e0*/  @!P2 BRA `(.L_x_11201) ;  /* 0x000000000018a947 */ /* 0x000fea0003800000 */
[----:B-----5:R-:W-:Y:S01]  /*13f0*/  FADD.FTZ R107, R11, R107 ;  /* 0x0000006b0b6b7221 */ /* 0x020fe20000010000 */
[----:B------:R-:W-:Y:S06]  /*1400*/  BRA `(.L_x_11201) ;  /* 0x0000000000107947 */ /* 0x000fec0003800000 */
.L_x_11200:
[----:B-----5:R-:W-:-:S04]  /*1410*/  PRMT R4, R19, 0x7632, R4 ;  /* 0x0000763213047816 */ /* 0x020fc80000000004 */
[----:B------:R-:W-:-:S05]  /*1420*/  SHF.L.U32 R4, R4, 0x10, RZ ;  /* 0x0000001004047819 */ /* 0x000fca00000006ff */
[----:B------:R-:W-:-:S04]  /*1430*/  FADD.FTZ R107, R107, R4 ;  /* 0x000000046b6b7221 */ /* 0x000fc80000010000 */
[----:B------:R-:W-:-:S07]  /*1440*/  @P2 FADD.FTZ R107, R11, R107 ;  /* 0x0000006b0b6b2221 */ /* 0x000fce0000010000 */
.L_x_11201:
[----:B------:R-:W0:Y:S01]  /*1450*/  @P0 LDC.64 R6, c[0x0][0x228] ;  /* 0x00008a00ff060b82 */ /* 0x000e220000000a00 */
[C---:B------:R-:W-:Y:S02]  /*1460*/  IADD3 R119, R112.reuse, 0x200, RZ ;  /* 0x0000020070777810 */ /* 0x040fe40007ffe0ff */
[----:B------:R-:W-:-:S03]  /*1470*/  IADD3 R121, R112, 0x300, RZ ;  /* 0x0000030070797810 */ /* 0x000fc60007ffe0ff */
[----:B------:R-:W-:Y:S02]  /*1480*/  IMAD.WIDE.U32 R118, R119, 0x20, R114 ;  /* 0x0000002077767825 */ /* 0x000fe400078e0072 */
[----:B------:R-:W1:Y:S02]  /*1490*/  @P2 LDC.64 R4, c[0x0][0x230] ;  /* 0x00008c00ff042b82 */ /* 0x000e640000000a00 */
        /* <DEDUP_REMOVED lines=15> */
.L_x_11202:
[----:B-----5:R-:W-:-:S05]  /*1590*/  SHF.L.U32 R7, R16, 0x10, RZ ;  /* 0x0000001010077819 */ /* 0x020fca00000006ff */
[----:B------:R-:W-:-:S04]  /*15a0*/  FADD.FTZ R4, R7, R4 ;  /* 0x0000000407047221 */ /* 0x000fc80000010000 */
[----:B------:R-:W-:-:S07]  /*15b0*/  @P2 FADD.FTZ R4, R12, R4 ;  /* 0x000000040c042221 */ /* 0x000fce0000010000 */
.L_x_11203:
[----:B------:R-:W-:Y:S01]  /*15c0*/  SHF.L.U32 R5, R5, 0x10, RZ ;  /* 0x0000001005057819 */ /* 0x000fe200000006ff */
[----:B------:R-:W-:Y:S06]  /*15d0*/  @P1 BRA `(.L_x_11204) ;  /* 0x00000000000c1947 */ /* 0x000fec0003800000 */
[----:B------:R-:W-:Y:S05]  /*15e0*/  @!P2 BRA `(.L_x_11205) ;  /* 0x000000000018a947 */ /* 0x000fea0003800000 */
[----:B-----5:R-:W-:Y:S01]  /*15f0*/  FADD.FTZ R5, R13, R5 ;  /* 0x000000050d057221 */ /* 0x020fe20000010000 */
[----:B------:R-:W-:Y:S06]  /*1600*/  BRA `(.L_x_11205) ;  /* 0x0000000000107947 */ /* 0x000fec0003800000 */
.L_x_11204:
[----:B-----5:R-:W-:-:S04]  /*1610*/  PRMT R6, R16, 0x7632, R6 ;  /* 0x0000763210067816 */ /* 0x020fc80000000006 */
[----:B------:R-:W-:-:S05]  /*1620*/  SHF.L.U32 R6, R6, 0x10, RZ ;  /* 0x0000001006067819 */ /* 0x000fca00000006ff */
[----:B------:R-:W-:-:S04]  /*1630*/  FADD.FTZ R5, R5, R6 ;  /* 0x0000000605057221 */ /* 0x000fc80000010000 */
[----:B------:R-:W-:-:S07]  /*1640*/  @P2 FADD.FTZ R5, R13, R5 ;  /* 0x000000050d052221 */ /* 0x000fce0000010000 */
.L_x_11205:
[C---:B------:R-:W-:Y:S02]  /*1650*/  PRMT R7, R109.reuse, 0x7632, R7 ;  /* 0x000076326d077816 */ /* 0x040fe40000000007 */
[----:B------:R-:W-:Y:S01]  /*1660*/  SHF.L.U32 R6, R109, 0x10, RZ ;  /* 0x000000106d067819 */ /* 0x000fe200000006ff */
[----:B------:R-:W-:Y:S06]  /*1670*/  @P1 BRA `(.L_x_11206) ;  /* 0x00000000000c1947 */ /* 0x000fec0003800000 */
[----:B------:R-:W-:Y:S05]  /*1680*/  @!P2 BRA `(.L_x_11207) ;  /* 0x000000000014a947 */ /* 0x000fea0003800000 */
[----:B-----5:R-:W-:Y:S01]  /*1690*/  FADD.FTZ R6, R14, R6 ;  /* 0x000000060e067221 */ /* 0x020fe20000010000 */
[----:B------:R-:W-:Y:S06]  /*16a0*/  BRA `(.L_x_11207) ;  /* 0x00000000000c7947 */ /* 0x000fec0003800000 */
.L_x_11206:
[----:B-----5:R-:W-:-:S05]  /*16b0*/  SHF.L.U32 R109, R17, 0x10, RZ ;  /* 0x00000010116d7819 */ /* 0x020fca00000006ff */
[----:B------:R-:W-:-:S04]  /*16c0*/  FADD.FTZ R6, R109, R6 ;  /* 0x000000066d067221 */ /* 0x000fc80000010000 */
[----:B------:R-:W-:-:S07]  /*16d0*/  @P2 FADD.FTZ R6, R14, R6 ;  /* 0x000000060e062221 */ /* 0x000fce0000010000 */
.L_x_11207:
[----:B------:R-:W-:Y:S01]  /*16e0*/  SHF.L.U32 R7, R7, 0x10, RZ ;  /* 0x0000001007077819 */ /* 0x000fe200000006ff */
[----:B------:R-:W-:Y:S06]  /*16f0*/  @P1 BRA `(.L_x_11208) ;  /* 0x00000000000c1947 */ /* 0x000fec0003800000 */
[----:B------:R-:W-:Y:S05]  /*1700*/  @!P2 BRA `(.L_x_11209) ;  /* 0x000000000018a947 */ /* 0x000fea0003800000 */
[----:B-----5:R-:W-:Y:S01]  /*1710*/  FADD.FTZ R7, R15, R7 ;  /* 0x000000070f077221 */ /* 0x020fe20000010000 */
[----:B------:R-:W-:Y:S06]  /*1720*/  BRA `(.L_x_11209) ;  /* 0x0000000000107947 */ /* 0x000fec0003800000 */
.L_x_11208:
[----:B-----5:R-:W-:-:S04]  /*1730*/  PRMT R108, R17, 0x7632, R108 ;  /* 0x00007632116c7816 */ /* 0x020fc8000000006c */
[----:B------:R-:W-:-:S05]  /*1740*/  SHF.L.U32 R108, R108, 0x10, RZ ;  /* 0x000000106c6c7819 */ /* 0x000fca00000006ff */
[----:B------:R-:W-:-:S04]  /*1750*/  FADD.FTZ R7, R7, R108 ;  /* 0x0000006c07077221 */ /* 0x000fc80000010000 */
[----:B------:R-:W-:-:S07]  /*1760*/  @P2 FADD.FTZ R7, R15, R7 ;  /* 0x000000070f072221 */ /* 0x000fce0000010000 */
.L_x_11209:
[C---:B------:R-:W-:Y:S02]  /*1770*/  PRMT R109, R110.reuse, 0x7632, R109 ;  /* 0x000076326e6d7816 */ /* 0x040fe4000000006d */
[----:B------:R-:W-:Y:S01]  /*1780*/  SHF.L.U32 R108, R110, 0x10, RZ ;  /* 0x000000106e6c7819 */ /* 0x000fe200000006ff */
[----:B------:R-:W-:Y:S06]  /*1790*/  @P1 BRA `(.L_x_11210) ;  /* 0x00000000000c1947 */ /* 0x000fec0003800000 */
[----:B------:R-:W-:Y:S05]  /*17a0*/  @!P2 BRA `(.L_x_11211) ;  /* 0x000000000014a947 */ /* 0x000fea0003800000 */
[----:B-----5:R-:W-:Y:S01]  /*17b0*/  FADD.FTZ R108, R8, R108 ;  /* 0x0000006c086c7221 */ /* 0x020fe20000010000 */
[----:B------:R-:W-:Y:S06]  /*17c0*/  BRA `(.L_x_11211) ;  /* 0x00000000000c7947 */ /* 0x000fec0003800000 */
.L_x_11210:
[----:B-----5:R-:W-:-:S05]  /*17d0*/  SHF.L.U32 R113, R18, 0x10, RZ ;  /* 0x0000001012717819 */ /* 0x020fca00000006ff */
[----:B------:R-:W-:-:S04]  /*17e0*/  FADD.FTZ R108, R113, R108 ;  /* 0x0000006c716c7221 */ /* 0x000fc80000010000 */
[----:B------:R-:W-:-:S07]  /*17f0*/  @P2 FADD.FTZ R108, R8, R108 ;  /* 0x0000006c086c2221 */ /* 0x000fce0000010000 */
.L_x_11211:
[----:B------:R-:W-:Y:S01]  /*1800*/  SHF.L.U32 R109, R109, 0x10, RZ ;  /* 0x000000106d6d7819 */ /* 0x000fe200000006ff */
[----:B------:R-:W-:Y:S06]  /*1810*/  @P1 BRA `(.L_x_11212) ;  /* 0x00000000000c1947 */ /* 0x000fec0003800000 */
[----:B------:R-:W-:Y:S05]  /*1820*/  @!P2 BRA `(.L_x_11213) ;  /* 0x000000000018a947 */ /* 0x000fea0003800000 */
[----:B-----5:R-:W-:Y:S01]  /*1830*/  FADD.FTZ R109, R9, R109 ;  /* 0x0000006d096d7221 */ /* 0x020fe20000010000 */
[----:B------:R-:W-:Y:S06]  /*1840*/  BRA `(.L_x_11213) ;  /* 0x0000000000107947 */ /* 0x000fec0003800000 */
.L_x_11212:
[----:B-----5:R-:W-:-:S04]  /*1850*/  PRMT R110, R18, 0x7632, R110 ;  /* 0x00007632126e7816 */ /* 0x020fc8000000006e */
[----:B------:R-:W-:-:S05]  /*1860*/  SHF.L.U32 R110, R110, 0x10, RZ ;  /* 0x000000106e6e7819 */ /* 0x000fca00000006ff */
[----:B------:R-:W-:-:S04]  /*1870*/  FADD.FTZ R109, R109, R110 ;  /* 0x0000006e6d6d7221 */ /* 0x000fc80000010000 */
[----:B------:R-:W-:-:S07]  /*1880*/  @P2 FADD.FTZ R109, R9, R109 ;  /* 0x0000006d096d2221 */ /* 0x000fce0000010000 */
.L_x_11213:
[C---:B------:R-:W-:Y:S02]  /*1890*/  PRMT R113, R111.reuse, 0x7632, R113 ;  /* 0x000076326f717816 */ /* 0x040fe40000000071 */
[----:B------:R-:W-:Y:S01]  /*18a0*/  SHF.L.U32 R110, R111, 0x10, RZ ;  /* 0x000000106f6e7819 */ /* 0x000fe200000006ff */
[----:B------:R-:W-:Y:S06]  /*18b0*/  @P1 BRA `(.L_x_11214) ;  /* 0x00000000000c1947 */ /* 0x000fec0003800000 */
[----:B------:R-:W-:Y:S05]  /*18c0*/  @!P2 BRA `(.L_x_11215) ;  /* 0x000000000014a947 */ /* 0x000fea0003800000 */
[----:B-----5:R-:W-:Y:S01]  /*18d0*/  FADD.FTZ R110, R10, R110 ;  /* 0x0000006e0a6e7221 */ /* 0x020fe20000010000 */
[----:B------:R-:W-:Y:S06]  /*18e0*/  BRA `(.L_x_11215) ;  /* 0x00000000000c7947 */ /* 0x000fec0003800000 */
.L_x_11214:
[----:B-----5:R-:W-:-:S05]  /*18f0*/  SHF.L.U32 R111, R19, 0x10, RZ ;  /* 0x00000010136f7819 */ /* 0x020fca00000006ff */
[----:B------:R-:W-:-:S04]  /*1900*/  FADD.FTZ R110, R111, R110 ;  /* 0x0000006e6f6e7221 */ /* 0x000fc80000010000 */
[----:B------:R-:W-:-:S07]  /*1910*/  @P2 FADD.FTZ R110, R10, R110 ;  /* 0x0000006e0a6e2221 */ /* 0x000fce0000010000 */
.L_x_11215:
[----:B------:R-:W-:Y:S01]  /*1920*/  SHF.L.U32 R111, R113, 0x10, RZ ;  /* 0x00000010716f7819 */ /* 0x000fe200000006ff */
[----:B------:R-:W-:Y:S06]  /*1930*/  @P1 BRA `(.L_x_11216) ;  /* 0x00000000000c1947 */ /* 0x000fec0003800000 */
[----:B------:R-:W-:Y:S05]  /*1940*/  @!P2 BRA `(.L_x_11217) ;  /* 0x000000000018a947 */ /* 0x000fea0003800000 */
[----:B-----5:R-:W-:Y:S01]  /*1950*/  FADD.FTZ R111, R11, R111 ;  /* 0x0000006f0b6f7221 */ /* 0x020fe20000010000 */
[----:B------:R-:W-:Y:S06]  /*1960*/  BRA `(.L_x_11217) ;  /* 0x0000000000107947 */ /* 0x000fec0003800000 */
.L_x_11216:
[----:B-----5:R-:W-:-:S04]  /*1970*/  PRMT R113, R19, 0x7632, R113 ;  /* 0x0000763213717816 */ /* 0x020fc80000000071 */
[----:B------:R-:W-:-:S05]  /*1980*/  SHF.L.U32 R118, R113, 0x10, RZ ;  /* 0x0000001071767819 */ /* 0x000fca00000006ff */
[----:B------:R-:W-:-:S04]  /*1990*/  FADD.FTZ R111, R111, R118 ;  /* 0x000000766f6f7221 */ /* 0x000fc80000010000 */
[----:B------:R-:W-:-:S07]  /*19a0*/  @P2 FADD.FTZ R111, R11, R111 ;  /* 0x0000006f0b6f2221 */ /* 0x000fce0000010000 */
.L_x_11217:
[----:B------:R-:W-:Y:S01]  /*19b0*/  IADD3 R113, R112, 0x300, RZ ;  /* 0x0000030070717810 */ /* 0x000fe20007ffe0ff */
[----:B------:R-:W-:Y:S01]  /*19c0*/  FADD.FTZ R118, RZ, R84 ;  /* 0x00000054ff767221 */ /* 0x000fe20000010000 */
[----:B------:R-:W-:Y:S01]  /*19d0*/  LOP3.LUT P1, RZ, R116, 0xff, RZ, 0xc0, !PT ;  /* 0x000000ff74ff7812 */ /* 0x000fe2000782c0ff */
[----:B------:R-:W-:Y:S01]  /*19e0*/  UMOV UR14, 0xffffffff ;  /* 0xffffffff000e7882 */ /* 0x000fe20000000000 */
[----:B------:R-:W-:Y:S01]  /*19f0*/  SHF.R.U32.HI R117, RZ, 0x5, R0 ;  /* 0x00000005ff757819 */ /* 0x000fe20000011600 */
[----:B------:R-:W-:-:S04]  /*1a00*/  IMAD.WIDE.U32 R114, R113, 0x20, R114 ;  /* 0x0000002071727825 */ /* 0x000fc800078e0072 */
[----:B------:R-:W-:Y:S01]  /*1a10*/  FADD.FTZ R113, R118, R85 ;  /* 0x0000005576717221 */ /* 0x000fe20000010000 */
[----:B------:R-:W-:Y:S02]  /*1a20*/  LOP3.LUT P2, RZ, R0, 0x1f, RZ, 0xc0, !PT ;  /* 0x0000001f00ff7812 */ /* 0x000fe4000784c0ff */
[----:B------:R-:W-:Y:S01]  /*1a30*/  LOP3.LUT R116, R117, 0x7fffff8, RZ, 0xc0, !PT ;  /* 0x07fffff875747812 */ /* 0x000fe200078ec0ff */
[----:B------:R-:W-:Y:S01]  /*1a40*/  FADD.FTZ R118, R113, R86 ;  /* 0x0000005671767221 */ /* 0x000fe20000010000 */
[----:B------:R-:W-:Y:S03]  /*1a50*/  STG.E.128 desc[UR4][R114.64], R4 ;  /* 0x0000000472007986 */ /* 0x000fe6000c101d04 */
[----:B------:R-:W-:Y:S01]  /*1a60*/  FADD.FTZ R113, R118, R87 ;  /* 0x0000005776717221 */ /* 0x000fe20000010000 */
[----:B------:R0:W-:Y:S01]  /*1a70*/  STG.E.128 desc[UR4][R114.64+0x10], R108 ;  /* 0x0000106c72007986 */ /* 0x0001e2000c101d04 */
[----:B------:R-:W-:-:S02]  /*1a80*/  @!P1 IADD3 R116, R116, 0x8, RZ ;  /* 0x0000000874749810 */ /* 0x000fc40007ffe0ff */
        /* <DEDUP_REMOVED lines=113> */
.L_x_11230:
[----:B------:R-:W2:Y:S01]  /*21a0*/  @!P2 S2R R120, SR_CgaCtaId ;  /* 0x000000000078a919 */ /* 0x000ea20000008800 */
[----:B------:R-:W-:Y:S01]  /*21b0*/  LOP3.LUT R119, R0, 0x1f, RZ, 0xc0, !PT ;  /* 0x0000001f00777812 */ /* 0x000fe200078ec0ff */
[----:B-1----:R-:W-:Y:S01]  /*21c0*/  FADD.FTZ R115, R124, R113 ;  /* 0x000000717c737221 */ /* 0x002fe20000010000 */
[----:B------:R-:W-:Y:S01]  /*21d0*/  LOP3.LUT R113, R117, 0x7, RZ, 0xc0, !PT ;  /* 0x0000000775717812 */ /* 0x000fe200078ec0ff */
[----:B------:R-:W-:Y:S05]  /*21e0*/  WARPSYNC.ALL ;  /* 0x0000000000007948 */ /* 0x000fea0003800000 */
[----:B------:R-:W-:Y:S02]  /*21f0*/  ISETP.GT.U32.AND P4, PT, R119, 0x7, PT ;  /* 0x000000077700780c */ /* 0x000fe40003f84070 */
[----:B------:R-:W-:-:S11]  /*2200*/  @!P2 MOV R117, 0x400 ;  /* 0x000004000075a802 */ /* 0x000fd60000000f00 */
[----:B------:R-:W1:Y:S01]  /*2210*/  @!P4 S2R R118, SR_CgaCtaId ;  /* 0x000000000076c919 */ /* 0x000e620000008800 */
[----:B--2---:R-:W-:Y:S02]  /*2220*/  @!P2 LEA R120, R120, R117, 0x18 ;  /* 0x000000757878a211 */ /* 0x004fe400078ec0ff */
[C---:B------:R-:W-:Y:S02]  /*2230*/  @!P2 IADD3 R117, R116.reuse, R113, RZ ;  /* 0x000000717475a210 */ /* 0x040fe40007ffe0ff */
[----:B------:R-:W-:Y:S02]  /*2240*/  @!P4 IADD3 R116, R116, R119, RZ ;  /* 0x000000777474c210 */ /* 0x000fe40007ffe0ff */
[----:B------:R-:W-:Y:S02]  /*2250*/  @!P2 LEA R120, R117, R120, 0x3 ;  /* 0x000000787578a211 */ /* 0x000fe400078e18ff */
[----:B------:R-:W-:-:S03]  /*2260*/  @!P4 MOV R117, 0x400 ;  /* 0x000004000075c802 */ /* 0x000fc60000000f00 */
[----:B------:R-:W-:Y:S01]  /*2270*/  @!P2 STS.64 [R120], R114 ;  /* 0x000000727800a388 */ /* 0x000fe20000000a00 */
[----:B------:R-:W-:Y:S01]  /*2280*/  BAR.SYNC.DEFER_BLOCKING 0x0 ;  /* 0x0000000000007b1d */ /* 0x000fe20000010000 */
[----:B------:R-:W-:Y:S02]  /*2290*/  LOP3.LUT P2, RZ, R113, 0x1f, R0, 0xf8, !PT ;  /* 0x0000001f71ff7812 */ /* 0x000fe4000784f800 */
[----:B-1----:R-:W-:Y:S01]  /*22a0*/  @!P4 LEA R117, R118, R117, 0x18 ;  /* 0x000000757675c211 */ /* 0x002fe200078ec0ff */
[----:B------:R-:W-:-:S03]  /*22b0*/  HFMA2.MMA R118, -RZ, RZ, 0, 0 ;  /* 0x00000000ff767435 */ /* 0x000fc600000001ff */
[----:B------:R-:W-:Y:S02]  /*22c0*/  @!P4 LEA R119, R116, R117, 0x3 ;  /* 0x000000757477c211 */ /* 0x000fe400078e18ff */
[----:B------:R-:W-:Y:S02]  /*22d0*/  CS2R R116, SRZ ;  /* 0x0000000000747805 */ /* 0x000fe4000001ff00 */
[----:B------:R-:W-:-:S04]  /*22e0*/  @!P4 MOV R118, 0x400 ;  /* 0x000004000076c802 */ /* 0x000fc80000000f00 */
[-C--:B------:R-:W-:Y:S01]  /*22f0*/  I2FP.F32.S32 R122, R118.reuse ;  /* 0x00000076007a7245 */ /* 0x080fe20000201400 */
[----:B------:R-:W1:Y:S04]  /*2300*/  SHFL.DOWN PT, R121, R118, 0x4, 0x1f ;  /* 0x08801f0076797f89 */ /* 0x000e6800000e0000 */
[----:B------:R-:W2:Y:S01]  /*2310*/  @!P4 LDS.64 R116, [R119] ;  /* 0x000000007774c984 */ /* 0x000ea20000000a00 */
[----:B-1----:R-:W-:Y:S02]  /*2320*/  I2FP.F32.S32 R115, R121 ;  /* 0x0000007900737245 */ /* 0x002fe40000201400 */
[----:B------:R-:W-:-:S04]  /*2330*/  IADD3 R114, R121, R118, RZ ;  /* 0x0000007679727210 */ /* 0x000fc80007ffe0ff */
[----:B------:R-:W-:Y:S01]  /*2340*/  I2FP.F32.S32 R118, R114 ;  /* 0x0000007200767245 */ /* 0x000fe20000201400 */
[----:B--2---:R-:W1:Y:S02]  /*2350*/  SHFL.DOWN PT, R120, R116, 0x4, 0x1f ;  /* 0x08801f0074787f89 */ /* 0x004e6400000e0000 */
[C---:B-1----:R-:W-:Y:S01]  /*2360*/  FMUL.FTZ R123, R120.reuse, R115 ;  /* 0x00000073787b7220 */ /* 0x042fe20000410000 */
[----:B------:R-:W-:Y:S02]  /*2370*/  FADD.FTZ R121, -R120, R116 ;  /* 0x0000007478797221 */ /* 0x000fe40000010100 */
[----:B------:R-:W1:Y:S01]  /*2380*/  SHFL.DOWN PT, R120, R117, 0x4, 0x1f ;  /* 0x08801f0075787f89 */ /* 0x000e6200000e0000 */
[----:B------:R-:W-:Y:S01]  /*2390*/  FFMA.FTZ R119, R122, R116, R123 ;  /* 0x000000747a777223 */ /* 0x000fe2000001007b */
[----:B------:R-:W-:Y:S01]  /*23a0*/  FMUL.FTZ R121, R121, R121 ;  /* 0x0000007979797220 */ /* 0x000fe20000410000 */
[----:B------:R-:W2:Y:S03]  /*23b0*/  MUFU.RCP R116, R118 ;  /* 0x0000007600747308 */ /* 0x000ea60000001000 */
[----:B------:R-:W-:-:S02]  /*23c0*/  FMUL.FTZ R122, R121, R122 ;  /* 0x0000007a797a7220 */ /* 0x000fc40000410000 */
[----:B------:R-:W3:Y:S02]  /*23d0*/  SHFL.DOWN PT, R121, R114, 0x2, 0x1f ;  /* 0x08401f0072797f89 */ /* 0x000ee400000e0000 */
[----:B------:R-:W-:Y:S01]  /*23e0*/  FMUL.FTZ R122, R122, R115 ;  /* 0x000000737a7a7220 */ /* 0x000fe20000410000 */
[----:B--2---:R-:W-:Y:S01]  /*23f0*/  FMUL.FTZ R119, R116, R119 ;  /* 0x0000007774777220 */ /* 0x004fe20000410000 */
[----:B-1----:R-:W-:-:S04]  /*2400*/  FADD.FTZ R115, R120, R117 ;  /* 0x0000007578737221 */ /* 0x002fc80000010000 */
[----:B------:R-:W1:Y:S01]  /*2410*/  SHFL.DOWN PT, R123, R119, 0x2, 0x1f ;  /* 0x08401f00777b7f89 */ /* 0x000e6200000e0000 */
[----:B------:R-:W-:Y:S01]  /*2420*/  FFMA.FTZ R116, R116, R122, R115 ;  /* 0x0000007a74747223 */ /* 0x000fe20000010073 */
[-C--:B---3--:R-:W-:Y:S02]  /*2430*/  I2FP.F32.S32 R120, R121.reuse ;  /* 0x0000007900787245 */ /* 0x088fe40000201400 */
[----:B------:R-:W-:Y:S02]  /*2440*/  IADD3 R115, R114, R121, RZ ;  /* 0x0000007972737210 */ /* 0x000fe40007ffe0ff */
[----:B------:R-:W2:Y:S04]  /*2450*/  SHFL.DOWN PT, R121, R116, 0x2, 0x1f ;  /* 0x08401f0074797f89 */ /* 0x000ea800000e0000 */
[----:B------:R-:W3:Y:S01]  /*2460*/  SHFL.DOWN PT, R114, R115, 0x1, 0x1f ;  /* 0x08201f0073727f89 */ /* 0x000ee200000e0000 */
[----:B-1----:R-:W-:Y:S01]  /*2470*/  FADD.FTZ R117, R119, -R123 ;  /* 0x8000007b77757221 */ /* 0x002fe20000010000 */
[----:B------:R-:W-:-:S03]  /*2480*/  FMUL.FTZ R123, R123, R120 ;  /* 0x000000787b7b7220 */ /* 0x000fc60000410000 */
[----:B------:R-:W-:Y:S01]  /*2490*/  FMUL.FTZ R117, R117, R117 ;  /* 0x0000007575757220 */ /* 0x000fe20000410000 */
[----:B------:R-:W-:-:S03]  /*24a0*/  FFMA.FTZ R122, R118, R119, R123 ;  /* 0x00000077767a7223 */ /* 0x000fc6000001007b */
[----:B------:R-:W-:Y:S01]  /*24b0*/  FMUL.FTZ R123, R118, R117 ;  /* 0x00000075767b7220 */ /* 0x000fe20000410000 */
[----:B------:R-:W-:-:S03]  /*24c0*/  I2FP.F32.S32 R117, R115 ;  /* 0x0000007300757245 */ /* 0x000fc60000201400 */
[----:B------:R-:W-:Y:S01]  /*24d0*/  FMUL.FTZ R123, R123, R120 ;  /* 0x000000787b7b7220 */ /* 0x000fe20000410000 */
[----:B------:R-:W1:Y:S01]  /*24e0*/  MUFU.RCP R119, R117 ;  /* 0x0000007500777308 */ /* 0x000e620000001000 */
[----:B--2---:R-:W-:Y:S01]  /*24f0*/  FADD.FTZ R120, R116, R121 ;  /* 0x0000007974787221 */ /* 0x004fe20000010000 */
[----:B-1----:R-:W-:-:S03]  /*2500*/  FMUL.FTZ R118, R119, R122 ;  /* 0x0000007a77767220 */ /* 0x002fc60000410000 */
[----:B------:R-:W-:Y:S01]  /*2510*/  FFMA.FTZ R120, R119, R123, R120 ;  /* 0x0000007b77787223 */ /* 0x000fe20000010078 */
[-C--:B---3--:R-:W-:Y:S02]  /*2520*/  IADD3 R122, R115, R114.reuse, RZ ;  /* 0x00000072737a7210 */ /* 0x088fe40007ffe0ff */
[----:B------:R-:W-:Y:S01]  /*2530*/  I2FP.F32.S32 R114, R114 ;  /* 0x0000007200727245 */ /* 0x000fe20000201400 */
[----:B------:R-:W1:Y:S01]  /*2540*/  SHFL.DOWN PT, R121, R118, 0x1, 0x1f ;  /* 0x08201f0076797f89 */ /* 0x000e6200000e0000 */
[----:B------:R-:W-:Y:S02]  /*2550*/  I2FP.F32.S32 R122, R122 ;  /* 0x0000007a007a7245 */ /* 0x000fe40000201400 */
[----:B------:R-:W-:Y:S01]  /*2560*/  IADD3 R123, R112, 0x100, RZ ;  /* 0x00000100707b7810 */ /* 0x000fe20007ffe0ff */
[----:B------:R-:W2:Y:S01]  /*2570*/  SHFL.DOWN PT, R119, R120, 0x1, 0x1f ;  /* 0x08201f0078777f89 */ /* 0x000ea200000e0000 */
[----:B------:R-:W3:Y:S01]  /*2580*/  MUFU.RCP R113, R122 ;  /* 0x0000007a00717308 */ /* 0x000ee20000001000 */
[----:B-1----:R-:W-:Y:S01]  /*2590*/  FADD.FTZ R116, R118, -R121 ;  /* 0x8000007976747221 */ /* 0x002fe20000010000 */
[----:B0-----:R-:W-:-:S03]  /*25a0*/  FMUL.FTZ R124, R121, R114 ;  /* 0x00000072797c7220 */ /* 0x001fc60000410000 */
[----:B------:R-:W-:Y:S01]  /*25b0*/  FMUL.FTZ R116, R116, R116 ;  /* 0x0000007474747220 */ /* 0x000fe20000410000 */
[C---:B------:R-:W-:Y:S01]  /*25c0*/  FFMA.FTZ R124, R117.reuse, R118, R124 ;  /* 0x00000076757c7223 */ /* 0x040fe2000001007c */
[----:B--2---:R-:W-:Y:S01]  /*25d0*/  FADD.FTZ R120, R120, R119 ;  /* 0x0000007778787221 */ /* 0x004fe20000010000 */
[----:B------:R-:W0:Y:S01]  /*25e0*/  LDC R118, c[0x0][0x2d8] ;  /* 0x0000b600ff767b82 */ /* 0x000e220000000800 */
[----:B------:R-:W-:Y:S01]  /*25f0*/  FMUL.FTZ R116, R117, R116 ;  /* 0x0000007475747220 */ /* 0x000fe20000410000 */
[----:B---3--:R-:W-:-:S03]  /*2600*/  FMUL.FTZ R124, R113, R124 ;  /* 0x0000007c717c7220 */ /* 0x008fc60000410000 */
[----:B------:R-:W-:Y:S02]  /*2610*/  FMUL.FTZ R116, R116, R114 ;  /* 0x0000007274747220 */ /* 0x000fe40000410000 */
[----:B------:R-:W1:Y:S01]  /*2620*/  SHFL.IDX PT, R119, R124, RZ, 0x1f ;  /* 0x00001fff7c777589 */ /* 0x000e6200000e0000 */
[----:B------:R-:W2:Y:S01]  /*2630*/  @!P2 LDC.64 R114, c[0x0][0x250] ;  /* 0x00009400ff72ab82 */ /* 0x000ea20000000a00 */
[----:B------:R-:W-:-:S05]  /*2640*/  FFMA.FTZ R120, R113, R116, R120 ;  /* 0x0000007471787223 */ /* 0x000fca0000010078 */
[----:B------:R-:W0:Y:S01]  /*2650*/  SHFL.IDX PT, R121, R120, RZ, 0x1f ;  /* 0x00001fff78797589 */ /* 0x000e2200000e0000 */
[----:B-1----:R-:W-:Y:S01]  /*2660*/  FMUL.FTZ R113, R119, R119 ;  /* 0x0000007777717220 */ /* 0x002fe20000410000 */
[----:B--2---:R-:W-:-:S04]  /*2670*/  @!P2 IMAD.WIDE R116, R3, 0x4, R114 ;  /* 0x000000040374a825 */ /* 0x004fc800078e0272 */
[----:B------:R-:W-:Y:S01]  /*2680*/  FSEL R115, R113, RZ, P3 ;  /* 0x000000ff71737208 */ /* 0x000fe20001800000 */
[----:B------:R1:W-:Y:S01]  /*2690*/  @!P2 STG.E desc[UR4][R116.64], R119 ;  /* 0x000000777400a986 */ /* 0x0003e2000c101904 */
[----:B0-----:R-:W-:Y:S01]  /*26a0*/  FFMA.FTZ R114, R121, UR7, R118 ;  /* 0x0000000779727c23 */ /* 0x001fe20008010076 */
[----:B------:R-:W-:Y:S01]  /*26b0*/  FSEL R113, R119, RZ, !P3 ;  /* 0x000000ff77717208 */ /* 0x000fe20005800000 */
[----:B------:R-:W0:Y:S02]  /*26c0*/  LDC.64 R120, c[0x0][0x2b8] ;  /* 0x0000ae00ff787b82 */ /* 0x000e240000000a00 */
[----:B------:R-:W-:Y:S02]  /*26d0*/  FADD.FTZ R114, R114, R115 ;  /* 0x0000007372727221 */ /* 0x000fe40000010000 */
[C---:B------:R-:W-:Y:S01]  /*26e0*/  FADD.FTZ R88, -R113.reuse, R88 ;  /* 0x0000005871587221 */ /* 0x040fe20000010100 */
[C---:B------:R-:W-:Y:S01]  /*26f0*/  FADD.FTZ R89, -R113.reuse, R89 ;  /* 0x0000005971597221 */ /* 0x040fe20000010100 */
[C---:B------:R-:W-:Y:S01]  /*2700*/  FADD.FTZ R115, -R113.reuse, R4 ;  /* 0x0000000471737221 */ /* 0x040fe20000010100 */
[C---:B------:R-:W-:Y:S01]  /*2710*/  FADD.FTZ R90, -R113.reuse, R90 ;  /* 0x0000005a715a7221 */ /* 0x040fe20000010100 */
[----:B------:R-:W2:Y:S01]  /*2720*/  MUFU.RSQ R114, R114 ;  /* 0x0000007200727308 */ /* 0x000ea20000001400 */
[C---:B-1----:R-:W-:Y:S01]  /*2730*/  FADD.FTZ R116, -R113.reuse, R5 ;  /* 0x0000000571747221 */ /* 0x042fe20000010100 */
        /* <DEDUP_REMOVED lines=15> */
[C---:B--2---:R-:W-:Y:S01]  /*2830*/  FMUL.FTZ R5, R114.reuse, R88 ;  /* 0x0000005872057220 */ /* 0x044fe20000410000 */
        /* <DEDUP_REMOVED lines=14> */
[----:B------:R-:W-:Y:S01]  /*2920*/  IADD3 R113, R112, 0x200, RZ ;  /* 0x0000020070717810 */ /* 0x000fe20007ffe0ff */
[C---:B------:R-:W-:Y:S01]  /*2930*/  FMUL.FTZ R7, R114.reuse, R90 ;  /* 0x0000005a72077220 */ /* 0x040fe20000410000 */
[----:B------:R-:W-:Y:S01]  /*2940*/  FMUL.FTZ R88, R114, R91 ;  /* 0x0000005b72587220 */ /* 0x000fe20000410000 */
[----:B------:R-:W-:Y:S01]  /*2950*/  FFMA.FTZ R5, R57, R4, R25 ;  /* 0x0000000439057223 */ /* 0x000fe20000010019 */
[C---:B------:R-:W-:Y:S01]  /*2960*/  IADD3 R89, R112.reuse, 0x300, RZ ;  /* 0x0000030070597810 */ /* 0x040fe20007ffe0ff */
[----:B0-----:R-:W-:-:S04]  /*2970*/  IMAD.WIDE.U32 R124, R112, 0x10, R120 ;  /* 0x00000010707c7825 */ /* 0x001fc800078e0078 */
[----:B------:R-:W-:Y:S01]  /*2980*/  FFMA.FTZ R7, R58, R7, R26 ;  /* 0x000000073a077223 */ /* 0x000fe2000001001a */
[----:B------:R-:W-:Y:S01]  /*2990*/  FFMA.FTZ R4, R59, R88, R27 ;  /* 0x000000583b047223 */ /* 0x000fe2000001001b */
[----:B------:R-:W-:Y:S01]  /*29a0*/  F2FP.BF16.F32.PACK_AB R6, R5, R6 ;  /* 0x000000060506723e */ /* 0x000fe200000010ff */
[----:B------:R-:W-:-:S04]  /*29b0*/  IMAD.WIDE.U32 R122, R123, 0x10, R120 ;  /* 0x000000107b7a7825 */ /* 0x000fc800078e0078 */
[C---:B------:R-:W-:Y:S01]  /*29c0*/  FMUL.FTZ R5, R114.reuse, R84 ;  /* 0x0000005472057220 */ /* 0x040fe20000410000 */
[----:B------:R-:W-:Y:S01]  /*29d0*/  FMUL.FTZ R84, R114, R85 ;  /* 0x0000005572547220 */ /* 0x000fe20000410000 */
[----:B------:R-:W-:Y:S01]  /*29e0*/  F2FP.BF16.F32.PACK_AB R7, R4, R7 ;  /* 0x000000070407723e */ /* 0x000fe200000010ff */
[----:B------:R-:W-:-:S04]  /*29f0*/  IMAD.WIDE.U32 R112, R113, 0x10, R120 ;  /* 0x0000001071707825 */ /* 0x000fc800078e0078 */
[----:B------:R-:W-:Y:S01]  /*2a00*/  FFMA.FTZ R4, R52, R5, R20 ;  /* 0x0000000534047223 */ /* 0x000fe20000010014 */
[----:B------:R-:W-:Y:S01]  /*2a10*/  FFMA.FTZ R85, R53, R84, R21 ;  /* 0x0000005435557223 */ /* 0x000fe20000010015 */
[----:B------:R-:W-:Y:S01]  /*2a20*/  FMUL.FTZ R88, R114, R99 ;  /* 0x0000006372587220 */ /* 0x000fe20000410000 */
[----:B------:R-:W-:-:S04]  /*2a30*/  IMAD.WIDE.U32 R120, R89, 0x10, R120 ;  /* 0x0000001059787825 */ /* 0x000fc800078e0078 */
[C---:B------:R-:W-:Y:S01]  /*2a40*/  FMUL.FTZ R89, R114.reuse, R86 ;  /* 0x0000005672597220 */ /* 0x040fe20000410000 */
[C---:B------:R-:W-:Y:S01]  /*2a50*/  FMUL.FTZ R86, R114.reuse, R87 ;  /* 0x0000005772567220 */ /* 0x040fe20000410000 */
[----:B------:R-:W-:Y:S01]  /*2a60*/  FMUL.FTZ R87, R114, R98 ;  /* 0x0000006272577220 */ /* 0x000fe20000410000 */
[----:B------:R-:W-:Y:S01]  /*2a70*/  FFMA.FTZ R88, R67, R88, R35 ;  /* 0x0000005843587223 */ /* 0x000fe20000010023 */
[----:B------:R-:W-:Y:S01]  /*2a80*/  FFMA.FTZ R5, R54, R89, R22 ;  /* 0x0000005936057223 */ /* 0x000fe20000010016 */
[----:B------:R-:W-:Y:S01]  /*2a90*/  FFMA.FTZ R86, R55, R86, R23 ;  /* 0x0000005637567223 */ /* 0x000fe20000010017 */
[----:B------:R-:W-:Y:S01]  /*2aa0*/  FFMA.FTZ R87, R66, R87, R34 ;  /* 0x0000005742577223 */ /* 0x000fe20000010022 */
[----:B------:R-:W-:Y:S01]  /*2ab0*/  F2FP.BF16.F32.PACK_AB R4, R85, R4 ;  /* 0x000000045504723e */ /* 0x000fe200000010ff */
[C---:B------:R-:W-:Y:S01]  /*2ac0*/  FMUL.FTZ R85, R114.reuse, R92 ;  /* 0x0000005c72557220 */ /* 0x040fe20000410000 */
[----:B------:R-:W-:Y:S01]  /*2ad0*/  FMUL.FTZ R89, R114, R94 ;  /* 0x0000005e72597220 */ /* 0x000fe20000410000 */
[----:B------:R-:W-:Y:S01]  /*2ae0*/  F2FP.BF16.F32.PACK_AB R5, R86, R5 ;  /* 0x000000055605723e */ /* 0x000fe200000010ff */
[C---:B------:R-:W-:Y:S01]  /*2af0*/  FMUL.FTZ R86, R114.reuse, R93 ;  /* 0x0000005d72567220 */ /* 0x040fe20000410000 */
[C---:B------:R-:W-:Y:S01]  /*2b00*/  FMUL.FTZ R93, R114.reuse, R104 ;  /* 0x00000068725d7220 */ /* 0x040fe20000410000 */
[C---:B------:R-:W-:Y:S01]  /*2b10*/  FMUL.FTZ R92, R114.reuse, R105 ;  /* 0x00000069725c7220 */ /* 0x040fe20000410000 */
[C---:B------:R-:W-:Y:S01]  /*2b20*/  FMUL.FTZ R91, R114.reuse, R96 ;  /* 0x00000060725b7220 */ /* 0x040fe20000410000 */
[----:B------:R-:W-:Y:S01]  /*2b30*/  FMUL.FTZ R90, R114, R97 ;  /* 0x00000061725a7220 */ /* 0x000fe20000410000 */
[----:B------:R-:W-:Y:S01]  /*2b40*/  F2FP.BF16.F32.PACK_AB R87, R88, R87 ;  /* 0x000000575857723e */ /* 0x000fe200000010ff */
        /* <DEDUP_REMOVED lines=8> */
[----:B------:R-:W0:Y:S01]  /*2bd0*/  @!P2 LDC.64 R92, c[0x0][0x258] ;  /* 0x00009600ff5cab82 */ /* 0x000e220000000a00 */
[----:B------:R-:W-:Y:S01]  /*2be0*/  FFMA.FTZ R88, R63, R88, R31 ;  /* 0x000000583f587223 */ /* 0x000fe2000001001f */
[----:B------:R-:W-:Y:S01]  /*2bf0*/  F2FP.BF16.F32.PACK_AB R84, R89, R84 ;  /* 0x000000545954723e */ /* 0x000fe200000010ff */
[----:B------:R-:W-:Y:S01]  /*2c00*/  FMUL.FTZ R89, R114, R100 ;  /* 0x0000006472597220 */ /* 0x000fe20000410000 */
[----:B------:R-:W-:Y:S01]  /*2c10*/  F2FP.BF16.F32.PACK_AB R86, R90, R91 ;  /* 0x0000005b5a56723e */ /* 0x000fe200000010ff */
[----:B------:R-:W-:Y:S01]  /*2c20*/  FMUL.FTZ R91, R114, R102 ;  /* 0x00000066725b7220 */ /* 0x000fe20000410000 */
[----:B------:R-:W-:Y:S01]  /*2c30*/  F2FP.BF16.F32.PACK_AB R85, R88, R85 ;  /* 0x000000555855723e */ /* 0x000fe200000010ff */
        /* <DEDUP_REMOVED lines=10> */
[----:B------:R-:W-:Y:S01]  /*2ce0*/  F2FP.BF16.F32.PACK_AB R90, R98, R97 ;  /* 0x00000061625a723e */ /* 0x000fe200000010ff */
[C---:B------:R-:W-:Y:S01]  /*2cf0*/  FMUL.FTZ R115, R114.reuse, R115 ;  /* 0x0000007372737220 */ /* 0x040fe20000410000 */
        /* <DEDUP_REMOVED lines=17> */
[----:B0-----:R-:W-:Y:S01]  /*2e10*/  @!P2 IMAD.WIDE R96, R3, 0x4, R92 ;  /* 0x000000040360a825 */ /* 0x001fe200078e025c */
[----:B------:R-:W-:-:S02]  /*2e20*/  F2FP.BF16.F32.PACK_AB R91, R100, R91 ;  /* 0x0000005b645b723e */ /* 0x000fc400000010ff */
[----:B------:R-:W-:Y:S02]  /*2e30*/  F2FP.BF16.F32.PACK_AB R95, R98, R95 ;  /* 0x0000005f625f723e */ /* 0x000fe400000010ff */
[----:B------:R-:W-:Y:S01]  /*2e40*/  F2FP.BF16.F32.PACK_AB R94, R99, R94 ;  /* 0x0000005e635e723e */ /* 0x000fe200000010ff */
[----:B------:R0:W-:Y:S01]  /*2e50*/  @!P2 STG.E desc[UR4][R96.64], R114 ;  /* 0x000000726000a986 */ /* 0x0001e2000c101904 */
[----:B------:R-:W-:Y:S02]  /*2e60*/  F2FP.BF16.F32.PACK_AB R93, R118, R117 ;  /* 0x00000075765d723e */ /* 0x000fe400000010ff */
[----:B------:R-:W-:Y:S01]  /*2e70*/  F2FP.BF16.F32.PACK_AB R92, R116, R115 ;  /* 0x00000073745c723e */ /* 0x000fe200000010ff */
[----:B------:R0:W-:Y:S01]  /*2e80*/  STG.E.128 desc[UR4][R124.64], R4 ;  /* 0x000000047c007986 */ /* 0x0001e2000c101d04 */
[----:B------:R-:W-:Y:S02]  /*2e90*/  IADD3 R3, R3, UR10, RZ ;  /* 0x0000000a03037c10 */ /* 0x000fe4000fffe0ff */
[----:B------:R-:W-:Y:S01]  /*2ea0*/  SEL R116, RZ, 0x1, P1 ;  /* 0x00000001ff747807 */ /* 0x000fe20000800000 */
[----:B------:R0:W-:Y:S01]  /*2eb0*/  STG.E.128 desc[UR4][R122.64], R84 ;  /* 0x000000547a007986 */ /* 0x0001e2000c101d04 */
[----:B------:R-:W-:-:S03]  /*2ec0*/  ISETP.GE.AND P2, PT, R3, UR11, PT ;  /* 0x0000000b03007c0c */ /* 0x000fc6000bf46270 */
[----:B------:R0:W-:Y:S04]  /*2ed0*/  STG.E.128 desc[UR4][R112.64], R88 ;  /* 0x0000005870007986 */ /* 0x0001e8000c101d04 */
[----:B------:R0:W-:Y:S06]  /*2ee0*/  STG.E.128 desc[UR4][R120.64], R92 ;  /* 0x0000005c78007986 */ /* 0x0001ec000c101d04 */
[----:B------:R-:W-:Y:S05]  /*2ef0*/  @!P2 BRA `(.L_x_11219) ;  /* 0xffffffd4003ca947 */ /* 0x000fea000383ffff */
[----:B------:R-:W-:Y:S05]  /*2f00*/  EXIT ;  /* 0x000000000000794d */ /* 0x000fea0003800000 */
.L_x_11218:
[----:B------:R-:W-:Y:S01]  /*2f10*/  HFMA2.MMA R119, -RZ, RZ, 0, 5.9604644775390625e-08 ;  /* 0x00000001ff777435 */ /* 0x000fe200000001ff */
[----:B------:R-:W-:Y:S02]  /*2f20*/  MOV R125, R120 ;  /* 0x00000078007d7202 */ /* 0x000fe40000000f00 */
[----:B------:R-:W-:Y:S02]  /*2f30*/  MOV R118, 0x1f ;  /* 0x0000001f00767802 */ /* 0x000fe40000000f00 */
[----:B------:R-:W-:-:S07]  /*2f40*/  MOV R115, 0xffffffff ;  /* 0xffffffff00737802 */ /* 0x000fce0000000f00 */
[----:B-----5:R-:W-:Y:S05]  /*2f50*/  WARPSYNC.COLLECTIVE R115, `(.L_x_11220) ;  /* 0x0000000073087348 */ /* 0x020fea0003c00000 */
[----:B------:R0:W1:Y:S02]  /*2f60*/  SHFL.BFLY P4, R113, R125, R119, R118 ;  /* 0x0c0000777d717389 */ /* 0x0000640000080076 */
[----:B01---5:R-:W-:Y:S01]  /*2f70*/  ENDCOLLECTIVE ;  /* 0x000000000000791b */ /* 0x023fe20003800000 */
.L_x_11220:
[----:B------:R-:W-:Y:S01]  /*2f80*/  HFMA2.MMA R119, -RZ, RZ, 0, 1.1920928955078125e-07 ;  /* 0x00000002ff777435 */ /* 0x000fe200000001ff */
[----:B------:R-:W-:-:S05]  /*2f90*/  FADD.FTZ R121, R120, R113 ;  /* 0x0000007178797221 */ /* 0x000fca0000010000 */
[----:B------:R-:W-:-:S07]  /*2fa0*/  MOV R125, R121 ;  /* 0x00000079007d7202 */ /* 0x000fce0000000f00 */
[----:B------:R-:W-:Y:S05]  /*2fb0*/  WARPSYNC.COLLECTIVE R115, `(.L_x_11221) ;  /* 0x0000000073087348 */ /* 0x000fea0003c00000 */
[----:B------:R0:W1:Y:S02]  /*2fc0*/  SHFL.BFLY P4, R113, R125, R119, R118 ;  /* 0x0c0000777d717389 */ /* 0x0000640000080076 */
[----:B01----:R-:W-:Y:S01]  /*2fd0*/  ENDCOLLECTIVE ;  /* 0x000000000000791b */ /* 0x003fe20003800000 */
.L_x_11221:
[----:B------:R-:W-:Y:S01]  /*2fe0*/  HFMA2.MMA R119, -RZ, RZ, 0, 2.384185791015625e-07 ;  /* 0x00000004ff777435 */ /* 0x000fe200000001ff */
[----:B------:R-:W-:-:S05]  /*2ff0*/  FADD.FTZ R122, R121, R113 ;  /* 0x00000071797a7221 */ /* 0x000fca0000010000 */
[----:B------:R-:W-:-:S07]  /*3000*/  MOV R125, R122 ;  /* 0x0000007a007d7202 */ /* 0x000fce0000000f00 */
[----:B------:R-:W-:Y:S05]  /*3010*/  WARPSYNC.COLLECTIVE R115, `(.L_x_11222) ;  /* 0x0000000073087348 */ /* 0x000fea0003c00000 */
[----:B------:R0:W1:Y:S02]  /*3020*/  SHFL.BFLY P4, R113, R125, R119, R118 ;  /* 0x0c0000777d717389 */ /* 0x0000640000080076 */
[----:B01----:R-:W-:Y:S01]  /*3030*/  ENDCOLLECTIVE ;  /* 0x000000000000791b */ /* 0x003fe20003800000 */
.L_x_11222:
[----:B------:R-:W-:Y:S01]  /*3040*/  HFMA2.MMA R119, -RZ, RZ, 0, 4.76837158203125e-07 ;  /* 0x00000008ff777435 */ /* 0x000fe200000001ff */
[----:B------:R-:W-:-:S05]  /*3050*/  FADD.FTZ R123, R122, R113 ;  /* 0x000000717a7b7221 */ /* 0x000fca0000010000 */
[----:B------:R-:W-:-:S07]  /*3060*/  MOV R125, R123 ;  /* 0x0000007b007d7202 */ /* 0x000fce0000000f00 */
[----:B------:R-:W-:Y:S05]  /*3070*/  WARPSYNC.COLLECTIVE R115, `(.L_x_11223) ;  /* 0x0000000073087348 */ /* 0x000fea0003c00000 */
[----:B------:R0:W1:Y:S02]  /*3080*/  SHFL.BFLY P4, R113, R125, R119, R118 ;  /* 0x0c0000777d717389 */ /* 0x0000640000080076 */
[----:B01----:R-:W-:Y:S01]  /*3090*/  ENDCOLLECTIVE ;  /* 0x000000000000791b */ /* 0x003fe20003800000 */
.L_x_11223:
[----:B------:R-:W-:Y:S01]  /*30a0*/  HFMA2.MMA R119, -RZ, RZ, 0, 9.5367431640625e-07 ;  /* 0x00000010ff777435 */ /* 0x000fe200000001ff */
[----:B------:R-:W-:-:S05]  /*30b0*/  FADD.FTZ R124, R123, R113 ;  /* 0x000000717b7c7221 */ /* 0x000fca0000010000 */
[----:B------:R-:W-:-:S07]  /*30c0*/  MOV R125, R124 ;  /* 0x0000007c007d7202 */ /* 0x000fce0000000f00 */
[----:B------:R-:W-:Y:S05]  /*30d0*/  WARPSYNC.COLLECTIVE R115, `(.L_x_11224) ;  /* 0x0000000073087348 */ /* 0x000fea0003c00000 */
[----:B------:R0:W1:Y:S02]  /*30e0*/  SHFL.BFLY P4, R113, R125, R119, R118 ;  /* 0x0c0000777d717389 */ /* 0x0000640000080076 */
[----:B01----:R-:W-:Y:S01]  /*30f0*/  ENDCOLLECTIVE ;  /* 0x000000000000791b */ /* 0x003fe20003800000 */
.L_x_11224:
        /* <DEDUP_REMOVED lines=11> */
[----:B------:R-:W-:Y:S01]  /*31b0*/  FFMA.FTZ R113, R120, R120, R113 ;  /* 0x0000007878717223 */ /* 0x000fe20000010071 */
[----:B------:R-:W-:-:S03]  /*31c0*/  FADD.FTZ R120, -R114, R111 ;  /* 0x0000006f72787221 */ /* 0x000fc60000010100 */
        /* <DEDUP_REMOVED lines=53> */
[----:B------:R-:W-:-:S03]  /*3520*/  MOV R118, 0x1f ;  /* 0x0000001f00767802 */ /* 0x000fc60000000f00 */
[----:B------:R-:W-:-:S05]  /*3530*/  FFMA.FTZ R120, R120, R120, R113 ;  /* 0x0000007878787223 */ /* 0x000fca0000010071 */
[----:B------:R-:W-:-:S07]  /*3540*/  MOV R125, R120 ;  /* 0x00000078007d7202 */ /* 0x000fce0000000f00 */
[----:B------:R-:W-:Y:S05]  /*3550*/  WARPSYNC.COLLECTIVE R115, `(.L_x_11225) ;  /* 0x0000000073087348 */ /* 0x000fea0003c00000 */
[----:B------:R0:W1:Y:S02]  /*3560*/  SHFL.BFLY P4, R113, R125, R119, R118 ;  /* 0x0c0000777d717389 */ /* 0x0000640000080076 */
[----:B01----:R-:W-:Y:S01]  /*3570*/  ENDCOLLECTIVE ;  /* 0x000000000000791b */ /* 0x003fe20003800000 */
.L_x_11225:
[----:B------:R-:W-:Y:S01]  /*3580*/  HFMA2.MMA R119, -RZ, RZ, 0, 1.1920928955078125e-07 ;  /* 0x00000002ff777435 */ /* 0x000fe200000001ff */
[----:B------:R-:W-:-:S05]  /*3590*/  FADD.FTZ R121, R120, R113 ;  /* 0x0000007178797221 */ /* 0x000fca0000010000 */
[----:B------:R-:W-:-:S07]  /*35a0*/  MOV R125, R121 ;  /* 0x00000079007d7202 */ /* 0x000fce0000000f00 */
[----:B------:R-:W-:Y:S05]  /*35b0*/  WARPSYNC.COLLECTIVE R115, `(.L_x_11226) ;  /* 0x0000000073087348 */ /* 0x000fea0003c00000 */
[----:B------:R0:W1:Y:S02]  /*35c0*/  SHFL.BFLY P4, R113, R125, R119, R118 ;  /* 0x0c0000777d717389 */ /* 0x0000640000080076 */
[----:B01----:R-:W-:Y:S01]  /*35d0*/  ENDCOLLECTIVE ;  /* 0x000000000000791b */ /* 0x003fe20003800000 */
.L_x_11226:
[----:B------:R-:W-:Y:S01]  /*35e0*/  HFMA2.MMA R119, -RZ, RZ, 0, 2.384185791015625e-07 ;  /* 0x00000004ff777435 */ /* 0x000fe200000001ff */
[----:B------:R-:W-:-:S05]  /*35f0*/  FADD.FTZ R122, R121, R113 ;  /* 0x00000071797a7221 */ /* 0x000fca0000010000 */
[----:B------:R-:W-:-:S07]  /*3600*/  MOV R125, R122 ;  /* 0x0000007a007d7202 */ /* 0x000fce0000000f00 */
[----:B------:R-:W-:Y:S05]  /*3610*/  WARPSYNC.COLLECTIVE R115, `(.L_x_11227) ;  /* 0x0000000073087348 */ /* 0x000fea0003c00000 */
[----:B------:R0:W1:Y:S02]  /*3620*/  SHFL.BFLY P4, R113, R125, R119, R118 ;  /* 0x0c0000777d717389 */ /* 0x0000640000080076 */
[----:B01----:R-:W-:Y:S01]  /*3630*/  ENDCOLLECTIVE ;  /* 0x000000000000791b */ /* 0x003fe20003800000 */
.L_x_11227:
[----:B------:R-:W-:Y:S01]  /*3640*/  HFMA2.MMA R119, -RZ, RZ, 0, 4.76837158203125e-07 ;  /* 0x00000008ff777435 */ /* 0x000fe200000001ff */
[----:B------:R-:W-:-:S05]  /*3650*/  FADD.FTZ R123, R122, R113 ;  /* 0x000000717a7b7221 */ /* 0x000fca0000010000 */
[----:B------:R-:W-:-:S07]  /*3660*/  MOV R125, R123 ;  /* 0x0000007b007d7202 */ /* 0x000fce0000000f00 */
[----:B------:R-:W-:Y:S05]  /*3670*/  WARPSYNC.COLLECTIVE R115, `(.L_x_11228) ;  /* 0x0000000073087348 */ /* 0x000fea0003c00000 */
[----:B------:R0:W1:Y:S02]  /*3680*/  SHFL.BFLY P4, R113, R125, R119, R118 ;  /* 0x0c0000777d717389 */ /* 0x0000640000080076 */
[----:B01----:R-:W-:Y:S01]  /*3690*/  ENDCOLLECTIVE ;  /* 0x000000000000791b */ /* 0x003fe20003800000 */
.L_x_11228:
[----:B------:R-:W-:Y:S01]  /*36a0*/  HFMA2.MMA R119, -RZ, RZ, 0, 9.5367431640625e-07 ;  /* 0x00000010ff777435 */ /* 0x000fe200000001ff */
[----:B------:R-:W-:-:S05]  /*36b0*/  FADD.FTZ R124, R123, R113 ;  /* 0x000000717b7c7221 */ /* 0x000fca0000010000 */
[----:B------:R-:W-:-:S07]  /*36c0*/  MOV R125, R124 ;  /* 0x0000007c007d7202 */ /* 0x000fce0000000f00 */
[----:B------:R-:W-:Y:S05]  /*36d0*/  WARPSYNC.COLLECTIVE R115, `(.L_x_11229) ;  /* 0x0000000073087348 */ /* 0x000fea0003c00000 */
[----:B------:R0:W1:Y:S02]  /*36e0*/  SHFL.BFLY P4, R113, R125, R119, R118 ;  /* 0x0c0000777d717389 */ /* 0x0000640000080076 */
[----:B01----:R-:W-:Y:S01]  /*36f0*/  ENDCOLLECTIVE ;  /* 0x000000000000791b */ /* 0x003fe20003800000 */
.L_x_11229:
[----:B------:R-:W-:Y:S05]  /*3700*/  BRA `(.L_x_11230) ;  /* 0xffffffe800a47947 */ /* 0x000fea000383ffff */
.L_x_11231:
        /* <DEDUP_REMOVED lines=15> */
.L_x_27055:


//--------------------- .text._ZN10layer_norm31ln_parallel_residual_fwd_kernelINS_13Kernel_traitsIf13__nv_bfloat16fS2_fjLj8192ELj1ELj1ELj8ELj16ENS_18Kernel_traits_baseILj8192EfS2_fS2_fjLj256EEEEELb1ELb0ELb0EEEvNS_9FwdParamsE --------------------------
	.section	.text._ZN10layer_norm31ln_parallel_residual_fwd_kernelINS_13Kernel_traitsIf13__nv_bfloat16fS2_fjLj8192ELj1ELj1ELj8ELj16ENS_18Kernel_traits_baseILj8192EfS2_fS2_fjLj256EEEEELb1ELb0ELb0EEEvNS_9FwdParamsE,"ax",@progbits
	.align	128
        .global         _ZN10layer_norm31ln_parallel_residual_fwd_kernelINS_13Kernel_traitsIf13__nv_bfloat16fS2_fjLj8192ELj1ELj1ELj8ELj16ENS_18Kernel_traits_baseILj8192EfS2_fS2_fjLj256EEEEELb1ELb0ELb0EEEvNS_9FwdParamsE
        .type           _ZN10layer_norm31ln_parallel_residual_fwd_kernelINS_13Kernel_traitsIf13__nv_bfloat16fS2_fjLj8192ELj1ELj1ELj8ELj16ENS_18Kernel_traits_baseILj8192EfS2_fS2_fjLj256EEEEELb1ELb0ELb0EEEvNS_9FwdParamsE,@function
        .size           _ZN10layer_norm31ln_parallel_residual_fwd_kernelINS_13Kernel_traitsIf13__nv_bfloat16fS2_fjLj8192ELj1ELj1ELj8ELj16ENS_18Kernel_traits_baseILj8192EfS2_fS2_fjLj256EEEEELb1ELb0ELb0EEEvNS_9FwdParamsE,(.L_x_27056 - _ZN10layer_norm31ln_parallel_residual_fwd_kernelINS_13Kernel_traitsIf13__nv_bfloat16fS2_fjLj8192ELj1ELj1ELj8ELj16ENS_18Kernel_traits_baseILj8192EfS2_fS2_fjLj256EEEEELb1ELb0ELb0EEEvNS_9FwdParamsE)
        .other          _ZN10layer_norm31ln_parallel_residual_fwd_kernelINS_13Kernel_traitsIf13__nv_bfloat16fS2_fjLj8192ELj1ELj1ELj8ELj16ENS_18Kernel_traits_baseILj8192EfS2_fS2_fjLj256EEEEELb1ELb0ELb0EEEvNS_9FwdParamsE,@"STO_CUDA_ENTRY STV_DEFAULT"
_ZN10layer_norm31ln_parallel_residual_fwd_kernelINS_13Kernel_traitsIf13__nv_bfloat16fS2_fjLj8192ELj1ELj1ELj8ELj16ENS_18Kernel_traits_baseILj8192EfS2_fS2_fjLj256EEEEELb1ELb0ELb0EEEvNS_9FwdParamsE:
.text._ZN10layer_norm31ln_parallel_residual_fwd_kernelINS_13Kernel_traitsIf13__nv_bfloat16fS2_fjLj8192ELj1ELj1ELj8ELj16ENS_18Kernel_traits_baseILj8192EfS2_fS2_fjLj256EEEEELb1ELb0ELb0EEEvNS_9FwdParamsE:
        /* <DEDUP_REMOVED lines=133> */
.L_x_11233:
[----:B------:R-:W-:Y:S05]  /*0850*/  BSYNC B0 ;  /* 0x0000000000007941 */ /* 0x000fea0003800000 */
.L_x_11232:
[----:B------:R-:W-:Y:S04]  /*0860*/  BSSY B0, `(.L_x_11234) ;  /* 0x0000024000007945 */ /* 0x000fe80003800000 */
[----:B------:R-:W-:Y:S05]  /*0870*/  @!P5 BRA `(.L_x_11235) ;  /* 0x000000000088d947 */ /* 0x000fea0003800000 */
[----:B------:R-:W-:Y:S01]  /*0880*/  ULDC.64 UR26, c[0x0][0x2c8] ;  /* 0x0000b200001a7ab9 */ /* 0x000fe20000000a00 */
[----:B0-----:R-:W0:Y:S01]  /*0890*/  LDC.64 R8, c[0x0][0x260] ;  /* 0x00009800ff087b82 */ /* 0x001e220000000a00 */
        /* <DEDUP_REMOVED lines=32> */
.L_x_11235:
[----:B------:R-:W-:Y:S05]  /*0aa0*/  BSYNC B0 ;  /* 0x0000000000007941 */ /* 0x000fea0003800000 */
.L_x_11234:
        /* <DEDUP_REMOVED lines=36> */
.L_x_11237:
[----:B------:R-:W-:Y:S05]  /*0cf0*/  BSYNC B0 ;  /* 0x0000000000007941 */ /* 0x000fea0003800000 */
.L_x_11236:
[----:B------:R-:W-:Y:S04]  /*0d00*/  BSSY B0, `(.L_x_11238) ;  /* 0x0000023000007945 */ /* 0x000fe80003800000 */
[----:B------:R-:W-:Y:S05]  /*0d10*/  @!P3 BRA `(.L_x_11239) ;  /* 0x000000000084b947 */ /* 0x000fea0003800000 */
[----:B------:R-:W-:Y:S01]  /*0d20*/  ULDC.64 UR26, c[0x0][0x2c8] ;  /* 0x0000b200001a7ab9 */ /* 0x000fe20000000a00 */
[----:B012---:R-:W0:Y:S01]  /*0d30*/  LDC.64 R2, c[0x0][0x260] ;  /* 0x00009800ff027b82 */ /* 0x007e220000000a00 */
        /* <DEDUP_REMOVED lines=9> */
[----:B------:R-:W-:Y:S02]  /*0dd0*/  SHF.R.U32.HI R4, RZ, 0x1b, R11 ;  /* 0x0000001bff047819 */ /* 0x000fe4000001160b */
        /* <DEDUP_REMOVED lines=9> */
[----:B------:R-:W-:Y:S02]  /*0e70*/  IADD3 R134, P2, R136, UR26, RZ ;  /* 0x0000001a88867c10 */ /* 0x000fe4000ff5e0ff */
[----:B------:R3:W5:Y:S02]  /*0e80*/  @P0 LDG.E.128 R32, desc[UR4][R132.64] ;  /* 0x0000000484200981 */ /* 0x000764000c1e1d00 */
[----:B------:R-:W-:Y:S02]  /*0e90*/  IADD3.X R135, R4, UR27, RZ, P2, !PT ;  /* 0x0000001b04877c10 */ /* 0x000fe400097fe4ff */
        /* <DEDUP_REMOVED lines=9> */
.L_x_11239:
[----:B------:R-:W-:Y:S05]  /*0f30*/  BSYNC B0 ;  /* 0x0000000000007941 */ /* 0x000fea0003800000 */
.L_x_11238:
[----:B------:R-:W-:Y:S01]  /*0f40*/  ULDC UR26, c[0x0][0x214] ;  /* 0x00008500001a7ab9 */ /* 0x000fe20000000800 */
[----:B------:R-:W-:Y:S02]  /*0f50*/  LOP3.LUT R141, R141, UR23, R138, 0x96, !PT ;  /* 0x000000178d8d7c12 */ /* 0x000fe4000f8e968a */
[----:B------:R-:W-:-:S13]  /*0f60*/  ISETP.GE.AND P0, PT, R190, UR26, PT ;  /* 0x0000001abe007c0c */ /* 0x000fda000bf06270 */
[----:B------:R-:W-:Y:S05]  /*0f70*/  @P0 EXIT ;  /* 0x000000000000094d */ /* 0x000fea0003800000 */
[----:B------:R-:W-:Y:S01]  /*0f80*/  SHF.R.S32.HI R140, RZ, 0x3, R140 ;  /* 0x00000003ff8c7819 */ /* 0x000fe2000001148c */
[----:B------:R-:W-:Y:S01]  /*0f90*/  IMAD R189, R189, -0x326172a9, RZ ;  /* 0xcd9e8d57bdbd7824 */ /* 0x000fe200078e02ff */
[----:B0123--:R-:W-:Y:S01]  /*0fa0*/  LOP3.LUT R3, R196, 0xe0, RZ, 0xc0, !PT ;  /* 0x000000e0c4037812 */ /* 0x00ffe200078ec0ff */
[----:B------:R-:W-:Y:S01]  /*0fb0*/  IMAD R188, R188, -0x2daee0ad, RZ ;  /* 0xd2511f53bcbc7824 */ /* 0x000fe200078e02ff */
[----:B------:R-:W-:Y:S01]  /*0fc0*/  LOP3.LUT R2, R140, 0xff, RZ, 0xc0, !PT ;  /* 0x000000ff8c027812 */ /* 0x000fe200078ec0ff */
[----:B------:R-:W-:Y:S01]  /*0fd0*/  IMAD.HI.U32 R135, R184, -0x2daee0ad, RZ ;  /* 0xd2511f53b8877827 */ /* 0x000fe200078e00ff */
[----:B------:R-:W-:Y:S01]  /*0fe0*/  SHF.R.U32.HI R140, RZ, 0x3, R140 ;  /* 0x00000003ff8c7819 */ /* 0x000fe2000001168c */
[----:B------:R-:W-:Y:S01]  /*0ff0*/  ULDC.U8 UR28, c[0x0][0x2a0] ;  /* 0x0000a800001c7ab9 */ /* 0x000fe20000000000 */
[----:B------:R-:W-:Y:S01]  /*1000*/  VIADDMNMX R3, R2, -R3, RZ, !PT ;  /* 0x8000000302037246 */ /* 0x000fe200078001ff */
[----:B------:R-:W-:Y:S01]  /*1010*/  IMAD R186, R141, -0x326172a9, RZ ;  /* 0xcd9e8d578dba7824 */ /* 0x000fe200078e02ff */
[----:B------:R-:W-:Y:S01]  /*1020*/  LOP3.LUT R140, R140, 0x1fffffe0, RZ, 0xc0, !PT ;  /* 0x1fffffe08c8c7812 */ /* 0x000fe200078ec0ff */
[----:B------:R-:W-:Y:S01]  /*1030*/  IMAD R184, R184, -0x2daee0ad, RZ ;  /* 0xd2511f53b8b87824 */ /* 0x000fe200078e02ff */
[----:B------:R-:W-:Y:S01]  /*1040*/  VIMNMX R3, R3, 0x20, PT ;  /* 0x0000002003037848 */ /* 0x000fe20003fe0100 */
[----:B------:R-:W-:Y:S01]  /*1050*/  ULDC UR38, c[0x0][0x218] ;  /* 0x0000860000267ab9 */ /* 0x000fe20000000800 */
[----:B------:R-:W-:Y:S01]  /*1060*/  SHF.L.U32 R132, R196, 0x5, RZ ;  /* 0x00000005c4847819 */ /* 0x000fe200000006ff */
[----:B------:R-:W-:Y:S01]  /*1070*/  ULDC UR29, c[0x0][0x290] ;  /* 0x0000a400001d7ab9 */ /* 0x000fe20000000800 */
[----:B------:R-:W-:Y:S01]  /*1080*/  LOP3.LUT R187, R0, 0x3, RZ, 0xc0, !PT ;  /* 0x0000000300bb7812 */ /* 0x000fe200078ec0ff */
[----:B------:R-:W-:Y:S01]  /*1090*/  IMAD.IADD R3, R3, 0x1, R140 ;  /* 0x0000000103037824 */ /* 0x000fe200078e028c */
[----:B------:R-:W-:Y:S01]  /*10a0*/  LOP3.LUT R133, R132, 0x3e0, RZ, 0xc0, !PT ;  /* 0x000003e084857812 */ /* 0x000fe200078ec0ff */
[----:B------:R-:W-:Y:S01]  /*10b0*/  IMAD.MOV.U32 R0, RZ, RZ, 0x1 ;  /* 0x00000001ff007424 */ /* 0x000fe200078e00ff */
[----:B------:R-:W-:Y:S01]  /*10c0*/  LOP3.LUT R188, R135, UR25, R188, 0x96, !PT ;  /* 0x0000001987bc7c12 */ /* 0x000fe2000f8e96bc */
[----:B------:R-:W-:Y:S01]  /*10d0*/  IMAD.SHL.U32 R3, R3, 0x8, RZ ;  /* 0x0000000803037824 */ /* 0x000fe200078e00ff */
[----:B------:R-:W-:Y:S01]  /*10e0*/  VIADDMNMX R133, R2, -R133, RZ, !PT ;  /* 0x8000008502857246 */ /* 0x000fe200078001ff */
[----:B------:R-:W-:Y:S01]  /*10f0*/  IMAD.HI.U32 R2, R141, -0x326172a9, RZ ;  /* 0xcd9e8d578d027827 */ /* 0x000fe200078e00ff */
[----:B------:R-:W-:Y:S01]  /*1100*/  ULDC.64 UR26, c[0x0][0x230] ;  /* 0x00008c00001a7ab9 */ /* 0x000fe20000000a00 */
[----:B------:R-:W-:Y:S01]  /*1110*/  UISETP.NE.AND UP0, UPT, UR28, URZ, UPT ;  /* 0x0000003f1c00728c */ /* 0x000fe2000bf05270 */
[----:B------:R-:W-:Y:S01]  /*1120*/  I2FP.F32.U32 R185, R3 ;  /* 0x0000000300b97245 */ /* 0x000fe20000201000 */
[----:B------:R-:W-:Y:S01]  /*1130*/  IMAD.MOV.U32 R3, RZ, RZ, RZ ;  /* 0x000000ffff037224 */ /* 0x000fe200078e00ff */
[----:B------:R-:W-:Y:S01]  /*1140*/  VIMNMX R133, R133, 0x20, PT ;  /* 0x0000002085857848 */ /* 0x000fe20003fe0100 */
[----:B------:R-:W-:Y:S01]  /*1150*/  ULDC.64 UR30, c[0x0][0x238] ;  /* 0x00008e00001e7ab9 */ /* 0x000fe20000000a00 */
[----:B------:R-:W-:Y:S01]  /*1160*/  LOP3.LUT R189, R2, UR24, R189, 0x96, !PT ;  /* 0x0000001802bd7c12 */ /* 0x000fe2000f8e96bd */
[----:B------:R-:W-:Y:S01]  /*1170*/  ULDC.64 UR32, c[0x0][0x240] ;  /* 0x0000900000207ab9 */ /* 0x000fe20000000a00 */
[----:B------:R-:W0:Y:S01]  /*1180*/  MUFU.RCP R185, R185 ;  /* 0x000000b900b97308 */ /* 0x000e220000001000 */
[----:B------:R-:W-:Y:S01]  /*1190*/  IADD3 R2, R140, R133, RZ ;  /* 0x000000858c027210 */ /* 0x000fe20007ffe0ff */
[----:B------:R-:W-:Y:S01]  /*11a0*/  ULDC.64 UR34, c[0x0][0x248] ;  /* 0x0000920000227ab9 */ /* 0x000fe20000000a00 */
[----:B------:R-:W-:-:S02]  /*11b0*/  ULDC.64 UR36, c[0x0][0x210] ;  /* 0x0000840000247ab9 */ /* 0x000fc40000000a00 */
[----:B------:R-:W-:-:S07]  /*11c0*/  SHF.L.U32 R2, R2, 0x3, RZ ;  /* 0x0000000302027819 */ /* 0x000fce00000006ff */
.L_x_11772:
        /* <DEDUP_REMOVED lines=8> */
[----:B------:R-:W1:Y:S01]  /*1250*/  LDC.64 R144, c[0x0][0x228] ;  /* 0x00008a00ff907b82 */ /* 0x000e620000000a00 */
[----:B------:R-:W-:-:S04]  /*1260*/  ISETP.NE.U32.AND P1, PT, RZ, UR26, PT ;  /* 0x0000001aff007c0c */ /* 0x000fc8000bf25070 */
[----:B------:R-:W-:-:S03]  /*1270*/  ISETP.NE.AND.EX P1, PT, RZ, UR27, PT, P1 ;  /* 0x0000001bff007c0c */ /* 0x000fc6000bf25310 */
[----:B------:R-:W2:Y:S01]  /*1280*/  LDC.64 R160, c[0x0][0x220] ;  /* 0x00008800ffa07b82 */ /* 0x000ea20000000a00 */
[----:B-1----:R-:W-:-:S04]  /*1290*/  ISETP.NE.U32.AND P0, PT, R144, RZ, PT ;  /* 0x000000ff9000720c */ /* 0x002fc80003f05070 */
        /* <DEDUP_REMOVED lines=22> */
.L_x_11243:
[----:B------:R-:W-:-:S07]  /*1400*/  MOV R146, R186 ;  /* 0x000000ba00927202 */ /* 0x000fce0000000f00 */
.L_x_11244:
[----:B------:R-:W-:Y:S05]  /*1410*/  BSYNC B1 ;  /* 0x0000000000017941 */ /* 0x000fea0003800000 */
.L_x_11242:
        /* <DEDUP_REMOVED lines=16> */
.L_x_11248:
[----:B------:R-:W-:Y:S05]  /*1520*/  BSYNC B2 ;  /* 0x0000000000027941 */ /* 0x000fea0003800000 */
.L_x_11247:
        /* <DEDUP_REMOVED lines=32> */
[----:B------:R-:W-:-:S03]  /*1730*/  HFMA2.MMA R179, -RZ, RZ, 0, 0 ;  /* 0x00000000ffb37435 */ /* 0x000fc600000001ff */
        /* <DEDUP_REMOVED lines=10> */
.L_x_11246:
[----:B------:R-:W-:Y:S05]  /*17e0*/  BSYNC B1 ;  /* 0x0000000000017941 */ /* 0x000fea0003800000 */
.L_x_11245:
[----:B------:R-:W1:Y:S01]  /*17f0*/  LDC R177, c[0x0][0x294] ;  /* 0x0000a500ffb17b82 */ /* 0x000e620000000800 */
[----:B------:R-:W-:Y:S01]  /*1800*/  I2FP.F32.U32 R147, R146 ;  /* 0x0000009200937245 */ /* 0x000fe20000201000 */
[----:B------:R-:W-:Y:S01]  /*1810*/  IMAD.MOV.U32 R178, RZ, RZ, 0x2f800000 ;  /* 0x2f800000ffb27424 */ /* 0x000fe200078e00ff */
[----:B------:R-:W-:Y:S01]  /*1820*/  ISETP.NE.U32.AND P2, PT, R144, RZ, PT ;  /* 0x000000ff9000720c */ /* 0x000fe20003f45070 */
[----:B-----5:R-:W-:Y:S01]  /*1830*/  IMAD.U32 R181, R160, 0x10000, RZ ;  /* 0x00010000a0b57824 */ /* 0x020fe200078e00ff */
[----:B------:R-:W-:Y:S01]  /*1840*/  LOP3.LUT R206, R206, 0xffffffef, RZ, 0xc0, !PT ;  /* 0xffffffefcece7812 */ /* 0x000fe200078ec0ff */
[----:B------:R-:W-:Y:S01]  /*1850*/  FFMA.FTZ R144, R147, R178, 1.1641532182693481445e-10 ;  /* 0x2f00000093907423 */ /* 0x000fe200000100b2 */
[----:B------:R-:W-:Y:S01]  /*1860*/  ISETP.NE.AND.EX P2, PT, R145, RZ, PT, P2 ;  /* 0x000000ff9100720c */ /* 0x000fe20003f45320 */
[----:B------:R-:W2:Y:S01]  /*1870*/  LDC R176, c[0x0][0x298] ;  /* 0x0000a600ffb07b82 */ /* 0x000ea20000000800 */
[----:B------:R-:W-:Y:S02]  /*1880*/  PRMT R160, R160, 0x7632, R160 ;  /* 0x00007632a0a07816 */ /* 0x000fe400000000a0 */
[----:B-1----:R-:W-:Y:S01]  /*1890*/  FSETP.GTU.FTZ.AND P3, PT, R144, R177, PT ;  /* 0x000000b19000720b */ /* 0x002fe20003f7c000 */
[----:B--2---:R-:W-:-:S12]  /*18a0*/  FMUL.FTZ R181, R181, R176 ;  /* 0x000000b0b5b57220 */ /* 0x004fd80000410000 */
        /* <DEDUP_REMOVED lines=8> */
.L_x_11249:
        /* <DEDUP_REMOVED lines=12> */
.L_x_11252:
[----:B------:R-:W-:-:S07]  /*19f0*/  MOV R145, R186 ;  /* 0x000000ba00917202 */ /* 0x000fce0000000f00 */
.L_x_11253:
[----:B------:R-:W-:Y:S05]  /*1a00*/  BSYNC B1 ;  /* 0x0000000000017941 */ /* 0x000fea0003800000 */
.L_x_11251:
        /* <DEDUP_REMOVED lines=16> */
.L_x_11257:
[----:B------:R-:W-:Y:S05]  /*1b10*/  BSYNC B2 ;  /* 0x0000000000027941 */ /* 0x000fea0003800000 */
.L_x_11256:
        /* <DEDUP_REMOVED lines=43> */
.L_x_11255:
[----:B------:R-:W-:Y:S05]  /*1dd0*/  BSYNC B1 ;  /* 0x0000000000017941 */ /* 0x000fea0003800000 */
.L_x_11254:
        /* <DEDUP_REMOVED lines=9> */
.L_x_11250:
        /* <DEDUP_REMOVED lines=12> */
.L_x_11259:
[----:B------:R-:W-:-:S07]  /*1f30*/  MOV R145, R186 ;  /* 0x000000ba00917202 */ /* 0x000fce0000000f00 */
.L_x_11260:
[----:B------:R-:W-:Y:S05]  /*1f40*/  BSYNC B1 ;  /* 0x0000000000017941 */ /* 0x000fea0003800000 */
.L_x_11258:
        /* <DEDUP_REMOVED lines=16> */
.L_x_11264:
[----:B------:R-:W-:Y:S05]  /*2050*/  BSYNC B2 ;  /* 0x0000000000027941 */ /* 0x000fea0003800000 */
.L_x_11263:
        /* <DEDUP_REMOVED lines=43> */
.L_x_11262:
[----:B------:R-:W-:Y:S05]  /*2310*/  BSYNC B1 ;  /* 0x0000000000017941 */ /* 0x000fea0003800000 */
.L_x_11261:
        /* <DEDUP_REMOVED lines=14> */
.L_x_11265:
        /* <DEDUP_REMOVED lines=12> */
.L_x_11268:
[----:B------:R-:W-:-:S07]  /*24c0*/  IMAD.MOV.U32 R146, RZ, RZ, R186 ;  /* 0x000000ffff927224 */ /* 0x000fce00078e00ba */
.L_x_11269:
[----:B------:R-:W-:Y:S05]  /*24d0*/  BSYNC B1 ;  /* 0x0000000000017941 */ /* 0x000fea0003800000 */
.L_x_11267:
        /* <DEDUP_REMOVED lines=16> */
.L_x_11273:
[----:B------:R-:W-:Y:S05]  /*25e0*/  BSYNC B2 ;  /* 0x0000000000027941 */ /* 0x000fea0003800000 */
.L_x_11272:
[----:B------:R-:W-:Y:S01]  /*25f0*/  IMAD.HI.U32 R160, R195, -0x326172a9, RZ ;  /* 0xcd9e8d57c3a07827 */ /* 0x000fe200078e00ff */
[----:B------:R-:W-:-:S03]  /*2600*/  LOP3.LUT R180, R180, UR7, R3, 0x96, !PT ;  /* 0x00000007b4b47c12 */ /* 0x000fc6000f8e9603 */
[----:B------:R-:W-:Y:S01]  /*2610*/  IMAD R147, R195, -0x326172a9, RZ ;  /* 0xcd9e8d57c3937824 */ /* 0x000fe200078e02ff */
[----:B------:R-:W-:Y:S01]  /*2620*/  LOP3.LUT R160, R160, UR6, R193, 0x96, !PT ;  /* 0x00000006a0a07c12 */ /* 0x000fe2000f8e96c1 */
[----:B------:R-:W-:-:S04]  /*2630*/  IMAD.WIDE.U32 R182, R180, -0x326172a9, RZ ;  /* 0xcd9e8d57b4b67825 */ /* 0x000fc800078e00ff */
[----:B------:R-:W-:Y:S01]  /*2640*/  IMAD R179, R194, -0x2daee0ad, RZ ;  /* 0xd2511f53c2b37824 */ /* 0x000fe200078e02ff */
[----:B------:R-:W-:Y:S01]  /*2650*/  LOP3.LUT R147, R183, UR8, R147, 0x96, !PT ;  /* 0x00000008b7937c12 */ /* 0x000fe2000f8e9693 */
[----:B------:R-:W-:Y:S01]  /*2660*/  IMAD.WIDE.U32 R180, R160, -0x2daee0ad, RZ ;  /* 0xd2511f53a0b47825 */ /* 0x000fe200078e00ff */
[----:B------:R-:W-:-:S03]  /*2670*/  HFMA2.MMA R160, -RZ, RZ, 0, 0 ;  /* 0x00000000ffa07435 */ /* 0x000fc600000001ff */
        /* <DEDUP_REMOVED lines=35> */
.L_x_11271:
[----:B------:R-:W-:Y:S05]  /*28b0*/  BSYNC B1 ;  /* 0x0000000000017941 */ /* 0x000fea0003800000 */
.L_x_11270:
        /* <DEDUP_REMOVED lines=10> */
.L_x_11266:
        /* <DEDUP_REMOVED lines=12> */
.L_x_11275:
[----:B------:R-:W-:-:S07]  /*2a20*/  MOV R146, R186 ;  /* 0x000000ba00927202 */ /* 0x000fce0000000f00 */
.L_x_11276:
[----:B------:R-:W-:Y:S05]  /*2a30*/  BSYNC B1 ;  /* 0x0000000000017941 */ /* 0x000fea0003800000 */
.L_x_11274:
        /* <DEDUP_REMOVED lines=16> */
.L_x_11280:
[----:B------:R-:W-:Y:S05]  /*2b40*/  BSYNC B2 ;  /* 0x0000000000027941 */ /* 0x000fea0003800000 */
.L_x_11279:
        /* <DEDUP_REMOVED lines=44> */
.L_x_11278:
[----:B------:R-:W-:Y:S05]  /*2e10*/  BSYNC B1 ;  /* 0x0000000000017941 */ /* 0x000fea0003800000 */
.L_x_11277:
        /* <DEDUP_REMOVED lines=15> */
.L_x_11281:
        /* <DEDUP_REMOVED lines=12> */
.L_x_11284:
[----:B------:R-:W-:-:S07]  /*2fd0*/  MOV R147, R186 ;  /* 0x000000ba00937202 */ /* 0x000fce0000000f00 */
.L_x_11285:
[----:B------:R-:W-:Y:S05]  /*2fe0*/  BSYNC B1 ;  /* 0x0000000000017941 */ /* 0x000fea0003800000 */
.L_x_11283:
        /* <DEDUP_REMOVED lines=16> */
.L_x_11289:
[----:B------:R-:W-:Y:S05]  /*30f0*/  BSYNC B2 ;  /* 0x0000000000027941 */ /* 0x000fea0003800000 */
.L_x_11288:
        /* <DEDUP_REMOVED lines=44> */
.L_x_11287:
[----:B------:R-:W-:Y:S05]  /*33c0*/  BSYNC B1 ;  /* 0x0000000000017941 */ /* 0x000fea0003800000 */
.L_x_11286:
        /* <DEDUP_REMOVED lines=9> */
.L_x_11282:
        /* <DEDUP_REMOVED lines=12> */
.L_x_11291:
[----:B------:R-:W-:-:S07]  /*3520*/  IMAD.MOV.U32 R147, RZ, RZ, R186 ;  /* 0x000000ffff937224 */ /* 0x000fce00078e00ba */
.L_x_11292:
[----:B------:R-:W-:Y:S05]  /*3530*/  BSYNC B1 ;  /* 0x0000000000017941 */ /* 0x000fea0003800000 */
.L_x_11290:
        /* <DEDUP_REMOVED lines=16> */
.L_x_11296:
[----:B------:R-:W-:Y:S05]  /*3640*/  BSYNC B2 ;  /* 0x0000000000027941 */ /* 0x000fea0003800000 */
.L_x_11295:
        /* <DEDUP_REMOVED lines=11> */
[----:B------:R-:W-:-:S03]  /*3700*/  LOP3.LUT R183, R187, UR11, R180, 0x96, !PT ;  /* 0x0000000bbbb77c12 */ /* 0x000fc6000f8e96b4 */
        /* <DEDUP_REMOVED lines=32> */
.L_x_11294:
[----:B------:R-:W-:Y:S05]  /*3910*/  BSYNC B1 ;  /* 0x0000000000017941 */ /* 0x000fea0003800000 */
.L_x_11293:
        /* <DEDUP_REMOVED lines=14> */
.L_x_11297:
        /* <DEDUP_REMOVED lines=12> */
.L_x_11300:
[----:B------:R-:W-:-:S07]  /*3ac0*/  IMAD.MOV.U32 R160, RZ, RZ, R186 ;  /* 0x000000ffffa07224 */ /* 0x000fce00078e00ba */
.L_x_11301:
[----:B------:R-:W-:Y:S05]  /*3ad0*/  BSYNC B1 ;  /* 0x0000000000017941 */ /* 0x000fea0003800000 */
.L_x_11299:
        /* <DEDUP_REMOVED lines=16> */
.L_x_11305:
[----:B------:R-:W-:Y:S05]  /*3be0*/  BSYNC B2 ;  /* 0x0000000000027941 */ /* 0x000fea0003800000 */
.L_x_11304:
        /* <DEDUP_REMOVED lines=44> */
.L_x_11303:
[----:B------:R-:W-:Y:S05]  /*3eb0*/  BSYNC B1 ;  /* 0x0000000000017941 */ /* 0x000fea0003800000 */
.L_x_11302:
        /* <DEDUP_REMOVED lines=10> */
.L_x_11298:
        /* <DEDUP_REMOVED lines=12> */
.L_x_11307:
[----:B------:R-:W-:-:S07]  /*4020*/  IMAD.MOV.U32 R160, RZ, RZ, R186 ;  /* 0x000000ffffa07224 */ /* 0x000fce00078e00ba */
.L_x_11308:
[----:B------:R-:W-:Y:S05]  /*4030*/  BSYNC B1 ;  /* 0x0000000000017941 */ /* 0x000fea0003800000 */
.L_x_11306:
        /* <DEDUP_REMOVED lines=16> */
.L_x_11312:
[----:B------:R-:W-:Y:S05]  /*4140*/  BSYNC B2 ;  /* 0x0000000000027941 */ /* 0x000fea0003800000 */
.L_x_11311:
        /* <DEDUP_REMOVED lines=11> */
[----:B------:R-:W-:Y:S01]  /*4200*/  IMAD.WIDE.U32 R188, R179, -0x326172a9, RZ ;  /* 0xcd9e8d57b3bc7825 */ /* 0x000fe200078e00ff */
[----:B------:R-:W-:-:S04]  /*4210*/  HFMA2.MMA R179, -RZ, RZ, 0, 0 ;  /* 0x00000000ffb37435 */ /* 0x000fc800000001ff */
        /* <DEDUP_REMOVED lines=31> */
.L_x_11310:
[----:B------:R-:W-:Y:S05]  /*4410*/  BSYNC B1 ;  /* 0x0000000000017941 */ /* 0x000fea0003800000 */
.L_x_11309:
        /* <DEDUP_REMOVED lines=15> */
.L_x_11313:
        /* <DEDUP_REMOVED lines=12> */
.L_x_11316:
[----:B------:R-:W-:-:S07]  /*45d0*/  IMAD.MOV.U32 R161, RZ, RZ, R186 ;  /* 0x000000ffffa17224 */ /* 0x000fce00078e00ba */
.L_x_11317:
[----:B------:R-:W-:Y:S05]  /*45e0*/  BSYNC B1 ;  /* 0x0000000000017941 */ /* 0x000fea0003800000 */
.L_x_11315:
        /* <DEDUP_REMOVED lines=16> */
.L_x_11321:
[----:B------:R-:W-:Y:S05]  /*46f0*/  BSYNC B2 ;  /* 0x0000000000027941 */ /* 0x000fea0003800000 */
.L_x_11320:
        /* <DEDUP_REMOVED lines=44> */
.L_x_11319:
[----:B------:R-:W-:Y:S05]  /*49c0*/  BSYNC B1 ;  /* 0x0000000000017941 */ /* 0x000fea0003800000 */
.L_x_11318:
        /* <DEDUP_REMOVED lines=9> */
.L_x_11314:
        /* <DEDUP_REMOVED lines=12> */
.L_x_11323:
[----:B------:R-:W-:-:S07]  /*4b20*/  MOV R161, R186 ;  /* 0x000000ba00a17202 */ /* 0x000fce0000000f00 */
.L_x_11324:
[----:B------:R-:W-:Y:S05]  /*4b30*/  BSYNC B1 ;  /* 0x0000000000017941 */ /* 0x000fea0003800000 */
.L_x_11322:
        /* <DEDUP_REMOVED lines=16> */
.L_x_11328:
[----:B------:R-:W-:Y:S05]  /*4c40*/  BSYNC B2 ;  /* 0x0000000000027941 */ /* 0x000fea0003800000 */
.L_x_11327:
        /* <DEDUP_REMOVED lines=44> */
.L_x_11326:
[----:B------:R-:W-:Y:S05]  /*4f10*/  BSYNC B1 ;  /* 0x0000000000017941 */ /* 0x000fea0003800000 */
.L_x_11325:
        /* <DEDUP_REMOVED lines=12> */
.L_x_11329:
        /* <DEDUP_REMOVED lines=12> */
.L_x_11332:
[----:B------:R-:W-:-:S07]  /*50a0*/  MOV R162, R186 ;  /* 0x000000ba00a27202 */ /* 0x000fce0000000f00 */
.L_x_11333:
[----:B------:R-:W-:Y:S05]  /*50b0*/  BSYNC B1 ;  /* 0x0000000000017941 */ /* 0x000fea0003800000 */
.L_x_11331:
        /* <DEDUP_REMOVED lines=16> */
.L_x_11337:
[----:B------:R-:W-:Y:S05]  /*51c0*/  BSYNC B2 ;  /* 0x0000000000027941 */ /* 0x000fea0003800000 */
.L_x_11336:
        /* <DEDUP_REMOVED lines=44> */
.L_x_11335:
[----:B------:R-:W-:Y:S05]  /*5490*/  BSYNC B1 ;  /* 0x0000000000017941 */ /* 0x000fea0003800000 */
.L_x_11334:
        /* <DEDUP_REMOVED lines=10> */
.L_x_11330:
        /* <DEDUP_REMOVED lines=12> */
.L_x_11339:
[----:B------:R-:W-:-:S07]  /*5600*/  IMAD.MOV.U32 R162, RZ, RZ, R186 ;  /* 0x000000ffffa27224 */ /* 0x000fce00078e00ba */
.L_x_11340:
[----:B------:R-:W-:Y:S05]  /*5610*/  BSYNC B1 ;  /* 0x0000000000017941 */ /* 0x000fea0003800000 */
.L_x_11338:
        /* <DEDUP_REMOVED lines=16> */
.L_x_11344:
[----:B------:R-:W-:Y:S05]  /*5720*/  BSYNC B2 ;  /* 0x0000000000027941 */ /* 0x000fea0003800000 */
.L_x_11343:
        /* <DEDUP_REMOVED lines=44> */
.L_x_11342:
[----:B------:R-:W-:Y:S05]  /*59f0*/  BSYNC B1 ;  /* 0x0000000000017941 */ /* 0x000fea0003800000 */
.L_x_11341:
        /* <DEDUP_REMOVED lines=13> */
.L_x_11345:
        /* <DEDUP_REMOVED lines=12> */
.L_x_11348:
[----:B------:R-:W-:-:S07]  /*5b90*/  IMAD.MOV.U32 R179, RZ, RZ, R186 ;  /* 0x000000ffffb37224 */ /* 0x000fce00078e00ba */
.L_x_11349:
[----:B------:R-:W-:Y:S05]  /*5ba0*/  BSYNC B1 ;  /* 0x0000000000017941 */ /* 0x000fea0003800000 */
.L_x_11347:
        /* <DEDUP_REMOVED lines=16> */
.L_x_11353:
[----:B------:R-:W-:Y:S05]  /*5cb0*/  BSYNC B2 ;  /* 0x0000000000027941 */ /* 0x000fea0003800000 */
.L_x_11352:
        /* <DEDUP_REMOVED lines=44> */
.L_x_11351:
[----:B------:R-:W-:Y:S05]  /*5f80*/  BSYNC B1 ;  /* 0x0000000000017941 */ /* 0x000fea0003800000 */
.L_x_11350:
        /* <DEDUP_REMOVED lines=9> */
.L_x_11346:
        /* <DEDUP_REMOVED lines=12> */
.L_x_11355:
[----:B------:R-:W-:-:S07]  /*60e0*/  IMAD.MOV.U32 R179, RZ, RZ, R186 ;  /* 0x000000ffffb37224 */ /* 0x000fce00078e00ba */
.L_x_11356:
[----:B------:R-:W-:Y:S05]  /*60f0*/  BSYNC B1 ;  /* 0x0000000000017941 */ /* 0x000fea0003800000 */
.L_x_11354:
        /* <DEDUP_REMOVED lines=16> */
.L_x_11360:
[----:B------:R-:W-:Y:S05]  /*6200*/  BSYNC B2 ;  /* 0x0000000000027941 */ /* 0x000fea0003800000 */
.L_x_11359:
        /* <DEDUP_REMOVED lines=44> */
.L_x_11358:
[----:B------:R-:W-:Y:S05]  /*64d0*/  BSYNC B1 ;  /* 0x0000000000017941 */ /* 0x000fea0003800000 */
.L_x_11357:
        /* <DEDUP_REMOVED lines=12> */
.L_x_11361:
        /* <DEDUP_REMOVED lines=12> */
.L_x_11364:
[----:B------:R-:W-:-:S07]  /*6660*/  IMAD.MOV.U32 R179, RZ, RZ, R186 ;  /* 0x000000ffffb37224 */ /* 0x000fce00078e00ba */
.L_x_11365:
[----:B------:R-:W-:Y:S05]  /*6670*/  BSYNC B1 ;  /* 0x0000000000017941 */ /* 0x000fea0003800000 */
.L_x_11363:
        /* <DEDUP_REMOVED lines=16> */
.L_x_11369:
[----:B------:R-:W-:Y:S05]  /*6780*/  BSYNC B2 ;  /* 0x0000000000027941 */ /* 0x000fea0003800000 */
.L_x_11368:
        /* <DEDUP_REMOVED lines=44> */
.L_x_11367:
[----:B------:R-:W-:Y:S05]  /*6a50*/  BSYNC B1 ;  /* 0x0000000000017941 */ /* 0x000fea0003800000 */
.L_x_11366:
        /* <DEDUP_REMOVED lines=10> */
.L_x_11362:
        /* <DEDUP_REMOVED lines=31> */
[----:B-1----:R-:W-:Y:S02]  /*6cf0*/  SHF.L.U32 R176, R203, 0x10, RZ ;  /* 0x00000010cbb07819 */ /* 0x002fe400000006ff */
        /* <DEDUP_REMOVED lines=19> */
.L_x_11370:
[----:B-12---:R-:W-:-:S07]  /*6e30*/  VIADD R176, R205, 0x100 ;  /* 0x00000100cdb07836 */ /* 0x006fce0000000000 */
.L_x_11241:
[----:B------:R-:W-:Y:S05]  /*6e40*/  BSYNC B0 ;  /* 0x0000000000007941 */ /* 0x000fea0003800000 */
.L_x_11240:
[----:B------:R-:W-:Y:S01]  /*6e50*/  LOP3.LUT P0, RZ, R206, 0x100, RZ, 0xc0, !PT ;  /* 0x00000100ceff7812 */ /* 0x000fe2000780c0ff */
[----:B------:R-:W-:-:S12]  /*6e60*/  BSSY B0, `(.L_x_11371) ;  /* 0x00005be000007945 */ /* 0x000fd80003800000 */
[----:B------:R-:W-:Y:S05]  /*6e70*/  @!P0 BRA `(.L_x_11372) ;  /* 0x0000005800f08947 */ /* 0x000fea0003800000 */
        /* <DEDUP_REMOVED lines=27> */
.L_x_11374:
[----:B------:R-:W-:-:S07]  /*7030*/  MOV R150, R186 ;  /* 0x000000ba00967202 */ /* 0x000fce0000000f00 */
.L_x_11375:
[----:B------:R-:W-:Y:S05]  /*7040*/  BSYNC B1 ;  /* 0x0000000000017941 */ /* 0x000fea0003800000 */
.L_x_11373:
        /* <DEDUP_REMOVED lines=16> */
.L_x_11379:
[----:B------:R-:W-:Y:S05]  /*7150*/  BSYNC B2 ;  /* 0x0000000000027941 */ /* 0x000fea0003800000 */
.L_x_11378:
        /* <DEDUP_REMOVED lines=42> */
[----:B------:R-:W-:-:S07]  /*7400*/  LOP3.LUT R188, R179, UR25, R188, 0x96, !PT ;  /* 0x00000019b3bc7c12 */ /* 0x000fce000f8e96bc */
.L_x_11377:
[----:B------:R-:W-:Y:S05]  /*7410*/  BSYNC B1 ;  /* 0x0000000000017941 */ /* 0x000fea0003800000 */
.L_x_11376:
        /* <DEDUP_REMOVED lines=20> */
.L_x_11380:
        /* <DEDUP_REMOVED lines=12> */
.L_x_11383:
[----:B------:R-:W-:-:S07]  /*7620*/  MOV R149, R186 ;  /* 0x000000ba00957202 */ /* 0x000fce0000000f00 */
.L_x_11384:
[----:B------:R-:W-:Y:S05]  /*7630*/  BSYNC B1 ;  /* 0x0000000000017941 */ /* 0x000fea0003800000 */
.L_x_11382:
        /* <DEDUP_REMOVED lines=16> */
.L_x_11388:
[----:B------:R-:W-:Y:S05]  /*7740*/  BSYNC B2 ;  /* 0x0000000000027941 */ /* 0x000fea0003800000 */
.L_x_11387:
        /* <DEDUP_REMOVED lines=43> */
.L_x_11386:
[----:B------:R-:W-:Y:S05]  /*7a00*/  BSYNC B1 ;  /* 0x0000000000017941 */ /* 0x000fea0003800000 */
.L_x_11385:
        /* <DEDUP_REMOVED lines=9> */
.L_x_11381:
        /* <DEDUP_REMOVED lines=12> */
.L_x_11390:
[----:B------:R-:W-:-:S07]  /*7b60*/  MOV R149, R186 ;  /* 0x000000ba00957202 */ /* 0x000fce0000000f00 */
.L_x_11391:
[----:B------:R-:W-:Y:S05]  /*7b70*/  BSYNC B1 ;  /* 0x0000000000017941 */ /* 0x000fea0003800000 */
.L_x_11389:
        /* <DEDUP_REMOVED lines=16> */
.L_x_11395:
[----:B------:R-:W-:Y:S05]  /*7c80*/  BSYNC B2 ;  /* 0x0000000000027941 */ /* 0x000fea0003800000 */
.L_x_11394:
        /* <DEDUP_REMOVED lines=43> */
.L_x_11393:
[----:B------:R-:W-:Y:S05]  /*7f40*/  BSYNC B1 ;  /* 0x0000000000017941 */ /* 0x000fea0003800000 */
.L_x_11392:
        /* <DEDUP_REMOVED lines=14> */
.L_x_11396:
        /* <DEDUP_REMOVED lines=12> */
.L_x_11399:
[----:B------:R-:W-:-:S07]  /*80f0*/  IMAD.MOV.U32 R150, RZ, RZ, R186 ;  /* 0x000000ffff967224 */ /* 0x000fce00078e00ba */
.L_x_11400:
[----:B------:R-:W-:Y:S05]  /*8100*/  BSYNC B1 ;  /* 0x0000000000017941 */ /* 0x000fea0003800000 */
.L_x_11398:
        /* <DEDUP_REMOVED lines=16> */
.L_x_11404:
[----:B------:R-:W-:Y:S05]  /*8210*/  BSYNC B2 ;  /* 0x0000000000027941 */ /* 0x000fea0003800000 */
.L_x_11403:
        /* <DEDUP_REMOVED lines=44> */
.L_x_11402:
[----:B------:R-:W-:Y:S05]  /*84e0*/  BSYNC B1 ;  /* 0x0000000000017941 */ /* 0x000fea0003800000 */
.L_x_11401:
        /* <DEDUP_REMOVED lines=10> */
.L_x_11397:
        /* <DEDUP_REMOVED lines=12> */
.L_x_11406:
[----:B------:R-:W-:-:S07]  /*8650*/  MOV R150, R186 ;  /* 0x000000ba00967202 */ /* 0x000fce0000000f00 */
.L_x_11407:
[----:B------:R-:W-:Y:S05]  /*8660*/  BSYNC B1 ;  /* 0x0000000000017941 */ /* 0x000fea0003800000 */
.L_x_11405:
        /* <DEDUP_REMOVED lines=16> */
.L_x_11411:
[----:B------:R-:W-:Y:S05]  /*8770*/  BSYNC B2 ;  /* 0x0000000000027941 */ /* 0x000fea0003800000 */
.L_x_11410:
        /* <DEDUP_REMOVED lines=44> */
.L_x_11409:
[----:B------:R-:W-:Y:S05]  /*8a40*/  BSYNC B1 ;  /* 0x0000000000017941 */ /* 0x000fea0003800000 */
.L_x_11408:
        /* <DEDUP_REMOVED lines=15> */
.L_x_11412:
        /* <DEDUP_REMOVED lines=12> */
.L_x_11415:
[----:B------:R-:W-:-:S07]  /*8c00*/  MOV R151, R186 ;  /* 0x000000ba00977202 */ /* 0x000fce0000000f00 */
.L_x_11416:
[----:B------:R-:W-:Y:S05]  /*8c10*/  BSYNC B1 ;  /* 0x0000000000017941 */ /* 0x000fea0003800000 */
.L_x_11414:
        /* <DEDUP_REMOVED lines=16> */
.L_x_11420:
[----:B------:R-:W-:Y:S05]  /*8d20*/  BSYNC B2 ;  /* 0x0000000000027941 */ /* 0x000fea0003800000 */
.L_x_11419:
        /* <DEDUP_REMOVED lines=44> */
.L_x_11418:
[----:B------:R-:W-:Y:S05]  /*8ff0*/  BSYNC B1 ;  /* 0x0000000000017941 */ /* 0x000fea0003800000 */
.L_x_11417:
        /* <DEDUP_REMOVED lines=9> */
.L_x_11413:
        /* <DEDUP_REMOVED lines=12> */
.L_x_11422:
[----:B------:R-:W-:-:S07]  /*9150*/  IMAD.MOV.U32 R151, RZ, RZ, R186 ;  /* 0x000000ffff977224 */ /* 0x000fce00078e00ba */
.L_x_11423:
[----:B------:R-:W-:Y:S05]  /*9160*/  BSYNC B1 ;  /* 0x0000000000017941 */ /* 0x000fea0003800000 */
.L_x_11421:
        /* <DEDUP_REMOVED lines=16> */
.L_x_11427:
[----:B------:R-:W-:Y:S05]  /*9270*/  BSYNC B2 ;  /* 0x0000000000027941 */ /* 0x000fea0003800000 */
.L_x_11426:
        /* <DEDUP_REMOVED lines=44> */
.L_x_11425:
[----:B------:R-:W-:Y:S05]  /*9540*/  BSYNC B1 ;  /* 0x0000000000017941 */ /* 0x000fea0003800000 */
.L_x_11424:
        /* <DEDUP_REMOVED lines=14> */
.L_x_11428:
        /* <DEDUP_REMOVED lines=12> */
.L_x_11431:
[----:B------:R-:W-:-:S07]  /*96f0*/  IMAD.MOV.U32 R164, RZ, RZ, R186 ;  /* 0x000000ffffa47224 */ /* 0x000fce00078e00ba */
.L_x_11432:
[----:B------:R-:W-:Y:S05]  /*9700*/  BSYNC B1 ;  /* 0x0000000000017941 */ /* 0x000fea0003800000 */
.L_x_11430:
        /* <DEDUP_REMOVED lines=16> */
.L_x_11436:
[----:B------:R-:W-:Y:S05]  /*9810*/  BSYNC B2 ;  /* 0x0000000000027941 */ /* 0x000fea0003800000 */
.L_x_11435:
        /* <DEDUP_REMOVED lines=44> */
.L_x_11434:
[----:B------:R-:W-:Y:S05]  /*9ae0*/  BSYNC B1 ;  /* 0x0000000000017941 */ /* 0x000fea0003800000 */
.L_x_11433:
        /* <DEDUP_REMOVED lines=10> */
.L_x_11429:
        /* <DEDUP_REMOVED lines=12> */
.L_x_11438:
[----:B------:R-:W-:-:S07]  /*9c50*/  IMAD.MOV.U32 R164, RZ, RZ, R186 ;  /* 0x000000ffffa47224 */ /* 0x000fce00078e00ba */
.L_x_11439:
[----:B------:R-:W-:Y:S05]  /*9c60*/  BSYNC B1 ;  /* 0x0000000000017941 */ /* 0x000fea0003800000 */
.L_x_11437:
        /* <DEDUP_REMOVED lines=16> */
.L_x_11443:
[----:B------:R-:W-:Y:S05]  /*9d70*/  BSYNC B2 ;  /* 0x0000000000027941 */ /* 0x000fea0003800000 */
.L_x_11442:
        /* <DEDUP_REMOVED lines=44> */
.L_x_11441:
[----:B------:R-:W-:Y:S05]  /*a040*/  BSYNC B1 ;  /* 0x0000000000017941 */ /* 0x000fea0003800000 */
.L_x_11440:
        /* <DEDUP_REMOVED lines=15> */
.L_x_11444:
        /* <DEDUP_REMOVED lines=12> */
.L_x_11447:
[----:B------:R-:W-:-:S07]  /*a200*/  IMAD.MOV.U32 R165, RZ, RZ, R186 ;  /* 0x000000ffffa57224 */ /* 0x000fce00078e00ba */
.L_x_11448:
[----:B------:R-:W-:Y:S05]  /*a210*/  BSYNC B1 ;  /* 0x0000000000017941 */ /* 0x000fea0003800000 */
.L_x_11446:
        /* <DEDUP_REMOVED lines=16> */
.L_x_11452:
[----:B------:R-:W-:Y:S05]  /*a320*/  BSYNC B2 ;  /* 0x0000000000027941 */ /* 0x000fea0003800000 */
.L_x_11451:
        /* <DEDUP_REMOVED lines=44> */
.L_x_11450:
[----:B------:R-:W-:Y:S05]  /*a5f0*/  BSYNC B1 ;  /* 0x0000000000017941 */ /* 0x000fea0003800000 */
.L_x_11449:
        /* <DEDUP_REMOVED lines=9> */
.L_x_11445:
        /* <DEDUP_REMOVED lines=12> */
.L_x_11454:
[----:B------:R-:W-:-:S07]  /*a750*/  MOV R165, R186 ;  /* 0x000000ba00a57202 */ /* 0x000fce0000000f00 */
.L_x_11455:
[----:B------:R-:W-:Y:S05]  /*a760*/  BSYNC B1 ;  /* 0x0000000000017941 */ /* 0x000fea0003800000 */
.L_x_11453:
        /* <DEDUP_REMOVED lines=16> */
.L_x_11459:
[----:B------:R-:W-:Y:S05]  /*a870*/  BSYNC B2 ;  /* 0x0000000000027941 */ /* 0x000fea0003800000 */
.L_x_11458:
        /* <DEDUP_REMOVED lines=44> */
.L_x_11457:
[----:B------:R-:W-:Y:S05]  /*ab40*/  BSYNC B1 ;  /* 0x0000000000017941 */ /* 0x000fea0003800000 */
.L_x_11456:
        /* <DEDUP_REMOVED lines=12> */
.L_x_11460:
        /* <DEDUP_REMOVED lines=12> */
.L_x_11463:
[----:B------:R-:W-:-:S07]  /*acd0*/  MOV R166, R186 ;  /* 0x000000ba00a67202 */ /* 0x000fce0000000f00 */
.L_x_11464:
[----:B------:R-:W-:Y:S05]  /*ace0*/  BSYNC B1 ;  /* 0x0000000000017941 */ /* 0x000fea0003800000 */
.L_x_11462:
        /* <DEDUP_REMOVED lines=16> */
.L_x_11468:
[----:B------:R-:W-:Y:S05]  /*adf0*/  BSYNC B2 ;  /* 0x0000000000027941 */ /* 0x000fea0003800000 */
.L_x_11467:
        /* <DEDUP_REMOVED lines=44> */
.L_x_11466:
[----:B------:R-:W-:Y:S05]  /*b0c0*/  BSYNC B1 ;  /* 0x0000000000017941 */ /* 0x000fea0003800000 */
.L_x_11465:
        /* <DEDUP_REMOVED lines=10> */
.L_x_11461:
        /* <DEDUP_REMOVED lines=12> */
.L_x_11470:
[----:B------:R-:W-:-:S07]  /*b230*/  IMAD.MOV.U32 R166, RZ, RZ, R186 ;  /* 0x000000ffffa67224 */ /* 0x000fce00078e00ba */
.L_x_11471:
[----:B------:R-:W-:Y:S05]  /*b240*/  BSYNC B1 ;  /* 0x0000000000017941 */ /* 0x000fea0003800000 */
.L_x_11469:
        /* <DEDUP_REMOVED lines=16> */
.L_x_11475:
[----:B------:R-:W-:Y:S05]  /*b350*/  BSYNC B2 ;  /* 0x0000000000027941 */ /* 0x000fea0003800000 */
.L_x_11474:
        /* <DEDUP_REMOVED lines=44> */
.L_x_11473:
[----:B------:R-:W-:Y:S05]  /*b620*/  BSYNC B1 ;  /* 0x0000000000017941 */ /* 0x000fea0003800000 */
.L_x_11472:
        /* <DEDUP_REMOVED lines=13> */
.L_x_11476:
        /* <DEDUP_REMOVED lines=12> */
.L_x_11479:
[----:B------:R-:W-:-:S07]  /*b7c0*/  IMAD.MOV.U32 R180, RZ, RZ, R186 ;  /* 0x000000ffffb47224 */ /* 0x000fce00078e00ba */
.L_x_11480:
[----:B------:R-:W-:Y:S05]  /*b7d0*/  BSYNC B1 ;  /* 0x0000000000017941 */ /* 0x000fea0003800000 */
.L_x_11478:
        /* <DEDUP_REMOVED lines=16> */
.L_x_11484:
[----:B------:R-:W-:Y:S05]  /*b8e0*/  BSYNC B2 ;  /* 0x0000000000027941 */ /* 0x000fea0003800000 */
.L_x_11483:
        /* <DEDUP_REMOVED lines=43> */
.L_x_11482:
[----:B------:R-:W-:Y:S05]  /*bba0*/  BSYNC B1 ;  /* 0x0000000000017941 */ /* 0x000fea0003800000 */
.L_x_11481:
        /* <DEDUP_REMOVED lines=9> */
.L_x_11477:
        /* <DEDUP_REMOVED lines=12> */
.L_x_11486:
[----:B------:R-:W-:-:S07]  /*bd00*/  IMAD.MOV.U32 R180, RZ, RZ, R186 ;  /* 0x000000ffffb47224 */ /* 0x000fce00078e00ba */
.L_x_11487:
[----:B------:R-:W-:Y:S05]  /*bd10*/  BSYNC B1 ;  /* 0x0000000000017941 */ /* 0x000fea0003800000 */
.L_x_11485:
        /* <DEDUP_REMOVED lines=16> */
.L_x_11491:
[----:B------:R-:W-:Y:S05]  /*be20*/  BSYNC B2 ;  /* 0x0000000000027941 */ /* 0x000fea0003800000 */
.L_x_11490:
        /* <DEDUP_REMOVED lines=43> */
.L_x_11489:
[----:B------:R-:W-:Y:S05]  /*c0e0*/  BSYNC B1 ;  /* 0x0000000000017941 */ /* 0x000fea0003800000 */
.L_x_11488:
        /* <DEDUP_REMOVED lines=12> */
.L_x_11492:
        /* <DEDUP_REMOVED lines=12> */
.L_x_11495:
[----:B------:R-:W-:-:S07]  /*c270*/  MOV R180, R186 ;  /* 0x000000ba00b47202 */ /* 0x000fce0000000f00 */
.L_x_11496:
[----:B------:R-:W-:Y:S05]  /*c280*/  BSYNC B1 ;  /* 0x0000000000017941 */ /* 0x000fea0003800000 */
.L_x_11494:
        /* <DEDUP_REMOVED lines=16> */
.L_x_11500:
[----:B------:R-:W-:Y:S05]  /*c390*/  BSYNC B2 ;  /* 0x0000000000027941 */ /* 0x000fea0003800000 */
.L_x_11499:
        /* <DEDUP_REMOVED lines=43> */
.L_x_11498:
[----:B------:R-:W-:Y:S05]  /*c650*/  BSYNC B1 ;  /* 0x0000000000017941 */ /* 0x000fea0003800000 */
.L_x_11497:
        /* <DEDUP_REMOVED lines=10> */
.L_x_11493:
        /* <DEDUP_REMOVED lines=19> */
[----:B------:R-:W-:Y:S02]  /*c830*/  SHF.L.U64.HI R210, R176, 0x3, RZ ;  /* 0x00000003b0d27819 */ /* 0x000fe400000102ff */
        /* <DEDUP_REMOVED lines=18> */
[----:B------:R-:W-:Y:S02]  /*c960*/  LOP3.LUT R208, R198, 0xff, RZ, 0xc0, !PT ;  /* 0x000000ffc6d07812 */ /* 0x000fe400078ec0ff */
[----:B------:R-:W-:Y:S01]  /*c970*/  LOP3.LUT R178, R177, 0xff00, R180, 0xf8, !PT ;  /* 0x0000ff00b1b27812 */ /* 0x000fe200078ef8b4 */
[----:B------:R-:W-:-:S03]  /*c980*/  IMAD.WIDE.U32 R180, R181, 0x1000000, RZ ;  /* 0x01000000b5b47825 */ /* 0x000fc600078e00ff */
[----:B------:R-:W-:Y:S01]  /*c990*/  LOP3.LUT R177, R178, 0xff, R201, 0xf8, !PT ;  /* 0x000000ffb2b17812 */ /* 0x000fe200078ef8c9 */
[----:B------:R-:W-:Y:S01]  /*c9a0*/  IMAD.WIDE.U32 R182, R182, 0x10000, RZ ;  /* 0x00010000b6b67825 */ /* 0x000fe200078e00ff */
[----:B------:R-:W-:-:S03]  /*c9b0*/  IADD3 R178, P0, R207, UR34, RZ ;  /* 0x00000022cfb27c10 */ /* 0x000fc6000ff1e0ff */
[----:B------:R-:W-:Y:S01]  /*c9c0*/  IMAD.WIDE.U32 R208, R208, 0x100, RZ ;  /* 0x00000100d0d07825 */ /* 0x000fe200078e00ff */
[----:B------:R-:W-:Y:S02]  /*c9d0*/  LOP3.LUT R177, R183, R177, R181, 0xfe, !PT ;  /* 0x000000b1b7b17212 */ /* 0x000fe400078efeb5 */
[----:B------:R-:W-:Y:S02]  /*c9e0*/  IADD3.X R179, R210, UR35, RZ, P0, !PT ;  /* 0x00000023d2b37c10 */ /* 0x000fe400087fe4ff */
[----:B------:R-:W-:Y:S02]  /*c9f0*/  LOP3.LUT R180, R208, R180, R182, 0xfe, !PT ;  /* 0x000000b4d0b47212 */ /* 0x000fe400078efeb6 */
[----:B------:R-:W-:Y:S02]  /*ca00*/  LOP3.LUT R181, R177, R209, RZ, 0xfc, !PT ;  /* 0x000000d1b1b57212 */ /* 0x000fe400078efcff */
[----:B------:R-:W-:-:S05]  /*ca10*/  LOP3.LUT R180, R180, 0xff, R197, 0xf8, !PT ;  /* 0x000000ffb4b47812 */ /* 0x000fca00078ef8c5 */
[----:B------:R2:W-:Y:S02]  /*ca20*/  STG.E.64 desc[UR4][R178.64], R180 ;  /* 0x000000b4b2007986 */ /* 0x0005e4000c101b04 */
.L_x_11501:
[----:B------:R-:W-:-:S07]  /*ca30*/  VIADD R176, R176, 0x100 ;  /* 0x00000100b0b07836 */ /* 0x000fce0000000000 */
.L_x_11372:
[----:B------:R-:W-:Y:S05]  /*ca40*/  BSYNC B0 ;  /* 0x0000000000007941 */ /* 0x000fea0003800000 */
.L_x_11371:
[----:B------:R-:W-:Y:S01]  /*ca50*/  LOP3.LUT P0, RZ, R206, 0x80, RZ, 0xc0, !PT ;  /* 0x00000080ceff7812 */ /* 0x000fe2000780c0ff */
[----:B------:R-:W-:-:S12]  /*ca60*/  BSSY B0, `(.L_x_11502) ;  /* 0x00005be000007945 */ /* 0x000fd80003800000 */
[----:B------:R-:W-:Y:S05]  /*ca70*/  @!P0 BRA `(.L_x_11503) ;  /* 0x0000005800f08947 */ /* 0x000fea0003800000 */
[----:B------:R-:W3:Y:S01]  /*ca80*/  LDC.64 R152, c[0x0][0x228] ;  /* 0x00008a00ff987b82 */ /* 0x000ee20000000a00 */
[----:B------:R-:W-:-:S04]  /*ca90*/  ISETP.NE.U32.AND P1, PT, RZ, UR26, PT ;  /* 0x0000001aff007c0c */ /* 0x000fc8000bf25070 */
[----:B------:R-:W-:-:S03]  /*caa0*/  ISETP.NE.AND.EX P1, PT, RZ, UR27, PT, P1 ;  /* 0x0000001bff007c0c */ /* 0x000fc6000bf25310 */
[----:B------:R-:W4:Y:S01]  /*cab0*/  LDC.64 R168, c[0x0][0x220] ;  /* 0x00008800ffa87b82 */ /* 0x000f220000000a00 */
[----:B---3--:R-:W-:-:S04]  /*cac0*/  ISETP.NE.U32.AND P0, PT, R152, RZ, PT ;  /* 0x000000ff9800720c */ /* 0x008fc80003f05070 */
[----:B------:R-:W-:Y:S01]  /*cad0*/  ISETP.NE.AND.EX P0, PT, R153, RZ, PT, P0 ;  /* 0x000000ff9900720c */ /* 0x000fe20003f05300 */
[----:B----4-:R-:W-:-:S06]  /*cae0*/  IMAD.WIDE.U32 R168, R176, 0x10, R168 ;  /* 0x00000010b0a87825 */ /* 0x010fcc00078e00a8 */
[----:B------:R-:W5:Y:S06]  /*caf0*/  LDG.E.128 R168, desc[UR4][R168.64] ;  /* 0x00000004a8a87981 */ /* 0x000f6c000c1e1d00 */
[----:B-12---:R-:W-:-:S04]  /*cb00*/  @P0 LEA R178, P2, R176, R152, 0x4 ;  /* 0x00000098b0b20211 */ /* 0x006fc800078420ff */
        /* <DEDUP_REMOVED lines=18> */
.L_x_11505:
[----:B------:R-:W-:-:S07]  /*cc30*/  MOV R154, R186 ;  /* 0x000000ba009a7202 */ /* 0x000fce0000000f00 */
.L_x_11506:
[----:B------:R-:W-:Y:S05]  /*cc40*/  BSYNC B1 ;  /* 0x0000000000017941 */ /* 0x000fea0003800000 */
.L_x_11504:
        /* <DEDUP_REMOVED lines=16> */
.L_x_11510:
[----:B------:R-:W-:Y:S05]  /*cd50*/  BSYNC B2 ;  /* 0x0000000000027941 */ /* 0x000fea0003800000 */
.L_x_11509:
        /* <DEDUP_REMOVED lines=43> */
.L_x_11508:
[----:B------:R-:W-:Y:S05]  /*d010*/  BSYNC B1 ;  /* 0x0000000000017941 */ /* 0x000fea0003800000 */
.L_x_11507:
        /* <DEDUP_REMOVED lines=20> */
.L_x_11511:
        /* <DEDUP_REMOVED lines=12> */
.L_x_11514:
[----:B------:R-:W-:-:S07]  /*d220*/  MOV R153, R186 ;  /* 0x000000ba00997202 */ /* 0x000fce0000000f00 */
.L_x_11515:
[----:B------:R-:W-:Y:S05]  /*d230*/  BSYNC B1 ;  /* 0x0000000000017941 */ /* 0x000fea0003800000 */
.L_x_11513:
        /* <DEDUP_REMOVED lines=16> */
.L_x_11519:
[----:B------:R-:W-:Y:S05]  /*d340*/  BSYNC B2 ;  /* 0x0000000000027941 */ /* 0x000fea0003800000 */
.L_x_11518:
        /* <DEDUP_REMOVED lines=43> */
.L_x_11517:
[----:B------:R-:W-:Y:S05]  /*d600*/  BSYNC B1 ;  /* 0x0000000000017941 */ /* 0x000fea0003800000 */
.L_x_11516:
        /* <DEDUP_REMOVED lines=9> */
.L_x_11512:
        /* <DEDUP_REMOVED lines=12> */
.L_x_11521:
[----:B------:R-:W-:-:S07]  /*d760*/  MOV R153, R186 ;  /* 0x000000ba00997202 */ /* 0x000fce0000000f00 */
.L_x_11522:
[----:B------:R-:W-:Y:S05]  /*d770*/  BSYNC B1 ;  /* 0x0000000000017941 */ /* 0x000fea0003800000 */
.L_x_11520:
        /* <DEDUP_REMOVED lines=16> */
.L_x_11526:
[----:B------:R-:W-:Y:S05]  /*d880*/  BSYNC B2 ;  /* 0x0000000000027941 */ /* 0x000fea0003800000 */
.L_x_11525:
        /* <DEDUP_REMOVED lines=43> */
.L_x_11524:
[----:B------:R-:W-:Y:S05]  /*db40*/  BSYNC B1 ;  /* 0x0000000000017941 */ /* 0x000fea0003800000 */
.L_x_11523:
        /* <DEDUP_REMOVED lines=14> */
.L_x_11527:
        /* <DEDUP_REMOVED lines=12> */
.L_x_11530:
[----:B------:R-:W-:-:S07]  /*dcf0*/  IMAD.MOV.U32 R154, RZ, RZ, R186 ;  /* 0x000000ffff9a7224 */ /* 0x000fce00078e00ba */
.L_x_11531:
[----:B------:R-:W-:Y:S05]  /*dd00*/  BSYNC B1 ;  /* 0x0000000000017941 */ /* 0x000fea0003800000 */
.L_x_11529:
        /* <DEDUP_REMOVED lines=16> */
.L_x_11535:
[----:B------:R-:W-:Y:S05]  /*de10*/  BSYNC B2 ;  /* 0x0000000000027941 */ /* 0x000fea0003800000 */
.L_x_11534:
        /* <DEDUP_REMOVED lines=44> */
.L_x_11533:
[----:B------:R-:W-:Y:S05]  /*e0e0*/  BSYNC B1 ;  /* 0x0000000000017941 */ /* 0x000fea0003800000 */
.L_x_11532:
        /* <DEDUP_REMOVED lines=10> */
.L_x_11528:
        /* <DEDUP_REMOVED lines=12> */
.L_x_11537:
[----:B------:R-:W-:-:S07]  /*e250*/  MOV R154, R186 ;  /* 0x000000ba009a7202 */ /* 0x000fce0000000f00 */
.L_x_11538:
[----:B------:R-:W-:Y:S05]  /*e260*/  BSYNC B1 ;  /* 0x0000000000017941 */ /* 0x000fea0003800000 */
.L_x_11536:
        /* <DEDUP_REMOVED lines=16> */
.L_x_11542:
[----:B------:R-:W-:Y:S05]  /*e370*/  BSYNC B2 ;  /* 0x0000000000027941 */ /* 0x000fea0003800000 */
.L_x_11541:
        /* <DEDUP_REMOVED lines=44> */
.L_x_11540:
[----:B------:R-:W-:Y:S05]  /*e640*/  BSYNC B1 ;  /* 0x0000000000017941 */ /* 0x000fea0003800000 */
.L_x_11539:
        /* <DEDUP_REMOVED lines=15> */
.L_x_11543:
        /* <DEDUP_REMOVED lines=12> */
.L_x_11546:
[----:B------:R-:W-:-:S07]  /*e800*/  MOV R155, R186 ;  /* 0x000000ba009b7202 */ /* 0x000fce0000000f00 */
.L_x_11547:
[----:B------:R-:W-:Y:S05]  /*e810*/  BSYNC B1 ;  /* 0x0000000000017941 */ /* 0x000fea0003800000 */
.L_x_11545:
        /* <DEDUP_REMOVED lines=16> */
.L_x_11551:
[----:B------:R-:W-:Y:S05]  /*e920*/  BSYNC B2 ;  /* 0x0000000000027941 */ /* 0x000fea0003800000 */
.L_x_11550:
        /* <DEDUP_REMOVED lines=44> */
.L_x_11549:
[----:B------:R-:W-:Y:S05]  /*ebf0*/  BSYNC B1 ;  /* 0x0000000000017941 */ /* 0x000fea0003800000 */
.L_x_11548:
        /* <DEDUP_REMOVED lines=9> */
.L_x_11544:
        /* <DEDUP_REMOVED lines=12> */
.L_x_11553:
[----:B------:R-:W-:-:S07]  /*ed50*/  IMAD.MOV.U32 R155, RZ, RZ, R186 ;  /* 0x000000ffff9b7224 */ /* 0x000fce00078e00ba */
.L_x_11554:
[----:B------:R-:W-:Y:S05]  /*ed60*/  BSYNC B1 ;  /* 0x0000000000017941 */ /* 0x000fea0003800000 */
.L_x_11552:
        /* <DEDUP_REMOVED lines=16> */
.L_x_11558:
[----:B------:R-:W-:Y:S05]  /*ee70*/  BSYNC B2 ;  /* 0x0000000000027941 */ /* 0x000fea0003800000 */
.L_x_11557:
        /* <DEDUP_REMOVED lines=44> */
.L_x_11556:
[----:B------:R-:W-:Y:S05]  /*f140*/  BSYNC B1 ;  /* 0x0000000000017941 */ /* 0x000fea0003800000 */
.L_x_11555:
        /* <DEDUP_REMOVED lines=14> */
.L_x_11559:
        /* <DEDUP_REMOVED lines=12> */
.L_x_11562:
[----:B------:R-:W-:-:S07]  /*f2f0*/  IMAD.MOV.U32 R168, RZ, RZ, R186 ;  /* 0x000000ffffa87224 */ /* 0x000fce00078e00ba */
.L_x_11563:
[----:B------:R-:W-:Y:S05]  /*f300*/  BSYNC B1 ;  /* 0x0000000000017941 */ /* 0x000fea0003800000 */
.L_x_11561:
        /* <DEDUP_REMOVED lines=16> */
.L_x_11567:
[----:B------:R-:W-:Y:S05]  /*f410*/  BSYNC B2 ;  /* 0x0000000000027941 */ /* 0x000fea0003800000 */
.L_x_11566:
        /* <DEDUP_REMOVED lines=44> */
.L_x_11565:
[----:B------:R-:W-:Y:S05]  /*f6e0*/  BSYNC B1 ;  /* 0x0000000000017941 */ /* 0x000fea0003800000 */
.L_x_11564:
        /* <DEDUP_REMOVED lines=10> */
.L_x_11560:
        /* <DEDUP_REMOVED lines=12> */
.L_x_11569:
[----:B------:R-:W-:-:S07]  /*f850*/  IMAD.MOV.U32 R168, RZ, RZ, R186 ;  /* 0x000000ffffa87224 */ /* 0x000fce00078e00ba */
.L_x_11570:
[----:B------:R-:W-:Y:S05]  /*f860*/  BSYNC B1 ;  /* 0x0000000000017941 */ /* 0x000fea0003800000 */
.L_x_11568:
        /* <DEDUP_REMOVED lines=16> */
.L_x_11574:
[----:B------:R-:W-:Y:S05]  /*f970*/  BSYNC B2 ;  /* 0x0000000000027941 */ /* 0x000fea0003800000 */
.L_x_11573:
        /* <DEDUP_REMOVED lines=44> */
.L_x_11572:
[----:B------:R-:W-:Y:S05]  /*fc40*/  BSYNC B1 ;  /* 0x0000000000017941 */ /* 0x000fea0003800000 */
.L_x_11571:
        /* <DEDUP_REMOVED lines=15> */
.L_x_11575:
        /* <DEDUP_REMOVED lines=12> */
.L_x_11578:
[----:B------:R-:W-:-:S07]  /*fe00*/  IMAD.MOV.U32 R169, RZ, RZ, R186 ;  /* 0x000000ffffa97224 */ /* 0x000fce00078e00ba */
.L_x_11579:
[----:B------:R-:W-:Y:S05]  /*fe10*/  BSYNC B1 ;  /* 0x0000000000017941 */ /* 0x000fea0003800000 */
.L_x_11577:
        /* <DEDUP_REMOVED lines=16> */
.L_x_11583:
[----:B------:R-:W-:Y:S05]  /*ff20*/  BSYNC B2 ;  /* 0x0000000000027941 */ /* 0x000fea0003800000 */
.L_x_11582:
        /* <DEDUP_REMOVED lines=44> */
.L_x_11581:
[----:B------:R-:W-:Y:S05]  /*101f0*/  BSYNC B1 ;  /* 0x0000000000017941 */ /* 0x000fea0003800000 */
.L_x_11580:
        /* <DEDUP_REMOVED lines=9> */
.L_x_11576:
        /* <DEDUP_REMOVED lines=12> */
.L_x_11585:
[----:B------:R-:W-:-:S07]  /*10350*/  MOV R169, R186 ;  /* 0x000000ba00a97202 */ /* 0x000fce0000000f00 */
.L_x_11586:
[----:B------:R-:W-:Y:S05]  /*10360*/  BSYNC B1 ;  /* 0x0000000000017941 */ /* 0x000fea0003800000 */
.L_x_11584:
        /* <DEDUP_REMOVED lines=16> */
.L_x_11590:
[----:B------:R-:W-:Y:S05]  /*10470*/  BSYNC B2 ;  /* 0x0000000000027941 */ /* 0x000fea0003800000 */
.L_x_11589:
        /* <DEDUP_REMOVED lines=44> */
.L_x_11588:
[----:B------:R-:W-:Y:S05]  /*10740*/  BSYNC B1 ;  /* 0x0000000000017941 */ /* 0x000fea0003800000 */
.L_x_11587:
        /* <DEDUP_REMOVED lines=12> */
.L_x_11591:
        /* <DEDUP_REMOVED lines=12> */
.L_x_11594:
[----:B------:R-:W-:-:S07]  /*108d0*/  MOV R170, R186 ;  /* 0x000000ba00aa7202 */ /* 0x000fce0000000f00 */
.L_x_11595:
[----:B------:R-:W-:Y:S05]  /*108e0*/  BSYNC B1 ;  /* 0x0000000000017941 */ /* 0x000fea0003800000 */
.L_x_11593:
        /* <DEDUP_REMOVED lines=16> */
.L_x_11599:
[----:B------:R-:W-:Y:S05]  /*109f0*/  BSYNC B2 ;  /* 0x0000000000027941 */ /* 0x000fea0003800000 */
.L_x_11598:
        /* <DEDUP_REMOVED lines=44> */
.L_x_11597:
[----:B------:R-:W-:Y:S05]  /*10cc0*/  BSYNC B1 ;  /* 0x0000000000017941 */ /* 0x000fea0003800000 */
.L_x_11596:
        /* <DEDUP_REMOVED lines=10> */
.L_x_11592:
        /* <DEDUP_REMOVED lines=12> */
.L_x_11601:
[----:B------:R-:W-:-:S07]  /*10e30*/  IMAD.MOV.U32 R170, RZ, RZ, R186 ;  /* 0x000000ffffaa7224 */ /* 0x000fce00078e00ba */
.L_x_11602:
[----:B------:R-:W-:Y:S05]  /*10e40*/  BSYNC B1 ;  /* 0x0000000000017941 */ /* 0x000fea0003800000 */
.L_x_11600:
        /* <DEDUP_REMOVED lines=16> */
.L_x_11606:
[----:B------:R-:W-:Y:S05]  /*10f50*/  BSYNC B2 ;  /* 0x0000000000027941 */ /* 0x000fea0003800000 */
.L_x_11605:
        /* <DEDUP_REMOVED lines=44> */
.L_x_11604:
[----:B------:R-:W-:Y:S05]  /*11220*/  BSYNC B1 ;  /* 0x0000000000017941 */ /* 0x000fea0003800000 */
.L_x_11603:
        /* <DEDUP_REMOVED lines=13> */
.L_x_11607:
        /* <DEDUP_REMOVED lines=12> */
.L_x_11610:
[----:B------:R-:W-:-:S07]  /*113c0*/  IMAD.MOV.U32 R180, RZ, RZ, R186 ;  /* 0x000000ffffb47224 */ /* 0x000fce00078e00ba */
.L_x_11611:
[----:B------:R-:W-:Y:S05]  /*113d0*/  BSYNC B1 ;  /* 0x0000000000017941 */ /* 0x000fea0003800000 */
.L_x_11609:
        /* <DEDUP_REMOVED lines=16> */
.L_x_11615:
[----:B------:R-:W-:Y:S05]  /*114e0*/  BSYNC B2 ;  /* 0x0000000000027941 */ /* 0x000fea0003800000 */
.L_x_11614:
        /* <DEDUP_REMOVED lines=43> */
.L_x_11613:
[----:B------:R-:W-:Y:S05]  /*117a0*/  BSYNC B1 ;  /* 0x0000000000017941 */ /* 0x000fea0003800000 */
.L_x_11612:
        /* <DEDUP_REMOVED lines=9> */
.L_x_11608:
        /* <DEDUP_REMOVED lines=12> */
.L_x_11617:
[----:B------:R-:W-:-:S07]  /*11900*/  IMAD.MOV.U32 R180, RZ, RZ, R186 ;  /* 0x000000ffffb47224 */ /* 0x000fce00078e00ba */
.L_x_11618:
[----:B------:R-:W-:Y:S05]  /*11910*/  BSYNC B1 ;  /* 0x0000000000017941 */ /* 0x000fea0003800000 */
.L_x_11616:
        /* <DEDUP_REMOVED lines=16> */
.L_x_11622:
[----:B------:R-:W-:Y:S05]  /*11a20*/  BSYNC B2 ;  /* 0x0000000000027941 */ /* 0x000fea0003800000 */
.L_x_11621:
        /* <DEDUP_REMOVED lines=43> */
.L_x_11620:
[----:B------:R-:W-:Y:S05]  /*11ce0*/  BSYNC B1 ;  /* 0x0000000000017941 */ /* 0x000fea0003800000 */
.L_x_11619:
        /* <DEDUP_REMOVED lines=12> */
.L_x_11623:
        /* <DEDUP_REMOVED lines=12> */
.L_x_11626:
[----:B------:R-:W-:-:S07]  /*11e70*/  MOV R180, R186 ;  /* 0x000000ba00b47202 */ /* 0x000fce0000000f00 */
.L_x_11627:
[----:B------:R-:W-:Y:S05]  /*11e80*/  BSYNC B1 ;  /* 0x0000000000017941 */ /* 0x000fea0003800000 */
.L_x_11625:
        /* <DEDUP_REMOVED lines=16> */
.L_x_11631:
[----:B------:R-:W-:Y:S05]  /*11f90*/  BSYNC B2 ;  /* 0x0000000000027941 */ /* 0x000fea0003800000 */
.L_x_11630:
        /* <DEDUP_REMOVED lines=43> */
.L_x_11629:
[----:B------:R-:W-:Y:S05]  /*12250*/  BSYNC B1 ;  /* 0x0000000000017941 */ /* 0x000fea0003800000 */
.L_x_11628:
        /* <DEDUP_REMOVED lines=10> */
.L_x_11624:
        /* <DEDUP_REMOVED lines=51> */
.L_x_11632:
[----:B------:R-:W-:-:S07]  /*12630*/  VIADD R176, R176, 0x100 ;  /* 0x00000100b0b07836 */ /* 0x000fce0000000000 */
.L_x_11503:
[----:B------:R-:W-:Y:S05]  /*12640*/  BSYNC B0 ;  /* 0x0000000000007941 */ /* 0x000fea0003800000 */
.L_x_11502:
        /* <DEDUP_REMOVED lines=30> */
.L_x_11636:
[----:B------:R-:W-:-:S07]  /*12830*/  MOV R158, R186 ;  /* 0x000000ba009e7202 */ /* 0x000fce0000000f00 */
.L_x_11637:
[----:B------:R-:W-:Y:S05]  /*12840*/  BSYNC B1 ;  /* 0x0000000000017941 */ /* 0x000fea0003800000 */
.L_x_11635:
        /* <DEDUP_REMOVED lines=16> */
.L_x_11641:
[----:B------:R-:W-:Y:S05]  /*12950*/  BSYNC B2 ;  /* 0x0000000000027941 */ /* 0x000fea0003800000 */
.L_x_11640:
        /* <DEDUP_REMOVED lines=43> */
.L_x_11639:
[----:B------:R-:W-:Y:S05]  /*12c10*/  BSYNC B1 ;  /* 0x0000000000017941 */ /* 0x000fea0003800000 */
.L_x_11638:
        /* <DEDUP_REMOVED lines=20> */
.L_x_11642:
        /* <DEDUP_REMOVED lines=12> */
.L_x_11645:
[----:B------:R-:W-:-:S07]  /*12e20*/  MOV R157, R186 ;  /* 0x000000ba009d7202 */ /* 0x000fce0000000f00 */
.L_x_11646:
[----:B------:R-:W-:Y:S05]  /*12e30*/  BSYNC B1 ;  /* 0x0000000000017941 */ /* 0x000fea0003800000 */
.L_x_11644:
        /* <DEDUP_REMOVED lines=16> */
.L_x_11650:
[----:B------:R-:W-:Y:S05]  /*12f40*/  BSYNC B2 ;  /* 0x0000000000027941 */ /* 0x000fea0003800000 */
.L_x_11649:
        /* <DEDUP_REMOVED lines=43> */
.L_x_11648:
[----:B------:R-:W-:Y:S05]  /*13200*/  BSYNC B1 ;  /* 0x0000000000017941 */ /* 0x000fea0003800000 */
.L_x_11647:
        /* <DEDUP_REMOVED lines=9> */
.L_x_11643:
        /* <DEDUP_REMOVED lines=12> */
.L_x_11652:
[----:B------:R-:W-:-:S07]  /*13360*/  MOV R157, R186 ;  /* 0x000000ba009d7202 */ /* 0x000fce0000000f00 */
.L_x_11653:
[----:B------:R-:W-:Y:S05]  /*13370*/  BSYNC B1 ;  /* 0x0000000000017941 */ /* 0x000fea0003800000 */
.L_x_11651:
        /* <DEDUP_REMOVED lines=16> */
.L_x_11657:
[----:B------:R-:W-:Y:S05]  /*13480*/  BSYNC B2 ;  /* 0x0000000000027941 */ /* 0x000fea0003800000 */
.L_x_11656:
        /* <DEDUP_REMOVED lines=43> */
.L_x_11655:
[----:B------:R-:W-:Y:S05]  /*13740*/  BSYNC B1 ;  /* 0x0000000000017941 */ /* 0x000fea0003800000 */
.L_x_11654:
        /* <DEDUP_REMOVED lines=14> */
.L_x_11658:
        /* <DEDUP_REMOVED lines=12> */
.L_x_11661:
[----:B------:R-:W-:-:S07]  /*138f0*/  IMAD.MOV.U32 R158, RZ, RZ, R186 ;  /* 0x000000ffff9e7224 */ /* 0x000fce00078e00ba */
.L_x_11662:
[----:B------:R-:W-:Y:S05]  /*13900*/  BSYNC B1 ;  /* 0x0000000000017941 */ /* 0x000fea0003800000 */
.L_x_11660:
        /* <DEDUP_REMOVED lines=16> */
.L_x_11666:
[----:B------:R-:W-:Y:S05]  /*13a10*/  BSYNC B2 ;  /* 0x0000000000027941 */ /* 0x000fea0003800000 */
.L_x_11665:
        /* <DEDUP_REMOVED lines=44> */
.L_x_11664:
[----:B------:R-:W-:Y:S05]  /*13ce0*/  BSYNC B1 ;  /* 0x0000000000017941 */ /* 0x000fea0003800000 */
.L_x_11663:
        /* <DEDUP_REMOVED lines=10> */
.L_x_11659:
        /* <DEDUP_REMOVED lines=12> */
.L_x_11668:
[----:B------:R-:W-:-:S07]  /*13e50*/  MOV R158, R186 ;  /* 0x000000ba009e7202 */ /* 0x000fce0000000f00 */
.L_x_11669:
[----:B------:R-:W-:Y:S05]  /*13e60*/  BSYNC B1 ;  /* 0x0000000000017941 */ /* 0x000fea0003800000 */
.L_x_11667:
        /* <DEDUP_REMOVED lines=16> */
.L_x_11673:
[----:B------:R-:W-:Y:S05]  /*13f70*/  BSYNC B2 ;  /* 0x0000000000027941 */ /* 0x000fea0003800000 */
.L_x_11672:
        /* <DEDUP_REMOVED lines=44> */
.L_x_11671:
[----:B------:R-:W-:Y:S05]  /*14240*/  BSYNC B1 ;  /* 0x0000000000017941 */ /* 0x000fea0003800000 */
.L_x_11670:
        /* <DEDUP_REMOVED lines=15> */
.L_x_11674:
        /* <DEDUP_REMOVED lines=12> */
.L_x_11677:
[----:B------:R-:W-:-:S07]  /*14400*/  MOV R159, R186 ;  /* 0x000000ba009f7202 */ /* 0x000fce0000000f00 */
.L_x_11678:
[----:B------:R-:W-:Y:S05]  /*14410*/  BSYNC B1 ;  /* 0x0000000000017941 */ /* 0x000fea0003800000 */
.L_x_11676:
        /* <DEDUP_REMOVED lines=16> */
.L_x_11682:
[----:B------:R-:W-:Y:S05]  /*14520*/  BSYNC B2 ;  /* 0x0000000000027941 */ /* 0x000fea0003800000 */
.L_x_11681:
        /* <DEDUP_REMOVED lines=44> */
.L_x_11680:
[----:B------:R-:W-:Y:S05]  /*147f0*/  BSYNC B1 ;  /* 0x0000000000017941 */ /* 0x000fea0003800000 */
.L_x_11679:
        /* <DEDUP_REMOVED lines=9> */
.L_x_11675:
        /* <DEDUP_REMOVED lines=12> */
.L_x_11684:
[----:B------:R-:W-:-:S07]  /*14950*/  IMAD.MOV.U32 R159, RZ, RZ, R186 ;  /* 0x000000ffff9f7224 */ /* 0x000fce00078e00ba */
.L_x_11685:
[----:B------:R-:W-:Y:S05]  /*14960*/  BSYNC B1 ;  /* 0x0000000000017941 */ /* 0x000fea0003800000 */
.L_x_11683:
        /* <DEDUP_REMOVED lines=16> */
.L_x_11689:
[----:B------:R-:W-:Y:S05]  /*14a70*/  BSYNC B2 ;  /* 0x0000000000027941 */ /* 0x000fea0003800000 */
.L_x_11688:
        /* <DEDUP_REMOVED lines=44> */
.L_x_11687:
[----:B------:R-:W-:Y:S05]  /*14d40*/  BSYNC B1 ;  /* 0x0000000000017941 */ /* 0x000fea0003800000 */
.L_x_11686:
        /* <DEDUP_REMOVED lines=14> */
.L_x_11690:
        /* <DEDUP_REMOVED lines=12> */
.L_x_11693:
[----:B------:R-:W-:-:S07]  /*14ef0*/  IMAD.MOV.U32 R172, RZ, RZ, R186 ;  /* 0x000000ffffac7224 */ /* 0x000fce00078e00ba */
.L_x_11694:
[----:B------:R-:W-:Y:S05]  /*14f00*/  BSYNC B1 ;  /* 0x0000000000017941 */ /* 0x000fea0003800000 */
.L_x_11692:
        /* <DEDUP_REMOVED lines=16> */
.L_x_11698:
[----:B------:R-:W-:Y:S05]  /*15010*/  BSYNC B2 ;  /* 0x0000000000027941 */ /* 0x000fea0003800000 */
.L_x_11697:
        /* <DEDUP_REMOVED lines=44> */
.L_x_11696:
[----:B------:R-:W-:Y:S05]  /*152e0*/  BSYNC B1 ;  /* 0x0000000000017941 */ /* 0x000fea0003800000 */
.L_x_11695:
        /* <DEDUP_REMOVED lines=10> */
.L_x_11691:
        /* <DEDUP_REMOVED lines=12> */
.L_x_11700:
[----:B------:R-:W-:-:S07]  /*15450*/  IMAD.MOV.U32 R172, RZ, RZ, R186 ;  /* 0x000000ffffac7224 */ /* 0x000fce00078e00ba */
.L_x_11701:
[----:B------:R-:W-:Y:S05]  /*15460*/  BSYNC B1 ;  /* 0x0000000000017941 */ /* 0x000fea0003800000 */
.L_x_11699:
        /* <DEDUP_REMOVED lines=16> */
.L_x_11705:
[----:B------:R-:W-:Y:S05]  /*15570*/  BSYNC B2 ;  /* 0x0000000000027941 */ /* 0x000fea0003800000 */
.L_x_11704:
        /* <DEDUP_REMOVED lines=44> */
.L_x_11703:
[----:B------:R-:W-:Y:S05]  /*15840*/  BSYNC B1 ;  /* 0x0000000000017941 */ /* 0x000fea0003800000 */
.L_x_11702:
        /* <DEDUP_REMOVED lines=15> */
.L_x_11706:
        /* <DEDUP_REMOVED lines=12> */
.L_x_11709:
[----:B------:R-:W-:-:S07]  /*15a00*/  IMAD.MOV.U32 R173, RZ, RZ, R186 ;  /* 0x000000ffffad7224 */ /* 0x000fce00078e00ba */
.L_x_11710:
[----:B------:R-:W-:Y:S05]  /*15a10*/  BSYNC B1 ;  /* 0x0000000000017941 */ /* 0x000fea0003800000 */
.L_x_11708:
        /* <DEDUP_REMOVED lines=16> */
.L_x_11714:
[----:B------:R-:W-:Y:S05]  /*15b20*/  BSYNC B2 ;  /* 0x0000000000027941 */ /* 0x000fea0003800000 */
.L_x_11713:
        /* <DEDUP_REMOVED lines=44> */
.L_x_11712:
[----:B------:R-:W-:Y:S05]  /*15df0*/  BSYNC B1 ;  /* 0x0000000000017941 */ /* 0x000fea0003800000 */
.L_x_11711:
        /* <DEDUP_REMOVED lines=9> */
.L_x_11707:
        /* <DEDUP_REMOVED lines=12> */
.L_x_11716:
[----:B------:R-:W-:-:S07]  /*15f50*/  MOV R173, R186 ;  /* 0x000000ba00ad7202 */ /* 0x000fce0000000f00 */
.L_x_11717:
[----:B------:R-:W-:Y:S05]  /*15f60*/  BSYNC B1 ;  /* 0x0000000000017941 */ /* 0x000fea0003800000 */
.L_x_11715:
        /* <DEDUP_REMOVED lines=16> */
.L_x_11721:
[----:B------:R-:W-:Y:S05]  /*16070*/  BSYNC B2 ;  /* 0x0000000000027941 */ /* 0x000fea0003800000 */
.L_x_11720:
        /* <DEDUP_REMOVED lines=44> */
.L_x_11719:
[----:B------:R-:W-:Y:S05]  /*16340*/  BSYNC B1 ;  /* 0x0000000000017941 */ /* 0x000fea0003800000 */
.L_x_11718:
        /* <DEDUP_REMOVED lines=12> */
.L_x_11722:
        /* <DEDUP_REMOVED lines=12> */
.L_x_11725:
[----:B------:R-:W-:-:S07]  /*164d0*/  MOV R174, R186 ;  /* 0x000000ba00ae7202 */ /* 0x000fce0000000f00 */
.L_x_11726:
[----:B------:R-:W-:Y:S05]  /*164e0*/  BSYNC B1 ;  /* 0x0000000000017941 */ /* 0x000fea0003800000 */
.L_x_11724:
        /* <DEDUP_REMOVED lines=16> */
.L_x_11730:
[----:B------:R-:W-:Y:S05]  /*165f0*/  BSYNC B2 ;  /* 0x0000000000027941 */ /* 0x000fea0003800000 */
.L_x_11729:
        /* <DEDUP_REMOVED lines=44> */
.L_x_11728:
[----:B------:R-:W-:Y:S05]  /*168c0*/  BSYNC B1 ;  /* 0x0000000000017941 */ /* 0x000fea0003800000 */
.L_x_11727:
        /* <DEDUP_REMOVED lines=10> */
.L_x_11723:
        /* <DEDUP_REMOVED lines=12> */
.L_x_11732:
[----:B------:R-:W-:-:S07]  /*16a30*/  IMAD.MOV.U32 R174, RZ, RZ, R186 ;  /* 0x000000ffffae7224 */ /* 0x000fce00078e00ba */
.L_x_11733:
[----:B------:R-:W-:Y:S05]  /*16a40*/  BSYNC B1 ;  /* 0x0000000000017941 */ /* 0x000fea0003800000 */
.L_x_11731:
        /* <DEDUP_REMOVED lines=16> */
.L_x_11737:
[----:B------:R-:W-:Y:S05]  /*16b50*/  BSYNC B2 ;  /* 0x0000000000027941 */ /* 0x000fea0003800000 */
.L_x_11736:
        /* <DEDUP_REMOVED lines=44> */
.L_x_11735:
[----:B------:R-:W-:Y:S05]  /*16e20*/  BSYNC B1 ;  /* 0x0000000000017941 */ /* 0x000fea0003800000 */
.L_x_11734:
        /* <DEDUP_REMOVED lines=13> */
.L_x_11738:
        /* <DEDUP_REMOVED lines=12> */
.L_x_11741:
[----:B------:R-:W-:-:S07]  /*16fc0*/  IMAD.MOV.U32 R180, RZ, RZ, R186 ;  /* 0x000000ffffb47224 */ /* 0x000fce00078e00ba */
.L_x_11742:
[----:B------:R-:W-:Y:S05]  /*16fd0*/  BSYNC B1 ;  /* 0x0000000000017941 */ /* 0x000fea0003800000 */
.L_x_11740:
        /* <DEDUP_REMOVED lines=16> */
.L_x_11746:
[----:B------:R-:W-:Y:S05]  /*170e0*/  BSYNC B2 ;  /* 0x0000000000027941 */ /* 0x000fea0003800000 */
.L_x_11745:
        /* <DEDUP_REMOVED lines=43> */
.L_x_11744:
[----:B------:R-:W-:Y:S05]  /*173a0*/  BSYNC B1 ;  /* 0x0000000000017941 */ /* 0x000fea0003800000 */
.L_x_11743:
        /* <DEDUP_REMOVED lines=9> */
.L_x_11739:
        /* <DEDUP_REMOVED lines=12> */
.L_x_11748:
[----:B------:R-:W-:-:S07]  /*17500*/  IMAD.MOV.U32 R180, RZ, RZ, R186 ;  /* 0x000000ffffb47224 */ /* 0x000fce00078e00ba */
.L_x_11749:
[----:B------:R-:W-:Y:S05]  /*17510*/  BSYNC B1 ;  /* 0x0000000000017941 */ /* 0x000fea0003800000 */
.L_x_11747:
        /* <DEDUP_REMOVED lines=16> */
.L_x_11753:
[----:B------:R-:W-:Y:S05]  /*17620*/  BSYNC B2 ;  /* 0x0000000000027941 */ /* 0x000fea0003800000 */
.L_x_11752:
        /* <DEDUP_REMOVED lines=43> */
.L_x_11751:
[----:B------:R-:W-:Y:S05]  /*178e0*/  BSYNC B1 ;  /* 0x0000000000017941 */ /* 0x000fea0003800000 */
.L_x_11750:
        /* <DEDUP_REMOVED lines=12> */
.L_x_11754:
        /* <DEDUP_REMOVED lines=12> */
.L_x_11757:
[----:B------:R-:W-:-:S07]  /*17a70*/  MOV R180, R186 ;  /* 0x000000ba00b47202 */ /* 0x000fce0000000f00 */
.L_x_11758:
[----:B------:R-:W-:Y:S05]  /*17a80*/  BSYNC B1 ;  /* 0x0000000000017941 */ /* 0x000fea0003800000 */
.L_x_11756:
        /* <DEDUP_REMOVED lines=16> */
.L_x_11762:
[----:B------:R-:W-:Y:S05]  /*17b90*/  BSYNC B2 ;  /* 0x0000000000027941 */ /* 0x000fea0003800000 */
.L_x_11761:
        /* <DEDUP_REMOVED lines=43> */
.L_x_11760:
[----:B------:R-:W-:Y:S05]  /*17e50*/  BSYNC B1 ;  /* 0x0000000000017941 */ /* 0x000fea0003800000 */
.L_x_11759:
        /* <DEDUP_REMOVED lines=10> */
.L_x_11755:
        /* <DEDUP_REMOVED lines=18> */
[----:B------:R-:W-:Y:S02]  /*18020*/  LEA R180, P1, R176, UR30, 0x5 ;  /* 0x0000001eb0b47c11 */ /* 0x000fe4000f8228ff */
[----:B------:R-:W-:Y:S02]  /*18030*/  SEL R179, RZ, 0x1, P2 ;  /* 0x00000001ffb37807 */ /* 0x000fe40001000000 */
[----:B------:R-:W-:Y:S02]  /*18040*/  LOP3.LUT R178, R208, R178, R182, 0xfe, !PT ;  /* 0x000000b2d0b27212 */ /* 0x000fe400078efeb6 */
[----:B------:R-:W-:Y:S02]  /*18050*/  SHF.R.U32.HI R208, RZ, 0x1d, R176 ;  /* 0x0000001dffd07819 */ /* 0x000fe400000116b0 */
[----:B------:R-:W-:-:S02]  /*18060*/  LEA.HI.X R181, R176, UR31, RZ, 0x5, P1 ;  /* 0x0000001fb0b57c11 */ /* 0x000fc400088f2cff */
[----:B------:R-:W-:Y:S02]  /*18070*/  IADD3 R176, P1, R207, UR32, RZ ;  /* 0x00000020cfb07c10 */ /* 0x000fe4000ff3e0ff */
[----:B------:R-:W-:Y:S01]  /*18080*/  LOP3.LUT R183, R209, R177, R183, 0xfe, !PT ;  /* 0x000000b1d1b77212 */ /* 0x000fe200078efeb7 */
[----:B------:R3:W-:Y:S01]  /*18090*/  STG.E.128 desc[UR4][R180.64], R156 ;  /* 0x0000009cb4007986 */ /* 0x0007e2000c101d04 */
[----:B------:R-:W-:Y:S02]  /*180a0*/  IADD3.X R177, R208, UR33, RZ, P1, !PT ;  /* 0x00000021d0b17c10 */ /* 0x000fe40008ffe4ff */
[----:B------:R-:W-:Y:S01]  /*180b0*/  LOP3.LUT R182, R178, R179, RZ, 0xfc, !PT ;  /* 0x000000b3b2b67212 */ /* 0x000fe200078efcff */
[----:B------:R3:W-:Y:S04]  /*180c0*/  STG.E.128 desc[UR4][R180.64+0x10], R172 ;  /* 0x000010acb4007986 */ /* 0x0007e8000c101d04 */
[----:B------:R3:W-:Y:S01]  /*180d0*/  STG.E.64 desc[UR4][R176.64], R182 ;  /* 0x000000b6b0007986 */ /* 0x0007e2000c101b04 */
[----:B------:R-:W-:Y:S05]  /*180e0*/  @!P0 BRA `(.L_x_11634) ;  /* 0x0000000000508947 */ /* 0x000fea0003800000 */
[----:B---3--:R-:W-:Y:S02]  /*180f0*/  SHF.L.U32 R177, R203, 0x10, RZ ;  /* 0x00000010cbb17819 */ /* 0x008fe400000006ff */
        /* <DEDUP_REMOVED lines=19> */
.L_x_11634:
[----:B------:R-:W-:Y:S05]  /*18230*/  BSYNC B0 ;  /* 0x0000000000007941 */ /* 0x000fea0003800000 */
.L_x_11633:
[----:B---34-:R-:W-:Y:S01]  /*18240*/  FADD.FTZ R176, RZ, R144 ;  /* 0x00000090ffb07221 */ /* 0x018fe20000010000 */
[----:B------:R-:W-:Y:S01]  /*18250*/  LOP3.LUT P6, RZ, R206, 0x20, RZ, 0xc0, !PT ;  /* 0x00000020ceff7812 */ /* 0x000fe200078cc0ff */
[----:B------:R-:W-:Y:S01]  /*18260*/  UMOV UR28, 0xffffffff ;  /* 0xffffffff001c7882 */ /* 0x000fe20000000000 */
[----:B------:R-:W-:Y:S01]  /*18270*/  ISETP.GT.U32.AND P0, PT, R191, 0x1ff, PT ;  /* 0x000001ffbf00780c */ /* 0x000fe20003f04070 */
[----:B------:R-:W-:Y:S01]  /*18280*/  FADD.FTZ R177, R145, R176 ;  /* 0x000000b091b17221 */ /* 0x000fe20000010000 */
[C---:B------:R-:W-:Y:S02]  /*18290*/  ISETP.GT.U32.AND P1, PT, R191.reuse, 0x2ff, PT ;  /* 0x000002ffbf00780c */ /* 0x040fe40003f24070 */
        /* <DEDUP_REMOVED lines=9> */
[----:B-12---:R-:W-:-:S05]  /*18330*/  FSEL R179, R176, RZ, P6 ;  /* 0x000000ffb0b37208 */ /* 0x006fca0003000000 */
        /* <DEDUP_REMOVED lines=41> */
[--C-:B------:R-:W-:Y:S01]  /*185d0*/  FADD.FTZ R207, R146, -R176.reuse ;  /* 0x800000b092cf7221 */ /* 0x100fe20000010000 */
[--C-:B------:R-:W-:Y:S01]  /*185e0*/  FADD.FTZ R181, R160, -R176.reuse ;  /* 0x800000b0a0b57221 */ /* 0x100fe20000010000 */
[----:B------:R-:W-:Y:S01]  /*185f0*/  FFMA.FTZ R0, R0, R0, RZ ;  /* 0x0000000000007223 */ /* 0x000fe200000100ff */
[--C-:B------:R-:W-:Y:S01]  /*18600*/  FADD.FTZ R180, R149, -R176.reuse ;  /* 0x800000b095b47221 */ /* 0x100fe20000010000 */
[----:B------:R-:W-:Y:S02]  /*18610*/  FADD.FTZ R182, R150, -R176 ;  /* 0x800000b096b67221 */ /* 0x000fe40000010000 */
        /* <DEDUP_REMOVED lines=67> */
.L_x_11783:
[----:B------:R-:W2:Y:S01]  /*18a50*/  @!P4 S2R R181, SR_CgaCtaId ;  /* 0x0000000000b5c919 */ /* 0x000ea20000008800 */
[----:B------:R-:W-:Y:S01]  /*18a60*/  @!P4 MOV R0, 0x400 ;  /* 0x000004000000c802 */ /* 0x000fe20000000f00 */
[----:B------:R-:W-:Y:S05]  /*18a70*/  WARPSYNC.ALL ;  /* 0x0000000000007948 */ /* 0x000fea0003800000 */
[----:B------:R-:W-:Y:S01]  /*18a80*/  LOP3.LUT R179, R177, 0x7, RZ, 0xc0, !PT ;  /* 0x00000007b1b37812 */ /* 0x000fe200078ec0ff */
[----:B-1----:R-:W-:Y:S01]  /*18a90*/  FADD.FTZ R177, R182, R183 ;  /* 0x000000b7b6b17221 */ /* 0x002fe20000010000 */
[----:B--2---:R-:W-:-:S03]  /*18aa0*/  @!P4 LEA R181, R181, R0, 0x18 ;  /* 0x00000000b5b5c211 */ /* 0x004fc600078ec0ff */
        /* <DEDUP_REMOVED lines=12> */
[----:B------:R-:W-:Y:S01]  /*18b70*/  CS2R R176, SRZ ;  /* 0x0000000000b07805 */ /* 0x000fe2000001ff00 */
[----:B------:R-:W-:Y:S02]  /*18b80*/  HFMA2.MMA R0, -RZ, RZ, 0, 0 ;  /* 0x00000000ff007435 */ /* 0x000fe400000001ff */
[----:B------:R-:W-:-:S04]  /*18b90*/  @!P0 IMAD R178, R178, 0x8, R181 ;  /* 0x00000008b2b28824 */ /* 0x000fc800078e02b5 */
[----:B------:R-:W-:Y:S01]  /*18ba0*/  @!P0 IMAD.MOV.U32 R0, RZ, RZ, R2 ;  /* 0x000000ffff008224 */ /* 0x000fe200078e0002 */
[----:B------:R1:W-:Y:S01]  /*18bb0*/  @!P0 LDS.64 R176, [R178] ;  /* 0x00000000b2b08984 */ /* 0x0003e20000000a00 */
[----:B------:R-:W-:-:S03]  /*18bc0*/  LOP3.LUT P0, RZ, R179, 0x1f, R196, 0xf8, !PT ;  /* 0x0000001fb3ff7812 */ /* 0x000fc6000780f8c4 */
[----:B------:R-:W0:Y:S01]  /*18bd0*/  SHFL.DOWN PT, R181, R0, 0x4, 0x1f ;  /* 0x08801f0000b57f89 */ /* 0x000e2200000e0000 */
[----:B-1----:R-:W-:Y:S01]  /*18be0*/  I2FP.F32.S32 R178, R0 ;  /* 0x0000000000b27245 */ /* 0x002fe20000201400 */
[----:B0-----:R-:W-:Y:S01]  /*18bf0*/  IMAD.IADD R182, R181, 0x1, R0 ;  /* 0x00000001b5b67824 */ /* 0x001fe200078e0200 */
[----:B------:R-:W-:-:S04]  /*18c00*/  I2FP.F32.S32 R210, R181 ;  /* 0x000000b500d27245 */ /* 0x000fc80000201400 */
        /* <DEDUP_REMOVED lines=34> */
[----:B------:R-:W-:Y:S02]  /*18e30*/  FFMA.FTZ R0, R180, R0, R177 ;  /* 0x00000000b4007223 */ /* 0x000fe400000100b1 */
[----:B------:R-:W2:Y:S03]  /*18e40*/  LDC R180, c[0x0][0x2d8] ;  /* 0x0000b600ffb47b82 */ /* 0x000ea60000000800 */
[----:B------:R-:W3:Y:S01]  /*18e50*/  SHFL.DOWN PT, R177, R0, 0x1, 0x1f ;  /* 0x08201f0000b17f89 */ /* 0x000ee200000e0000 */
[----:B-1----:R-:W-:Y:S01]  /*18e60*/  FADD.FTZ R176, R183, -R208 ;  /* 0x800000d0b7b07221 */ /* 0x002fe20000010000 */
[----:B------:R-:W-:-:S03]  /*18e70*/  FMUL.FTZ R207, R208, R211 ;  /* 0x000000d3d0cf7220 */ /* 0x000fc60000410000 */
[----:B------:R-:W-:Y:S01]  /*18e80*/  FMUL.FTZ R181, R176, R176 ;  /* 0x000000b0b0b57220 */ /* 0x000fe20000410000 */
[----:B------:R-:W-:-:S03]  /*18e90*/  FFMA.FTZ R207, R178, R183, R207 ;  /* 0x000000b7b2cf7223 */ /* 0x000fc600000100cf */
[----:B------:R-:W-:Y:S01]  /*18ea0*/  FMUL.FTZ R181, R178, R181 ;  /* 0x000000b5b2b57220 */ /* 0x000fe20000410000 */
[----:B0-----:R-:W-:Y:S01]  /*18eb0*/  FMUL.FTZ R207, R182, R207 ;  /* 0x000000cfb6cf7220 */ /* 0x001fe20000410000 */
[----:B---3--:R-:W-:Y:S01]  /*18ec0*/  FADD.FTZ R177, R0, R177 ;  /* 0x000000b100b17221 */ /* 0x008fe20000010000 */
[----:B------:R-:W0:Y:S01]  /*18ed0*/  @!P0 LDC.64 R178, c[0x0][0x258] ;  /* 0x00009600ffb28b82 */ /* 0x000e220000000a00 */
[----:B------:R-:W-:Y:S02]  /*18ee0*/  FMUL.FTZ R181, R181, R211 ;  /* 0x000000d3b5b57220 */ /* 0x000fe40000410000 */
[----:B------:R-:W1:Y:S02]  /*18ef0*/  SHFL.IDX PT, R209, R207, RZ, 0x1f ;  /* 0x00001fffcfd17589 */ /* 0x000e6400000e0000 */
[----:B------:R-:W-:-:S03]  /*18f00*/  FFMA.FTZ R181, R182, R181, R177 ;  /* 0x000000b5b6b57223 */ /* 0x000fc600000100b1 */
[----:B------:R-:W3:Y:S03]  /*18f10*/  @!P0 LDC.64 R176, c[0x0][0x250] ;  /* 0x00009400ffb08b82 */ /* 0x000ee60000000a00 */
[----:B------:R-:W2:Y:S01]  /*18f20*/  SHFL.IDX PT, R181, R181, RZ, 0x1f ;  /* 0x00001fffb5b57589 */ /* 0x000ea200000e0000 */
[----:B0-----:R-:W-:-:S04]  /*18f30*/  @!P0 IMAD.WIDE R178, R190, 0x4, R178 ;  /* 0x00000004beb28825 */ /* 0x001fc800078e02b2 */
[----:B-1----:R-:W-:-:S05]  /*18f40*/  FMUL.FTZ R0, R209, R209 ;  /* 0x000000d1d1007220 */ /* 0x002fca0000410000 */
[----:B------:R-:W-:Y:S01]  /*18f50*/  FSEL R183, R0, RZ, !P1 ;  /* 0x000000ff00b77208 */ /* 0x000fe20004800000 */
[----:B---3--:R-:W-:Y:S01]  /*18f60*/  @!P0 IMAD.WIDE R176, R190, 0x4, R176 ;  /* 0x00000004beb08825 */ /* 0x008fe200078e02b0 */
[----:B------:R-:W-:-:S03]  /*18f70*/  PLOP3.LUT P1, PT, PT, PT, UP0, 0x40, 0x0 ;  /* 0x000000000000781c */ /* 0x000fc60003f2e808 */
[----:B--2---:R-:W-:Y:S01]  /*18f80*/  FFMA.FTZ R0, R181, UR29, R180 ;  /* 0x0000001db5007c23 */ /* 0x004fe200080100b4 */
[----:B------:R0:W-:Y:S03]  /*18f90*/  @!P0 STG.E desc[UR4][R176.64], R209 ;  /* 0x000000d1b0008986 */ /* 0x0001e6000c101904 */
[----:B------:R-:W-:Y:S01]  /*18fa0*/  FADD.FTZ R0, R0, R183 ;  /* 0x000000b700007221 */ /* 0x000fe20000010000 */
[----:B------:R-:W-:-:S05]  /*18fb0*/  FSEL R207, R209, RZ, P1 ;  /* 0x000000ffd1cf7208 */ /* 0x000fca0000800000 */
        /* <DEDUP_REMOVED lines=50> */
.L_x_11765:
[----:B------:R-:W-:Y:S05]  /*192e0*/  BSYNC B0 ;  /* 0x0000000000007941 */ /* 0x000fea0003800000 */
.L_x_11764:
        /* <DEDUP_REMOVED lines=50> */
.L_x_11767:
[----:B------:R-:W-:Y:S05]  /*19610*/  BSYNC B0 ;  /* 0x0000000000007941 */ /* 0x000fea0003800000 */
.L_x_11766:
        /* <DEDUP_REMOVED lines=50> */
.L_x_11769:
[----:B------:R-:W-:Y:S05]  /*19940*/  BSYNC B0 ;  /* 0x0000000000007941 */ /* 0x000fea0003800000 */
.L_x_11768:
        /* <DEDUP_REMOVED lines=22> */
[----:B------:R-:W-:Y:S01]  /*19ab0*/  FMUL.FTZ R217, R0, R217 ;  /* 0x000000d900d97220 */ /* 0x000fe20000410000 */
[----:B------:R-:W-:Y:S01]  /*19ac0*/  FFMA.FTZ R180, R12, R213, R28 ;  /* 0x000000d50cb47223 */ /* 0x000fe2000001001c */
[----:B------:R-:W-:Y:S01]  /*19ad0*/  FFMA.FTZ R215, R13, R214, R29 ;  /* 0x000000d60dd77223 */ /* 0x000fe2000001001d */
[----:B------:R-:W-:Y:S01]  /*19ae0*/  FFMA.FTZ R0, R16, R179, R32 ;  /* 0x000000b310007223 */ /* 0x000fe20000010020 */
[----:B------:R-:W-:Y:S01]  /*19af0*/  FFMA.FTZ R181, R17, R182, R33 ;  /* 0x000000b611b57223 */ /* 0x000fe20000010021 */
[----:B0-----:R-:W-:Y:S01]  /*19b00*/  IMAD.WIDE.U32 R210, R205, 0x10, R176 ;  /* 0x00000010cdd27825 */ /* 0x001fe200078e00b0 */
[----:B------:R-:W-:-:S03]  /*19b10*/  F2FP.BF16.F32.PACK_AB R177, R207, R178 ;  /* 0x000000b2cfb1723e */ /* 0x000fc600000010ff */
[----:B------:R-:W-:Y:S01]  /*19b20*/  FFMA.FTZ R213, R4, R213, R20 ;  /* 0x000000d504d57223 */ /* 0x000fe20000010014 */
[----:B------:R-:W-:Y:S01]  /*19b30*/  F2FP.BF16.F32.PACK_AB R178, R215, R180 ;  /* 0x000000b4d7b2723e */ /* 0x000fe200000010ff */
[----:B------:R-:W-:Y:S01]  /*19b40*/  FFMA.FTZ R180, R8, R179, R24 ;  /* 0x000000b308b47223 */ /* 0x000fe20000010018 */
[----:B------:R-:W-:Y:S01]  /*19b50*/  F2FP.BF16.F32.PACK_AB R176, R181, R0 ;  /* 0x00000000b5b0723e */ /* 0x000fe200000010ff */
[----:B------:R-:W-:Y:S01]  /*19b60*/  FFMA.FTZ R181, R10, R183, R26 ;  /* 0x000000b70ab57223 */ /* 0x000fe2000001001a */
[----:B------:R-:W-:Y:S01]  /*19b70*/  FFMA.FTZ R179, R14, R217, R30 ;  /* 0x000000d90eb37223 */ /* 0x000fe2000001001e */
[----:B-1----:R-:W-:-:S04]  /*19b80*/  IMAD.WIDE.U32 R208, R205, 0x10, R208 ;  /* 0x00000010cdd07825 */ /* 0x002fc800078e00d0 */
        /* <DEDUP_REMOVED lines=13> */
.L_x_11771:
[----:B------:R-:W-:Y:S05]  /*19c60*/  BSYNC B0 ;  /* 0x0000000000007941 */ /* 0x000fea0003800000 */
.L_x_11770:
[----:B------:R-:W-:Y:S01]  /*19c70*/  VIADD R190, R190, UR36 ;  /* 0x00000024bebe7c36 */ /* 0x000fe20008000000 */
[----:B0-----:R-:W-:-:S04]  /*19c80*/  SEL R0, RZ, 0x1, P2 ;  /* 0x00000001ff007807 */ /* 0x001fc80001000000 */
[----:B------:R-:W-:-:S13]  /*19c90*/  ISETP.GE.AND P0, PT, R190, UR37, PT ;  /* 0x00000025be007c0c */ /* 0x000fda000bf06270 */
[----:B------:R-:W-:Y:S05]  /*19ca0*/  @!P0 BRA `(.L_x_11772) ;  /* 0xfffffe7400488947 */ /* 0x000fea000383ffff */
[----:B------:R-:W-:Y:S05]  /*19cb0*/  EXIT ;  /* 0x000000000000794d */ /* 0x000fea0003800000 */
.L_x_11763:
[----:B------:R-:W-:Y:S01]  /*19cc0*/  MOV R210, R179 ;  /* 0x000000b300d27202 */ /* 0x000fe20000000f00 */
[----:B------:R-:W-:Y:S01]  /*19cd0*/  IMAD.MOV.U32 R209, RZ, RZ, 0x1 ;  /* 0x00000001ffd17424 */ /* 0x000fe200078e00ff */
[----:B------:R-:W-:Y:S01]  /*19ce0*/  MOV R207, 0xffffffff ;  /* 0xffffffff00cf7802 */ /* 0x000fe20000000f00 */
[----:B------:R-:W-:-:S07]  /*19cf0*/  IMAD.MOV.U32 R212, RZ, RZ, 0x1f ;  /* 0x0000001fffd47424 */ /* 0x000fce00078e00ff */
[----:B0----5:R-:W-:Y:S05]  /*19d00*/  WARPSYNC.COLLECTIVE R207, `(.L_x_11773) ;  /* 0x00000000cf087348 */ /* 0x021fea0003c00000 */
[----:B------:R1:W2:Y:S02]  /*19d10*/  SHFL.BFLY P5, R208, R210, R209, R212 ;  /* 0x0c0000d1d2d07389 */ /* 0x0002a400000a00d4 */
[----:B012--5:R-:W-:Y:S01]  /*19d20*/  ENDCOLLECTIVE ;  /* 0x000000000000791b */ /* 0x027fe20003800000 */
.L_x_11773:
[----:B------:R-:W-:Y:S01]  /*19d30*/  HFMA2.MMA R209, -RZ, RZ, 0, 1.1920928955078125e-07 ;  /* 0x00000002ffd17435 */ /* 0x000fe200000001ff */
[----:B------:R-:W-:-:S04]  /*19d40*/  IMAD.MOV.U32 R0, RZ, RZ, R208 ;  /* 0x000000ffff007224 */ /* 0x000fc800078e00d0 */
[----:B------:R-:W-:-:S04]  /*19d50*/  FADD.FTZ R180, R179, R0 ;  /* 0x00000000b3b47221 */ /* 0x000fc80000010000 */
[----:B------:R-:W-:-:S07]  /*19d60*/  IMAD.MOV.U32 R210, RZ, RZ, R180 ;  /* 0x000000ffffd27224 */ /* 0x000fce00078e00b4 */
[----:B------:R-:W-:Y:S05]  /*19d70*/  WARPSYNC.COLLECTIVE R207, `(.L_x_11774) ;  /* 0x00000000cf087348 */ /* 0x000fea0003c00000 */
[----:B------:R0:W1:Y:S02]  /*19d80*/  SHFL.BFLY P5, R208, R210, R209, R212 ;  /* 0x0c0000d1d2d07389 */ /* 0x00006400000a00d4 */
[----:B01----:R-:W-:Y:S01]  /*19d90*/  ENDCOLLECTIVE ;  /* 0x000000000000791b */ /* 0x003fe20003800000 */
.L_x_11774:
[----:B------:R-:W-:Y:S01]  /*19da0*/  MOV R209, 0x4 ;  /* 0x0000000400d17802 */ /* 0x000fe20000000f00 */
[----:B------:R-:W-:-:S04]  /*19db0*/  IMAD.MOV.U32 R181, RZ, RZ, R208 ;  /* 0x000000ffffb57224 */ /* 0x000fc800078e00d0 */
[----:B------:R-:W-:-:S04]  /*19dc0*/  FADD.FTZ R181, R180, R181 ;  /* 0x000000b5b4b57221 */ /* 0x000fc80000010000 */
[----:B------:R-:W-:-:S07]  /*19dd0*/  IMAD.MOV.U32 R210, RZ, RZ, R181 ;  /* 0x000000ffffd27224 */ /* 0x000fce00078e00b5 */
[----:B------:R-:W-:Y:S05]  /*19de0*/  WARPSYNC.COLLECTIVE R207, `(.L_x_11775) ;  /* 0x00000000cf087348 */ /* 0x000fea0003c00000 */
[----:B------:R0:W1:Y:S02]  /*19df0*/  SHFL.BFLY P5, R208, R210, R209, R212 ;  /* 0x0c0000d1d2d07389 */ /* 0x00006400000a00d4 */
[----:B01----:R-:W-:Y:S01]  /*19e00*/  ENDCOLLECTIVE ;  /* 0x000000000000791b */ /* 0x003fe20003800000 */
.L_x_11775:
[----:B------:R-:W-:Y:S01]  /*19e10*/  HFMA2.MMA R209, -RZ, RZ, 0, 4.76837158203125e-07 ;  /* 0x00000008ffd17435 */ /* 0x000fe200000001ff */
[----:B------:R-:W-:-:S04]  /*19e20*/  IMAD.MOV.U32 R0, RZ, RZ, R208 ;  /* 0x000000ffff007224 */ /* 0x000fc800078e00d0 */
[----:B------:R-:W-:-:S04]  /*19e30*/  FADD.FTZ R182, R181, R0 ;  /* 0x00000000b5b67221 */ /* 0x000fc80000010000 */
[----:B------:R-:W-:-:S07]  /*19e40*/  IMAD.MOV.U32 R210, RZ, RZ, R182 ;  /* 0x000000ffffd27224 */ /* 0x000fce00078e00b6 */
[----:B------:R-:W-:Y:S05]  /*19e50*/  WARPSYNC.COLLECTIVE R207, `(.L_x_11776) ;  /* 0x00000000cf087348 */ /* 0x000fea0003c00000 */
[----:B------:R0:W1:Y:S02]  /*19e60*/  SHFL.BFLY P5, R208, R210, R209, R212 ;  /* 0x0c0000d1d2d07389 */ /* 0x00006400000a00d4 */
[----:B01----:R-:W-:Y:S01]  /*19e70*/  ENDCOLLECTIVE ;  /* 0x000000000000791b */ /* 0x003fe20003800000 */
.L_x_11776:
[----:B------:R-:W-:Y:S01]  /*19e80*/  MOV R209, 0x10 ;  /* 0x0000001000d17802 */ /* 0x000fe20000000f00 */
[----:B------:R-:W-:-:S04]  /*19e90*/  IMAD.MOV.U32 R183, RZ, RZ, R208 ;  /* 0x000000ffffb77224 */ /* 0x000fc800078e00d0 */
[----:B------:R-:W-:-:S04]  /*19ea0*/  FADD.FTZ R183, R182, R183 ;  /* 0x000000b7b6b77221 */ /* 0x000fc80000010000 */
[----:B------:R-:W-:-:S07]  /*19eb0*/  IMAD.MOV.U32 R210, RZ, RZ, R183 ;  /* 0x000000ffffd27224 */ /* 0x000fce00078e00b7 */
[----:B------:R-:W-:Y:S05]  /*19ec0*/  WARPSYNC.COLLECTIVE R207, `(.L_x_11777) ;  /* 0x00000000cf087348 */ /* 0x000fea0003c00000 */
[----:B------:R0:W1:Y:S02]  /*19ed0*/  SHFL.BFLY P5, R208, R210, R209, R212 ;  /* 0x0c0000d1d2d07389 */ /* 0x00006400000a00d4 */
[----:B01----:R-:W-:Y:S01]  /*19ee0*/  ENDCOLLECTIVE ;  /* 0x000000000000791b */ /* 0x003fe20003800000 */
.L_x_11777:
[----:B------:R-:W-:Y:S01]  /*19ef0*/  HFMA2.MMA R209, -RZ, RZ, 0, 5.9604644775390625e-08 ;  /* 0x00000001ffd17435 */ /* 0x000fe200000001ff */
        /* <DEDUP_REMOVED lines=72> */
.L_x_11778:
[----:B------:R-:W-:Y:S01]  /*1a380*/  MOV R209, 0x2 ;  /* 0x0000000200d17802 */ /* 0x000fe20000000f00 */
[----:B------:R-:W-:-:S04]  /*1a390*/  IMAD.MOV.U32 R179, RZ, RZ, R208 ;  /* 0x000000ffffb37224 */ /* 0x000fc800078e00d0 */
[----:B------:R-:W-:-:S04]  /*1a3a0*/  FADD.FTZ R179, R0, R179 ;  /* 0x000000b300b37221 */ /* 0x000fc80000010000 */
[----:B------:R-:W-:-:S07]  /*1a3b0*/  IMAD.MOV.U32 R210, RZ, RZ, R179 ;  /* 0x000000ffffd27224 */ /* 0x000fce00078e00b3 */
[----:B------:R-:W-:Y:S05]  /*1a3c0*/  WARPSYNC.COLLECTIVE R207, `(.L_x_11779) ;  /* 0x00000000cf087348 */ /* 0x000fea0003c00000 */
[----:B------:R0:W1:Y:S02]  /*1a3d0*/  SHFL.BFLY P5, R208, R210, R209, R212 ;  /* 0x0c0000d1d2d07389 */ /* 0x00006400000a00d4 */
[----:B01----:R-:W-:Y:S01]  /*1a3e0*/  ENDCOLLECTIVE ;  /* 0x000000000000791b */ /* 0x003fe20003800000 */
.L_x_11779:
[----:B------:R-:W-:Y:S01]  /*1a3f0*/  HFMA2.MMA R209, -RZ, RZ, 0, 2.384185791015625e-07 ;  /* 0x00000004ffd17435 */ /* 0x000fe200000001ff */
[----:B------:R-:W-:-:S04]  /*1a400*/  IMAD.MOV.U32 R180, RZ, RZ, R208 ;  /* 0x000000ffffb47224 */ /* 0x000fc800078e00d0 */
[----:B------:R-:W-:-:S04]  /*1a410*/  FADD.FTZ R180, R179, R180 ;  /* 0x000000b4b3b47221 */ /* 0x000fc80000010000 */
[----:B------:R-:W-:-:S07]  /*1a420*/  IMAD.MOV.U32 R210, RZ, RZ, R180 ;  /* 0x000000ffffd27224 */ /* 0x000fce00078e00b4 */
[----:B------:R-:W-:Y:S05]  /*1a430*/  WARPSYNC.COLLECTIVE R207, `(.L_x_11780) ;  /* 0x00000000cf087348 */ /* 0x000fea0003c00000 */
[----:B------:R0:W1:Y:S02]  /*1a440*/  SHFL.BFLY P5, R208, R210, R209, R212 ;  /* 0x0c0000d1d2d07389 */ /* 0x00006400000a00d4 */
[----:B01----:R-:W-:Y:S01]  /*1a450*/  ENDCOLLECTIVE ;  /* 0x000000000000791b */ /* 0x003fe20003800000 */
.L_x_11780:
[----:B------:R-:W-:Y:S01]  /*1a460*/  MOV R209, 0x8 ;  /* 0x0000000800d17802 */ /* 0x000fe20000000f00 */
[----:B------:R-:W-:-:S04]  /*1a470*/  IMAD.MOV.U32 R181, RZ, RZ, R208 ;  /* 0x000000ffffb57224 */ /* 0x000fc800078e00d0 */
[----:B------:R-:W-:-:S04]  /*1a480*/  FADD.FTZ R181, R180, R181 ;  /* 0x000000b5b4b57221 */ /* 0x000fc80000010000 */
[----:B------:R-:W-:-:S07]  /*1a490*/  IMAD.MOV.U32 R210, RZ, RZ, R181 ;  /* 0x000000ffffd27224 */ /* 0x000fce00078e00b5 */
[----:B------:R-:W-:Y:S05]  /*1a4a0*/  WARPSYNC.COLLECTIVE R207, `(.L_x_11781) ;  /* 0x00000000cf087348 */ /* 0x000fea0003c00000 */
[----:B------:R0:W1:Y:S02]  /*1a4b0*/  SHFL.BFLY P5, R208, R210, R209, R212 ;  /* 0x0c0000d1d2d07389 */ /* 0x00006400000a00d4 */
[----:B01----:R-:W-:Y:S01]  /*1a4c0*/  ENDCOLLECTIVE ;  /* 0x000000000000791b */ /* 0x003fe20003800000 */
.L_x_11781:
[----:B------:R-:W-:Y:S01]  /*1a4d0*/  HFMA2.MMA R209, -RZ, RZ, 0, 9.5367431640625e-07 ;  /* 0x00000010ffd17435 */ /* 0x000fe200000001ff */
[----:B------:R-:W-:-:S04]  /*1a4e0*/  IMAD.MOV.U32 R182, RZ, RZ, R208 ;  /* 0x000000ffffb67224 */ /* 0x000fc800078e00d0 */
[----:B------:R-:W-:-:S04]  /*1a4f0*/  FADD.FTZ R182, R181, R182 ;  /* 0x000000b6b5b67221 */ /* 0x000fc80000010000 */
[----:B------:R-:W-:-:S07]  /*1a500*/  IMAD.MOV.U32 R210, RZ, RZ, R182 ;  /* 0x000000ffffd27224 */ /* 0x000fce00078e00b6 */
[----:B------:R-:W-:Y:S05]  /*1a510*/  WARPSYNC.COLLECTIVE R207, `(.L_x_11782) ;  /* 0x00000000cf087348 */ /* 0x000fea0003c00000 */
[----:B------:R0:W1:Y:S02]  /*1a520*/  SHFL.BFLY P5, R208, R210, R209, R212 ;  /* 0x0c0000d1d2d07389 */ /* 0x00006400000a00d4 */
[----:B01----:R-:W-:Y:S01]  /*1a530*/  ENDCOLLECTIVE ;  /* 0x000000000000791b */ /* 0x003fe20003800000 */
.L_x_11782:
[----:B------:R-:W-:Y:S01]  /*1a540*/  IMAD.MOV.U32 R183, RZ, RZ, R208 ;  /* 0x000000ffffb77224 */ /* 0x000fe200078e00d0 */
[----:B------:R-:W-:Y:S06]  /*1a550*/  BRA `(.L_x_11783) ;  /* 0xffffffe4003c7947 */ /* 0x000fec000383ffff */
.L_x_11784:
        /* <DEDUP_REMOVED lines=10> */
.L_x_27056:


//--------------------- .text._ZN10layer_norm31ln_parallel_residual_fwd_kernelINS_13Kernel_traitsIf13__nv_bfloat16fS2_fjLj8192ELj1ELj1ELj8ELj16ENS_18Kernel_traits_baseILj8192EfS2_fS2_fjLj256EEEEELb1ELb0ELb1EEEvNS_9FwdParamsE --------------------------
	.section	.text._ZN10layer_norm31ln_parallel_residual_fwd_kernelINS_13Kernel_traitsIf13__nv_bfloat16fS2_fjLj8192ELj1ELj1ELj8ELj16ENS_18Kernel_traits_baseILj8192EfS2_fS2_fjLj256EEEEELb1ELb0ELb1EEEvNS_9FwdParamsE,"ax",@progbits
	.align	128
        .global         _ZN10layer_norm31ln_parallel_residual_fwd_kernelINS_13Kernel_traitsIf13__nv_bfloat16fS2_fjLj8192ELj1ELj1ELj8ELj16ENS_18Kernel_traits_baseILj8192EfS2_fS2_fjLj256EEEEELb1ELb0ELb1EEEvNS_9FwdParamsE
        .type           _ZN10layer_norm31ln_parallel_residual_fwd_kernelINS_13Kernel_traitsIf13__nv_bfloat16fS2_fjLj8192ELj1ELj1ELj8ELj16ENS_18Kernel_traits_baseILj8192EfS2_fS2_fjLj256EEEEELb1ELb0ELb1EEEvNS_9FwdParamsE,@function
        .size           _ZN10layer_norm31ln_parallel_residual_fwd_kernelINS_13Kernel_traitsIf13__nv_bfloat16fS2_fjLj8192ELj1ELj1ELj8ELj16ENS_18Kernel_traits_baseILj8192EfS2_fS2_fjLj256EEEEELb1ELb0ELb1EEEvNS_9FwdParamsE,(.L_x_27057 - _ZN10layer_norm31ln_parallel_residual_fwd_kernelINS_13Kernel_traitsIf13__nv_bfloat16fS2_fjLj8192ELj1ELj1ELj8ELj16ENS_18Kernel_traits_baseILj8192EfS2_fS2_fjLj256EEEEELb1ELb0ELb1EEEvNS_9FwdParamsE)
        .other          _ZN10layer_norm31ln_parallel_residual_fwd_kernelINS_13Kernel_traitsIf13__nv_bfloat16fS2_fjLj8192ELj1ELj1ELj8ELj16ENS_18Kernel_traits_baseILj8192EfS2_fS2_fjLj256EEEEELb1ELb0ELb1EEEvNS_9FwdParamsE,@"STO_CUDA_ENTRY STV_DEFAULT"
_ZN10layer_norm31ln_parallel_residual_fwd_kernelINS_13Kernel_traitsIf13__nv_bfloat16fS2_fjLj8192ELj1ELj1ELj8ELj16ENS_18Kernel_traits_baseILj8192EfS2_fS2_fjLj256EEEEELb1ELb0ELb1EEEvNS_9FwdParamsE:
.text._ZN10layer_norm31ln_parallel_residual_fwd_kernelINS_13Kernel_traitsIf13__nv_bfloat16fS2_fjLj8192ELj1ELj1ELj8ELj16ENS_18Kernel_traits_baseILj8192EfS2_fS2_fjLj256EEEEELb1ELb0ELb1EEEvNS_9FwdParamsE:
[----:B------:R-:W-:Y:S08]  /*0000*/  LDC R1, c[0x0][0x28] ;  /* 0x00000a00ff017b82 */ /* 0x000ff00000000800 */
[----:B------:R-:W0:Y:S01]  /*0010*/  LDC R192, c[0x0][0x2e8] ;  /* 0x0000ba00ffc07b82 */ /* 0x000e220000000800 */
[----:B------:R-:W-:Y:S01]  /*0020*/  ULDC.U8 UR4, c[0x0][0x2f4] ;  /* 0x0000bd0000047ab9 */ /* 0x000fe20000000000 */
[----:B------:R-:W-:Y:S01]  /*0030*/  ULDC.64 UR6, c[0x0][0x2e0] ;  /* 0x0000b80000067ab9 */ /* 0x000fe20000000a00 */
[----:B------:R-:W-:Y:S01]  /*0040*/  ISETP.NE.AND P0, PT, RZ, UR4, PT ;  /* 0x00000004ff007c0c */ /* 0x000fe2000bf05270 */
[----:B------:R-:W-:Y:S01]  /*0050*/  ULDC.64 UR4, c[0x0][0x208] ;  /* 0x0000820000047ab9 */ /* 0x000fe20000000a00 */
[----:B------:R-:W-:-:S03]  /*0060*/  IMAD.U32 R2, RZ, RZ, UR6 ;  /* 0x00000006ff027e24 */ /* 0x000fc6000f8e00ff */
[----:B------:R-:W1:Y:S01]  /*0070*/  LDC R193, c[0x0][0x2ec] ;  /* 0x0000bb00ffc17b82 */ /* 0x000e620000000800 */
[----:B------:R-:W-:Y:S01]  /*0080*/  IMAD.U32 R3, RZ, RZ, UR7 ;  /* 0x00000007ff037e24 */ /* 0x000fe2000f8e00ff */
[----:B------:R-:W2:Y:S01]  /*0090*/  S2R R191, SR_TID.X ;  /* 0x0000000000bf7919 */ /* 0x000ea20000002100 */
[----:B------:R-:W-:Y:S01]  /*00a0*/  ULDC.64 UR10, c[0x0][0x260] ;  /* 0x00009800000a7ab9 */ /* 0x000fe20000000a00 */
[----:B------:R-:W-:Y:S01]  /*00b0*/  ULDC.64 UR14, c[0x0][0x2d0] ;  /* 0x0000b400000e7ab9 */ /* 0x000fe20000000a00 */
[----:B------:R-:W-:-:S03]  /*00c0*/  ULDC.64 UR12, c[0x0][0x268] ;  /* 0x00009a00000c7ab9 */ /* 0x000fc60000000a00 */
[----:B------:R-:W2:Y:S01]  /*00d0*/  S2UR UR8, SR_CTAID.X ;  /* 0x00000000000879c3 */ /* 0x000ea20000002500 */
[----:B------:R-:W3:Y:S07]  /*00e0*/  @P0 LDG.E.64 R2, desc[UR4][R2.64] ;  /* 0x0000000402020981 */ /* 0x000eee000c1e1b00 */
[----:B------:R-:W2:Y:S01]  /*00f0*/  LDC R174, c[0x0][RZ] ;  /* 0x00000000ffae7b82 */ /* 0x000ea20000000800 */
[----:B0-----:R-:W-:Y:S02]  /*0100*/  @P0 MOV R4, R192 ;  /* 0x000000c000040202 */ /* 0x001fe40000000f00 */
[----:B------:R-:W-:-:S02]  /*0110*/  CS2R R10, SRZ ;  /* 0x00000000000a7805 */ /* 0x000fc4000001ff00 */
[----:B------:R-:W-:Y:S02]  /*0120*/  CS2R R12, SRZ ;  /* 0x00000000000c7805 */ /* 0x000fe4000001ff00 */
[----:B------:R-:W-:Y:S02]  /*0130*/  CS2R R14, SRZ ;  /* 0x00000000000e7805 */ /* 0x000fe4000001ff00 */
[----:B------:R-:W-:Y:S02]  /*0140*/  CS2R R16, SRZ ;  /* 0x0000000000107805 */ /* 0x000fe4000001ff00 */
[----:B------:R-:W-:Y:S02]  /*0150*/  CS2R R18, SRZ ;  /* 0x0000000000127805 */ /* 0x000fe4000001ff00 */
[----:B------:R-:W-:Y:S01]  /*0160*/  CS2R R20, SRZ ;  /* 0x0000000000147805 */ /* 0x000fe2000001ff00 */
[----:B-1----:R-:W-:Y:S01]  /*0170*/  @P0 IMAD.MOV.U32 R5, RZ, RZ, R193 ;  /* 0x000000ffff050224 */ /* 0x002fe200078e00c1 */
[----:B------:R-:W0:Y:S01]  /*0180*/  @P0 LDC R7, c[0x0][0x2f0] ;  /* 0x0000bc00ff070b82 */ /* 0x000e220000000800 */
[----:B------:R-:W-:-:S02]  /*0190*/  CS2R R22, SRZ ;  /* 0x0000000000167805 */ /* 0x000fc4000001ff00 */
[----:B------:R-:W-:Y:S02]  /*01a0*/  CS2R R24, SRZ ;  /* 0x0000000000187805 */ /* 0x000fe4000001ff00 */
[----:B------:R-:W-:Y:S02]  /*01b0*/  CS2R R26, SRZ ;  /* 0x00000000001a7805 */ /* 0x000fe4000001ff00 */
[----:B------:R-:W-:Y:S01]  /*01c0*/  CS2R R28, SRZ ;  /* 0x00000000001c7805 */ /* 0x000fe2000001ff00 */
[----:B------:R-:W0:Y:S01]  /*01d0*/  @P0 LDG.E.64 R4, desc[UR4][R4.64] ;  /* 0x0000000404040981 */ /* 0x000e22000c1e1b00 */
[----:B------:R-:W-:Y:S02]  /*01e0*/  CS2R R30, SRZ ;  /* 0x00000000001e7805 */ /* 0x000fe4000001ff00 */
[----:B------:R-:W-:Y:S02]  /*01f0*/  CS2R R32, SRZ ;  /* 0x0000000000207805 */ /* 0x000fe4000001ff00 */
[----:B------:R-:W-:Y:S01]  /*0200*/  CS2R R34, SRZ ;  /* 0x0000000000227805 */ /* 0x000fe2000001ff00 */
[----:B------:R-:W-:Y:S01]  /*0210*/  ULDC UR9, c[0x0][0x214] ;  /* 0x0000850000097ab9 */ /* 0x000fe20000000800 */
[----:B--2---:R-:W-:Y:S01]  /*0220*/  IMAD R174, R174, UR8, R191 ;  /* 0x00000008aeae7c24 */ /* 0x004fe2000f8e02bf */
[----:B------:R-:W-:-:S04]  /*0230*/  SHF.L.U32 R0, R191, 0x5, RZ ;  /* 0x00000005bf007819 */ /* 0x000fc800000006ff */
[----:B------:R-:W-:Y:S02]  /*0240*/  LOP3.LUT R0, R0, 0x1fe0, RZ, 0xc0, !PT ;  /* 0x00001fe000007812 */ /* 0x000fe400078ec0ff */
        /* <DEDUP_REMOVED lines=15> */
[----:B---3--:R-:W-:Y:S02]  /*0340*/  @P0 R2UR UR6, R2 ;  /* 0x00000000020602ca */ /* 0x008fe400000e0000 */
[----:B------:R-:W-:-:S02]  /*0350*/  @P0 R2UR UR7, R3 ;  /* 0x00000000030702ca */ /* 0x000fc400000e0000 */
[----:B0-----:R-:W-:-:S05]  /*0360*/  @P0 IADD3 R192, P1, R4, R7, RZ ;  /* 0x0000000704c00210 */ /* 0x001fca0007f3e0ff */
        /* <DEDUP_REMOVED lines=41> */
[----:B------:R-:W-:Y:S02]  /*0600*/  LOP3.LUT R7, R5, UR33, R8, 0x96, !PT ;  /* 0x0000002105077c12 */ /* 0x000fe4000f8e9608 */
[----:B------:R-:W-:Y:S02]  /*0610*/  IADD3 R132, P0, R0, UR10, RZ ;  /* 0x0000000a00847c10 */ /* 0x000fe4000ff1e0ff */
[----:B------:R-:W-:Y:S01]  /*0620*/  LOP3.LUT R8, R3, UR34, R6, 0x96, !PT ;  /* 0x0000002203087c12 */ /* 0x000fe2000f8e9606 */
[----:B------:R-:W-:Y:S01]  /*0630*/  UIADD3 UR36, UR7, 0x1fd5c5a3, URZ ;  /* 0x1fd5c5a307247890 */ /* 0x000fe2000fffe03f */
[----:B------:R-:W-:Y:S01]  /*0640*/  IMAD.WIDE.U32 R6, R7, -0x2daee0ad, RZ ;  /* 0xd2511f5307067825 */ /* 0x000fe200078e00ff */
[----:B------:R-:W-:-:S03]  /*0650*/  UIADD3 UR35, UR6, 0x5384540f, URZ ;  /* 0x5384540f06237890 */ /* 0x000fc6000fffe03f */
[----:B------:R-:W-:Y:S01]  /*0660*/  IMAD.WIDE.U32 R8, R8, -0x326172a9, RZ ;  /* 0xcd9e8d5708087825 */ /* 0x000fe200078e00ff */
[----:B------:R-:W-:-:S03]  /*0670*/  LOP3.LUT R172, R7, UR36, R2, 0x96, !PT ;  /* 0x0000002407ac7c12 */ /* 0x000fc6000f8e9602 */
[----:B------:R-:W-:Y:S01]  /*0680*/  IMAD.X R133, RZ, RZ, UR11, P0 ;  /* 0x0000000bff857e24 */ /* 0x000fe200080e06ff */
[----:B------:R-:W-:Y:S01]  /*0690*/  ULDC.64 UR10, c[0x0][0x2c8] ;  /* 0x0000b200000a7ab9 */ /* 0x000fe20000000a00 */
[----:B------:R-:W-:Y:S02]  /*06a0*/  LOP3.LUT R173, R9, UR35, R4, 0x96, !PT ;  /* 0x0000002309ad7c12 */ /* 0x000fe4000f8e9604 */
[----:B------:R-:W-:Y:S01]  /*06b0*/  ISETP.NE.U32.AND P0, PT, RZ, UR10, PT ;  /* 0x0000000aff007c0c */ /* 0x000fe2000bf05070 */
[----:B------:R-:W-:Y:S01]  /*06c0*/  UIADD3 UR37, UR6, -0xe443238, URZ ;  /* 0xf1bbcdc806257890 */ /* 0x000fe2000fffe03f */
[----:B------:R-:W-:Y:S01]  /*06d0*/  LOP3.LUT R2, R191, 0xff, RZ, 0xc0, !PT ;  /* 0x000000ffbf027812 */ /* 0x000fe200078ec0ff */
[----:B------:R-:W-:Y:S01]  /*06e0*/  UIADD3 UR38, UR7, -0x24c28bd8, URZ ;  /* 0xdb3d742807267890 */ /* 0x000fe2000fffe03f */
[----:B------:R-:W-:Y:S01]  /*06f0*/  ISETP.NE.AND.EX P0, PT, RZ, UR11, PT, P0 ;  /* 0x0000000bff007c0c */ /* 0x000fe2000bf05300 */
[----:B------:R-:W-:Y:S01]  /*0700*/  IMAD.HI.U32 R5, R172, -0x326172a9, RZ ;  /* 0xcd9e8d57ac057827 */ /* 0x000fe200078e00ff */
[----:B------:R-:W-:-:S03]  /*0710*/  ISETP.NE.U32.AND P1, PT, RZ, UR14, PT ;  /* 0x0000000eff007c0c */ /* 0x000fc6000bf25070 */
[----:B------:R-:W-:Y:S01]  /*0720*/  IMAD.HI.U32 R3, R173, -0x2daee0ad, RZ ;  /* 0xd2511f53ad037827 */ /* 0x000fe200078e00ff */
[----:B------:R-:W-:-:S03]  /*0730*/  IADD3 R44, P2, R0, UR10, RZ ;  /* 0x0000000a002c7c10 */ /* 0x000fc6000ff5e0ff */
[----:B------:R-:W-:Y:S01]  /*0740*/  IMAD.SHL.U32 R68, R2, 0x20, RZ ;  /* 0x0000002002447824 */ /* 0x000fe200078e00ff */
[----:B------:R-:W-:Y:S02]  /*0750*/  LOP3.LUT R180, R5, UR37, R8, 0x96, !PT ;  /* 0x0000002505b47c12 */ /* 0x000fe4000f8e9608 */
[----:B------:R-:W-:Y:S02]  /*0760*/  CS2R R4, SRZ ;  /* 0x0000000000047805 */ /* 0x000fe4000001ff00 */
[----:B------:R-:W-:Y:S02]  /*0770*/  LOP3.LUT R178, R3, UR38, R6, 0x96, !PT ;  /* 0x0000002603b27c12 */ /* 0x000fe4000f8e9606 */
[----:B------:R-:W-:Y:S02]  /*0780*/  CS2R R6, SRZ ;  /* 0x0000000000067805 */ /* 0x000fe4000001ff00 */
[----:B------:R-:W-:Y:S02]  /*0790*/  ISETP.NE.AND.EX P1, PT, RZ, UR15, PT, P1 ;  /* 0x0000000fff007c0c */ /* 0x000fe4000bf25310 */
[----:B------:R-:W-:-:S02]  /*07a0*/  CS2R R8, SRZ ;  /* 0x0000000000087805 */ /* 0x000fc4000001ff00 */
[----:B------:R-:W-:Y:S02]  /*07b0*/  IADD3.X R45, RZ, UR11, RZ, P2, !PT ;  /* 0x0000000bff2d7c10 */ /* 0x000fe400097fe4ff */
[C---:B------:R-:W-:Y:S02]  /*07c0*/  IADD3 R134, P3, R68.reuse, UR12, RZ ;  /* 0x0000000c44867c10 */ /* 0x040fe4000ff7e0ff */
[----:B------:R-:W-:Y:S01]  /*07d0*/  IADD3 R68, P4, R68, UR14, RZ ;  /* 0x0000000e44447c10 */ /* 0x000fe2000ff9e0ff */
[----:B------:R-:W5:Y:S04]  /*07e0*/  @P0 LDG.E.128 R4, desc[UR4][R44.64] ;  /* 0x000000042c040981 */ /* 0x000f68000c1e1d00 */
[----:B------:R-:W5:Y:S01]  /*07f0*/  @P0 LDG.E.128 R8, desc[UR4][R44.64+0x10] ;  /* 0x000010042c080981 */ /* 0x000f62000c1e1d00 */
[----:B------:R-:W-:-:S03]  /*0800*/  IMAD.X R69, RZ, RZ, UR15, P4 ;  /* 0x0000000fff457e24 */ /* 0x000fc6000a0e06ff */
[----:B------:R-:W5:Y:S04]  /*0810*/  @P0 LDG.E.128 R12, desc[UR4][R44.64+0x2000] ;  /* 0x002000042c0c0981 */ /* 0x000f68000c1e1d00 */
[----:B------:R-:W5:Y:S04]  /*0820*/  @P0 LDG.E.128 R16, desc[UR4][R44.64+0x2010] ;  /* 0x002010042c100981 */ /* 0x000f68000c1e1d00 */
[----:B------:R-:W5:Y:S04]  /*0830*/  @P0 LDG.E.128 R20, desc[UR4][R44.64+0x4000] ;  /* 0x004000042c140981 */ /* 0x000f68000c1e1d00 */
[----:B------:R-:W5:Y:S04]  /*0840*/  @P0 LDG.E.128 R24, desc[UR4][R44.64+0x4010] ;  /* 0x004010042c180981 */ /* 0x000f68000c1e1d00 */
[----:B------:R-:W5:Y:S04]  /*0850*/  @P0 LDG.E.128 R28, desc[UR4][R44.64+0x6000] ;  /* 0x006000042c1c0981 */ /* 0x000f68000c1e1d00 */
[----:B------:R0:W5:Y:S04]  /*0860*/  @P0 LDG.E.128 R32, desc[UR4][R44.64+0x6010] ;  /* 0x006010042c200981 */ /* 0x000168000c1e1d00 */
[----:B------:R1:W5:Y:S04]  /*0870*/  @P1 LDG.E.128 R36, desc[UR4][R68.64] ;  /* 0x0000000444241981 */ /* 0x000368000c1e1d00 */
[----:B------:R1:W5:Y:S01]  /*0880*/  @P1 LDG.E.128 R40, desc[UR4][R68.64+0x10] ;  /* 0x0000100444281981 */ /* 0x000362000c1e1d00 */
[----:B0-----:R-:W-:-:S03]  /*0890*/  CS2R R44, SRZ ;  /* 0x00000000002c7805 */ /* 0x001fc6000001ff00 */
[----:B------:R1:W5:Y:S04]  /*08a0*/  @P1 LDG.E.128 R48, desc[UR4][R68.64+0x2010] ;  /* 0x0020100444301981 */ /* 0x000368000c1e1d00 */
[----:B------:R1:W5:Y:S04]  /*08b0*/  @P1 LDG.E.128 R44, desc[UR4][R68.64+0x2000] ;  /* 0x00200004442c1981 */ /* 0x000368000c1e1d00 */
[----:B------:R1:W5:Y:S04]  /*08c0*/  @P1 LDG.E.128 R52, desc[UR4][R68.64+0x4000] ;  /* 0x0040000444341981 */ /* 0x000368000c1e1d00 */
[----:B------:R1:W5:Y:S04]  /*08d0*/  @P1 LDG.E.128 R56, desc[UR4][R68.64+0x4010] ;  /* 0x0040100444381981 */ /* 0x000368000c1e1d00 */
[----:B------:R1:W5:Y:S04]  /*08e0*/  @P1 LDG.E.128 R60, desc[UR4][R68.64+0x6000] ;  /* 0x00600004443c1981 */ /* 0x000368000c1e1d00 */
[----:B------:R1:W5:Y:S01]  /*08f0*/  @P1 LDG.E.128 R64, desc[UR4][R68.64+0x6010] ;  /* 0x0060100444401981 */ /* 0x000362000c1e1d00 */
[----:B------:R-:W-:-:S04]  /*0900*/  LEA.HI R191, R191, UR8, RZ, 0x18 ;  /* 0x00000008bfbf7c11 */ /* 0x000fc8000f8fc0ff */
[----:B------:R-:W-:Y:S01]  /*0910*/  ISETP.GE.AND P0, PT, R191, UR9, PT ;  /* 0x00000009bf007c0c */ /* 0x000fe2000bf06270 */
[----:B------:R-:W-:-:S12]  /*0920*/  IMAD.X R135, RZ, RZ, UR13, P3 ;  /* 0x0000000dff877e24 */ /* 0x000fd800098e06ff */
[----:B-1----:R-:W-:Y:S05]  /*0930*/  @P0 EXIT ;  /* 0x000000000000094d */ /* 0x002fea0003800000 */
        /* <DEDUP_REMOVED lines=16> */
[----:B------:R-:W-:Y:S01]  /*0a40*/  UIADD3 UR40, UR7, -0x695add53, URZ ;  /* 0x96a522ad07287890 */ /* 0x000fe2000fffe03f */
[----:B------:R-:W-:Y:S01]  /*0a50*/  IMAD R173, R173, -0x2daee0ad, RZ ;  /* 0xd2511f53adad7824 */ /* 0x000fe200078e02ff */
[----:B------:R-:W-:Y:S01]  /*0a60*/  UIADD3 UR39, UR6, -0x700cb87f, URZ ;  /* 0x8ff3478106277890 */ /* 0x000fe2000fffe03f */
[----:B------:R-:W-:Y:S01]  /*0a70*/  IMAD.HI.U32 R0, R180, -0x2daee0ad, RZ ;  /* 0xd2511f53b4007827 */ /* 0x000fe200078e00ff */
[----:B------:R-:W-:Y:S01]  /*0a80*/  ULDC.64 UR8, c[0x0][0x228] ;  /* 0x00008a0000087ab9 */ /* 0x000fe20000000a00 */
[----:B------:R-:W-:Y:S01]  /*0a90*/  LOP3.LUT R192, R192, 0x3, RZ, 0xc0, !PT ;  /* 0x00000003c0c07812 */ /* 0x000fe200078ec0ff */
[----:B------:R-:W-:Y:S01]  /*0aa0*/  UISETP.NE.U32.AND UP0, UPT, UR8, URZ, UPT ;  /* 0x0000003f0800728c */ /* 0x000fe2000bf05070 */
[----:B------:R-:W-:Y:S01]  /*0ab0*/  IMAD R172, R172, -0x326172a9, RZ ;  /* 0xcd9e8d57acac7824 */ /* 0x000fe200078e02ff */
[----:B------:R-:W-:Y:S01]  /*0ac0*/  LOP3.LUT R173, R0, UR40, R173, 0x96, !PT ;  /* 0x0000002800ad7c12 */ /* 0x000fe2000f8e96ad */
[C---:B------:R-:W-:Y:S01]  /*0ad0*/  IMAD.HI.U32 R3, R178.reuse, -0x326172a9, RZ ;  /* 0xcd9e8d57b2037827 */ /* 0x040fe200078e00ff */
[----:B------:R-:W-:Y:S01]  /*0ae0*/  HFMA2.MMA R0, -RZ, RZ, 0, 5.9604644775390625e-08 ;  /* 0x00000001ff007435 */ /* 0x000fe200000001ff */
[----:B------:R-:W-:Y:S01]  /*0af0*/  ULDC.U8 UR8, c[0x0][0x2a0] ;  /* 0x0000a80000087ab9 */ /* 0x000fe20000000000 */
[----:B------:R-:W-:Y:S01]  /*0b00*/  UISETP.NE.AND.EX UP0, UPT, UR9, URZ, UPT, UP0 ;  /* 0x0000003f0900728c */ /* 0x000fe2000bf05300 */
[----:B------:R-:W-:Y:S01]  /*0b10*/  IMAD R178, R178, -0x326172a9, RZ ;  /* 0xcd9e8d57b2b27824 */ /* 0x000fe200078e02ff */
[----:B------:R-:W-:Y:S01]  /*0b20*/  LOP3.LUT R172, R3, UR39, R172, 0x96, !PT ;  /* 0x0000002703ac7c12 */ /* 0x000fe2000f8e96ac */
[----:B------:R-:W-:Y:S01]  /*0b30*/  IMAD R180, R180, -0x2daee0ad, RZ ;  /* 0xd2511f53b4b47824 */ /* 0x000fe200078e02ff */
[----:B------:R-:W-:Y:S01]  /*0b40*/  UISETP.NE.AND UP1, UPT, UR8, URZ, UPT ;  /* 0x0000003f0800728c */ /* 0x000fe2000bf25270 */
[----:B------:R-:W-:Y:S01]  /*0b50*/  IMAD.MOV.U32 R177, RZ, RZ, RZ ;  /* 0x000000ffffb17224 */ /* 0x000fe200078e00ff */
[----:B------:R-:W-:Y:S01]  /*0b60*/  ULDC UR19, c[0x0][0x218] ;  /* 0x0000860000137ab9 */ /* 0x000fe20000000800 */
[----:B------:R-:W-:Y:S01]  /*0b70*/  ULDC UR22, c[0x0][0x290] ;  /* 0x0000a40000167ab9 */ /* 0x000fe20000000800 */
[----:B------:R-:W-:Y:S01]  /*0b80*/  ULDC.64 UR8, c[0x0][0x228] ;  /* 0x00008a0000087ab9 */ /* 0x000fe20000000a00 */
[----:B------:R-:W-:Y:S01]  /*0b90*/  ULDC.64 UR10, c[0x0][0x230] ;  /* 0x00008c00000a7ab9 */ /* 0x000fe20000000a00 */
[----:B------:R-:W-:Y:S01]  /*0ba0*/  ULDC.64 UR12, c[0x0][0x2b8] ;  /* 0x0000ae00000c7ab9 */ /* 0x000fe20000000a00 */
[----:B------:R-:W-:Y:S01]  /*0bb0*/  ULDC.64 UR14, c[0x0][0x2c0] ;  /* 0x0000b000000e7ab9 */ /* 0x000fe20000000a00 */
[----:B0-----:R-:W-:-:S05]  /*0bc0*/  ULDC.64 UR16, c[0x0][0x210] ;  /* 0x0000840000107ab9 */ /* 0x001fca0000000a00 */
.L_x_12302:
[----:B------:R-:W-:Y:S01]  /*0bd0*/  ISETP.NE.U32.AND P0, PT, RZ, UR10, PT ;  /* 0x0000000aff007c0c */ /* 0x000fe2000bf05070 */
[----:B0-----:R-:W0:Y:S01]  /*0be0*/  LDC.64 R164, c[0x0][0x220] ;  /* 0x00008800ffa47b82 */ /* 0x001e220000000a00 */
[----:B------:R-:W-:Y:S01]  /*0bf0*/  IMAD R132, R191, UR19, RZ ;  /* 0x00000013bf847c24 */ /* 0x000fe2000f8e02ff */
[----:B------:R-:W-:Y:S01]  /*0c00*/  PLOP3.LUT P1, PT, PT, PT, UP0, 0x80, 0x0 ;  /* 0x000000000000781c */ /* 0x000fe20003f2f008 */
[----:B------:R-:W-:Y:S01]  /*0c10*/  @UP0 ULDC.64 UR20, c[0x0][0x228] ;  /* 0x00008a0000140ab9 */ /* 0x000fe20000000a00 */
[----:B------:R-:W-:Y:S02]  /*0c20*/  ISETP.NE.AND.EX P0, PT, RZ, UR11, PT, P0 ;  /* 0x0000000bff007c0c */ /* 0x000fe4000bf05300 */
[----:B------:R-:W-:Y:S02]  /*0c30*/  SHF.R.S32.HI R133, RZ, 0x1f, R132 ;  /* 0x0000001fff857819 */ /* 0x000fe40000011484 */
[----:B------:R-:W-:Y:S02]  /*0c40*/  PLOP3.LUT P2, PT, PT, PT, UP0, 0x80, 0x0 ;  /* 0x000000000000781c */ /* 0x000fe40003f4f008 */
[----:B------:R-:W-:Y:S01]  /*0c50*/  LEA.HI R133, R133, R132, RZ, 0x3 ;  /* 0x0000008485857211 */ /* 0x000fe200078f18ff */
[----:B------:R-:W-:-:S03]  /*0c60*/  IMAD.MOV.U32 R132, RZ, RZ, 0x10 ;  /* 0x00000010ff847424 */ /* 0x000fc600078e00ff */
[----:B------:R-:W-:-:S03]  /*0c70*/  LEA.HI.SX32 R201, R133, R2, 0x1d ;  /* 0x0000000285c97211 */ /* 0x000fc600078feaff */
[----:B------:R-:W1:Y:S02]  /*0c80*/  @P0 LDC.64 R134, c[0x0][0x230] ;  /* 0x00008c00ff860b82 */ /* 0x000e640000000a00 */
[----:B------:R-:W-:-:S04]  /*0c90*/  @P1 IMAD.WIDE.U32 R132, R201, R132, UR20 ;  /* 0x00000014c9841e25 */ /* 0x000fc8000f8e0084 */
[C---:B0-----:R-:W-:Y:S01]  /*0ca0*/  IMAD.WIDE.U32 R144, R201.reuse, 0x10, R164 ;  /* 0x00000010c9907825 */ /* 0x041fe200078e00a4 */
[----:B-----5:R0:W5:Y:S05]  /*0cb0*/  @P2 LDG.E.128 R184, desc[UR4][R132.64] ;  /* 0x0000000484b82981 */ /* 0x02016a000c1e1d00 */
[----:B------:R-:W5:Y:S01]  /*0cc0*/  LDG.E.128 R144, desc[UR4][R144.64] ;  /* 0x0000000490907981 */ /* 0x000f62000c1e1d00 */
[----:B-1----:R-:W-:-:S05]  /*0cd0*/  @P0 IMAD.WIDE.U32 R134, R201, 0x20, R134 ;  /* 0x00000020c9860825 */ /* 0x002fca00078e0086 */
        /* <DEDUP_REMOVED lines=14> */
.L_x_11786:
[----:B------:R-:W-:-:S07]  /*0dc0*/  IMAD.MOV.U32 R152, RZ, RZ, R178 ;  /* 0x000000ffff987224 */ /* 0x000fce00078e00b2 */
.L_x_11787:
[----:B------:R-:W-:Y:S05]  /*0dd0*/  BSYNC B0 ;  /* 0x0000000000007941 */ /* 0x000fea0003800000 */
.L_x_11785:
        /* <DEDUP_REMOVED lines=16> */
.L_x_11791:
[----:B------:R-:W-:Y:S05]  /*0ee0*/  BSYNC B1 ;  /* 0x0000000000017941 */ /* 0x000fea0003800000 */
.L_x_11790:
        /* <DEDUP_REMOVED lines=44> */
.L_x_11789:
[----:B------:R-:W-:Y:S05]  /*11b0*/  BSYNC B0 ;  /* 0x0000000000007941 */ /* 0x000fea0003800000 */
.L_x_11788:
[----:B------:R-:W0:Y:S01]  /*11c0*/  LDC R204, c[0x0][0x294] ;  /* 0x0000a500ffcc7b82 */ /* 0x000e220000000800 */
[----:B------:R-:W-:Y:S01]  /*11d0*/  HFMA2.MMA R202, -RZ, RZ, 0.1171875, 0 ;  /* 0x2f800000ffca7435 */ /* 0x000fe200000001ff */
[----:B------:R-:W-:Y:S01]  /*11e0*/  I2FP.F32.U32 R133, R152 ;  /* 0x0000009800857245 */ /* 0x000fe20000201000 */
[----:B-----5:R-:W-:Y:S01]  /*11f0*/  IMAD.U32 R132, R144, 0x10000, RZ ;  /* 0x0001000090847824 */ /* 0x020fe200078e00ff */
        /* <DEDUP_REMOVED lines=16> */
.L_x_11792:
        /* <DEDUP_REMOVED lines=12> */
.L_x_11795:
[----:B------:R-:W-:-:S07]  /*13c0*/  IMAD.MOV.U32 R154, RZ, RZ, R178 ;  /* 0x000000ffff9a7224 */ /* 0x000fce00078e00b2 */
.L_x_11796:
[----:B------:R-:W-:Y:S05]  /*13d0*/  BSYNC B0 ;  /* 0x0000000000007941 */ /* 0x000fea0003800000 */
.L_x_11794:
        /* <DEDUP_REMOVED lines=16> */
.L_x_11800:
[----:B------:R-:W-:Y:S05]  /*14e0*/  BSYNC B1 ;  /* 0x0000000000017941 */ /* 0x000fea0003800000 */
.L_x_11799:
        /* <DEDUP_REMOVED lines=43> */
.L_x_11798:
[----:B------:R-:W-:Y:S05]  /*17a0*/  BSYNC B0 ;  /* 0x0000000000007941 */ /* 0x000fea0003800000 */
.L_x_11797:
        /* <DEDUP_REMOVED lines=9> */
.L_x_11793:
        /* <DEDUP_REMOVED lines=12> */
.L_x_11802:
[----:B------:R-:W-:-:S07]  /*1900*/  IMAD.MOV.U32 R154, RZ, RZ, R178 ;  /* 0x000000ffff9a7224 */ /* 0x000fce00078e00b2 */
.L_x_11803:
[----:B------:R-:W-:Y:S05]  /*1910*/  BSYNC B0 ;  /* 0x0000000000007941 */ /* 0x000fea0003800000 */
.L_x_11801:
        /* <DEDUP_REMOVED lines=16> */
.L_x_11807:
[----:B------:R-:W-:Y:S05]  /*1a20*/  BSYNC B1 ;  /* 0x0000000000017941 */ /* 0x000fea0003800000 */
.L_x_11806:
        /* <DEDUP_REMOVED lines=44> */
.L_x_11805:
[----:B------:R-:W-:Y:S05]  /*1cf0*/  BSYNC B0 ;  /* 0x0000000000007941 */ /* 0x000fea0003800000 */
.L_x_11804:
        /* <DEDUP_REMOVED lines=14> */
.L_x_11808:
        /* <DEDUP_REMOVED lines=12> */
.L_x_11811:
[----:B------:R-:W-:-:S07]  /*1ea0*/  IMAD.MOV.U32 R144, RZ, RZ, R178 ;  /* 0x000000ffff907224 */ /* 0x000fce00078e00b2 */
.L_x_11812:
[----:B------:R-:W-:Y:S05]  /*1eb0*/  BSYNC B0 ;  /* 0x0000000000007941 */ /* 0x000fea0003800000 */
.L_x_11810:
        /* <DEDUP_REMOVED lines=16> */
.L_x_11816:
[----:B------:R-:W-:Y:S05]  /*1fc0*/  BSYNC B1 ;  /* 0x0000000000017941 */ /* 0x000fea0003800000 */
.L_x_11815:
        /* <DEDUP_REMOVED lines=44> */
.L_x_11814:
[----:B------:R-:W-:Y:S05]  /*2290*/  BSYNC B0 ;  /* 0x0000000000007941 */ /* 0x000fea0003800000 */
.L_x_11813:
        /* <DEDUP_REMOVED lines=10> */
.L_x_11809:
        /* <DEDUP_REMOVED lines=12> */
.L_x_11818:
[----:B------:R-:W-:-:S07]  /*2400*/  MOV R154, R178 ;  /* 0x000000b2009a7202 */ /* 0x000fce0000000f00 */
.L_x_11819:
[----:B------:R-:W-:Y:S05]  /*2410*/  BSYNC B0 ;  /* 0x0000000000007941 */ /* 0x000fea0003800000 */
.L_x_11817:
        /* <DEDUP_REMOVED lines=16> */
.L_x_11823:
[----:B------:R-:W-:Y:S05]  /*2520*/  BSYNC B1 ;  /* 0x0000000000017941 */ /* 0x000fea0003800000 */
.L_x_11822:
        /* <DEDUP_REMOVED lines=44> */
.L_x_11821:
[----:B------:R-:W-:Y:S05]  /*27f0*/  BSYNC B0 ;  /* 0x0000000000007941 */ /* 0x000fea0003800000 */
.L_x_11820:
        /* <DEDUP_REMOVED lines=15> */
.L_x_11824:
        /* <DEDUP_REMOVED lines=12> */
.L_x_11827:
[----:B------:R-:W-:-:S07]  /*29b0*/  MOV R156, R178 ;  /* 0x000000b2009c7202 */ /* 0x000fce0000000f00 */
.L_x_11828:
[----:B------:R-:W-:Y:S05]  /*29c0*/  BSYNC B0 ;  /* 0x0000000000007941 */ /* 0x000fea0003800000 */
.L_x_11826:
        /* <DEDUP_REMOVED lines=16> */
.L_x_11832:
[----:B------:R-:W-:Y:S05]  /*2ad0*/  BSYNC B1 ;  /* 0x0000000000017941 */ /* 0x000fea0003800000 */
.L_x_11831:
        /* <DEDUP_REMOVED lines=44> */
.L_x_11830:
[----:B------:R-:W-:Y:S05]  /*2da0*/  BSYNC B0 ;  /* 0x0000000000007941 */ /* 0x000fea0003800000 */
.L_x_11829:
        /* <DEDUP_REMOVED lines=9> */
.L_x_11825:
        /* <DEDUP_REMOVED lines=12> */
.L_x_11834:
[----:B------:R-:W-:-:S07]  /*2f00*/  IMAD.MOV.U32 R156, RZ, RZ, R178 ;  /* 0x000000ffff9c7224 */ /* 0x000fce00078e00b2 */
.L_x_11835:
[----:B------:R-:W-:Y:S05]  /*2f10*/  BSYNC B0 ;  /* 0x0000000000007941 */ /* 0x000fea0003800000 */
.L_x_11833:
        /* <DEDUP_REMOVED lines=16> */
.L_x_11839:
[----:B------:R-:W-:Y:S05]  /*3020*/  BSYNC B1 ;  /* 0x0000000000017941 */ /* 0x000fea0003800000 */
.L_x_11838:
        /* <DEDUP_REMOVED lines=44> */
.L_x_11837:
[----:B------:R-:W-:Y:S05]  /*32f0*/  BSYNC B0 ;  /* 0x0000000000007941 */ /* 0x000fea0003800000 */
.L_x_11836:
        /* <DEDUP_REMOVED lines=14> */
.L_x_11840:
        /* <DEDUP_REMOVED lines=12> */
.L_x_11843:
[----:B------:R-:W-:-:S07]  /*34a0*/  IMAD.MOV.U32 R154, RZ, RZ, R178 ;  /* 0x000000ffff9a7224 */ /* 0x000fce00078e00b2 */
.L_x_11844:
[----:B------:R-:W-:Y:S05]  /*34b0*/  BSYNC B0 ;  /* 0x0000000000007941 */ /* 0x000fea0003800000 */
.L_x_11842:
        /* <DEDUP_REMOVED lines=16> */
.L_x_11848:
[----:B------:R-:W-:Y:S05]  /*35c0*/  BSYNC B1 ;  /* 0x0000000000017941 */ /* 0x000fea0003800000 */
.L_x_11847:
        /* <DEDUP_REMOVED lines=44> */
.L_x_11846:
[----:B------:R-:W-:Y:S05]  /*3890*/  BSYNC B0 ;  /* 0x0000000000007941 */ /* 0x000fea0003800000 */
.L_x_11845:
        /* <DEDUP_REMOVED lines=10> */
.L_x_11841:
        /* <DEDUP_REMOVED lines=12> */
.L_x_11850:
[----:B------:R-:W-:-:S07]  /*3a00*/  IMAD.MOV.U32 R154, RZ, RZ, R178 ;  /* 0x000000ffff9a7224 */ /* 0x000fce00078e00b2 */
.L_x_11851:
[----:B------:R-:W-:Y:S05]  /*3a10*/  BSYNC B0 ;  /* 0x0000000000007941 */ /* 0x000fea0003800000 */
.L_x_11849:
        /* <DEDUP_REMOVED lines=16> */
.L_x_11855:
[----:B------:R-:W-:Y:S05]  /*3b20*/  BSYNC B1 ;  /* 0x0000000000017941 */ /* 0x000fea0003800000 */
.L_x_11854:
        /* <DEDUP_REMOVED lines=44> */
.L_x_11853:
[----:B------:R-:W-:Y:S05]  /*3df0*/  BSYNC B0 ;  /* 0x0000000000007941 */ /* 0x000fea0003800000 */
.L_x_11852:
        /* <DEDUP_REMOVED lines=13> */
.L_x_11856:
        /* <DEDUP_REMOVED lines=12> */
.L_x_11859:
[----:B------:R-:W-:-:S07]  /*3f90*/  IMAD.MOV.U32 R156, RZ, RZ, R178 ;  /* 0x000000ffff9c7224 */ /* 0x000fce00078e00b2 */
.L_x_11860:
[----:B------:R-:W-:Y:S05]  /*3fa0*/  BSYNC B0 ;  /* 0x0000000000007941 */ /* 0x000fea0003800000 */
.L_x_11858:
        /* <DEDUP_REMOVED lines=16> */
.L_x_11864:
[----:B------:R-:W-:Y:S05]  /*40b0*/  BSYNC B1 ;  /* 0x0000000000017941 */ /* 0x000fea0003800000 */
.L_x_11863:
        /* <DEDUP_REMOVED lines=44> */
.L_x_11862:
[----:B------:R-:W-:Y:S05]  /*4380*/  BSYNC B0 ;  /* 0x0000000000007941 */ /* 0x000fea0003800000 */
.L_x_11861:
        /* <DEDUP_REMOVED lines=9> */
.L_x_11857:
        /* <DEDUP_REMOVED lines=12> */
.L_x_11866:
[----:B------:R-:W-:-:S07]  /*44e0*/  MOV R156, R178 ;  /* 0x000000b2009c7202 */ /* 0x000fce0000000f00 */
.L_x_11867:
[----:B------:R-:W-:Y:S05]  /*44f0*/  BSYNC B0 ;  /* 0x0000000000007941 */ /* 0x000fea0003800000 */
.L_x_11865:
        /* <DEDUP_REMOVED lines=16> */
.L_x_11871:
[----:B------:R-:W-:Y:S05]  /*4600*/  BSYNC B1 ;  /* 0x0000000000017941 */ /* 0x000fea0003800000 */
.L_x_11870:
        /* <DEDUP_REMOVED lines=44> */
.L_x_11869:
[----:B------:R-:W-:Y:S05]  /*48d0*/  BSYNC B0 ;  /* 0x0000000000007941 */ /* 0x000fea0003800000 */
.L_x_11868:
        /* <DEDUP_REMOVED lines=12> */
.L_x_11872:
        /* <DEDUP_REMOVED lines=12> */
.L_x_11875:
[----:B------:R-:W-:-:S07]  /*4a60*/  MOV R156, R178 ;  /* 0x000000b2009c7202 */ /* 0x000fce0000000f00 */
.L_x_11876:
[----:B------:R-:W-:Y:S05]  /*4a70*/  BSYNC B0 ;  /* 0x0000000000007941 */ /* 0x000fea0003800000 */
.L_x_11874:
        /* <DEDUP_REMOVED lines=16> */
.L_x_11880:
[----:B------:R-:W-:Y:S05]  /*4b80*/  BSYNC B1 ;  /* 0x0000000000017941 */ /* 0x000fea0003800000 */
.L_x_11879:
        /* <DEDUP_REMOVED lines=44> */
.L_x_11878:
[----:B------:R-:W-:Y:S05]  /*4e50*/  BSYNC B0 ;  /* 0x0000000000007941 */ /* 0x000fea0003800000 */
.L_x_11877:
        /* <DEDUP_REMOVED lines=10> */
.L_x_11873:
        /* <DEDUP_REMOVED lines=12> */
.L_x_11882:
[----:B------:R-:W-:-:S07]  /*4fc0*/  IMAD.MOV.U32 R156, RZ, RZ, R178 ;  /* 0x000000ffff9c7224 */ /* 0x000fce00078e00b2 */
.L_x_11883:
[----:B------:R-:W-:Y:S05]  /*4fd0*/  BSYNC B0 ;  /* 0x0000000000007941 */ /* 0x000fea0003800000 */
.L_x_11881:
        /* <DEDUP_REMOVED lines=16> */
.L_x_11887:
[----:B------:R-:W-:Y:S05]  /*50e0*/  BSYNC B1 ;  /* 0x0000000000017941 */ /* 0x000fea0003800000 */
.L_x_11886:
        /* <DEDUP_REMOVED lines=44> */
.L_x_11885:
[----:B------:R-:W-:Y:S05]  /*53b0*/  BSYNC B0 ;  /* 0x0000000000007941 */ /* 0x000fea0003800000 */
.L_x_11884:
        /* <DEDUP_REMOVED lines=13> */
.L_x_11888:
        /* <DEDUP_REMOVED lines=12> */
.L_x_11891:
[----:B------:R-:W-:-:S07]  /*5550*/  IMAD.MOV.U32 R3, RZ, RZ, R178 ;  /* 0x000000ffff037224 */ /* 0x000fce00078e00b2 */
.L_x_11892:
[----:B------:R-:W-:Y:S05]  /*5560*/  BSYNC B0 ;  /* 0x0000000000007941 */ /* 0x000fea0003800000 */
.L_x_11890:
        /* <DEDUP_REMOVED lines=16> */
.L_x_11896:
[----:B------:R-:W-:Y:S05]  /*5670*/  BSYNC B1 ;  /* 0x0000000000017941 */ /* 0x000fea0003800000 */
.L_x_11895:
        /* <DEDUP_REMOVED lines=44> */
.L_x_11894:
[----:B------:R-:W-:Y:S05]  /*5940*/  BSYNC B0 ;  /* 0x0000000000007941 */ /* 0x000fea0003800000 */
.L_x_11893:
        /* <DEDUP_REMOVED lines=9> */
.L_x_11889:
        /* <DEDUP_REMOVED lines=12> */
.L_x_11898:
[----:B------:R-:W-:-:S07]  /*5aa0*/  IMAD.MOV.U32 R156, RZ, RZ, R178 ;  /* 0x000000ffff9c7224 */ /* 0x000fce00078e00b2 */
.L_x_11899:
[----:B------:R-:W-:Y:S05]  /*5ab0*/  BSYNC B0 ;  /* 0x0000000000007941 */ /* 0x000fea0003800000 */
.L_x_11897:
        /* <DEDUP_REMOVED lines=16> */
.L_x_11903:
[----:B------:R-:W-:Y:S05]  /*5bc0*/  BSYNC B1 ;  /* 0x0000000000017941 */ /* 0x000fea0003800000 */
.L_x_11902:
        /* <DEDUP_REMOVED lines=44> */
.L_x_11901:
[----:B------:R-:W-:Y:S05]  /*5e90*/  BSYNC B0 ;  /* 0x0000000000007941 */ /* 0x000fea0003800000 */
.L_x_11900:
        /* <DEDUP_REMOVED lines=12> */
.L_x_11904:
        /* <DEDUP_REMOVED lines=12> */
.L_x_11907:
[----:B------:R-:W-:-:S07]  /*6020*/  IMAD.MOV.U32 R156, RZ, RZ, R178 ;  /* 0x000000ffff9c7224 */ /* 0x000fce00078e00b2 */
.L_x_11908:
[----:B------:R-:W-:Y:S05]  /*6030*/  BSYNC B0 ;  /* 0x0000000000007941 */ /* 0x000fea0003800000 */
.L_x_11906:
        /* <DEDUP_REMOVED lines=18> */
.L_x_11912:
[----:B------:R-:W-:Y:S05]  /*6160*/  BSYNC B1 ;  /* 0x0000000000017941 */ /* 0x000fea0003800000 */
.L_x_11911:
        /* <DEDUP_REMOVED lines=43> */
.L_x_11910:
[----:B------:R-:W-:Y:S05]  /*6420*/  BSYNC B0 ;  /* 0x0000000000007941 */ /* 0x000fea0003800000 */
.L_x_11909:
        /* <DEDUP_REMOVED lines=10> */
.L_x_11905:
[----:B------:R-:W0:Y:S01]  /*64d0*/  LDC.64 R198, c[0x0][0x238] ;  /* 0x00008e00ffc67b82 */ /* 0x000e220000000a00 */
[----:B------:R-:W-:Y:S01]  /*64e0*/  SEL R148, RZ, 0x1000000, P5 ;  /* 0x01000000ff947807 */ /* 0x000fe20002800000 */
[----:B------:R-:W-:Y:S01]  /*64f0*/  VIADD R194, R201, 0x100 ;  /* 0x00000100c9c27836 */ /* 0x000fe20000000000 */
[----:B------:R-:W-:Y:S01]  /*6500*/  SEL R149, RZ, 0x10000, P4 ;  /* 0x00010000ff957807 */ /* 0x000fe20002000000 */
[----:B------:R-:W-:Y:S01]  /*6510*/  @UP0 ULDC.64 UR20, c[0x0][0x228] ;  /* 0x00008a0000140ab9 */ /* 0x000fe20000000a00 */
[----:B------:R-:W-:Y:S02]  /*6520*/  SEL R154, RZ, 0x100, P3 ;  /* 0x00000100ff9a7807 */ /* 0x000fe40001800000 */
[C---:B------:R-:W-:Y:S01]  /*6530*/  LOP3.LUT P3, RZ, R200.reuse, 0x2, RZ, 0xc0, !PT ;  /* 0x00000002c8ff7812 */ /* 0x040fe2000786c0ff */
[----:B------:R-:W1:Y:S01]  /*6540*/  LDC.64 R196, c[0x0][0x240] ;  /* 0x00009000ffc47b82 */ /* 0x000e620000000a00 */
[C---:B------:R-:W-:Y:S02]  /*6550*/  LOP3.LUT P5, RZ, R200.reuse, 0x8, RZ, 0xc0, !PT ;  /* 0x00000008c8ff7812 */ /* 0x040fe400078ac0ff */
[----:B------:R-:W-:-:S02]  /*6560*/  LOP3.LUT P4, RZ, R200, 0x4, RZ, 0xc0, !PT ;  /* 0x00000004c8ff7812 */ /* 0x000fc4000788c0ff */
[----:B------:R-:W-:Y:S02]  /*6570*/  LOP3.LUT R154, R154, R148, R149, 0xfe, !PT ;  /* 0x000000949a9a7212 */ /* 0x000fe400078efe95 */
[----:B------:R-:W-:Y:S01]  /*6580*/  SEL R148, RZ, 0x1, P3 ;  /* 0x00000001ff947807 */ /* 0x000fe20001800000 */
[----:B------:R-:W2:Y:S01]  /*6590*/  @P0 LDC.64 R160, c[0x0][0x230] ;  /* 0x00008c00ffa00b82 */ /* 0x000ea20000000a00 */
        /* <DEDUP_REMOVED lines=9> */
[----:B------:R-:W-:Y:S02]  /*6630*/  PLOP3.LUT P3, PT, PT, PT, UP0, 0x80, 0x0 ;  /* 0x000000000000781c */ /* 0x000fe40003f6f008 */
[----:B------:R-:W-:Y:S01]  /*6640*/  PLOP3.LUT P2, PT, PT, PT, UP0, 0x40, 0x0 ;  /* 0x000000000000781c */ /* 0x000fe20003f4e808 */
[----:B0-----:R-:W-:Y:S01]  /*6650*/  IMAD.WIDE.U32 R154, R201, 0x20, R198 ;  /* 0x00000020c99a7825 */ /* 0x001fe200078e00c6 */
[----:B------:R-:W-:Y:S02]  /*6660*/  LOP3.LUT R148, R152, R148, R150, 0xfe, !PT ;  /* 0x0000009498947212 */ /* 0x000fe400078efe96 */
[----:B------:R-:W-:Y:S01]  /*6670*/  LOP3.LUT R159, R153, R159, R151, 0xfe, !PT ;  /* 0x0000009f999f7212 */ /* 0x000fe200078efe97 */
[----:B-1----:R-:W-:Y:S01]  /*6680*/  IMAD.WIDE.U32 R156, R201, 0x8, R196 ;  /* 0x00000008c99c7825 */ /* 0x002fe200078e00c4 */
[----:B------:R-:W-:Y:S01]  /*6690*/  LOP3.LUT R158, R148, R149, RZ, 0xfc, !PT ;  /* 0x00000095949e7212 */ /* 0x000fe200078efcff */
[----:B------:R0:W-:Y:S01]  /*66a0*/  STG.E.128 desc[UR4][R154.64], R132 ;  /* 0x000000849a007986 */ /* 0x0001e2000c101d04 */
[----:B------:R-:W-:Y:S01]  /*66b0*/  PLOP3.LUT P4, PT, PT, PT, UP0, 0x80, 0x0 ;  /* 0x000000000000781c */ /* 0x000fe20003f8f008 */
[----:B------:R-:W-:-:S02]  /*66c0*/  IMAD.MOV.U32 R149, RZ, RZ, 0x10 ;  /* 0x00000010ff957424 */ /* 0x000fc400078e00ff */
[----:B------:R0:W-:Y:S01]  /*66d0*/  STG.E.128 desc[UR4][R154.64+0x10], R144 ;  /* 0x000010909a007986 */ /* 0x0001e2000c101d04 */
[----:B------:R-:W-:-:S03]  /*66e0*/  IMAD.WIDE.U32 R152, R194, 0x10, R164 ;  /* 0x00000010c2987825 */ /* 0x000fc600078e00a4 */
[----:B------:R0:W-:Y:S01]  /*66f0*/  STG.E.64 desc[UR4][R156.64], R158 ;  /* 0x0000009e9c007986 */ /* 0x0001e2000c101b04 */
[----:B------:R-:W-:-:S04]  /*6700*/  @P3 IMAD.WIDE.U32 R148, R194, R149, UR20 ;  /* 0x00000014c2943e25 */ /* 0x000fc8000f8e0095 */
[----:B--2---:R-:W-:Y:S01]  /*6710*/  @P0 IMAD.WIDE.U32 R150, R194, 0x20, R160 ;  /* 0x00000020c2960825 */ /* 0x004fe200078e00a0 */
[----:B------:R-:W-:Y:S06]  /*6720*/  @P2 BRA `(.L_x_11913) ;  /* 0x0000000000502947 */ /* 0x000fec0003800000 */
        /* <DEDUP_REMOVED lines=12> */
[----:B------:R-:W-:-:S04]  /*67f0*/  IMAD.WIDE.U32 R156, R156, 0x10000, RZ ;  /* 0x000100009c9c7825 */ /* 0x000fc800078e00ff */
[----:B------:R-:W-:Y:S01]  /*6800*/  IMAD.WIDE.U32 R158, R158, 0x100, RZ ;  /* 0x000001009e9e7825 */ /* 0x000fe200078e00ff */
[----:B------:R-:W-:Y:S02]  /*6810*/  LOP3.LUT R155, R157, R163, R155, 0xfe, !PT ;  /* 0x000000a39d9b7212 */ /* 0x000fe400078efe9b */
[----:B------:R-:W-:Y:S02]  /*6820*/  LOP3.LUT R156, R158, R154, R156, 0xfe, !PT ;  /* 0x0000009a9e9c7212 */ /* 0x000fe400078efe9c */
[----:B------:R-:W-:Y:S01]  /*6830*/  LOP3.LUT R157, R155, R159, RZ, 0xfc, !PT ;  /* 0x0000009f9b9d7212 */ /* 0x000fe200078efcff */
[----:B0-----:R-:W-:Y:S01]  /*6840*/  IMAD.WIDE.U32 R154, R201, 0x8, R160 ;  /* 0x00000008c99a7825 */ /* 0x001fe200078e00a0 */
[----:B------:R-:W-:-:S05]  /*6850*/  LOP3.LUT R156, R156, 0xff, R181, 0xf8, !PT ;  /* 0x000000ff9c9c7812 */ /* 0x000fca00078ef8b5 */
[----:B------:R1:W-:Y:S02]  /*6860*/  STG.E.64 desc[UR4][R154.64], R156 ;  /* 0x0000009c9a007986 */ /* 0x0003e4000c101b04 */
.L_x_11913:
        /* <DEDUP_REMOVED lines=16> */
.L_x_11915:
[----:B------:R-:W-:-:S07]  /*6970*/  IMAD.MOV.U32 R160, RZ, RZ, R178 ;  /* 0x000000ffffa07224 */ /* 0x000fce00078e00b2 */
.L_x_11916:
[----:B------:R-:W-:Y:S05]  /*6980*/  BSYNC B0 ;  /* 0x0000000000007941 */ /* 0x000fea0003800000 */
.L_x_11914:
        /* <DEDUP_REMOVED lines=16> */
.L_x_11920:
[----:B------:R-:W-:Y:S05]  /*6a90*/  BSYNC B1 ;  /* 0x0000000000017941 */ /* 0x000fea0003800000 */
.L_x_11919:
        /* <DEDUP_REMOVED lines=44> */
.L_x_11918:
[----:B------:R-:W-:Y:S05]  /*6d60*/  BSYNC B0 ;  /* 0x0000000000007941 */ /* 0x000fea0003800000 */
.L_x_11917:
        /* <DEDUP_REMOVED lines=15> */
.L_x_11921:
        /* <DEDUP_REMOVED lines=12> */
.L_x_11924:
[----:B------:R-:W-:-:S07]  /*6f20*/  IMAD.MOV.U32 R162, RZ, RZ, R178 ;  /* 0x000000ffffa27224 */ /* 0x000fce00078e00b2 */
.L_x_11925:
[----:B------:R-:W-:Y:S05]  /*6f30*/  BSYNC B0 ;  /* 0x0000000000007941 */ /* 0x000fea0003800000 */
.L_x_11923:
        /* <DEDUP_REMOVED lines=16> */
.L_x_11929:
[----:B------:R-:W-:Y:S05]  /*7040*/  BSYNC B1 ;  /* 0x0000000000017941 */ /* 0x000fea0003800000 */
.L_x_11928:
        /* <DEDUP_REMOVED lines=43> */
.L_x_11927:
[----:B------:R-:W-:Y:S05]  /*7300*/  BSYNC B0 ;  /* 0x0000000000007941 */ /* 0x000fea0003800000 */
.L_x_11926:
        /* <DEDUP_REMOVED lines=9> */
.L_x_11922:
        /* <DEDUP_REMOVED lines=12> */
.L_x_11931:
[----:B------:R-:W-:-:S07]  /*7460*/  IMAD.MOV.U32 R162, RZ, RZ, R178 ;  /* 0x000000ffffa27224 */ /* 0x000fce00078e00b2 */
.L_x_11932:
[----:B------:R-:W-:Y:S05]  /*7470*/  BSYNC B0 ;  /* 0x0000000000007941 */ /* 0x000fea0003800000 */
.L_x_11930:
        /* <DEDUP_REMOVED lines=16> */
.L_x_11936:
[----:B------:R-:W-:Y:S05]  /*7580*/  BSYNC B1 ;  /* 0x0000000000017941 */ /* 0x000fea0003800000 */
.L_x_11935:
        /* <DEDUP_REMOVED lines=44> */
.L_x_11934:
[----:B------:R-:W-:Y:S05]  /*7850*/  BSYNC B0 ;  /* 0x0000000000007941 */ /* 0x000fea0003800000 */
.L_x_11933:
        /* <DEDUP_REMOVED lines=14> */
.L_x_11937:
        /* <DEDUP_REMOVED lines=12> */
.L_x_11940:
[----:B------:R-:W-:-:S07]  /*7a00*/  IMAD.MOV.U32 R152, RZ, RZ, R178 ;  /* 0x000000ffff987224 */ /* 0x000fce00078e00b2 */
.L_x_11941:
[----:B------:R-:W-:Y:S05]  /*7a10*/  BSYNC B0 ;  /* 0x0000000000007941 */ /* 0x000fea0003800000 */
.L_x_11939:
        /* <DEDUP_REMOVED lines=16> */
.L_x_11945:
[----:B------:R-:W-:Y:S05]  /*7b20*/  BSYNC B1 ;  /* 0x0000000000017941 */ /* 0x000fea0003800000 */
.L_x_11944:
        /* <DEDUP_REMOVED lines=44> */
.L_x_11943:
[----:B------:R-:W-:Y:S05]  /*7df0*/  BSYNC B0 ;  /* 0x0000000000007941 */ /* 0x000fea0003800000 */
.L_x_11942:
        /* <DEDUP_REMOVED lines=10> */
.L_x_11938:
        /* <DEDUP_REMOVED lines=12> */
.L_x_11947:
[----:B------:R-:W-:-:S07]  /*7f60*/  MOV R162, R178 ;  /* 0x000000b200a27202 */ /* 0x000fce0000000f00 */
.L_x_11948:
[----:B------:R-:W-:Y:S05]  /*7f70*/  BSYNC B0 ;  /* 0x0000000000007941 */ /* 0x000fea0003800000 */
.L_x_11946:
        /* <DEDUP_REMOVED lines=16> */
.L_x_11952:
[----:B------:R-:W-:Y:S05]  /*8080*/  BSYNC B1 ;  /* 0x0000000000017941 */ /* 0x000fea0003800000 */
.L_x_11951:
        /* <DEDUP_REMOVED lines=44> */
.L_x_11950:
[----:B------:R-:W-:Y:S05]  /*8350*/  BSYNC B0 ;  /* 0x0000000000007941 */ /* 0x000fea0003800000 */
.L_x_11949:
        /* <DEDUP_REMOVED lines=15> */
.L_x_11953:
        /* <DEDUP_REMOVED lines=12> */
.L_x_11956:
[----:B------:R-:W-:-:S07]  /*8510*/  MOV R166, R178 ;  /* 0x000000b200a67202 */ /* 0x000fce0000000f00 */
.L_x_11957:
[----:B------:R-:W-:Y:S05]  /*8520*/  BSYNC B0 ;  /* 0x0000000000007941 */ /* 0x000fea0003800000 */
.L_x_11955:
        /* <DEDUP_REMOVED lines=16> */
.L_x_11961:
[----:B------:R-:W-:Y:S05]  /*8630*/  BSYNC B1 ;  /* 0x0000000000017941 */ /* 0x000fea0003800000 */
.L_x_11960:
        /* <DEDUP_REMOVED lines=44> */
.L_x_11959:
[----:B------:R-:W-:Y:S05]  /*8900*/  BSYNC B0 ;  /* 0x0000000000007941 */ /* 0x000fea0003800000 */
.L_x_11958:
        /* <DEDUP_REMOVED lines=9> */
.L_x_11954:
        /* <DEDUP_REMOVED lines=12> */
.L_x_11963:
[----:B------:R-:W-:-:S07]  /*8a60*/  IMAD.MOV.U32 R166, RZ, RZ, R178 ;  /* 0x000000ffffa67224 */ /* 0x000fce00078e00b2 */
.L_x_11964:
[----:B------:R-:W-:Y:S05]  /*8a70*/  BSYNC B0 ;  /* 0x0000000000007941 */ /* 0x000fea0003800000 */
.L_x_11962:
        /* <DEDUP_REMOVED lines=16> */
.L_x_11968:
[----:B------:R-:W-:Y:S05]  /*8b80*/  BSYNC B1 ;  /* 0x0000000000017941 */ /* 0x000fea0003800000 */
.L_x_11967:
        /* <DEDUP_REMOVED lines=44> */
.L_x_11966:
[----:B------:R-:W-:Y:S05]  /*8e50*/  BSYNC B0 ;  /* 0x0000000000007941 */ /* 0x000fea0003800000 */
.L_x_11965:
        /* <DEDUP_REMOVED lines=14> */
.L_x_11969:
        /* <DEDUP_REMOVED lines=12> */
.L_x_11972:
[----:B------:R-:W-:-:S07]  /*9000*/  IMAD.MOV.U32 R162, RZ, RZ, R178 ;  /* 0x000000ffffa27224 */ /* 0x000fce00078e00b2 */
.L_x_11973:
[----:B------:R-:W-:Y:S05]  /*9010*/  BSYNC B0 ;  /* 0x0000000000007941 */ /* 0x000fea0003800000 */
.L_x_11971:
        /* <DEDUP_REMOVED lines=16> */
.L_x_11977:
[----:B------:R-:W-:Y:S05]  /*9120*/  BSYNC B1 ;  /* 0x0000000000017941 */ /* 0x000fea0003800000 */
.L_x_11976:
        /* <DEDUP_REMOVED lines=44> */
.L_x_11975:
[----:B------:R-:W-:Y:S05]  /*93f0*/  BSYNC B0 ;  /* 0x0000000000007941 */ /* 0x000fea0003800000 */
.L_x_11974:
        /* <DEDUP_REMOVED lines=10> */
.L_x_11970:
        /* <DEDUP_REMOVED lines=12> */
.L_x_11979:
[----:B------:R-:W-:-:S07]  /*9560*/  IMAD.MOV.U32 R162, RZ, RZ, R178 ;  /* 0x000000ffffa27224 */ /* 0x000fce00078e00b2 */
.L_x_11980:
[----:B------:R-:W-:Y:S05]  /*9570*/  BSYNC B0 ;  /* 0x0000000000007941 */ /* 0x000fea0003800000 */
.L_x_11978:
        /* <DEDUP_REMOVED lines=16> */
.L_x_11984:
[----:B------:R-:W-:Y:S05]  /*9680*/  BSYNC B1 ;  /* 0x0000000000017941 */ /* 0x000fea0003800000 */
.L_x_11983:
        /* <DEDUP_REMOVED lines=44> */
.L_x_11982:
[----:B------:R-:W-:Y:S05]  /*9950*/  BSYNC B0 ;  /* 0x0000000000007941 */ /* 0x000fea0003800000 */
.L_x_11981:
        /* <DEDUP_REMOVED lines=13> */
.L_x_11985:
        /* <DEDUP_REMOVED lines=12> */
.L_x_11988:
[----:B------:R-:W-:-:S07]  /*9af0*/  IMAD.MOV.U32 R166, RZ, RZ, R178 ;  /* 0x000000ffffa67224 */ /* 0x000fce00078e00b2 */
.L_x_11989:
[----:B------:R-:W-:Y:S05]  /*9b00*/  BSYNC B0 ;  /* 0x0000000000007941 */ /* 0x000fea0003800000 */
.L_x_11987:
        /* <DEDUP_REMOVED lines=16> */
.L_x_11993:
[----:B------:R-:W-:Y:S05]  /*9c10*/  BSYNC B1 ;  /* 0x0000000000017941 */ /* 0x000fea0003800000 */
.L_x_11992:
        /* <DEDUP_REMOVED lines=44> */
.L_x_11991:
[----:B------:R-:W-:Y:S05]  /*9ee0*/  BSYNC B0 ;  /* 0x0000000000007941 */ /* 0x000fea0003800000 */
.L_x_11990:
        /* <DEDUP_REMOVED lines=9> */
.L_x_11986:
        /* <DEDUP_REMOVED lines=12> */
.L_x_11995:
[----:B------:R-:W-:-:S07]  /*a040*/  MOV R166, R178 ;  /* 0x000000b200a67202 */ /* 0x000fce0000000f00 */
.L_x_11996:
[----:B------:R-:W-:Y:S05]  /*a050*/  BSYNC B0 ;  /* 0x0000000000007941 */ /* 0x000fea0003800000 */
.L_x_11994:
        /* <DEDUP_REMOVED lines=16> */
.L_x_12000:
[----:B------:R-:W-:Y:S05]  /*a160*/  BSYNC B1 ;  /* 0x0000000000017941 */ /* 0x000fea0003800000 */
.L_x_11999:
        /* <DEDUP_REMOVED lines=44> */
.L_x_11998:
[----:B------:R-:W-:Y:S05]  /*a430*/  BSYNC B0 ;  /* 0x0000000000007941 */ /* 0x000fea0003800000 */
.L_x_11997:
        /* <DEDUP_REMOVED lines=12> */
.L_x_12001:
        /* <DEDUP_REMOVED lines=12> */
.L_x_12004:
[----:B------:R-:W-:-:S07]  /*a5c0*/  MOV R166, R178 ;  /* 0x000000b200a67202 */ /* 0x000fce0000000f00 */
.L_x_12005:
[----:B------:R-:W-:Y:S05]  /*a5d0*/  BSYNC B0 ;  /* 0x0000000000007941 */ /* 0x000fea0003800000 */
.L_x_12003:
        /* <DEDUP_REMOVED lines=16> */
.L_x_12009:
[----:B------:R-:W-:Y:S05]  /*a6e0*/  BSYNC B1 ;  /* 0x0000000000017941 */ /* 0x000fea0003800000 */
.L_x_12008:
        /* <DEDUP_REMOVED lines=44> */
.L_x_12007:
[----:B------:R-:W-:Y:S05]  /*a9b0*/  BSYNC B0 ;  /* 0x0000000000007941 */ /* 0x000fea0003800000 */
.L_x_12006:
        /* <DEDUP_REMOVED lines=10> */
.L_x_12002:
        /* <DEDUP_REMOVED lines=12> */
.L_x_12011:
[----:B------:R-:W-:-:S07]  /*ab20*/  IMAD.MOV.U32 R166, RZ, RZ, R178 ;  /* 0x000000ffffa67224 */ /* 0x000fce00078e00b2 */
.L_x_12012:
[----:B------:R-:W-:Y:S05]  /*ab30*/  BSYNC B0 ;  /* 0x0000000000007941 */ /* 0x000fea0003800000 */
.L_x_12010:
        /* <DEDUP_REMOVED lines=16> */
.L_x_12016:
[----:B------:R-:W-:Y:S05]  /*ac40*/  BSYNC B1 ;  /* 0x0000000000017941 */ /* 0x000fea0003800000 */
.L_x_12015:
        /* <DEDUP_REMOVED lines=44> */
.L_x_12014:
[----:B------:R-:W-:Y:S05]  /*af10*/  BSYNC B0 ;  /* 0x0000000000007941 */ /* 0x000fea0003800000 */
.L_x_12013:
        /* <DEDUP_REMOVED lines=13> */
.L_x_12017:
        /* <DEDUP_REMOVED lines=12> */
.L_x_12020:
[----:B------:R-:W-:-:S07]  /*b0b0*/  IMAD.MOV.U32 R3, RZ, RZ, R178 ;  /* 0x000000ffff037224 */ /* 0x000fce00078e00b2 */
.L_x_12021:
[----:B------:R-:W-:Y:S05]  /*b0c0*/  BSYNC B0 ;  /* 0x0000000000007941 */ /* 0x000fea0003800000 */
.L_x_12019:
        /* <DEDUP_REMOVED lines=16> */
.L_x_12025:
[----:B------:R-:W-:Y:S05]  /*b1d0*/  BSYNC B1 ;  /* 0x0000000000017941 */ /* 0x000fea0003800000 */
.L_x_12024:
        /* <DEDUP_REMOVED lines=44> */
.L_x_12023:
[----:B------:R-:W-:Y:S05]  /*b4a0*/  BSYNC B0 ;  /* 0x0000000000007941 */ /* 0x000fea0003800000 */
.L_x_12022:
        /* <DEDUP_REMOVED lines=9> */
.L_x_12018:
        /* <DEDUP_REMOVED lines=12> */
.L_x_12027:
[----:B------:R-:W-:-:S07]  /*b600*/  IMAD.MOV.U32 R166, RZ, RZ, R178 ;  /* 0x000000ffffa67224 */ /* 0x000fce00078e00b2 */
.L_x_12028:
[----:B------:R-:W-:Y:S05]  /*b610*/  BSYNC B0 ;  /* 0x0000000000007941 */ /* 0x000fea0003800000 */
.L_x_12026:
        /* <DEDUP_REMOVED lines=16> */
.L_x_12032:
[----:B------:R-:W-:Y:S05]  /*b720*/  BSYNC B1 ;  /* 0x0000000000017941 */ /* 0x000fea0003800000 */
.L_x_12031:
        /* <DEDUP_REMOVED lines=44> */
.L_x_12030:
[----:B------:R-:W-:Y:S05]  /*b9f0*/  BSYNC B0 ;  /* 0x0000000000007941 */ /* 0x000fea0003800000 */
.L_x_12029:
        /* <DEDUP_REMOVED lines=12> */
.L_x_12033:
        /* <DEDUP_REMOVED lines=12> */
.L_x_12036:
[----:B------:R-:W-:-:S07]  /*bb80*/  IMAD.MOV.U32 R166, RZ, RZ, R178 ;  /* 0x000000ffffa67224 */ /* 0x000fce00078e00b2 */
.L_x_12037:
[----:B------:R-:W-:Y:S05]  /*bb90*/  BSYNC B0 ;  /* 0x0000000000007941 */ /* 0x000fea0003800000 */
.L_x_12035:
        /* <DEDUP_REMOVED lines=18> */
.L_x_12041:
[----:B------:R-:W-:Y:S05]  /*bcc0*/  BSYNC B1 ;  /* 0x0000000000017941 */ /* 0x000fea0003800000 */
.L_x_12040:
        /* <DEDUP_REMOVED lines=43> */
.L_x_12039:
[----:B------:R-:W-:Y:S05]  /*bf80*/  BSYNC B0 ;  /* 0x0000000000007941 */ /* 0x000fea0003800000 */
.L_x_12038:
        /* <DEDUP_REMOVED lines=10> */
.L_x_12034:
[----:B------:R-:W-:Y:S01]  /*c030*/  SEL R159, RZ, 0x100, P3 ;  /* 0x00000100ff9f7807 */ /* 0x000fe20001800000 */
[----:B------:R-:W0:Y:S01]  /*c040*/  @P0 LDC.64 R156, c[0x0][0x230] ;  /* 0x00008c00ff9c0b82 */ /* 0x000e220000000a00 */
[----:B------:R-:W-:Y:S01]  /*c050*/  SEL R161, RZ, 0x1000000, P5 ;  /* 0x01000000ffa17807 */ /* 0x000fe20002800000 */
[----:B------:R-:W-:Y:S01]  /*c060*/  VIADD R195, R201, 0x200 ;  /* 0x00000200c9c37836 */ /* 0x000fe20000000000 */
[----:B------:R-:W-:Y:S01]  /*c070*/  SEL R162, RZ, 0x10000, P4 ;  /* 0x00010000ffa27807 */ /* 0x000fe20002000000 */
[----:B------:R-:W-:Y:S01]  /*c080*/  @UP0 ULDC.64 UR20, c[0x0][0x228] ;  /* 0x00008a0000140ab9 */ /* 0x000fe20000000a00 */
[C---:B------:R-:W-:Y:S02]  /*c090*/  LOP3.LUT P3, RZ, R200.reuse, 0x2, RZ, 0xc0, !PT ;  /* 0x00000002c8ff7812 */ /* 0x040fe4000786c0ff */
[C---:B------:R-:W-:Y:S02]  /*c0a0*/  LOP3.LUT P5, RZ, R200.reuse, 0x8, RZ, 0xc0, !PT ;  /* 0x00000008c8ff7812 */ /* 0x040fe400078ac0ff */
[----:B------:R-:W-:-:S02]  /*c0b0*/  LOP3.LUT P4, RZ, R200, 0x4, RZ, 0xc0, !PT ;  /* 0x00000004c8ff7812 */ /* 0x000fc4000788c0ff */
[----:B------:R-:W-:Y:S02]  /*c0c0*/  SEL R160, RZ, 0x1, P3 ;  /* 0x00000001ffa07807 */ /* 0x000fe40001800000 */
[----:B------:R-:W-:Y:S02]  /*c0d0*/  SEL R166, RZ, 0x1, P4 ;  /* 0x00000001ffa67807 */ /* 0x000fe40002000000 */
[----:B------:R-:W-:Y:S02]  /*c0e0*/  SEL R168, RZ, 0x1, P5 ;  /* 0x00000001ffa87807 */ /* 0x000fe40002800000 */
[----:B------:R-:W-:Y:S01]  /*c0f0*/  LOP3.LUT R159, R159, R161, R162, 0xfe, !PT ;  /* 0x000000a19f9f7212 */ /* 0x000fe200078efea2 */
        /* <DEDUP_REMOVED lines=9> */
[----:B------:R-:W-:Y:S01]  /*c190*/  IMAD.WIDE.U32 R162, R194, 0x20, R198 ;  /* 0x00000020c2a27825 */ /* 0x000fe200078e00c6 */
[----:B------:R-:W-:Y:S02]  /*c1a0*/  LOP3.LUT R160, R168, R160, R166, 0xfe, !PT ;  /* 0x000000a0a8a07212 */ /* 0x000fe400078efea6 */
[----:B------:R-:W-:Y:S01]  /*c1b0*/  LOP3.LUT R171, R169, R171, R167, 0xfe, !PT ;  /* 0x000000aba9ab7212 */ /* 0x000fe200078efea7 */
[----:B------:R-:W-:Y:S01]  /*c1c0*/  IMAD.WIDE.U32 R168, R194, 0x8, R196 ;  /* 0x00000008c2a87825 */ /* 0x000fe200078e00c4 */
        /* <DEDUP_REMOVED lines=8> */
[----:B0-----:R-:W-:Y:S01]  /*c250*/  @P0 IMAD.WIDE.U32 R156, R195, 0x20, R156 ;  /* 0x00000020c39c0825 */ /* 0x001fe200078e009c */
[----:B------:R-:W-:Y:S06]  /*c260*/  @P2 BRA `(.L_x_12042) ;  /* 0x0000000000502947 */ /* 0x000fec0003800000 */
        /* <DEDUP_REMOVED lines=20> */
.L_x_12042:
        /* <DEDUP_REMOVED lines=16> */
.L_x_12044:
[----:B------:R-:W-:-:S07]  /*c4b0*/  IMAD.MOV.U32 R156, RZ, RZ, R178 ;  /* 0x000000ffff9c7224 */ /* 0x000fce00078e00b2 */
.L_x_12045:
[----:B------:R-:W-:Y:S05]  /*c4c0*/  BSYNC B0 ;  /* 0x0000000000007941 */ /* 0x000fea0003800000 */
.L_x_12043:
        /* <DEDUP_REMOVED lines=16> */
.L_x_12049:
[----:B------:R-:W-:Y:S05]  /*c5d0*/  BSYNC B1 ;  /* 0x0000000000017941 */ /* 0x000fea0003800000 */
.L_x_12048:
        /* <DEDUP_REMOVED lines=44> */
.L_x_12047:
[----:B------:R-:W-:Y:S05]  /*c8a0*/  BSYNC B0 ;  /* 0x0000000000007941 */ /* 0x000fea0003800000 */
.L_x_12046:
        /* <DEDUP_REMOVED lines=15> */
.L_x_12050:
        /* <DEDUP_REMOVED lines=12> */
.L_x_12053:
[----:B------:R-:W-:-:S07]  /*ca60*/  IMAD.MOV.U32 R157, RZ, RZ, R178 ;  /* 0x000000ffff9d7224 */ /* 0x000fce00078e00b2 */
.L_x_12054:
[----:B------:R-:W-:Y:S05]  /*ca70*/  BSYNC B0 ;  /* 0x0000000000007941 */ /* 0x000fea0003800000 */
.L_x_12052:
        /* <DEDUP_REMOVED lines=16> */
.L_x_12058:
[----:B------:R-:W-:Y:S05]  /*cb80*/  BSYNC B1 ;  /* 0x0000000000017941 */ /* 0x000fea0003800000 */
.L_x_12057:
        /* <DEDUP_REMOVED lines=43> */
.L_x_12056:
[----:B------:R-:W-:Y:S05]  /*ce40*/  BSYNC B0 ;  /* 0x0000000000007941 */ /* 0x000fea0003800000 */
.L_x_12055:
        /* <DEDUP_REMOVED lines=9> */
.L_x_12051:
        /* <DEDUP_REMOVED lines=12> */
.L_x_12060:
[----:B------:R-:W-:-:S07]  /*cfa0*/  IMAD.MOV.U32 R157, RZ, RZ, R178 ;  /* 0x000000ffff9d7224 */ /* 0x000fce00078e00b2 */
.L_x_12061:
[----:B------:R-:W-:Y:S05]  /*cfb0*/  BSYNC B0 ;  /* 0x0000000000007941 */ /* 0x000fea0003800000 */
.L_x_12059:
        /* <DEDUP_REMOVED lines=16> */
.L_x_12065:
[----:B------:R-:W-:Y:S05]  /*d0c0*/  BSYNC B1 ;  /* 0x0000000000017941 */ /* 0x000fea0003800000 */
.L_x_12064:
        /* <DEDUP_REMOVED lines=44> */
.L_x_12063:
[----:B------:R-:W-:Y:S05]  /*d390*/  BSYNC B0 ;  /* 0x0000000000007941 */ /* 0x000fea0003800000 */
.L_x_12062:
        /* <DEDUP_REMOVED lines=14> */
.L_x_12066:
        /* <DEDUP_REMOVED lines=12> */
.L_x_12069:
[----:B------:R-:W-:-:S07]  /*d540*/  IMAD.MOV.U32 R158, RZ, RZ, R178 ;  /* 0x000000ffff9e7224 */ /* 0x000fce00078e00b2 */
.L_x_12070:
[----:B------:R-:W-:Y:S05]  /*d550*/  BSYNC B0 ;  /* 0x0000000000007941 */ /* 0x000fea0003800000 */
.L_x_12068:
        /* <DEDUP_REMOVED lines=16> */
.L_x_12074:
[----:B------:R-:W-:Y:S05]  /*d660*/  BSYNC B1 ;  /* 0x0000000000017941 */ /* 0x000fea0003800000 */
.L_x_12073:
[----:B------:R-:W-:Y:S01]  /*d670*/  IMAD.HI.U32 R159, R174, -0x326172a9, RZ ;  /* 0xcd9e8d57ae9f7827 */ /* 0x000fe200078e00ff */
[----:B------:R-:W-:-:S03]  /*d680*/  LOP3.LUT R160, R160, UR7, R177, 0x96, !PT ;  /* 0x00000007a0a07c12 */ /* 0x000fc6000f8e96b1 */
[----:B------:R-:W-:Y:S01]  /*d690*/  IMAD R171, R174, -0x326172a9, RZ ;  /* 0xcd9e8d57aeab7824 */ /* 0x000fe200078e02ff */
[----:B------:R-:W-:Y:S01]  /*d6a0*/  LOP3.LUT R159, R159, UR6, R176, 0x96, !PT ;  /* 0x000000069f9f7c12 */ /* 0x000fe2000f8e96b0 */
[----:B------:R-:W-:Y:S01]  /*d6b0*/  IMAD.WIDE.U32 R168, R160, -0x326172a9, RZ ;  /* 0xcd9e8d57a0a87825 */ /* 0x000fe200078e00ff */
[----:B------:R-:W-:-:S03]  /*d6c0*/  HFMA2.MMA R160, -RZ, RZ, 0, 0 ;  /* 0x00000000ffa07435 */ /* 0x000fc600000001ff */
        /* <DEDUP_REMOVED lines=38> */
.L_x_12072:
[----:B------:R-:W-:Y:S05]  /*d930*/  BSYNC B0 ;  /* 0x0000000000007941 */ /* 0x000fea0003800000 */
.L_x_12071:
        /* <DEDUP_REMOVED lines=10> */
.L_x_12067:
        /* <DEDUP_REMOVED lines=12> */
.L_x_12076:
[----:B------:R-:W-:-:S07]  /*daa0*/  MOV R158, R178 ;  /* 0x000000b2009e7202 */ /* 0x000fce0000000f00 */
.L_x_12077:
[----:B------:R-:W-:Y:S05]  /*dab0*/  BSYNC B0 ;  /* 0x0000000000007941 */ /* 0x000fea0003800000 */
.L_x_12075:
        /* <DEDUP_REMOVED lines=16> */
.L_x_12081:
[----:B------:R-:W-:Y:S05]  /*dbc0*/  BSYNC B1 ;  /* 0x0000000000017941 */ /* 0x000fea0003800000 */
.L_x_12080:
        /* <DEDUP_REMOVED lines=44> */
.L_x_12079:
[----:B------:R-:W-:Y:S05]  /*de90*/  BSYNC B0 ;  /* 0x0000000000007941 */ /* 0x000fea0003800000 */
.L_x_12078:
        /* <DEDUP_REMOVED lines=15> */
.L_x_12082:
        /* <DEDUP_REMOVED lines=12> */
.L_x_12085:
[----:B------:R-:W-:-:S07]  /*e050*/  MOV R159, R178 ;  /* 0x000000b2009f7202 */ /* 0x000fce0000000f00 */
.L_x_12086:
[----:B------:R-:W-:Y:S05]  /*e060*/  BSYNC B0 ;  /* 0x0000000000007941 */ /* 0x000fea0003800000 */
.L_x_12084:
        /* <DEDUP_REMOVED lines=16> */
.L_x_12090:
[----:B------:R-:W-:Y:S05]  /*e170*/  BSYNC B1 ;  /* 0x0000000000017941 */ /* 0x000fea0003800000 */
.L_x_12089:
        /* <DEDUP_REMOVED lines=44> */
.L_x_12088:
[----:B------:R-:W-:Y:S05]  /*e440*/  BSYNC B0 ;  /* 0x0000000000007941 */ /* 0x000fea0003800000 */
.L_x_12087:
        /* <DEDUP_REMOVED lines=9> */
.L_x_12083:
        /* <DEDUP_REMOVED lines=12> */
.L_x_12092:
[----:B------:R-:W-:-:S07]  /*e5a0*/  IMAD.MOV.U32 R159, RZ, RZ, R178 ;  /* 0x000000ffff9f7224 */ /* 0x000fce00078e00b2 */
.L_x_12093:
[----:B------:R-:W-:Y:S05]  /*e5b0*/  BSYNC B0 ;  /* 0x0000000000007941 */ /* 0x000fea0003800000 */
.L_x_12091:
        /* <DEDUP_REMOVED lines=16> */
.L_x_12097:
[----:B------:R-:W-:Y:S05]  /*e6c0*/  BSYNC B1 ;  /* 0x0000000000017941 */ /* 0x000fea0003800000 */
.L_x_12096:
        /* <DEDUP_REMOVED lines=44> */
.L_x_12095:
[----:B------:R-:W-:Y:S05]  /*e990*/  BSYNC B0 ;  /* 0x0000000000007941 */ /* 0x000fea0003800000 */
.L_x_12094:
        /* <DEDUP_REMOVED lines=14> */
.L_x_12098:
        /* <DEDUP_REMOVED lines=12> */
.L_x_12101:
[----:B------:R-:W-:-:S07]  /*eb40*/  IMAD.MOV.U32 R160, RZ, RZ, R178 ;  /* 0x000000ffffa07224 */ /* 0x000fce00078e00b2 */
.L_x_12102:
[----:B------:R-:W-:Y:S05]  /*eb50*/  BSYNC B0 ;  /* 0x0000000000007941 */ /* 0x000fea0003800000 */
.L_x_12100:
        /* <DEDUP_REMOVED lines=16> */
.L_x_12106:
[----:B------:R-:W-:Y:S05]  /*ec60*/  BSYNC B1 ;  /* 0x0000000000017941 */ /* 0x000fea0003800000 */
.L_x_12105:
        /* <DEDUP_REMOVED lines=44> */
.L_x_12104:
[----:B------:R-:W-:Y:S05]  /*ef30*/  BSYNC B0 ;  /* 0x0000000000007941 */ /* 0x000fea0003800000 */
.L_x_12103:
        /* <DEDUP_REMOVED lines=10> */
.L_x_12099:
        /* <DEDUP_REMOVED lines=12> */
.L_x_12108:
[----:B------:R-:W-:-:S07]  /*f0a0*/  IMAD.MOV.U32 R160, RZ, RZ, R178 ;  /* 0x000000ffffa07224 */ /* 0x000fce00078e00b2 */
.L_x_12109:
[----:B------:R-:W-:Y:S05]  /*f0b0*/  BSYNC B0 ;  /* 0x0000000000007941 */ /* 0x000fea0003800000 */
.L_x_12107:
        /* <DEDUP_REMOVED lines=16> */
.L_x_12113:
[----:B------:R-:W-:Y:S05]  /*f1c0*/  BSYNC B1 ;  /* 0x0000000000017941 */ /* 0x000fea0003800000 */
.L_x_12112:
        /* <DEDUP_REMOVED lines=44> */
.L_x_12111:
[----:B------:R-:W-:Y:S05]  /*f490*/  BSYNC B0 ;  /* 0x0000000000007941 */ /* 0x000fea0003800000 */
.L_x_12110:
        /* <DEDUP_REMOVED lines=13> */
.L_x_12114:
        /* <DEDUP_REMOVED lines=12> */
.L_x_12117:
[----:B------:R-:W-:-:S07]  /*f630*/  IMAD.MOV.U32 R161, RZ, RZ, R178 ;  /* 0x000000ffffa17224 */ /* 0x000fce00078e00b2 */
.L_x_12118:
[----:B------:R-:W-:Y:S05]  /*f640*/  BSYNC B0 ;  /* 0x0000000000007941 */ /* 0x000fea0003800000 */
.L_x_12116:
        /* <DEDUP_REMOVED lines=16> */
.L_x_12122:
[----:B------:R-:W-:Y:S05]  /*f750*/  BSYNC B1 ;  /* 0x0000000000017941 */ /* 0x000fea0003800000 */
.L_x_12121:
        /* <DEDUP_REMOVED lines=44> */
.L_x_12120:
[----:B------:R-:W-:Y:S05]  /*fa20*/  BSYNC B0 ;  /* 0x0000000000007941 */ /* 0x000fea0003800000 */
.L_x_12119:
        /* <DEDUP_REMOVED lines=9> */
.L_x_12115:
        /* <DEDUP_REMOVED lines=12> */
.L_x_12124:
[----:B------:R-:W-:-:S07]  /*fb80*/  MOV R161, R178 ;  /* 0x000000b200a17202 */ /* 0x000fce0000000f00 */
.L_x_12125:
[----:B------:R-:W-:Y:S05]  /*fb90*/  BSYNC B0 ;  /* 0x0000000000007941 */ /* 0x000fea0003800000 */
.L_x_12123:
        /* <DEDUP_REMOVED lines=16> */
.L_x_12129:
[----:B------:R-:W-:Y:S05]  /*fca0*/  BSYNC B1 ;  /* 0x0000000000017941 */ /* 0x000fea0003800000 */
.L_x_12128:
        /* <DEDUP_REMOVED lines=44> */
.L_x_12127:
[----:B------:R-:W-:Y:S05]  /*ff70*/  BSYNC B0 ;  /* 0x0000000000007941 */ /* 0x000fea0003800000 */
.L_x_12126:
        /* <DEDUP_REMOVED lines=12> */
.L_x_12130:
        /* <DEDUP_REMOVED lines=12> */
.L_x_12133:
[----:B------:R-:W-:-:S07]  /*10100*/  IMAD.MOV.U32 R162, RZ, RZ, R178 ;  /* 0x000000ffffa27224 */ /* 0x000fce00078e00b2 */
.L_x_12134:
[----:B------:R-:W-:Y:S05]  /*10110*/  BSYNC B0 ;  /* 0x0000000000007941 */ /* 0x000fea0003800000 */
.L_x_12132:
        /* <DEDUP_REMOVED lines=16> */
.L_x_12138:
[----:B------:R-:W-:Y:S05]  /*10220*/  BSYNC B1 ;  /* 0x0000000000017941 */ /* 0x000fea0003800000 */
.L_x_12137:
        /* <DEDUP_REMOVED lines=44> */
.L_x_12136:
[----:B------:R-:W-:Y:S05]  /*104f0*/  BSYNC B0 ;  /* 0x0000000000007941 */ /* 0x000fea0003800000 */
.L_x_12135:
        /* <DEDUP_REMOVED lines=10> */
.L_x_12131:
        /* <DEDUP_REMOVED lines=12> */
.L_x_12140:
[----:B------:R-:W-:-:S07]  /*10660*/  IMAD.MOV.U32 R162, RZ, RZ, R178 ;  /* 0x000000ffffa27224 */ /* 0x000fce00078e00b2 */
.L_x_12141:
[----:B------:R-:W-:Y:S05]  /*10670*/  BSYNC B0 ;  /* 0x0000000000007941 */ /* 0x000fea0003800000 */
.L_x_12139:
        /* <DEDUP_REMOVED lines=16> */
.L_x_12145:
[----:B------:R-:W-:Y:S05]  /*10780*/  BSYNC B1 ;  /* 0x0000000000017941 */ /* 0x000fea0003800000 */
.L_x_12144:
        /* <DEDUP_REMOVED lines=44> */
.L_x_12143:
[----:B------:R-:W-:Y:S05]  /*10a50*/  BSYNC B0 ;  /* 0x0000000000007941 */ /* 0x000fea0003800000 */
.L_x_12142:
        /* <DEDUP_REMOVED lines=13> */
.L_x_12146:
        /* <DEDUP_REMOVED lines=12> */
.L_x_12149:
[----:B------:R-:W-:-:S07]  /*10bf0*/  IMAD.MOV.U32 R3, RZ, RZ, R178 ;  /* 0x000000ffff037224 */ /* 0x000fce00078e00b2 */
.L_x_12150:
[----:B------:R-:W-:Y:S05]  /*10c00*/  BSYNC B0 ;  /* 0x0000000000007941 */ /* 0x000fea0003800000 */
.L_x_12148:
        /* <DEDUP_REMOVED lines=16> */
.L_x_12154:
[----:B------:R-:W-:Y:S05]  /*10d10*/  BSYNC B1 ;  /* 0x0000000000017941 */ /* 0x000fea0003800000 */
.L_x_12153:
        /* <DEDUP_REMOVED lines=44> */
.L_x_12152:
[----:B------:R-:W-:Y:S05]  /*10fe0*/  BSYNC B0 ;  /* 0x0000000000007941 */ /* 0x000fea0003800000 */
.L_x_12151:
        /* <DEDUP_REMOVED lines=9> */
.L_x_12147:
        /* <DEDUP_REMOVED lines=12> */
.L_x_12156:
[----:B------:R-:W-:-:S07]  /*11140*/  IMAD.MOV.U32 R166, RZ, RZ, R178 ;  /* 0x000000ffffa67224 */ /* 0x000fce00078e00b2 */
.L_x_12157:
[----:B------:R-:W-:Y:S05]  /*11150*/  BSYNC B0 ;  /* 0x0000000000007941 */ /* 0x000fea0003800000 */
.L_x_12155:
        /* <DEDUP_REMOVED lines=16> */
.L_x_12161:
[----:B------:R-:W-:Y:S05]  /*11260*/  BSYNC B1 ;  /* 0x0000000000017941 */ /* 0x000fea0003800000 */
.L_x_12160:
        /* <DEDUP_REMOVED lines=44> */
.L_x_12159:
[----:B------:R-:W-:Y:S05]  /*11530*/  BSYNC B0 ;  /* 0x0000000000007941 */ /* 0x000fea0003800000 */
.L_x_12158:
        /* <DEDUP_REMOVED lines=12> */
.L_x_12162:
        /* <DEDUP_REMOVED lines=12> */
.L_x_12165:
[----:B------:R-:W-:-:S07]  /*116c0*/  IMAD.MOV.U32 R166, RZ, RZ, R178 ;  /* 0x000000ffffa67224 */ /* 0x000fce00078e00b2 */
.L_x_12166:
[----:B------:R-:W-:Y:S05]  /*116d0*/  BSYNC B0 ;  /* 0x0000000000007941 */ /* 0x000fea0003800000 */
.L_x_12164:
        /* <DEDUP_REMOVED lines=18> */
.L_x_12170:
[----:B------:R-:W-:Y:S05]  /*11800*/  BSYNC B1 ;  /* 0x0000000000017941 */ /* 0x000fea0003800000 */
.L_x_12169:
        /* <DEDUP_REMOVED lines=43> */
.L_x_12168:
[----:B------:R-:W-:Y:S05]  /*11ac0*/  BSYNC B0 ;  /* 0x0000000000007941 */ /* 0x000fea0003800000 */
.L_x_12167:
        /* <DEDUP_REMOVED lines=10> */
.L_x_12163:
[----:B------:R-:W-:Y:S01]  /*11b70*/  SEL R205, RZ, 0x100, P3 ;  /* 0x00000100ffcd7807 */ /* 0x000fe20001800000 */
[----:B------:R-:W-:Y:S01]  /*11b80*/  IMAD.WIDE.U32 R170, R195, 0x20, R198 ;  /* 0x00000020c3aa7825 */ /* 0x000fe200078e00c6 */
[----:B------:R-:W-:Y:S01]  /*11b90*/  SEL R167, RZ, 0x1000000, P5 ;  /* 0x01000000ffa77807 */ /* 0x000fe20002800000 */
[----:B------:R-:W-:Y:S01]  /*11ba0*/  @UP0 ULDC.64 UR20, c[0x0][0x228] ;  /* 0x00008a0000140ab9 */ /* 0x000fe20000000a00 */
[----:B------:R-:W-:Y:S01]  /*11bb0*/  SEL R166, RZ, 0x10000, P4 ;  /* 0x00010000ffa67807 */ /* 0x000fe20002000000 */
[----:B------:R-:W-:Y:S01]  /*11bc0*/  IMAD.MOV.U32 R210, RZ, RZ, 0x10 ;  /* 0x00000010ffd27424 */ /* 0x000fe200078e00ff */
[C---:B------:R-:W-:Y:S01]  /*11bd0*/  LOP3.LUT P3, RZ, R200.reuse, 0x2, RZ, 0xc0, !PT ;  /* 0x00000002c8ff7812 */ /* 0x040fe2000786c0ff */
[----:B------:R0:W-:Y:S01]  /*11be0*/  STG.E.128 desc[UR4][R170.64], R156 ;  /* 0x0000009caa007986 */ /* 0x0001e2000c101d04 */
[C---:B------:R-:W-:Y:S02]  /*11bf0*/  LOP3.LUT P5, RZ, R200.reuse, 0x8, RZ, 0xc0, !PT ;  /* 0x00000008c8ff7812 */ /* 0x040fe400078ac0ff */
[----:B------:R-:W-:Y:S01]  /*11c00*/  LOP3.LUT P4, RZ, R200, 0x4, RZ, 0xc0, !PT ;  /* 0x00000004c8ff7812 */ /* 0x000fe2000788c0ff */
[----:B------:R0:W-:Y:S01]  /*11c10*/  STG.E.128 desc[UR4][R170.64+0x10], R160 ;  /* 0x000010a0aa007986 */ /* 0x0001e2000c101d04 */
[----:B------:R-:W-:-:S02]  /*11c20*/  SEL R168, RZ, 0x1, P3 ;  /* 0x00000001ffa87807 */ /* 0x000fc40001800000 */
[----:B------:R-:W-:Y:S02]  /*11c30*/  SEL R206, RZ, 0x1, P4 ;  /* 0x00000001ffce7807 */ /* 0x000fe40002000000 */
[----:B------:R-:W-:Y:S01]  /*11c40*/  SEL R208, RZ, 0x1, P5 ;  /* 0x00000001ffd07807 */ /* 0x000fe20002800000 */
[----:B------:R-:W-:Y:S01]  /*11c50*/  IMAD.WIDE.U32 R168, R168, 0x1000000, RZ ;  /* 0x01000000a8a87825 */ /* 0x000fe200078e00ff */
[----:B------:R-:W-:Y:S02]  /*11c60*/  LOP3.LUT R205, R205, R167, R166, 0xfe, !PT ;  /* 0x000000a7cdcd7212 */ /* 0x000fe400078efea6 */
[----:B------:R-:W-:Y:S01]  /*11c70*/  SEL R193, RZ, 0x1, P2 ;  /* 0x00000001ffc17807 */ /* 0x000fe20001000000 */
[----:B------:R-:W-:Y:S01]  /*11c80*/  IMAD.WIDE.U32 R206, R206, 0x10000, RZ ;  /* 0x00010000cece7825 */ /* 0x000fe200078e00ff */
[----:B------:R-:W-:Y:S01]  /*11c90*/  LOP3.LUT P6, RZ, R200, 0x10, RZ, 0xc0, !PT ;  /* 0x00000010c8ff7812 */ /* 0x000fe200078cc0ff */
[----:B------:R-:W1:Y:S01]  /*11ca0*/  @P0 LDC.64 R166, c[0x0][0x230] ;  /* 0x00008c00ffa60b82 */ /* 0x000e620000000a00 */
[----:B------:R-:W-:Y:S01]  /*11cb0*/  LOP3.LUT R193, R169, R205, R193, 0xfe, !PT ;  /* 0x000000cda9c17212 */ /* 0x000fe200078efec1 */
[----:B------:R-:W-:Y:S01]  /*11cc0*/  IMAD.WIDE.U32 R208, R208, 0x100, RZ ;  /* 0x00000100d0d07825 */ /* 0x000fe200078e00ff */
[----:B------:R-:W-:-:S02]  /*11cd0*/  SEL R169, RZ, 0x1, P6 ;  /* 0x00000001ffa97807 */ /* 0x000fc40003000000 */
[----:B------:R-:W-:Y:S02]  /*11ce0*/  PLOP3.LUT P3, PT, PT, PT, UP0, 0x80, 0x0 ;  /* 0x000000000000781c */ /* 0x000fe40003f6f008 */
[----:B------:R-:W-:Y:S02]  /*11cf0*/  LOP3.LUT R168, R208, R168, R206, 0xfe, !PT ;  /* 0x000000a8d0a87212 */ /* 0x000fe400078efece */
[----:B------:R-:W-:Y:S01]  /*11d00*/  LOP3.LUT R209, R209, R193, R207, 0xfe, !PT ;  /* 0x000000c1d1d17212 */ /* 0x000fe200078efecf */
[----:B------:R-:W-:Y:S01]  /*11d10*/  IMAD.WIDE.U32 R206, R195, 0x8, R196 ;  /* 0x00000008c3ce7825 */ /* 0x000fe200078e00c4 */
[----:B------:R-:W-:Y:S02]  /*11d20*/  LOP3.LUT R208, R168, R169, RZ, 0xfc, !PT ;  /* 0x000000a9a8d07212 */ /* 0x000fe400078efcff */
[----:B------:R-:W-:Y:S02]  /*11d30*/  PLOP3.LUT P2, PT, PT, PT, UP0, 0x40, 0x0 ;  /* 0x000000000000781c */ /* 0x000fe40003f4e808 */
[----:B------:R-:W-:Y:S01]  /*11d40*/  IADD3 R193, R201, 0x300, RZ ;  /* 0x00000300c9c17810 */ /* 0x000fe20007ffe0ff */
[----:B------:R0:W-:Y:S01]  /*11d50*/  STG.E.64 desc[UR4][R206.64], R208 ;  /* 0x000000d0ce007986 */ /* 0x0001e2000c101b04 */
[----:B------:R-:W-:-:S03]  /*11d60*/  PLOP3.LUT P4, PT, PT, PT, UP0, 0x80, 0x0 ;  /* 0x000000000000781c */ /* 0x000fc60003f8f008 */
[----:B------:R-:W-:-:S04]  /*11d70*/  IMAD.WIDE.U32 R168, R193, 0x10, R164 ;  /* 0x00000010c1a87825 */ /* 0x000fc800078e00a4 */
[----:B------:R-:W-:-:S04]  /*11d80*/  @P3 IMAD.WIDE.U32 R164, R193, R210, UR20 ;  /* 0x00000014c1a43e25 */ /* 0x000fc8000f8e00d2 */
[----:B-1----:R-:W-:Y:S01]  /*11d90*/  @P0 IMAD.WIDE.U32 R166, R193, 0x20, R166 ;  /* 0x00000020c1a60825 */ /* 0x002fe200078e00a6 */
[----:B0-----:R-:W-:Y:S06]  /*11da0*/  @P2 BRA `(.L_x_12171) ;  /* 0x0000000000502947 */ /* 0x001fec0003800000 */
[----:B------:R-:W-:Y:S01]  /*11db0*/  SHF.L.U32 R206, R3, 0x10, RZ ;  /* 0x0000001003ce7819 */ /* 0x000fe200000006ff */
        /* <DEDUP_REMOVED lines=19> */
.L_x_12171:
[----:B------:R1:W5:Y:S04]  /*11ef0*/  @P4 LDG.E.128 R184, desc[UR4][R164.64] ;  /* 0x00000004a4b84981 */ /* 0x000368000c1e1d00 */
[----:B------:R1:W5:Y:S04]  /*11f00*/  @P0 LDG.E.128 R140, desc[UR4][R166.64] ;  /* 0x00000004a68c0981 */ /* 0x000368000c1e1d00 */
[----:B------:R1:W5:Y:S04]  /*11f10*/  @P0 LDG.E.128 R136, desc[UR4][R166.64+0x10] ;  /* 0x00001004a6880981 */ /* 0x000368000c1e1d00 */
[----:B0-----:R-:W5:Y:S01]  /*11f20*/  LDG.E.128 R168, desc[UR4][R168.64] ;  /* 0x00000004a8a87981 */ /* 0x001f62000c1e1d00 */
        /* <DEDUP_REMOVED lines=12> */
.L_x_12173:
[----:B------:R-:W-:-:S07]  /*11ff0*/  IMAD.MOV.U32 R164, RZ, RZ, R178 ;  /* 0x000000ffffa47224 */ /* 0x000fce00078e00b2 */
.L_x_12174:
[----:B------:R-:W-:Y:S05]  /*12000*/  BSYNC B0 ;  /* 0x0000000000007941 */ /* 0x000fea0003800000 */
.L_x_12172:
        /* <DEDUP_REMOVED lines=16> */
.L_x_12178:
[----:B------:R-:W-:Y:S05]  /*12110*/  BSYNC B1 ;  /* 0x0000000000017941 */ /* 0x000fea0003800000 */
.L_x_12177:
        /* <DEDUP_REMOVED lines=44> */
.L_x_12176:
[----:B------:R-:W-:Y:S05]  /*123e0*/  BSYNC B0 ;  /* 0x0000000000007941 */ /* 0x000fea0003800000 */
.L_x_12175:
        /* <DEDUP_REMOVED lines=15> */
.L_x_12179:
        /* <DEDUP_REMOVED lines=12> */
.L_x_12182:
[----:B------:R-:W-:-:S07]  /*125a0*/  IMAD.MOV.U32 R165, RZ, RZ, R178 ;  /* 0x000000ffffa57224 */ /* 0x000fce00078e00b2 */
.L_x_12183:
[----:B------:R-:W-:Y:S05]  /*125b0*/  BSYNC B0 ;  /* 0x0000000000007941 */ /* 0x000fea0003800000 */
.L_x_12181:
        /* <DEDUP_REMOVED lines=16> */
.L_x_12187:
[----:B------:R-:W-:Y:S05]  /*126c0*/  BSYNC B1 ;  /* 0x0000000000017941 */ /* 0x000fea0003800000 */
.L_x_12186:
        /* <DEDUP_REMOVED lines=42> */
[----:B------:R-:W-:Y:S01]  /*12970*/  MOV R180, R166 ;  /* 0x000000a600b47202 */ /* 0x000fe20000000f00 */
[----:B------:R-:W-:-:S07]  /*12980*/  IMAD.MOV.U32 R166, RZ, RZ, RZ ;  /* 0x000000ffffa67224 */ /* 0x000fce00078e00ff */
.L_x_12185:
[----:B------:R-:W-:Y:S05]  /*12990*/  BSYNC B0 ;  /* 0x0000000000007941 */ /* 0x000fea0003800000 */
.L_x_12184:
        /* <DEDUP_REMOVED lines=9> */
.L_x_12180:
        /* <DEDUP_REMOVED lines=12> */
.L_x_12189:
[----:B------:R-:W-:-:S07]  /*12af0*/  IMAD.MOV.U32 R165, RZ, RZ, R178 ;  /* 0x000000ffffa57224 */ /* 0x000fce00078e00b2 */
.L_x_12190:
[----:B------:R-:W-:Y:S05]  /*12b00*/  BSYNC B0 ;  /* 0x0000000000007941 */ /* 0x000fea0003800000 */
.L_x_12188:
        /* <DEDUP_REMOVED lines=16> */
.L_x_12194:
[----:B------:R-:W-:Y:S05]  /*12c10*/  BSYNC B1 ;  /* 0x0000000000017941 */ /* 0x000fea0003800000 */
.L_x_12193:
        /* <DEDUP_REMOVED lines=44> */
.L_x_12192:
[----:B------:R-:W-:Y:S05]  /*12ee0*/  BSYNC B0 ;  /* 0x0000000000007941 */ /* 0x000fea0003800000 */
.L_x_12191:
        /* <DEDUP_REMOVED lines=14> */
.L_x_12195:
        /* <DEDUP_REMOVED lines=12> */
.L_x_12198:
[----:B------:R-:W-:-:S07]  /*13090*/  IMAD.MOV.U32 R166, RZ, RZ, R178 ;  /* 0x000000ffffa67224 */ /* 0x000fce00078e00b2 */
.L_x_12199:
[----:B------:R-:W-:Y:S05]  /*130a0*/  BSYNC B0 ;  /* 0x0000000000007941 */ /* 0x000fea0003800000 */
.L_x_12197:
        /* <DEDUP_REMOVED lines=16> */
.L_x_12203:
[----:B------:R-:W-:Y:S05]  /*131b0*/  BSYNC B1 ;  /* 0x0000000000017941 */ /* 0x000fea0003800000 */
.L_x_12202:
        /* <DEDUP_REMOVED lines=44> */
.L_x_12201:
[----:B------:R-:W-:Y:S05]  /*13480*/  BSYNC B0 ;  /* 0x0000000000007941 */ /* 0x000fea0003800000 */
.L_x_12200:
        /* <DEDUP_REMOVED lines=10> */
.L_x_12196:
        /* <DEDUP_REMOVED lines=12> */
.L_x_12205:
[----:B------:R-:W-:-:S07]  /*135f0*/  IMAD.MOV.U32 R166, RZ, RZ, R178 ;  /* 0x000000ffffa67224 */ /* 0x000fce00078e00b2 */
.L_x_12206:
[----:B------:R-:W-:Y:S05]  /*13600*/  BSYNC B0 ;  /* 0x0000000000007941 */ /* 0x000fea0003800000 */
.L_x_12204:
        /* <DEDUP_REMOVED lines=16> */
.L_x_12210:
[----:B------:R-:W-:Y:S05]  /*13710*/  BSYNC B1 ;  /* 0x0000000000017941 */ /* 0x000fea0003800000 */
.L_x_12209:
        /* <DEDUP_REMOVED lines=44> */
.L_x_12208:
[----:B------:R-:W-:Y:S05]  /*139e0*/  BSYNC B0 ;  /* 0x0000000000007941 */ /* 0x000fea0003800000 */
.L_x_12207:
        /* <DEDUP_REMOVED lines=15> */
.L_x_12211:
        /* <DEDUP_REMOVED lines=12> */
.L_x_12214:
[----:B------:R-:W-:-:S07]  /*13ba0*/  IMAD.MOV.U32 R167, RZ, RZ, R178 ;  /* 0x000000ffffa77224 */ /* 0x000fce00078e00b2 */
.L_x_12215:
[----:B------:R-:W-:Y:S05]  /*13bb0*/  BSYNC B0 ;  /* 0x0000000000007941 */ /* 0x000fea0003800000 */
.L_x_12213:
        /* <DEDUP_REMOVED lines=16> */
.L_x_12219:
[----:B------:R-:W-:Y:S05]  /*13cc0*/  BSYNC B1 ;  /* 0x0000000000017941 */ /* 0x000fea0003800000 */
.L_x_12218:
        /* <DEDUP_REMOVED lines=44> */
.L_x_12217:
[----:B------:R-:W-:Y:S05]  /*13f90*/  BSYNC B0 ;  /* 0x0000000000007941 */ /* 0x000fea0003800000 */
.L_x_12216:
        /* <DEDUP_REMOVED lines=9> */
.L_x_12212:
        /* <DEDUP_REMOVED lines=12> */
.L_x_12221:
[----:B------:R-:W-:-:S07]  /*140f0*/  IMAD.MOV.U32 R167, RZ, RZ, R178 ;  /* 0x000000ffffa77224 */ /* 0x000fce00078e00b2 */
.L_x_12222:
[----:B------:R-:W-:Y:S05]  /*14100*/  BSYNC B0 ;  /* 0x0000000000007941 */ /* 0x000fea0003800000 */
.L_x_12220:
        /* <DEDUP_REMOVED lines=16> */
.L_x_12226:
[----:B------:R-:W-:Y:S05]  /*14210*/  BSYNC B1 ;  /* 0x0000000000017941 */ /* 0x000fea0003800000 */
.L_x_12225:
        /* <DEDUP_REMOVED lines=44> */
.L_x_12224:
[----:B------:R-:W-:Y:S05]  /*144e0*/  BSYNC B0 ;  /* 0x0000000000007941 */ /* 0x000fea0003800000 */
.L_x_12223:
        /* <DEDUP_REMOVED lines=14> */
.L_x_12227:
        /* <DEDUP_REMOVED lines=12> */
.L_x_12230:
[----:B------:R-:W-:-:S07]  /*14690*/  IMAD.MOV.U32 R168, RZ, RZ, R178 ;  /* 0x000000ffffa87224 */ /* 0x000fce00078e00b2 */
.L_x_12231:
[----:B------:R-:W-:Y:S05]  /*146a0*/  BSYNC B0 ;  /* 0x0000000000007941 */ /* 0x000fea0003800000 */
.L_x_12229:
        /* <DEDUP_REMOVED lines=16> */
.L_x_12235:
[----:B------:R-:W-:Y:S05]  /*147b0*/  BSYNC B1 ;  /* 0x0000000000017941 */ /* 0x000fea0003800000 */
.L_x_12234:
        /* <DEDUP_REMOVED lines=44> */
.L_x_12233:
[----:B------:R-:W-:Y:S05]  /*14a80*/  BSYNC B0 ;  /* 0x0000000000007941 */ /* 0x000fea0003800000 */
.L_x_12232:
        /* <DEDUP_REMOVED lines=10> */
.L_x_12228:
        /* <DEDUP_REMOVED lines=12> */
.L_x_12237:
[----:B------:R-:W-:-:S07]  /*14bf0*/  IMAD.MOV.U32 R168, RZ, RZ, R178 ;  /* 0x000000ffffa87224 */ /* 0x000fce00078e00b2 */
.L_x_12238:
[----:B------:R-:W-:Y:S05]  /*14c00*/  BSYNC B0 ;  /* 0x0000000000007941 */ /* 0x000fea0003800000 */
.L_x_12236:
        /* <DEDUP_REMOVED lines=16> */
.L_x_12242:
[----:B------:R-:W-:Y:S05]  /*14d10*/  BSYNC B1 ;  /* 0x0000000000017941 */ /* 0x000fea0003800000 */
.L_x_12241:
        /* <DEDUP_REMOVED lines=44> */
.L_x_12240:
[----:B------:R-:W-:Y:S05]  /*14fe0*/  BSYNC B0 ;  /* 0x0000000000007941 */ /* 0x000fea0003800000 */
.L_x_12239:
        /* <DEDUP_REMOVED lines=13> */
.L_x_12243:
        /* <DEDUP_REMOVED lines=12> */
.L_x_12246:
[----:B------:R-:W-:-:S07]  /*15180*/  IMAD.MOV.U32 R169, RZ, RZ, R178 ;  /* 0x000000ffffa97224 */ /* 0x000fce00078e00b2 */
.L_x_12247:
[----:B------:R-:W-:Y:S05]  /*15190*/  BSYNC B0 ;  /* 0x0000000000007941 */ /* 0x000fea0003800000 */
.L_x_12245:
        /* <DEDUP_REMOVED lines=16> */
.L_x_12251:
[----:B------:R-:W-:Y:S05]  /*152a0*/  BSYNC B1 ;  /* 0x0000000000017941 */ /* 0x000fea0003800000 */
.L_x_12250:
        /* <DEDUP_REMOVED lines=44> */
.L_x_12249:
[----:B------:R-:W-:Y:S05]  /*15570*/  BSYNC B0 ;  /* 0x0000000000007941 */ /* 0x000fea0003800000 */
.L_x_12248:
        /* <DEDUP_REMOVED lines=9> */
.L_x_12244:
        /* <DEDUP_REMOVED lines=12> */
.L_x_12253:
[----:B------:R-:W-:-:S07]  /*156d0*/  IMAD.MOV.U32 R169, RZ, RZ, R178 ;  /* 0x000000ffffa97224 */ /* 0x000fce00078e00b2 */
.L_x_12254:
[----:B------:R-:W-:Y:S05]  /*156e0*/  BSYNC B0 ;  /* 0x0000000000007941 */ /* 0x000fea0003800000 */
.L_x_12252:
        /* <DEDUP_REMOVED lines=16> */
.L_x_12258:
[----:B------:R-:W-:Y:S05]  /*157f0*/  BSYNC B1 ;  /* 0x0000000000017941 */ /* 0x000fea0003800000 */
.L_x_12257:
        /* <DEDUP_REMOVED lines=44> */
.L_x_12256:
[----:B------:R-:W-:Y:S05]  /*15ac0*/  BSYNC B0 ;  /* 0x0000000000007941 */ /* 0x000fea0003800000 */
.L_x_12255:
        /* <DEDUP_REMOVED lines=12> */
.L_x_12259:
        /* <DEDUP_REMOVED lines=12> */
.L_x_12262:
[----:B------:R-:W-:-:S07]  /*15c50*/  IMAD.MOV.U32 R170, RZ, RZ, R178 ;  /* 0x000000ffffaa7224 */ /* 0x000fce00078e00b2 */
.L_x_12263:
[----:B------:R-:W-:Y:S05]  /*15c60*/  BSYNC B0 ;  /* 0x0000000000007941 */ /* 0x000fea0003800000 */
.L_x_12261:
        /* <DEDUP_REMOVED lines=16> */
.L_x_12267:
[----:B------:R-:W-:Y:S05]  /*15d70*/  BSYNC B1 ;  /* 0x0000000000017941 */ /* 0x000fea0003800000 */
.L_x_12266:
        /* <DEDUP_REMOVED lines=44> */
.L_x_12265:
[----:B------:R-:W-:Y:S05]  /*16040*/  BSYNC B0 ;  /* 0x0000000000007941 */ /* 0x000fea0003800000 */
.L_x_12264:
        /* <DEDUP_REMOVED lines=10> */
.L_x_12260:
        /* <DEDUP_REMOVED lines=12> */
.L_x_12269:
[----:B------:R-:W-:-:S07]  /*161b0*/  IMAD.MOV.U32 R170, RZ, RZ, R178 ;  /* 0x000000ffffaa7224 */ /* 0x000fce00078e00b2 */
.L_x_12270:
[----:B------:R-:W-:Y:S05]  /*161c0*/  BSYNC B0 ;  /* 0x0000000000007941 */ /* 0x000fea0003800000 */
.L_x_12268:
        /* <DEDUP_REMOVED lines=16> */
.L_x_12274:
[----:B------:R-:W-:Y:S05]  /*162d0*/  BSYNC B1 ;  /* 0x0000000000017941 */ /* 0x000fea0003800000 */
.L_x_12273:
        /* <DEDUP_REMOVED lines=44> */
.L_x_12272:
[----:B------:R-:W-:Y:S05]  /*165a0*/  BSYNC B0 ;  /* 0x0000000000007941 */ /* 0x000fea0003800000 */
.L_x_12271:
        /* <DEDUP_REMOVED lines=13> */
.L_x_12275:
        /* <DEDUP_REMOVED lines=12> */
.L_x_12278:
[----:B------:R-:W-:-:S07]  /*16740*/  IMAD.MOV.U32 R3, RZ, RZ, R178 ;  /* 0x000000ffff037224 */ /* 0x000fce00078e00b2 */
.L_x_12279:
[----:B------:R-:W-:Y:S05]  /*16750*/  BSYNC B0 ;  /* 0x0000000000007941 */ /* 0x000fea0003800000 */
.L_x_12277:
        /* <DEDUP_REMOVED lines=16> */
.L_x_12283:
[----:B------:R-:W-:Y:S05]  /*16860*/  BSYNC B1 ;  /* 0x0000000000017941 */ /* 0x000fea0003800000 */
.L_x_12282:
        /* <DEDUP_REMOVED lines=44> */
.L_x_12281:
[----:B------:R-:W-:Y:S05]  /*16b30*/  BSYNC B0 ;  /* 0x0000000000007941 */ /* 0x000fea0003800000 */
.L_x_12280:
        /* <DEDUP_REMOVED lines=9> */
.L_x_12276:
        /* <DEDUP_REMOVED lines=12> */
.L_x_12285:
[----:B------:R-:W-:-:S07]  /*16c90*/  IMAD.MOV.U32 R192, RZ, RZ, R178 ;  /* 0x000000ffffc07224 */ /* 0x000fce00078e00b2 */
.L_x_12286:
[----:B------:R-:W-:Y:S05]  /*16ca0*/  BSYNC B0 ;  /* 0x0000000000007941 */ /* 0x000fea0003800000 */
.L_x_12284:
        /* <DEDUP_REMOVED lines=16> */
.L_x_12290:
[----:B------:R-:W-:Y:S05]  /*16db0*/  BSYNC B1 ;  /* 0x0000000000017941 */ /* 0x000fea0003800000 */
.L_x_12289:
        /* <DEDUP_REMOVED lines=44> */
.L_x_12288:
[----:B------:R-:W-:Y:S05]  /*17080*/  BSYNC B0 ;  /* 0x0000000000007941 */ /* 0x000fea0003800000 */
.L_x_12287:
        /* <DEDUP_REMOVED lines=12> */
.L_x_12291:
        /* <DEDUP_REMOVED lines=12> */
.L_x_12294:
[----:B------:R-:W-:-:S07]  /*17210*/  IMAD.MOV.U32 R179, RZ, RZ, R178 ;  /* 0x000000ffffb37224 */ /* 0x000fce00078e00b2 */
.L_x_12295:
[----:B------:R-:W-:Y:S05]  /*17220*/  BSYNC B0 ;  /* 0x0000000000007941 */ /* 0x000fea0003800000 */
.L_x_12293:
        /* <DEDUP_REMOVED lines=16> */
.L_x_12299:
[----:B------:R-:W-:Y:S05]  /*17330*/  BSYNC B1 ;  /* 0x0000000000017941 */ /* 0x000fea0003800000 */
.L_x_12298:
        /* <DEDUP_REMOVED lines=44> */
.L_x_12297:
[----:B------:R-:W-:Y:S05]  /*17600*/  BSYNC B0 ;  /* 0x0000000000007941 */ /* 0x000fea0003800000 */
.L_x_12296:
        /* <DEDUP_REMOVED lines=10> */
.L_x_12292:
[----:B------:R-:W-:Y:S01]  /*176b0*/  FADD.FTZ R202, RZ, R132 ;  /* 0x00000084ffca7221 */ /* 0x000fe20000010000 */
[----:B------:R-:W-:Y:S02]  /*176c0*/  SEL R205, RZ, 0x1000000, P5 ;  /* 0x01000000ffcd7807 */ /* 0x000fe40002800000 */
[----:B------:R-:W-:Y:S01]  /*176d0*/  LOP3.LUT P5, RZ, R200, 0x1, RZ, 0xc0, !PT ;  /* 0x00000001c8ff7812 */ /* 0x000fe200078ac0ff */
[----:B------:R-:W-:Y:S01]  /*176e0*/  FADD.FTZ R203, R202, R133 ;  /* 0x00000085cacb7221 */ /* 0x000fe20000010000 */
[----:B------:R-:W-:Y:S02]  /*176f0*/  SEL R206, RZ, 0x10000, P4 ;  /* 0x00010000ffce7807 */ /* 0x000fe40002000000 */
[----:B------:R-:W-:Y:S01]  /*17700*/  SEL R211, RZ, 0x100, P3 ;  /* 0x00000100ffd37807 */ /* 0x000fe20001800000 */
[----:B------:R-:W-:Y:S01]  /*17710*/  FADD.FTZ R202, R203, R134 ;  /* 0x00000086cbca7221 */ /* 0x000fe20000010000 */
[C---:B------:R-:W-:Y:S02]  /*17720*/  LOP3.LUT P6, RZ, R200.reuse, 0x2, RZ, 0xc0, !PT ;  /* 0x00000002c8ff7812 */ /* 0x040fe400078cc0ff */
[----:B------:R-:W-:Y:S01]  /*17730*/  LOP3.LUT P0, RZ, R200, 0x4, RZ, 0xc0, !PT ;  /* 0x00000004c8ff7812 */ /* 0x000fe2000780c0ff */
[----:B------:R-:W-:Y:S01]  /*17740*/  FADD.FTZ R203, R202, R135 ;  /* 0x00000087cacb7221 */ /* 0x000fe20000010000 */
[----:B------:R-:W-:-:S02]  /*17750*/  LOP3.LUT R211, R211, R205, R206, 0xfe, !PT ;  /* 0x000000cdd3d37212 */ /* 0x000fc400078efece */
[----:B------:R-:W-:Y:S01]  /*17760*/  SEL R208, RZ, 0x1, P5 ;  /* 0x00000001ffd07807 */ /* 0x000fe20002800000 */
[----:B------:R-:W-:Y:S01]  /*17770*/  FADD.FTZ R202, R203, R144 ;  /* 0x00000090cbca7221 */ /* 0x000fe20000010000 */
[----:B------:R-:W-:Y:S02]  /*17780*/  SEL R206, RZ, 0x1, P0 ;  /* 0x00000001ffce7807 */ /* 0x000fe40000000000 */
[----:B------:R-:W-:Y:S01]  /*17790*/  SEL R213, RZ, 0x1, P2 ;  /* 0x00000001ffd57807 */ /* 0x000fe20001000000 */
[----:B------:R-:W-:Y:S01]  /*177a0*/  FADD.FTZ R203, R202, R145 ;  /* 0x00000091cacb7221 */ /* 0x000fe20000010000 */
[----:B------:R-:W-:Y:S01]  /*177b0*/  IMAD.WIDE.U32 R208, R208, 0x1000000, RZ ;  /* 0x01000000d0d07825 */ /* 0x000fe200078e00ff */
[----:B------:R-:W-:-:S03]  /*177c0*/  LOP3.LUT P1, RZ, R200, 0x8, RZ, 0xc0, !PT ;  /* 0x00000008c8ff7812 */ /* 0x000fc6000782c0ff */
[----:B------:R-:W-:Y:S01]  /*177d0*/  FADD.FTZ R202, R203, R146 ;  /* 0x00000092cbca7221 */ /* 0x000fe20000010000 */
[----:B------:R-:W-:Y:S01]  /*177e0*/  IMAD.WIDE.U32 R206, R206, 0x100, RZ ;  /* 0x00000100cece7825 */ /* 0x000fe200078e00ff */
[----:B------:R-:W-:-:S03]  /*177f0*/  LOP3.LUT R213, R209, R211, R213, 0xfe, !PT ;  /* 0x000000d3d1d57212 */ /* 0x000fc600078efed5 */
[----:B------:R-:W-:Y:S01]  /*17800*/  FADD.FTZ R203, R202, R147 ;  /* 0x00000093cacb7221 */ /* 0x000fe20000010000 */
[----:B------:R-:W-:Y:S02]  /*17810*/  SEL R211, RZ, 0x1, P1 ;  /* 0x00000001ffd37807 */ /* 0x000fe40000800000 */
[----:B------:R-:W-:Y:S01]  /*17820*/  LOP3.LUT P0, RZ, R0, 0xff, RZ, 0xc0, !PT ;  /* 0x000000ff00ff7812 */ /* 0x000fe2000780c0ff */
[----:B------:R-:W-:Y:S01]  /*17830*/  FADD.FTZ R202, R203, R148 ;  /* 0x00000094cbca7221 */ /* 0x000fe20000010000 */
[----:B------:R-:W-:-:S03]  /*17840*/  PLOP3.LUT P2, PT, PT, PT, UP0, 0x40, 0x0 ;  /* 0x000000000000781c */ /* 0x000fc60003f4e808 */
        /* <DEDUP_REMOVED lines=11> */
[----:B------:R-:W0:Y:S02]  /*17900*/  S2R R202, SR_TID.X ;  /* 0x0000000000ca7919 */ /* 0x000e240000002100 */
[----:B------:R-:W-:-:S04]  /*17910*/  FADD.FTZ R204, R203, R160 ;  /* 0x000000a0cbcc7221 */ /* 0x000fc80000010000 */
[----:B------:R-:W-:Y:S01]  /*17920*/  FADD.FTZ R203, R204, R161 ;  /* 0x000000a1cccb7221 */ /* 0x000fe20000010000 */
[----:B------:R-:W-:-:S03]  /*17930*/  SEL R204, RZ, 0x1, P6 ;  /* 0x00000001ffcc7807 */ /* 0x000fc60003000000 */
[----:B------:R-:W-:Y:S02]  /*17940*/  FADD.FTZ R210, R203, R162 ;  /* 0x000000a2cbd27221 */ /* 0x000fe40000010000 */
[----:B------:R-:W-:-:S04]  /*17950*/  IMAD.WIDE.U32 R204, R204, 0x10000, RZ ;  /* 0x00010000cccc7825 */ /* 0x000fc800078e00ff */
[----:B------:R-:W-:Y:S01]  /*17960*/  FADD.FTZ R203, R210, R163 ;  /* 0x000000a3d2cb7221 */ /* 0x000fe20000010000 */
[----:B------:R-:W-:Y:S01]  /*17970*/  LOP3.LUT R204, R206, R208, R204, 0xfe, !PT ;  /* 0x000000d0cecc7212 */ /* 0x000fe200078efecc */
[----:B------:R-:W-:Y:S01]  /*17980*/  IMAD.WIDE.U32 R208, R193, 0x20, R198 ;  /* 0x00000020c1d07825 */ /* 0x000fe200078e00c6 */
[----:B------:R-:W-:-:S03]  /*17990*/  LOP3.LUT R207, R207, R213, R205, 0xfe, !PT ;  /* 0x000000d5cfcf7212 */ /* 0x000fc600078efecd */
[----:B------:R-:W-:Y:S01]  /*179a0*/  FADD.FTZ R210, R203, R164 ;  /* 0x000000a4cbd27221 */ /* 0x000fe20000010000 */
[----:B------:R-:W-:Y:S01]  /*179b0*/  LOP3.LUT R206, R204, R211, RZ, 0xfc, !PT ;  /* 0x000000d3ccce7212 */ /* 0x000fe200078efcff */
[----:B------:R-:W-:Y:S01]  /*179c0*/  IMAD.WIDE.U32 R204, R193, 0x8, R196 ;  /* 0x00000008c1cc7825 */ /* 0x000fe200078e00c4 */
[----:B------:R1:W-:Y:S03]  /*179d0*/  STG.E.128 desc[UR4][R208.64], R164 ;  /* 0x000000a4d0007986 */ /* 0x0003e6000c101d04 */
[----:B------:R-:W-:Y:S01]  /*179e0*/  FADD.FTZ R203, R210, R165 ;  /* 0x000000a5d2cb7221 */ /* 0x000fe20000010000 */
[----:B------:R1:W-:Y:S03]  /*179f0*/  STG.E.128 desc[UR4][R208.64+0x10], R168 ;  /* 0x000010a8d0007986 */ /* 0x0003e6000c101d04 */
[----:B------:R-:W-:Y:S01]  /*17a00*/  FADD.FTZ R0, R203, R166 ;  /* 0x000000a6cb007221 */ /* 0x000fe20000010000 */
[----:B------:R1:W-:Y:S03]  /*17a10*/  STG.E.64 desc[UR4][R204.64], R206 ;  /* 0x000000cecc007986 */ /* 0x0003e6000c101b04 */
[----:B------:R-:W-:Y:S01]  /*17a20*/  FADD.FTZ R197, R0, R167 ;  /* 0x000000a700c57221 */ /* 0x000fe20000010000 */
[----:B0-----:R-:W-:-:S03]  /*17a30*/  LOP3.LUT P1, RZ, R202, 0x1f, RZ, 0xc0, !PT ;  /* 0x0000001fcaff7812 */ /* 0x001fc6000782c0ff */
[----:B------:R-:W-:Y:S01]  /*17a40*/  FADD.FTZ R0, R197, R168 ;  /* 0x000000a8c5007221 */ /* 0x000fe20000010000 */
[----:B------:R-:W-:-:S03]  /*17a50*/  SHF.R.U32.HI R197, RZ, 0x5, R202 ;  /* 0x00000005ffc57819 */ /* 0x000fc600000116ca */
[----:B------:R-:W-:Y:S01]  /*17a60*/  FADD.FTZ R199, R0, R169 ;  /* 0x000000a900c77221 */ /* 0x000fe20000010000 */
[----:B------:R-:W-:-:S03]  /*17a70*/  LOP3.LUT R198, R197, 0x7fffff8, RZ, 0xc0, !PT ;  /* 0x07fffff8c5c67812 */ /* 0x000fc600078ec0ff */
[----:B------:R-:W-:Y:S01]  /*17a80*/  FADD.FTZ R0, R199, R170 ;  /* 0x000000aac7007221 */ /* 0x000fe20000010000 */
[----:B-1----:R-:W-:Y:S06]  /*17a90*/  @P2 BRA `(.L_x_12300) ;  /* 0x0000000000502947 */ /* 0x002fec0003800000 */
        /* <DEDUP_REMOVED lines=20> */
.L_x_12300:
[----:B------:R-:W-:Y:S01]  /*17be0*/  UMOV UR18, 0xffffffff ;  /* 0xffffffff00127882 */ /* 0x000fe20000000000 */
[----:B------:R-:W-:Y:S01]  /*17bf0*/  @!P0 IADD3 R198, R198, 0x8, RZ ;  /* 0x00000008c6c68810 */ /* 0x000fe20007ffe0ff */
[----:B------:R-:W-:Y:S01]  /*17c00*/  FADD.FTZ R0, R0, R171 ;  /* 0x000000ab00007221 */ /* 0x000fe20000010000 */
[----:B------:R-:W-:Y:S06]  /*17c10*/  BRA.DIV UR18, `(.L_x_12301) ;  /* 0x0000001612ac7947 */ /* 0x000fec000b800000 */
[----:B------:R-:W1:Y:S02]  /*17c20*/  SHFL.BFLY PT, R199, R0, 0x1, 0x1f ;  /* 0x0c201f0000c77f89 */ /* 0x000e6400000e0000 */
[----:B-1----:R-:W-:-:S05]  /*17c30*/  FADD.FTZ R199, R0, R199 ;  /* 0x000000c700c77221 */ /* 0x002fca0000010000 */
[----:B------:R-:W1:Y:S02]  /*17c40*/  SHFL.BFLY PT, R196, R199, 0x2, 0x1f ;  /* 0x0c401f00c7c47f89 */ /* 0x000e6400000e0000 */
[----:B-1----:R-:W-:-:S05]  /*17c50*/  FADD.FTZ R203, R199, R196 ;  /* 0x000000c4c7cb7221 */ /* 0x002fca0000010000 */
        /* <DEDUP_REMOVED lines=80> */
.L_x_12313:
        /* <DEDUP_REMOVED lines=8> */
[----:B--2---:R-:W-:Y:S01]  /*181e0*/  @!P1 LEA R197, R207, R0, 0x18 ;  /* 0x00000000cfc59211 */ /* 0x004fe200078ec0ff */
[C---:B------:R-:W-:Y:S02]  /*181f0*/  @!P1 IMAD.IADD R0, R198.reuse, 0x1, R203 ;  /* 0x00000001c6009824 */ /* 0x040fe400078e02cb */
[----:B------:R-:W-:-:S03]  /*18200*/  @!P2 IMAD.IADD R198, R198, 0x1, R199 ;  /* 0x00000001c6c6a824 */ /* 0x000fc600078e02c7 */
[----:B------:R-:W-:Y:S01]  /*18210*/  @!P1 LEA R0, R0, R197, 0x3 ;  /* 0x000000c500009211 */ /* 0x000fe200078e18ff */
[----:B-1----:R-:W-:-:S05]  /*18220*/  FADD.FTZ R197, R206, R205 ;  /* 0x000000cdcec57221 */ /* 0x002fca0000010000 */
[----:B------:R-:W-:Y:S01]  /*18230*/  @!P1 STS.64 [R0], R196 ;  /* 0x000000c400009388 */ /* 0x000fe20000000a00 */
[----:B------:R-:W-:Y:S01]  /*18240*/  BAR.SYNC.DEFER_BLOCKING 0x0 ;  /* 0x0000000000007b1d */ /* 0x000fe20000010000 */
[----:B------:R-:W-:Y:S02]  /*18250*/  PLOP3.LUT P1, PT, PT, PT, UP1, 0x40, 0x0 ;  /* 0x000000000000781c */ /* 0x000fe40003f2e818 */
[----:B---3--:R-:W-:Y:S01]  /*18260*/  @!P2 LEA R205, R209, R204, 0x18 ;  /* 0x000000ccd1cda211 */ /* 0x008fe200078ec0ff */
[----:B------:R-:W-:Y:S01]  /*18270*/  IMAD.MOV.U32 R204, RZ, RZ, RZ ;  /* 0x000000ffffcc7224 */ /* 0x000fe200078e00ff */
[----:B------:R-:W-:Y:S02]  /*18280*/  @!P2 MOV R204, 0x400 ;  /* 0x0000040000cca802 */ /* 0x000fe40000000f00 */
[----:B------:R-:W-:Y:S02]  /*18290*/  @!P2 LEA R205, R198, R205, 0x3 ;  /* 0x000000cdc6cda211 */ /* 0x000fe400078e18ff */
[----:B------:R-:W-:Y:S01]  /*182a0*/  CS2R R198, SRZ ;  /* 0x0000000000c67805 */ /* 0x000fe2000001ff00 */
[----:B------:R-:W1:Y:S05]  /*182b0*/  SHFL.DOWN PT, R207, R204, 0x4, 0x1f ;  /* 0x08801f00cccf7f89 */ /* 0x000e6a00000e0000 */
[----:B------:R2:W3:Y:S01]  /*182c0*/  @!P2 LDS.64 R198, [R205] ;  /* 0x00000000cdc6a984 */ /* 0x0004e20000000a00 */
[----:B------:R-:W-:-:S02]  /*182d0*/  PLOP3.LUT P2, PT, PT, PT, UP1, 0x40, 0x0 ;  /* 0x000000000000781c */ /* 0x000fc40003f4e818 */
[----:B--2---:R-:W-:Y:S01]  /*182e0*/  I2FP.F32.S32 R205, R204 ;  /* 0x000000cc00cd7245 */ /* 0x004fe20000201400 */
[----:B-1----:R-:W-:Y:S01]  /*182f0*/  IMAD.IADD R196, R207, 0x1, R204 ;  /* 0x00000001cfc47824 */ /* 0x002fe200078e02cc */
[----:B------:R-:W-:-:S04]  /*18300*/  I2FP.F32.S32 R208, R207 ;  /* 0x000000cf00d07245 */ /* 0x000fc80000201400 */
[----:B------:R-:W-:Y:S01]  /*18310*/  I2FP.F32.S32 R197, R196 ;  /* 0x000000c400c57245 */ /* 0x000fe20000201400 */
[----:B------:R-:W1:Y:S03]  /*18320*/  SHFL.DOWN PT, R211, R196, 0x2, 0x1f ;  /* 0x08401f00c4d37f89 */ /* 0x000e6600000e0000 */
[----:B0-----:R-:W0:Y:S01]  /*18330*/  MUFU.RCP R206, R197 ;  /* 0x000000c500ce7308 */ /* 0x001e220000001000 */
[----:B---3--:R-:W2:Y:S01]  /*18340*/  SHFL.DOWN PT, R209, R198, 0x4, 0x1f ;  /* 0x08801f00c6d17f89 */ /* 0x008ea200000e0000 */
[-C--:B-1----:R-:W-:Y:S02]  /*18350*/  IADD3 R196, R196, R211.reuse, RZ ;  /* 0x000000d3c4c47210 */ /* 0x082fe40007ffe0ff */
[----:B------:R-:W-:Y:S01]  /*18360*/  I2FP.F32.S32 R211, R211 ;  /* 0x000000d300d37245 */ /* 0x000fe20000201400 */
[----:B------:R-:W1:Y:S01]  /*18370*/  SHFL.DOWN PT, R0, R199, 0x4, 0x1f ;  /* 0x08801f00c7007f89 */ /* 0x000e6200000e0000 */
[----:B------:R-:W-:Y:S01]  /*18380*/  I2FP.F32.S32 R204, R196 ;  /* 0x000000c400cc7245 */ /* 0x000fe20000201400 */
[C---:B--2---:R-:W-:Y:S01]  /*18390*/  FMUL.FTZ R210, R209.reuse, R208 ;  /* 0x000000d0d1d27220 */ /* 0x044fe20000410000 */
[----:B------:R-:W-:-:S03]  /*183a0*/  FADD.FTZ R209, -R209, R198 ;  /* 0x000000c6d1d17221 */ /* 0x000fc60000010100 */
[----:B------:R-:W-:Y:S01]  /*183b0*/  FFMA.FTZ R207, R205, R198, R210 ;  /* 0x000000c6cdcf7223 */ /* 0x000fe200000100d2 */
[----:B------:R-:W-:Y:S01]  /*183c0*/  FMUL.FTZ R209, R209, R209 ;  /* 0x000000d1d1d17220 */ /* 0x000fe20000410000 */
[----:B-1----:R-:W-:Y:S02]  /*183d0*/  FADD.FTZ R199, R0, R199 ;  /* 0x000000c700c77221 */ /* 0x002fe40000010000 */
[----:B0-----:R-:W-:Y:S01]  /*183e0*/  FMUL.FTZ R198, R206, R207 ;  /* 0x000000cfcec67220 */ /* 0x001fe20000410000 */
        /* <DEDUP_REMOVED lines=10> */
[----:B------:R-:W-:-:S03]  /*18490*/  FMUL.FTZ R198, R207, R207 ;  /* 0x000000cfcfc67220 */ /* 0x000fc60000410000 */
[----:B0-----:R-:W-:Y:S01]  /*184a0*/  FMUL.FTZ R207, R205, R206 ;  /* 0x000000cecdcf7220 */ /* 0x001fe20000410000 */
[----:B------:R-:W-:Y:S01]  /*184b0*/  FMUL.FTZ R198, R197, R198 ;  /* 0x000000c6c5c67220 */ /* 0x000fe20000410000 */
[----:B--2---:R-:W-:Y:S02]  /*184c0*/  IMAD.IADD R197, R196, 0x1, R209 ;  /* 0x00000001c4c57824 */ /* 0x004fe400078e02d1 */
[----:B---3--:R-:W-:Y:S01]  /*184d0*/  FADD.FTZ R0, R199, R0 ;  /* 0x00000000c7007221 */ /* 0x008fe20000010000 */
[----:B------:R-:W-:Y:S01]  /*184e0*/  I2FP.F32.S32 R209, R209 ;  /* 0x000000d100d17245 */ /* 0x000fe20000201400 */
[----:B------:R-:W0:Y:S01]  /*184f0*/  SHFL.DOWN PT, R206, R207, 0x1, 0x1f ;  /* 0x08201f00cfce7f89 */ /* 0x000e2200000e0000 */
[----:B------:R-:W-:Y:S01]  /*18500*/  FMUL.FTZ R198, R198, R211 ;  /* 0x000000d3c6c67220 */ /* 0x000fe20000410000 */
[----:B------:R-:W-:-:S03]  /*18510*/  I2FP.F32.S32 R196, R197 ;  /* 0x000000c500c47245 */ /* 0x000fc60000201400 */
[----:B------:R-:W-:-:S03]  /*18520*/  FFMA.FTZ R0, R205, R198, R0 ;  /* 0x000000c6cd007223 */ /* 0x000fc60000010000 */
[----:B------:R-:W1:Y:S02]  /*18530*/  MUFU.RCP R196, R196 ;  /* 0x000000c400c47308 */ /* 0x000e640000001000 */
[----:B------:R-:W2:Y:S01]  /*18540*/  SHFL.DOWN PT, R197, R0, 0x1, 0x1f ;  /* 0x08201f0000c57f89 */ /* 0x000ea200000e0000 */
[----:B0-----:R-:W-:Y:S01]  /*18550*/  FADD.FTZ R198, R207, -R206 ;  /* 0x800000cecfc67221 */ /* 0x001fe20000010000 */
[----:B------:R-:W-:-:S03]  /*18560*/  FMUL.FTZ R205, R206, R209 ;  /* 0x000000d1cecd7220 */ /* 0x000fc60000410000 */
[----:B------:R-:W-:Y:S01]  /*18570*/  FMUL.FTZ R199, R198, R198 ;  /* 0x000000c6c6c77220 */ /* 0x000fe20000410000 */
[----:B------:R-:W-:-:S03]  /*18580*/  FFMA.FTZ R205, R204, R207, R205 ;  /* 0x000000cfcccd7223 */ /* 0x000fc600000100cd */
[----:B------:R-:W-:Y:S01]  /*18590*/  FMUL.FTZ R204, R204, R199 ;  /* 0x000000c7cccc7220 */ /* 0x000fe20000410000 */
[----:B-1----:R-:W-:Y:S01]  /*185a0*/  FMUL.FTZ R205, R196, R205 ;  /* 0x000000cdc4cd7220 */ /* 0x002fe20000410000 */
[----:B--2---:R-:W-:Y:S02]  /*185b0*/  FADD.FTZ R199, R0, R197 ;  /* 0x000000c500c77221 */ /* 0x004fe40000010000 */
[----:B------:R-:W-:Y:S01]  /*185c0*/  FMUL.FTZ R204, R204, R209 ;  /* 0x000000d1cccc7220 */ /* 0x000fe20000410000 */
[----:B------:R-:W0:Y:S01]  /*185d0*/  LDC R0, c[0x0][0x2d8] ;  /* 0x0000b600ff007b82 */ /* 0x000e220000000800 */
[----:B------:R-:W1:Y:S02]  /*185e0*/  SHFL.IDX PT, R197, R205, RZ, 0x1f ;  /* 0x00001fffcdc57589 */ /* 0x000e6400000e0000 */
[----:B------:R-:W-:-:S06]  /*185f0*/  FFMA.FTZ R199, R196, R204, R199 ;  /* 0x000000ccc4c77223 */ /* 0x000fcc00000100c7 */
[----:B------:R-:W0:Y:S01]  /*18600*/  SHFL.IDX PT, R199, R199, RZ, 0x1f ;  /* 0x00001fffc7c77589 */ /* 0x000e2200000e0000 */
[C---:B-1----:R-:W-:Y:S01]  /*18610*/  FSEL R207, R197.reuse, RZ, P1 ;  /* 0x000000ffc5cf7208 */ /* 0x042fe20000800000 */
[----:B------:R-:W-:Y:S01]  /*18620*/  FMUL.FTZ R196, R197, R197 ;  /* 0x000000c5c5c47220 */ /* 0x000fe20000410000 */
[----:B------:R-:W-:-:S03]  /*18630*/  LOP3.LUT P1, RZ, R203, 0x1f, R202, 0xf8, !PT ;  /* 0x0000001fcbff7812 */ /* 0x000fc6000782f8ca */
[C---:B------:R-:W-:Y:S01]  /*18640*/  FADD.FTZ R228, -R207.reuse, R133 ;  /* 0x00000085cfe47221 */ /* 0x040fe20000010100 */
[----:B------:R-:W-:Y:S01]  /*18650*/  FSEL R133, R196, RZ, !P2 ;  /* 0x000000ffc4857208 */ /* 0x000fe20005000000 */
[----:B------:R-:W-:Y:S01]  /*18660*/  FADD.FTZ R226, -R207, R132 ;  /* 0x00000084cfe27221 */ /* 0x000fe20000010100 */
[----:B0-----:R-:W-:Y:S01]  /*18670*/  FFMA.FTZ R0, R199, UR22, R0 ;  /* 0x00000016c7007c23 */ /* 0x001fe20008010000 */
[C---:B------:R-:W-:Y:S01]  /*18680*/  FADD.FTZ R204, -R207.reuse, R151 ;  /* 0x00000097cfcc7221 */ /* 0x040fe20000010100 */
[C---:B------:R-:W-:Y:S01]  /*18690*/  FADD.FTZ R236, -R207.reuse, R146 ;  /* 0x00000092cfec7221 */ /* 0x040fe20000010100 */
[C---:B------:R-:W-:Y:S01]  /*186a0*/  FADD.FTZ R146, -R207.reuse, R148 ;  /* 0x00000094cf927221 */ /* 0x040fe20000010100 */
[----:B------:R-:W-:Y:S01]  /*186b0*/  FADD.FTZ R0, R0, R133 ;  /* 0x0000008500007221 */ /* 0x000fe20000010000 */
[C---:B------:R-:W-:Y:S01]  /*186c0*/  FADD.FTZ R202, -R207.reuse, R149 ;  /* 0x00000095cfca7221 */ /* 0x040fe20000010100 */
[C---:B------:R-:W-:Y:S01]  /*186d0*/  FADD.FTZ R196, -R207.reuse, R150 ;  /* 0x00000096cfc47221 */ /* 0x040fe20000010100 */
[----:B------:R-:W0:Y:S01]  /*186e0*/  @!P1 LDC.64 R132, c[0x0][0x250] ;  /* 0x00009400ff849b82 */ /* 0x000e220000000a00 */
[----:B------:R1:W2:Y:S01]  /*186f0*/  MUFU.RSQ R151, R0 ;  /* 0x0000000000977308 */ /* 0x0002a20000001400 */
[C---:B------:R-:W-:Y:S01]  /*18700*/  FADD.FTZ R220, -R207.reuse, R153 ;  /* 0x00000099cfdc7221 */ /* 0x040fe20000010100 */
[C---:B------:R-:W-:Y:S01]  /*18710*/  FADD.FTZ R230, -R207.reuse, R134 ;  /* 0x00000086cfe67221 */ /* 0x040fe20000010100 */
[C---:B------:R-:W-:Y:S01]  /*18720*/  FADD.FTZ R232, -R207.reuse, R135 ;  /* 0x00000087cfe87221 */ /* 0x040fe20000010100 */
[C---:B------:R-:W-:Y:S01]  /*18730*/  FADD.FTZ R144, -R207.reuse, R144 ;  /* 0x00000090cf907221 */ /* 0x040fe20000010100 */
[C---:B------:R-:W-:Y:S01]  /*18740*/  FADD.FTZ R234, -R207.reuse, R145 ;  /* 0x00000091cfea7221 */ /* 0x040fe20000010100 */
[C---:B------:R-:W-:Y:S01]  /*18750*/  FADD.FTZ R238, -R207.reuse, R147 ;  /* 0x00000093cfee7221 */ /* 0x040fe20000010100 */
[----:B------:R-:W3:Y:S01]  /*18760*/  @!P1 LDC.64 R148, c[0x0][0x258] ;  /* 0x00009600ff949b82 */ /* 0x000ee20000000a00 */
[C---:B------:R-:W-:Y:S01]  /*18770*/  FADD.FTZ R216, -R207.reuse, R157 ;  /* 0x0000009dcfd87221 */ /* 0x040fe20000010100 */
[C---:B------:R-:W-:Y:S01]  /*18780*/  FADD.FTZ R212, -R207.reuse, R158 ;  /* 0x0000009ecfd47221 */ /* 0x040fe20000010100 */
[C---:B------:R-:W-:Y:S01]  /*18790*/  FADD.FTZ R158, -R207.reuse, R159 ;  /* 0x0000009fcf9e7221 */ /* 0x040fe20000010100 */
[C---:B------:R-:W-:Y:S01]  /*187a0*/  FADD.FTZ R198, -R207.reuse, R152 ;  /* 0x00000098cfc67221 */ /* 0x040fe20000010100 */
[C---:B------:R-:W-:Y:S01]  /*187b0*/  FADD.FTZ R222, -R207.reuse, R154 ;  /* 0x0000009acfde7221 */ /* 0x040fe20000010100 */
[----:B------:R-:W-:Y:S01]  /*187c0*/  FADD.FTZ R224, -R207, R155 ;  /* 0x0000009bcfe07221 */ /* 0x000fe20000010100 */
[----:B-1----:R-:W-:Y:S01]  /*187d0*/  SHF.L.U32 R0, R201, 0x4, RZ ;  /* 0x00000004c9007819 */ /* 0x002fe200000006ff */
[C---:B------:R-:W-:Y:S01]  /*187e0*/  FADD.FTZ R218, -R207.reuse, R156 ;  /* 0x0000009ccfda7221 */ /* 0x040fe20000010100 */
[----:B------:R-:W-:Y:S01]  /*187f0*/  FADD.FTZ R156, -R207, R166 ;  /* 0x000000a6cf9c7221 */ /* 0x000fe20000010100 */
[C---:B--2---:R-:W-:Y:S01]  /*18800*/  FMUL.FTZ R153, R151.reuse, R226 ;  /* 0x000000e297997220 */ /* 0x044fe20000410000 */
[C---:B------:R-:W-:Y:S01]  /*18810*/  FMUL.FTZ R150, R151.reuse, R228 ;  /* 0x000000e497967220 */ /* 0x040fe20000410000 */
[C---:B------:R-:W-:Y:S01]  /*18820*/  FMUL.FTZ R157, R151.reuse, R230 ;  /* 0x000000e6979d7220 */ /* 0x040fe20000410000 */
[C---:B------:R-:W-:Y:S01]  /*18830*/  FMUL.FTZ R232, R151.reuse, R232 ;  /* 0x000000e897e87220 */ /* 0x040fe20000410000 */
[C---:B------:R-:W-:Y:S01]  /*18840*/  FMUL.FTZ R147, R151.reuse, R144 ;  /* 0x0000009097937220 */ /* 0x040fe20000410000 */
[----:B------:R-:W-:Y:S01]  /*18850*/  FMUL.FTZ R234, R151, R234 ;  /* 0x000000ea97ea7220 */ /* 0x000fe20000410000 */
[----:B0-----:R-:W-:-:S04]  /*18860*/  @!P1 IMAD.WIDE R134, R191, 0x4, R132 ;  /* 0x00000004bf869825 */ /* 0x001fc800078e0284 */
[----:B------:R-:W-:Y:S01]  /*18870*/  FFMA.FTZ R132, R68, R153, R4 ;  /* 0x0000009944847223 */ /* 0x000fe20000010004 */
[----:B------:R-:W-:Y:S01]  /*18880*/  FFMA.FTZ R133, R69, R150, R5 ;  /* 0x0000009645857223 */ /* 0x000fe20000010005 */
[C---:B------:R-:W-:Y:S01]  /*18890*/  FMUL.FTZ R159, R151.reuse, R236 ;  /* 0x000000ec979f7220 */ /* 0x040fe20000410000 */
[----:B------:R-:W-:Y:S01]  /*188a0*/  FMUL.FTZ R238, R151, R238 ;  /* 0x000000ee97ee7220 */ /* 0x000fe20000410000 */
[----:B------:R0:W-:Y:S01]  /*188b0*/  @!P1 STG.E desc[UR4][R134.64], R197 ;  /* 0x000000c586009986 */ /* 0x0001e2000c101904 */
[----:B------:R-:W-:Y:S01]  /*188c0*/  FFMA.FTZ R152, R71, R232, R7 ;  /* 0x000000e847987223 */ /* 0x000fe20000010007 */
[----:B------:R-:W-:Y:S01]  /*188d0*/  F2FP.BF16.F32.PACK_AB R132, R133, R132 ;  /* 0x000000848584723e */ /* 0x000fe200000010ff */
[----:B------:R-:W-:Y:S01]  /*188e0*/  FFMA.FTZ R133, R70, R157, R6 ;  /* 0x0000009d46857223 */ /* 0x000fe20000010006 */
[----:B------:R-:W-:Y:S01]  /*188f0*/  FFMA.FTZ R145, R74, R159, R10 ;  /* 0x0000009f4a917223 */ /* 0x000fe2000001000a */
[----:B------:R-:W-:Y:S01]  /*18900*/  FFMA.FTZ R154, R75, R238, R11 ;  /* 0x000000ee4b9a7223 */ /* 0x000fe2000001000b */
[----:B------:R-:W-:Y:S01]  /*18910*/  FMUL.FTZ R155, R151, R146 ;  /* 0x00000092979b7220 */ /* 0x000fe20000410000 */
[----:B------:R-:W-:Y:S01]  /*18920*/  FFMA.FTZ R146, R104, R147, R40 ;  /* 0x0000009368927223 */ /* 0x000fe20000010028 */
[----:B------:R-:W-:Y:S01]  /*18930*/  SHF.R.U32.HI R201, RZ, 0x1c, R201 ;  /* 0x0000001cffc97819 */ /* 0x000fe200000116c9 */
[----:B---3--:R-:W-:Y:S01]  /*18940*/  @!P1 IMAD.WIDE R148, R191, 0x4, R148 ;  /* 0x00000004bf949825 */ /* 0x008fe200078e0294 */
[----:B------:R-:W-:-:S03]  /*18950*/  IADD3 R144, P2, R0, UR12, RZ ;  /* 0x0000000c00907c10 */ /* 0x000fc6000ff5e0ff */
[----:B------:R-:W-:Y:S01]  /*18960*/  FMUL.FTZ R203, R151, R196 ;  /* 0x000000c497cb7220 */ /* 0x000fe20000410000 */
[----:B0-----:R-:W-:Y:S01]  /*18970*/  FFMA.FTZ R134, R72, R147, R8 ;  /* 0x0000009348867223 */ /* 0x001fe20000010008 */
[-C--:B------:R-:W-:Y:S01]  /*18980*/  FFMA.FTZ R135, R73, R234.reuse, R9 ;  /* 0x000000ea49877223 */ /* 0x080fe20000010009 */
[----:B------:R-:W-:Y:S01]  /*18990*/  FFMA.FTZ R147, R106, R159, R42 ;  /* 0x0000009f6a937223 */ /* 0x000fe2000001002a */
[----:B------:R-:W-:Y:S01]  /*189a0*/  FFMA.FTZ R159, R105, R234, R41 ;  /* 0x000000ea699f7223 */ /* 0x000fe20000010029 */
[----:B------:R-:W-:Y:S01]  /*189b0*/  F2FP.BF16.F32.PACK_AB R133, R152, R133 ;  /* 0x000000859885723e */ /* 0x000fe200000010ff */
[----:B------:R-:W-:Y:S01]  /*189c0*/  FMUL.FTZ R152, R151, R202 ;  /* 0x000000ca97987220 */ /* 0x000fe20000410000 */
[----:B------:R-:W-:Y:S01]  /*189d0*/  F2FP.BF16.F32.PACK_AB R134, R135, R134 ;  /* 0x000000868786723e */ /* 0x000fe200000010ff */
[----:B------:R-:W-:Y:S01]  /*189e0*/  FADD.FTZ R206, -R207, R163 ;  /* 0x000000a3cfce7221 */ /* 0x000fe20000010100 */
[----:B------:R-:W-:Y:S01]  /*189f0*/  F2FP.BF16.F32.PACK_AB R135, R154, R145 ;  /* 0x000000919a87723e */ /* 0x000fe200000010ff */
[----:B------:R-:W-:Y:S01]  /*18a00*/  FMUL.FTZ R154, R151, R204 ;  /* 0x000000cc979a7220 */ /* 0x000fe20000410000 */
[----:B------:R-:W-:Y:S01]  /*18a10*/  FADD.FTZ R226, -R207, R168 ;  /* 0x000000a8cfe27221 */ /* 0x000fe20000010100 */
[----:B------:R-:W-:Y:S01]  /*18a20*/  IADD3.X R145, R201, UR13, RZ, P2, !PT ;  /* 0x0000000dc9917c10 */ /* 0x000fe200097fe4ff */
[----:B------:R-:W-:Y:S01]  /*18a30*/  FMUL.FTZ R163, R151, R156 ;  /* 0x0000009c97a37220 */ /* 0x000fe20000410000 */
[----:B------:R-:W-:Y:S01]  /*18a40*/  F2FP.BF16.F32.PACK_AB R146, R159, R146 ;  /* 0x000000929f92723e */ /* 0x000fe200000010ff */
[----:B------:R-:W-:Y:S01]  /*18a50*/  FMUL.FTZ R168, R151, R158 ;  /* 0x0000009e97a87220 */ /* 0x000fe20000410000 */
[----:B------:R0:W-:Y:S01]  /*18a60*/  @!P1 STG.E desc[UR4][R148.64], R151 ;  /* 0x0000009794009986 */ /* 0x0001e2000c101904 */
[----:B------:R-:W-:Y:S01]  /*18a70*/  FFMA.FTZ R157, R102, R157, R38 ;  /* 0x0000009d669d7223 */ /* 0x000fe20000010026 */
[----:B------:R-:W-:Y:S01]  /*18a80*/  FFMA.FTZ R232, R103, R232, R39 ;  /* 0x000000e867e87223 */ /* 0x000fe20000010027 */
[----:B------:R-:W-:Y:S01]  /*18a90*/  FFMA.FTZ R156, R76, R155, R12 ;  /* 0x0000009b4c9c7223 */ /* 0x000fe2000001000c */
[----:B------:R-:W-:Y:S01]  /*18aa0*/  FFMA.FTZ R159, R77, R152, R13 ;  /* 0x000000984d9f7223 */ /* 0x000fe2000001000d */
[----:B------:R-:W-:Y:S01]  /*18ab0*/  FFMA.FTZ R158, R78, R203, R14 ;  /* 0x000000cb4e9e7223 */ /* 0x000fe2000001000e */
[----:B------:R1:W-:Y:S01]  /*18ac0*/  STG.E.128 desc[UR4][R144.64], R132 ;  /* 0x0000008490007986 */ /* 0x0003e2000c101d04 */
[C---:B------:R-:W-:Y:S01]  /*18ad0*/  FMUL.FTZ R205, R151.reuse, R198 ;  /* 0x000000c697cd7220 */ /* 0x040fe20000410000 */
[----:B------:R-:W-:Y:S01]  /*18ae0*/  FMUL.FTZ R202, R151, R220 ;  /* 0x000000dc97ca7220 */ /* 0x000fe20000410000 */
[----:B------:R-:W-:Y:S01]  /*18af0*/  FFMA.FTZ R153, R100, R153, R36 ;  /* 0x0000009964997223 */ /* 0x000fe20000010024 */
[----:B------:R-:W-:Y:S01]  /*18b00*/  FFMA.FTZ R150, R101, R150, R37 ;  /* 0x0000009665967223 */ /* 0x000fe20000010025 */
[----:B------:R-:W-:Y:S01]  /*18b10*/  FADD.FTZ R208, -R207, R160 ;  /* 0x000000a0cfd07221 */ /* 0x000fe20000010100 */
[----:B0-----:R-:W-:Y:S01]  /*18b20*/  FFMA.FTZ R149, R79, R154, R15 ;  /* 0x0000009a4f957223 */ /* 0x001fe2000001000f */
        /* <DEDUP_REMOVED lines=10> */
[----:B------:R-:W-:Y:S01]  /*18bd0*/  FFMA.FTZ R148, R108, R155, R44 ;  /* 0x0000009b6c947223 */ /* 0x000fe2000001002c */
[----:B-1----:R-:W-:Y:S01]  /*18be0*/  F2FP.BF16.F32.PACK_AB R145, R232, R157 ;  /* 0x0000009de891723e */ /* 0x002fe200000010ff */
[----:B------:R-:W-:Y:S01]  /*18bf0*/  FFMA.FTZ R134, R80, R205, R16 ;  /* 0x000000cd50867223 */ /* 0x000fe20000010010 */
[----:B------:R-:W-:Y:S01]  /*18c00*/  F2FP.BF16.F32.PACK_AB R132, R159, R156 ;  /* 0x0000009c9f84723e */ /* 0x000fe200000010ff */
[----:B------:R-:W-:Y:S01]  /*18c10*/  FFMA.FTZ R135, R81, R202, R17 ;  /* 0x000000ca51877223 */ /* 0x000fe20000010011 */
[----:B------:R-:W-:Y:S01]  /*18c20*/  F2FP.BF16.F32.PACK_AB R133, R149, R158 ;  /* 0x0000009e9585723e */ /* 0x000fe200000010ff */
[----:B------:R-:W0:Y:S01]  /*18c30*/  LDC.64 R156, c[0x0][0x2b8] ;  /* 0x0000ae00ff9c7b82 */ /* 0x000e220000000a00 */
[----:B------:R-:W-:Y:S01]  /*18c40*/  F2FP.BF16.F32.PACK_AB R144, R150, R153 ;  /* 0x000000999690723e */ /* 0x000fe200000010ff */
[----:B------:R-:W-:Y:S01]  /*18c50*/  FFMA.FTZ R153, R109, R152, R45 ;  /* 0x000000986d997223 */ /* 0x000fe2000001002d */
[----:B------:R-:W-:Y:S01]  /*18c60*/  F2FP.BF16.F32.PACK_AB R134, R135, R134 ;  /* 0x000000868786723e */ /* 0x000fe200000010ff */
[----:B------:R-:W-:Y:S01]  /*18c70*/  FFMA.FTZ R149, R110, R203, R46 ;  /* 0x000000cb6e957223 */ /* 0x000fe2000001002e */
[----:B------:R-:W-:Y:S01]  /*18c80*/  FFMA.FTZ R150, R112, R205, R48 ;  /* 0x000000cd70967223 */ /* 0x000fe20000010030 */
[----:B------:R-:W-:Y:S01]  /*18c90*/  FFMA.FTZ R155, R113, R202, R49 ;  /* 0x000000ca719b7223 */ /* 0x000fe20000010031 */
[----:B------:R-:W-:Y:S01]  /*18ca0*/  FFMA.FTZ R154, R111, R154, R47 ;  /* 0x0000009a6f9a7223 */ /* 0x000fe2000001002f */
[----:B------:R-:W1:Y:S01]  /*18cb0*/  LDC.64 R158, c[0x0][0x2c0] ;  /* 0x0000b000ff9e7b82 */ /* 0x000e620000000a00 */
        /* <DEDUP_REMOVED lines=17> */
[----:B------:R-:W-:Y:S01]  /*18dd0*/  F2FP.BF16.F32.PACK_AB R135, R204, R135 ;  /* 0x00000087cc87723e */ /* 0x000fe200000010ff */
        /* <DEDUP_REMOVED lines=14> */
[----:B------:R-:W-:Y:S01]  /*18ec0*/  F2FP.BF16.F32.PACK_AB R152, R153, R152 ;  /* 0x000000989998723e */ /* 0x000fe200000010ff */
[----:B0-----:R-:W-:Y:S01]  /*18ed0*/  IMAD.WIDE.U32 R206, R195, 0x10, R156 ;  /* 0x00000010c3ce7825 */ /* 0x001fe200078e009c */
        /* <DEDUP_REMOVED lines=9> */
[----:B------:R-:W-:Y:S01]  /*18f70*/  IMAD.WIDE.U32 R204, R194, 0x10, R156 ;  /* 0x00000010c2cc7825 */ /* 0x000fe200078e009c */
[----:B------:R-:W-:Y:S01]  /*18f80*/  F2FP.BF16.F32.PACK_AB R151, R224, R151 ;  /* 0x00000097e097723e */ /* 0x000fe200000010ff */
[----:B------:R0:W-:Y:S02]  /*18f90*/  STG.E.128 desc[UR4][R202.64], R144 ;  /* 0x00000090ca007986 */ /* 0x0001e4000c101d04 */
[----:B------:R-:W-:Y:S01]  /*18fa0*/  FFMA.FTZ R199, R122, R199, R58 ;  /* 0x000000c77ac77223 */ /* 0x000fe2000001003a */
[----:B-1----:R-:W-:-:S04]  /*18fb0*/  IMAD.WIDE.U32 R156, R194, 0x10, R158 ;  /* 0x00000010c29c7825 */ /* 0x002fc800078e009e */
[----:B------:R-:W-:Y:S01]  /*18fc0*/  FFMA.FTZ R198, R123, R198, R59 ;  /* 0x000000c67bc67223 */ /* 0x000fe2000001003b */
[----:B------:R1:W-:Y:S01]  /*18fd0*/  STG.E.128 desc[UR4][R204.64], R132 ;  /* 0x00000084cc007986 */ /* 0x0003e2000c101d04 */
[----:B------:R-:W-:Y:S01]  /*18fe0*/  FFMA.FTZ R170, R121, R170, R57 ;  /* 0x000000aa79aa7223 */ /* 0x000fe20000010039 */
[----:B------:R-:W-:Y:S01]  /*18ff0*/  FFMA.FTZ R168, R119, R168, R55 ;  /* 0x000000a877a87223 */ /* 0x000fe20000010037 */
[-C--:B------:R-:W-:Y:S01]  /*19000*/  FFMA.FTZ R0, R95, R164.reuse, R31 ;  /* 0x000000a45f007223 */ /* 0x080fe2000001001f */
[----:B------:R2:W-:Y:S01]  /*19010*/  STG.E.128 desc[UR4][R156.64], R148 ;  /* 0x000000949c007986 */ /* 0x0005e2000c101d04 */
[----:B------:R-:W-:Y:S01]  /*19020*/  FFMA.FTZ R164, R127, R164, R63 ;  /* 0x000000a47fa47223 */ /* 0x000fe2000001003f */
[----:B------:R-:W-:Y:S01]  /*19030*/  IMAD.WIDE.U32 R158, R195, 0x10, R158 ;  /* 0x00000010c39e7825 */ /* 0x000fe200078e009e */
[----:B------:R-:W-:Y:S01]  /*19040*/  IADD3 R191, R191, UR16, RZ ;  /* 0x00000010bfbf7c10 */ /* 0x000fe2000fffe0ff */
[----:B------:R3:W-:Y:S02]  /*19050*/  STG.E.128 desc[UR4][R206.64], R152 ;  /* 0x00000098ce007986 */ /* 0x0007e4000c101d04 */
[----:B0-----:R-:W-:Y:S01]  /*19060*/  FFMA.FTZ R144, R92, R161, R28 ;  /* 0x000000a15c907223 */ /* 0x001fe2000001001c */
[----:B------:R-:W-:Y:S01]  /*19070*/  FFMA.FTZ R145, R93, R160, R29 ;  /* 0x000000a05d917223 */ /* 0x000fe2000001001d */
[----:B------:R-:W-:Y:S01]  /*19080*/  FFMA.FTZ R146, R96, R165, R32 ;  /* 0x000000a560927223 */ /* 0x000fe20000010020 */
[----:B------:R-:W-:Y:S01]  /*19090*/  FFMA.FTZ R147, R97, R162, R33 ;  /* 0x000000a261937223 */ /* 0x000fe20000010021 */
[----:B-1----:R-:W-:-:S02]  /*190a0*/  F2FP.BF16.F32.PACK_AB R135, R198, R199 ;  /* 0x000000c7c687723e */ /* 0x002fc400000010ff */
[----:B------:R-:W-:Y:S01]  /*190b0*/  F2FP.BF16.F32.PACK_AB R144, R145, R144 ;  /* 0x000000909190723e */ /* 0x000fe200000010ff */
[----:B------:R-:W-:Y:S01]  /*190c0*/  FFMA.FTZ R145, R94, R163, R30 ;  /* 0x000000a35e917223 */ /* 0x000fe2000001001e */
[----:B--2---:R-:W-:Y:S01]  /*190d0*/  FFMA.FTZ R148, R98, R197, R34 ;  /* 0x000000c562947223 */ /* 0x004fe20000010022 */
[----:B------:R-:W-:Y:S01]  /*190e0*/  FFMA.FTZ R149, R99, R196, R35 ;  /* 0x000000c463957223 */ /* 0x000fe20000010023 */
[----:B------:R-:W-:Y:S01]  /*190f0*/  F2FP.BF16.F32.PACK_AB R146, R147, R146 ;  /* 0x000000929392723e */ /* 0x000fe200000010ff */
[----:B------:R-:W-:Y:S01]  /*19100*/  FFMA.FTZ R150, R128, R165, R64 ;  /* 0x000000a580967223 */ /* 0x000fe20000010040 */
[----:B---3--:R-:W-:Y:S02]  /*19110*/  IMAD.SHL.U32 R154, R193, 0x10, RZ ;  /* 0x00000010c19a7824 */ /* 0x008fe400078e00ff */
[----:B------:R-:W-:Y:S01]  /*19120*/  FFMA.FTZ R153, R129, R162, R65 ;  /* 0x000000a281997223 */ /* 0x000fe20000010041 */
[----:B------:R-:W-:Y:S01]  /*19130*/  F2FP.BF16.F32.PACK_AB R147, R149, R148 ;  /* 0x000000949593723e */ /* 0x000fe200000010ff */
[----:B------:R-:W-:Y:S01]  /*19140*/  FFMA.FTZ R151, R130, R197, R66 ;  /* 0x000000c582977223 */ /* 0x000fe20000010042 */
[----:B------:R-:W-:Y:S01]  /*19150*/  FFMA.FTZ R196, R131, R196, R67 ;  /* 0x000000c483c47223 */ /* 0x000fe20000010043 */
[----:B------:R-:W-:Y:S01]  /*19160*/  SHF.R.U32.HI R193, RZ, 0x1c, R193 ;  /* 0x0000001cffc17819 */ /* 0x000fe200000116c1 */
[----:B------:R-:W-:Y:S01]  /*19170*/  FFMA.FTZ R149, R126, R163, R62 ;  /* 0x000000a37e957223 */ /* 0x000fe2000001003e */
[----:B------:R-:W-:Y:S01]  /*19180*/  IADD3 R152, P1, R154, UR12, RZ ;  /* 0x0000000c9a987c10 */ /* 0x000fe2000ff3e0ff */
[----:B------:R-:W-:Y:S01]  /*19190*/  FFMA.FTZ R148, R124, R161, R60 ;  /* 0x000000a17c947223 */ /* 0x000fe2000001003c */
[----:B------:R-:W-:Y:S01]  /*191a0*/  FFMA.FTZ R157, R125, R160, R61 ;  /* 0x000000a07d9d7223 */ /* 0x000fe2000001003d */
[----:B------:R-:W-:-:S02]  /*191b0*/  IADD3 R154, P2, R154, UR14, RZ ;  /* 0x0000000e9a9a7c10 */ /* 0x000fc4000ff5e0ff */
[----:B------:R-:W-:Y:S02]  /*191c0*/  F2FP.BF16.F32.PACK_AB R134, R170, R171 ;  /* 0x000000abaa86723e */ /* 0x000fe400000010ff */
[----:B------:R-:W-:Y:S02]  /*191d0*/  F2FP.BF16.F32.PACK_AB R133, R168, R169 ;  /* 0x000000a9a885723e */ /* 0x000fe400000010ff */
[----:B------:R-:W-:Y:S02]  /*191e0*/  F2FP.BF16.F32.PACK_AB R132, R166, R167 ;  /* 0x000000a7a684723e */ /* 0x000fe400000010ff */
[----:B------:R-:W-:Y:S02]  /*191f0*/  F2FP.BF16.F32.PACK_AB R150, R153, R150 ;  /* 0x000000969996723e */ /* 0x000fe400000010ff */
[----:B------:R-:W-:Y:S01]  /*19200*/  F2FP.BF16.F32.PACK_AB R145, R0, R145 ;  /* 0x000000910091723e */ /* 0x000fe200000010ff */
[----:B------:R0:W-:Y:S01]  /*19210*/  STG.E.128 desc[UR4][R158.64], R132 ;  /* 0x000000849e007986 */ /* 0x0001e2000c101d04 */
[----:B------:R-:W-:-:S02]  /*19220*/  IADD3.X R153, R193, UR13, RZ, P1, !PT ;  /* 0x0000000dc1997c10 */ /* 0x000fc40008ffe4ff */
[----:B------:R-:W-:Y:S02]  /*19230*/  F2FP.BF16.F32.PACK_AB R151, R196, R151 ;  /* 0x00000097c497723e */ /* 0x000fe400000010ff */
[----:B------:R-:W-:Y:S01]  /*19240*/  F2FP.BF16.F32.PACK_AB R149, R164, R149 ;  /* 0x00000095a495723e */ /* 0x000fe200000010ff */
[----:B------:R0:W-:Y:S01]  /*19250*/  STG.E.128 desc[UR4][R152.64], R144 ;  /* 0x0000009098007986 */ /* 0x0001e2000c101d04 */
[----:B------:R-:W-:Y:S02]  /*19260*/  IADD3.X R155, R193, UR15, RZ, P2, !PT ;  /* 0x0000000fc19b7c10 */ /* 0x000fe400097fe4ff */
[----:B------:R-:W-:Y:S02]  /*19270*/  F2FP.BF16.F32.PACK_AB R148, R157, R148 ;  /* 0x000000949d94723e */ /* 0x000fe400000010ff */
[----:B------:R-:W-:Y:S02]  /*19280*/  ISETP.GE.AND P1, PT, R191, UR17, PT ;  /* 0x00000011bf007c0c */ /* 0x000fe4000bf26270 */
[----:B------:R-:W-:Y:S01]  /*19290*/  SEL R0, RZ, 0x1, P0 ;  /* 0x00000001ff007807 */ /* 0x000fe20000000000 */
[----:B------:R0:W-:Y:S10]  /*192a0*/  STG.E.128 desc[UR4][R154.64], R148 ;  /* 0x000000949a007986 */ /* 0x0001f4000c101d04 */
[----:B------:R-:W-:Y:S05]  /*192b0*/  @!P1 BRA `(.L_x_12302) ;  /* 0xfffffe7800449947 */ /* 0x000fea000383ffff */
[----:B------:R-:W-:Y:S05]  /*192c0*/  EXIT ;  /* 0x000000000000794d */ /* 0x000fea0003800000 */
.L_x_12301:
[----:B------:R-:W-:Y:S01]  /*192d0*/  HFMA2.MMA R209, -RZ, RZ, 0, 5.9604644775390625e-08 ;  /* 0x00000001ffd17435 */ /* 0x000fe200000001ff */
[----:B------:R-:W-:Y:S01]  /*192e0*/  IMAD.MOV.U32 R210, RZ, RZ, R0 ;  /* 0x000000ffffd27224 */ /* 0x000fe200078e0000 */
[----:B0-----:R-:W-:Y:S01]  /*192f0*/  MOV R207, 0xffffffff ;  /* 0xffffffff00cf7802 */ /* 0x001fe20000000f00 */
[----:B------:R-:W-:-:S08]  /*19300*/  IMAD.MOV.U32 R212, RZ, RZ, 0x1f ;  /* 0x0000001fffd47424 */ /* 0x000fd000078e00ff */
[----:B------:R-:W-:Y:S05]  /*19310*/  WARPSYNC.COLLECTIVE R207, `(.L_x_12303) ;  /* 0x00000000cf087348 */ /* 0x000fea0003c00000 */
[----:B------:R0:W1:Y:S02]  /*19320*/  SHFL.BFLY P2, R208, R210, R209, R212 ;  /* 0x0c0000d1d2d07389 */ /* 0x00006400000400d4 */
[----:B01----:R-:W-:Y:S01]  /*19330*/  ENDCOLLECTIVE ;  /* 0x000000000000791b */ /* 0x003fe20003800000 */
.L_x_12303:
[----:B------:R-:W-:Y:S02]  /*19340*/  IMAD.MOV.U32 R209, RZ, RZ, 0x2 ;  /* 0x00000002ffd17424 */ /* 0x000fe400078e00ff */
[----:B------:R-:W-:-:S04]  /*19350*/  IMAD.MOV.U32 R199, RZ, RZ, R208 ;  /* 0x000000ffffc77224 */ /* 0x000fc800078e00d0 */
[----:B------:R-:W-:-:S05]  /*19360*/  FADD.FTZ R199, R0, R199 ;  /* 0x000000c700c77221 */ /* 0x000fca0000010000 */
[----:B------:R-:W-:-:S07]  /*19370*/  MOV R210, R199 ;  /* 0x000000c700d27202 */ /* 0x000fce0000000f00 */
[----:B------:R-:W-:Y:S05]  /*19380*/  WARPSYNC.COLLECTIVE R207, `(.L_x_12304) ;  /* 0x00000000cf087348 */ /* 0x000fea0003c00000 */
[----:B------:R0:W1:Y:S02]  /*19390*/  SHFL.BFLY P2, R208, R210, R209, R212 ;  /* 0x0c0000d1d2d07389 */ /* 0x00006400000400d4 */
[----:B01----:R-:W-:Y:S01]  /*193a0*/  ENDCOLLECTIVE ;  /* 0x000000000000791b */ /* 0x003fe20003800000 */
.L_x_12304:
[----:B------:R-:W-:Y:S01]  /*193b0*/  HFMA2.MMA R209, -RZ, RZ, 0, 2.384185791015625e-07 ;  /* 0x00000004ffd17435 */ /* 0x000fe200000001ff */
[----:B------:R-:W-:-:S05]  /*193c0*/  MOV R196, R208 ;  /* 0x000000d000c47202 */ /* 0x000fca0000000f00 */
[----:B------:R-:W-:-:S04]  /*193d0*/  FADD.FTZ R203, R199, R196 ;  /* 0x000000c4c7cb7221 */ /* 0x000fc80000010000 */
[----:B------:R-:W-:-:S07]  /*193e0*/  IMAD.MOV.U32 R210, RZ, RZ, R203 ;  /* 0x000000ffffd27224 */ /* 0x000fce00078e00cb */
[----:B------:R-:W-:Y:S05]  /*193f0*/  WARPSYNC.COLLECTIVE R207, `(.L_x_12305) ;  /* 0x00000000cf087348 */ /* 0x000fea0003c00000 */
[----:B------:R0:W1:Y:S02]  /*19400*/  SHFL.BFLY P2, R208, R210, R209, R212 ;  /* 0x0c0000d1d2d07389 */ /* 0x00006400000400d4 */
[----:B01----:R-:W-:Y:S01]  /*19410*/  ENDCOLLECTIVE ;  /* 0x000000000000791b */ /* 0x003fe20003800000 */
.L_x_12305:
[----:B------:R-:W-:Y:S02]  /*19420*/  IMAD.MOV.U32 R209, RZ, RZ, 0x8 ;  /* 0x00000008ffd17424 */ /* 0x000fe400078e00ff */
[----:B------:R-:W-:-:S04]  /*19430*/  IMAD.MOV.U32 R196, RZ, RZ, R208 ;  /* 0x000000ffffc47224 */ /* 0x000fc800078e00d0 */
[----:B------:R-:W-:-:S05]  /*19440*/  FADD.FTZ R204, R203, R196 ;  /* 0x000000c4cbcc7221 */ /* 0x000fca0000010000 */
[----:B------:R-:W-:-:S07]  /*19450*/  MOV R210, R204 ;  /* 0x000000cc00d27202 */ /* 0x000fce0000000f00 */
[----:B------:R-:W-:Y:S05]  /*19460*/  WARPSYNC.COLLECTIVE R207, `(.L_x_12306) ;  /* 0x00000000cf087348 */ /* 0x000fea0003c00000 */
[----:B------:R0:W1:Y:S02]  /*19470*/  SHFL.BFLY P2, R208, R210, R209, R212 ;  /* 0x0c0000d1d2d07389 */ /* 0x00006400000400d4 */
[----:B01----:R-:W-:Y:S01]  /*19480*/  ENDCOLLECTIVE ;  /* 0x000000000000791b */ /* 0x003fe20003800000 */
.L_x_12306:
[----:B------:R-:W-:Y:S01]  /*19490*/  HFMA2.MMA R209, -RZ, RZ, 0, 9.5367431640625e-07 ;  /* 0x00000010ffd17435 */ /* 0x000fe200000001ff */
[----:B------:R-:W-:-:S05]  /*194a0*/  MOV R205, R208 ;  /* 0x000000d000cd7202 */ /* 0x000fca0000000f00 */
[----:B------:R-:W-:-:S04]  /*194b0*/  FADD.FTZ R205, R204, R205 ;  /* 0x000000cdcccd7221 */ /* 0x000fc80000010000 */
[----:B------:R-:W-:-:S07]  /*194c0*/  IMAD.MOV.U32 R210, RZ, RZ, R205 ;  /* 0x000000ffffd27224 */ /* 0x000fce00078e00cd */
[----:B------:R-:W-:Y:S05]  /*194d0*/  WARPSYNC.COLLECTIVE R207, `(.L_x_12307) ;  /* 0x00000000cf087348 */ /* 0x000fea0003c00000 */
[----:B------:R0:W1:Y:S02]  /*194e0*/  SHFL.BFLY P2, R208, R210, R209, R212 ;  /* 0x0c0000d1d2d07389 */ /* 0x00006400000400d4 */
[----:B01----:R-:W-:Y:S01]  /*194f0*/  ENDCOLLECTIVE ;  /* 0x000000000000791b */ /* 0x003fe20003800000 */
.L_x_12307:
        /* <DEDUP_REMOVED lines=72> */
.L_x_12308:
[----:B------:R-:W-:Y:S01]  /*19980*/  HFMA2.MMA R209, -RZ, RZ, 0, 1.1920928955078125e-07 ;  /* 0x00000002ffd17435 */ /* 0x000fe200000001ff */
[----:B------:R-:W-:-:S05]  /*19990*/  MOV R199, R208 ;  /* 0x000000d000c77202 */ /* 0x000fca0000000f00 */
[----:B------:R-:W-:-:S04]  /*199a0*/  FADD.FTZ R199, R0, R199 ;  /* 0x000000c700c77221 */ /* 0x000fc80000010000 */
[----:B------:R-:W-:-:S07]  /*199b0*/  IMAD.MOV.U32 R210, RZ, RZ, R199 ;  /* 0x000000ffffd27224 */ /* 0x000fce00078e00c7 */
[----:B------:R-:W-:Y:S05]  /*199c0*/  WARPSYNC.COLLECTIVE R207, `(.L_x_12309) ;  /* 0x00000000cf087348 */ /* 0x000fea0003c00000 */
[----:B------:R0:W1:Y:S02]  /*199d0*/  SHFL.BFLY P2, R208, R210, R209, R212 ;  /* 0x0c0000d1d2d07389 */ /* 0x00006400000400d4 */
[----:B01----:R-:W-:Y:S01]  /*199e0*/  ENDCOLLECTIVE ;  /* 0x000000000000791b */ /* 0x003fe20003800000 */
.L_x_12309:
[----:B------:R-:W-:Y:S02]  /*199f0*/  IMAD.MOV.U32 R209, RZ, RZ, 0x4 ;  /* 0x00000004ffd17424 */ /* 0x000fe400078e00ff */
[----:B------:R-:W-:-:S04]  /*19a00*/  IMAD.MOV.U32 R204, RZ, RZ, R208 ;  /* 0x000000ffffcc7224 */ /* 0x000fc800078e00d0 */
[----:B------:R-:W-:-:S05]  /*19a10*/  FADD.FTZ R204, R199, R204 ;  /* 0x000000ccc7cc7221 */ /* 0x000fca0000010000 */
[----:B------:R-:W-:-:S07]  /*19a20*/  MOV R210, R204 ;  /* 0x000000cc00d27202 */ /* 0x000fce0000000f00 */
[----:B------:R-:W-:Y:S05]  /*19a30*/  WARPSYNC.COLLECTIVE R207, `(.L_x_12310) ;  /* 0x00000000cf087348 */ /* 0x000fea0003c00000 */
[----:B------:R0:W1:Y:S02]  /*19a40*/  SHFL.BFLY P2, R208, R210, R209, R212 ;  /* 0x0c0000d1d2d07389 */ /* 0x00006400000400d4 */
[----:B01----:R-:W-:Y:S01]  /*19a50*/  ENDCOLLECTIVE ;  /* 0x000000000000791b */ /* 0x003fe20003800000 */
.L_x_12310:
[----:B------:R-:W-:Y:S01]  /*19a60*/  HFMA2.MMA R209, -RZ, RZ, 0, 4.76837158203125e-07 ;  /* 0x00000008ffd17435 */ /* 0x000fe200000001ff */
[----:B------:R-:W-:-:S05]  /*19a70*/  MOV R203, R208 ;  /* 0x000000d000cb7202 */ /* 0x000fca0000000f00 */
[----:B------:R-:W-:-:S04]  /*19a80*/  FADD.FTZ R203, R204, R203 ;  /* 0x000000cbcccb7221 */ /* 0x000fc80000010000 */
[----:B------:R-:W-:-:S07]  /*19a90*/  IMAD.MOV.U32 R210, RZ, RZ, R203 ;  /* 0x000000ffffd27224 */ /* 0x000fce00078e00cb */
[----:B------:R-:W-:Y:S05]  /*19aa0*/  WARPSYNC.COLLECTIVE R207, `(.L_x_12311) ;  /* 0x00000000cf087348 */ /* 0x000fea0003c00000 */
[----:B------:R0:W1:Y:S02]  /*19ab0*/  SHFL.BFLY P2, R208, R210, R209, R212 ;  /* 0x0c0000d1d2d07389 */ /* 0x00006400000400d4 */
[----:B01----:R-:W-:Y:S01]  /*19ac0*/  ENDCOLLECTIVE ;  /* 0x000000000000791b */ /* 0x003fe20003800000 */
.L_x_12311:
[----:B------:R-:W-:Y:S02]  /*19ad0*/  IMAD.MOV.U32 R209, RZ, RZ, 0x10 ;  /* 0x00000010ffd17424 */ /* 0x000fe400078e00ff */
[----:B------:R-:W-:-:S04]  /*19ae0*/  IMAD.MOV.U32 R206, RZ, RZ, R208 ;  /* 0x000000ffffce7224 */ /* 0x000fc800078e00d0 */
[----:B------:R-:W-:-:S05]  /*19af0*/  FADD.FTZ R206, R203, R206 ;  /* 0x000000cecbce7221 */ /* 0x000fca0000010000 */
[----:B------:R-:W-:-:S07]  /*19b00*/  MOV R210, R206 ;  /* 0x000000ce00d27202 */ /* 0x000fce0000000f00 */
[----:B------:R-:W-:Y:S05]  /*19b10*/  WARPSYNC.COLLECTIVE R207, `(.L_x_12312) ;  /* 0x00000000cf087348 */ /* 0x000fea0003c00000 */
[----:B------:R0:W1:Y:S02]  /*19b20*/  SHFL.BFLY P2, R208, R210, R209, R212 ;  /* 0x0c0000d1d2d07389 */ /* 0x00006400000400d4 */
[----:B01----:R-:W-:Y:S01]  /*19b30*/  ENDCOLLECTIVE ;  /* 0x000000000000791b */ /* 0x003fe20003800000 */
.L_x_12312:
[----:B------:R-:W-:Y:S01]  /*19b40*/  MOV R205, R208 ;  /* 0x000000d000cd7202 */ /* 0x000fe20000000f00 */
[----:B------:R-:W-:Y:S06]  /*19b50*/  BRA `(.L_x_12313) ;  /* 0xffffffe400807947 */ /* 0x000fec000383ffff */
.L_x_12314:
        /* <DEDUP_REMOVED lines=10> */
.L_x_27057:


//--------------------- .text._ZN10layer_norm31ln_parallel_residual_fwd_kernelINS_13Kernel_traitsIf13__nv_bfloat16fS2_fjLj8192ELj1ELj1ELj8ELj16ENS_18Kernel_traits_baseILj8192EfS2_fS2_fjLj256EEEEELb1ELb1ELb0EEEvNS_9FwdParamsE --------------------------
	.section	.text._ZN10layer_norm31ln_parallel_residual_fwd_kernelINS_13Kernel_traitsIf13__nv_bfloat16fS2_fjLj8192ELj1ELj1ELj8ELj16ENS_18Kernel_traits_baseILj8192EfS2_fS2_fjLj256EEEEELb1ELb1ELb0EEEvNS_9FwdParamsE,"ax",@progbits
	.align	128
        .global         _ZN10layer_norm31ln_parallel_residual_fwd_kernelINS_13Kernel_traitsIf13__nv_bfloat16fS2_fjLj8192ELj1ELj1ELj8ELj16ENS_18Kernel_traits_baseILj8192EfS2_fS2_fjLj256EEEEELb1ELb1ELb0EEEvNS_9FwdParamsE
        .type           _ZN10layer_norm31ln_parallel_residual_fwd_kernelINS_13Kernel_traitsIf13__nv_bfloat16fS2_fjLj8192ELj1ELj1ELj8ELj16ENS_18Kernel_traits_baseILj8192EfS2_fS2_fjLj256EEEEELb1ELb1ELb0EEEvNS_9FwdParamsE,@function
        .size           _ZN10layer_norm31ln_parallel_residual_fwd_kernelINS_13Kernel_traitsIf13__nv_bfloat16fS2_fjLj8192ELj1ELj1ELj8ELj16ENS_18Kernel_traits_baseILj8192EfS2_fS2_fjLj256EEEEELb1ELb1ELb0EEEvNS_9FwdParamsE,(.L_x_27058 - _ZN10layer_norm31ln_parallel_residual_fwd_kernelINS_13Kernel_traitsIf13__nv_bfloat16fS2_fjLj8192ELj1ELj1ELj8ELj16ENS_18Kernel_traits_baseILj8192EfS2_fS2_fjLj256EEEEELb1ELb1ELb0EEEvNS_9FwdParamsE)
        .other          _ZN10layer_norm31ln_parallel_residual_fwd_kernelINS_13Kernel_traitsIf13__nv_bfloat16fS2_fjLj8192ELj1ELj1ELj8ELj16ENS_18Kernel_traits_baseILj8192EfS2_fS2_fjLj256EEEEELb1ELb1ELb0EEEvNS_9FwdParamsE,@"STO_CUDA_ENTRY STV_DEFAULT"
_ZN10layer_norm31ln_parallel_residual_fwd_kernelINS_13Kernel_traitsIf13__nv_bfloat16fS2_fjLj8192ELj1ELj1ELj8ELj16ENS_18Kernel_traits_baseILj8192EfS2_fS2_fjLj256EEEEELb1ELb1ELb0EEEvNS_9FwdParamsE:
.text._ZN10layer_norm31ln_parallel_residual_fwd_kernelINS_13Kernel_traitsIf13__nv_bfloat16fS2_fjLj8192ELj1ELj1ELj8ELj16ENS_18Kernel_traits_baseILj8192EfS2_fS2_fjLj256EEEEELb1ELb1ELb0EEEvNS_9FwdParamsE:
        /* <DEDUP_REMOVED lines=18> */
[C---:B--2---:R-:W-:Y:S01]  /*0120*/  LOP3.LUT R126, R116.reuse, 0xff, RZ, 0xc0, !PT ;  /* 0x000000ff747e7812 */ /* 0x044fe200078ec0ff */
[----:B------:R-:W-:Y:S01]  /*0130*/  BSSY B0, `(.L_x_12315) ;  /* 0x0000050000007945 */ /* 0x000fe20003800000 */
        /* <DEDUP_REMOVED lines=19> */
[----:B-1----:R-:W-:-:S02]  /*0270*/  SHF.R.S32.HI R0, RZ, 0x1f, R13 ;  /* 0x0000001fff007819 */ /* 0x002fc4000001140d */
[----:B------:R-:W-:Y:S01]  /*0280*/  IADD3 R129, R3, -0x56f99767, RZ ;  /* 0xa906689903817810 */ /* 0x000fe20007ffe0ff */
[----:B------:R-:W-:Y:S01]  /*0290*/  IMAD.WIDE.U32 R10, R10, -0x326172a9, RZ ;  /* 0xcd9e8d570a0a7825 */ /* 0x000fe200078e00ff */
[----:B------:R-:W-:Y:S02]  /*02a0*/  LOP3.LUT R7, R9, R4, R120, 0x96, !PT ;  /* 0x0000000409077212 */ /* 0x000fe400078e9678 */
[----:B------:R-:W-:Y:S01]  /*02b0*/  LEA.HI R78, R0, R13, RZ, 0x3 ;  /* 0x0000000d004e7211 */ /* 0x000fe200078f18ff */
        /* <DEDUP_REMOVED lines=13> */
[----:B------:R-:W-:-:S04]  /*0390*/  IMAD.WIDE.U32 R6, R7, -0x326172a9, RZ ;  /* 0xcd9e8d5707067825 */ /* 0x000fc800078e00ff */
[----:B------:R-:W-:Y:S01]  /*03a0*/  IMAD.WIDE.U32 R4, R4, -0x2daee0ad, RZ ;  /* 0xd2511f5304047825 */ /* 0x000fe200078e00ff */
[----:B------:R-:W-:Y:S02]  /*03b0*/  LOP3.LUT R72, R7, R10, R127, 0x96, !PT ;  /* 0x0000000a07487212 */ /* 0x000fe400078e967f */
[----:B------:R-:W-:Y:S01]  /*03c0*/  LOP3.LUT R7, R9, 0xff, RZ, 0x3c, !PT ;  /* 0x000000ff09077812 */ /* 0x000fe200078e3cff */
[----:B------:R-:W-:Y:S01]  /*03d0*/  VIADD R132, R2, 0xb54cda56 ;  /* 0xb54cda5602847836 */ /* 0x000fe20000000000 */
        /* <DEDUP_REMOVED lines=37> */
.L_x_12316:
[----:B------:R-:W-:Y:S05]  /*0630*/  BSYNC B0 ;  /* 0x0000000000007941 */ /* 0x000fea0003800000 */
.L_x_12315:
        /* <DEDUP_REMOVED lines=18> */
.L_x_12318:
[----:B------:R-:W-:Y:S05]  /*0760*/  BSYNC B0 ;  /* 0x0000000000007941 */ /* 0x000fea0003800000 */
.L_x_12317:
        /* <DEDUP_REMOVED lines=18> */
.L_x_12320:
[----:B------:R-:W-:Y:S05]  /*0890*/  BSYNC B0 ;  /* 0x0000000000007941 */ /* 0x000fea0003800000 */
.L_x_12319:
[----:B------:R-:W-:Y:S04]  /*08a0*/  BSSY B0, `(.L_x_12321) ;  /* 0x0000011000007945 */ /* 0x000fe80003800000 */
[----:B------:R-:W-:Y:S05]  /*08b0*/  @!P2 BRA `(.L_x_12322) ;  /* 0x00000000003ca947 */ /* 0x000fea0003800000 */
[----:B------:R-:W3:Y:S01]  /*08c0*/  LDC.64 R68, c[0x0][0x260] ;  /* 0x00009800ff447b82 */ /* 0x000ee20000000a00 */
        /* <DEDUP_REMOVED lines=8> */
[----:B---3--:R-:W-:-:S03]  /*0950*/  IMAD.WIDE.U32 R68, R9, 0x20, R68 ;  /* 0x0000002009447825 */ /* 0x008fc600078e0044 */
[----:B------:R-:W-:Y:S02]  /*0960*/  @P0 LEA.HI.X R71, R9, UR7, RZ, 0x5, P1 ;  /* 0x0000000709470c11 */ /* 0x000fe400088f2cff */
[----:B------:R3:W5:Y:S04]  /*0970*/  LDG.E.128 R8, desc[UR4][R68.64] ;  /* 0x0000000444087981 */ /* 0x000768000c1e1d00 */
[----:B------:R3:W5:Y:S04]  /*0980*/  @P0 LDG.E.128 R16, desc[UR4][R70.64] ;  /* 0x0000000446100981 */ /* 0x000768000c1e1d00 */
[----:B------:R3:W5:Y:S04]  /*0990*/  @P0 LDG.E.128 R12, desc[UR4][R70.64+0x10] ;  /* 0x00001004460c0981 */ /* 0x000768000c1e1d00 */
[----:B012---:R3:W5:Y:S02]  /*09a0*/  LDG.E.128 R4, desc[UR4][R68.64+0x10] ;  /* 0x0000100444047981 */ /* 0x007764000c1e1d00 */
.L_x_12322:
[----:B------:R-:W-:Y:S05]  /*09b0*/  BSYNC B0 ;  /* 0x0000000000007941 */ /* 0x000fea0003800000 */
.L_x_12321:
        /* <DEDUP_REMOVED lines=57> */
.L_x_12855:
        /* <DEDUP_REMOVED lines=16> */
[----:B------:R-:W-:-:S03]  /*0e50*/  ISETP.NE.AND.EX P1, PT, R81, RZ, PT, P1 ;  /* 0x000000ff5100720c */ /* 0x000fc60003f25310 */
[----:B------:R3:W5:Y:S01]  /*0e60*/  @P0 LDG.E.128 R72, desc[UR4][R82.64+0x10] ;  /* 0x0000100452480981 */ /* 0x000762000c1e1d00 */
[----:B0-----:R-:W-:-:S06]  /*0e70*/  IMAD.WIDE.U32 R96, R147, 0x10, R96 ;  /* 0x0000001093607825 */ /* 0x001fcc00078e0060 */
[----:B------:R-:W5:Y:S03]  /*0e80*/  LDG.E.128 R96, desc[UR4][R96.64] ;  /* 0x0000000460607981 */ /* 0x000f66000c1e1d00 */
        /* <DEDUP_REMOVED lines=15> */
.L_x_12326:
[----:B------:R-:W-:-:S07]  /*0f80*/  MOV R158, R148 ;  /* 0x00000094009e7202 */ /* 0x000fce0000000f00 */
.L_x_12327:
[----:B------:R-:W-:Y:S05]  /*0f90*/  BSYNC B1 ;  /* 0x0000000000017941 */ /* 0x000fea0003800000 */
.L_x_12325:
        /* <DEDUP_REMOVED lines=16> */
.L_x_12331:
[----:B------:R-:W-:Y:S05]  /*10a0*/  BSYNC B2 ;  /* 0x0000000000027941 */ /* 0x000fea0003800000 */
.L_x_12330:
        /* <DEDUP_REMOVED lines=36> */
[----:B------:R-:W-:Y:S01]  /*12f0*/  IMAD.MOV.U32 R115, RZ, RZ, RZ ;  /* 0x000000ffff737224 */ /* 0x000fe200078e00ff */
[----:B------:R-:W-:Y:S01]  /*1300*/  LOP3.LUT R83, R83, R112, R137, 0x96, !PT ;  /* 0x0000007053537212 */ /* 0x000fe200078e9689 */
[----:B------:R-:W-:-:S04]  /*1310*/  IMAD.WIDE.U32 R112, R113, -0x326172a9, RZ ;  /* 0xcd9e8d5771707825 */ /* 0x000fc800078e00ff */
[----:B------:R-:W-:Y:S01]  /*1320*/  IMAD.MOV.U32 R148, RZ, RZ, R112 ;  /* 0x000000ffff947224 */ /* 0x000fe200078e0070 */
[----:B------:R-:W-:Y:S01]  /*1330*/  LOP3.LUT R142, R113, R82, R140, 0x96, !PT ;  /* 0x00000052718e7212 */ /* 0x000fe200078e968c */
[----:B------:R-:W-:-:S05]  /*1340*/  IMAD.WIDE.U32 R82, R83, -0x2daee0ad, RZ ;  /* 0xd2511f5353527825 */ /* 0x000fca00078e00ff */
[----:B------:R-:W-:Y:S02]  /*1350*/  LOP3.LUT R141, R83, R114, R139, 0x96, !PT ;  /* 0x00000072538d7212 */ /* 0x000fe400078e968b */
[----:B------:R-:W-:-:S07]  /*1360*/  MOV R144, R82 ;  /* 0x0000005200907202 */ /* 0x000fce0000000f00 */
.L_x_12329:
[----:B------:R-:W-:Y:S05]  /*1370*/  BSYNC B1 ;  /* 0x0000000000017941 */ /* 0x000fea0003800000 */
.L_x_12328:
[----:B------:R-:W0:Y:S01]  /*1380*/  LDC R113, c[0x0][0x294] ;  /* 0x0000a500ff717b82 */ /* 0x000e220000000800 */
[----:B------:R-:W-:Y:S01]  /*1390*/  ISETP.NE.U32.AND P2, PT, R80, RZ, PT ;  /* 0x000000ff5000720c */ /* 0x000fe20003f45070 */
[----:B------:R-:W-:Y:S01]  /*13a0*/  IMAD.MOV.U32 R114, RZ, RZ, 0x2f800000 ;  /* 0x2f800000ff727424 */ /* 0x000fe200078e00ff */
[----:B------:R-:W-:Y:S02]  /*13b0*/  LOP3.LUT R159, R159, 0xffffffef, RZ, 0xc0, !PT ;  /* 0xffffffef9f9f7812 */ /* 0x000fe400078ec0ff */
[----:B------:R-:W-:Y:S02]  /*13c0*/  ISETP.NE.AND.EX P2, PT, R81, RZ, PT, P2 ;  /* 0x000000ff5100720c */ /* 0x000fe40003f45320 */
[----:B------:R-:W-:Y:S01]  /*13d0*/  I2FP.F32.U32 R81, R158 ;  /* 0x0000009e00517245 */ /* 0x000fe20000201000 */
[----:B------:R-:W3:Y:S04]  /*13e0*/  LDC R112, c[0x0][0x298] ;  /* 0x0000a600ff707b82 */ /* 0x000ee80000000800 */
[----:B------:R-:W-:Y:S01]  /*13f0*/  FFMA.FTZ R80, R81, R114, 1.1641532182693481445e-10 ;  /* 0x2f00000051507423 */ /* 0x000fe20000010072 */
[----:B-----5:R-:W-:-:S02]  /*1400*/  SHF.L.U32 R81, R96, 0x10, RZ ;  /* 0x0000001060517819 */ /* 0x020fc400000006ff */
[----:B------:R-:W-:Y:S02]  /*1410*/  PRMT R96, R96, 0x7632, R96 ;  /* 0x0000763260607816 */ /* 0x000fe40000000060 */
[----:B0-----:R-:W-:Y:S01]  /*1420*/  FSETP.GTU.FTZ.AND P3, PT, R80, R113, PT ;  /* 0x000000715000720b */ /* 0x001fe20003f7c000 */
[----:B---3--:R-:W-:-:S12]  /*1430*/  FMUL.FTZ R81, R81, R112 ;  /* 0x0000007051517220 */ /* 0x008fd80000410000 */
[----:B------:R-:W-:Y:S02]  /*1440*/  @P3 LOP3.LUT R159, R159, 0x10, RZ, 0xfc, !PT ;  /* 0x000000109f9f3812 */ /* 0x000fe400078efcff */
[----:B------:R-:W-:Y:S01]  /*1450*/  FSEL R80, R81, RZ, !P3 ;  /* 0x000000ff51507208 */ /* 0x000fe20005800000 */
[----:B------:R-:W-:Y:S06]  /*1460*/  @P2 BRA `(.L_x_12332) ;  /* 0x0000000000142947 */ /* 0x000fec0003800000 */
[----:B------:R-:W-:Y:S01]  /*1470*/  IMAD.MOV.U32 R81, RZ, RZ, R115 ;  /* 0x000000ffff517224 */ /* 0x000fe200078e0073 */
[----:B------:R-:W-:Y:S06]  /*1480*/  @!P0 BRA `(.L_x_12333) ;  /* 0x00000004005c8947 */ /* 0x000fec0003800000 */
[----:B------:R-:W-:Y:S02]  /*1490*/  IMAD.MOV.U32 R81, RZ, RZ, R115 ;  /* 0x000000ffff517224 */ /* 0x000fe400078e0073 */
[----:B------:R-:W-:Y:S01]  /*14a0*/  FADD.FTZ R80, R68, R80 ;  /* 0x0000005044507221 */ /* 0x000fe20000010000 */
[----:B------:R-:W-:Y:S06]  /*14b0*/  BRA `(.L_x_12333) ;  /* 0x0000000400507947 */ /* 0x000fec0003800000 */
.L_x_12332:
        /* <DEDUP_REMOVED lines=12> */
.L_x_12335:
[----:B------:R-:W-:-:S07]  /*1580*/  IMAD.MOV.U32 R157, RZ, RZ, R148 ;  /* 0x000000ffff9d7224 */ /* 0x000fce00078e0094 */
.L_x_12336:
[----:B------:R-:W-:Y:S05]  /*1590*/  BSYNC B1 ;  /* 0x0000000000017941 */ /* 0x000fea0003800000 */
.L_x_12334:
        /* <DEDUP_REMOVED lines=16> */
.L_x_12340:
[----:B------:R-:W-:Y:S05]  /*16a0*/  BSYNC B2 ;  /* 0x0000000000027941 */ /* 0x000fea0003800000 */
.L_x_12339:
        /* <DEDUP_REMOVED lines=42> */
[----:B------:R-:W-:-:S07]  /*1950*/  MOV R144, R82 ;  /* 0x0000005200907202 */ /* 0x000fce0000000f00 */
.L_x_12338:
[----:B------:R-:W-:Y:S05]  /*1960*/  BSYNC B1 ;  /* 0x0000000000017941 */ /* 0x000fea0003800000 */
.L_x_12337:
        /* <DEDUP_REMOVED lines=9> */
.L_x_12333:
        /* <DEDUP_REMOVED lines=12> */
.L_x_12342:
[----:B------:R-:W-:-:S07]  /*1ac0*/  IMAD.MOV.U32 R115, RZ, RZ, R148 ;  /* 0x000000ffff737224 */ /* 0x000fce00078e0094 */
.L_x_12343:
[----:B------:R-:W-:Y:S05]  /*1ad0*/  BSYNC B1 ;  /* 0x0000000000017941 */ /* 0x000fea0003800000 */
.L_x_12341:
        /* <DEDUP_REMOVED lines=16> */
.L_x_12347:
[----:B------:R-:W-:Y:S05]  /*1be0*/  BSYNC B2 ;  /* 0x0000000000027941 */ /* 0x000fea0003800000 */
.L_x_12346:
        /* <DEDUP_REMOVED lines=44> */
.L_x_12345:
[----:B------:R-:W-:Y:S05]  /*1eb0*/  BSYNC B1 ;  /* 0x0000000000017941 */ /* 0x000fea0003800000 */
.L_x_12344:
        /* <DEDUP_REMOVED lines=14> */
.L_x_12348:
        /* <DEDUP_REMOVED lines=12> */
.L_x_12351:
[----:B------:R-:W-:-:S07]  /*2060*/  IMAD.MOV.U32 R96, RZ, RZ, R148 ;  /* 0x000000ffff607224 */ /* 0x000fce00078e0094 */
.L_x_12352:
[----:B------:R-:W-:Y:S05]  /*2070*/  BSYNC B1 ;  /* 0x0000000000017941 */ /* 0x000fea0003800000 */
.L_x_12350:
        /* <DEDUP_REMOVED lines=16> */
.L_x_12356:
[----:B------:R-:W-:Y:S05]  /*2180*/  BSYNC B2 ;  /* 0x0000000000027941 */ /* 0x000fea0003800000 */
.L_x_12355:
        /* <DEDUP_REMOVED lines=44> */
.L_x_12354:
[----:B------:R-:W-:Y:S05]  /*2450*/  BSYNC B1 ;  /* 0x0000000000017941 */ /* 0x000fea0003800000 */
.L_x_12353:
        /* <DEDUP_REMOVED lines=10> */
.L_x_12349:
        /* <DEDUP_REMOVED lines=12> */
.L_x_12358:
[----:B------:R-:W-:-:S07]  /*25c0*/  IMAD.MOV.U32 R115, RZ, RZ, R148 ;  /* 0x000000ffff737224 */ /* 0x000fce00078e0094 */
.L_x_12359:
[----:B------:R-:W-:Y:S05]  /*25d0*/  BSYNC B1 ;  /* 0x0000000000017941 */ /* 0x000fea0003800000 */
.L_x_12357:
        /* <DEDUP_REMOVED lines=16> */
.L_x_12363:
[----:B------:R-:W-:Y:S05]  /*26e0*/  BSYNC B2 ;  /* 0x0000000000027941 */ /* 0x000fea0003800000 */
.L_x_12362:
        /* <DEDUP_REMOVED lines=44> */
.L_x_12361:
[----:B------:R-:W-:Y:S05]  /*29b0*/  BSYNC B1 ;  /* 0x0000000000017941 */ /* 0x000fea0003800000 */
.L_x_12360:
        /* <DEDUP_REMOVED lines=10> */
[----:B------:R-:W-:Y:S01]  /*2a60*/  IMAD.MOV.U32 R83, RZ, RZ, R96 ;  /* 0x000000ffff537224 */ /* 0x000fe200078e0060 */
[----:B------:R-:W-:Y:S06]  /*2a70*/  @!P0 BRA `(.L_x_12365) ;  /* 0x0000000400608947 */ /* 0x000fec0003800000 */
[----:B------:R-:W-:Y:S01]  /*2a80*/  MOV R83, R96 ;  /* 0x0000006000537202 */ /* 0x000fe20000000f00 */
[----:B------:R-:W-:Y:S01]  /*2a90*/  FADD.FTZ R82, R70, R82 ;  /* 0x0000005246527221 */ /* 0x000fe20000010000 */
[----:B------:R-:W-:Y:S06]  /*2aa0*/  BRA `(.L_x_12365) ;  /* 0x0000000400547947 */ /* 0x000fec0003800000 */
.L_x_12364:
        /* <DEDUP_REMOVED lines=12> */
.L_x_12367:
[----:B------:R-:W-:-:S07]  /*2b70*/  IMAD.MOV.U32 R115, RZ, RZ, R148 ;  /* 0x000000ffff737224 */ /* 0x000fce00078e0094 */
.L_x_12368:
[----:B------:R-:W-:Y:S05]  /*2b80*/  BSYNC B1 ;  /* 0x0000000000017941 */ /* 0x000fea0003800000 */
.L_x_12366:
        /* <DEDUP_REMOVED lines=16> */
.L_x_12372:
[----:B------:R-:W-:Y:S05]  /*2c90*/  BSYNC B2 ;  /* 0x0000000000027941 */ /* 0x000fea0003800000 */
.L_x_12371:
        /* <DEDUP_REMOVED lines=44> */
.L_x_12370:
[----:B------:R-:W-:Y:S05]  /*2f60*/  BSYNC B1 ;  /* 0x0000000000017941 */ /* 0x000fea0003800000 */
.L_x_12369:
        /* <DEDUP_REMOVED lines=9> */
.L_x_12365:
        /* <DEDUP_REMOVED lines=12> */
.L_x_12374:
[----:B------:R-:W-:-:S07]  /*30c0*/  MOV R115, R148 ;  /* 0x0000009400737202 */ /* 0x000fce0000000f00 */
.L_x_12375:
[----:B------:R-:W-:Y:S05]  /*30d0*/  BSYNC B1 ;  /* 0x0000000000017941 */ /* 0x000fea0003800000 */
.L_x_12373:
        /* <DEDUP_REMOVED lines=16> */
.L_x_12379:
[----:B------:R-:W-:Y:S05]  /*31e0*/  BSYNC B2 ;  /* 0x0000000000027941 */ /* 0x000fea0003800000 */
.L_x_12378:
        /* <DEDUP_REMOVED lines=44> */
.L_x_12377:
[----:B------:R-:W-:Y:S05]  /*34b0*/  BSYNC B1 ;  /* 0x0000000000017941 */ /* 0x000fea0003800000 */
.L_x_12376:
        /* <DEDUP_REMOVED lines=14> */
.L_x_12380:
        /* <DEDUP_REMOVED lines=12> */
.L_x_12383:
[----:B------:R-:W-:-:S07]  /*3660*/  MOV R115, R148 ;  /* 0x0000009400737202 */ /* 0x000fce0000000f00 */
.L_x_12384:
[----:B------:R-:W-:Y:S05]  /*3670*/  BSYNC B1 ;  /* 0x0000000000017941 */ /* 0x000fea0003800000 */
.L_x_12382:
        /* <DEDUP_REMOVED lines=16> */
.L_x_12388:
[----:B------:R-:W-:Y:S05]  /*3780*/  BSYNC B2 ;  /* 0x0000000000027941 */ /* 0x000fea0003800000 */
.L_x_12387:
        /* <DEDUP_REMOVED lines=44> */
.L_x_12386:
[----:B------:R-:W-:Y:S05]  /*3a50*/  BSYNC B1 ;  /* 0x0000000000017941 */ /* 0x000fea0003800000 */
.L_x_12385:
        /* <DEDUP_REMOVED lines=10> */
.L_x_12381:
        /* <DEDUP_REMOVED lines=12> */
.L_x_12390:
[----:B------:R-:W-:-:S07]  /*3bc0*/  IMAD.MOV.U32 R157, RZ, RZ, R148 ;  /* 0x000000ffff9d7224 */ /* 0x000fce00078e0094 */
.L_x_12391:
[----:B------:R-:W-:Y:S05]  /*3bd0*/  BSYNC B1 ;  /* 0x0000000000017941 */ /* 0x000fea0003800000 */
.L_x_12389:
        /* <DEDUP_REMOVED lines=16> */
.L_x_12395:
[----:B------:R-:W-:Y:S05]  /*3ce0*/  BSYNC B2 ;  /* 0x0000000000027941 */ /* 0x000fea0003800000 */
.L_x_12394:
        /* <DEDUP_REMOVED lines=44> */
.L_x_12393:
[----:B------:R-:W-:Y:S05]  /*3fb0*/  BSYNC B1 ;  /* 0x0000000000017941 */ /* 0x000fea0003800000 */
.L_x_12392:
[----:B------:R-:W-:Y:S02]  /*3fc0*/  I2FP.F32.U32 R97, R157 ;  /* 0x0000009d00617245 */ /* 0x000fe40000201000 */
[----:B------:R-:W-:-:S03]  /*3fd0*/  LOP3.LUT R159, R159, 0xfffffffe, RZ, 0xc0, !PT ;  /* 0xfffffffe9f9f7812 */ /* 0x000fc600078ec0ff */
[----:B------:R-:W-:Y:S01]  /*3fe0*/  FFMA.FTZ R96, R97, R114, 1.1641532182693481445e-10 ;  /* 0x2f00000061607423 */ /* 0x000fe20000010072 */
[C---:B------:R-:W-:Y:S02]  /*3ff0*/  SHF.L.U32 R97, R98.reuse, 0x10, RZ ;  /* 0x0000001062617819 */ /* 0x040fe400000006ff */
[----:B------:R-:W-:Y:S02]  /*4000*/  PRMT R98, R98, 0x7632, R98 ;  /* 0x0000763262627816 */ /* 0x000fe40000000062 */
        /* <DEDUP_REMOVED lines=10> */
.L_x_12396:
        /* <DEDUP_REMOVED lines=12> */
.L_x_12399:
[----:B------:R-:W-:-:S07]  /*4170*/  IMAD.MOV.U32 R153, RZ, RZ, R148 ;  /* 0x000000ffff997224 */ /* 0x000fce00078e0094 */
.L_x_12400:
[----:B------:R-:W-:Y:S05]  /*4180*/  BSYNC B1 ;  /* 0x0000000000017941 */ /* 0x000fea0003800000 */
.L_x_12398:
        /* <DEDUP_REMOVED lines=16> */
.L_x_12404:
[----:B------:R-:W-:Y:S05]  /*4290*/  BSYNC B2 ;  /* 0x0000000000027941 */ /* 0x000fea0003800000 */
.L_x_12403:
        /* <DEDUP_REMOVED lines=44> */
.L_x_12402:
[----:B------:R-:W-:Y:S05]  /*4560*/  BSYNC B1 ;  /* 0x0000000000017941 */ /* 0x000fea0003800000 */
.L_x_12401:
        /* <DEDUP_REMOVED lines=9> */
.L_x_12397:
        /* <DEDUP_REMOVED lines=12> */
.L_x_12406:
[----:B------:R-:W-:-:S07]  /*46c0*/  IMAD.MOV.U32 R157, RZ, RZ, R148 ;  /* 0x000000ffff9d7224 */ /* 0x000fce00078e0094 */
.L_x_12407:
[----:B------:R-:W-:Y:S05]  /*46d0*/  BSYNC B1 ;  /* 0x0000000000017941 */ /* 0x000fea0003800000 */
.L_x_12405:
        /* <DEDUP_REMOVED lines=16> */
.L_x_12411:
[----:B------:R-:W-:Y:S05]  /*47e0*/  BSYNC B2 ;  /* 0x0000000000027941 */ /* 0x000fea0003800000 */
.L_x_12410:
        /* <DEDUP_REMOVED lines=44> */
.L_x_12409:
[----:B------:R-:W-:Y:S05]  /*4ab0*/  BSYNC B1 ;  /* 0x0000000000017941 */ /* 0x000fea0003800000 */
.L_x_12408:
        /* <DEDUP_REMOVED lines=12> */
.L_x_12412:
        /* <DEDUP_REMOVED lines=12> */
.L_x_12415:
[----:B------:R-:W-:-:S07]  /*4c40*/  IMAD.MOV.U32 R154, RZ, RZ, R148 ;  /* 0x000000ffff9a7224 */ /* 0x000fce00078e0094 */
.L_x_12416:
[----:B------:R-:W-:Y:S05]  /*4c50*/  BSYNC B1 ;  /* 0x0000000000017941 */ /* 0x000fea0003800000 */
.L_x_12414:
        /* <DEDUP_REMOVED lines=16> */
.L_x_12420:
[----:B------:R-:W-:Y:S05]  /*4d60*/  BSYNC B2 ;  /* 0x0000000000027941 */ /* 0x000fea0003800000 */
.L_x_12419:
        /* <DEDUP_REMOVED lines=44> */
.L_x_12418:
[----:B------:R-:W-:Y:S05]  /*5030*/  BSYNC B1 ;  /* 0x0000000000017941 */ /* 0x000fea0003800000 */
.L_x_12417:
        /* <DEDUP_REMOVED lines=10> */
.L_x_12413:
        /* <DEDUP_REMOVED lines=12> */
.L_x_12422:
[----:B------:R-:W-:-:S07]  /*51a0*/  MOV R157, R148 ;  /* 0x00000094009d7202 */ /* 0x000fce0000000f00 */
.L_x_12423:
[----:B------:R-:W-:Y:S05]  /*51b0*/  BSYNC B1 ;  /* 0x0000000000017941 */ /* 0x000fea0003800000 */
.L_x_12421:
        /* <DEDUP_REMOVED lines=16> */
.L_x_12427:
[----:B------:R-:W-:Y:S05]  /*52c0*/  BSYNC B2 ;  /* 0x0000000000027941 */ /* 0x000fea0003800000 */
.L_x_12426:
        /* <DEDUP_REMOVED lines=44> */
.L_x_12425:
[----:B------:R-:W-:Y:S05]  /*5590*/  BSYNC B1 ;  /* 0x0000000000017941 */ /* 0x000fea0003800000 */
.L_x_12424:
        /* <DEDUP_REMOVED lines=13> */
.L_x_12428:
        /* <DEDUP_REMOVED lines=12> */
.L_x_12431:
[----:B------:R-:W-:-:S07]  /*5730*/  MOV R155, R148 ;  /* 0x00000094009b7202 */ /* 0x000fce0000000f00 */
.L_x_12432:
[----:B------:R-:W-:Y:S05]  /*5740*/  BSYNC B1 ;  /* 0x0000000000017941 */ /* 0x000fea0003800000 */
.L_x_12430:
        /* <DEDUP_REMOVED lines=16> */
.L_x_12436:
[----:B------:R-:W-:Y:S05]  /*5850*/  BSYNC B2 ;  /* 0x0000000000027941 */ /* 0x000fea0003800000 */
.L_x_12435:
        /* <DEDUP_REMOVED lines=44> */
.L_x_12434:
[----:B------:R-:W-:Y:S05]  /*5b20*/  BSYNC B1 ;  /* 0x0000000000017941 */ /* 0x000fea0003800000 */
.L_x_12433:
        /* <DEDUP_REMOVED lines=9> */
.L_x_12429:
        /* <DEDUP_REMOVED lines=12> */
.L_x_12438:
[----:B------:R-:W-:-:S07]  /*5c80*/  IMAD.MOV.U32 R158, RZ, RZ, R148 ;  /* 0x000000ffff9e7224 */ /* 0x000fce00078e0094 */
.L_x_12439:
[----:B------:R-:W-:Y:S05]  /*5c90*/  BSYNC B1 ;  /* 0x0000000000017941 */ /* 0x000fea0003800000 */
.L_x_12437:
        /* <DEDUP_REMOVED lines=16> */
.L_x_12443:
[----:B------:R-:W-:Y:S05]  /*5da0*/  BSYNC B2 ;  /* 0x0000000000027941 */ /* 0x000fea0003800000 */
.L_x_12442:
        /* <DEDUP_REMOVED lines=44> */
.L_x_12441:
[----:B------:R-:W-:Y:S05]  /*6070*/  BSYNC B1 ;  /* 0x0000000000017941 */ /* 0x000fea0003800000 */
.L_x_12440:
        /* <DEDUP_REMOVED lines=12> */
.L_x_12444:
        /* <DEDUP_REMOVED lines=12> */
.L_x_12447:
[----:B------:R-:W-:-:S07]  /*6200*/  IMAD.MOV.U32 R158, RZ, RZ, R148 ;  /* 0x000000ffff9e7224 */ /* 0x000fce00078e0094 */
.L_x_12448:
[----:B------:R-:W-:Y:S05]  /*6210*/  BSYNC B1 ;  /* 0x0000000000017941 */ /* 0x000fea0003800000 */
.L_x_12446:
        /* <DEDUP_REMOVED lines=16> */
.L_x_12452:
[----:B------:R-:W-:Y:S05]  /*6320*/  BSYNC B2 ;  /* 0x0000000000027941 */ /* 0x000fea0003800000 */
.L_x_12451:
        /* <DEDUP_REMOVED lines=44> */
.L_x_12450:
[----:B------:R-:W-:Y:S05]  /*65f0*/  BSYNC B1 ;  /* 0x0000000000017941 */ /* 0x000fea0003800000 */
.L_x_12449:
[----:B------:R-:W-:-:S05]  /*6600*/  I2FP.F32.U32 R115, R158 ;  /* 0x0000009e00737245 */ /* 0x000fca0000201000 */
[----:B------:R-:W-:Y:S01]  /*6610*/  FFMA.FTZ R114, R115, R114, 1.1641532182693481445e-10 ;  /* 0x2f00000073727423 */ /* 0x000fe20000010072 */
[----:B------:R-:W-:-:S04]  /*6620*/  PRMT R115, R79, 0x7632, R115 ;  /* 0x000076324f737816 */ /* 0x000fc80000000073 */
[----:B------:R-:W-:Y:S02]  /*6630*/  SHF.L.U32 R115, R115, 0x10, RZ ;  /* 0x0000001073737819 */ /* 0x000fe400000006ff */
[----:B------:R-:W-:-:S03]  /*6640*/  FSETP.GTU.FTZ.AND P2, PT, R114, R113, PT ;  /* 0x000000717200720b */ /* 0x000fc60003f5c000 */
[----:B------:R-:W-:Y:S01]  /*6650*/  FMUL.FTZ R115, R115, R112 ;  /* 0x0000007073737220 */ /* 0x000fe20000410000 */
[----:B------:R-:W-:-:S04]  /*6660*/  SEL R156, RZ, 0x1, P2 ;  /* 0x00000001ff9c7807 */ /* 0x000fc80001000000 */
[----:B------:R-:W-:-:S05]  /*6670*/  FSEL R112, R115, RZ, !P2 ;  /* 0x000000ff73707208 */ /* 0x000fca0005000000 */
[----:B------:R-:W-:-:S04]  /*6680*/  FADD.FTZ R99, R112, R99 ;  /* 0x0000006370637221 */ /* 0x000fc80000010000 */
[----:B------:R-:W-:-:S07]  /*6690*/  @P0 FADD.FTZ R99, R75, R99 ;  /* 0x000000634b630221 */ /* 0x000fce0000010000 */
.L_x_12445:
[----:B------:R-:W-:Y:S01]  /*66a0*/  SEL R113, RZ, 0x10000, P4 ;  /* 0x00010000ff717807 */ /* 0x000fe20002000000 */
[----:B------:R-:W-:Y:S01]  /*66b0*/  IMAD.SHL.U32 R164, R147, 0x8, RZ ;  /* 0x0000000893a47824 */ /* 0x000fe200078e00ff */
        /* <DEDUP_REMOVED lines=15> */
[----:B------:R-:W-:Y:S01]  /*67b0*/  SHF.L.U64.HI R162, R147, 0x3, RZ ;  /* 0x0000000393a27819 */ /* 0x000fe200000102ff */
[----:B------:R-:W-:-:S03]  /*67c0*/  IMAD.WIDE.U32 R160, R160, 0x100, RZ ;  /* 0x00000100a0a07825 */ /* 0x000fc600078e00ff */
[----:B------:R-:W-:Y:S02]  /*67d0*/  LOP3.LUT R114, R160, R112, R114, 0xfe, !PT ;  /* 0x00000070a0727212 */ /* 0x000fe400078efe72 */
[----:B------:R-:W-:Y:S02]  /*67e0*/  LEA R112, P0, R147, UR6, 0x5 ;  /* 0x0000000693707c11 */ /* 0x000fe4000f8028ff */
[----:B------:R-:W-:Y:S02]  /*67f0*/  LOP3.LUT R115, R161, R113, R115, 0xfe, !PT ;  /* 0x00000071a1737212 */ /* 0x000fe400078efe73 */
[----:B------:R-:W-:Y:S02]  /*6800*/  LEA.HI.X R113, R147, UR7, RZ, 0x5, P0 ;  /* 0x0000000793717c11 */ /* 0x000fe400080f2cff */
[----:B------:R-:W-:Y:S02]  /*6810*/  SEL R161, RZ, 0x1, P2 ;  /* 0x00000001ffa17807 */ /* 0x000fe40001000000 */
[----:B------:R-:W-:Y:S01]  /*6820*/  IADD3 R160, P0, R164, UR10, RZ ;  /* 0x0000000aa4a07c10 */ /* 0x000fe2000ff1e0ff */
[----:B------:R0:W-:Y:S01]  /*6830*/  STG.E.128 desc[UR4][R112.64], R80 ;  /* 0x0000005070007986 */ /* 0x0001e2000c101d04 */
[----:B------:R-:W-:-:S02]  /*6840*/  LOP3.LUT R114, R114, R161, RZ, 0xfc, !PT ;  /* 0x000000a172727212 */ /* 0x000fc400078efcff */
        /* <DEDUP_REMOVED lines=24> */
.L_x_12453:
[----:B0--3--:R-:W-:-:S07]  /*69d0*/  IADD3 R112, R147, 0x100, RZ ;  /* 0x0000010093707810 */ /* 0x009fce0007ffe0ff */
.L_x_12324:
[----:B------:R-:W-:Y:S05]  /*69e0*/  BSYNC B0 ;  /* 0x0000000000007941 */ /* 0x000fea0003800000 */
.L_x_12323:
[----:B------:R-:W-:Y:S01]  /*69f0*/  LOP3.LUT P0, RZ, R159, 0x100, RZ, 0xc0, !PT ;  /* 0x000001009fff7812 */ /* 0x000fe2000780c0ff */
[----:B------:R-:W-:-:S12]  /*6a00*/  BSSY B0, `(.L_x_12454) ;  /* 0x00005c3000007945 */ /* 0x000fd80003800000 */
[----:B------:R-:W-:Y:S05]  /*6a10*/  @!P0 BRA `(.L_x_12455) ;  /* 0x0000005c00048947 */ /* 0x000fea0003800000 */
        /* <DEDUP_REMOVED lines=27> */
.L_x_12457:
[----:B------:R-:W-:-:S07]  /*6bd0*/  IMAD.MOV.U32 R162, RZ, RZ, R148 ;  /* 0x000000ffffa27224 */ /* 0x000fce00078e0094 */
.L_x_12458:
[----:B------:R-:W-:Y:S05]  /*6be0*/  BSYNC B1 ;  /* 0x0000000000017941 */ /* 0x000fea0003800000 */
.L_x_12456:
        /* <DEDUP_REMOVED lines=16> */
.L_x_12462:
[----:B------:R-:W-:Y:S05]  /*6cf0*/  BSYNC B2 ;  /* 0x0000000000027941 */ /* 0x000fea0003800000 */
.L_x_12461:
        /* <DEDUP_REMOVED lines=44> */
.L_x_12460:
[----:B------:R-:W-:Y:S05]  /*6fc0*/  BSYNC B1 ;  /* 0x0000000000017941 */ /* 0x000fea0003800000 */
.L_x_12459:
[----:B------:R-:W0:Y:S01]  /*6fd0*/  LDC R114, c[0x0][0x294] ;  /* 0x0000a500ff727b82 */ /* 0x000e220000000800 */
[----:B------:R-:W-:Y:S01]  /*6fe0*/  ISETP.NE.U32.AND P2, PT, R84, RZ, PT ;  /* 0x000000ff5400720c */ /* 0x000fe20003f45070 */
[----:B------:R-:W-:Y:S01]  /*6ff0*/  IMAD.MOV.U32 R115, RZ, RZ, 0x2f800000 ;  /* 0x2f800000ff737424 */ /* 0x000fe200078e00ff */
[----:B------:R-:W-:Y:S02]  /*7000*/  I2FP.F32.U32 R84, R162 ;  /* 0x000000a200547245 */ /* 0x000fe40000201000 */
[----:B------:R-:W-:Y:S02]  /*7010*/  ISETP.NE.AND.EX P2, PT, R85, RZ, PT, P2 ;  /* 0x000000ff5500720c */ /* 0x000fe40003f45320 */
[----:B------:R-:W-:Y:S01]  /*7020*/  LOP3.LUT R159, R159, 0xffffffef, RZ, 0xc0, !PT ;  /* 0xffffffef9f9f7812 */ /* 0x000fe200078ec0ff */
[----:B------:R-:W3:Y:S01]  /*7030*/  LDC R113, c[0x0][0x298] ;  /* 0x0000a600ff717b82 */ /* 0x000ee20000000800 */
[----:B------:R-:W-:Y:S01]  /*7040*/  FFMA.FTZ R85, R84, R115, 1.1641532182693481445e-10 ;  /* 0x2f00000054557423 */ /* 0x000fe20000010073 */
[C---:B-----5:R-:W-:Y:S01]  /*7050*/  IMAD.U32 R84, R100.reuse, 0x10000, RZ ;  /* 0x0001000064547824 */ /* 0x060fe200078e00ff */
[----:B------:R-:W-:-:S03]  /*7060*/  PRMT R100, R100, 0x7632, R100 ;  /* 0x0000763264647816 */ /* 0x000fc60000000064 */
[----:B0-----:R-:W-:Y:S01]  /*7070*/  FSETP.GTU.FTZ.AND P3, PT, R85, R114, PT ;  /* 0x000000725500720b */ /* 0x001fe20003f7c000 */
[----:B---3--:R-:W-:-:S12]  /*7080*/  FMUL.FTZ R84, R84, R113 ;  /* 0x0000007154547220 */ /* 0x008fd80000410000 */
        /* <DEDUP_REMOVED lines=8> */
.L_x_12463:
        /* <DEDUP_REMOVED lines=12> */
.L_x_12466:
[----:B------:R-:W-:-:S07]  /*71d0*/  MOV R157, R148 ;  /* 0x00000094009d7202 */ /* 0x000fce0000000f00 */
.L_x_12467:
[----:B------:R-:W-:Y:S05]  /*71e0*/  BSYNC B1 ;  /* 0x0000000000017941 */ /* 0x000fea0003800000 */
.L_x_12465:
        /* <DEDUP_REMOVED lines=16> */
.L_x_12471:
[----:B------:R-:W-:Y:S05]  /*72f0*/  BSYNC B2 ;  /* 0x0000000000027941 */ /* 0x000fea0003800000 */
.L_x_12470:
        /* <DEDUP_REMOVED lines=42> */
[----:B------:R-:W-:-:S07]  /*75a0*/  LOP3.LUT R141, R87, R160, R139, 0x96, !PT ;  /* 0x000000a0578d7212 */ /* 0x000fce00078e968b */
.L_x_12469:
[----:B------:R-:W-:Y:S05]  /*75b0*/  BSYNC B1 ;  /* 0x0000000000017941 */ /* 0x000fea0003800000 */
.L_x_12468:
        /* <DEDUP_REMOVED lines=9> */
.L_x_12464:
        /* <DEDUP_REMOVED lines=12> */
.L_x_12473:
[----:B------:R-:W-:-:S07]  /*7710*/  MOV R157, R148 ;  /* 0x00000094009d7202 */ /* 0x000fce0000000f00 */
.L_x_12474:
[----:B------:R-:W-:Y:S05]  /*7720*/  BSYNC B1 ;  /* 0x0000000000017941 */ /* 0x000fea0003800000 */
.L_x_12472:
        /* <DEDUP_REMOVED lines=16> */
.L_x_12478:
[----:B------:R-:W-:Y:S05]  /*7830*/  BSYNC B2 ;  /* 0x0000000000027941 */ /* 0x000fea0003800000 */
.L_x_12477:
        /* <DEDUP_REMOVED lines=44> */
.L_x_12476:
[----:B------:R-:W-:Y:S05]  /*7b00*/  BSYNC B1 ;  /* 0x0000000000017941 */ /* 0x000fea0003800000 */
.L_x_12475:
        /* <DEDUP_REMOVED lines=14> */
.L_x_12479:
        /* <DEDUP_REMOVED lines=12> */
.L_x_12482:
[----:B------:R-:W-:-:S07]  /*7cb0*/  MOV R100, R148 ;  /* 0x0000009400647202 */ /* 0x000fce0000000f00 */
.L_x_12483:
[----:B------:R-:W-:Y:S05]  /*7cc0*/  BSYNC B1 ;  /* 0x0000000000017941 */ /* 0x000fea0003800000 */
.L_x_12481:
        /* <DEDUP_REMOVED lines=16> */
.L_x_12487:
[----:B------:R-:W-:Y:S05]  /*7dd0*/  BSYNC B2 ;  /* 0x0000000000027941 */ /* 0x000fea0003800000 */
.L_x_12486:
        /* <DEDUP_REMOVED lines=44> */
.L_x_12485:
[----:B------:R-:W-:Y:S05]  /*80a0*/  BSYNC B1 ;  /* 0x0000000000017941 */ /* 0x000fea0003800000 */
.L_x_12484:
        /* <DEDUP_REMOVED lines=10> */
.L_x_12480:
        /* <DEDUP_REMOVED lines=12> */
.L_x_12489:
[----:B------:R-:W-:-:S07]  /*8210*/  IMAD.MOV.U32 R157, RZ, RZ, R148 ;  /* 0x000000ffff9d7224 */ /* 0x000fce00078e0094 */
.L_x_12490:
[----:B------:R-:W-:Y:S05]  /*8220*/  BSYNC B1 ;  /* 0x0000000000017941 */ /* 0x000fea0003800000 */
.L_x_12488:
        /* <DEDUP_REMOVED lines=16> */
.L_x_12494:
[----:B------:R-:W-:Y:S05]  /*8330*/  BSYNC B2 ;  /* 0x0000000000027941 */ /* 0x000fea0003800000 */
.L_x_12493:
        /* <DEDUP_REMOVED lines=44> */
.L_x_12492:
[----:B------:R-:W-:Y:S05]  /*8600*/  BSYNC B1 ;  /* 0x0000000000017941 */ /* 0x000fea0003800000 */
.L_x_12491:
        /* <DEDUP_REMOVED lines=15> */
.L_x_12495:
        /* <DEDUP_REMOVED lines=12> */
.L_x_12498:
[----:B------:R-:W-:-:S07]  /*87c0*/  IMAD.MOV.U32 R151, RZ, RZ, R148 ;  /* 0x000000ffff977224 */ /* 0x000fce00078e0094 */
.L_x_12499:
[----:B------:R-:W-:Y:S05]  /*87d0*/  BSYNC B1 ;  /* 0x0000000000017941 */ /* 0x000fea0003800000 */
.L_x_12497:
        /* <DEDUP_REMOVED lines=16> */
.L_x_12503:
[----:B------:R-:W-:Y:S05]  /*88e0*/  BSYNC B2 ;  /* 0x0000000000027941 */ /* 0x000fea0003800000 */
.L_x_12502:
        /* <DEDUP_REMOVED lines=44> */
.L_x_12501:
[----:B------:R-:W-:Y:S05]  /*8bb0*/  BSYNC B1 ;  /* 0x0000000000017941 */ /* 0x000fea0003800000 */
.L_x_12500:
        /* <DEDUP_REMOVED lines=9> */
.L_x_12496:
        /* <DEDUP_REMOVED lines=12> */
.L_x_12505:
[----:B------:R-:W-:-:S07]  /*8d10*/  IMAD.MOV.U32 R157, RZ, RZ, R148 ;  /* 0x000000ffff9d7224 */ /* 0x000fce00078e0094 */
.L_x_12506:
[----:B------:R-:W-:Y:S05]  /*8d20*/  BSYNC B1 ;  /* 0x0000000000017941 */ /* 0x000fea0003800000 */
.L_x_12504:
        /* <DEDUP_REMOVED lines=16> */
.L_x_12510:
[----:B------:R-:W-:Y:S05]  /*8e30*/  BSYNC B2 ;  /* 0x0000000000027941 */ /* 0x000fea0003800000 */
.L_x_12509:
        /* <DEDUP_REMOVED lines=44> */
.L_x_12508:
[----:B------:R-:W-:Y:S05]  /*9100*/  BSYNC B1 ;  /* 0x0000000000017941 */ /* 0x000fea0003800000 */
.L_x_12507:
        /* <DEDUP_REMOVED lines=14> */
.L_x_12511:
        /* <DEDUP_REMOVED lines=12> */
.L_x_12514:
[----:B------:R-:W-:-:S07]  /*92b0*/  IMAD.MOV.U32 R152, RZ, RZ, R148 ;  /* 0x000000ffff987224 */ /* 0x000fce00078e0094 */
.L_x_12515:
[----:B------:R-:W-:Y:S05]  /*92c0*/  BSYNC B1 ;  /* 0x0000000000017941 */ /* 0x000fea0003800000 */
.L_x_12513:
        /* <DEDUP_REMOVED lines=16> */
.L_x_12519:
[----:B------:R-:W-:Y:S05]  /*93d0*/  BSYNC B2 ;  /* 0x0000000000027941 */ /* 0x000fea0003800000 */
.L_x_12518:
        /* <DEDUP_REMOVED lines=44> */
.L_x_12517:
[----:B------:R-:W-:Y:S05]  /*96a0*/  BSYNC B1 ;  /* 0x0000000000017941 */ /* 0x000fea0003800000 */
.L_x_12516:
        /* <DEDUP_REMOVED lines=10> */
.L_x_12512:
        /* <DEDUP_REMOVED lines=12> */
.L_x_12521:
[----:B------:R-:W-:-:S07]  /*9810*/  MOV R158, R148 ;  /* 0x00000094009e7202 */ /* 0x000fce0000000f00 */
.L_x_12522:
[----:B------:R-:W-:Y:S05]  /*9820*/  BSYNC B1 ;  /* 0x0000000000017941 */ /* 0x000fea0003800000 */
.L_x_12520:
        /* <DEDUP_REMOVED lines=16> */
.L_x_12526:
[----:B------:R-:W-:Y:S05]  /*9930*/  BSYNC B2 ;  /* 0x0000000000027941 */ /* 0x000fea0003800000 */
.L_x_12525:
        /* <DEDUP_REMOVED lines=44> */
.L_x_12524:
[----:B------:R-:W-:Y:S05]  /*9c00*/  BSYNC B1 ;  /* 0x0000000000017941 */ /* 0x000fea0003800000 */
.L_x_12523:
        /* <DEDUP_REMOVED lines=15> */
.L_x_12527:
        /* <DEDUP_REMOVED lines=12> */
.L_x_12530:
[----:B------:R-:W-:-:S07]  /*9dc0*/  MOV R153, R148 ;  /* 0x0000009400997202 */ /* 0x000fce0000000f00 */
.L_x_12531:
[----:B------:R-:W-:Y:S05]  /*9dd0*/  BSYNC B1 ;  /* 0x0000000000017941 */ /* 0x000fea0003800000 */
.L_x_12529:
        /* <DEDUP_REMOVED lines=16> */
.L_x_12535:
[----:B------:R-:W-:Y:S05]  /*9ee0*/  BSYNC B2 ;  /* 0x0000000000027941 */ /* 0x000fea0003800000 */
.L_x_12534:
        /* <DEDUP_REMOVED lines=44> */
.L_x_12533:
[----:B------:R-:W-:Y:S05]  /*a1b0*/  BSYNC B1 ;  /* 0x0000000000017941 */ /* 0x000fea0003800000 */
.L_x_12532:
        /* <DEDUP_REMOVED lines=9> */
.L_x_12528:
        /* <DEDUP_REMOVED lines=12> */
.L_x_12537:
[----:B------:R-:W-:-:S07]  /*a310*/  IMAD.MOV.U32 R158, RZ, RZ, R148 ;  /* 0x000000ffff9e7224 */ /* 0x000fce00078e0094 */
.L_x_12538:
[----:B------:R-:W-:Y:S05]  /*a320*/  BSYNC B1 ;  /* 0x0000000000017941 */ /* 0x000fea0003800000 */
.L_x_12536:
        /* <DEDUP_REMOVED lines=16> */
.L_x_12542:
[----:B------:R-:W-:Y:S05]  /*a430*/  BSYNC B2 ;  /* 0x0000000000027941 */ /* 0x000fea0003800000 */
.L_x_12541:
        /* <DEDUP_REMOVED lines=44> */
.L_x_12540:
[----:B------:R-:W-:Y:S05]  /*a700*/  BSYNC B1 ;  /* 0x0000000000017941 */ /* 0x000fea0003800000 */
.L_x_12539:
        /* <DEDUP_REMOVED lines=12> */
.L_x_12543:
        /* <DEDUP_REMOVED lines=12> */
.L_x_12546:
[----:B------:R-:W-:-:S07]  /*a890*/  IMAD.MOV.U32 R154, RZ, RZ, R148 ;  /* 0x000000ffff9a7224 */ /* 0x000fce00078e0094 */
.L_x_12547:
[----:B------:R-:W-:Y:S05]  /*a8a0*/  BSYNC B1 ;  /* 0x0000000000017941 */ /* 0x000fea0003800000 */
.L_x_12545:
        /* <DEDUP_REMOVED lines=16> */
.L_x_12551:
[----:B------:R-:W-:Y:S05]  /*a9b0*/  BSYNC B2 ;  /* 0x0000000000027941 */ /* 0x000fea0003800000 */
.L_x_12550:
        /* <DEDUP_REMOVED lines=44> */
.L_x_12549:
[----:B------:R-:W-:Y:S05]  /*ac80*/  BSYNC B1 ;  /* 0x0000000000017941 */ /* 0x000fea0003800000 */
.L_x_12548:
        /* <DEDUP_REMOVED lines=10> */
.L_x_12544:
        /* <DEDUP_REMOVED lines=12> */
.L_x_12553:
[----:B------:R-:W-:-:S07]  /*adf0*/  IMAD.MOV.U32 R158, RZ, RZ, R148 ;  /* 0x000000ffff9e7224 */ /* 0x000fce00078e0094 */
.L_x_12554:
[----:B------:R-:W-:Y:S05]  /*ae00*/  BSYNC B1 ;  /* 0x0000000000017941 */ /* 0x000fea0003800000 */
.L_x_12552:
        /* <DEDUP_REMOVED lines=16> */
.L_x_12558:
[----:B------:R-:W-:Y:S05]  /*af10*/  BSYNC B2 ;  /* 0x0000000000027941 */ /* 0x000fea0003800000 */
.L_x_12557:
        /* <DEDUP_REMOVED lines=44> */
.L_x_12556:
[----:B------:R-:W-:Y:S05]  /*b1e0*/  BSYNC B1 ;  /* 0x0000000000017941 */ /* 0x000fea0003800000 */
.L_x_12555:
        /* <DEDUP_REMOVED lines=13> */
.L_x_12559:
        /* <DEDUP_REMOVED lines=12> */
.L_x_12562:
[----:B------:R-:W-:-:S07]  /*b380*/  IMAD.MOV.U32 R155, RZ, RZ, R148 ;  /* 0x000000ffff9b7224 */ /* 0x000fce00078e0094 */
.L_x_12563:
[----:B------:R-:W-:Y:S05]  /*b390*/  BSYNC B1 ;  /* 0x0000000000017941 */ /* 0x000fea0003800000 */
.L_x_12561:
        /* <DEDUP_REMOVED lines=16> */
.L_x_12567:
[----:B------:R-:W-:Y:S05]  /*b4a0*/  BSYNC B2 ;  /* 0x0000000000027941 */ /* 0x000fea0003800000 */
.L_x_12566:
        /* <DEDUP_REMOVED lines=44> */
.L_x_12565:
[----:B------:R-:W-:Y:S05]  /*b770*/  BSYNC B1 ;  /* 0x0000000000017941 */ /* 0x000fea0003800000 */
.L_x_12564:
        /* <DEDUP_REMOVED lines=9> */
.L_x_12560:
        /* <DEDUP_REMOVED lines=12> */
.L_x_12569:
[----:B------:R-:W-:-:S07]  /*b8d0*/  MOV R157, R148 ;  /* 0x00000094009d7202 */ /* 0x000fce0000000f00 */
.L_x_12570:
[----:B------:R-:W-:Y:S05]  /*b8e0*/  BSYNC B1 ;  /* 0x0000000000017941 */ /* 0x000fea0003800000 */
.L_x_12568:
        /* <DEDUP_REMOVED lines=16> */
.L_x_12574:
[----:B------:R-:W-:Y:S05]  /*b9f0*/  BSYNC B2 ;  /* 0x0000000000027941 */ /* 0x000fea0003800000 */
.L_x_12573:
        /* <DEDUP_REMOVED lines=44> */
.L_x_12572:
[----:B------:R-:W-:Y:S05]  /*bcc0*/  BSYNC B1 ;  /* 0x0000000000017941 */ /* 0x000fea0003800000 */
.L_x_12571:
        /* <DEDUP_REMOVED lines=12> */
.L_x_12575:
        /* <DEDUP_REMOVED lines=12> */
.L_x_12578:
[----:B------:R-:W-:-:S07]  /*be50*/  MOV R158, R148 ;  /* 0x00000094009e7202 */ /* 0x000fce0000000f00 */
.L_x_12579:
[----:B------:R-:W-:Y:S05]  /*be60*/  BSYNC B1 ;  /* 0x0000000000017941 */ /* 0x000fea0003800000 */
.L_x_12577:
        /* <DEDUP_REMOVED lines=16> */
.L_x_12583:
[----:B------:R-:W-:Y:S05]  /*bf70*/  BSYNC B2 ;  /* 0x0000000000027941 */ /* 0x000fea0003800000 */
.L_x_12582:
        /* <DEDUP_REMOVED lines=44> */
.L_x_12581:
[----:B------:R-:W-:Y:S05]  /*c240*/  BSYNC B1 ;  /* 0x0000000000017941 */ /* 0x000fea0003800000 */
.L_x_12580:
[----:B------:R-:W-:-:S05]  /*c250*/  I2FP.F32.U32 R156, R158 ;  /* 0x0000009e009c7245 */ /* 0x000fca0000201000 */
[----:B------:R-:W-:Y:S01]  /*c260*/  FFMA.FTZ R115, R156, R115, 1.1641532182693481445e-10 ;  /* 0x2f0000009c737423 */ /* 0x000fe20000010073 */
[----:B------:R-:W-:-:S04]  /*c270*/  PRMT R156, R79, 0x7632, R156 ;  /* 0x000076324f9c7816 */ /* 0x000fc8000000009c */
[----:B------:R-:W-:Y:S01]  /*c280*/  FSETP.GTU.FTZ.AND P2, PT, R115, R114, PT ;  /* 0x000000727300720b */ /* 0x000fe20003f5c000 */
[----:B------:R-:W-:-:S04]  /*c290*/  IMAD.U32 R156, R156, 0x10000, RZ ;  /* 0x000100009c9c7824 */ /* 0x000fc800078e00ff */
[----:B------:R-:W-:-:S05]  /*c2a0*/  FMUL.FTZ R156, R156, R113 ;  /* 0x000000719c9c7220 */ /* 0x000fca0000410000 */
[----:B------:R-:W-:Y:S02]  /*c2b0*/  FSEL R114, R156, RZ, !P2 ;  /* 0x000000ff9c727208 */ /* 0x000fe40005000000 */
[----:B------:R-:W-:-:S03]  /*c2c0*/  SEL R156, RZ, 0x1, P2 ;  /* 0x00000001ff9c7807 */ /* 0x000fc60001000000 */
[----:B------:R-:W-:-:S04]  /*c2d0*/  FADD.FTZ R103, R114, R103 ;  /* 0x0000006772677221 */ /* 0x000fc80000010000 */
[----:B------:R-:W-:-:S07]  /*c2e0*/  @P0 FADD.FTZ R103, R75, R103 ;  /* 0x000000674b670221 */ /* 0x000fce0000010000 */
.L_x_12576:
[----:B------:R-:W-:Y:S02]  /*c2f0*/  SEL R115, RZ, 0x10000, P4 ;  /* 0x00010000ff737807 */ /* 0x000fe40002000000 */
[C---:B------:R-:W-:Y:S02]  /*c300*/  LOP3.LUT P4, RZ, R159.reuse, 0x2, RZ, 0xc0, !PT ;  /* 0x000000029fff7812 */ /* 0x040fe4000788c0ff */
[C---:B------:R-:W-:Y:S02]  /*c310*/  LOP3.LUT P6, RZ, R159.reuse, 0x4, RZ, 0xc0, !PT ;  /* 0x000000049fff7812 */ /* 0x040fe400078cc0ff */
[----:B------:R-:W-:Y:S02]  /*c320*/  LOP3.LUT P0, RZ, R159, 0x8, RZ, 0xc0, !PT ;  /* 0x000000089fff7812 */ /* 0x000fe4000780c0ff */
[----:B------:R-:W-:Y:S02]  /*c330*/  SEL R161, RZ, 0x1000000, P5 ;  /* 0x01000000ffa17807 */ /* 0x000fe40002800000 */
[----:B------:R-:W-:-:S02]  /*c340*/  SEL R158, RZ, 0x100, P3 ;  /* 0x00000100ff9e7807 */ /* 0x000fc40001800000 */
[----:B------:R-:W-:Y:S02]  /*c350*/  SEL R114, RZ, 0x1, P4 ;  /* 0x00000001ff727807 */ /* 0x000fe40002000000 */
        /* <DEDUP_REMOVED lines=10> */
[----:B------:R-:W-:-:S03]  /*c400*/  IMAD.WIDE.U32 R162, R162, 0x100, RZ ;  /* 0x00000100a2a27825 */ /* 0x000fc600078e00ff */
[----:B------:R-:W-:Y:S02]  /*c410*/  LOP3.LUT R113, R162, R114, R160, 0xfe, !PT ;  /* 0x00000072a2717212 */ /* 0x000fe400078efea0 */
[C---:B------:R-:W-:Y:S02]  /*c420*/  LEA R114, P0, R112.reuse, UR6, 0x5 ;  /* 0x0000000670727c11 */ /* 0x040fe4000f8028ff */
[----:B------:R-:W-:Y:S02]  /*c430*/  LOP3.LUT R160, R113, R158, RZ, 0xfc, !PT ;  /* 0x0000009e71a07212 */ /* 0x000fe400078efcff */
[C---:B------:R-:W-:Y:S02]  /*c440*/  SHF.L.U32 R158, R112.reuse, 0x3, RZ ;  /* 0x00000003709e7819 */ /* 0x040fe400000006ff */
[----:B------:R-:W-:Y:S02]  /*c450*/  LOP3.LUT R161, R163, R115, R161, 0xfe, !PT ;  /* 0x00000073a3a17212 */ /* 0x000fe400078efea1 */
[----:B------:R-:W-:-:S02]  /*c460*/  LEA.HI.X R115, R112, UR7, RZ, 0x5, P0 ;  /* 0x0000000770737c11 */ /* 0x000fc400080f2cff */
[----:B------:R-:W-:Y:S02]  /*c470*/  SHF.L.U64.HI R113, R112, 0x3, RZ ;  /* 0x0000000370717819 */ /* 0x000fe400000102ff */
        /* <DEDUP_REMOVED lines=26> */
.L_x_12584:
[----:B------:R-:W-:-:S07]  /*c620*/  VIADD R112, R112, 0x100 ;  /* 0x0000010070707836 */ /* 0x000fce0000000000 */
.L_x_12455:
[----:B------:R-:W-:Y:S05]  /*c630*/  BSYNC B0 ;  /* 0x0000000000007941 */ /* 0x000fea0003800000 */
.L_x_12454:
[----:B------:R-:W-:Y:S01]  /*c640*/  LOP3.LUT P0, RZ, R159, 0x80, RZ, 0xc0, !PT ;  /* 0x000000809fff7812 */ /* 0x000fe2000780c0ff */
[----:B------:R-:W-:-:S12]  /*c650*/  BSSY B0, `(.L_x_12585) ;  /* 0x00005c3000007945 */ /* 0x000fd80003800000 */
[----:B------:R-:W-:Y:S05]  /*c660*/  @!P0 BRA `(.L_x_12586) ;  /* 0x0000005c00048947 */ /* 0x000fea0003800000 */
        /* <DEDUP_REMOVED lines=10> */
[----:B-1----:R-:W-:-:S06]  /*c710*/  IMAD.WIDE.U32 R104, R112, 0x10, R104 ;  /* 0x0000001070687825 */ /* 0x002fcc00078e0068 */
[----:B------:R-:W5:Y:S03]  /*c720*/  LDG.E.128 R104, desc[UR4][R104.64] ;  /* 0x0000000468687981 */ /* 0x000f66000c1e1d00 */
[----:B---3--:R-:W-:-:S04]  /*c730*/  @P1 LEA R114, P2, R112, R88, 0x4 ;  /* 0x0000005870721211 */ /* 0x008fc800078420ff */
        /* <DEDUP_REMOVED lines=14> */
.L_x_12588:
[----:B------:R-:W-:-:S07]  /*c820*/  IMAD.MOV.U32 R162, RZ, RZ, R148 ;  /* 0x000000ffffa27224 */ /* 0x000fce00078e0094 */
.L_x_12589:
[----:B------:R-:W-:Y:S05]  /*c830*/  BSYNC B1 ;  /* 0x0000000000017941 */ /* 0x000fea0003800000 */
.L_x_12587:
        /* <DEDUP_REMOVED lines=16> */
.L_x_12593:
[----:B------:R-:W-:Y:S05]  /*c940*/  BSYNC B2 ;  /* 0x0000000000027941 */ /* 0x000fea0003800000 */
.L_x_12592:
        /* <DEDUP_REMOVED lines=44> */
.L_x_12591:
[----:B------:R-:W-:Y:S05]  /*cc10*/  BSYNC B1 ;  /* 0x0000000000017941 */ /* 0x000fea0003800000 */
.L_x_12590:
[----:B------:R-:W0:Y:S01]  /*cc20*/  LDC R114, c[0x0][0x294] ;  /* 0x0000a500ff727b82 */ /* 0x000e220000000800 */
[----:B------:R-:W-:Y:S01]  /*cc30*/  HFMA2.MMA R115, -RZ, RZ, 0.1171875, 0 ;  /* 0x2f800000ff737435 */ /* 0x000fe200000001ff */
[----:B------:R-:W-:Y:S02]  /*cc40*/  ISETP.NE.U32.AND P2, PT, R88, RZ, PT ;  /* 0x000000ff5800720c */ /* 0x000fe40003f45070 */
[----:B------:R-:W-:Y:S02]  /*cc50*/  I2FP.F32.U32 R88, R162 ;  /* 0x000000a200587245 */ /* 0x000fe40000201000 */
[----:B------:R-:W-:Y:S02]  /*cc60*/  ISETP.NE.AND.EX P2, PT, R89, RZ, PT, P2 ;  /* 0x000000ff5900720c */ /* 0x000fe40003f45320 */
[----:B------:R-:W1:Y:S01]  /*cc70*/  LDC R113, c[0x0][0x298] ;  /* 0x0000a600ff717b82 */ /* 0x000e620000000800 */
[----:B------:R-:W-:Y:S02]  /*cc80*/  LOP3.LUT R159, R159, 0xffffffef, RZ, 0xc0, !PT ;  /* 0xffffffef9f9f7812 */ /* 0x000fe400078ec0ff */
        /* <DEDUP_REMOVED lines=13> */
.L_x_12594:
        /* <DEDUP_REMOVED lines=12> */
.L_x_12597:
[----:B------:R-:W-:-:S07]  /*ce20*/  IMAD.MOV.U32 R157, RZ, RZ, R148 ;  /* 0x000000ffff9d7224 */ /* 0x000fce00078e0094 */
.L_x_12598:
[----:B------:R-:W-:Y:S05]  /*ce30*/  BSYNC B1 ;  /* 0x0000000000017941 */ /* 0x000fea0003800000 */
.L_x_12596:
        /* <DEDUP_REMOVED lines=16> */
.L_x_12602:
[----:B------:R-:W-:Y:S05]  /*cf40*/  BSYNC B2 ;  /* 0x0000000000027941 */ /* 0x000fea0003800000 */
.L_x_12601:
        /* <DEDUP_REMOVED lines=43> */
.L_x_12600:
[----:B------:R-:W-:Y:S05]  /*d200*/  BSYNC B1 ;  /* 0x0000000000017941 */ /* 0x000fea0003800000 */
.L_x_12599:
        /* <DEDUP_REMOVED lines=9> */
.L_x_12595:
        /* <DEDUP_REMOVED lines=12> */
.L_x_12604:
[----:B------:R-:W-:-:S07]  /*d360*/  IMAD.MOV.U32 R157, RZ, RZ, R148 ;  /* 0x000000ffff9d7224 */ /* 0x000fce00078e0094 */
.L_x_12605:
[----:B------:R-:W-:Y:S05]  /*d370*/  BSYNC B1 ;  /* 0x0000000000017941 */ /* 0x000fea0003800000 */
.L_x_12603:
        /* <DEDUP_REMOVED lines=16> */
.L_x_12609:
[----:B------:R-:W-:Y:S05]  /*d480*/  BSYNC B2 ;  /* 0x0000000000027941 */ /* 0x000fea0003800000 */
.L_x_12608:
        /* <DEDUP_REMOVED lines=44> */
.L_x_12607:
[----:B------:R-:W-:Y:S05]  /*d750*/  BSYNC B1 ;  /* 0x0000000000017941 */ /* 0x000fea0003800000 */
.L_x_12606:
        /* <DEDUP_REMOVED lines=14> */
.L_x_12610:
        /* <DEDUP_REMOVED lines=12> */
.L_x_12613:
[----:B------:R-:W-:-:S07]  /*d900*/  IMAD.MOV.U32 R104, RZ, RZ, R148 ;  /* 0x000000ffff687224 */ /* 0x000fce00078e0094 */
.L_x_12614:
[----:B------:R-:W-:Y:S05]  /*d910*/  BSYNC B1 ;  /* 0x0000000000017941 */ /* 0x000fea0003800000 */
.L_x_12612:
        /* <DEDUP_REMOVED lines=16> */
.L_x_12618:
[----:B------:R-:W-:Y:S05]  /*da20*/  BSYNC B2 ;  /* 0x0000000000027941 */ /* 0x000fea0003800000 */
.L_x_12617:
        /* <DEDUP_REMOVED lines=44> */
.L_x_12616:
[----:B------:R-:W-:Y:S05]  /*dcf0*/  BSYNC B1 ;  /* 0x0000000000017941 */ /* 0x000fea0003800000 */
.L_x_12615:
        /* <DEDUP_REMOVED lines=10> */
.L_x_12611:
        /* <DEDUP_REMOVED lines=12> */
.L_x_12620:
[----:B------:R-:W-:-:S07]  /*de60*/  MOV R157, R148 ;  /* 0x00000094009d7202 */ /* 0x000fce0000000f00 */
.L_x_12621:
[----:B------:R-:W-:Y:S05]  /*de70*/  BSYNC B1 ;  /* 0x0000000000017941 */ /* 0x000fea0003800000 */
.L_x_12619:
        /* <DEDUP_REMOVED lines=16> */
.L_x_12625:
[----:B------:R-:W-:Y:S05]  /*df80*/  BSYNC B2 ;  /* 0x0000000000027941 */ /* 0x000fea0003800000 */
.L_x_12624:
        /* <DEDUP_REMOVED lines=44> */
.L_x_12623:
[----:B------:R-:W-:Y:S05]  /*e250*/  BSYNC B1 ;  /* 0x0000000000017941 */ /* 0x000fea0003800000 */
.L_x_12622:
        /* <DEDUP_REMOVED lines=15> */
.L_x_12626:
        /* <DEDUP_REMOVED lines=12> */
.L_x_12629:
[----:B------:R-:W-:-:S07]  /*e410*/  MOV R151, R148 ;  /* 0x0000009400977202 */ /* 0x000fce0000000f00 */
.L_x_12630:
[----:B------:R-:W-:Y:S05]  /*e420*/  BSYNC B1 ;  /* 0x0000000000017941 */ /* 0x000fea0003800000 */
.L_x_12628:
        /* <DEDUP_REMOVED lines=16> */
.L_x_12634:
[----:B------:R-:W-:Y:S05]  /*e530*/  BSYNC B2 ;  /* 0x0000000000027941 */ /* 0x000fea0003800000 */
.L_x_12633:
        /* <DEDUP_REMOVED lines=44> */
.L_x_12632:
[----:B------:R-:W-:Y:S05]  /*e800*/  BSYNC B1 ;  /* 0x0000000000017941 */ /* 0x000fea0003800000 */
.L_x_12631:
        /* <DEDUP_REMOVED lines=9> */
.L_x_12627:
        /* <DEDUP_REMOVED lines=12> */
.L_x_12636:
[----:B------:R-:W-:-:S07]  /*e960*/  IMAD.MOV.U32 R157, RZ, RZ, R148 ;  /* 0x000000ffff9d7224 */ /* 0x000fce00078e0094 */
.L_x_12637:
[----:B------:R-:W-:Y:S05]  /*e970*/  BSYNC B1 ;  /* 0x0000000000017941 */ /* 0x000fea0003800000 */
.L_x_12635:
        /* <DEDUP_REMOVED lines=16> */
.L_x_12641:
[----:B------:R-:W-:Y:S05]  /*ea80*/  BSYNC B2 ;  /* 0x0000000000027941 */ /* 0x000fea0003800000 */
.L_x_12640:
        /* <DEDUP_REMOVED lines=44> */
.L_x_12639:
[----:B------:R-:W-:Y:S05]  /*ed50*/  BSYNC B1 ;  /* 0x0000000000017941 */ /* 0x000fea0003800000 */
.L_x_12638:
        /* <DEDUP_REMOVED lines=14> */
.L_x_12642:
        /* <DEDUP_REMOVED lines=12> */
.L_x_12645:
[----:B------:R-:W-:-:S07]  /*ef00*/  IMAD.MOV.U32 R152, RZ, RZ, R148 ;  /* 0x000000ffff987224 */ /* 0x000fce00078e0094 */
.L_x_12646:
[----:B------:R-:W-:Y:S05]  /*ef10*/  BSYNC B1 ;  /* 0x0000000000017941 */ /* 0x000fea0003800000 */
.L_x_12644:
        /* <DEDUP_REMOVED lines=16> */
.L_x_12650:
[----:B------:R-:W-:Y:S05]  /*f020*/  BSYNC B2 ;  /* 0x0000000000027941 */ /* 0x000fea0003800000 */
.L_x_12649:
        /* <DEDUP_REMOVED lines=44> */
.L_x_12648:
[----:B------:R-:W-:Y:S05]  /*f2f0*/  BSYNC B1 ;  /* 0x0000000000017941 */ /* 0x000fea0003800000 */
.L_x_12647:
[----:B------:R-:W-:Y:S02]  /*f300*/  I2FP.F32.U32 R104, R152 ;  /* 0x0000009800687245 */ /* 0x000fe40000201000 */
[----:B------:R-:W-:-:S03]  /*f310*/  PRMT R152, R77, 0x7632, R152 ;  /* 0x000076324d987816 */ /* 0x000fc60000000098 */
[----:B------:R-:W-:Y:S01]  /*f320*/  FFMA.FTZ R157, R104, R115, 1.1641532182693481445e-10 ;  /* 0x2f000000689d7423 */ /* 0x000fe20000010073 */
[----:B------:R-:W-:-:S04]  /*f330*/  SHF.L.U32 R152, R152, 0x10, RZ ;  /* 0x0000001098987819 */ /* 0x000fc800000006ff */
[----:B------:R-:W-:Y:S01]  /*f340*/  FSETP.GTU.FTZ.AND P3, PT, R157, R114, PT ;  /* 0x000000729d00720b */ /* 0x000fe20003f7c000 */
[----:B------:R-:W-:-:S05]  /*f350*/  FMUL.FTZ R152, R152, R113 ;  /* 0x0000007198987220 */ /* 0x000fca0000410000 */
[----:B------:R-:W-:Y:S02]  /*f360*/  FSEL R104, R152, RZ, !P3 ;  /* 0x000000ff98687208 */ /* 0x000fe40005800000 */
[----:B------:R-:W-:-:S03]  /*f370*/  SEL R152, RZ, 0x1, P3 ;  /* 0x00000001ff987807 */ /* 0x000fc60001800000 */
[----:B------:R-:W-:-:S04]  /*f380*/  FADD.FTZ R91, R104, R91 ;  /* 0x0000005b685b7221 */ /* 0x000fc80000010000 */
[----:B------:R-:W-:-:S07]  /*f390*/  @P0 FADD.FTZ R91, R71, R91 ;  /* 0x0000005b475b0221 */ /* 0x000fce0000010000 */
.L_x_12643:
        /* <DEDUP_REMOVED lines=12> */
.L_x_12652:
[----:B------:R-:W-:-:S07]  /*f460*/  IMAD.MOV.U32 R158, RZ, RZ, R148 ;  /* 0x000000ffff9e7224 */ /* 0x000fce00078e0094 */
.L_x_12653:
[----:B------:R-:W-:Y:S05]  /*f470*/  BSYNC B1 ;  /* 0x0000000000017941 */ /* 0x000fea0003800000 */
.L_x_12651:
        /* <DEDUP_REMOVED lines=16> */
.L_x_12657:
[----:B------:R-:W-:Y:S05]  /*f580*/  BSYNC B2 ;  /* 0x0000000000027941 */ /* 0x000fea0003800000 */
.L_x_12656:
        /* <DEDUP_REMOVED lines=44> */
.L_x_12655:
[----:B------:R-:W-:Y:S05]  /*f850*/  BSYNC B1 ;  /* 0x0000000000017941 */ /* 0x000fea0003800000 */
.L_x_12654:
        /* <DEDUP_REMOVED lines=15> */
.L_x_12658:
        /* <DEDUP_REMOVED lines=12> */
.L_x_12661:
[----:B------:R-:W-:-:S07]  /*fa10*/  IMAD.MOV.U32 R153, RZ, RZ, R148 ;  /* 0x000000ffff997224 */ /* 0x000fce00078e0094 */
.L_x_12662:
[----:B------:R-:W-:Y:S05]  /*fa20*/  BSYNC B1 ;  /* 0x0000000000017941 */ /* 0x000fea0003800000 */
.L_x_12660:
        /* <DEDUP_REMOVED lines=16> */
.L_x_12666:
[----:B------:R-:W-:Y:S05]  /*fb30*/  BSYNC B2 ;  /* 0x0000000000027941 */ /* 0x000fea0003800000 */
.L_x_12665:
        /* <DEDUP_REMOVED lines=44> */
.L_x_12664:
[----:B------:R-:W-:Y:S05]  /*fe00*/  BSYNC B1 ;  /* 0x0000000000017941 */ /* 0x000fea0003800000 */
.L_x_12663:
        /* <DEDUP_REMOVED lines=9> */
.L_x_12659:
        /* <DEDUP_REMOVED lines=12> */
.L_x_12668:
[----:B------:R-:W-:-:S07]  /*ff60*/  MOV R158, R148 ;  /* 0x00000094009e7202 */ /* 0x000fce0000000f00 */
.L_x_12669:
[----:B------:R-:W-:Y:S05]  /*ff70*/  BSYNC B1 ;  /* 0x0000000000017941 */ /* 0x000fea0003800000 */
.L_x_12667:
        /* <DEDUP_REMOVED lines=16> */
.L_x_12673:
[----:B------:R-:W-:Y:S05]  /*10080*/  BSYNC B2 ;  /* 0x0000000000027941 */ /* 0x000fea0003800000 */
.L_x_12672:
        /* <DEDUP_REMOVED lines=44> */
.L_x_12671:
[----:B------:R-:W-:Y:S05]  /*10350*/  BSYNC B1 ;  /* 0x0000000000017941 */ /* 0x000fea0003800000 */
.L_x_12670:
        /* <DEDUP_REMOVED lines=12> */
.L_x_12674:
        /* <DEDUP_REMOVED lines=12> */
.L_x_12677:
[----:B------:R-:W-:-:S07]  /*104e0*/  MOV R154, R148 ;  /* 0x00000094009a7202 */ /* 0x000fce0000000f00 */
.L_x_12678:
[----:B------:R-:W-:Y:S05]  /*104f0*/  BSYNC B1 ;  /* 0x0000000000017941 */ /* 0x000fea0003800000 */
.L_x_12676:
        /* <DEDUP_REMOVED lines=16> */
.L_x_12682:
[----:B------:R-:W-:Y:S05]  /*10600*/  BSYNC B2 ;  /* 0x0000000000027941 */ /* 0x000fea0003800000 */
.L_x_12681:
        /* <DEDUP_REMOVED lines=44> */
.L_x_12680:
[----:B------:R-:W-:Y:S05]  /*108d0*/  BSYNC B1 ;  /* 0x0000000000017941 */ /* 0x000fea0003800000 */
.L_x_12679:
        /* <DEDUP_REMOVED lines=10> */
.L_x_12675:
        /* <DEDUP_REMOVED lines=12> */
.L_x_12684:
[----:B------:R-:W-:-:S07]  /*10a40*/  IMAD.MOV.U32 R158, RZ, RZ, R148 ;  /* 0x000000ffff9e7224 */ /* 0x000fce00078e0094 */
.L_x_12685:
[----:B------:R-:W-:Y:S05]  /*10a50*/  BSYNC B1 ;  /* 0x0000000000017941 */ /* 0x000fea0003800000 */
.L_x_12683:
        /* <DEDUP_REMOVED lines=16> */
.L_x_12689:
[----:B------:R-:W-:Y:S05]  /*10b60*/  BSYNC B2 ;  /* 0x0000000000027941 */ /* 0x000fea0003800000 */
.L_x_12688:
        /* <DEDUP_REMOVED lines=44> */
.L_x_12687:
[----:B------:R-:W-:Y:S05]  /*10e30*/  BSYNC B1 ;  /* 0x0000000000017941 */ /* 0x000fea0003800000 */
.L_x_12686:
[----:B------:R-:W-:-:S05]  /*10e40*/  I2FP.F32.U32 R106, R158 ;  /* 0x0000009e006a7245 */ /* 0x000fca0000201000 */
[----:B------:R-:W-:Y:S01]  /*10e50*/  FFMA.FTZ R161, R106, R115, 1.1641532182693481445e-10 ;  /* 0x2f0000006aa17423 */ /* 0x000fe20000010073 */
[C---:B------:R-:W-:Y:S02]  /*10e60*/  SHF.L.U32 R106, R107.reuse, 0x10, RZ ;  /* 0x000000106b6a7819 */ /* 0x040fe400000006ff */
[----:B------:R-:W-:Y:S02]  /*10e70*/  PRMT R107, R107, 0x7632, R107 ;  /* 0x000076326b6b7816 */ /* 0x000fe4000000006b */
[----:B------:R-:W-:Y:S01]  /*10e80*/  FSETP.GTU.FTZ.AND P4, PT, R161, R114, PT ;  /* 0x00000072a100720b */ /* 0x000fe20003f9c000 */
[----:B------:R-:W-:-:S05]  /*10e90*/  FMUL.FTZ R106, R106, R113 ;  /* 0x000000716a6a7220 */ /* 0x000fca0000410000 */
[----:B------:R-:W-:Y:S01]  /*10ea0*/  FSEL R106, R106, RZ, !P4 ;  /* 0x000000ff6a6a7208 */ /* 0x000fe20006000000 */
[----:B------:R-:W-:Y:S06]  /*10eb0*/  @P2 BRA `(.L_x_12690) ;  /* 0x0000000000142947 */ /* 0x000fec0003800000 */
[----:B------:R-:W-:Y:S01]  /*10ec0*/  IMAD.MOV.U32 R158, RZ, RZ, R157 ;  /* 0x000000ffff9e7224 */ /* 0x000fe200078e009d */
[----:B------:R-:W-:Y:S06]  /*10ed0*/  @!P0 BRA `(.L_x_12691) ;  /* 0x0000000400608947 */ /* 0x000fec0003800000 */
[----:B------:R-:W-:Y:S02]  /*10ee0*/  IMAD.MOV.U32 R158, RZ, RZ, R157 ;  /* 0x000000ffff9e7224 */ /* 0x000fe400078e009d */
[----:B------:R-:W-:Y:S01]  /*10ef0*/  FADD.FTZ R106, R74, R106 ;  /* 0x0000006a4a6a7221 */ /* 0x000fe20000010000 */
[----:B------:R-:W-:Y:S06]  /*10f00*/  BRA `(.L_x_12691) ;  /* 0x0000000400547947 */ /* 0x000fec0003800000 */
.L_x_12690:
        /* <DEDUP_REMOVED lines=12> */
.L_x_12693:
[----:B------:R-:W-:-:S07]  /*10fd0*/  IMAD.MOV.U32 R155, RZ, RZ, R148 ;  /* 0x000000ffff9b7224 */ /* 0x000fce00078e0094 */
.L_x_12694:
[----:B------:R-:W-:Y:S05]  /*10fe0*/  BSYNC B1 ;  /* 0x0000000000017941 */ /* 0x000fea0003800000 */
.L_x_12692:
        /* <DEDUP_REMOVED lines=16> */
.L_x_12698:
[----:B------:R-:W-:Y:S05]  /*110f0*/  BSYNC B2 ;  /* 0x0000000000027941 */ /* 0x000fea0003800000 */
.L_x_12697:
        /* <DEDUP_REMOVED lines=44> */
.L_x_12696:
[----:B------:R-:W-:Y:S05]  /*113c0*/  BSYNC B1 ;  /* 0x0000000000017941 */ /* 0x000fea0003800000 */
.L_x_12695:
        /* <DEDUP_REMOVED lines=9> */
.L_x_12691:
        /* <DEDUP_REMOVED lines=12> */
.L_x_12700:
[----:B------:R-:W-:-:S07]  /*11520*/  IMAD.MOV.U32 R157, RZ, RZ, R148 ;  /* 0x000000ffff9d7224 */ /* 0x000fce00078e0094 */
.L_x_12701:
[----:B------:R-:W-:Y:S05]  /*11530*/  BSYNC B1 ;  /* 0x0000000000017941 */ /* 0x000fea0003800000 */
.L_x_12699:
        /* <DEDUP_REMOVED lines=16> */
.L_x_12705:
[----:B------:R-:W-:Y:S05]  /*11640*/  BSYNC B2 ;  /* 0x0000000000027941 */ /* 0x000fea0003800000 */
.L_x_12704:
        /* <DEDUP_REMOVED lines=40> */
[----:B------:R-:W-:-:S04]  /*118d0*/  IMAD.WIDE.U32 R164, R165, -0x326172a9, RZ ;  /* 0xcd9e8d57a5a47825 */ /* 0x000fc800078e00ff */
[----:B------:R-:W-:Y:S01]  /*118e0*/  IMAD.MOV.U32 R148, RZ, RZ, R164 ;  /* 0x000000ffff947224 */ /* 0x000fe200078e00a4 */
[----:B------:R-:W-:Y:S01]  /*118f0*/  LOP3.LUT R142, R165, R160, R140, 0x96, !PT ;  /* 0x000000a0a58e7212 */ /* 0x000fe200078e968c */
[----:B------:R-:W-:-:S11]  /*11900*/  HFMA2.MMA R160, -RZ, RZ, 0, 0 ;  /* 0x00000000ffa07435 */ /* 0x000fd600000001ff */
.L_x_12703:
[----:B------:R-:W-:Y:S05]  /*11910*/  BSYNC B1 ;  /* 0x0000000000017941 */ /* 0x000fea0003800000 */
.L_x_12702:
        /* <DEDUP_REMOVED lines=12> */
.L_x_12706:
        /* <DEDUP_REMOVED lines=12> */
.L_x_12709:
[----:B------:R-:W-:-:S07]  /*11aa0*/  IMAD.MOV.U32 R158, RZ, RZ, R148 ;  /* 0x000000ffff9e7224 */ /* 0x000fce00078e0094 */
.L_x_12710:
[----:B------:R-:W-:Y:S05]  /*11ab0*/  BSYNC B1 ;  /* 0x0000000000017941 */ /* 0x000fea0003800000 */
.L_x_12708:
        /* <DEDUP_REMOVED lines=16> */
.L_x_12714:
[----:B------:R-:W-:Y:S05]  /*11bc0*/  BSYNC B2 ;  /* 0x0000000000027941 */ /* 0x000fea0003800000 */
.L_x_12713:
        /* <DEDUP_REMOVED lines=44> */
.L_x_12712:
[----:B------:R-:W-:Y:S05]  /*11e90*/  BSYNC B1 ;  /* 0x0000000000017941 */ /* 0x000fea0003800000 */
.L_x_12711:
        /* <DEDUP_REMOVED lines=10> */
.L_x_12707:
        /* <DEDUP_REMOVED lines=20> */
[----:B------:R-:W-:Y:S01]  /*12080*/  LOP3.LUT R160, R113, R158, RZ, 0xfc, !PT ;  /* 0x0000009e71a07212 */ /* 0x000fe200078efcff */
[C---:B------:R-:W-:Y:S01]  /*12090*/  IMAD.SHL.U32 R158, R112.reuse, 0x8, RZ ;  /* 0x00000008709e7824 */ /* 0x040fe200078e00ff */
[----:B------:R-:W-:Y:S02]  /*120a0*/  LOP3.LUT R161, R163, R115, R161, 0xfe, !PT ;  /* 0x00000073a3a17212 */ /* 0x000fe400078efea1 */
[C---:B------:R-:W-:Y:S02]  /*120b0*/  LEA.HI.X R115, R112.reuse, UR7, RZ, 0x5, P0 ;  /* 0x0000000770737c11 */ /* 0x040fe400080f2cff */
[----:B------:R-:W-:-:S02]  /*120c0*/  SHF.L.U64.HI R113, R112, 0x3, RZ ;  /* 0x0000000370717819 */ /* 0x000fc400000102ff */
[----:B------:R-:W-:Y:S01]  /*120d0*/  IADD3 R162, P0, R158, UR10, RZ ;  /* 0x0000000a9ea27c10 */ /* 0x000fe2000ff1e0ff */
[----:B------:R0:W-:Y:S03]  /*120e0*/  STG.E.128 desc[UR4][R114.64], R88 ;  /* 0x0000005872007986 */ /* 0x0001e6000c101d04 */
[----:B------:R-:W-:Y:S01]  /*120f0*/  IADD3.X R163, R113, UR11, RZ, P0, !PT ;  /* 0x0000000b71a37c10 */ /* 0x000fe200087fe4ff */
[----:B------:R0:W-:Y:S04]  /*12100*/  STG.E.128 desc[UR4][R114.64+0x10], R104 ;  /* 0x0000106872007986 */ /* 0x0001e8000c101d04 */
        /* <DEDUP_REMOVED lines=22> */
.L_x_12715:
[----:B------:R-:W-:-:S07]  /*12270*/  VIADD R112, R112, 0x100 ;  /* 0x0000010070707836 */ /* 0x000fce0000000000 */
.L_x_12586:
[----:B------:R-:W-:Y:S05]  /*12280*/  BSYNC B0 ;  /* 0x0000000000007941 */ /* 0x000fea0003800000 */
.L_x_12585:
        /* <DEDUP_REMOVED lines=30> */
.L_x_12719:
[----:B------:R-:W-:-:S07]  /*12470*/  MOV R162, R148 ;  /* 0x0000009400a27202 */ /* 0x000fce0000000f00 */
.L_x_12720:
[----:B------:R-:W-:Y:S05]  /*12480*/  BSYNC B1 ;  /* 0x0000000000017941 */ /* 0x000fea0003800000 */
.L_x_12718:
        /* <DEDUP_REMOVED lines=16> */
.L_x_12724:
[----:B------:R-:W-:Y:S05]  /*12590*/  BSYNC B2 ;  /* 0x0000000000027941 */ /* 0x000fea0003800000 */
.L_x_12723:
        /* <DEDUP_REMOVED lines=44> */
.L_x_12722:
[----:B------:R-:W-:Y:S05]  /*12860*/  BSYNC B1 ;  /* 0x0000000000017941 */ /* 0x000fea0003800000 */
.L_x_12721:
[----:B------:R-:W0:Y:S01]  /*12870*/  LDC R114, c[0x0][0x294] ;  /* 0x0000a500ff727b82 */ /* 0x000e220000000800 */
[----:B------:R-:W-:Y:S01]  /*12880*/  ISETP.NE.U32.AND P2, PT, R92, RZ, PT ;  /* 0x000000ff5c00720c */ /* 0x000fe20003f45070 */
[----:B------:R-:W-:Y:S01]  /*12890*/  IMAD.MOV.U32 R115, RZ, RZ, 0x2f800000 ;  /* 0x2f800000ff737424 */ /* 0x000fe200078e00ff */
[----:B------:R-:W-:Y:S02]  /*128a0*/  I2FP.F32.U32 R92, R162 ;  /* 0x000000a2005c7245 */ /* 0x000fe40000201000 */
[----:B------:R-:W-:Y:S02]  /*128b0*/  ISETP.NE.AND.EX P2, PT, R93, RZ, PT, P2 ;  /* 0x000000ff5d00720c */ /* 0x000fe40003f45320 */
[----:B------:R-:W-:Y:S01]  /*128c0*/  LOP3.LUT R159, R159, 0xffffffef, RZ, 0xc0, !PT ;  /* 0xffffffef9f9f7812 */ /* 0x000fe200078ec0ff */
[----:B------:R-:W1:Y:S01]  /*128d0*/  LDC R113, c[0x0][0x298] ;  /* 0x0000a600ff717b82 */ /* 0x000e620000000800 */
[----:B------:R-:W-:Y:S01]  /*128e0*/  FFMA.FTZ R93, R92, R115, 1.1641532182693481445e-10 ;  /* 0x2f0000005c5d7423 */ /* 0x000fe20000010073 */
[----:B-----5:R-:W-:-:S02]  /*128f0*/  SHF.L.U32 R92, R108, 0x10, RZ ;  /* 0x000000106c5c7819 */ /* 0x020fc400000006ff */
[----:B------:R-:W-:Y:S02]  /*12900*/  PRMT R108, R108, 0x7632, R108 ;  /* 0x000076326c6c7816 */ /* 0x000fe4000000006c */
[----:B0-----:R-:W-:Y:S01]  /*12910*/  FSETP.GTU.FTZ.AND P3, PT, R93, R114, PT ;  /* 0x000000725d00720b */ /* 0x001fe20003f7c000 */
[----:B-1----:R-:W-:-:S12]  /*12920*/  FMUL.FTZ R92, R92, R113 ;  /* 0x000000715c5c7220 */ /* 0x002fd80000410000 */
        /* <DEDUP_REMOVED lines=8> */
.L_x_12725:
        /* <DEDUP_REMOVED lines=12> */
.L_x_12728:
[----:B------:R-:W-:-:S07]  /*12a70*/  IMAD.MOV.U32 R157, RZ, RZ, R148 ;  /* 0x000000ffff9d7224 */ /* 0x000fce00078e0094 */
.L_x_12729:
[----:B------:R-:W-:Y:S05]  /*12a80*/  BSYNC B1 ;  /* 0x0000000000017941 */ /* 0x000fea0003800000 */
.L_x_12727:
        /* <DEDUP_REMOVED lines=16> */
.L_x_12733:
[----:B------:R-:W-:Y:S05]  /*12b90*/  BSYNC B2 ;  /* 0x0000000000027941 */ /* 0x000fea0003800000 */
.L_x_12732:
        /* <DEDUP_REMOVED lines=43> */
.L_x_12731:
[----:B------:R-:W-:Y:S05]  /*12e50*/  BSYNC B1 ;  /* 0x0000000000017941 */ /* 0x000fea0003800000 */
.L_x_12730:
        /* <DEDUP_REMOVED lines=9> */
.L_x_12726:
        /* <DEDUP_REMOVED lines=12> */
.L_x_12735:
[----:B------:R-:W-:-:S07]  /*12fb0*/  IMAD.MOV.U32 R157, RZ, RZ, R148 ;  /* 0x000000ffff9d7224 */ /* 0x000fce00078e0094 */
.L_x_12736:
[----:B------:R-:W-:Y:S05]  /*12fc0*/  BSYNC B1 ;  /* 0x0000000000017941 */ /* 0x000fea0003800000 */
.L_x_12734:
        /* <DEDUP_REMOVED lines=16> */
.L_x_12740:
[----:B------:R-:W-:Y:S05]  /*130d0*/  BSYNC B2 ;  /* 0x0000000000027941 */ /* 0x000fea0003800000 */
.L_x_12739:
        /* <DEDUP_REMOVED lines=44> */
.L_x_12738:
[----:B------:R-:W-:Y:S05]  /*133a0*/  BSYNC B1 ;  /* 0x0000000000017941 */ /* 0x000fea0003800000 */
.L_x_12737:
        /* <DEDUP_REMOVED lines=14> */
.L_x_12741:
        /* <DEDUP_REMOVED lines=12> */
.L_x_12744:
[----:B------:R-:W-:-:S07]  /*13550*/  IMAD.MOV.U32 R108, RZ, RZ, R148 ;  /* 0x000000ffff6c7224 */ /* 0x000fce00078e0094 */
.L_x_12745:
[----:B------:R-:W-:Y:S05]  /*13560*/  BSYNC B1 ;  /* 0x0000000000017941 */ /* 0x000fea0003800000 */
.L_x_12743:
        /* <DEDUP_REMOVED lines=16> */
.L_x_12749:
[----:B------:R-:W-:Y:S05]  /*13670*/  BSYNC B2 ;  /* 0x0000000000027941 */ /* 0x000fea0003800000 */
.L_x_12748:
        /* <DEDUP_REMOVED lines=44> */
.L_x_12747:
[----:B------:R-:W-:Y:S05]  /*13940*/  BSYNC B1 ;  /* 0x0000000000017941 */ /* 0x000fea0003800000 */
.L_x_12746:
        /* <DEDUP_REMOVED lines=10> */
.L_x_12742:
        /* <DEDUP_REMOVED lines=12> */
.L_x_12751:
[----:B------:R-:W-:-:S07]  /*13ab0*/  IMAD.MOV.U32 R157, RZ, RZ, R148 ;  /* 0x000000ffff9d7224 */ /* 0x000fce00078e0094 */
.L_x_12752:
[----:B------:R-:W-:Y:S05]  /*13ac0*/  BSYNC B1 ;  /* 0x0000000000017941 */ /* 0x000fea0003800000 */
.L_x_12750:
        /* <DEDUP_REMOVED lines=16> */
.L_x_12756:
[----:B------:R-:W-:Y:S05]  /*13bd0*/  BSYNC B2 ;  /* 0x0000000000027941 */ /* 0x000fea0003800000 */
.L_x_12755:
        /* <DEDUP_REMOVED lines=44> */
.L_x_12754:
[----:B------:R-:W-:Y:S05]  /*13ea0*/  BSYNC B1 ;  /* 0x0000000000017941 */ /* 0x000fea0003800000 */
.L_x_12753:
        /* <DEDUP_REMOVED lines=15> */
.L_x_12757:
        /* <DEDUP_REMOVED lines=12> */
.L_x_12760:
[----:B------:R-:W-:-:S07]  /*14060*/  IMAD.MOV.U32 R151, RZ, RZ, R148 ;  /* 0x000000ffff977224 */ /* 0x000fce00078e0094 */
.L_x_12761:
[----:B------:R-:W-:Y:S05]  /*14070*/  BSYNC B1 ;  /* 0x0000000000017941 */ /* 0x000fea0003800000 */
.L_x_12759:
        /* <DEDUP_REMOVED lines=16> */
.L_x_12765:
[----:B------:R-:W-:Y:S05]  /*14180*/  BSYNC B2 ;  /* 0x0000000000027941 */ /* 0x000fea0003800000 */
.L_x_12764:
        /* <DEDUP_REMOVED lines=44> */
.L_x_12763:
[----:B------:R-:W-:Y:S05]  /*14450*/  BSYNC B1 ;  /* 0x0000000000017941 */ /* 0x000fea0003800000 */
.L_x_12762:
        /* <DEDUP_REMOVED lines=9> */
.L_x_12758:
        /* <DEDUP_REMOVED lines=12> */
.L_x_12767:
[----:B------:R-:W-:-:S07]  /*145b0*/  MOV R157, R148 ;  /* 0x00000094009d7202 */ /* 0x000fce0000000f00 */
.L_x_12768:
[----:B------:R-:W-:Y:S05]  /*145c0*/  BSYNC B1 ;  /* 0x0000000000017941 */ /* 0x000fea0003800000 */
.L_x_12766:
        /* <DEDUP_REMOVED lines=16> */
.L_x_12772:
[----:B------:R-:W-:Y:S05]  /*146d0*/  BSYNC B2 ;  /* 0x0000000000027941 */ /* 0x000fea0003800000 */
.L_x_12771:
        /* <DEDUP_REMOVED lines=44> */
.L_x_12770:
[----:B------:R-:W-:Y:S05]  /*149a0*/  BSYNC B1 ;  /* 0x0000000000017941 */ /* 0x000fea0003800000 */
.L_x_12769:
        /* <DEDUP_REMOVED lines=14> */
.L_x_12773:
        /* <DEDUP_REMOVED lines=12> */
.L_x_12776:
[----:B------:R-:W-:-:S07]  /*14b50*/  MOV R152, R148 ;  /* 0x0000009400987202 */ /* 0x000fce0000000f00 */
.L_x_12777:
[----:B------:R-:W-:Y:S05]  /*14b60*/  BSYNC B1 ;  /* 0x0000000000017941 */ /* 0x000fea0003800000 */
.L_x_12775:
        /* <DEDUP_REMOVED lines=16> */
.L_x_12781:
[----:B------:R-:W-:Y:S05]  /*14c70*/  BSYNC B2 ;  /* 0x0000000000027941 */ /* 0x000fea0003800000 */
.L_x_12780:
        /* <DEDUP_REMOVED lines=44> */
.L_x_12779:
[----:B------:R-:W-:Y:S05]  /*14f40*/  BSYNC B1 ;  /* 0x0000000000017941 */ /* 0x000fea0003800000 */
.L_x_12778:
        /* <DEDUP_REMOVED lines=10> */
.L_x_12774:
        /* <DEDUP_REMOVED lines=12> */
.L_x_12783:
[----:B------:R-:W-:-:S07]  /*150b0*/  IMAD.MOV.U32 R158, RZ, RZ, R148 ;  /* 0x000000ffff9e7224 */ /* 0x000fce00078e0094 */
.L_x_12784:
[----:B------:R-:W-:Y:S05]  /*150c0*/  BSYNC B1 ;  /* 0x0000000000017941 */ /* 0x000fea0003800000 */
.L_x_12782:
        /* <DEDUP_REMOVED lines=16> */
.L_x_12788:
[----:B------:R-:W-:Y:S05]  /*151d0*/  BSYNC B2 ;  /* 0x0000000000027941 */ /* 0x000fea0003800000 */
.L_x_12787:
        /* <DEDUP_REMOVED lines=44> */
.L_x_12786:
[----:B------:R-:W-:Y:S05]  /*154a0*/  BSYNC B1 ;  /* 0x0000000000017941 */ /* 0x000fea0003800000 */
.L_x_12785:
        /* <DEDUP_REMOVED lines=15> */
.L_x_12789:
        /* <DEDUP_REMOVED lines=12> */
.L_x_12792:
[----:B------:R-:W-:-:S07]  /*15660*/  IMAD.MOV.U32 R153, RZ, RZ, R148 ;  /* 0x000000ffff997224 */ /* 0x000fce00078e0094 */
.L_x_12793:
[----:B------:R-:W-:Y:S05]  /*15670*/  BSYNC B1 ;  /* 0x0000000000017941 */ /* 0x000fea0003800000 */
.L_x_12791:
        /* <DEDUP_REMOVED lines=16> */
.L_x_12797:
[----:B------:R-:W-:Y:S05]  /*15780*/  BSYNC B2 ;  /* 0x0000000000027941 */ /* 0x000fea0003800000 */
.L_x_12796:
        /* <DEDUP_REMOVED lines=44> */
.L_x_12795:
[----:B------:R-:W-:Y:S05]  /*15a50*/  BSYNC B1 ;  /* 0x0000000000017941 */ /* 0x000fea0003800000 */
.L_x_12794:
        /* <DEDUP_REMOVED lines=9> */
.L_x_12790:
        /* <DEDUP_REMOVED lines=12> */
.L_x_12799:
[----:B------:R-:W-:-:S07]  /*15bb0*/  IMAD.MOV.U32 R158, RZ, RZ, R148 ;  /* 0x000000ffff9e7224 */ /* 0x000fce00078e0094 */
.L_x_12800:
[----:B------:R-:W-:Y:S05]  /*15bc0*/  BSYNC B1 ;  /* 0x0000000000017941 */ /* 0x000fea0003800000 */
.L_x_12798:
        /* <DEDUP_REMOVED lines=16> */
.L_x_12804:
[----:B------:R-:W-:Y:S05]  /*15cd0*/  BSYNC B2 ;  /* 0x0000000000027941 */ /* 0x000fea0003800000 */
.L_x_12803:
        /* <DEDUP_REMOVED lines=44> */
.L_x_12802:
[----:B------:R-:W-:Y:S05]  /*15fa0*/  BSYNC B1 ;  /* 0x0000000000017941 */ /* 0x000fea0003800000 */
.L_x_12801:
        /* <DEDUP_REMOVED lines=12> */
.L_x_12805:
        /* <DEDUP_REMOVED lines=12> */
.L_x_12808:
[----:B------:R-:W-:-:S07]  /*16130*/  IMAD.MOV.U32 R154, RZ, RZ, R148 ;  /* 0x000000ffff9a7224 */ /* 0x000fce00078e0094 */
.L_x_12809:
[----:B------:R-:W-:Y:S05]  /*16140*/  BSYNC B1 ;  /* 0x0000000000017941 */ /* 0x000fea0003800000 */
.L_x_12807:
        /* <DEDUP_REMOVED lines=16> */
.L_x_12813:
[----:B------:R-:W-:Y:S05]  /*16250*/  BSYNC B2 ;  /* 0x0000000000027941 */ /* 0x000fea0003800000 */
.L_x_12812:
        /* <DEDUP_REMOVED lines=44> */
.L_x_12811:
[----:B------:R-:W-:Y:S05]  /*16520*/  BSYNC B1 ;  /* 0x0000000000017941 */ /* 0x000fea0003800000 */
.L_x_12810:
        /* <DEDUP_REMOVED lines=10> */
.L_x_12806:
        /* <DEDUP_REMOVED lines=12> */
.L_x_12815:
[----:B------:R-:W-:-:S07]  /*16690*/  MOV R158, R148 ;  /* 0x00000094009e7202 */ /* 0x000fce0000000f00 */
.L_x_12816:
[----:B------:R-:W-:Y:S05]  /*166a0*/  BSYNC B1 ;  /* 0x0000000000017941 */ /* 0x000fea0003800000 */
.L_x_12814:
        /* <DEDUP_REMOVED lines=16> */
.L_x_12820:
[----:B------:R-:W-:Y:S05]  /*167b0*/  BSYNC B2 ;  /* 0x0000000000027941 */ /* 0x000fea0003800000 */
.L_x_12819:
        /* <DEDUP_REMOVED lines=44> */
.L_x_12818:
[----:B------:R-:W-:Y:S05]  /*16a80*/  BSYNC B1 ;  /* 0x0000000000017941 */ /* 0x000fea0003800000 */
.L_x_12817:
        /* <DEDUP_REMOVED lines=10> */
[----:B------:R-:W-:Y:S01]  /*16b30*/  MOV R158, R157 ;  /* 0x0000009d009e7202 */ /* 0x000fe20000000f00 */
[----:B------:R-:W-:Y:S01]  /*16b40*/  FADD.FTZ R110, R74, R110 ;  /* 0x0000006e4a6e7221 */ /* 0x000fe20000010000 */
[----:B------:R-:W-:Y:S06]  /*16b50*/  BRA `(.L_x_12822) ;  /* 0x0000000400547947 */ /* 0x000fec0003800000 */
.L_x_12821:
        /* <DEDUP_REMOVED lines=12> */
.L_x_12824:
[----:B------:R-:W-:-:S07]  /*16c20*/  IMAD.MOV.U32 R155, RZ, RZ, R148 ;  /* 0x000000ffff9b7224 */ /* 0x000fce00078e0094 */
.L_x_12825:
[----:B------:R-:W-:Y:S05]  /*16c30*/  BSYNC B1 ;  /* 0x0000000000017941 */ /* 0x000fea0003800000 */
.L_x_12823:
        /* <DEDUP_REMOVED lines=16> */
.L_x_12829:
[----:B------:R-:W-:Y:S05]  /*16d40*/  BSYNC B2 ;  /* 0x0000000000027941 */ /* 0x000fea0003800000 */
.L_x_12828:
        /* <DEDUP_REMOVED lines=44> */
.L_x_12827:
[----:B------:R-:W-:Y:S05]  /*17010*/  BSYNC B1 ;  /* 0x0000000000017941 */ /* 0x000fea0003800000 */
.L_x_12826:
        /* <DEDUP_REMOVED lines=9> */
.L_x_12822:
        /* <DEDUP_REMOVED lines=12> */
.L_x_12831:
[----:B------:R-:W-:-:S07]  /*17170*/  IMAD.MOV.U32 R157, RZ, RZ, R148 ;  /* 0x000000ffff9d7224 */ /* 0x000fce00078e0094 */
.L_x_12832:
[----:B------:R-:W-:Y:S05]  /*17180*/  BSYNC B1 ;  /* 0x0000000000017941 */ /* 0x000fea0003800000 */
.L_x_12830:
        /* <DEDUP_REMOVED lines=16> */
.L_x_12836:
[----:B------:R-:W-:Y:S05]  /*17290*/  BSYNC B2 ;  /* 0x0000000000027941 */ /* 0x000fea0003800000 */
.L_x_12835:
        /* <DEDUP_REMOVED lines=44> */
.L_x_12834:
[----:B------:R-:W-:Y:S05]  /*17560*/  BSYNC B1 ;  /* 0x0000000000017941 */ /* 0x000fea0003800000 */
.L_x_12833:
        /* <DEDUP_REMOVED lines=12> */
.L_x_12837:
        /* <DEDUP_REMOVED lines=12> */
.L_x_12840:
[----:B------:R-:W-:-:S07]  /*176f0*/  IMAD.MOV.U32 R158, RZ, RZ, R148 ;  /* 0x000000ffff9e7224 */ /* 0x000fce00078e0094 */
.L_x_12841:
[----:B------:R-:W-:Y:S05]  /*17700*/  BSYNC B1 ;  /* 0x0000000000017941 */ /* 0x000fea0003800000 */
.L_x_12839:
        /* <DEDUP_REMOVED lines=16> */
.L_x_12845:
[----:B------:R-:W-:Y:S05]  /*17810*/  BSYNC B2 ;  /* 0x0000000000027941 */ /* 0x000fea0003800000 */
.L_x_12844:
        /* <DEDUP_REMOVED lines=44> */
.L_x_12843:
[----:B------:R-:W-:Y:S05]  /*17ae0*/  BSYNC B1 ;  /* 0x0000000000017941 */ /* 0x000fea0003800000 */
.L_x_12842:
[----:B------:R-:W-:-:S05]  /*17af0*/  I2FP.F32.U32 R156, R158 ;  /* 0x0000009e009c7245 */ /* 0x000fca0000201000 */
[----:B------:R-:W-:Y:S01]  /*17b00*/  FFMA.FTZ R115, R156, R115, 1.1641532182693481445e-10 ;  /* 0x2f0000009c737423 */ /* 0x000fe20000010073 */
[----:B------:R-:W-:-:S04]  /*17b10*/  PRMT R156, R79, 0x7632, R156 ;  /* 0x000076324f9c7816 */ /* 0x000fc8000000009c */
[----:B------:R-:W-:Y:S02]  /*17b20*/  SHF.L.U32 R156, R156, 0x10, RZ ;  /* 0x000000109c9c7819 */ /* 0x000fe400000006ff */
[----:B------:R-:W-:-:S03]  /*17b30*/  FSETP.GTU.FTZ.AND P2, PT, R115, R114, PT ;  /* 0x000000727300720b */ /* 0x000fc60003f5c000 */
[----:B------:R-:W-:-:S05]  /*17b40*/  FMUL.FTZ R156, R156, R113 ;  /* 0x000000719c9c7220 */ /* 0x000fca0000410000 */
[----:B------:R-:W-:Y:S02]  /*17b50*/  FSEL R114, R156, RZ, !P2 ;  /* 0x000000ff9c727208 */ /* 0x000fe40005000000 */
[----:B------:R-:W-:-:S03]  /*17b60*/  SEL R156, RZ, 0x1, P2 ;  /* 0x00000001ff9c7807 */ /* 0x000fc60001000000 */
[----:B------:R-:W-:-:S04]  /*17b70*/  FADD.FTZ R111, R114, R111 ;  /* 0x0000006f726f7221 */ /* 0x000fc80000010000 */
[----:B------:R-:W-:-:S07]  /*17b80*/  @P0 FADD.FTZ R111, R75, R111 ;  /* 0x0000006f4b6f0221 */ /* 0x000fce0000010000 */
.L_x_12838:
        /* <DEDUP_REMOVED lines=23> */
[----:B------:R-:W-:Y:S02]  /*17d00*/  LEA.HI.X R115, R112, UR7, RZ, 0x5, P0 ;  /* 0x0000000770737c11 */ /* 0x000fe400080f2cff */
[----:B------:R-:W-:-:S02]  /*17d10*/  SHF.R.U32.HI R162, RZ, 0x1d, R112 ;  /* 0x0000001dffa27819 */ /* 0x000fc40000011670 */
        /* <DEDUP_REMOVED lines=26> */
.L_x_12717:
[----:B------:R-:W-:Y:S05]  /*17ec0*/  BSYNC B0 ;  /* 0x0000000000007941 */ /* 0x000fea0003800000 */
.L_x_12716:
[----:B0-----:R-:W-:Y:S01]  /*17ed0*/  FADD.FTZ R112, RZ, R80 ;  /* 0x00000050ff707221 */ /* 0x001fe20000010000 */
        /* <DEDUP_REMOVED lines=16> */
[----:B-1-3--:R-:W-:-:S04]  /*17fe0*/  FADD.FTZ R115, R85, R112 ;  /* 0x0000007055737221 */ /* 0x00afc80000010000 */
        /* <DEDUP_REMOVED lines=23> */
[----:B------:R-:W-:-:S05]  /*18160*/  LOP3.LUT R114, R115, 0x7fffff8, RZ, 0xc0, !PT ;  /* 0x07fffff873727812 */ /* 0x000fca00078ec0ff */
[----:B------:R-:W-:Y:S01]  /*18170*/  @!P3 VIADD R114, R114, 0x8 ;  /* 0x000000087272b836 */ /* 0x000fe20000000000 */
        /* <DEDUP_REMOVED lines=86> */
.L_x_12866:
        /* <DEDUP_REMOVED lines=17> */
[----:B-1----:R-:W-:Y:S01]  /*187f0*/  @!P0 LEA R113, R113, R0, 0x18 ;  /* 0x0000000071718211 */ /* 0x002fe200078ec0ff */
[----:B------:R-:W-:-:S04]  /*18800*/  HFMA2.MMA R0, -RZ, RZ, 0, 0 ;  /* 0x00000000ff007435 */ /* 0x000fc800000001ff */
[----:B------:R-:W-:Y:S01]  /*18810*/  @!P0 IMAD R114, R114, 0x8, R113 ;  /* 0x0000000872728824 */ /* 0x000fe200078e0271 */
[----:B------:R-:W-:Y:S01]  /*18820*/  CS2R R112, SRZ ;  /* 0x0000000000707805 */ /* 0x000fe2000001ff00 */
[----:B------:R-:W-:-:S05]  /*18830*/  @!P0 IMAD.MOV.U32 R0, RZ, RZ, R146 ;  /* 0x000000ffff008224 */ /* 0x000fca00078e0092 */
[----:B------:R-:W-:Y:S01]  /*18840*/  @!P0 LDS.64 R112, [R114] ;  /* 0x0000000072708984 */ /* 0x000fe20000000a00 */
[-C--:B------:R-:W-:Y:S02]  /*18850*/  I2FP.F32.S32 R165, R0.reuse ;  /* 0x0000000000a57245 */ /* 0x080fe40000201400 */
[----:B------:R-:W-:Y:S01]  /*18860*/  LOP3.LUT P0, RZ, R115, 0x1f, R116, 0xf8, !PT ;  /* 0x0000001f73ff7812 */ /* 0x000fe2000780f874 */
[----:B------:R-:W0:Y:S02]  /*18870*/  SHFL.DOWN PT, R161, R0, 0x4, 0x1f ;  /* 0x08801f0000a17f89 */ /* 0x000e2400000e0000 */
[----:B0-----:R-:W-:Y:S02]  /*18880*/  I2FP.F32.S32 R160, R161 ;  /* 0x000000a100a07245 */ /* 0x001fe40000201400 */
[----:B------:R-:W-:-:S04]  /*18890*/  IADD3 R161, R161, R0, RZ ;  /* 0x00000000a1a17210 */ /* 0x000fc80007ffe0ff */
[----:B------:R-:W-:Y:S01]  /*188a0*/  I2FP.F32.S32 R0, R161 ;  /* 0x000000a100007245 */ /* 0x000fe20000201400 */
[----:B------:R-:W0:Y:S04]  /*188b0*/  SHFL.DOWN PT, R163, R112, 0x4, 0x1f ;  /* 0x08801f0070a37f89 */ /* 0x000e2800000e0000 */
[----:B------:R-:W1:Y:S01]  /*188c0*/  SHFL.DOWN PT, R114, R113, 0x4, 0x1f ;  /* 0x08801f0071727f89 */ /* 0x000e6200000e0000 */
[C---:B0-----:R-:W-:Y:S01]  /*188d0*/  FMUL.FTZ R162, R163.reuse, R160 ;  /* 0x000000a0a3a27220 */ /* 0x041fe20000410000 */
[----:B------:R-:W-:-:S03]  /*188e0*/  FADD.FTZ R158, -R163, R112 ;  /* 0x00000070a39e7221 */ /* 0x000fc60000010100 */
[----:B------:R-:W-:Y:S01]  /*188f0*/  FFMA.FTZ R167, R165, R112, R162 ;  /* 0x00000070a5a77223 */ /* 0x000fe200000100a2 */
[----:B------:R-:W-:Y:S01]  /*18900*/  FMUL.FTZ R158, R158, R158 ;  /* 0x0000009e9e9e7220 */ /* 0x000fe20000410000 */
[----:B------:R-:W0:Y:S01]  /*18910*/  MUFU.RCP R112, R0 ;  /* 0x0000000000707308 */ /* 0x000e220000001000 */
[----:B-1----:R-:W-:Y:S02]  /*18920*/  FADD.FTZ R163, R114, R113 ;  /* 0x0000007172a37221 */ /* 0x002fe40000010000 */
[----:B------:R-:W-:-:S04]  /*18930*/  FMUL.FTZ R158, R158, R165 ;  /* 0x000000a59e9e7220 */ /* 0x000fc80000410000 */
[----:B------:R-:W-:Y:S01]  /*18940*/  FMUL.FTZ R158, R158, R160 ;  /* 0x000000a09e9e7220 */ /* 0x000fe20000410000 */
[----:B0-----:R-:W-:-:S03]  /*18950*/  FMUL.FTZ R167, R112, R167 ;  /* 0x000000a770a77220 */ /* 0x001fc60000410000 */
[----:B------:R-:W-:Y:S02]  /*18960*/  FFMA.FTZ R158, R112, R158, R163 ;  /* 0x0000009e709e7223 */ /* 0x000fe400000100a3 */
[----:B------:R-:W0:Y:S04]  /*18970*/  SHFL.DOWN PT, R112, R161, 0x2, 0x1f ;  /* 0x08401f00a1707f89 */ /* 0x000e2800000e0000 */
[----:B------:R-:W1:Y:S01]  /*18980*/  SHFL.DOWN PT, R114, R167, 0x2, 0x1f ;  /* 0x08401f00a7727f89 */ /* 0x000e6200000e0000 */
[----:B0-----:R-:W-:Y:S01]  /*18990*/  I2FP.F32.S32 R163, R112 ;  /* 0x0000007000a37245 */ /* 0x001fe20000201400 */
[----:B------:R-:W-:Y:S02]  /*189a0*/  IMAD.IADD R160, R161, 0x1, R112 ;  /* 0x00000001a1a07824 */ /* 0x000fe400078e0270 */
[----:B-1----:R-:W-:-:S02]  /*189b0*/  FADD.FTZ R112, R167, -R114 ;  /* 0x80000072a7707221 */ /* 0x002fc40000010000 */
[----:B------:R-:W-:Y:S01]  /*189c0*/  FMUL.FTZ R165, R114, R163 ;  /* 0x000000a372a57220 */ /* 0x000fe20000410000 */
[----:B------:R-:W0:Y:S01]  /*189d0*/  SHFL.DOWN PT, R161, R160, 0x1, 0x1f ;  /* 0x08201f00a0a17f89 */ /* 0x000e2200000e0000 */
[----:B------:R-:W-:Y:S02]  /*189e0*/  FMUL.FTZ R113, R112, R112 ;  /* 0x0000007070717220 */ /* 0x000fe40000410000 */
[C---:B------:R-:W-:Y:S02]  /*189f0*/  FFMA.FTZ R165, R0.reuse, R167, R165 ;  /* 0x000000a700a57223 */ /* 0x040fe400000100a5 */
[----:B------:R-:W-:Y:S02]  /*18a00*/  FMUL.FTZ R0, R0, R113 ;  /* 0x0000007100007220 */ /* 0x000fe40000410000 */
[----:B------:R-:W1:Y:S02]  /*18a10*/  SHFL.DOWN PT, R113, R158, 0x2, 0x1f ;  /* 0x08401f009e717f89 */ /* 0x000e6400000e0000 */
[----:B------:R-:W-:Y:S01]  /*18a20*/  FMUL.FTZ R163, R0, R163 ;  /* 0x000000a300a37220 */ /* 0x000fe20000410000 */
[----:B------:R-:W-:-:S04]  /*18a30*/  I2FP.F32.S32 R0, R160 ;  /* 0x000000a000007245 */ /* 0x000fc80000201400 */
[----:B------:R-:W3:Y:S01]  /*18a40*/  MUFU.RCP R112, R0 ;  /* 0x0000000000707308 */ /* 0x000ee20000001000 */
[-C--:B0-----:R-:W-:Y:S02]  /*18a50*/  I2FP.F32.S32 R162, R161.reuse ;  /* 0x000000a100a27245 */ /* 0x081fe40000201400 */
[----:B------:R-:W-:-:S04]  /*18a60*/  IADD3 R161, R160, R161, RZ ;  /* 0x000000a1a0a17210 */ /* 0x000fc80007ffe0ff */
[----:B------:R-:W-:Y:S01]  /*18a70*/  I2FP.F32.S32 R161, R161 ;  /* 0x000000a100a17245 */ /* 0x000fe20000201400 */
[----:B-1----:R-:W-:Y:S01]  /*18a80*/  FADD.FTZ R113, R158, R113 ;  /* 0x000000719e717221 */ /* 0x002fe20000010000 */
[----:B---3--:R-:W-:-:S03]  /*18a90*/  FMUL.FTZ R165, R112, R165 ;  /* 0x000000a570a57220 */ /* 0x008fc60000410000 */
[----:B------:R-:W-:Y:S01]  /*18aa0*/  FFMA.FTZ R113, R112, R163, R113 ;  /* 0x000000a370717223 */ /* 0x000fe20000010071 */
[----:B------:R-:W0:Y:S01]  /*18ab0*/  MUFU.RCP R161, R161 ;  /* 0x000000a100a17308 */ /* 0x000e220000001000 */
[----:B------:R-:W1:Y:S02]  /*18ac0*/  SHFL.DOWN PT, R112, R165, 0x1, 0x1f ;  /* 0x08201f00a5707f89 */ /* 0x000e6400000e0000 */
[----:B-1----:R-:W-:Y:S01]  /*18ad0*/  FMUL.FTZ R163, R112, R162 ;  /* 0x000000a270a37220 */ /* 0x002fe20000410000 */
[----:B------:R-:W-:Y:S02]  /*18ae0*/  FADD.FTZ R114, R165, -R112 ;  /* 0x80000070a5727221 */ /* 0x000fe40000010000 */
[----:B------:R-:W1:Y:S01]  /*18af0*/  SHFL.DOWN PT, R112, R113, 0x1, 0x1f ;  /* 0x08201f0071707f89 */ /* 0x000e6200000e0000 */
[----:B------:R-:W-:Y:S01]  /*18b00*/  FFMA.FTZ R158, R0, R165, R163 ;  /* 0x000000a5009e7223 */ /* 0x000fe200000100a3 */
[----:B------:R-:W-:-:S03]  /*18b10*/  FMUL.FTZ R163, R114, R114 ;  /* 0x0000007272a37220 */ /* 0x000fc60000410000 */
[----:B0-----:R-:W-:Y:S01]  /*18b20*/  FMUL.FTZ R158, R161, R158 ;  /* 0x0000009ea19e7220 */ /* 0x001fe20000410000 */
[----:B------:R-:W-:Y:S02]  /*18b30*/  FMUL.FTZ R163, R0, R163 ;  /* 0x000000a300a37220 */ /* 0x000fe40000410000 */
[----:B------:R-:W0:Y:S02]  /*18b40*/  LDC R0, c[0x0][0x2d8] ;  /* 0x0000b600ff007b82 */ /* 0x000e240000000800 */
[----:B------:R-:W-:Y:S01]  /*18b50*/  FMUL.FTZ R163, R163, R162 ;  /* 0x000000a2a3a37220 */ /* 0x000fe20000410000 */
[----:B------:R-:W3:Y:S01]  /*18b60*/  SHFL.IDX PT, R165, R158, RZ, 0x1f ;  /* 0x00001fff9ea57589 */ /* 0x000ee200000e0000 */
[----:B-1----:R-:W-:-:S04]  /*18b70*/  FADD.FTZ R112, R113, R112 ;  /* 0x0000007071707221 */ /* 0x002fc80000010000 */
[----:B------:R-:W-:Y:S02]  /*18b80*/  FFMA.FTZ R163, R161, R163, R112 ;  /* 0x000000a3a1a37223 */ /* 0x000fe40000010070 */
[----:B------:R-:W1:Y:S04]  /*18b90*/  @!P0 LDC.64 R112, c[0x0][0x250] ;  /* 0x00009400ff708b82 */ /* 0x000e680000000a00 */
[----:B------:R-:W0:Y:S01]  /*18ba0*/  SHFL.IDX PT, R163, R163, RZ, 0x1f ;  /* 0x00001fffa3a37589 */ /* 0x000e2200000e0000 */
[C---:B---3--:R-:W-:Y:S01]  /*18bb0*/  FMUL.FTZ R114, R165.reuse, R165 ;  /* 0x000000a5a5727220 */ /* 0x048fe20000410000 */
[----:B------:R-:W-:-:S04]  /*18bc0*/  FSEL R158, R165, RZ, !P1 ;  /* 0x000000ffa59e7208 */ /* 0x000fc80004800000 */
[----:B------:R-:W-:Y:S02]  /*18bd0*/  FSEL R161, R114, RZ, P1 ;  /* 0x000000ff72a17208 */ /* 0x000fe40000800000 */
[----:B------:R-:W3:Y:S01]  /*18be0*/  @!P0 LDC.64 R114, c[0x0][0x258] ;  /* 0x00009600ff728b82 */ /* 0x000ee20000000a00 */
[----:B-1----:R-:W-:-:S04]  /*18bf0*/  @!P0 IMAD.WIDE R112, R134, 0x4, R112 ;  /* 0x0000000486708825 */ /* 0x002fc800078e0270 */
[----:B0-----:R-:W-:Y:S01]  /*18c00*/  FFMA.FTZ R0, R163, UR14, R0 ;  /* 0x0000000ea3007c23 */ /* 0x001fe20008010000 */
[----:B------:R0:W-:Y:S03]  /*18c10*/  @!P0 STG.E desc[UR4][R112.64], R165 ;  /* 0x000000a570008986 */ /* 0x0001e6000c101904 */
[----:B------:R-:W-:Y:S01]  /*18c20*/  FADD.FTZ R0, R0, R161 ;  /* 0x000000a100007221 */ /* 0x000fe20000010000 */
[----:B---3--:R-:W-:-:S05]  /*18c30*/  @!P0 IMAD.WIDE R114, R134, 0x4, R114 ;  /* 0x0000000486728825 */ /* 0x008fca00078e0272 */
[----:B------:R-:W1:Y:S02]  /*18c40*/  MUFU.RSQ R0, R0 ;  /* 0x0000000000007308 */ /* 0x000e640000001400 */
[----:B-1----:R0:W-:Y:S01]  /*18c50*/  @!P0 STG.E desc[UR4][R114.64], R0 ;  /* 0x0000000072008986 */ /* 0x0021e2000c101904 */
        /* <DEDUP_REMOVED lines=26> */
[----:B------:R-:W-:-:S02]  /*18e00*/  FFMA.FTZ R115, R53, R160, R61 ;  /* 0x000000a035737223 */ /* 0x000fc4000001003d */
[----:B------:R-:W0:Y:S03]  /*18e10*/  LDC.64 R160, c[0x0][0x2b8] ;  /* 0x0000ae00ffa07b82 */ /* 0x000e260000000a00 */
[----:B------:R-:W-:Y:S02]  /*18e20*/  F2FP.BF16.F32.PACK_AB R114, R115, R114 ;  /* 0x000000727372723e */ /* 0x000fe400000010ff */
[----:B------:R-:W-:Y:S01]  /*18e30*/  F2FP.BF16.F32.PACK_AB R115, R162, R163 ;  /* 0x000000a3a273723e */ /* 0x000fe200000010ff */
[----:B0-----:R-:W-:-:S04]  /*18e40*/  IMAD.WIDE.U32 R160, R147, 0x10, R160 ;  /* 0x0000001093a07825 */ /* 0x001fc800078e00a0 */
[----:B------:R-:W-:Y:S01]  /*18e50*/  VIADD R147, R147, 0x100 ;  /* 0x0000010093937836 */ /* 0x000fe20000000000 */
[----:B------:R1:W-:Y:S06]  /*18e60*/  STG.E.128 desc[UR4][R160.64], R112 ;  /* 0x00000070a0007986 */ /* 0x0003ec000c101d04 */
.L_x_12848:
[----:B------:R-:W-:Y:S05]  /*18e70*/  BSYNC B0 ;  /* 0x0000000000007941 */ /* 0x000fea0003800000 */
.L_x_12847:
        /* <DEDUP_REMOVED lines=32> */
[C---:B0-----:R-:W-:Y:S01]  /*19080*/  IMAD.WIDE.U32 R160, R147.reuse, 0x10, R160 ;  /* 0x0000001093a07825 */ /* 0x041fe200078e00a0 */
[----:B------:R-:W-:-:S04]  /*19090*/  IADD3 R147, R147, 0x100, RZ ;  /* 0x0000010093937810 */ /* 0x000fc80007ffe0ff */
[----:B------:R3:W-:Y:S03]  /*190a0*/  STG.E.128 desc[UR4][R160.64], R112 ;  /* 0x00000070a0007986 */ /* 0x0007e6000c101d04 */
.L_x_12850:
[----:B------:R-:W-:Y:S05]  /*190b0*/  BSYNC B0 ;  /* 0x0000000000007941 */ /* 0x000fea0003800000 */
.L_x_12849:
[----:B------:R-:W-:Y:S01]  /*190c0*/  LOP3.LUT P0, RZ, R159, 0x80, RZ, 0xc0, !PT ;  /* 0x000000809fff7812 */ /* 0x000fe2000780c0ff */
[----:B------:R-:W-:-:S12]  /*190d0*/  BSSY B0, `(.L_x_12851) ;  /* 0x0000022000007945 */ /* 0x000fd80003800000 */
[----:B------:R-:W-:Y:S05]  /*190e0*/  @!P0 BRA `(.L_x_12852) ;  /* 0x0000000000808947 */ /* 0x000fea0003800000 */
[--C-:B01-3--:R-:W-:Y:S01]  /*190f0*/  FADD.FTZ R113, R88, -R158.reuse ;  /* 0x8000009e58717221 */ /* 0x10bfe20000010000 */
        /* <DEDUP_REMOVED lines=31> */
.L_x_12852:
[----:B------:R-:W-:Y:S05]  /*192f0*/  BSYNC B0 ;  /* 0x0000000000007941 */ /* 0x000fea0003800000 */
.L_x_12851:
[----:B------:R-:W-:Y:S01]  /*19300*/  LOP3.LUT P0, RZ, R159, 0x40, RZ, 0xc0, !PT ;  /* 0x000000409fff7812 */ /* 0x000fe2000780c0ff */
[----:B------:R-:W-:-:S12]  /*19310*/  BSSY B0, `(.L_x_12853) ;  /* 0x0000021000007945 */ /* 0x000fd80003800000 */
[----:B------:R-:W-:Y:S05]  /*19320*/  @!P0 BRA `(.L_x_12854) ;  /* 0x00000000007c8947 */ /* 0x000fea0003800000 */
[--C-:B------:R-:W-:Y:S01]  /*19330*/  FADD.FTZ R167, R108, -R158.reuse ;  /* 0x8000009e6ca77221 */ /* 0x100fe20000010000 */
[--C-:B------:R-:W-:Y:S01]  /*19340*/  FADD.FTZ R169, R109, -R158.reuse ;  /* 0x8000009e6da97221 */ /* 0x100fe20000010000 */
[--C-:B-1-34-:R-:W-:Y:S01]  /*19350*/  FADD.FTZ R161, R94, -R158.reuse ;  /* 0x8000009e5ea17221 */ /* 0x11afe20000010000 */
[--C-:B0-----:R-:W-:Y:S01]  /*19360*/  FADD.FTZ R113, R92, -R158.reuse ;  /* 0x8000009e5c717221 */ /* 0x101fe20000010000 */
[C---:B------:R-:W-:Y:S01]  /*19370*/  FMUL.FTZ R167, R0.reuse, R167 ;  /* 0x000000a700a77220 */ /* 0x040fe20000410000 */
[C---:B------:R-:W-:Y:S01]  /*19380*/  FMUL.FTZ R112, R0.reuse, R169 ;  /* 0x000000a900707220 */ /* 0x040fe20000410000 */
[----:B------:R-:W-:Y:S01]  /*19390*/  FMUL.FTZ R163, R0, R161 ;  /* 0x000000a100a37220 */ /* 0x000fe20000410000 */
[----:B------:R-:W-:Y:S01]  /*193a0*/  FADD.FTZ R115, R93, -R158 ;  /* 0x8000009e5d737221 */ /* 0x000fe20000010000 */
[----:B-----5:R-:W-:Y:S01]  /*193b0*/  FFMA.FTZ R114, R4, R167, R12 ;  /* 0x000000a704727223 */ /* 0x020fe2000001000c */
[----:B------:R-:W-:Y:S01]  /*193c0*/  FFMA.FTZ R161, R5, R112, R13 ;  /* 0x0000007005a17223 */ /* 0x000fe2000001000d */
[--C-:B------:R-:W-:Y:S01]  /*193d0*/  FADD.FTZ R165, R95, -R158.reuse ;  /* 0x8000009e5fa57221 */ /* 0x100fe20000010000 */
[--C-:B------:R-:W-:Y:S01]  /*193e0*/  FADD.FTZ R171, R110, -R158.reuse ;  /* 0x8000009e6eab7221 */ /* 0x100fe20000010000 */
[----:B------:R-:W-:Y:S01]  /*193f0*/  FADD.FTZ R173, R111, -R158 ;  /* 0x8000009e6fad7221 */ /* 0x000fe20000010000 */
[C---:B------:R-:W-:Y:S01]  /*19400*/  FMUL.FTZ R113, R0.reuse, R113 ;  /* 0x0000007100717220 */ /* 0x040fe20000410000 */
        /* <DEDUP_REMOVED lines=17> */
.L_x_12854:
[----:B------:R-:W-:Y:S05]  /*19520*/  BSYNC B0 ;  /* 0x0000000000007941 */ /* 0x000fea0003800000 */
.L_x_12853:
[----:B------:R-:W-:Y:S02]  /*19530*/  IADD3 R134, R134, UR16, RZ ;  /* 0x0000001086867c10 */ /* 0x000fe4000fffe0ff */
[----:B0-----:R-:W-:Y:S02]  /*19540*/  SEL R0, RZ, 0x1, P3 ;  /* 0x00000001ff007807 */ /* 0x001fe40001800000 */
[----:B------:R-:W-:-:S13]  /*19550*/  ISETP.GE.AND P0, PT, R134, UR17, PT ;  /* 0x0000001186007c0c */ /* 0x000fda000bf06270 */
[----:B------:R-:W-:Y:S05]  /*19560*/  @!P0 BRA `(.L_x_12855) ;  /* 0xfffffe7400f88947 */ /* 0x000fea000383ffff */
[----:B------:R-:W-:Y:S05]  /*19570*/  EXIT ;  /* 0x000000000000794d */ /* 0x000fea0003800000 */
.L_x_12846:
[----:B------:R-:W-:Y:S01]  /*19580*/  IMAD.MOV.U32 R165, RZ, RZ, R113 ;  /* 0x000000ffffa57224 */ /* 0x000fe200078e0071 */
[----:B------:R-:W-:Y:S01]  /*19590*/  MOV R166, 0x1 ;  /* 0x0000000100a67802 */ /* 0x000fe20000000f00 */
[----:B------:R-:W-:Y:S01]  /*195a0*/  IMAD.MOV.U32 R167, RZ, RZ, 0x1f ;  /* 0x0000001fffa77424 */ /* 0x000fe200078e00ff */
[----:B------:R-:W-:-:S07]  /*195b0*/  MOV R162, 0xffffffff ;  /* 0xffffffff00a27802 */ /* 0x000fce0000000f00 */
[----:B--2-45:R-:W-:Y:S05]  /*195c0*/  WARPSYNC.COLLECTIVE R162, `(.L_x_12856) ;  /* 0x00000000a2087348 */ /* 0x034fea0003c00000 */
[----:B------:R0:W1:Y:S02]  /*195d0*/  SHFL.BFLY P5, R164, R165, R166, R167 ;  /* 0x0c0000a6a5a47389 */ /* 0x00006400000a00a7 */
[----:B012-45:R-:W-:Y:S01]  /*195e0*/  ENDCOLLECTIVE ;  /* 0x000000000000791b */ /* 0x037fe20003800000 */
.L_x_12856:
[----:B------:R-:W-:Y:S02]  /*195f0*/  IMAD.MOV.U32 R166, RZ, RZ, 0x2 ;  /* 0x00000002ffa67424 */ /* 0x000fe400078e00ff */
[----:B------:R-:W-:-:S04]  /*19600*/  IMAD.MOV.U32 R0, RZ, RZ, R164 ;  /* 0x000000ffff007224 */ /* 0x000fc800078e00a4 */
[----:B------:R-:W-:-:S05]  /*19610*/  FADD.FTZ R158, R113, R0 ;  /* 0x00000000719e7221 */ /* 0x000fca0000010000 */
[----:B------:R-:W-:-:S07]  /*19620*/  MOV R165, R158 ;  /* 0x0000009e00a57202 */ /* 0x000fce0000000f00 */
[----:B------:R-:W-:Y:S05]  /*19630*/  WARPSYNC.COLLECTIVE R162, `(.L_x_12857) ;  /* 0x00000000a2087348 */ /* 0x000fea0003c00000 */
[----:B------:R0:W1:Y:S02]  /*19640*/  SHFL.BFLY P5, R164, R165, R166, R167 ;  /* 0x0c0000a6a5a47389 */ /* 0x00006400000a00a7 */
[----:B01----:R-:W-:Y:S01]  /*19650*/  ENDCOLLECTIVE ;  /* 0x000000000000791b */ /* 0x003fe20003800000 */
.L_x_12857:
[----:B------:R-:W-:Y:S01]  /*19660*/  HFMA2.MMA R166, -RZ, RZ, 0, 2.384185791015625e-07 ;  /* 0x00000004ffa67435 */ /* 0x000fe200000001ff */
[----:B------:R-:W-:-:S05]  /*19670*/  MOV R161, R164 ;  /* 0x000000a400a17202 */ /* 0x000fca0000000f00 */
[----:B------:R-:W-:-:S04]  /*19680*/  FADD.FTZ R161, R158, R161 ;  /* 0x000000a19ea17221 */ /* 0x000fc80000010000 */
[----:B------:R-:W-:-:S07]  /*19690*/  IMAD.MOV.U32 R165, RZ, RZ, R161 ;  /* 0x000000ffffa57224 */ /* 0x000fce00078e00a1 */
[----:B------:R-:W-:Y:S05]  /*196a0*/  WARPSYNC.COLLECTIVE R162, `(.L_x_12858) ;  /* 0x00000000a2087348 */ /* 0x000fea0003c00000 */
[----:B------:R0:W1:Y:S02]  /*196b0*/  SHFL.BFLY P5, R164, R165, R166, R167 ;  /* 0x0c0000a6a5a47389 */ /* 0x00006400000a00a7 */
[----:B01----:R-:W-:Y:S01]  /*196c0*/  ENDCOLLECTIVE ;  /* 0x000000000000791b */ /* 0x003fe20003800000 */
.L_x_12858:
[----:B------:R-:W-:Y:S02]  /*196d0*/  IMAD.MOV.U32 R166, RZ, RZ, 0x8 ;  /* 0x00000008ffa67424 */ /* 0x000fe400078e00ff */
[----:B------:R-:W-:-:S04]  /*196e0*/  IMAD.MOV.U32 R0, RZ, RZ, R164 ;  /* 0x000000ffff007224 */ /* 0x000fc800078e00a4 */
[----:B------:R-:W-:-:S05]  /*196f0*/  FADD.FTZ R160, R161, R0 ;  /* 0x00000000a1a07221 */ /* 0x000fca0000010000 */
[----:B------:R-:W-:-:S07]  /*19700*/  MOV R165, R160 ;  /* 0x000000a000a57202 */ /* 0x000fce0000000f00 */
[----:B------:R-:W-:Y:S05]  /*19710*/  WARPSYNC.COLLECTIVE R162, `(.L_x_12859) ;  /* 0x00000000a2087348 */ /* 0x000fea0003c00000 */
[----:B------:R0:W1:Y:S02]  /*19720*/  SHFL.BFLY P5, R164, R165, R166, R167 ;  /* 0x0c0000a6a5a47389 */ /* 0x00006400000a00a7 */
[----:B01----:R-:W-:Y:S01]  /*19730*/  ENDCOLLECTIVE ;  /* 0x000000000000791b */ /* 0x003fe20003800000 */
.L_x_12859:
[----:B------:R-:W-:Y:S01]  /*19740*/  HFMA2.MMA R166, -RZ, RZ, 0, 9.5367431640625e-07 ;  /* 0x00000010ffa67435 */ /* 0x000fe200000001ff */
[----:B------:R-:W-:-:S05]  /*19750*/  MOV R163, R164 ;  /* 0x000000a400a37202 */ /* 0x000fca0000000f00 */
[----:B------:R-:W-:-:S04]  /*19760*/  FADD.FTZ R163, R160, R163 ;  /* 0x000000a3a0a37221 */ /* 0x000fc80000010000 */
[----:B------:R-:W-:-:S07]  /*19770*/  IMAD.MOV.U32 R165, RZ, RZ, R163 ;  /* 0x000000ffffa57224 */ /* 0x000fce00078e00a3 */
[----:B------:R-:W-:Y:S05]  /*19780*/  WARPSYNC.COLLECTIVE R162, `(.L_x_12860) ;  /* 0x00000000a2087348 */ /* 0x000fea0003c00000 */
[----:B------:R0:W1:Y:S02]  /*19790*/  SHFL.BFLY P5, R164, R165, R166, R167 ;  /* 0x0c0000a6a5a47389 */ /* 0x00006400000a00a7 */
[----:B01----:R-:W-:Y:S01]  /*197a0*/  ENDCOLLECTIVE ;  /* 0x000000000000791b */ /* 0x003fe20003800000 */
.L_x_12860:
        /* <DEDUP_REMOVED lines=73> */
.L_x_12861:
[----:B------:R-:W-:Y:S01]  /*19c40*/  HFMA2.MMA R166, -RZ, RZ, 0, 1.1920928955078125e-07 ;  /* 0x00000002ffa67435 */ /* 0x000fe200000001ff */
[----:B------:R-:W-:-:S05]  /*19c50*/  MOV R113, R164 ;  /* 0x000000a400717202 */ /* 0x000fca0000000f00 */
[----:B------:R-:W-:-:S04]  /*19c60*/  FADD.FTZ R113, R0, R113 ;  /* 0x0000007100717221 */ /* 0x000fc80000010000 */
[----:B------:R-:W-:-:S07]  /*19c70*/  IMAD.MOV.U32 R165, RZ, RZ, R113 ;  /* 0x000000ffffa57224 */ /* 0x000fce00078e0071 */
[----:B------:R-:W-:Y:S05]  /*19c80*/  WARPSYNC.COLLECTIVE R162, `(.L_x_12862) ;  /* 0x00000000a2087348 */ /* 0x000fea0003c00000 */
[----:B------:R0:W1:Y:S02]  /*19c90*/  SHFL.BFLY P5, R164, R165, R166, R167 ;  /* 0x0c0000a6a5a47389 */ /* 0x00006400000a00a7 */
[----:B01----:R-:W-:Y:S01]  /*19ca0*/  ENDCOLLECTIVE ;  /* 0x000000000000791b */ /* 0x003fe20003800000 */
.L_x_12862:
[----:B------:R-:W-:Y:S02]  /*19cb0*/  IMAD.MOV.U32 R166, RZ, RZ, 0x4 ;  /* 0x00000004ffa67424 */ /* 0x000fe400078e00ff */
[----:B------:R-:W-:-:S04]  /*19cc0*/  IMAD.MOV.U32 R158, RZ, RZ, R164 ;  /* 0x000000ffff9e7224 */ /* 0x000fc800078e00a4 */
[----:B------:R-:W-:-:S05]  /*19cd0*/  FADD.FTZ R158, R113, R158 ;  /* 0x0000009e719e7221 */ /* 0x000fca0000010000 */
[----:B------:R-:W-:-:S07]  /*19ce0*/  MOV R165, R158 ;  /* 0x0000009e00a57202 */ /* 0x000fce0000000f00 */
[----:B------:R-:W-:Y:S05]  /*19cf0*/  WARPSYNC.COLLECTIVE R162, `(.L_x_12863) ;  /* 0x00000000a2087348 */ /* 0x000fea0003c00000 */
[----:B------:R0:W1:Y:S02]  /*19d00*/  SHFL.BFLY P5, R164, R165, R166, R167 ;  /* 0x0c0000a6a5a47389 */ /* 0x00006400000a00a7 */
[----:B01----:R-:W-:Y:S01]  /*19d10*/  ENDCOLLECTIVE ;  /* 0x000000000000791b */ /* 0x003fe20003800000 */
.L_x_12863:
[----:B------:R-:W-:Y:S01]  /*19d20*/  HFMA2.MMA R166, -RZ, RZ, 0, 4.76837158203125e-07 ;  /* 0x00000008ffa67435 */ /* 0x000fe200000001ff */
[----:B------:R-:W-:-:S05]  /*19d30*/  MOV R161, R164 ;  /* 0x000000a400a17202 */ /* 0x000fca0000000f00 */
[----:B------:R-:W-:-:S04]  /*19d40*/  FADD.FTZ R161, R158, R161 ;  /* 0x000000a19ea17221 */ /* 0x000fc80000010000 */
[----:B------:R-:W-:-:S07]  /*19d50*/  IMAD.MOV.U32 R165, RZ, RZ, R161 ;  /* 0x000000ffffa57224 */ /* 0x000fce00078e00a1 */
[----:B------:R-:W-:Y:S05]  /*19d60*/  WARPSYNC.COLLECTIVE R162, `(.L_x_12864) ;  /* 0x00000000a2087348 */ /* 0x000fea0003c00000 */
[----:B------:R0:W1:Y:S02]  /*19d70*/  SHFL.BFLY P5, R164, R165, R166, R167 ;  /* 0x0c0000a6a5a47389 */ /* 0x00006400000a00a7 */
[----:B01----:R-:W-:Y:S01]  /*19d80*/  ENDCOLLECTIVE ;  /* 0x000000000000791b */ /* 0x003fe20003800000 */
.L_x_12864:
[----:B------:R-:W-:Y:S02]  /*19d90*/  IMAD.MOV.U32 R166, RZ, RZ, 0x10 ;  /* 0x00000010ffa67424 */ /* 0x000fe400078e00ff */
[----:B------:R-:W-:-:S04]  /*19da0*/  IMAD.MOV.U32 R160, RZ, RZ, R164 ;  /* 0x000000ffffa07224 */ /* 0x000fc800078e00a4 */
[----:B------:R-:W-:-:S05]  /*19db0*/  FADD.FTZ R160, R161, R160 ;  /* 0x000000a0a1a07221 */ /* 0x000fca0000010000 */
[----:B------:R-:W-:-:S07]  /*19dc0*/  MOV R165, R160 ;  /* 0x000000a000a57202 */ /* 0x000fce0000000f00 */
[----:B------:R-:W-:Y:S05]  /*19dd0*/  WARPSYNC.COLLECTIVE R162, `(.L_x_12865) ;  /* 0x00000000a2087348 */ /* 0x000fea0003c00000 */
[----:B------:R0:W1:Y:S02]  /*19de0*/  SHFL.BFLY P5, R164, R165, R166, R167 ;  /* 0x0c0000a6a5a47389 */ /* 0x00006400000a00a7 */
[----:B01----:R-:W-:Y:S01]  /*19df0*/  ENDCOLLECTIVE ;  /* 0x000000000000791b */ /* 0x003fe20003800000 */
.L_x_12865:
[----:B------:R-:W-:Y:S01]  /*19e00*/  MOV R163, R164 ;  /* 0x000000a400a37202 */ /* 0x000fe20000000f00 */
[----:B------:R-:W-:Y:S06]  /*19e10*/  BRA `(.L_x_12866) ;  /* 0xffffffe800307947 */ /* 0x000fec000383ffff */
.L_x_12867:
        /* <DEDUP_REMOVED lines=14> */
.L_x_27058:


//--------------------- .text._ZN10layer_norm31ln_parallel_residual_fwd_kernelINS_13Kernel_traitsIf13__nv_bfloat16fS2_fjLj8192ELj1ELj1ELj8ELj16ENS_18Kernel_traits_baseILj8192EfS2_fS2_fjLj256EEEEELb1ELb1ELb1EEEvNS_9FwdParamsE --------------------------
	.section	.text._ZN10layer_norm31ln_parallel_residual_fwd_kernelINS_13Kernel_traitsIf13__nv_bfloat16fS2_fjLj8192ELj1ELj1ELj8ELj16ENS_18Kernel_traits_baseILj8192EfS2_fS2_fjLj256EEEEELb1ELb1ELb1EEEvNS_9FwdParamsE,"ax",@progbits
	.align	128
        .global         _ZN10layer_norm31ln_parallel_residual_fwd_kernelINS_13Kernel_traitsIf13__nv_bfloat16fS2_fjLj8192ELj1ELj1ELj8ELj16ENS_18Kernel_traits_baseILj8192EfS2_fS2_fjLj256EEEEELb1ELb1ELb1EEEvNS_9FwdParamsE
        .type           _ZN10layer_norm31ln_parallel_residual_fwd_kernelINS_13Kernel_traitsIf13__nv_bfloat16fS2_fjLj8192ELj1ELj1ELj8ELj16ENS_18Kernel_traits_baseILj8192EfS2_fS2_fjLj256EEEEELb1ELb1ELb1EEEvNS_9FwdParamsE,@function
        .size           _ZN10layer_norm31ln_parallel_residual_fwd_kernelINS_13Kernel_traitsIf13__nv_bfloat16fS2_fjLj8192ELj1ELj1ELj8ELj16ENS_18Kernel_traits_baseILj8192EfS2_fS2_fjLj256EEEEELb1ELb1ELb1EEEvNS_9FwdParamsE,(.L_x_27059 - _ZN10layer_norm31ln_parallel_residual_fwd_kernelINS_13Kernel_traitsIf13__nv_bfloat16fS2_fjLj8192ELj1ELj1ELj8ELj16ENS_18Kernel_traits_baseILj8192EfS2_fS2_fjLj256EEEEELb1ELb1ELb1EEEvNS_9FwdParamsE)
        .other          _ZN10layer_norm31ln_parallel_residual_fwd_kernelINS_13Kernel_traitsIf13__nv_bfloat16fS2_fjLj8192ELj1ELj1ELj8ELj16ENS_18Kernel_traits_baseILj8192EfS2_fS2_fjLj256EEEEELb1ELb1ELb1EEEvNS_9FwdParamsE,@"STO_CUDA_ENTRY STV_DEFAULT"
_ZN10layer_norm31ln_parallel_residual_fwd_kernelINS_13Kernel_traitsIf13__nv_bfloat16fS2_fjLj8192ELj1ELj1ELj8ELj16ENS_18Kernel_traits_baseILj8192EfS2_fS2_fjLj256EEEEELb1ELb1ELb1EEEvNS_9FwdParamsE:
.text._ZN10layer_norm31ln_parallel_residual_fwd_kernelINS_13Kernel_traitsIf13__nv_bfloat16fS2_fjLj8192ELj1ELj1ELj8ELj16ENS_18Kernel_traits_baseILj8192EfS2_fS2_fjLj256EEEEELb1ELb1ELb1EEEvNS_9FwdParamsE:
[----:B------:R-:W-:Y:S01]  /*0000*/  LDC R1, c[0x0][0x28] ;  /* 0x00000a00ff017b82 */ /* 0x000fe20000000800 */
[----:B------:R-:W0:Y:S07]  /*0010*/  S2R R113, SR_TID.X ;  /* 0x0000000000717919 */ /* 0x000e2e0000002100 */
[----:B------:R-:W1:Y:S01]  /*0020*/  LDC R158, c[0x0][0x2e8] ;  /* 0x0000ba00ff9e7b82 */ /* 0x000e620000000800 */
[----:B------:R-:W-:Y:S01]  /*0030*/  ULDC.64 UR6, c[0x0][0x2e0] ;  /* 0x0000b80000067ab9 */ /* 0x000fe20000000a00 */
[----:B------:R-:W-:-:S06]  /*0040*/  ULDC.U8 UR4, c[0x0][0x2f4] ;  /* 0x0000bd0000047ab9 */ /* 0x000fcc0000000000 */
[----:B------:R-:W2:Y:S01]  /*0050*/  LDC R159, c[0x0][0x2ec] ;  /* 0x0000bb00ff9f7b82 */ /* 0x000ea20000000800 */
[----:B------:R-:W-:Y:S01]  /*0060*/  MOV R2, UR6 ;  /* 0x0000000600027c02 */ /* 0x000fe20008000f00 */
[----:B------:R-:W-:Y:S01]  /*0070*/  IMAD.U32 R3, RZ, RZ, UR7 ;  /* 0x00000007ff037e24 */ /* 0x000fe2000f8e00ff */
[----:B------:R-:W-:Y:S01]  /*0080*/  ULDC.64 UR6, c[0x0][0x2c8] ;  /* 0x0000b20000067ab9 */ /* 0x000fe20000000a00 */
[----:B------:R-:W-:Y:S02]  /*0090*/  ISETP.NE.AND P1, PT, RZ, UR4, PT ;  /* 0x00000004ff007c0c */ /* 0x000fe4000bf25270 */
[----:B------:R-:W-:Y:S02]  /*00a0*/  CS2R R64, SRZ ;  /* 0x0000000000407805 */ /* 0x000fe4000001ff00 */
[----:B------:R-:W-:Y:S02]  /*00b0*/  ISETP.NE.U32.AND P0, PT, RZ, UR6, PT ;  /* 0x00000006ff007c0c */ /* 0x000fe4000bf05070 */
[----:B------:R-:W-:-:S02]  /*00c0*/  CS2R R66, SRZ ;  /* 0x0000000000427805 */ /* 0x000fc4000001ff00 */
[----:B------:R-:W-:Y:S02]  /*00d0*/  CS2R R60, SRZ ;  /* 0x00000000003c7805 */ /* 0x000fe4000001ff00 */
[----:B------:R-:W-:Y:S02]  /*00e0*/  CS2R R62, SRZ ;  /* 0x00000000003e7805 */ /* 0x000fe4000001ff00 */
[----:B------:R-:W-:Y:S02]  /*00f0*/  ISETP.NE.AND.EX P0, PT, RZ, UR7, PT, P0 ;  /* 0x00000007ff007c0c */ /* 0x000fe4000bf05300 */
        /* <DEDUP_REMOVED lines=11> */
[----:B------:R-:W-:Y:S01]  /*01b0*/  CS2R R38, SRZ ;  /* 0x0000000000267805 */ /* 0x000fe2000001ff00 */
[----:B0-----:R-:W-:Y:S01]  /*01c0*/  IMAD.SHL.U32 R0, R113, 0x20, RZ ;  /* 0x0000002071007824 */ /* 0x001fe200078e00ff */
[----:B------:R-:W-:Y:S01]  /*01d0*/  ULDC.64 UR4, c[0x0][0x208] ;  /* 0x0000820000047ab9 */ /* 0x000fe20000000a00 */
[----:B-1----:R-:W-:Y:S01]  /*01e0*/  @P1 IMAD.MOV.U32 R6, RZ, RZ, R158 ;  /* 0x000000ffff061224 */ /* 0x002fe200078e009e */
[----:B------:R-:W5:Y:S01]  /*01f0*/  @P1 LDG.E.64 R2, desc[UR4][R2.64] ;  /* 0x0000000402021981 */ /* 0x000f62000c1e1b00 */
[----:B--2---:R-:W-:Y:S01]  /*0200*/  @P1 IMAD.MOV.U32 R7, RZ, RZ, R159 ;  /* 0x000000ffff071224 */ /* 0x004fe200078e009f */
[----:B------:R-:W-:Y:S01]  /*0210*/  LOP3.LUT R0, R0, 0x1fe0, RZ, 0xc0, !PT ;  /* 0x00001fe000007812 */ /* 0x000fe200078ec0ff */
[----:B------:R-:W-:-:S03]  /*0220*/  ULDC.64 UR8, c[0x0][0x260] ;  /* 0x0000980000087ab9 */ /* 0x000fc60000000a00 */
[C---:B------:R-:W-:Y:S01]  /*0230*/  IADD3 R4, P3, R0.reuse, UR6, RZ ;  /* 0x0000000600047c10 */ /* 0x040fe2000ff7e0ff */
[----:B------:R0:W5:Y:S03]  /*0240*/  @P1 LDG.E.64 R68, desc[UR4][R6.64] ;  /* 0x0000000406441981 */ /* 0x000166000c1e1b00 */
[----:B------:R-:W-:Y:S01]  /*0250*/  IADD3.X R5, RZ, UR7, RZ, P3, !PT ;  /* 0x00000007ff057c10 */ /* 0x000fe20009ffe4ff */
[----:B------:R-:W1:Y:S01]  /*0260*/  S2UR UR6, SR_CTAID.X ;  /* 0x00000000000679c3 */ /* 0x000e620000002500 */
[----:B------:R-:W-:Y:S01]  /*0270*/  IADD3 R70, P2, R0, UR8, RZ ;  /* 0x0000000800467c10 */ /* 0x000fe2000ff5e0ff */
[----:B------:R-:W-:Y:S02]  /*0280*/  ULDC UR7, c[0x0][0x214] ;  /* 0x0000850000077ab9 */ /* 0x000fe40000000800 */
        /* <DEDUP_REMOVED lines=8> */
[----:B------:R-:W2:Y:S01]  /*0310*/  LDC R128, c[0x0][RZ] ;  /* 0x00000000ff807b82 */ /* 0x000ea20000000800 */
[----:B-1----:R-:W-:Y:S01]  /*0320*/  LEA.HI R112, R113, UR6, RZ, 0x18 ;  /* 0x0000000671707c11 */ /* 0x002fe2000f8fc0ff */
[----:B------:R-:W-:-:S03]  /*0330*/  IMAD.X R71, RZ, RZ, UR9, P2 ;  /* 0x00000009ff477e24 */ /* 0x000fc600090e06ff */
[----:B------:R-:W-:Y:S01]  /*0340*/  ISETP.GE.AND P2, PT, R112, UR7, PT ;  /* 0x0000000770007c0c */ /* 0x000fe2000bf46270 */
[----:B--2---:R-:W-:-:S12]  /*0350*/  IMAD R128, R128, UR6, R113 ;  /* 0x0000000680807c24 */ /* 0x004fd8000f8e0271 */
[----:B0-----:R-:W-:Y:S05]  /*0360*/  @P2 EXIT ;  /* 0x000000000000294d */ /* 0x001fea0003800000 */
        /* <DEDUP_REMOVED lines=92> */
.L_x_13385:
        /* <DEDUP_REMOVED lines=28> */
.L_x_12869:
[----:B------:R-:W-:-:S07]  /*0af0*/  MOV R88, R122 ;  /* 0x0000007a00587202 */ /* 0x000fce0000000f00 */
.L_x_12870:
[----:B------:R-:W-:Y:S05]  /*0b00*/  BSYNC B0 ;  /* 0x0000000000007941 */ /* 0x000fea0003800000 */
.L_x_12868:
        /* <DEDUP_REMOVED lines=16> */
.L_x_12874:
[----:B------:R-:W-:Y:S05]  /*0c10*/  BSYNC B1 ;  /* 0x0000000000017941 */ /* 0x000fea0003800000 */
.L_x_12873:
        /* <DEDUP_REMOVED lines=44> */
.L_x_12872:
[----:B------:R-:W-:Y:S05]  /*0ee0*/  BSYNC B0 ;  /* 0x0000000000007941 */ /* 0x000fea0003800000 */
.L_x_12871:
        /* <DEDUP_REMOVED lines=20> */
.L_x_12875:
        /* <DEDUP_REMOVED lines=12> */
.L_x_12878:
[----:B------:R-:W-:-:S07]  /*10f0*/  IMAD.MOV.U32 R90, RZ, RZ, R122 ;  /* 0x000000ffff5a7224 */ /* 0x000fce00078e007a */
.L_x_12879:
[----:B------:R-:W-:Y:S05]  /*1100*/  BSYNC B0 ;  /* 0x0000000000007941 */ /* 0x000fea0003800000 */
.L_x_12877:
        /* <DEDUP_REMOVED lines=16> */
.L_x_12883:
[----:B------:R-:W-:Y:S05]  /*1210*/  BSYNC B1 ;  /* 0x0000000000017941 */ /* 0x000fea0003800000 */
.L_x_12882:
        /* <DEDUP_REMOVED lines=44> */
.L_x_12881:
[----:B------:R-:W-:Y:S05]  /*14e0*/  BSYNC B0 ;  /* 0x0000000000007941 */ /* 0x000fea0003800000 */
.L_x_12880:
        /* <DEDUP_REMOVED lines=9> */
.L_x_12876:
        /* <DEDUP_REMOVED lines=12> */
.L_x_12885:
[----:B------:R-:W-:-:S07]  /*1640*/  IMAD.MOV.U32 R90, RZ, RZ, R122 ;  /* 0x000000ffff5a7224 */ /* 0x000fce00078e007a */
.L_x_12886:
[----:B------:R-:W-:Y:S05]  /*1650*/  BSYNC B0 ;  /* 0x0000000000007941 */ /* 0x000fea0003800000 */
.L_x_12884:
        /* <DEDUP_REMOVED lines=16> */
.L_x_12890:
[----:B------:R-:W-:Y:S05]  /*1760*/  BSYNC B1 ;  /* 0x0000000000017941 */ /* 0x000fea0003800000 */
.L_x_12889:
        /* <DEDUP_REMOVED lines=44> */
.L_x_12888:
[----:B------:R-:W-:Y:S05]  /*1a30*/  BSYNC B0 ;  /* 0x0000000000007941 */ /* 0x000fea0003800000 */
.L_x_12887:
        /* <DEDUP_REMOVED lines=14> */
.L_x_12891:
        /* <DEDUP_REMOVED lines=12> */
.L_x_12894:
[----:B------:R-:W-:-:S07]  /*1be0*/  IMAD.MOV.U32 R80, RZ, RZ, R122 ;  /* 0x000000ffff507224 */ /* 0x000fce00078e007a */
.L_x_12895:
[----:B------:R-:W-:Y:S05]  /*1bf0*/  BSYNC B0 ;  /* 0x0000000000007941 */ /* 0x000fea0003800000 */
.L_x_12893:
        /* <DEDUP_REMOVED lines=16> */
.L_x_12899:
[----:B------:R-:W-:Y:S05]  /*1d00*/  BSYNC B1 ;  /* 0x0000000000017941 */ /* 0x000fea0003800000 */
.L_x_12898:
        /* <DEDUP_REMOVED lines=44> */
.L_x_12897:
[----:B------:R-:W-:Y:S05]  /*1fd0*/  BSYNC B0 ;  /* 0x0000000000007941 */ /* 0x000fea0003800000 */
.L_x_12896:
        /* <DEDUP_REMOVED lines=10> */
.L_x_12892:
        /* <DEDUP_REMOVED lines=12> */
.L_x_12901:
[----:B------:R-:W-:-:S07]  /*2140*/  MOV R90, R122 ;  /* 0x0000007a005a7202 */ /* 0x000fce0000000f00 */
.L_x_12902:
[----:B------:R-:W-:Y:S05]  /*2150*/  BSYNC B0 ;  /* 0x0000000000007941 */ /* 0x000fea0003800000 */
.L_x_12900:
        /* <DEDUP_REMOVED lines=16> */
.L_x_12906:
[----:B------:R-:W-:Y:S05]  /*2260*/  BSYNC B1 ;  /* 0x0000000000017941 */ /* 0x000fea0003800000 */
.L_x_12905:
        /* <DEDUP_REMOVED lines=44> */
.L_x_12904:
[----:B------:R-:W-:Y:S05]  /*2530*/  BSYNC B0 ;  /* 0x0000000000007941 */ /* 0x000fea0003800000 */
.L_x_12903:
        /* <DEDUP_REMOVED lines=15> */
.L_x_12907:
        /* <DEDUP_REMOVED lines=12> */
.L_x_12910:
[----:B------:R-:W-:-:S07]  /*26f0*/  MOV R92, R122 ;  /* 0x0000007a005c7202 */ /* 0x000fce0000000f00 */
.L_x_12911:
[----:B------:R-:W-:Y:S05]  /*2700*/  BSYNC B0 ;  /* 0x0000000000007941 */ /* 0x000fea0003800000 */
.L_x_12909:
        /* <DEDUP_REMOVED lines=16> */
.L_x_12915:
[----:B------:R-:W-:Y:S05]  /*2810*/  BSYNC B1 ;  /* 0x0000000000017941 */ /* 0x000fea0003800000 */
.L_x_12914:
        /* <DEDUP_REMOVED lines=44> */
.L_x_12913:
[----:B------:R-:W-:Y:S05]  /*2ae0*/  BSYNC B0 ;  /* 0x0000000000007941 */ /* 0x000fea0003800000 */
.L_x_12912:
        /* <DEDUP_REMOVED lines=9> */
.L_x_12908:
        /* <DEDUP_REMOVED lines=12> */
.L_x_12917:
[----:B------:R-:W-:-:S07]  /*2c40*/  IMAD.MOV.U32 R92, RZ, RZ, R122 ;  /* 0x000000ffff5c7224 */ /* 0x000fce00078e007a */
.L_x_12918:
[----:B------:R-:W-:Y:S05]  /*2c50*/  BSYNC B0 ;  /* 0x0000000000007941 */ /* 0x000fea0003800000 */
.L_x_12916:
        /* <DEDUP_REMOVED lines=16> */
.L_x_12922:
[----:B------:R-:W-:Y:S05]  /*2d60*/  BSYNC B1 ;  /* 0x0000000000017941 */ /* 0x000fea0003800000 */
.L_x_12921:
        /* <DEDUP_REMOVED lines=44> */
.L_x_12920:
[----:B------:R-:W-:Y:S05]  /*3030*/  BSYNC B0 ;  /* 0x0000000000007941 */ /* 0x000fea0003800000 */
.L_x_12919:
        /* <DEDUP_REMOVED lines=14> */
.L_x_12923:
        /* <DEDUP_REMOVED lines=12> */
.L_x_12926:
[----:B------:R-:W-:-:S07]  /*31e0*/  IMAD.MOV.U32 R90, RZ, RZ, R122 ;  /* 0x000000ffff5a7224 */ /* 0x000fce00078e007a */
.L_x_12927:
[----:B------:R-:W-:Y:S05]  /*31f0*/  BSYNC B0 ;  /* 0x0000000000007941 */ /* 0x000fea0003800000 */
.L_x_12925:
        /* <DEDUP_REMOVED lines=16> */
.L_x_12931:
[----:B------:R-:W-:Y:S05]  /*3300*/  BSYNC B1 ;  /* 0x0000000000017941 */ /* 0x000fea0003800000 */
.L_x_12930:
        /* <DEDUP_REMOVED lines=44> */
.L_x_12929:
[----:B------:R-:W-:Y:S05]  /*35d0*/  BSYNC B0 ;  /* 0x0000000000007941 */ /* 0x000fea0003800000 */
.L_x_12928:
        /* <DEDUP_REMOVED lines=10> */
.L_x_12924:
        /* <DEDUP_REMOVED lines=12> */
.L_x_12933:
[----:B------:R-:W-:-:S07]  /*3740*/  IMAD.MOV.U32 R90, RZ, RZ, R122 ;  /* 0x000000ffff5a7224 */ /* 0x000fce00078e007a */
.L_x_12934:
[----:B------:R-:W-:Y:S05]  /*3750*/  BSYNC B0 ;  /* 0x0000000000007941 */ /* 0x000fea0003800000 */
.L_x_12932:
        /* <DEDUP_REMOVED lines=16> */
.L_x_12938:
[----:B------:R-:W-:Y:S05]  /*3860*/  BSYNC B1 ;  /* 0x0000000000017941 */ /* 0x000fea0003800000 */
.L_x_12937:
        /* <DEDUP_REMOVED lines=42> */
[----:B------:R-:W-:Y:S01]  /*3b10*/  LOP3.LUT R130, R81, R86, R132, 0x96, !PT ;  /* 0x0000005651827212 */ /* 0x000fe200078e9684 */
[----:B------:R-:W-:-:S09]  /*3b20*/  IMAD.MOV.U32 R124, RZ, RZ, R80 ;  /* 0x000000ffff7c7224 */ /* 0x000fd200078e0050 */
.L_x_12936:
[----:B------:R-:W-:Y:S05]  /*3b30*/  BSYNC B0 ;  /* 0x0000000000007941 */ /* 0x000fea0003800000 */
.L_x_12935:
        /* <DEDUP_REMOVED lines=15> */
.L_x_12939:
        /* <DEDUP_REMOVED lines=12> */
.L_x_12942:
[----:B------:R-:W-:-:S07]  /*3cf0*/  IMAD.MOV.U32 R92, RZ, RZ, R122 ;  /* 0x000000ffff5c7224 */ /* 0x000fce00078e007a */
.L_x_12943:
[----:B------:R-:W-:Y:S05]  /*3d00*/  BSYNC B0 ;  /* 0x0000000000007941 */ /* 0x000fea0003800000 */
.L_x_12941:
        /* <DEDUP_REMOVED lines=16> */
.L_x_12947:
[----:B------:R-:W-:Y:S05]  /*3e10*/  BSYNC B1 ;  /* 0x0000000000017941 */ /* 0x000fea0003800000 */
.L_x_12946:
        /* <DEDUP_REMOVED lines=44> */
.L_x_12945:
[----:B------:R-:W-:Y:S05]  /*40e0*/  BSYNC B0 ;  /* 0x0000000000007941 */ /* 0x000fea0003800000 */
.L_x_12944:
        /* <DEDUP_REMOVED lines=9> */
.L_x_12940:
        /* <DEDUP_REMOVED lines=12> */
.L_x_12949:
[----:B------:R-:W-:-:S07]  /*4240*/  MOV R92, R122 ;  /* 0x0000007a005c7202 */ /* 0x000fce0000000f00 */
.L_x_12950:
[----:B------:R-:W-:Y:S05]  /*4250*/  BSYNC B0 ;  /* 0x0000000000007941 */ /* 0x000fea0003800000 */
.L_x_12948:
        /* <DEDUP_REMOVED lines=16> */
.L_x_12954:
[----:B------:R-:W-:Y:S05]  /*4360*/  BSYNC B1 ;  /* 0x0000000000017941 */ /* 0x000fea0003800000 */
.L_x_12953:
        /* <DEDUP_REMOVED lines=44> */
.L_x_12952:
[----:B------:R-:W-:Y:S05]  /*4630*/  BSYNC B0 ;  /* 0x0000000000007941 */ /* 0x000fea0003800000 */
.L_x_12951:
        /* <DEDUP_REMOVED lines=12> */
.L_x_12955:
        /* <DEDUP_REMOVED lines=12> */
.L_x_12958:
[----:B------:R-:W-:-:S07]  /*47c0*/  MOV R92, R122 ;  /* 0x0000007a005c7202 */ /* 0x000fce0000000f00 */
.L_x_12959:
[----:B------:R-:W-:Y:S05]  /*47d0*/  BSYNC B0 ;  /* 0x0000000000007941 */ /* 0x000fea0003800000 */
.L_x_12957:
        /* <DEDUP_REMOVED lines=16> */
.L_x_12963:
[----:B------:R-:W-:Y:S05]  /*48e0*/  BSYNC B1 ;  /* 0x0000000000017941 */ /* 0x000fea0003800000 */
.L_x_12962:
        /* <DEDUP_REMOVED lines=44> */
.L_x_12961:
[----:B------:R-:W-:Y:S05]  /*4bb0*/  BSYNC B0 ;  /* 0x0000000000007941 */ /* 0x000fea0003800000 */
.L_x_12960:
        /* <DEDUP_REMOVED lines=10> */
.L_x_12956:
        /* <DEDUP_REMOVED lines=12> */
.L_x_12965:
[----:B------:R-:W-:-:S07]  /*4d20*/  IMAD.MOV.U32 R92, RZ, RZ, R122 ;  /* 0x000000ffff5c7224 */ /* 0x000fce00078e007a */
.L_x_12966:
[----:B------:R-:W-:Y:S05]  /*4d30*/  BSYNC B0 ;  /* 0x0000000000007941 */ /* 0x000fea0003800000 */
.L_x_12964:
        /* <DEDUP_REMOVED lines=16> */
.L_x_12970:
[----:B------:R-:W-:Y:S05]  /*4e40*/  BSYNC B1 ;  /* 0x0000000000017941 */ /* 0x000fea0003800000 */
.L_x_12969:
        /* <DEDUP_REMOVED lines=44> */
.L_x_12968:
[----:B------:R-:W-:Y:S05]  /*5110*/  BSYNC B0 ;  /* 0x0000000000007941 */ /* 0x000fea0003800000 */
.L_x_12967:
        /* <DEDUP_REMOVED lines=13> */
.L_x_12971:
        /* <DEDUP_REMOVED lines=12> */
.L_x_12974:
[----:B------:R-:W-:-:S07]  /*52b0*/  IMAD.MOV.U32 R92, RZ, RZ, R122 ;  /* 0x000000ffff5c7224 */ /* 0x000fce00078e007a */
.L_x_12975:
[----:B------:R-:W-:Y:S05]  /*52c0*/  BSYNC B0 ;  /* 0x0000000000007941 */ /* 0x000fea0003800000 */
.L_x_12973:
        /* <DEDUP_REMOVED lines=16> */
.L_x_12979:
[----:B------:R-:W-:Y:S05]  /*53d0*/  BSYNC B1 ;  /* 0x0000000000017941 */ /* 0x000fea0003800000 */
.L_x_12978:
        /* <DEDUP_REMOVED lines=44> */
.L_x_12977:
[----:B------:R-:W-:Y:S05]  /*56a0*/  BSYNC B0 ;  /* 0x0000000000007941 */ /* 0x000fea0003800000 */
.L_x_12976:
        /* <DEDUP_REMOVED lines=9> */
.L_x_12972:
        /* <DEDUP_REMOVED lines=12> */
.L_x_12981:
[----:B------:R-:W-:-:S07]  /*5800*/  IMAD.MOV.U32 R92, RZ, RZ, R122 ;  /* 0x000000ffff5c7224 */ /* 0x000fce00078e007a */
.L_x_12982:
[----:B------:R-:W-:Y:S05]  /*5810*/  BSYNC B0 ;  /* 0x0000000000007941 */ /* 0x000fea0003800000 */
.L_x_12980:
        /* <DEDUP_REMOVED lines=16> */
.L_x_12986:
[----:B------:R-:W-:Y:S05]  /*5920*/  BSYNC B1 ;  /* 0x0000000000017941 */ /* 0x000fea0003800000 */
.L_x_12985:
        /* <DEDUP_REMOVED lines=44> */
.L_x_12984:
[----:B------:R-:W-:Y:S05]  /*5bf0*/  BSYNC B0 ;  /* 0x0000000000007941 */ /* 0x000fea0003800000 */
.L_x_12983:
        /* <DEDUP_REMOVED lines=12> */
.L_x_12987:
        /* <DEDUP_REMOVED lines=12> */
.L_x_12990:
[----:B------:R-:W-:-:S07]  /*5d80*/  IMAD.MOV.U32 R92, RZ, RZ, R122 ;  /* 0x000000ffff5c7224 */ /* 0x000fce00078e007a */
.L_x_12991:
[----:B------:R-:W-:Y:S05]  /*5d90*/  BSYNC B0 ;  /* 0x0000000000007941 */ /* 0x000fea0003800000 */
.L_x_12989:
        /* <DEDUP_REMOVED lines=18> */
.L_x_12995:
[----:B------:R-:W-:Y:S05]  /*5ec0*/  BSYNC B1 ;  /* 0x0000000000017941 */ /* 0x000fea0003800000 */
.L_x_12994:
        /* <DEDUP_REMOVED lines=44> */
.L_x_12993:
[----:B------:R-:W-:Y:S05]  /*6190*/  BSYNC B0 ;  /* 0x0000000000007941 */ /* 0x000fea0003800000 */
.L_x_12992:
        /* <DEDUP_REMOVED lines=10> */
.L_x_12988:
        /* <DEDUP_REMOVED lines=12> */
[----:B------:R-:W-:Y:S02]  /*6300*/  SEL R87, RZ, 0x1000000, P5 ;  /* 0x01000000ff577807 */ /* 0x000fe40002800000 */
[----:B------:R-:W-:Y:S02]  /*6310*/  SEL R86, RZ, 0x1, P3 ;  /* 0x00000001ff567807 */ /* 0x000fe40001800000 */
[----:B------:R-:W-:Y:S02]  /*6320*/  SEL R88, RZ, 0x1, P4 ;  /* 0x00000001ff587807 */ /* 0x000fe40002000000 */
[----:B------:R-:W-:Y:S01]  /*6330*/  LOP3.LUT P5, RZ, R160, 0x2, RZ, 0xc0, !PT ;  /* 0x00000002a0ff7812 */ /* 0x000fe200078ac0ff */
[----:B------:R-:W3:Y:S01]  /*6340*/  @P1 LDC.64 R94, c[0x0][0x230] ;  /* 0x00008c00ff5e1b82 */ /* 0x000ee20000000a00 */
[----:B------:R-:W-:Y:S01]  /*6350*/  LOP3.LUT R90, R90, R87, R85, 0xfe, !PT ;  /* 0x000000575a5a7212 */ /* 0x000fe200078efe55 */
[----:B------:R-:W-:Y:S01]  /*6360*/  IMAD.WIDE.U32 R84, R84, 0x1000000, RZ ;  /* 0x0100000054547825 */ /* 0x000fe200078e00ff */
[----:B------:R-:W-:-:S02]  /*6370*/  LOP3.LUT P6, RZ, R160, 0x20, RZ, 0xc0, !PT ;  /* 0x00000020a0ff7812 */ /* 0x000fc400078cc0ff */
[----:B------:R-:W-:Y:S01]  /*6380*/  SEL R97, RZ, 0x1, P5 ;  /* 0x00000001ff617807 */ /* 0x000fe20002800000 */
[----:B------:R-:W-:Y:S01]  /*6390*/  IMAD.WIDE.U32 R86, R86, 0x10000, RZ ;  /* 0x0001000056567825 */ /* 0x000fe200078e00ff */
[----:B------:R-:W-:Y:S02]  /*63a0*/  SEL R91, RZ, 0x1, P6 ;  /* 0x00000001ff5b7807 */ /* 0x000fe40003000000 */
[----:B------:R-:W-:Y:S01]  /*63b0*/  LOP3.LUT R97, R85, R90, R97, 0xfe, !PT ;  /* 0x0000005a55617212 */ /* 0x000fe200078efe61 */
[----:B------:R-:W-:-:S03]  /*63c0*/  IMAD.WIDE.U32 R88, R88, 0x100, RZ ;  /* 0x0000010058587825 */ /* 0x000fc600078e00ff */
[----:B------:R-:W-:Y:S01]  /*63d0*/  LOP3.LUT R86, R88, R84, R86, 0xfe, !PT ;  /* 0x0000005458567212 */ /* 0x000fe200078efe56 */
[----:B0-----:R-:W-:Y:S01]  /*63e0*/  IMAD.WIDE.U32 R84, R153, 0x20, R108 ;  /* 0x0000002099547825 */ /* 0x001fe200078e006c */
[----:B------:R-:W-:Y:S02]  /*63f0*/  LOP3.LUT R89, R89, R97, R87, 0xfe, !PT ;  /* 0x0000006159597212 */ /* 0x000fe400078efe57 */
[----:B------:R-:W-:Y:S01]  /*6400*/  LOP3.LUT R88, R86, R91, RZ, 0xfc, !PT ;  /* 0x0000005b56587212 */ /* 0x000fe200078efcff */
[----:B-1----:R-:W-:Y:S01]  /*6410*/  IMAD.WIDE.U32 R86, R153, 0x8, R110 ;  /* 0x0000000899567825 */ /* 0x002fe200078e006e */
[----:B------:R0:W-:Y:S03]  /*6420*/  STG.E.128 desc[UR4][R84.64], R76 ;  /* 0x0000004c54007986 */ /* 0x0001e6000c101d04 */
[C---:B------:R-:W-:Y:S01]  /*6430*/  IMAD.WIDE.U32 R90, R157.reuse, 0x10, R100 ;  /* 0x000000109d5a7825 */ /* 0x040fe200078e0064 */
[----:B------:R0:W-:Y:S03]  /*6440*/  STG.E.128 desc[UR4][R84.64+0x10], R80 ;  /* 0x0000105054007986 */ /* 0x0001e6000c101d04 */
[C---:B--2---:R-:W-:Y:S01]  /*6450*/  @P0 IMAD.WIDE.U32 R92, R157.reuse, 0x10, R92 ;  /* 0x000000109d5c0825 */ /* 0x044fe200078e005c */
[----:B------:R0:W-:Y:S03]  /*6460*/  STG.E.64 desc[UR4][R86.64], R88 ;  /* 0x0000005856007986 */ /* 0x0001e6000c101b04 */
        /* <DEDUP_REMOVED lines=22> */
.L_x_12996:
[----:B------:R2:W5:Y:S04]  /*65d0*/  @P0 LDG.E.128 R136, desc[UR4][R92.64] ;  /* 0x000000045c880981 */ /* 0x000568000c1e1d00 */
[----:B------:R2:W5:Y:S04]  /*65e0*/  @P1 LDG.E.128 R68, desc[UR4][R94.64] ;  /* 0x000000045e441981 */ /* 0x000568000c1e1d00 */
[----:B------:R2:W5:Y:S04]  /*65f0*/  @P1 LDG.E.128 R72, desc[UR4][R94.64+0x10] ;  /* 0x000010045e481981 */ /* 0x000568000c1e1d00 */
[----:B0-----:R-:W5:Y:S01]  /*6600*/  LDG.E.128 R88, desc[UR4][R90.64] ;  /* 0x000000045a587981 */ /* 0x001f62000c1e1d00 */
[C---:B------:R-:W-:Y:S01]  /*6610*/  ISETP.NE.AND P3, PT, R98.reuse, 0x1, PT ;  /* 0x000000016200780c */ /* 0x040fe20003f65270 */
[----:B------:R-:W-:Y:S01]  /*6620*/  BSSY B0, `(.L_x_12997) ;  /* 0x000000c000007945 */ /* 0x000fe20003800000 */
[----:B-1----:R-:W-:-:S11]  /*6630*/  VIADD R85, R98, 0x1 ;  /* 0x0000000162557836 */ /* 0x002fd60000000000 */
        /* <DEDUP_REMOVED lines=9> */
.L_x_12998:
[----:B------:R-:W-:-:S07]  /*66d0*/  IMAD.MOV.U32 R96, RZ, RZ, R122 ;  /* 0x000000ffff607224 */ /* 0x000fce00078e007a */
.L_x_12999:
[----:B------:R-:W-:Y:S05]  /*66e0*/  BSYNC B0 ;  /* 0x0000000000007941 */ /* 0x000fea0003800000 */
.L_x_12997:
        /* <DEDUP_REMOVED lines=16> */
.L_x_13003:
[----:B------:R-:W-:Y:S05]  /*67f0*/  BSYNC B1 ;  /* 0x0000000000017941 */ /* 0x000fea0003800000 */
.L_x_13002:
        /* <DEDUP_REMOVED lines=44> */
.L_x_13001:
[----:B------:R-:W-:Y:S05]  /*6ac0*/  BSYNC B0 ;  /* 0x0000000000007941 */ /* 0x000fea0003800000 */
.L_x_13000:
        /* <DEDUP_REMOVED lines=15> */
.L_x_13004:
        /* <DEDUP_REMOVED lines=12> */
.L_x_13007:
[----:B------:R-:W-:-:S07]  /*6c80*/  IMAD.MOV.U32 R98, RZ, RZ, R122 ;  /* 0x000000ffff627224 */ /* 0x000fce00078e007a */
.L_x_13008:
[----:B------:R-:W-:Y:S05]  /*6c90*/  BSYNC B0 ;  /* 0x0000000000007941 */ /* 0x000fea0003800000 */
.L_x_13006:
        /* <DEDUP_REMOVED lines=16> */
.L_x_13012:
[----:B------:R-:W-:Y:S05]  /*6da0*/  BSYNC B1 ;  /* 0x0000000000017941 */ /* 0x000fea0003800000 */
.L_x_13011:
        /* <DEDUP_REMOVED lines=44> */
.L_x_13010:
[----:B------:R-:W-:Y:S05]  /*7070*/  BSYNC B0 ;  /* 0x0000000000007941 */ /* 0x000fea0003800000 */
.L_x_13009:
        /* <DEDUP_REMOVED lines=9> */
.L_x_13005:
        /* <DEDUP_REMOVED lines=12> */
.L_x_13014:
[----:B------:R-:W-:-:S07]  /*71d0*/  MOV R85, R122 ;  /* 0x0000007a00557202 */ /* 0x000fce0000000f00 */
.L_x_13015:
[----:B------:R-:W-:Y:S05]  /*71e0*/  BSYNC B0 ;  /* 0x0000000000007941 */ /* 0x000fea0003800000 */
.L_x_13013:
        /* <DEDUP_REMOVED lines=16> */
.L_x_13019:
[----:B------:R-:W-:Y:S05]  /*72f0*/  BSYNC B1 ;  /* 0x0000000000017941 */ /* 0x000fea0003800000 */
.L_x_13018:
        /* <DEDUP_REMOVED lines=44> */
.L_x_13017:
[----:B------:R-:W-:Y:S05]  /*75c0*/  BSYNC B0 ;  /* 0x0000000000007941 */ /* 0x000fea0003800000 */
.L_x_13016:
        /* <DEDUP_REMOVED lines=14> */
.L_x_13020:
        /* <DEDUP_REMOVED lines=12> */
.L_x_13023:
[----:B------:R-:W-:-:S07]  /*7770*/  MOV R88, R122 ;  /* 0x0000007a00587202 */ /* 0x000fce0000000f00 */
.L_x_13024:
[----:B------:R-:W-:Y:S05]  /*7780*/  BSYNC B0 ;  /* 0x0000000000007941 */ /* 0x000fea0003800000 */
.L_x_13022:
        /* <DEDUP_REMOVED lines=16> */
.L_x_13028:
[----:B------:R-:W-:Y:S05]  /*7890*/  BSYNC B1 ;  /* 0x0000000000017941 */ /* 0x000fea0003800000 */
.L_x_13027:
        /* <DEDUP_REMOVED lines=44> */
.L_x_13026:
[----:B------:R-:W-:Y:S05]  /*7b60*/  BSYNC B0 ;  /* 0x0000000000007941 */ /* 0x000fea0003800000 */
.L_x_13025:
        /* <DEDUP_REMOVED lines=10> */
.L_x_13021:
        /* <DEDUP_REMOVED lines=12> */
.L_x_13030:
[----:B------:R-:W-:-:S07]  /*7cd0*/  IMAD.MOV.U32 R88, RZ, RZ, R122 ;  /* 0x000000ffff587224 */ /* 0x000fce00078e007a */
.L_x_13031:
[----:B------:R-:W-:Y:S05]  /*7ce0*/  BSYNC B0 ;  /* 0x0000000000007941 */ /* 0x000fea0003800000 */
.L_x_13029:
        /* <DEDUP_REMOVED lines=16> */
.L_x_13035:
[----:B------:R-:W-:Y:S05]  /*7df0*/  BSYNC B1 ;  /* 0x0000000000017941 */ /* 0x000fea0003800000 */
.L_x_13034:
        /* <DEDUP_REMOVED lines=44> */
.L_x_13033:
[----:B------:R-:W-:Y:S05]  /*80c0*/  BSYNC B0 ;  /* 0x0000000000007941 */ /* 0x000fea0003800000 */
.L_x_13032:
        /* <DEDUP_REMOVED lines=15> */
.L_x_13036:
        /* <DEDUP_REMOVED lines=12> */
.L_x_13039:
[----:B------:R-:W-:-:S07]  /*8280*/  IMAD.MOV.U32 R102, RZ, RZ, R122 ;  /* 0x000000ffff667224 */ /* 0x000fce00078e007a */
.L_x_13040:
[----:B------:R-:W-:Y:S05]  /*8290*/  BSYNC B0 ;  /* 0x0000000000007941 */ /* 0x000fea0003800000 */
.L_x_13038:
        /* <DEDUP_REMOVED lines=16> */
.L_x_13044:
[----:B------:R-:W-:Y:S05]  /*83a0*/  BSYNC B1 ;  /* 0x0000000000017941 */ /* 0x000fea0003800000 */
.L_x_13043:
        /* <DEDUP_REMOVED lines=44> */
.L_x_13042:
[----:B------:R-:W-:Y:S05]  /*8670*/  BSYNC B0 ;  /* 0x0000000000007941 */ /* 0x000fea0003800000 */
.L_x_13041:
        /* <DEDUP_REMOVED lines=9> */
.L_x_13037:
        /* <DEDUP_REMOVED lines=12> */
.L_x_13046:
[----:B------:R-:W-:-:S07]  /*87d0*/  IMAD.MOV.U32 R87, RZ, RZ, R122 ;  /* 0x000000ffff577224 */ /* 0x000fce00078e007a */
.L_x_13047:
[----:B------:R-:W-:Y:S05]  /*87e0*/  BSYNC B0 ;  /* 0x0000000000007941 */ /* 0x000fea0003800000 */
.L_x_13045:
        /* <DEDUP_REMOVED lines=16> */
.L_x_13051:
[----:B------:R-:W-:Y:S05]  /*88f0*/  BSYNC B1 ;  /* 0x0000000000017941 */ /* 0x000fea0003800000 */
.L_x_13050:
        /* <DEDUP_REMOVED lines=44> */
.L_x_13049:
[----:B------:R-:W-:Y:S05]  /*8bc0*/  BSYNC B0 ;  /* 0x0000000000007941 */ /* 0x000fea0003800000 */
.L_x_13048:
        /* <DEDUP_REMOVED lines=14> */
.L_x_13052:
        /* <DEDUP_REMOVED lines=12> */
.L_x_13055:
[----:B------:R-:W-:-:S07]  /*8d70*/  IMAD.MOV.U32 R98, RZ, RZ, R122 ;  /* 0x000000ffff627224 */ /* 0x000fce00078e007a */
.L_x_13056:
[----:B------:R-:W-:Y:S05]  /*8d80*/  BSYNC B0 ;  /* 0x0000000000007941 */ /* 0x000fea0003800000 */
.L_x_13054:
        /* <DEDUP_REMOVED lines=16> */
.L_x_13060:
[----:B------:R-:W-:Y:S05]  /*8e90*/  BSYNC B1 ;  /* 0x0000000000017941 */ /* 0x000fea0003800000 */
.L_x_13059:
        /* <DEDUP_REMOVED lines=44> */
.L_x_13058:
[----:B------:R-:W-:Y:S05]  /*9160*/  BSYNC B0 ;  /* 0x0000000000007941 */ /* 0x000fea0003800000 */
.L_x_13057:
        /* <DEDUP_REMOVED lines=10> */
.L_x_13053:
        /* <DEDUP_REMOVED lines=12> */
.L_x_13062:
[----:B------:R-:W-:-:S07]  /*92d0*/  MOV R98, R122 ;  /* 0x0000007a00627202 */ /* 0x000fce0000000f00 */
.L_x_13063:
[----:B------:R-:W-:Y:S05]  /*92e0*/  BSYNC B0 ;  /* 0x0000000000007941 */ /* 0x000fea0003800000 */
.L_x_13061:
        /* <DEDUP_REMOVED lines=16> */
.L_x_13067:
[----:B------:R-:W-:Y:S05]  /*93f0*/  BSYNC B1 ;  /* 0x0000000000017941 */ /* 0x000fea0003800000 */
.L_x_13066:
        /* <DEDUP_REMOVED lines=44> */
.L_x_13065:
[----:B------:R-:W-:Y:S05]  /*96c0*/  BSYNC B0 ;  /* 0x0000000000007941 */ /* 0x000fea0003800000 */
.L_x_13064:
        /* <DEDUP_REMOVED lines=15> */
.L_x_13068:
        /* <DEDUP_REMOVED lines=12> */
.L_x_13071:
[----:B------:R-:W-:-:S07]  /*9880*/  MOV R102, R122 ;  /* 0x0000007a00667202 */ /* 0x000fce0000000f00 */
.L_x_13072:
[----:B------:R-:W-:Y:S05]  /*9890*/  BSYNC B0 ;  /* 0x0000000000007941 */ /* 0x000fea0003800000 */
.L_x_13070:
        /* <DEDUP_REMOVED lines=16> */
.L_x_13076:
[----:B------:R-:W-:Y:S05]  /*99a0*/  BSYNC B1 ;  /* 0x0000000000017941 */ /* 0x000fea0003800000 */
.L_x_13075:
        /* <DEDUP_REMOVED lines=44> */
.L_x_13074:
[----:B------:R-:W-:Y:S05]  /*9c70*/  BSYNC B0 ;  /* 0x0000000000007941 */ /* 0x000fea0003800000 */
.L_x_13073:
        /* <DEDUP_REMOVED lines=9> */
.L_x_13069:
        /* <DEDUP_REMOVED lines=12> */
.L_x_13078:
[----:B------:R-:W-:-:S07]  /*9dd0*/  IMAD.MOV.U32 R89, RZ, RZ, R122 ;  /* 0x000000ffff597224 */ /* 0x000fce00078e007a */
.L_x_13079:
[----:B------:R-:W-:Y:S05]  /*9de0*/  BSYNC B0 ;  /* 0x0000000000007941 */ /* 0x000fea0003800000 */
.L_x_13077:
        /* <DEDUP_REMOVED lines=16> */
.L_x_13083:
[----:B------:R-:W-:Y:S05]  /*9ef0*/  BSYNC B1 ;  /* 0x0000000000017941 */ /* 0x000fea0003800000 */
.L_x_13082:
        /* <DEDUP_REMOVED lines=44> */
.L_x_13081:
[----:B------:R-:W-:Y:S05]  /*a1c0*/  BSYNC B0 ;  /* 0x0000000000007941 */ /* 0x000fea0003800000 */
.L_x_13080:
        /* <DEDUP_REMOVED lines=12> */
.L_x_13084:
        /* <DEDUP_REMOVED lines=12> */
.L_x_13087:
[----:B------:R-:W-:-:S07]  /*a350*/  IMAD.MOV.U32 R102, RZ, RZ, R122 ;  /* 0x000000ffff667224 */ /* 0x000fce00078e007a */
.L_x_13088:
[----:B------:R-:W-:Y:S05]  /*a360*/  BSYNC B0 ;  /* 0x0000000000007941 */ /* 0x000fea0003800000 */
.L_x_13086:
        /* <DEDUP_REMOVED lines=16> */
.L_x_13092:
[----:B------:R-:W-:Y:S05]  /*a470*/  BSYNC B1 ;  /* 0x0000000000017941 */ /* 0x000fea0003800000 */
.L_x_13091:
        /* <DEDUP_REMOVED lines=44> */
.L_x_13090:
[----:B------:R-:W-:Y:S05]  /*a740*/  BSYNC B0 ;  /* 0x0000000000007941 */ /* 0x000fea0003800000 */
.L_x_13089:
        /* <DEDUP_REMOVED lines=10> */
.L_x_13085:
        /* <DEDUP_REMOVED lines=12> */
.L_x_13094:
[----:B------:R-:W-:-:S07]  /*a8b0*/  IMAD.MOV.U32 R102, RZ, RZ, R122 ;  /* 0x000000ffff667224 */ /* 0x000fce00078e007a */
.L_x_13095:
[----:B------:R-:W-:Y:S05]  /*a8c0*/  BSYNC B0 ;  /* 0x0000000000007941 */ /* 0x000fea0003800000 */
.L_x_13093:
        /* <DEDUP_REMOVED lines=16> */
.L_x_13099:
[----:B------:R-:W-:Y:S05]  /*a9d0*/  BSYNC B1 ;  /* 0x0000000000017941 */ /* 0x000fea0003800000 */
.L_x_13098:
        /* <DEDUP_REMOVED lines=44> */
.L_x_13097:
[----:B------:R-:W-:Y:S05]  /*aca0*/  BSYNC B0 ;  /* 0x0000000000007941 */ /* 0x000fea0003800000 */
.L_x_13096:
        /* <DEDUP_REMOVED lines=13> */
.L_x_13100:
        /* <DEDUP_REMOVED lines=12> */
.L_x_13103:
[----:B------:R-:W-:-:S07]  /*ae40*/  IMAD.MOV.U32 R102, RZ, RZ, R122 ;  /* 0x000000ffff667224 */ /* 0x000fce00078e007a */
.L_x_13104:
[----:B------:R-:W-:Y:S05]  /*ae50*/  BSYNC B0 ;  /* 0x0000000000007941 */ /* 0x000fea0003800000 */
.L_x_13102:
        /* <DEDUP_REMOVED lines=16> */
.L_x_13108:
[----:B------:R-:W-:Y:S05]  /*af60*/  BSYNC B1 ;  /* 0x0000000000017941 */ /* 0x000fea0003800000 */
.L_x_13107:
        /* <DEDUP_REMOVED lines=44> */
.L_x_13106:
[----:B------:R-:W-:Y:S05]  /*b230*/  BSYNC B0 ;  /* 0x0000000000007941 */ /* 0x000fea0003800000 */
.L_x_13105:
        /* <DEDUP_REMOVED lines=9> */
.L_x_13101:
        /* <DEDUP_REMOVED lines=12> */
.L_x_13110:
[----:B------:R-:W-:-:S07]  /*b390*/  MOV R102, R122 ;  /* 0x0000007a00667202 */ /* 0x000fce0000000f00 */
.L_x_13111:
[----:B------:R-:W-:Y:S05]  /*b3a0*/  BSYNC B0 ;  /* 0x0000000000007941 */ /* 0x000fea0003800000 */
.L_x_13109:
        /* <DEDUP_REMOVED lines=16> */
.L_x_13115:
[----:B------:R-:W-:Y:S05]  /*b4b0*/  BSYNC B1 ;  /* 0x0000000000017941 */ /* 0x000fea0003800000 */
.L_x_13114:
        /* <DEDUP_REMOVED lines=44> */
.L_x_13113:
[----:B------:R-:W-:Y:S05]  /*b780*/  BSYNC B0 ;  /* 0x0000000000007941 */ /* 0x000fea0003800000 */
.L_x_13112:
        /* <DEDUP_REMOVED lines=12> */
.L_x_13116:
        /* <DEDUP_REMOVED lines=12> */
.L_x_13119:
[----:B------:R-:W-:-:S07]  /*b910*/  MOV R102, R122 ;  /* 0x0000007a00667202 */ /* 0x000fce0000000f00 */
.L_x_13120:
[----:B------:R-:W-:Y:S05]  /*b920*/  BSYNC B0 ;  /* 0x0000000000007941 */ /* 0x000fea0003800000 */
.L_x_13118:
        /* <DEDUP_REMOVED lines=18> */
.L_x_13124:
[----:B------:R-:W-:Y:S05]  /*ba50*/  BSYNC B1 ;  /* 0x0000000000017941 */ /* 0x000fea0003800000 */
.L_x_13123:
        /* <DEDUP_REMOVED lines=44> */
.L_x_13122:
[----:B------:R-:W-:Y:S05]  /*bd20*/  BSYNC B0 ;  /* 0x0000000000007941 */ /* 0x000fea0003800000 */
.L_x_13121:
        /* <DEDUP_REMOVED lines=10> */
.L_x_13117:
[----:B------:R-:W-:Y:S01]  /*bdd0*/  P2R R95, PR, RZ, 0x4 ;  /* 0x00000004ff5f7803 */ /* 0x000fe20000000000 */
[----:B------:R-:W0:Y:S01]  /*bde0*/  @P0 LDC.64 R102, c[0x0][0x228] ;  /* 0x00008a00ff660b82 */ /* 0x000e220000000a00 */
[----:B------:R-:W-:Y:S02]  /*bdf0*/  LOP3.LUT P2, RZ, R160, 0x4, RZ, 0xc0, !PT ;  /* 0x00000004a0ff7812 */ /* 0x000fe4000784c0ff */
[----:B------:R-:W-:Y:S02]  /*be00*/  SEL R93, RZ, 0x1000000, P5 ;  /* 0x01000000ff5d7807 */ /* 0x000fe40002800000 */
[----:B------:R-:W-:Y:S02]  /*be10*/  SEL R94, RZ, 0x10000, P4 ;  /* 0x00010000ff5e7807 */ /* 0x000fe40002000000 */
[----:B------:R-:W-:Y:S01]  /*be20*/  SEL R97, RZ, 0x100, P3 ;  /* 0x00000100ff617807 */ /* 0x000fe20001800000 */
[----:B------:R-:W1:Y:S01]  /*be30*/  @P1 LDC.64 R104, c[0x0][0x230] ;  /* 0x00008c00ff681b82 */ /* 0x000e620000000a00 */
[----:B------:R-:W-:-:S02]  /*be40*/  SEL R92, RZ, 0x1, P2 ;  /* 0x00000001ff5c7807 */ /* 0x000fc40001000000 */
[C---:B------:R-:W-:Y:S02]  /*be50*/  LOP3.LUT P5, RZ, R160.reuse, 0x10, RZ, 0xc0, !PT ;  /* 0x00000010a0ff7812 */ /* 0x040fe400078ac0ff */
[C---:B------:R-:W-:Y:S02]  /*be60*/  LOP3.LUT P4, RZ, R160.reuse, 0x8, RZ, 0xc0, !PT ;  /* 0x00000008a0ff7812 */ /* 0x040fe4000788c0ff */
[----:B------:R-:W-:Y:S02]  /*be70*/  LOP3.LUT P3, RZ, R160, 0x2, RZ, 0xc0, !PT ;  /* 0x00000002a0ff7812 */ /* 0x000fe4000786c0ff */
[----:B------:R-:W-:Y:S01]  /*be80*/  LOP3.LUT R97, R97, R93, R94, 0xfe, !PT ;  /* 0x0000005d61617212 */ /* 0x000fe200078efe5e */
[----:B------:R-:W-:Y:S01]  /*be90*/  IMAD.WIDE.U32 R92, R92, 0x1000000, RZ ;  /* 0x010000005c5c7825 */ /* 0x000fe200078e00ff */
[----:B------:R-:W-:Y:S02]  /*bea0*/  ISETP.NE.AND P2, PT, R95, RZ, PT ;  /* 0x000000ff5f00720c */ /* 0x000fe40003f45270 */
[----:B------:R-:W-:-:S02]  /*beb0*/  SEL R95, RZ, 0x1, P3 ;  /* 0x00000001ff5f7807 */ /* 0x000fc40001800000 */
[----:B------:R-:W-:Y:S02]  /*bec0*/  SEL R94, RZ, 0x1, P4 ;  /* 0x00000001ff5e7807 */ /* 0x000fe40002000000 */
        /* <DEDUP_REMOVED lines=19> */
[----:B------:R-:W0:Y:S01]  /*c000*/  LDC.64 R98, c[0x0][0x248] ;  /* 0x00009200ff627b82 */ /* 0x000e220000000a00 */
        /* <DEDUP_REMOVED lines=18> */
.L_x_13125:
        /* <DEDUP_REMOVED lines=17> */
.L_x_13127:
[----:B------:R-:W-:-:S07]  /*c240*/  MOV R104, R122 ;  /* 0x0000007a00687202 */ /* 0x000fce0000000f00 */
.L_x_13128:
[----:B------:R-:W-:Y:S05]  /*c250*/  BSYNC B0 ;  /* 0x0000000000007941 */ /* 0x000fea0003800000 */
.L_x_13126:
        /* <DEDUP_REMOVED lines=16> */
.L_x_13132:
[----:B------:R-:W-:Y:S05]  /*c360*/  BSYNC B1 ;  /* 0x0000000000017941 */ /* 0x000fea0003800000 */
.L_x_13131:
        /* <DEDUP_REMOVED lines=44> */
.L_x_13130:
[----:B------:R-:W-:Y:S05]  /*c630*/  BSYNC B0 ;  /* 0x0000000000007941 */ /* 0x000fea0003800000 */
.L_x_13129:
        /* <DEDUP_REMOVED lines=15> */
.L_x_13133:
        /* <DEDUP_REMOVED lines=12> */
.L_x_13136:
[----:B------:R-:W-:-:S07]  /*c7f0*/  MOV R106, R122 ;  /* 0x0000007a006a7202 */ /* 0x000fce0000000f00 */
.L_x_13137:
[----:B------:R-:W-:Y:S05]  /*c800*/  BSYNC B0 ;  /* 0x0000000000007941 */ /* 0x000fea0003800000 */
.L_x_13135:
        /* <DEDUP_REMOVED lines=16> */
.L_x_13141:
[----:B------:R-:W-:Y:S05]  /*c910*/  BSYNC B1 ;  /* 0x0000000000017941 */ /* 0x000fea0003800000 */
.L_x_13140:
        /* <DEDUP_REMOVED lines=44> */
.L_x_13139:
[----:B------:R-:W-:Y:S05]  /*cbe0*/  BSYNC B0 ;  /* 0x0000000000007941 */ /* 0x000fea0003800000 */
.L_x_13138:
[----:B------:R-:W-:Y:S01]  /*cbf0*/  I2FP.F32.U32 R93, R106 ;  /* 0x0000006a005d7245 */ /* 0x000fe20000201000 */
[----:B------:R-:W-:-:S04]  /*cc00*/  IMAD.U32 R102, R136, 0x10000, RZ ;  /* 0x0001000088667824 */ /* 0x000fc800078e00ff */
[----:B------:R-:W-:-:S05]  /*cc10*/  FFMA.FTZ R93, R93, R156, 1.1641532182693481445e-10 ;  /* 0x2f0000005d5d7423 */ /* 0x000fca000001009c */
[----:B------:R-:W-:Y:S01]  /*cc20*/  FSETP.GTU.FTZ.AND P3, PT, R93, R154, PT ;  /* 0x0000009a5d00720b */ /* 0x000fe20003f7c000 */
[----:B------:R-:W-:-:S03]  /*cc30*/  FMUL.FTZ R93, R102, R155 ;  /* 0x0000009b665d7220 */ /* 0x000fc60000410000 */
[----:B------:R-:W-:Y:S02]  /*cc40*/  SEL R121, RZ, 0x1, P3 ;  /* 0x00000001ff797807 */ /* 0x000fe40001800000 */
[----:B------:R-:W-:-:S05]  /*cc50*/  FSEL R93, R93, RZ, !P3 ;  /* 0x000000ff5d5d7208 */ /* 0x000fca0005800000 */
[----:B------:R-:W-:-:S04]  /*cc60*/  FADD.FTZ R92, R92, R93 ;  /* 0x0000005d5c5c7221 */ /* 0x000fc80000010000 */
[----:B------:R-:W-:-:S07]  /*cc70*/  @P1 FADD.FTZ R92, R68, R92 ;  /* 0x0000005c445c1221 */ /* 0x000fce0000010000 */
.L_x_13134:
        /* <DEDUP_REMOVED lines=12> */
.L_x_13143:
[----:B------:R-:W-:-:S07]  /*cd40*/  IMAD.MOV.U32 R93, RZ, RZ, R122 ;  /* 0x000000ffff5d7224 */ /* 0x000fce00078e007a */
.L_x_13144:
[----:B------:R-:W-:Y:S05]  /*cd50*/  BSYNC B0 ;  /* 0x0000000000007941 */ /* 0x000fea0003800000 */
.L_x_13142:
        /* <DEDUP_REMOVED lines=16> */
.L_x_13148:
[----:B------:R-:W-:Y:S05]  /*ce60*/  BSYNC B1 ;  /* 0x0000000000017941 */ /* 0x000fea0003800000 */
.L_x_13147:
        /* <DEDUP_REMOVED lines=44> */
.L_x_13146:
[----:B------:R-:W-:Y:S05]  /*d130*/  BSYNC B0 ;  /* 0x0000000000007941 */ /* 0x000fea0003800000 */
.L_x_13145:
        /* <DEDUP_REMOVED lines=14> */
.L_x_13149:
        /* <DEDUP_REMOVED lines=12> */
.L_x_13152:
[----:B------:R-:W-:-:S07]  /*d2e0*/  IMAD.MOV.U32 R96, RZ, RZ, R122 ;  /* 0x000000ffff607224 */ /* 0x000fce00078e007a */
.L_x_13153:
[----:B------:R-:W-:Y:S05]  /*d2f0*/  BSYNC B0 ;  /* 0x0000000000007941 */ /* 0x000fea0003800000 */
.L_x_13151:
        /* <DEDUP_REMOVED lines=16> */
.L_x_13157:
[----:B------:R-:W-:Y:S05]  /*d400*/  BSYNC B1 ;  /* 0x0000000000017941 */ /* 0x000fea0003800000 */
.L_x_13156:
        /* <DEDUP_REMOVED lines=44> */
.L_x_13155:
[----:B------:R-:W-:Y:S05]  /*d6d0*/  BSYNC B0 ;  /* 0x0000000000007941 */ /* 0x000fea0003800000 */
.L_x_13154:
        /* <DEDUP_REMOVED lines=10> */
.L_x_13150:
        /* <DEDUP_REMOVED lines=12> */
.L_x_13159:
[----:B------:R-:W-:-:S07]  /*d840*/  IMAD.MOV.U32 R96, RZ, RZ, R122 ;  /* 0x000000ffff607224 */ /* 0x000fce00078e007a */
.L_x_13160:
[----:B------:R-:W-:Y:S05]  /*d850*/  BSYNC B0 ;  /* 0x0000000000007941 */ /* 0x000fea0003800000 */
.L_x_13158:
        /* <DEDUP_REMOVED lines=16> */
.L_x_13164:
[----:B------:R-:W-:Y:S05]  /*d960*/  BSYNC B1 ;  /* 0x0000000000017941 */ /* 0x000fea0003800000 */
.L_x_13163:
        /* <DEDUP_REMOVED lines=44> */
.L_x_13162:
[----:B------:R-:W-:Y:S05]  /*dc30*/  BSYNC B0 ;  /* 0x0000000000007941 */ /* 0x000fea0003800000 */
.L_x_13161:
        /* <DEDUP_REMOVED lines=15> */
.L_x_13165:
        /* <DEDUP_REMOVED lines=12> */
.L_x_13168:
[----:B------:R-:W-:-:S07]  /*ddf0*/  IMAD.MOV.U32 R119, RZ, RZ, R122 ;  /* 0x000000ffff777224 */ /* 0x000fce00078e007a */
.L_x_13169:
[----:B------:R-:W-:Y:S05]  /*de00*/  BSYNC B0 ;  /* 0x0000000000007941 */ /* 0x000fea0003800000 */
.L_x_13167:
        /* <DEDUP_REMOVED lines=16> */
.L_x_13173:
[----:B------:R-:W-:Y:S05]  /*df10*/  BSYNC B1 ;  /* 0x0000000000017941 */ /* 0x000fea0003800000 */
.L_x_13172:
        /* <DEDUP_REMOVED lines=8> */
[----:B------:R-:W-:Y:S01]  /*dfa0*/  IMAD.WIDE.U32 R106, R96, -0x2daee0ad, RZ ;  /* 0xd2511f53606a7825 */ /* 0x000fe200078e00ff */
[----:B------:R-:W-:Y:S02]  /*dfb0*/  HFMA2.MMA R96, -RZ, RZ, 0, 0 ;  /* 0x00000000ff607435 */ /* 0x000fe400000001ff */
        /* <DEDUP_REMOVED lines=34> */
.L_x_13171:
[----:B------:R-:W-:Y:S05]  /*e1e0*/  BSYNC B0 ;  /* 0x0000000000007941 */ /* 0x000fea0003800000 */
.L_x_13170:
        /* <DEDUP_REMOVED lines=9> */
.L_x_13166:
        /* <DEDUP_REMOVED lines=12> */
.L_x_13175:
[----:B------:R-:W-:-:S07]  /*e340*/  MOV R95, R122 ;  /* 0x0000007a005f7202 */ /* 0x000fce0000000f00 */
.L_x_13176:
[----:B------:R-:W-:Y:S05]  /*e350*/  BSYNC B0 ;  /* 0x0000000000007941 */ /* 0x000fea0003800000 */
.L_x_13174:
        /* <DEDUP_REMOVED lines=16> */
.L_x_13180:
[----:B------:R-:W-:Y:S05]  /*e460*/  BSYNC B1 ;  /* 0x0000000000017941 */ /* 0x000fea0003800000 */
.L_x_13179:
        /* <DEDUP_REMOVED lines=44> */
.L_x_13178:
[----:B------:R-:W-:Y:S05]  /*e730*/  BSYNC B0 ;  /* 0x0000000000007941 */ /* 0x000fea0003800000 */
.L_x_13177:
        /* <DEDUP_REMOVED lines=14> */
.L_x_13181:
        /* <DEDUP_REMOVED lines=12> */
.L_x_13184:
[----:B------:R-:W-:-:S07]  /*e8e0*/  MOV R106, R122 ;  /* 0x0000007a006a7202 */ /* 0x000fce0000000f00 */
.L_x_13185:
[----:B------:R-:W-:Y:S05]  /*e8f0*/  BSYNC B0 ;  /* 0x0000000000007941 */ /* 0x000fea0003800000 */
.L_x_13183:
        /* <DEDUP_REMOVED lines=16> */
.L_x_13189:
[----:B------:R-:W-:Y:S05]  /*ea00*/  BSYNC B1 ;  /* 0x0000000000017941 */ /* 0x000fea0003800000 */
.L_x_13188:
        /* <DEDUP_REMOVED lines=44> */
.L_x_13187:
[----:B------:R-:W-:Y:S05]  /*ecd0*/  BSYNC B0 ;  /* 0x0000000000007941 */ /* 0x000fea0003800000 */
.L_x_13186:
        /* <DEDUP_REMOVED lines=10> */
.L_x_13182:
        /* <DEDUP_REMOVED lines=12> */
.L_x_13191:
[----:B------:R-:W-:-:S07]  /*ee40*/  IMAD.MOV.U32 R106, RZ, RZ, R122 ;  /* 0x000000ffff6a7224 */ /* 0x000fce00078e007a */
.L_x_13192:
[----:B------:R-:W-:Y:S05]  /*ee50*/  BSYNC B0 ;  /* 0x0000000000007941 */ /* 0x000fea0003800000 */
.L_x_13190:
        /* <DEDUP_REMOVED lines=16> */
.L_x_13196:
[----:B------:R-:W-:Y:S05]  /*ef60*/  BSYNC B1 ;  /* 0x0000000000017941 */ /* 0x000fea0003800000 */
.L_x_13195:
        /* <DEDUP_REMOVED lines=44> */
.L_x_13194:
[----:B------:R-:W-:Y:S05]  /*f230*/  BSYNC B0 ;  /* 0x0000000000007941 */ /* 0x000fea0003800000 */
.L_x_13193:
        /* <DEDUP_REMOVED lines=15> */
.L_x_13197:
        /* <DEDUP_REMOVED lines=12> */
.L_x_13200:
[----:B------:R-:W-:-:S07]  /*f3f0*/  IMAD.MOV.U32 R117, RZ, RZ, R122 ;  /* 0x000000ffff757224 */ /* 0x000fce00078e007a */
.L_x_13201:
[----:B------:R-:W-:Y:S05]  /*f400*/  BSYNC B0 ;  /* 0x0000000000007941 */ /* 0x000fea0003800000 */
.L_x_13199:
        /* <DEDUP_REMOVED lines=14> */
[----:B------:R-:W-:-:S04]  /*f4f0*/  @P4 IADD3 R102, R125, RZ, RZ ;  /* 0x000000ff7d664210 */ /* 0x000fc80007ffe0ff */
[----:B------:R-:W-:-:S07]  /*f500*/  @!P3 MOV R125, R102 ;  /* 0x00000066007db202 */ /* 0x000fce0000000f00 */
.L_x_13205:
[----:B------:R-:W-:Y:S05]  /*f510*/  BSYNC B1 ;  /* 0x0000000000017941 */ /* 0x000fea0003800000 */
.L_x_13204:
        /* <DEDUP_REMOVED lines=44> */
.L_x_13203:
[----:B------:R-:W-:Y:S05]  /*f7e0*/  BSYNC B0 ;  /* 0x0000000000007941 */ /* 0x000fea0003800000 */
.L_x_13202:
        /* <DEDUP_REMOVED lines=9> */
.L_x_13198:
        /* <DEDUP_REMOVED lines=12> */
.L_x_13207:
[----:B------:R-:W-:-:S07]  /*f940*/  IMAD.MOV.U32 R97, RZ, RZ, R122 ;  /* 0x000000ffff617224 */ /* 0x000fce00078e007a */
.L_x_13208:
[----:B------:R-:W-:Y:S05]  /*f950*/  BSYNC B0 ;  /* 0x0000000000007941 */ /* 0x000fea0003800000 */
.L_x_13206:
        /* <DEDUP_REMOVED lines=16> */
.L_x_13212:
[----:B------:R-:W-:Y:S05]  /*fa60*/  BSYNC B1 ;  /* 0x0000000000017941 */ /* 0x000fea0003800000 */
.L_x_13211:
        /* <DEDUP_REMOVED lines=44> */
.L_x_13210:
[----:B------:R-:W-:Y:S05]  /*fd30*/  BSYNC B0 ;  /* 0x0000000000007941 */ /* 0x000fea0003800000 */
.L_x_13209:
        /* <DEDUP_REMOVED lines=12> */
.L_x_13213:
        /* <DEDUP_REMOVED lines=12> */
.L_x_13216:
[----:B------:R-:W-:-:S07]  /*fec0*/  IMAD.MOV.U32 R116, RZ, RZ, R122 ;  /* 0x000000ffff747224 */ /* 0x000fce00078e007a */
.L_x_13217:
[----:B------:R-:W-:Y:S05]  /*fed0*/  BSYNC B0 ;  /* 0x0000000000007941 */ /* 0x000fea0003800000 */
.L_x_13215:
        /* <DEDUP_REMOVED lines=16> */
.L_x_13221:
[----:B------:R-:W-:Y:S05]  /*ffe0*/  BSYNC B1 ;  /* 0x0000000000017941 */ /* 0x000fea0003800000 */
.L_x_13220:
        /* <DEDUP_REMOVED lines=44> */
.L_x_13219:
[----:B------:R-:W-:Y:S05]  /*102b0*/  BSYNC B0 ;  /* 0x0000000000007941 */ /* 0x000fea0003800000 */
.L_x_13218:
        /* <DEDUP_REMOVED lines=10> */
.L_x_13214:
        /* <DEDUP_REMOVED lines=12> */
.L_x_13223:
[----:B------:R-:W-:-:S07]  /*10420*/  IMAD.MOV.U32 R158, RZ, RZ, R122 ;  /* 0x000000ffff9e7224 */ /* 0x000fce00078e007a */
.L_x_13224:
[----:B------:R-:W-:Y:S05]  /*10430*/  BSYNC B0 ;  /* 0x0000000000007941 */ /* 0x000fea0003800000 */
.L_x_13222:
        /* <DEDUP_REMOVED lines=16> */
.L_x_13228:
[----:B------:R-:W-:Y:S05]  /*10540*/  BSYNC B1 ;  /* 0x0000000000017941 */ /* 0x000fea0003800000 */
.L_x_13227:
        /* <DEDUP_REMOVED lines=44> */
.L_x_13226:
[----:B------:R-:W-:Y:S05]  /*10810*/  BSYNC B0 ;  /* 0x0000000000007941 */ /* 0x000fea0003800000 */
.L_x_13225:
        /* <DEDUP_REMOVED lines=13> */
.L_x_13229:
        /* <DEDUP_REMOVED lines=12> */
.L_x_13232:
[----:B------:R-:W-:-:S07]  /*109b0*/  IMAD.MOV.U32 R115, RZ, RZ, R122 ;  /* 0x000000ffff737224 */ /* 0x000fce00078e007a */
.L_x_13233:
[----:B------:R-:W-:Y:S05]  /*109c0*/  BSYNC B0 ;  /* 0x0000000000007941 */ /* 0x000fea0003800000 */
.L_x_13231:
        /* <DEDUP_REMOVED lines=16> */
.L_x_13237:
[----:B------:R-:W-:Y:S05]  /*10ad0*/  BSYNC B1 ;  /* 0x0000000000017941 */ /* 0x000fea0003800000 */
.L_x_13236:
        /* <DEDUP_REMOVED lines=44> */
.L_x_13235:
[----:B------:R-:W-:Y:S05]  /*10da0*/  BSYNC B0 ;  /* 0x0000000000007941 */ /* 0x000fea0003800000 */
.L_x_13234:
        /* <DEDUP_REMOVED lines=9> */
.L_x_13230:
        /* <DEDUP_REMOVED lines=12> */
.L_x_13239:
[----:B------:R-:W-:-:S07]  /*10f00*/  IMAD.MOV.U32 R158, RZ, RZ, R122 ;  /* 0x000000ffff9e7224 */ /* 0x000fce00078e007a */
.L_x_13240:
[----:B------:R-:W-:Y:S05]  /*10f10*/  BSYNC B0 ;  /* 0x0000000000007941 */ /* 0x000fea0003800000 */
.L_x_13238:
        /* <DEDUP_REMOVED lines=16> */
.L_x_13244:
[----:B------:R-:W-:Y:S05]  /*11020*/  BSYNC B1 ;  /* 0x0000000000017941 */ /* 0x000fea0003800000 */
.L_x_13243:
        /* <DEDUP_REMOVED lines=44> */
.L_x_13242:
[----:B------:R-:W-:Y:S05]  /*112f0*/  BSYNC B0 ;  /* 0x0000000000007941 */ /* 0x000fea0003800000 */
.L_x_13241:
        /* <DEDUP_REMOVED lines=12> */
.L_x_13245:
        /* <DEDUP_REMOVED lines=12> */
.L_x_13248:
[----:B------:R-:W-:-:S07]  /*11480*/  IMAD.MOV.U32 R114, RZ, RZ, R122 ;  /* 0x000000ffff727224 */ /* 0x000fce00078e007a */
.L_x_13249:
[----:B------:R-:W-:Y:S05]  /*11490*/  BSYNC B0 ;  /* 0x0000000000007941 */ /* 0x000fea0003800000 */
.L_x_13247:
        /* <DEDUP_REMOVED lines=15> */
[----:B------:R-:W-:Y:S02]  /*11590*/  @P0 IADD3 R104, R125, RZ, RZ ;  /* 0x000000ff7d680210 */ /* 0x000fe40007ffe0ff */
[----:B------:R-:W-:-:S03]  /*115a0*/  ISETP.NE.AND P0, PT, R103, RZ, PT ;  /* 0x000000ff6700720c */ /* 0x000fc60003f05270 */
[----:B------:R-:W-:-:S10]  /*115b0*/  @!P6 IMAD.MOV.U32 R125, RZ, RZ, R104 ;  /* 0x000000ffff7de224 */ /* 0x000fd400078e0068 */
.L_x_13253:
[----:B------:R-:W-:Y:S05]  /*115c0*/  BSYNC B1 ;  /* 0x0000000000017941 */ /* 0x000fea0003800000 */
.L_x_13252:
        /* <DEDUP_REMOVED lines=44> */
.L_x_13251:
[----:B------:R-:W-:Y:S05]  /*11890*/  BSYNC B0 ;  /* 0x0000000000007941 */ /* 0x000fea0003800000 */
.L_x_13250:
        /* <DEDUP_REMOVED lines=10> */
.L_x_13246:
[----:B------:R-:W-:Y:S02]  /*11940*/  P2R R105, PR, RZ, 0x2 ;  /* 0x00000002ff697803 */ /* 0x000fe40000000000 */
[----:B------:R-:W-:Y:S02]  /*11950*/  LOP3.LUT P1, RZ, R160, 0x4, RZ, 0xc0, !PT ;  /* 0x00000004a0ff7812 */ /* 0x000fe4000782c0ff */
[----:B------:R-:W-:Y:S02]  /*11960*/  SEL R106, RZ, 0x1000000, P5 ;  /* 0x01000000ff6a7807 */ /* 0x000fe40002800000 */
[----:B------:R-:W-:Y:S02]  /*11970*/  SEL R103, RZ, 0x10000, P4 ;  /* 0x00010000ff677807 */ /* 0x000fe40002000000 */
[----:B------:R-:W-:Y:S02]  /*11980*/  SEL R104, RZ, 0x100, P3 ;  /* 0x00000100ff687807 */ /* 0x000fe40001800000 */
[----:B------:R-:W-:-:S02]  /*11990*/  SEL R102, RZ, 0x1, P1 ;  /* 0x00000001ff667807 */ /* 0x000fc40000800000 */
[----:B------:R-:W-:Y:S02]  /*119a0*/  LOP3.LUT P3, RZ, R160, 0x2, RZ, 0xc0, !PT ;  /* 0x00000002a0ff7812 */ /* 0x000fe4000786c0ff */
[----:B------:R-:W-:Y:S01]  /*119b0*/  LOP3.LUT R104, R104, R106, R103, 0xfe, !PT ;  /* 0x0000006a68687212 */ /* 0x000fe200078efe67 */
[----:B------:R-:W-:Y:S01]  /*119c0*/  IMAD.WIDE.U32 R102, R102, 0x1000000, RZ ;  /* 0x0100000066667825 */ /* 0x000fe200078e00ff */
[----:B------:R-:W-:Y:S02]  /*119d0*/  ISETP.NE.AND P1, PT, R105, RZ, PT ;  /* 0x000000ff6900720c */ /* 0x000fe40003f25270 */
[----:B------:R-:W-:Y:S02]  /*119e0*/  SEL R105, RZ, 0x1, P3 ;  /* 0x00000001ff697807 */ /* 0x000fe40001800000 */
[C---:B------:R-:W-:Y:S02]  /*119f0*/  LOP3.LUT P5, RZ, R160.reuse, 0x10, RZ, 0xc0, !PT ;  /* 0x00000010a0ff7812 */ /* 0x040fe400078ac0ff */
[----:B------:R-:W-:-:S02]  /*11a00*/  LOP3.LUT P4, RZ, R160, 0x8, RZ, 0xc0, !PT ;  /* 0x00000008a0ff7812 */ /* 0x000fc4000788c0ff */
[----:B------:R-:W-:Y:S02]  /*11a10*/  LOP3.LUT R103, R103, R104, R105, 0xfe, !PT ;  /* 0x0000006867677212 */ /* 0x000fe400078efe69 */
        /* <DEDUP_REMOVED lines=30> */
[----:B------:R-:W0:Y:S01]  /*11c00*/  LDC.64 R102, c[0x0][0x248] ;  /* 0x00009200ff667b82 */ /* 0x000e220000000a00 */
[----:B------:R-:W-:Y:S02]  /*11c10*/  LOP3.LUT R107, R161, R107, RZ, 0xfc, !PT ;  /* 0x0000006ba16b7212 */ /* 0x000fe400078efcff */
[----:B------:R-:W-:Y:S01]  /*11c20*/  LOP3.LUT R106, R104, 0xff, R121, 0xf8, !PT ;  /* 0x000000ff686a7812 */ /* 0x000fe200078ef879 */
[----:B0-----:R-:W-:-:S05]  /*11c30*/  IMAD.WIDE.U32 R102, R159, 0x8, R102 ;  /* 0x000000089f667825 */ /* 0x001fca00078e0066 */
[----:B------:R1:W-:Y:S02]  /*11c40*/  STG.E.64 desc[UR4][R102.64], R106 ;  /* 0x0000006a66007986 */ /* 0x0003e4000c101b04 */
.L_x_13254:
        /* <DEDUP_REMOVED lines=22> */
.L_x_13256:
[----:B------:R-:W-:-:S07]  /*11db0*/  IMAD.MOV.U32 R164, RZ, RZ, R122 ;  /* 0x000000ffffa47224 */ /* 0x000fce00078e007a */
.L_x_13257:
[----:B------:R-:W-:Y:S05]  /*11dc0*/  BSYNC B0 ;  /* 0x0000000000007941 */ /* 0x000fea0003800000 */
.L_x_13255:
        /* <DEDUP_REMOVED lines=16> */
.L_x_13261:
[----:B------:R-:W-:Y:S05]  /*11ed0*/  BSYNC B1 ;  /* 0x0000000000017941 */ /* 0x000fea0003800000 */
.L_x_13260:
        /* <DEDUP_REMOVED lines=44> */
.L_x_13259:
[----:B------:R-:W-:Y:S05]  /*121a0*/  BSYNC B0 ;  /* 0x0000000000007941 */ /* 0x000fea0003800000 */
.L_x_13258:
        /* <DEDUP_REMOVED lines=15> */
.L_x_13262:
        /* <DEDUP_REMOVED lines=12> */
.L_x_13265:
[----:B------:R-:W-:-:S07]  /*12360*/  IMAD.MOV.U32 R121, RZ, RZ, R122 ;  /* 0x000000ffff797224 */ /* 0x000fce00078e007a */
.L_x_13266:
[----:B------:R-:W-:Y:S05]  /*12370*/  BSYNC B0 ;  /* 0x0000000000007941 */ /* 0x000fea0003800000 */
.L_x_13264:
        /* <DEDUP_REMOVED lines=16> */
.L_x_13270:
[----:B------:R-:W-:Y:S05]  /*12480*/  BSYNC B1 ;  /* 0x0000000000017941 */ /* 0x000fea0003800000 */
.L_x_13269:
        /* <DEDUP_REMOVED lines=44> */
.L_x_13268:
[----:B------:R-:W-:Y:S05]  /*12750*/  BSYNC B0 ;  /* 0x0000000000007941 */ /* 0x000fea0003800000 */
.L_x_13267:
[----:B------:R-:W-:Y:S02]  /*12760*/  I2FP.F32.U32 R101, R121 ;  /* 0x0000007900657245 */ /* 0x000fe40000201000 */
[----:B------:R-:W-:-:S03]  /*12770*/  SHF.L.U32 R158, R136, 0x10, RZ ;  /* 0x00000010889e7819 */ /* 0x000fc600000006ff */
[----:B------:R-:W-:-:S05]  /*12780*/  FFMA.FTZ R101, R101, R156, 1.1641532182693481445e-10 ;  /* 0x2f00000065657423 */ /* 0x000fca000001009c */
[----:B------:R-:W-:Y:S01]  /*12790*/  FSETP.GTU.FTZ.AND P3, PT, R101, R154, PT ;  /* 0x0000009a6500720b */ /* 0x000fe20003f7c000 */
[----:B------:R-:W-:-:S03]  /*127a0*/  FMUL.FTZ R101, R158, R155 ;  /* 0x0000009b9e657220 */ /* 0x000fc60000410000 */
[----:B------:R-:W-:Y:S02]  /*127b0*/  SEL R121, RZ, 0x1, P3 ;  /* 0x00000001ff797807 */ /* 0x000fe40001800000 */
[----:B------:R-:W-:-:S05]  /*127c0*/  FSEL R101, R101, RZ, !P3 ;  /* 0x000000ff65657208 */ /* 0x000fca0005800000 */
[----:B------:R-:W-:-:S04]  /*127d0*/  FADD.FTZ R100, R100, R101 ;  /* 0x0000006564647221 */ /* 0x000fc80000010000 */
[----:B------:R-:W-:-:S07]  /*127e0*/  @P1 FADD.FTZ R100, R68, R100 ;  /* 0x0000006444641221 */ /* 0x000fce0000010000 */
.L_x_13263:
        /* <DEDUP_REMOVED lines=12> */
.L_x_13272:
[----:B------:R-:W-:-:S07]  /*128b0*/  IMAD.MOV.U32 R101, RZ, RZ, R122 ;  /* 0x000000ffff657224 */ /* 0x000fce00078e007a */
.L_x_13273:
[----:B------:R-:W-:Y:S05]  /*128c0*/  BSYNC B0 ;  /* 0x0000000000007941 */ /* 0x000fea0003800000 */
.L_x_13271:
        /* <DEDUP_REMOVED lines=16> */
.L_x_13277:
[----:B------:R-:W-:Y:S05]  /*129d0*/  BSYNC B1 ;  /* 0x0000000000017941 */ /* 0x000fea0003800000 */
.L_x_13276:
        /* <DEDUP_REMOVED lines=36> */
[----:B------:R-:W-:Y:S01]  /*12c20*/  LOP3.LUT R162, R103, R162, R134, 0x96, !PT ;  /* 0x000000a267a27212 */ /* 0x000fe200078e9686 */
[----:B------:R-:W-:-:S04]  /*12c30*/  IMAD.MOV.U32 R103, RZ, RZ, RZ ;  /* 0x000000ffff677224 */ /* 0x000fc800078e00ff */
[----:B------:R-:W-:-:S05]  /*12c40*/  IMAD.WIDE.U32 R162, R162, -0x2daee0ad, RZ ;  /* 0xd2511f53a2a27825 */ /* 0x000fca00078e00ff */
[----:B------:R-:W-:Y:S01]  /*12c50*/  LOP3.LUT R130, R163, R164, R132, 0x96, !PT ;  /* 0x000000a4a3827212 */ /* 0x000fe200078e9684 */
[----:B------:R-:W-:Y:S01]  /*12c60*/  IMAD.WIDE.U32 R164, R165, -0x326172a9, RZ ;  /* 0xcd9e8d57a5a47825 */ /* 0x000fe200078e00ff */
[----:B------:R-:W-:-:S03]  /*12c70*/  MOV R124, R162 ;  /* 0x000000a2007c7202 */ /* 0x000fc60000000f00 */
[----:B------:R-:W-:Y:S01]  /*12c80*/  IMAD.MOV.U32 R122, RZ, RZ, R164 ;  /* 0x000000ffff7a7224 */ /* 0x000fe200078e00a4 */
[----:B------:R-:W-:-:S07]  /*12c90*/  LOP3.LUT R129, R165, R102, R131, 0x96, !PT ;  /* 0x00000066a5817212 */ /* 0x000fce00078e9683 */
.L_x_13275:
[----:B------:R-:W-:Y:S05]  /*12ca0*/  BSYNC B0 ;  /* 0x0000000000007941 */ /* 0x000fea0003800000 */
.L_x_13274:
        /* <DEDUP_REMOVED lines=14> */
.L_x_13278:
        /* <DEDUP_REMOVED lines=12> */
.L_x_13281:
[----:B------:R-:W-:-:S07]  /*12e50*/  IMAD.MOV.U32 R104, RZ, RZ, R122 ;  /* 0x000000ffff687224 */ /* 0x000fce00078e007a */
.L_x_13282:
[----:B------:R-:W-:Y:S05]  /*12e60*/  BSYNC B0 ;  /* 0x0000000000007941 */ /* 0x000fea0003800000 */
.L_x_13280:
        /* <DEDUP_REMOVED lines=16> */
.L_x_13286:
[----:B------:R-:W-:Y:S05]  /*12f70*/  BSYNC B1 ;  /* 0x0000000000017941 */ /* 0x000fea0003800000 */
.L_x_13285:
        /* <DEDUP_REMOVED lines=44> */
.L_x_13284:
[----:B------:R-:W-:Y:S05]  /*13240*/  BSYNC B0 ;  /* 0x0000000000007941 */ /* 0x000fea0003800000 */
.L_x_13283:
        /* <DEDUP_REMOVED lines=10> */
.L_x_13279:
        /* <DEDUP_REMOVED lines=12> */
.L_x_13288:
[----:B------:R-:W-:-:S07]  /*133b0*/  IMAD.MOV.U32 R104, RZ, RZ, R122 ;  /* 0x000000ffff687224 */ /* 0x000fce00078e007a */
.L_x_13289:
[----:B------:R-:W-:Y:S05]  /*133c0*/  BSYNC B0 ;  /* 0x0000000000007941 */ /* 0x000fea0003800000 */
.L_x_13287:
        /* <DEDUP_REMOVED lines=16> */
.L_x_13293:
[----:B------:R-:W-:Y:S05]  /*134d0*/  BSYNC B1 ;  /* 0x0000000000017941 */ /* 0x000fea0003800000 */
.L_x_13292:
        /* <DEDUP_REMOVED lines=44> */
.L_x_13291:
[----:B------:R-:W-:Y:S05]  /*137a0*/  BSYNC B0 ;  /* 0x0000000000007941 */ /* 0x000fea0003800000 */
.L_x_13290:
        /* <DEDUP_REMOVED lines=15> */
.L_x_13294:
        /* <DEDUP_REMOVED lines=12> */
.L_x_13297:
[----:B------:R-:W-:-:S07]  /*13960*/  IMAD.MOV.U32 R119, RZ, RZ, R122 ;  /* 0x000000ffff777224 */ /* 0x000fce00078e007a */
.L_x_13298:
[----:B------:R-:W-:Y:S05]  /*13970*/  BSYNC B0 ;  /* 0x0000000000007941 */ /* 0x000fea0003800000 */
.L_x_13296:
        /* <DEDUP_REMOVED lines=16> */
.L_x_13302:
[----:B------:R-:W-:Y:S05]  /*13a80*/  BSYNC B1 ;  /* 0x0000000000017941 */ /* 0x000fea0003800000 */
.L_x_13301:
        /* <DEDUP_REMOVED lines=43> */
[----:B------:R-:W-:-:S07]  /*13d40*/  LOP3.LUT R129, R167, R162, R131, 0x96, !PT ;  /* 0x000000a2a7817212 */ /* 0x000fce00078e9683 */
.L_x_13300:
[----:B------:R-:W-:Y:S05]  /*13d50*/  BSYNC B0 ;  /* 0x0000000000007941 */ /* 0x000fea0003800000 */
.L_x_13299:
        /* <DEDUP_REMOVED lines=9> */
.L_x_13295:
        /* <DEDUP_REMOVED lines=12> */
.L_x_13304:
[----:B------:R-:W-:-:S07]  /*13eb0*/  IMAD.MOV.U32 R103, RZ, RZ, R122 ;  /* 0x000000ffff677224 */ /* 0x000fce00078e007a */
.L_x_13305:
[----:B------:R-:W-:Y:S05]  /*13ec0*/  BSYNC B0 ;  /* 0x0000000000007941 */ /* 0x000fea0003800000 */
.L_x_13303:
        /* <DEDUP_REMOVED lines=16> */
.L_x_13309:
[----:B------:R-:W-:Y:S05]  /*13fd0*/  BSYNC B1 ;  /* 0x0000000000017941 */ /* 0x000fea0003800000 */
.L_x_13308:
        /* <DEDUP_REMOVED lines=44> */
.L_x_13307:
[----:B------:R-:W-:Y:S05]  /*142a0*/  BSYNC B0 ;  /* 0x0000000000007941 */ /* 0x000fea0003800000 */
.L_x_13306:
        /* <DEDUP_REMOVED lines=14> */
.L_x_13310:
        /* <DEDUP_REMOVED lines=12> */
.L_x_13313:
[----:B------:R-:W-:-:S07]  /*14450*/  IMAD.MOV.U32 R118, RZ, RZ, R122 ;  /* 0x000000ffff767224 */ /* 0x000fce00078e007a */
.L_x_13314:
[----:B------:R-:W-:Y:S05]  /*14460*/  BSYNC B0 ;  /* 0x0000000000007941 */ /* 0x000fea0003800000 */
.L_x_13312:
        /* <DEDUP_REMOVED lines=16> */
.L_x_13318:
[----:B------:R-:W-:Y:S05]  /*14570*/  BSYNC B1 ;  /* 0x0000000000017941 */ /* 0x000fea0003800000 */
.L_x_13317:
        /* <DEDUP_REMOVED lines=44> */
.L_x_13316:
[----:B------:R-:W-:Y:S05]  /*14840*/  BSYNC B0 ;  /* 0x0000000000007941 */ /* 0x000fea0003800000 */
.L_x_13315:
        /* <DEDUP_REMOVED lines=10> */
.L_x_13311:
        /* <DEDUP_REMOVED lines=12> */
.L_x_13320:
[----:B------:R-:W-:-:S07]  /*149b0*/  IMAD.MOV.U32 R158, RZ, RZ, R122 ;  /* 0x000000ffff9e7224 */ /* 0x000fce00078e007a */
.L_x_13321:
[----:B------:R-:W-:Y:S05]  /*149c0*/  BSYNC B0 ;  /* 0x0000000000007941 */ /* 0x000fea0003800000 */
.L_x_13319:
        /* <DEDUP_REMOVED lines=16> */
.L_x_13325:
[----:B------:R-:W-:Y:S05]  /*14ad0*/  BSYNC B1 ;  /* 0x0000000000017941 */ /* 0x000fea0003800000 */
.L_x_13324:
        /* <DEDUP_REMOVED lines=38> */
[----:B------:R-:W-:-:S04]  /*14d40*/  IMAD.WIDE.U32 R162, R162, -0x2daee0ad, RZ ;  /* 0xd2511f53a2a27825 */ /* 0x000fc800078e00ff */
[----:B------:R-:W-:Y:S01]  /*14d50*/  IMAD.MOV.U32 R124, RZ, RZ, R162 ;  /* 0x000000ffff7c7224 */ /* 0x000fe200078e00a2 */
[----:B------:R-:W-:Y:S01]  /*14d60*/  LOP3.LUT R130, R163, R164, R132, 0x96, !PT ;  /* 0x000000a4a3827212 */ /* 0x000fe200078e9684 */
[----:B------:R-:W-:-:S05]  /*14d70*/  IMAD.WIDE.U32 R162, R122, -0x326172a9, RZ ;  /* 0xcd9e8d577aa27825 */ /* 0x000fca00078e00ff */
[----:B------:R-:W-:Y:S02]  /*14d80*/  LOP3.LUT R129, R163, R104, R131, 0x96, !PT ;  /* 0x00000068a3817212 */ /* 0x000fe400078e9683 */
[----:B------:R-:W-:-:S07]  /*14d90*/  MOV R122, R162 ;  /* 0x000000a2007a7202 */ /* 0x000fce0000000f00 */
.L_x_13323:
[----:B------:R-:W-:Y:S05]  /*14da0*/  BSYNC B0 ;  /* 0x0000000000007941 */ /* 0x000fea0003800000 */
.L_x_13322:
        /* <DEDUP_REMOVED lines=15> */
.L_x_13326:
        /* <DEDUP_REMOVED lines=12> */
.L_x_13329:
[----:B------:R-:W-:-:S07]  /*14f60*/  IMAD.MOV.U32 R117, RZ, RZ, R122 ;  /* 0x000000ffff757224 */ /* 0x000fce00078e007a */
.L_x_13330:
[----:B------:R-:W-:Y:S05]  /*14f70*/  BSYNC B0 ;  /* 0x0000000000007941 */ /* 0x000fea0003800000 */
.L_x_13328:
        /* <DEDUP_REMOVED lines=16> */
.L_x_13334:
[----:B------:R-:W-:Y:S05]  /*15080*/  BSYNC B1 ;  /* 0x0000000000017941 */ /* 0x000fea0003800000 */
.L_x_13333:
        /* <DEDUP_REMOVED lines=44> */
.L_x_13332:
[----:B------:R-:W-:Y:S05]  /*15350*/  BSYNC B0 ;  /* 0x0000000000007941 */ /* 0x000fea0003800000 */
.L_x_13331:
        /* <DEDUP_REMOVED lines=9> */
.L_x_13327:
        /* <DEDUP_REMOVED lines=12> */
.L_x_13336:
[----:B------:R-:W-:-:S07]  /*154b0*/  IMAD.MOV.U32 R105, RZ, RZ, R122 ;  /* 0x000000ffff697224 */ /* 0x000fce00078e007a */
.L_x_13337:
[----:B------:R-:W-:Y:S05]  /*154c0*/  BSYNC B0 ;  /* 0x0000000000007941 */ /* 0x000fea0003800000 */
.L_x_13335:
        /* <DEDUP_REMOVED lines=16> */
.L_x_13341:
[----:B------:R-:W-:Y:S05]  /*155d0*/  BSYNC B1 ;  /* 0x0000000000017941 */ /* 0x000fea0003800000 */
.L_x_13340:
        /* <DEDUP_REMOVED lines=42> */
[----:B------:R-:W-:Y:S01]  /*15880*/  IMAD.MOV.U32 R162, RZ, RZ, RZ ;  /* 0x000000ffffa27224 */ /* 0x000fe200078e00ff */
[----:B------:R-:W-:-:S07]  /*15890*/  MOV R122, R164 ;  /* 0x000000a4007a7202 */ /* 0x000fce0000000f00 */
.L_x_13339:
[----:B------:R-:W-:Y:S05]  /*158a0*/  BSYNC B0 ;  /* 0x0000000000007941 */ /* 0x000fea0003800000 */
.L_x_13338:
        /* <DEDUP_REMOVED lines=12> */
.L_x_13342:
        /* <DEDUP_REMOVED lines=12> */
.L_x_13345:
[----:B------:R-:W-:-:S07]  /*15a30*/  IMAD.MOV.U32 R116, RZ, RZ, R122 ;  /* 0x000000ffff747224 */ /* 0x000fce00078e007a */
.L_x_13346:
[----:B------:R-:W-:Y:S05]  /*15a40*/  BSYNC B0 ;  /* 0x0000000000007941 */ /* 0x000fea0003800000 */
.L_x_13344:
        /* <DEDUP_REMOVED lines=16> */
.L_x_13350:
[----:B------:R-:W-:Y:S05]  /*15b50*/  BSYNC B1 ;  /* 0x0000000000017941 */ /* 0x000fea0003800000 */
.L_x_13349:
        /* <DEDUP_REMOVED lines=41> */
[----:B------:R-:W-:Y:S01]  /*15df0*/  IMAD.MOV.U32 R106, RZ, RZ, RZ ;  /* 0x000000ffff6a7224 */ /* 0x000fe200078e00ff */
[----:B------:R-:W-:Y:S02]  /*15e00*/  LOP3.LUT R129, R165, R162, R131, 0x96, !PT ;  /* 0x000000a2a5817212 */ /* 0x000fe400078e9683 */
[----:B------:R-:W-:-:S07]  /*15e10*/  MOV R122, R164 ;  /* 0x000000a4007a7202 */ /* 0x000fce0000000f00 */
.L_x_13348:
[----:B------:R-:W-:Y:S05]  /*15e20*/  BSYNC B0 ;  /* 0x0000000000007941 */ /* 0x000fea0003800000 */
.L_x_13347:
        /* <DEDUP_REMOVED lines=10> */
.L_x_13343:
        /* <DEDUP_REMOVED lines=12> */
.L_x_13352:
[----:B------:R-:W-:-:S07]  /*15f90*/  IMAD.MOV.U32 R168, RZ, RZ, R122 ;  /* 0x000000ffffa87224 */ /* 0x000fce00078e007a */
.L_x_13353:
[----:B------:R-:W-:Y:S05]  /*15fa0*/  BSYNC B0 ;  /* 0x0000000000007941 */ /* 0x000fea0003800000 */
.L_x_13351:
        /* <DEDUP_REMOVED lines=16> */
.L_x_13357:
[----:B------:R-:W-:Y:S05]  /*160b0*/  BSYNC B1 ;  /* 0x0000000000017941 */ /* 0x000fea0003800000 */
.L_x_13356:
        /* <DEDUP_REMOVED lines=44> */
.L_x_13355:
[----:B------:R-:W-:Y:S05]  /*16380*/  BSYNC B0 ;  /* 0x0000000000007941 */ /* 0x000fea0003800000 */
.L_x_13354:
        /* <DEDUP_REMOVED lines=13> */
.L_x_13358:
        /* <DEDUP_REMOVED lines=12> */
.L_x_13361:
[----:B------:R-:W-:-:S07]  /*16520*/  IMAD.MOV.U32 R115, RZ, RZ, R122 ;  /* 0x000000ffff737224 */ /* 0x000fce00078e007a */
.L_x_13362:
[----:B------:R-:W-:Y:S05]  /*16530*/  BSYNC B0 ;  /* 0x0000000000007941 */ /* 0x000fea0003800000 */
.L_x_13360:
        /* <DEDUP_REMOVED lines=16> */
.L_x_13366:
[----:B------:R-:W-:Y:S05]  /*16640*/  BSYNC B1 ;  /* 0x0000000000017941 */ /* 0x000fea0003800000 */
.L_x_13365:
        /* <DEDUP_REMOVED lines=44> */
.L_x_13364:
[----:B------:R-:W-:Y:S05]  /*16910*/  BSYNC B0 ;  /* 0x0000000000007941 */ /* 0x000fea0003800000 */
.L_x_13363:
[----:B------:R-:W-:Y:S02]  /*16920*/  I2FP.F32.U32 R115, R115 ;  /* 0x0000007300737245 */ /* 0x000fe40000201000 */
[----:B------:R-:W-:-:S03]  /*16930*/  SHF.L.U32 R158, R139, 0x10, RZ ;  /* 0x000000108b9e7819 */ /* 0x000fc600000006ff */
[----:B------:R-:W-:-:S05]  /*16940*/  FFMA.FTZ R115, R115, R156, 1.1641532182693481445e-10 ;  /* 0x2f00000073737423 */ /* 0x000fca000001009c */
[----:B------:R-:W-:Y:S01]  /*16950*/  FSETP.GTU.FTZ.AND P5, PT, R115, R154, PT ;  /* 0x0000009a7300720b */ /* 0x000fe20003fbc000 */
[----:B------:R-:W-:-:S05]  /*16960*/  FMUL.FTZ R115, R158, R155 ;  /* 0x0000009b9e737220 */ /* 0x000fca0000410000 */
[----:B------:R-:W-:-:S05]  /*16970*/  FSEL R115, R115, RZ, !P5 ;  /* 0x000000ff73737208 */ /* 0x000fca0006800000 */
[----:B------:R-:W-:Y:S01]  /*16980*/  FADD.FTZ R106, R106, R115 ;  /* 0x000000736a6a7221 */ /* 0x000fe20000010000 */
[----:B------:R-:W-:-:S03]  /*16990*/  SEL R115, RZ, 0x1, P5 ;  /* 0x00000001ff737807 */ /* 0x000fc60002800000 */
[----:B------:R-:W-:-:S07]  /*169a0*/  @P1 FADD.FTZ R106, R74, R106 ;  /* 0x0000006a4a6a1221 */ /* 0x000fce0000010000 */
.L_x_13359:
        /* <DEDUP_REMOVED lines=12> */
.L_x_13368:
[----:B------:R-:W-:-:S07]  /*16a70*/  IMAD.MOV.U32 R158, RZ, RZ, R122 ;  /* 0x000000ffff9e7224 */ /* 0x000fce00078e007a */
.L_x_13369:
[----:B------:R-:W-:Y:S05]  /*16a80*/  BSYNC B0 ;  /* 0x0000000000007941 */ /* 0x000fea0003800000 */
.L_x_13367:
        /* <DEDUP_REMOVED lines=16> */
.L_x_13373:
[----:B------:R-:W-:Y:S05]  /*16b90*/  BSYNC B1 ;  /* 0x0000000000017941 */ /* 0x000fea0003800000 */
.L_x_13372:
        /* <DEDUP_REMOVED lines=44> */
.L_x_13371:
[----:B------:R-:W-:Y:S05]  /*16e60*/  BSYNC B0 ;  /* 0x0000000000007941 */ /* 0x000fea0003800000 */
.L_x_13370:
        /* <DEDUP_REMOVED lines=12> */
.L_x_13374:
        /* <DEDUP_REMOVED lines=12> */
.L_x_13377:
[----:B------:R-:W-:-:S07]  /*16ff0*/  IMAD.MOV.U32 R114, RZ, RZ, R122 ;  /* 0x000000ffff727224 */ /* 0x000fce00078e007a */
.L_x_13378:
[----:B------:R-:W-:Y:S05]  /*17000*/  BSYNC B0 ;  /* 0x0000000000007941 */ /* 0x000fea0003800000 */
.L_x_13376:
        /* <DEDUP_REMOVED lines=16> */
.L_x_13382:
[----:B------:R-:W-:Y:S05]  /*17110*/  BSYNC B1 ;  /* 0x0000000000017941 */ /* 0x000fea0003800000 */
.L_x_13381:
        /* <DEDUP_REMOVED lines=44> */
.L_x_13380:
[----:B------:R-:W-:Y:S05]  /*173e0*/  BSYNC B0 ;  /* 0x0000000000007941 */ /* 0x000fea0003800000 */
.L_x_13379:
        /* <DEDUP_REMOVED lines=10> */
.L_x_13375:
        /* <DEDUP_REMOVED lines=9> */
[----:B------:R0:W-:Y:S01]  /*17520*/  STG.E.128 desc[UR4][R108.64+0x10], R104 ;  /* 0x000010686c007986 */ /* 0x0001e2000c101d04 */
[----:B------:R-:W-:-:S02]  /*17530*/  LOP3.LUT P6, RZ, R160, 0x4, RZ, 0xc0, !PT ;  /* 0x00000004a0ff7812 */ /* 0x000fc400078cc0ff */
[----:B------:R-:W-:Y:S01]  /*17540*/  LOP3.LUT P2, RZ, R160, 0x8, RZ, 0xc0, !PT ;  /* 0x00000008a0ff7812 */ /* 0x000fe2000784c0ff */
[----:B------:R-:W-:Y:S01]  /*17550*/  IMAD.WIDE.U32 R154, R154, 0x1000000, RZ ;  /* 0x010000009a9a7825 */ /* 0x000fe200078e00ff */
[----:B------:R-:W-:Y:S02]  /*17560*/  LOP3.LUT P5, RZ, R160, 0x1, RZ, 0xc0, !PT ;  /* 0x00000001a0ff7812 */ /* 0x000fe400078ac0ff */
[----:B------:R-:W-:Y:S02]  /*17570*/  SEL R162, RZ, 0x1, P6 ;  /* 0x00000001ffa27807 */ /* 0x000fe40003000000 */
[----:B------:R-:W-:Y:S02]  /*17580*/  SEL R163, RZ, 0x1, P5 ;  /* 0x00000001ffa37807 */ /* 0x000fe40002800000 */
[----:B------:R-:W-:Y:S02]  /*17590*/  SEL R164, RZ, 0x1, P2 ;  /* 0x00000001ffa47807 */ /* 0x000fe40001000000 */
[----:B------:R-:W-:Y:S01]  /*175a0*/  LOP3.LUT R155, R155, R156, R163, 0xfe, !PT ;  /* 0x0000009c9b9b7212 */ /* 0x000fe200078efea3 */
[----:B------:R-:W-:Y:S01]  /*175b0*/  IMAD.WIDE.U32 R162, R162, 0x10000, RZ ;  /* 0x00010000a2a27825 */ /* 0x000fe200078e00ff */
[----:B------:R-:W-:-:S03]  /*175c0*/  LOP3.LUT P1, RZ, R160, 0x10, RZ, 0xc0, !PT ;  /* 0x00000010a0ff7812 */ /* 0x000fc6000782c0ff */
[----:B------:R-:W-:Y:S01]  /*175d0*/  IMAD.WIDE.U32 R164, R164, 0x100, RZ ;  /* 0x00000100a4a47825 */ /* 0x000fe200078e00ff */
[----:B0-----:R-:W-:-:S03]  /*175e0*/  SEL R109, RZ, 0x1, P1 ;  /* 0x00000001ff6d7807 */ /* 0x001fc60000800000 */
[----:B------:R-:W-:Y:S01]  /*175f0*/  FADD.FTZ R108, RZ, R76 ;  /* 0x0000004cff6c7221 */ /* 0x000fe20000010000 */
[----:B------:R-:W-:Y:S02]  /*17600*/  LOP3.LUT P1, RZ, R0, 0xff, RZ, 0xc0, !PT ;  /* 0x000000ff00ff7812 */ /* 0x000fe4000782c0ff */
[----:B------:R-:W-:Y:S02]  /*17610*/  LOP3.LUT R154, R164, R154, R162, 0xfe, !PT ;  /* 0x0000009aa49a7212 */ /* 0x000fe400078efea2 */
[----:B------:R-:W-:Y:S02]  /*17620*/  LOP3.LUT R163, R165, R155, R163, 0xfe, !PT ;  /* 0x0000009ba5a37212 */ /* 0x000fe400078efea3 */
        /* <DEDUP_REMOVED lines=51> */
.L_x_13383:
[----:B0-----:R-:W-:Y:S01]  /*17960*/  FADD.FTZ R109, R0, R105 ;  /* 0x00000069006d7221 */ /* 0x001fe20000010000 */
[----:B------:R-:W-:Y:S01]  /*17970*/  SHF.R.U32.HI R111, RZ, 0x5, R113 ;  /* 0x00000005ff6f7819 */ /* 0x000fe20000011671 */
[----:B------:R-:W-:Y:S01]  /*17980*/  UMOV UR6, 0xffffffff ;  /* 0xffffffff00067882 */ /* 0x000fe20000000000 */
[----:B------:R-:W-:Y:S01]  /*17990*/  LOP3.LUT P2, RZ, R113, 0x1f, RZ, 0xc0, !PT ;  /* 0x0000001f71ff7812 */ /* 0x000fe2000784c0ff */
[----:B------:R-:W-:Y:S01]  /*179a0*/  FADD.FTZ R0, R109, R106 ;  /* 0x0000006a6d007221 */ /* 0x000fe20000010000 */
[----:B------:R-:W-:-:S03]  /*179b0*/  LOP3.LUT R110, R111, 0x7fffff8, RZ, 0xc0, !PT ;  /* 0x07fffff86f6e7812 */ /* 0x000fc600078ec0ff */
[----:B------:R-:W-:Y:S01]  /*179c0*/  FADD.FTZ R0, R0, R107 ;  /* 0x0000006b00007221 */ /* 0x000fe20000010000 */
        /* <DEDUP_REMOVED lines=86> */
.L_x_13396:
        /* <DEDUP_REMOVED lines=9> */
[----:B------:R-:W-:Y:S02]  /*17fc0*/  @!P3 MOV R154, 0x400 ;  /* 0x00000400009ab802 */ /* 0x000fe40000000f00 */
[----:B--2---:R-:W-:Y:S01]  /*17fd0*/  @!P2 LEA R155, R155, R0, 0x18 ;  /* 0x000000009b9ba211 */ /* 0x004fe200078ec0ff */
[C---:B------:R-:W-:Y:S02]  /*17fe0*/  @!P2 IMAD.IADD R0, R110.reuse, 0x1, R111 ;  /* 0x000000016e00a824 */ /* 0x040fe400078e026f */
[----:B------:R-:W-:-:S03]  /*17ff0*/  @!P3 IMAD.IADD R110, R110, 0x1, R165 ;  /* 0x000000016e6eb824 */ /* 0x000fc600078e02a5 */
[----:B------:R-:W-:-:S05]  /*18000*/  @!P2 LEA R0, R0, R155, 0x3 ;  /* 0x0000009b0000a211 */ /* 0x000fca00078e18ff */
[----:B------:R-:W-:Y:S01]  /*18010*/  @!P2 STS.64 [R0], R108 ;  /* 0x0000006c0000a388 */ /* 0x000fe20000000a00 */
[----:B------:R-:W-:Y:S01]  /*18020*/  BAR.SYNC.DEFER_BLOCKING 0x0 ;  /* 0x0000000000007b1d */ /* 0x000fe20000010000 */
[----:B------:R-:W-:Y:S02]  /*18030*/  LOP3.LUT P2, RZ, R111, 0x1f, R113, 0xf8, !PT ;  /* 0x0000001f6fff7812 */ /* 0x000fe4000784f871 */
[----:B-1----:R-:W-:Y:S02]  /*18040*/  @!P3 LEA R167, R167, R154, 0x18 ;  /* 0x0000009aa7a7b211 */ /* 0x002fe400078ec0ff */
[----:B------:R-:W-:Y:S02]  /*18050*/  CS2R R154, SRZ ;  /* 0x00000000009a7805 */ /* 0x000fe4000001ff00 */
[----:B0-----:R-:W-:Y:S01]  /*18060*/  @!P3 LEA R156, R110, R167, 0x3 ;  /* 0x000000a76e9cb211 */ /* 0x001fe200078e18ff */
[----:B------:R-:W-:Y:S01]  /*18070*/  IMAD.MOV.U32 R110, RZ, RZ, RZ ;  /* 0x000000ffff6e7224 */ /* 0x000fe200078e00ff */
[----:B------:R-:W-:-:S04]  /*18080*/  @!P3 MOV R110, 0x400 ;  /* 0x00000400006eb802 */ /* 0x000fc80000000f00 */
[----:B------:R-:W-:Y:S01]  /*18090*/  I2FP.F32.S32 R165, R110 ;  /* 0x0000006e00a57245 */ /* 0x000fe20000201400 */
[----:B------:R-:W0:Y:S04]  /*180a0*/  SHFL.DOWN PT, R109, R110, 0x4, 0x1f ;  /* 0x08801f006e6d7f89 */ /* 0x000e2800000e0000 */
[----:B------:R-:W1:Y:S01]  /*180b0*/  @!P3 LDS.64 R154, [R156] ;  /* 0x000000009c9ab984 */ /* 0x000e620000000a00 */
[----:B0-----:R-:W-:Y:S01]  /*180c0*/  I2FP.F32.S32 R108, R109 ;  /* 0x0000006d006c7245 */ /* 0x001fe20000201400 */
[----:B------:R-:W-:Y:S02]  /*180d0*/  IMAD.IADD R109, R109, 0x1, R110 ;  /* 0x000000016d6d7824 */ /* 0x000fe400078e026e */
[----:B-1----:R-:W0:Y:S02]  /*180e0*/  SHFL.DOWN PT, R163, R154, 0x4, 0x1f ;  /* 0x08801f009aa37f89 */ /* 0x002e2400000e0000 */
[C---:B0-----:R-:W-:Y:S01]  /*180f0*/  FADD.FTZ R0, -R163.reuse, R154 ;  /* 0x0000009aa3007221 */ /* 0x041fe20000010100 */
[----:B------:R-:W-:-:S03]  /*18100*/  FMUL.FTZ R162, R163, R108 ;  /* 0x0000006ca3a27220 */ /* 0x000fc60000410000 */
[----:B------:R-:W-:Y:S01]  /*18110*/  FMUL.FTZ R0, R0, R0 ;  /* 0x0000000000007220 */ /* 0x000fe20000410000 */
[----:B------:R-:W-:-:S03]  /*18120*/  FFMA.FTZ R167, R165, R154, R162 ;  /* 0x0000009aa5a77223 */ /* 0x000fc600000100a2 */
[----:B------:R-:W-:Y:S02]  /*18130*/  FMUL.FTZ R165, R0, R165 ;  /* 0x000000a500a57220 */ /* 0x000fe40000410000 */
[----:B------:R-:W0:Y:S02]  /*18140*/  SHFL.DOWN PT, R0, R155, 0x4, 0x1f ;  /* 0x08801f009b007f89 */ /* 0x000e2400000e0000 */
[----:B------:R-:W-:Y:S01]  /*18150*/  FMUL.FTZ R165, R165, R108 ;  /* 0x0000006ca5a57220 */ /* 0x000fe20000410000 */
[----:B------:R-:W-:-:S04]  /*18160*/  I2FP.F32.S32 R108, R109 ;  /* 0x0000006d006c7245 */ /* 0x000fc80000201400 */
[----:B------:R-:W1:Y:S01]  /*18170*/  MUFU.RCP R110, R108 ;  /* 0x0000006c006e7308 */ /* 0x000e620000001000 */
[----:B0-----:R-:W-:Y:S01]  /*18180*/  FADD.FTZ R163, R0, R155 ;  /* 0x0000009b00a37221 */ /* 0x001fe20000010000 */
[C---:B-1----:R-:W-:Y:S01]  /*18190*/  FMUL.FTZ R167, R110.reuse, R167 ;  /* 0x000000a76ea77220 */ /* 0x042fe20000410000 */
[----:B------:R-:W0:Y:S02]  /*181a0*/  SHFL.DOWN PT, R0, R109, 0x2, 0x1f ;  /* 0x08401f006d007f89 */ /* 0x000e2400000e0000 */
[----:B------:R-:W-:Y:S02]  /*181b0*/  FFMA.FTZ R163, R110, R165, R163 ;  /* 0x000000a56ea37223 */ /* 0x000fe400000100a3 */
[----:B------:R-:W1:Y:S01]  /*181c0*/  SHFL.DOWN PT, R110, R167, 0x2, 0x1f ;  /* 0x08401f00a76e7f89 */ /* 0x000e6200000e0000 */
[-C--:B0-----:R-:W-:Y:S02]  /*181d0*/  IADD3 R154, R109, R0.reuse, RZ ;  /* 0x000000006d9a7210 */ /* 0x081fe40007ffe0ff */
[----:B------:R-:W-:Y:S01]  /*181e0*/  I2FP.F32.S32 R156, R0 ;  /* 0x00000000009c7245 */ /* 0x000fe20000201400 */
[----:B-1----:R-:W-:-:S04]  /*181f0*/  FADD.FTZ R0, R167, -R110 ;  /* 0x8000006ea7007221 */ /* 0x002fc80000010000 */
[----:B------:R-:W-:Y:S01]  /*18200*/  FMUL.FTZ R165, R110, R156 ;  /* 0x0000009c6ea57220 */ /* 0x000fe20000410000 */
[----:B------:R-:W-:Y:S02]  /*18210*/  FMUL.FTZ R155, R0, R0 ;  /* 0x00000000009b7220 */ /* 0x000fe40000410000 */
[----:B------:R-:W0:Y:S01]  /*18220*/  SHFL.DOWN PT, R0, R163, 0x2, 0x1f ;  /* 0x08401f00a3007f89 */ /* 0x000e2200000e0000 */
[C---:B------:R-:W-:Y:S01]  /*18230*/  FFMA.FTZ R110, R108.reuse, R167, R165 ;  /* 0x000000a76c6e7223 */ /* 0x040fe200000100a5 */
[----:B------:R-:W-:Y:S01]  /*18240*/  FMUL.FTZ R155, R108, R155 ;  /* 0x0000009b6c9b7220 */ /* 0x000fe20000410000 */
[----:B------:R-:W-:-:S03]  /*18250*/  I2FP.F32.S32 R108, R154 ;  /* 0x0000009a006c7245 */ /* 0x000fc60000201400 */
[----:B------:R-:W-:Y:S01]  /*18260*/  FMUL.FTZ R155, R155, R156 ;  /* 0x0000009c9b9b7220 */ /* 0x000fe20000410000 */
[----:B------:R-:W1:Y:S01]  /*18270*/  MUFU.RCP R109, R108 ;  /* 0x0000006c006d7308 */ /* 0x000e620000001000 */
[----:B0-----:R-:W-:-:S04]  /*18280*/  FADD.FTZ R0, R163, R0 ;  /* 0x00000000a3007221 */ /* 0x001fc80000010000 */
[C---:B-1----:R-:W-:Y:S01]  /*18290*/  FFMA.FTZ R0, R109.reuse, R155, R0 ;  /* 0x0000009b6d007223 */ /* 0x042fe20000010000 */
[----:B------:R-:W-:Y:S01]  /*182a0*/  FMUL.FTZ R109, R109, R110 ;  /* 0x0000006e6d6d7220 */ /* 0x000fe20000410000 */
[----:B------:R-:W0:Y:S04]  /*182b0*/  SHFL.DOWN PT, R155, R154, 0x1, 0x1f ;  /* 0x08201f009a9b7f89 */ /* 0x000e2800000e0000 */
[----:B------:R-:W1:Y:S01]  /*182c0*/  SHFL.DOWN PT, R110, R109, 0x1, 0x1f ;  /* 0x08201f006d6e7f89 */ /* 0x000e6200000e0000 */
[----:B0-----:R-:W-:Y:S01]  /*182d0*/  I2FP.F32.S32 R162, R155 ;  /* 0x0000009b00a27245 */ /* 0x001fe20000201400 */
[----:B------:R-:W-:-:S04]  /*182e0*/  IMAD.IADD R156, R154, 0x1, R155 ;  /* 0x000000019a9c7824 */ /* 0x000fc800078e029b */
[----:B-1----:R-:W-:Y:S01]  /*182f0*/  FMUL.FTZ R155, R110, R162 ;  /* 0x000000a26e9b7220 */ /* 0x002fe20000410000 */
[----:B------:R-:W-:Y:S01]  /*18300*/  I2FP.F32.S32 R156, R156 ;  /* 0x0000009c009c7245 */ /* 0x000fe20000201400 */
[----:B------:R-:W-:Y:S02]  /*18310*/  FADD.FTZ R110, R109, -R110 ;  /* 0x8000006e6d6e7221 */ /* 0x000fe40000010000 */
[----:B------:R-:W-:Y:S02]  /*18320*/  FFMA.FTZ R165, R108, R109, R155 ;  /* 0x0000006d6ca57223 */ /* 0x000fe4000001009b */
[----:B------:R-:W0:Y:S01]  /*18330*/  SHFL.DOWN PT, R155, R0, 0x1, 0x1f ;  /* 0x08201f00009b7f89 */ /* 0x000e2200000e0000 */
[----:B------:R-:W1:Y:S01]  /*18340*/  MUFU.RCP R156, R156 ;  /* 0x0000009c009c7308 */ /* 0x000e620000001000 */
[----:B------:R-:W-:-:S04]  /*18350*/  FMUL.FTZ R163, R110, R110 ;  /* 0x0000006e6ea37220 */ /* 0x000fc80000410000 */
[----:B------:R-:W-:Y:S02]  /*18360*/  FMUL.FTZ R163, R108, R163 ;  /* 0x000000a36ca37220 */ /* 0x000fe40000410000 */
[----:B------:R-:W2:Y:S02]  /*18370*/  @!P2 LDC.64 R108, c[0x0][0x250] ;  /* 0x00009400ff6cab82 */ /* 0x000ea40000000a00 */
[----:B------:R-:W-:Y:S01]  /*18380*/  FMUL.FTZ R163, R163, R162 ;  /* 0x000000a2a3a37220 */ /* 0x000fe20000410000 */
[----:B-1----:R-:W-:Y:S01]  /*18390*/  FMUL.FTZ R165, R156, R165 ;  /* 0x000000a59ca57220 */ /* 0x002fe20000410000 */
[----:B0-----:R-:W-:-:S05]  /*183a0*/  FADD.FTZ R155, R0, R155 ;  /* 0x0000009b009b7221 */ /* 0x001fca0000010000 */
[----:B------:R-:W0:Y:S01]  /*183b0*/  SHFL.IDX PT, R165, R165, RZ, 0x1f ;  /* 0x00001fffa5a57589 */ /* 0x000e2200000e0000 */
[----:B------:R-:W1:Y:S01]  /*183c0*/  LDC R0, c[0x0][0x2d8] ;  /* 0x0000b600ff007b82 */ /* 0x000e620000000800 */
[----:B------:R-:W-:Y:S01]  /*183d0*/  FFMA.FTZ R155, R156, R163, R155 ;  /* 0x000000a39c9b7223 */ /* 0x000fe2000001009b */
[----:B--2---:R-:W-:-:S05]  /*183e0*/  @!P2 IMAD.WIDE R108, R112, 0x4, R108 ;  /* 0x00000004706ca825 */ /* 0x004fca00078e026c */
[----:B------:R-:W1:Y:S01]  /*183f0*/  SHFL.IDX PT, R155, R155, RZ, 0x1f ;  /* 0x00001fff9b9b7589 */ /* 0x000e6200000e0000 */
[C---:B0-----:R-:W-:Y:S01]  /*18400*/  FMUL.FTZ R110, R165.reuse, R165 ;  /* 0x000000a5a56e7220 */ /* 0x041fe20000410000 */
[----:B------:R-:W-:Y:S02]  /*18410*/  FSEL R154, R165, RZ, !P4 ;  /* 0x000000ffa59a7208 */ /* 0x000fe40006000000 */
[----:B------:R0:W-:Y:S02]  /*18420*/  @!P2 STG.E desc[UR4][R108.64], R165 ;  /* 0x000000a56c00a986 */ /* 0x0001e4000c101904 */
[----:B------:R-:W-:Y:S01]  /*18430*/  FSEL R163, R110, RZ, P4 ;  /* 0x000000ff6ea37208 */ /* 0x000fe20002000000 */
[C---:B------:R-:W-:Y:S01]  /*18440*/  FADD.FTZ R76, -R154.reuse, R76 ;  /* 0x0000004c9a4c7221 */ /* 0x040fe20000010100 */
[----:B------:R-:W2:Y:S01]  /*18450*/  @!P2 LDC.64 R110, c[0x0][0x258] ;  /* 0x00009600ff6eab82 */ /* 0x000ea20000000a00 */
[C---:B------:R-:W-:Y:S01]  /*18460*/  FADD.FTZ R78, -R154.reuse, R78 ;  /* 0x0000004e9a4e7221 */ /* 0x040fe20000010100 */
[----:B-1----:R-:W-:Y:S01]  /*18470*/  FFMA.FTZ R0, R155, UR10, R0 ;  /* 0x0000000a9b007c23 */ /* 0x002fe20008010000 */
[C---:B------:R-:W-:Y:S01]  /*18480*/  FADD.FTZ R79, -R154.reuse, R79 ;  /* 0x0000004f9a4f7221 */ /* 0x040fe20000010100 */
[C---:B------:R-:W-:Y:S01]  /*18490*/  FADD.FTZ R164, -R154.reuse, R95 ;  /* 0x0000005f9aa47221 */ /* 0x040fe20000010100 */
[----:B------:R-:W-:Y:S01]  /*184a0*/  FADD.FTZ R155, -R154, R77 ;  /* 0x0000004d9a9b7221 */ /* 0x000fe20000010100 */
[----:B------:R-:W-:Y:S01]  /*184b0*/  FADD.FTZ R0, R0, R163 ;  /* 0x000000a300007221 */ /* 0x000fe20000010000 */
[C---:B------:R-:W-:Y:S01]  /*184c0*/  FADD.FTZ R163, -R154.reuse, R94 ;  /* 0x0000005e9aa37221 */ /* 0x040fe20000010100 */
[C---:B------:R-:W-:Y:S01]  /*184d0*/  FADD.FTZ R156, -R154.reuse, R81 ;  /* 0x000000519a9c7221 */ /* 0x040fe20000010100 */
[C---:B------:R-:W-:Y:S01]  /*184e0*/  FADD.FTZ R84, -R154.reuse, R84 ;  /* 0x000000549a547221 */ /* 0x040fe20000010100 */
[----:B------:R-:W1:Y:S01]  /*184f0*/  MUFU.RSQ R171, R0 ;  /* 0x0000000000ab7308 */ /* 0x000e620000001400 */
[----:B------:R-:W3:Y:S01]  /*18500*/  LDC.64 R94, c[0x0][0x2b8] ;  /* 0x0000ae00ff5e7b82 */ /* 0x000ee20000000a00 */
[C---:B------:R-:W-:Y:S01]  /*18510*/  FADD.FTZ R80, -R154.reuse, R80 ;  /* 0x000000509a507221 */ /* 0x040fe20000010100 */
[C---:B------:R-:W-:Y:S01]  /*18520*/  FADD.FTZ R88, -R154.reuse, R88 ;  /* 0x000000589a587221 */ /* 0x040fe20000010100 */
        /* <DEDUP_REMOVED lines=10> */
[----:B--2---:R-:W-:-:S04]  /*185d0*/  @!P2 IMAD.WIDE R110, R112, 0x4, R110 ;  /* 0x00000004706ea825 */ /* 0x004fc800078e026e */
[C---:B------:R-:W-:Y:S01]  /*185e0*/  FADD.FTZ R98, -R154.reuse, R98 ;  /* 0x000000629a627221 */ /* 0x040fe20000010100 */
[----:B------:R-:W-:Y:S01]  /*185f0*/  FADD.FTZ R166, -R154, R99 ;  /* 0x000000639aa67221 */ /* 0x000fe20000010100 */
[C---:B-1----:R-:W-:Y:S01]  /*18600*/  FMUL.FTZ R77, R171.reuse, R76 ;  /* 0x0000004cab4d7220 */ /* 0x042fe20000410000 */
[C---:B------:R-:W-:Y:S01]  /*18610*/  FMUL.FTZ R81, R171.reuse, R78 ;  /* 0x0000004eab517220 */ /* 0x040fe20000410000 */
[----:B------:R0:W-:Y:S01]  /*18620*/  @!P2 STG.E desc[UR4][R110.64], R171 ;  /* 0x000000ab6e00a986 */ /* 0x0001e2000c101904 */
        /* <DEDUP_REMOVED lines=14> */
[C---:B------:R-:W-:Y:S01]  /*18710*/  FMUL.FTZ R87, R171.reuse, R86 ;  /* 0x00000056ab577220 */ /* 0x040fe20000410000 */
[C---:B------:R-:W-:Y:S01]  /*18720*/  FMUL.FTZ R84, R171.reuse, R111 ;  /* 0x0000006fab547220 */ /* 0x040fe20000410000 */
[----:B------:R-:W-:Y:S01]  /*18730*/  FFMA.FTZ R89, R20, R89, R52 ;  /* 0x0000005914597223 */ /* 0x000fe20000010034 */
[----:B------:R-:W-:Y:S01]  /*18740*/  FMUL.FTZ R86, R171, R93 ;  /* 0x0000005dab567220 */ /* 0x000fe20000410000 */
[----:B------:R-:W-:Y:S01]  /*18750*/  F2FP.BF16.F32.PACK_AB R77, R80, R77 ;  /* 0x0000004d504d723e */ /* 0x000fe200000010ff */
[----:B------:R-:W-:Y:S01]  /*18760*/  FFMA.FTZ R84, R21, R84, R53 ;  /* 0x0000005415547223 */ /* 0x000fe20000010035 */
        /* <DEDUP_REMOVED lines=9> */
[----:B------:R-:W-:Y:S01]  /*18800*/  FFMA.FTZ R80, R24, R85, R56 ;  /* 0x0000005518507223 */ /* 0x000fe20000010038 */
[----:B------:R-:W-:Y:S01]  /*18810*/  FADD.FTZ R154, -R154, R107 ;  /* 0x0000006b9a9a7221 */ /* 0x000fe20000010100 */
[----:B------:R-:W-:Y:S01]  /*18820*/  FFMA.FTZ R81, R33, R0, R65 ;  /* 0x0000000021517223 */ /* 0x000fe20000010041 */
[----:B------:R-:W-:Y:S01]  /*18830*/  FFMA.FTZ R85, R25, R82, R57 ;  /* 0x0000005219557223 */ /* 0x000fe20000010039 */
[C---:B------:R-:W-:Y:S01]  /*18840*/  FMUL.FTZ R108, R171.reuse, R108 ;  /* 0x0000006cab6c7220 */ /* 0x040fe20000410000 */
[C---:B------:R-:W-:Y:S01]  /*18850*/  FMUL.FTZ R91, R171.reuse, R90 ;  /* 0x0000005aab5b7220 */ /* 0x040fe20000410000 */
[----:B------:R-:W-:Y:S01]  /*18860*/  F2FP.BF16.F32.PACK_AB R82, R84, R89 ;  /* 0x000000595452723e */ /* 0x000fe200000010ff */
[C---:B------:R-:W-:Y:S01]  /*18870*/  FMUL.FTZ R110, R171.reuse, R110 ;  /* 0x0000006eab6e7220 */ /* 0x040fe20000410000 */
        /* <DEDUP_REMOVED lines=25> */
[----:B------:R-:W-:Y:S01]  /*18a10*/  F2FP.BF16.F32.PACK_AB R80, R85, R80 ;  /* 0x000000505550723e */ /* 0x000fe200000010ff */
[----:B------:R-:W-:Y:S01]  /*18a20*/  FFMA.FTZ R86, R12, R99, R44 ;  /* 0x000000630c567223 */ /* 0x000fe2000001002c */
[----:B------:R-:W-:Y:S01]  /*18a30*/  FFMA.FTZ R91, R13, R88, R45 ;  /* 0x000000580d5b7223 */ /* 0x000fe2000001002d */
[----:B------:R-:W-:Y:S01]  /*18a40*/  LEA R96, P2, R153, UR12, 0x4 ;  /* 0x0000000c99607c11 */ /* 0x000fe2000f8420ff */
        /* <DEDUP_REMOVED lines=14> */
[----:B---3--:R-:W-:Y:S01]  /*18b30*/  IMAD.WIDE.U32 R92, R157, 0x10, R94 ;  /* 0x000000109d5c7825 */ /* 0x008fe200078e005e */
[----:B------:R-:W-:-:S02]  /*18b40*/  F2FP.BF16.F32.PACK_AB R79, R108, R79 ;  /* 0x0000004f6c4f723e */ /* 0x000fc400000010ff */
[----:B------:R-:W-:Y:S01]  /*18b50*/  LEA.HI.X R97, R153, UR13, RZ, 0x4, P2 ;  /* 0x0000000d99617c11 */ /* 0x000fe200090f24ff */
[----:B------:R-:W-:Y:S01]  /*18b60*/  IMAD.WIDE.U32 R94, R159, 0x10, R94 ;  /* 0x000000109f5e7825 */ /* 0x000fe200078e005e */
[----:B------:R-:W-:Y:S02]  /*18b70*/  F2FP.BF16.F32.PACK_AB R83, R162, R83 ;  /* 0x00000053a253723e */ /* 0x000fe400000010ff */
[----:B------:R-:W-:Y:S01]  /*18b80*/  F2FP.BF16.F32.PACK_AB R81, R110, R81 ;  /* 0x000000516e51723e */ /* 0x000fe200000010ff */
[----:B------:R0:W-:Y:S01]  /*18b90*/  STG.E.128 desc[UR4][R96.64], R76 ;  /* 0x0000004c60007986 */ /* 0x0001e2000c101d04 */
[----:B------:R-:W-:Y:S02]  /*18ba0*/  F2FP.BF16.F32.PACK_AB R87, R166, R87 ;  /* 0x00000057a657723e */ /* 0x000fe400000010ff */
        /* <DEDUP_REMOVED lines=15> */
.L_x_13384:
[----:B------:R-:W-:Y:S01]  /*18ca0*/  HFMA2.MMA R164, -RZ, RZ, 0, 5.9604644775390625e-08 ;  /* 0x00000001ffa47435 */ /* 0x000fe200000001ff */
[----:B------:R-:W-:Y:S01]  /*18cb0*/  IMAD.MOV.U32 R165, RZ, RZ, R0 ;  /* 0x000000ffffa57224 */ /* 0x000fe200078e0000 */
[----:B------:R-:W-:Y:S01]  /*18cc0*/  MOV R162, 0xffffffff ;  /* 0xffffffff00a27802 */ /* 0x000fe20000000f00 */
[----:B------:R-:W-:-:S08]  /*18cd0*/  IMAD.MOV.U32 R167, RZ, RZ, 0x1f ;  /* 0x0000001fffa77424 */ /* 0x000fd000078e00ff */
[----:B------:R-:W-:Y:S05]  /*18ce0*/  WARPSYNC.COLLECTIVE R162, `(.L_x_13386) ;  /* 0x00000000a2087348 */ /* 0x000fea0003c00000 */
[----:B------:R0:W1:Y:S02]  /*18cf0*/  SHFL.BFLY P3, R163, R165, R164, R167 ;  /* 0x0c0000a4a5a37389 */ /* 0x00006400000600a7 */
[----:B01----:R-:W-:Y:S01]  /*18d00*/  ENDCOLLECTIVE ;  /* 0x000000000000791b */ /* 0x003fe20003800000 */
.L_x_13386:
[----:B------:R-:W-:Y:S02]  /*18d10*/  IMAD.MOV.U32 R164, RZ, RZ, 0x2 ;  /* 0x00000002ffa47424 */ /* 0x000fe400078e00ff */
[----:B------:R-:W-:-:S04]  /*18d20*/  IMAD.MOV.U32 R109, RZ, RZ, R163 ;  /* 0x000000ffff6d7224 */ /* 0x000fc800078e00a3 */
[----:B------:R-:W-:-:S05]  /*18d30*/  FADD.FTZ R109, R0, R109 ;  /* 0x0000006d006d7221 */ /* 0x000fca0000010000 */
[----:B------:R-:W-:-:S07]  /*18d40*/  MOV R165, R109 ;  /* 0x0000006d00a57202 */ /* 0x000fce0000000f00 */
[----:B------:R-:W-:Y:S05]  /*18d50*/  WARPSYNC.COLLECTIVE R162, `(.L_x_13387) ;  /* 0x00000000a2087348 */ /* 0x000fea0003c00000 */
[----:B------:R0:W1:Y:S02]  /*18d60*/  SHFL.BFLY P3, R163, R165, R164, R167 ;  /* 0x0c0000a4a5a37389 */ /* 0x00006400000600a7 */
[----:B01----:R-:W-:Y:S01]  /*18d70*/  ENDCOLLECTIVE ;  /* 0x000000000000791b */ /* 0x003fe20003800000 */
.L_x_13387:
[----:B------:R-:W-:Y:S01]  /*18d80*/  HFMA2.MMA R164, -RZ, RZ, 0, 2.384185791015625e-07 ;  /* 0x00000004ffa47435 */ /* 0x000fe200000001ff */
[----:B------:R-:W-:-:S05]  /*18d90*/  MOV R108, R163 ;  /* 0x000000a3006c7202 */ /* 0x000fca0000000f00 */
[----:B------:R-:W-:-:S04]  /*18da0*/  FADD.FTZ R154, R109, R108 ;  /* 0x0000006c6d9a7221 */ /* 0x000fc80000010000 */
[----:B------:R-:W-:-:S07]  /*18db0*/  IMAD.MOV.U32 R165, RZ, RZ, R154 ;  /* 0x000000ffffa57224 */ /* 0x000fce00078e009a */
[----:B------:R-:W-:Y:S05]  /*18dc0*/  WARPSYNC.COLLECTIVE R162, `(.L_x_13388) ;  /* 0x00000000a2087348 */ /* 0x000fea0003c00000 */
[----:B------:R0:W1:Y:S02]  /*18dd0*/  SHFL.BFLY P3, R163, R165, R164, R167 ;  /* 0x0c0000a4a5a37389 */ /* 0x00006400000600a7 */
[----:B01----:R-:W-:Y:S01]  /*18de0*/  ENDCOLLECTIVE ;  /* 0x000000000000791b */ /* 0x003fe20003800000 */
.L_x_13388:
[----:B------:R-:W-:Y:S02]  /*18df0*/  IMAD.MOV.U32 R164, RZ, RZ, 0x8 ;  /* 0x00000008ffa47424 */ /* 0x000fe400078e00ff */
[----:B------:R-:W-:-:S04]  /*18e00*/  IMAD.MOV.U32 R155, RZ, RZ, R163 ;  /* 0x000000ffff9b7224 */ /* 0x000fc800078e00a3 */
[----:B------:R-:W-:-:S05]  /*18e10*/  FADD.FTZ R155, R154, R155 ;  /* 0x0000009b9a9b7221 */ /* 0x000fca0000010000 */
[----:B------:R-:W-:-:S07]  /*18e20*/  MOV R165, R155 ;  /* 0x0000009b00a57202 */ /* 0x000fce0000000f00 */
[----:B------:R-:W-:Y:S05]  /*18e30*/  WARPSYNC.COLLECTIVE R162, `(.L_x_13389) ;  /* 0x00000000a2087348 */ /* 0x000fea0003c00000 */
[----:B------:R0:W1:Y:S02]  /*18e40*/  SHFL.BFLY P3, R163, R165, R164, R167 ;  /* 0x0c0000a4a5a37389 */ /* 0x00006400000600a7 */
[----:B01----:R-:W-:Y:S01]  /*18e50*/  ENDCOLLECTIVE ;  /* 0x000000000000791b */ /* 0x003fe20003800000 */
.L_x_13389:
[----:B------:R-:W-:Y:S01]  /*18e60*/  HFMA2.MMA R164, -RZ, RZ, 0, 9.5367431640625e-07 ;  /* 0x00000010ffa47435 */ /* 0x000fe200000001ff */
[----:B------:R-:W-:-:S05]  /*18e70*/  MOV R108, R163 ;  /* 0x000000a3006c7202 */ /* 0x000fca0000000f00 */
[----:B------:R-:W-:-:S04]  /*18e80*/  FADD.FTZ R156, R155, R108 ;  /* 0x0000006c9b9c7221 */ /* 0x000fc80000010000 */
[----:B------:R-:W-:-:S07]  /*18e90*/  IMAD.MOV.U32 R165, RZ, RZ, R156 ;  /* 0x000000ffffa57224 */ /* 0x000fce00078e009c */
[----:B------:R-:W-:Y:S05]  /*18ea0*/  WARPSYNC.COLLECTIVE R162, `(.L_x_13390) ;  /* 0x00000000a2087348 */ /* 0x000fea0003c00000 */
[----:B------:R0:W1:Y:S02]  /*18eb0*/  SHFL.BFLY P3, R163, R165, R164, R167 ;  /* 0x0c0000a4a5a37389 */ /* 0x00006400000600a7 */
[----:B01----:R-:W-:Y:S01]  /*18ec0*/  ENDCOLLECTIVE ;  /* 0x000000000000791b */ /* 0x003fe20003800000 */
.L_x_13390:
        /* <DEDUP_REMOVED lines=71> */
.L_x_13391:
[----:B------:R-:W-:Y:S02]  /*19340*/  IMAD.MOV.U32 R164, RZ, RZ, 0x2 ;  /* 0x00000002ffa47424 */ /* 0x000fe400078e00ff */
[----:B------:R-:W-:-:S04]  /*19350*/  IMAD.MOV.U32 R109, RZ, RZ, R163 ;  /* 0x000000ffff6d7224 */ /* 0x000fc800078e00a3 */
[----:B------:R-:W-:-:S05]  /*19360*/  FADD.FTZ R109, R0, R109 ;  /* 0x0000006d006d7221 */ /* 0x000fca0000010000 */
[----:B------:R-:W-:-:S07]  /*19370*/  MOV R165, R109 ;  /* 0x0000006d00a57202 */ /* 0x000fce0000000f00 */
[----:B------:R-:W-:Y:S05]  /*19380*/  WARPSYNC.COLLECTIVE R162, `(.L_x_13392) ;  /* 0x00000000a2087348 */ /* 0x000fea0003c00000 */
[----:B------:R0:W1:Y:S02]  /*19390*/  SHFL.BFLY P3, R163, R165, R164, R167 ;  /* 0x0c0000a4a5a37389 */ /* 0x00006400000600a7 */
[----:B01----:R-:W-:Y:S01]  /*193a0*/  ENDCOLLECTIVE ;  /* 0x000000000000791b */ /* 0x003fe20003800000 */
.L_x_13392:
[----:B------:R-:W-:Y:S01]  /*193b0*/  HFMA2.MMA R164, -RZ, RZ, 0, 2.384185791015625e-07 ;  /* 0x00000004ffa47435 */ /* 0x000fe200000001ff */
[----:B------:R-:W-:-:S05]  /*193c0*/  MOV R154, R163 ;  /* 0x000000a3009a7202 */ /* 0x000fca0000000f00 */
[----:B------:R-:W-:-:S04]  /*193d0*/  FADD.FTZ R154, R109, R154 ;  /* 0x0000009a6d9a7221 */ /* 0x000fc80000010000 */
[----:B------:R-:W-:-:S07]  /*193e0*/  IMAD.MOV.U32 R165, RZ, RZ, R154 ;  /* 0x000000ffffa57224 */ /* 0x000fce00078e009a */
[----:B------:R-:W-:Y:S05]  /*193f0*/  WARPSYNC.COLLECTIVE R162, `(.L_x_13393) ;  /* 0x00000000a2087348 */ /* 0x000fea0003c00000 */
[----:B------:R0:W1:Y:S02]  /*19400*/  SHFL.BFLY P3, R163, R165, R164, R167 ;  /* 0x0c0000a4a5a37389 */ /* 0x00006400000600a7 */
[----:B01----:R-:W-:Y:S01]  /*19410*/  ENDCOLLECTIVE ;  /* 0x000000000000791b */ /* 0x003fe20003800000 */
.L_x_13393:
[----:B------:R-:W-:Y:S02]  /*19420*/  IMAD.MOV.U32 R164, RZ, RZ, 0x8 ;  /* 0x00000008ffa47424 */ /* 0x000fe400078e00ff */
[----:B------:R-:W-:-:S04]  /*19430*/  IMAD.MOV.U32 R155, RZ, RZ, R163 ;  /* 0x000000ffff9b7224 */ /* 0x000fc800078e00a3 */
[----:B------:R-:W-:-:S05]  /*19440*/  FADD.FTZ R155, R154, R155 ;  /* 0x0000009b9a9b7221 */ /* 0x000fca0000010000 */
[----:B------:R-:W-:-:S07]  /*19450*/  MOV R165, R155 ;  /* 0x0000009b00a57202 */ /* 0x000fce0000000f00 */
[----:B------:R-:W-:Y:S05]  /*19460*/  WARPSYNC.COLLECTIVE R162, `(.L_x_13394) ;  /* 0x00000000a2087348 */ /* 0x000fea0003c00000 */
[----:B------:R0:W1:Y:S02]  /*19470*/  SHFL.BFLY P3, R163, R165, R164, R167 ;  /* 0x0c0000a4a5a37389 */ /* 0x00006400000600a7 */
[----:B01----:R-:W-:Y:S01]  /*19480*/  ENDCOLLECTIVE ;  /* 0x000000000000791b */ /* 0x003fe20003800000 */
.L_x_13394:
[----:B------:R-:W-:Y:S01]  /*19490*/  HFMA2.MMA R164, -RZ, RZ, 0, 9.5367431640625e-07 ;  /* 0x00000010ffa47435 */ /* 0x000fe200000001ff */
[----:B------:R-:W-:-:S05]  /*194a0*/  MOV R156, R163 ;  /* 0x000000a3009c7202 */ /* 0x000fca0000000f00 */
[----:B------:R-:W-:-:S04]  /*194b0*/  FADD.FTZ R156, R155, R156 ;  /* 0x0000009c9b9c7221 */ /* 0x000fc80000010000 */
[----:B------:R-:W-:-:S07]  /*194c0*/  IMAD.MOV.U32 R165, RZ, RZ, R156 ;  /* 0x000000ffffa57224 */ /* 0x000fce00078e009c */
[----:B------:R-:W-:Y:S05]  /*194d0*/  WARPSYNC.COLLECTIVE R162, `(.L_x_13395) ;  /* 0x00000000a2087348 */ /* 0x000fea0003c00000 */
[----:B------:R0:W1:Y:S02]  /*194e0*/  SHFL.BFLY P3, R163, R165, R164, R167 ;  /* 0x0c0000a4a5a37389 */ /* 0x00006400000600a7 */
[----:B01----:R-:W-:Y:S01]  /*194f0*/  ENDCOLLECTIVE ;  /* 0x000000000000791b */ /* 0x003fe20003800000 */
.L_x_13395:
[----:B------:R-:W-:Y:S05]  /*19500*/  BRA `(.L_x_13396) ;  /* 0xffffffe800887947 */ /* 0x000fea000383ffff */
.L_x_13397:
        /* <DEDUP_REMOVED lines=15> */
.L_x_27059:


//--------------------- .text._ZN10layer_norm31ln_parallel_residual_fwd_kernelINS_13Kernel_traitsIf6__halfS2_S2_fjLj8192ELj1ELj1ELj8ELj16ENS_18Kernel_traits_baseILj8192EfS2_S2_S2_fjLj256EEEEELb0ELb0ELb0EEEvNS_9FwdParamsE --------------------------
	.section	.text._ZN10layer_norm31ln_parallel_residual_fwd_kernelINS_13Kernel_traitsIf6__halfS2_S2_fjLj8192ELj1ELj1ELj8ELj16ENS_18Kernel_traits_baseILj8192EfS2_S2_S2_fjLj256EEEEELb0ELb0ELb0EEEvNS_9FwdParamsE,"ax",@progbits
	.align	128
        .global         _ZN10layer_norm31ln_parallel_residual_fwd_kernelINS_13Kernel_traitsIf6__halfS2_S2_fjLj8192ELj1ELj1ELj8ELj16ENS_18Kernel_traits_baseILj8192EfS2_S2_S2_fjLj256EEEEELb0ELb0ELb0EEEvNS_9FwdParamsE
        .type           _ZN10layer_norm31ln_parallel_residual_fwd_kernelINS_13Kernel_traitsIf6__halfS2_S2_fjLj8192ELj1ELj1ELj8ELj16ENS_18Kernel_traits_baseILj8192EfS2_S2_S2_fjLj256EEEEELb0ELb0ELb0EEEvNS_9FwdParamsE,@function
        .size           _ZN10layer_norm31ln_parallel_residual_fwd_kernelINS_13Kernel_traitsIf6__halfS2_S2_fjLj8192ELj1ELj1ELj8ELj16ENS_18Kernel_traits_baseILj8192EfS2_S2_S2_fjLj256EEEEELb0ELb0ELb0EEEvNS_9FwdParamsE,(.L_x_27060 - _ZN10layer_norm31ln_parallel_residual_fwd_kernelINS_13Kernel_traitsIf6__halfS2_S2_fjLj8192ELj1ELj1ELj8ELj16ENS_18Kernel_traits_baseILj8192EfS2_S2_S2_fjLj256EEEEELb0ELb0ELb0EEEvNS_9FwdParamsE)
        .other          _ZN10layer_norm31ln_parallel_residual_fwd_kernelINS_13Kernel_traitsIf6__halfS2_S2_fjLj8192ELj1ELj1ELj8ELj16ENS_18Kernel_traits_baseILj8192EfS2_S2_S2_fjLj256EEEEELb0ELb0ELb0EEEvNS_9FwdParamsE,@"STO_CUDA_ENTRY STV_DEFAULT"
_ZN10layer_norm31ln_parallel_residual_fwd_kernelINS_13Kernel_traitsIf6__halfS2_S2_fjLj8192ELj1ELj1ELj8ELj16ENS_18Kernel_traits_baseILj8192EfS2_S2_S2_fjLj256EEEEELb0ELb0ELb0EEEvNS_9FwdParamsE:
.text._ZN10layer_norm31ln_parallel_residual_fwd_kernelINS_13Kernel_traitsIf6__halfS2_S2_fjLj8192ELj1ELj1ELj8ELj16ENS_18Kernel_traits_baseILj8192EfS2_S2_S2_fjLj256EEEEELb0ELb0ELb0EEEvNS_9FwdParamsE:
        /* <DEDUP_REMOVED lines=53> */
.L_x_13399:
[----:B------:R-:W-:Y:S05]  /*0350*/  BSYNC B0 ;  /* 0x0000000000007941 */ /* 0x000fea0003800000 */
.L_x_13398:
        /* <DEDUP_REMOVED lines=36> */
.L_x_13401:
[----:B------:R-:W-:Y:S05]  /*05a0*/  BSYNC B0 ;  /* 0x0000000000007941 */ /* 0x000fea0003800000 */
.L_x_13400:
        /* <DEDUP_REMOVED lines=36> */
.L_x_13403:
[----:B------:R-:W-:Y:S05]  /*07f0*/  BSYNC B0 ;  /* 0x0000000000007941 */ /* 0x000fea0003800000 */
.L_x_13402:
        /* <DEDUP_REMOVED lines=35> */
.L_x_13405:
[----:B------:R-:W-:Y:S05]  /*0a30*/  BSYNC B0 ;  /* 0x0000000000007941 */ /* 0x000fea0003800000 */
.L_x_13404:
        /* <DEDUP_REMOVED lines=10> */
[----:B------:R-:W-:Y:S01]  /*0ae0*/  ULDC.U8 UR6, c[0x0][0x2a0] ;  /* 0x0000a80000067ab9 */ /* 0x000fe20000000000 */
[----:B------:R-:W-:Y:S01]  /*0af0*/  LOP3.LUT R5, R2, 0xe0, RZ, 0xc0, !PT ;  /* 0x000000e002057812 */ /* 0x000fe200078ec0ff */
[----:B------:R-:W-:Y:S01]  /*0b00*/  ULDC UR7, c[0x0][0x218] ;  /* 0x0000860000077ab9 */ /* 0x000fe20000000800 */
        /* <DEDUP_REMOVED lines=8> */
[----:B------:R-:W-:Y:S02]  /*0b90*/  SHF.L.U32 R6, R2, 0x5, RZ ;  /* 0x0000000502067819 */ /* 0x000fe400000006ff */
[----:B------:R-:W-:Y:S02]  /*0ba0*/  IADD3 R5, R5, R0, RZ ;  /* 0x0000000005057210 */ /* 0x000fe40007ffe0ff */
[----:B------:R-:W-:Y:S02]  /*0bb0*/  LOP3.LUT R7, R6, 0x3e0, RZ, 0xc0, !PT ;  /* 0x000003e006077812 */ /* 0x000fe400078ec0ff */
[----:B------:R-:W-:Y:S02]  /*0bc0*/  SHF.L.U32 R5, R5, 0x3, RZ ;  /* 0x0000000305057819 */ /* 0x000fe400000006ff */
[----:B------:R-:W-:-:S02]  /*0bd0*/  VIADDMNMX R7, R4, -R7, RZ, !PT ;  /* 0x8000000704077246 */ /* 0x000fc400078001ff */
[----:B------:R-:W-:Y:S02]  /*0be0*/  I2FP.F32.U32 R5, R5 ;  /* 0x0000000500057245 */ /* 0x000fe40000201000 */
[----:B------:R-:W-:Y:S02]  /*0bf0*/  VIMNMX R7, R7, 0x20, PT ;  /* 0x0000002007077848 */ /* 0x000fe40003fe0100 */
[----:B------:R0:W1:Y:S01]  /*0c00*/  MUFU.RCP R149, R5 ;  /* 0x0000000500957308 */ /* 0x0000620000001000 */
[----:B------:R-:W-:Y:S01]  /*0c10*/  ISETP.NE.AND P2, PT, RZ, UR6, PT ;  /* 0x00000006ff007c0c */ /* 0x000fe2000bf45270 */
[----:B------:R-:W-:Y:S01]  /*0c20*/  ULDC UR6, c[0x0][0x290] ;  /* 0x0000a40000067ab9 */ /* 0x000fe20000000800 */
[----:B------:R-:W-:Y:S01]  /*0c30*/  IADD3 R7, R0, R7, RZ ;  /* 0x0000000700077210 */ /* 0x000fe20007ffe0ff */
[----:B------:R-:W-:Y:S01]  /*0c40*/  HFMA2.MMA R0, -RZ, RZ, 0, 5.9604644775390625e-08 ;  /* 0x00000001ff007435 */ /* 0x000fe200000001ff */
[----:B------:R-:W-:Y:S02]  /*0c50*/  P2R R156, PR, RZ, 0x4 ;  /* 0x00000004ff9c7803 */ /* 0x000fe40000000000 */
[----:B------:R-:W-:-:S08]  /*0c60*/  SHF.L.U32 R151, R7, 0x3, RZ ;  /* 0x0000000307977819 */ /* 0x000fd000000006ff */
.L_x_13551:
[----:B0-234-:R-:W-:Y:S01]  /*0c70*/  IMAD R140, R150, UR7, RZ ;  /* 0x00000007968c7c24 */ /* 0x01dfe2000f8e02ff */
[----:B------:R-:W-:Y:S04]  /*0c80*/  BSSY B0, `(.L_x_13406) ;  /* 0x000009a000007945 */ /* 0x000fe80003800000 */
[----:B------:R-:W-:-:S04]  /*0c90*/  SHF.R.S32.HI R141, RZ, 0x1f, R140 ;  /* 0x0000001fff8d7819 */ /* 0x000fc8000001148c */
[----:B------:R-:W-:-:S04]  /*0ca0*/  LEA.HI R141, R141, R140, RZ, 0x3 ;  /* 0x0000008c8d8d7211 */ /* 0x000fc800078f18ff */
[----:B------:R-:W-:-:S04]  /*0cb0*/  LEA.HI.SX32 R152, R141, R148, 0x1d ;  /* 0x000000948d987211 */ /* 0x000fc800078feaff */
[----:B------:R-:W-:Y:S01]  /*0cc0*/  MOV R144, R152 ;  /* 0x0000009800907202 */ /* 0x000fe20000000f00 */
        /* <DEDUP_REMOVED lines=13> */
[----:B0-----:R2:W5:Y:S01]  /*0da0*/  @P2 LDG.E.128 R4, desc[UR4][R146.64] ;  /* 0x0000000492042981 */ /* 0x001562000c1e1d00 */
[----:B------:R-:W-:-:S04]  /*0db0*/  ISETP.NE.U32.AND P3, PT, RZ, UR10, PT ;  /* 0x0000000aff007c0c */ /* 0x000fc8000bf65070 */
[----:B------:R-:W-:Y:S01]  /*0dc0*/  ISETP.NE.AND.EX P3, PT, RZ, UR11, PT, P3 ;  /* 0x0000000bff007c0c */ /* 0x000fe2000bf65330 */
[----:B---3--:R-:W-:-:S12]  /*0dd0*/  HADD2.F32 R153, -RZ, R140.H0_H0 ;  /* 0x2000008cff997230 */ /* 0x008fd80000004100 */
[----:B--2---:R-:W-:Y:S05]  /*0de0*/  @P3 BRA `(.L_x_13408) ;  /* 0x0000000000203947 */ /* 0x004fea0003800000 */
[----:B------:R-:W-:-:S04]  /*0df0*/  ISETP.NE.U32.AND P4, PT, RZ, UR12, PT ;  /* 0x0000000cff007c0c */ /* 0x000fc8000bf85070 */
[----:B------:R-:W-:-:S13]  /*0e00*/  ISETP.NE.AND.EX P4, PT, RZ, UR13, PT, P4 ;  /* 0x0000000dff007c0c */ /* 0x000fda000bf85340 */
[----:B------:R-:W-:Y:S05]  /*0e10*/  @P4 BRA `(.L_x_13409) ;  /* 0x0000000000084947 */ /* 0x000fea0003800000 */
[----:B------:R-:W-:Y:S05]  /*0e20*/  @P1 BRA `(.L_x_13410) ;  /* 0x0000000000201947 */ /* 0x000fea0003800000 */
[----:B------:R-:W-:Y:S05]  /*0e30*/  BRA `(.L_x_13411) ;  /* 0x0000000000247947 */ /* 0x000fea0003800000 */
.L_x_13409:
[----:B-----5:R-:W-:-:S05]  /*0e40*/  HADD2.F32 R144, -RZ, R4.H0_H0 ;  /* 0x20000004ff907230 */ /* 0x020fca0000004100 */
[----:B------:R-:W-:Y:S01]  /*0e50*/  FADD.FTZ R153, R144, R153 ;  /* 0x0000009990997221 */ /* 0x000fe20000010000 */
[----:B------:R-:W-:Y:S06]  /*0e60*/  BRA `(.L_x_13410) ;  /* 0x0000000000107947 */ /* 0x000fec0003800000 */
.L_x_13408:
[----:B-----5:R-:W-:Y:S02]  /*0e70*/  HADD2.F32 R144, -RZ, R168.H0_H0 ;  /* 0x200000a8ff907230 */ /* 0x020fe40000004100 */
[----:B------:R-:W-:-:S03]  /*0e80*/  @P2 HADD2.F32 R146, -RZ, R4.H0_H0 ;  /* 0x20000004ff922230 */ /* 0x000fc60000004100 */
[----:B------:R-:W-:-:S04]  /*0e90*/  FADD.FTZ R153, R144, R153 ;  /* 0x0000009990997221 */ /* 0x000fc80000010000 */
[----:B------:R-:W-:-:S07]  /*0ea0*/  @P2 FADD.FTZ R153, R146, R153 ;  /* 0x0000009992992221 */ /* 0x000fce0000010000 */
.L_x_13410:
[----:B------:R-:W-:-:S04]  /*0eb0*/  F2FP.F16.F32.PACK_AB R144, RZ, R153 ;  /* 0x00000099ff90723e */ /* 0x000fc800000000ff */
[----:B------:R-:W-:-:S07]  /*0ec0*/  PRMT R136, R144, 0x7610, R136 ;  /* 0x0000761090887816 */ /* 0x000fce0000000088 */
.L_x_13411:
[----:B------:R-:W-:Y:S01]  /*0ed0*/  HADD2.F32 R161, -RZ, R140.H1_H1 ;  /* 0x3000008cffa17230 */ /* 0x000fe20000004100 */
[----:B------:R-:W-:Y:S06]  /*0ee0*/  @P3 BRA `(.L_x_13412) ;  /* 0x0000000000203947 */ /* 0x000fec0003800000 */
[----:B------:R-:W-:-:S04]  /*0ef0*/  ISETP.NE.U32.AND P4, PT, RZ, UR12, PT ;  /* 0x0000000cff007c0c */ /* 0x000fc8000bf85070 */
[----:B------:R-:W-:-:S13]  /*0f00*/  ISETP.NE.AND.EX P4, PT, RZ, UR13, PT, P4 ;  /* 0x0000000dff007c0c */ /* 0x000fda000bf85340 */
[----:B------:R-:W-:Y:S05]  /*0f10*/  @P4 BRA `(.L_x_13413) ;  /* 0x0000000000084947 */ /* 0x000fea0003800000 */
[----:B------:R-:W-:Y:S05]  /*0f20*/  @P1 BRA `(.L_x_13414) ;  /* 0x0000000000201947 */ /* 0x000fea0003800000 */
[----:B------:R-:W-:Y:S05]  /*0f30*/  BRA `(.L_x_13415) ;  /* 0x0000000000247947 */ /* 0x000fea0003800000 */
.L_x_13413:
[----:B-----5:R-:W-:-:S05]  /*0f40*/  HADD2.F32 R140, -RZ, R4.H1_H1 ;  /* 0x30000004ff8c7230 */ /* 0x020fca0000004100 */
[----:B------:R-:W-:Y:S01]  /*0f50*/  FADD.FTZ R161, R140, R161 ;  /* 0x000000a18ca17221 */ /* 0x000fe20000010000 */
[----:B------:R-:W-:Y:S06]  /*0f60*/  BRA `(.L_x_13414) ;  /* 0x0000000000107947 */ /* 0x000fec0003800000 */
.L_x_13412:
[----:B-----5:R-:W-:Y:S02]  /*0f70*/  HADD2.F32 R140, -RZ, R168.H1_H1 ;  /* 0x300000a8ff8c7230 */ /* 0x020fe40000004100 */
[----:B------:R-:W-:-:S03]  /*0f80*/  @P2 HADD2.F32 R144, -RZ, R4.H1_H1 ;  /* 0x30000004ff902230 */ /* 0x000fc60000004100 */
[----:B------:R-:W-:-:S04]  /*0f90*/  FADD.FTZ R161, R140, R161 ;  /* 0x000000a18ca17221 */ /* 0x000fc80000010000 */
[----:B------:R-:W-:-:S07]  /*0fa0*/  @P2 FADD.FTZ R161, R144, R161 ;  /* 0x000000a190a12221 */ /* 0x000fce0000010000 */
.L_x_13414:
[----:B------:R-:W-:-:S04]  /*0fb0*/  F2FP.F16.F32.PACK_AB R140, RZ, R161 ;  /* 0x000000a1ff8c723e */ /* 0x000fc800000000ff */
[----:B------:R-:W-:-:S07]  /*0fc0*/  PRMT R136, R136, 0x5410, R140 ;  /* 0x0000541088887816 */ /* 0x000fce000000008c */
.L_x_13415:
[----:B------:R-:W-:Y:S01]  /*0fd0*/  HADD2.F32 R163, -RZ, R141.H0_H0 ;  /* 0x2000008dffa37230 */ /* 0x000fe20000004100 */
[----:B------:R-:W-:Y:S06]  /*0fe0*/  @P3 BRA `(.L_x_13416) ;  /* 0x0000000000203947 */ /* 0x000fec0003800000 */
[----:B------:R-:W-:-:S04]  /*0ff0*/  ISETP.NE.U32.AND P4, PT, RZ, UR12, PT ;  /* 0x0000000cff007c0c */ /* 0x000fc8000bf85070 */
[----:B------:R-:W-:-:S13]  /*1000*/  ISETP.NE.AND.EX P4, PT, RZ, UR13, PT, P4 ;  /* 0x0000000dff007c0c */ /* 0x000fda000bf85340 */
[----:B------:R-:W-:Y:S05]  /*1010*/  @P4 BRA `(.L_x_13417) ;  /* 0x0000000000084947 */ /* 0x000fea0003800000 */
[----:B------:R-:W-:Y:S05]  /*1020*/  @P1 BRA `(.L_x_13418) ;  /* 0x0000000000201947 */ /* 0x000fea0003800000 */
[----:B------:R-:W-:Y:S05]  /*1030*/  BRA `(.L_x_13419) ;  /* 0x0000000000247947 */ /* 0x000fea0003800000 */
.L_x_13417:
[----:B-----5:R-:W-:-:S05]  /*1040*/  HADD2.F32 R140, -RZ, R5.H0_H0 ;  /* 0x20000005ff8c7230 */ /* 0x020fca0000004100 */
[----:B------:R-:W-:Y:S01]  /*1050*/  FADD.FTZ R163, R140, R163 ;  /* 0x000000a38ca37221 */ /* 0x000fe20000010000 */
[----:B------:R-:W-:Y:S06]  /*1060*/  BRA `(.L_x_13418) ;  /* 0x0000000000107947 */ /* 0x000fec0003800000 */
.L_x_13416:
[----:B-----5:R-:W-:Y:S02]  /*1070*/  HADD2.F32 R140, -RZ, R169.H0_H0 ;  /* 0x200000a9ff8c7230 */ /* 0x020fe40000004100 */
[----:B------:R-:W-:-:S03]  /*1080*/  @P2 HADD2.F32 R144, -RZ, R5.H0_H0 ;  /* 0x20000005ff902230 */ /* 0x000fc60000004100 */
[----:B------:R-:W-:-:S04]  /*1090*/  FADD.FTZ R163, R140, R163 ;  /* 0x000000a38ca37221 */ /* 0x000fc80000010000 */
[----:B------:R-:W-:-:S07]  /*10a0*/  @P2 FADD.FTZ R163, R144, R163 ;  /* 0x000000a390a32221 */ /* 0x000fce0000010000 */
.L_x_13418:
[----:B------:R-:W-:-:S04]  /*10b0*/  F2FP.F16.F32.PACK_AB R140, RZ, R163 ;  /* 0x000000a3ff8c723e */ /* 0x000fc800000000ff */
[----:B------:R-:W-:-:S07]  /*10c0*/  PRMT R137, R140, 0x7610, R137 ;  /* 0x000076108c897816 */ /* 0x000fce0000000089 */
.L_x_13419:
[----:B------:R-:W-:Y:S01]  /*10d0*/  HADD2.F32 R165, -RZ, R141.H1_H1 ;  /* 0x3000008dffa57230 */ /* 0x000fe20000004100 */
[----:B------:R-:W-:Y:S06]  /*10e0*/  @P3 BRA `(.L_x_13420) ;  /* 0x0000000000203947 */ /* 0x000fec0003800000 */
[----:B------:R-:W-:-:S04]  /*10f0*/  ISETP.NE.U32.AND P4, PT, RZ, UR12, PT ;  /* 0x0000000cff007c0c */ /* 0x000fc8000bf85070 */
[----:B------:R-:W-:-:S13]  /*1100*/  ISETP.NE.AND.EX P4, PT, RZ, UR13, PT, P4 ;  /* 0x0000000dff007c0c */ /* 0x000fda000bf85340 */
[----:B------:R-:W-:Y:S05]  /*1110*/  @P4 BRA `(.L_x_13421) ;  /* 0x0000000000084947 */ /* 0x000fea0003800000 */
[----:B------:R-:W-:Y:S05]  /*1120*/  @P1 BRA `(.L_x_13422) ;  /* 0x0000000000201947 */ /* 0x000fea0003800000 */
[----:B------:R-:W-:Y:S05]  /*1130*/  BRA `(.L_x_13423) ;  /* 0x0000000000247947 */ /* 0x000fea0003800000 */
.L_x_13421:
[----:B-----5:R-:W-:-:S05]  /*1140*/  HADD2.F32 R140, -RZ, R5.H1_H1 ;  /* 0x30000005ff8c7230 */ /* 0x020fca0000004100 */
[----:B------:R-:W-:Y:S01]  /*1150*/  FADD.FTZ R165, R140, R165 ;  /* 0x000000a58ca57221 */ /* 0x000fe20000010000 */
[----:B------:R-:W-:Y:S06]  /*1160*/  BRA `(.L_x_13422) ;  /* 0x0000000000107947 */ /* 0x000fec0003800000 */
.L_x_13420:
[----:B-----5:R-:W-:Y:S02]  /*1170*/  HADD2.F32 R140, -RZ, R169.H1_H1 ;  /* 0x300000a9ff8c7230 */ /* 0x020fe40000004100 */
[----:B------:R-:W-:-:S03]  /*1180*/  @P2 HADD2.F32 R144, -RZ, R5.H1_H1 ;  /* 0x30000005ff902230 */ /* 0x000fc60000004100 */
[----:B------:R-:W-:-:S04]  /*1190*/  FADD.FTZ R165, R140, R165 ;  /* 0x000000a58ca57221 */ /* 0x000fc80000010000 */
[----:B------:R-:W-:-:S07]  /*11a0*/  @P2 FADD.FTZ R165, R144, R165 ;  /* 0x000000a590a52221 */ /* 0x000fce0000010000 */
.L_x_13422:
[----:B------:R-:W-:-:S04]  /*11b0*/  F2FP.F16.F32.PACK_AB R140, RZ, R165 ;  /* 0x000000a5ff8c723e */ /* 0x000fc800000000ff */
[----:B------:R-:W-:-:S07]  /*11c0*/  PRMT R137, R137, 0x5410, R140 ;  /* 0x0000541089897816 */ /* 0x000fce000000008c */
.L_x_13423:
[----:B------:R-:W-:Y:S01]  /*11d0*/  HADD2.F32 R167, -RZ, R142.H0_H0 ;  /* 0x2000008effa77230 */ /* 0x000fe20000004100 */
[----:B------:R-:W-:Y:S06]  /*11e0*/  @P3 BRA `(.L_x_13424) ;  /* 0x0000000000203947 */ /* 0x000fec0003800000 */
[----:B------:R-:W-:-:S04]  /*11f0*/  ISETP.NE.U32.AND P4, PT, RZ, UR12, PT ;  /* 0x0000000cff007c0c */ /* 0x000fc8000bf85070 */
[----:B------:R-:W-:-:S13]  /*1200*/  ISETP.NE.AND.EX P4, PT, RZ, UR13, PT, P4 ;  /* 0x0000000dff007c0c */ /* 0x000fda000bf85340 */
[----:B------:R-:W-:Y:S05]  /*1210*/  @P4 BRA `(.L_x_13425) ;  /* 0x0000000000084947 */ /* 0x000fea0003800000 */
[----:B------:R-:W-:Y:S05]  /*1220*/  @P1 BRA `(.L_x_13426) ;  /* 0x0000000000201947 */ /* 0x000fea0003800000 */
[----:B------:R-:W-:Y:S05]  /*1230*/  BRA `(.L_x_13427) ;  /* 0x0000000000247947 */ /* 0x000fea0003800000 */
.L_x_13425:
[----:B-----5:R-:W-:-:S05]  /*1240*/  HADD2.F32 R140, -RZ, R6.H0_H0 ;  /* 0x20000006ff8c7230 */ /* 0x020fca0000004100 */
[----:B------:R-:W-:Y:S01]  /*1250*/  FADD.FTZ R167, R140, R167 ;  /* 0x000000a78ca77221 */ /* 0x000fe20000010000 */
[----:B------:R-:W-:Y:S06]  /*1260*/  BRA `(.L_x_13426) ;  /* 0x0000000000107947 */ /* 0x000fec0003800000 */
.L_x_13424:
[----:B-----5:R-:W-:Y:S02]  /*1270*/  HADD2.F32 R140, -RZ, R170.H0_H0 ;  /* 0x200000aaff8c7230 */ /* 0x020fe40000004100 */
[----:B------:R-:W-:-:S03]  /*1280*/  @P2 HADD2.F32 R144, -RZ, R6.H0_H0 ;  /* 0x20000006ff902230 */ /* 0x000fc60000004100 */
[----:B------:R-:W-:-:S04]  /*1290*/  FADD.FTZ R167, R140, R167 ;  /* 0x000000a78ca77221 */ /* 0x000fc80000010000 */
[----:B------:R-:W-:-:S07]  /*12a0*/  @P2 FADD.FTZ R167, R144, R167 ;  /* 0x000000a790a72221 */ /* 0x000fce0000010000 */
.L_x_13426:
[----:B------:R-:W-:-:S04]  /*12b0*/  F2FP.F16.F32.PACK_AB R140, RZ, R167 ;  /* 0x000000a7ff8c723e */ /* 0x000fc800000000ff */
[----:B------:R-:W-:-:S07]  /*12c0*/  PRMT R138, R140, 0x7610, R138 ;  /* 0x000076108c8a7816 */ /* 0x000fce000000008a */
.L_x_13427:
[----:B------:R-:W-:Y:S01]  /*12d0*/  HADD2.F32 R197, -RZ, R142.H1_H1 ;  /* 0x3000008effc57230 */ /* 0x000fe20000004100 */
[----:B------:R-:W-:Y:S06]  /*12e0*/  @P3 BRA `(.L_x_13428) ;  /* 0x0000000000203947 */ /* 0x000fec0003800000 */
[----:B------:R-:W-:-:S04]  /*12f0*/  ISETP.NE.U32.AND P4, PT, RZ, UR12, PT ;  /* 0x0000000cff007c0c */ /* 0x000fc8000bf85070 */
[----:B------:R-:W-:-:S13]  /*1300*/  ISETP.NE.AND.EX P4, PT, RZ, UR13, PT, P4 ;  /* 0x0000000dff007c0c */ /* 0x000fda000bf85340 */
[----:B------:R-:W-:Y:S05]  /*1310*/  @P4 BRA `(.L_x_13429) ;  /* 0x0000000000084947 */ /* 0x000fea0003800000 */
[----:B------:R-:W-:Y:S05]  /*1320*/  @P1 BRA `(.L_x_13430) ;  /* 0x0000000000201947 */ /* 0x000fea0003800000 */
[----:B------:R-:W-:Y:S05]  /*1330*/  BRA `(.L_x_13431) ;  /* 0x0000000000247947 */ /* 0x000fea0003800000 */
.L_x_13429:
[----:B-----5:R-:W-:-:S05]  /*1340*/  HADD2.F32 R140, -RZ, R6.H1_H1 ;  /* 0x30000006ff8c7230 */ /* 0x020fca0000004100 */
[----:B------:R-:W-:Y:S01]  /*1350*/  FADD.FTZ R197, R140, R197 ;  /* 0x000000c58cc57221 */ /* 0x000fe20000010000 */
[----:B------:R-:W-:Y:S06]  /*1360*/  BRA `(.L_x_13430) ;  /* 0x0000000000107947 */ /* 0x000fec0003800000 */
.L_x_13428:
[----:B-----5:R-:W-:Y:S02]  /*1370*/  HADD2.F32 R140, -RZ, R170.H1_H1 ;  /* 0x300000aaff8c7230 */ /* 0x020fe40000004100 */
[----:B------:R-:W-:-:S03]  /*1380*/  @P2 HADD2.F32 R142, -RZ, R6.H1_H1 ;  /* 0x30000006ff8e2230 */ /* 0x000fc60000004100 */
[----:B------:R-:W-:-:S04]  /*1390*/  FADD.FTZ R197, R140, R197 ;  /* 0x000000c58cc57221 */ /* 0x000fc80000010000 */
[----:B------:R-:W-:-:S07]  /*13a0*/  @P2 FADD.FTZ R197, R142, R197 ;  /* 0x000000c58ec52221 */ /* 0x000fce0000010000 */
.L_x_13430:
[----:B------:R-:W-:-:S04]  /*13b0*/  F2FP.F16.F32.PACK_AB R140, RZ, R197 ;  /* 0x000000c5ff8c723e */ /* 0x000fc800000000ff */
[----:B------:R-:W-:-:S07]  /*13c0*/  PRMT R138, R138, 0x5410, R140 ;  /* 0x000054108a8a7816 */ /* 0x000fce000000008c */
.L_x_13431:
[----:B------:R-:W-:Y:S01]  /*13d0*/  HADD2.F32 R199, -RZ, R143.H0_H0 ;  /* 0x2000008fffc77230 */ /* 0x000fe20000004100 */
[----:B------:R-:W-:Y:S06]  /*13e0*/  @P3 BRA `(.L_x_13432) ;  /* 0x0000000000203947 */ /* 0x000fec0003800000 */
[----:B------:R-:W-:-:S04]  /*13f0*/  ISETP.NE.U32.AND P4, PT, RZ, UR12, PT ;  /* 0x0000000cff007c0c */ /* 0x000fc8000bf85070 */
[----:B------:R-:W-:-:S13]  /*1400*/  ISETP.NE.AND.EX P4, PT, RZ, UR13, PT, P4 ;  /* 0x0000000dff007c0c */ /* 0x000fda000bf85340 */
[----:B------:R-:W-:Y:S05]  /*1410*/  @P4 BRA `(.L_x_13433) ;  /* 0x0000000000084947 */ /* 0x000fea0003800000 */
[----:B------:R-:W-:Y:S05]  /*1420*/  @P1 BRA `(.L_x_13434) ;  /* 0x0000000000201947 */ /* 0x000fea0003800000 */
[----:B------:R-:W-:Y:S05]  /*1430*/  BRA `(.L_x_13435) ;  /* 0x0000000000247947 */ /* 0x000fea0003800000 */
.L_x_13433:
[----:B-----5:R-:W-:-:S05]  /*1440*/  HADD2.F32 R140, -RZ, R7.H0_H0 ;  /* 0x20000007ff8c7230 */ /* 0x020fca0000004100 */
[----:B------:R-:W-:Y:S01]  /*1450*/  FADD.FTZ R199, R140, R199 ;  /* 0x000000c78cc77221 */ /* 0x000fe20000010000 */
[----:B------:R-:W-:Y:S06]  /*1460*/  BRA `(.L_x_13434) ;  /* 0x0000000000107947 */ /* 0x000fec0003800000 */
.L_x_13432:
[----:B-----5:R-:W-:Y:S02]  /*1470*/  HADD2.F32 R140, -RZ, R171.H0_H0 ;  /* 0x200000abff8c7230 */ /* 0x020fe40000004100 */
[----:B------:R-:W-:-:S03]  /*1480*/  @P2 HADD2.F32 R142, -RZ, R7.H0_H0 ;  /* 0x20000007ff8e2230 */ /* 0x000fc60000004100 */
[----:B------:R-:W-:-:S04]  /*1490*/  FADD.FTZ R199, R140, R199 ;  /* 0x000000c78cc77221 */ /* 0x000fc80000010000 */
[----:B------:R-:W-:-:S07]  /*14a0*/  @P2 FADD.FTZ R199, R142, R199 ;  /* 0x000000c78ec72221 */ /* 0x000fce0000010000 */
.L_x_13434:
[----:B------:R-:W-:-:S04]  /*14b0*/  F2FP.F16.F32.PACK_AB R140, RZ, R199 ;  /* 0x000000c7ff8c723e */ /* 0x000fc800000000ff */
[----:B------:R-:W-:-:S07]  /*14c0*/  PRMT R139, R140, 0x7610, R139 ;  /* 0x000076108c8b7816 */ /* 0x000fce000000008b */
.L_x_13435:
[----:B------:R-:W-:Y:S01]  /*14d0*/  HADD2.F32 R201, -RZ, R143.H1_H1 ;  /* 0x3000008fffc97230 */ /* 0x000fe20000004100 */
[----:B------:R-:W-:Y:S06]  /*14e0*/  @P3 BRA `(.L_x_13436) ;  /* 0x0000000000203947 */ /* 0x000fec0003800000 */
[----:B------:R-:W-:-:S04]  /*14f0*/  ISETP.NE.U32.AND P2, PT, RZ, UR12, PT ;  /* 0x0000000cff007c0c */ /* 0x000fc8000bf45070 */
[----:B------:R-:W-:-:S13]  /*1500*/  ISETP.NE.AND.EX P2, PT, RZ, UR13, PT, P2 ;  /* 0x0000000dff007c0c */ /* 0x000fda000bf45320 */
[----:B------:R-:W-:Y:S05]  /*1510*/  @P2 BRA `(.L_x_13437) ;  /* 0x0000000000082947 */ /* 0x000fea0003800000 */
[----:B------:R-:W-:Y:S05]  /*1520*/  @P1 BRA `(.L_x_13438) ;  /* 0x0000000000201947 */ /* 0x000fea0003800000 */
[----:B------:R-:W-:Y:S05]  /*1530*/  BRA `(.L_x_13439) ;  /* 0x0000000000247947 */ /* 0x000fea0003800000 */
.L_x_13437:
[----:B-----5:R-:W-:-:S05]  /*1540*/  HADD2.F32 R140, -RZ, R7.H1_H1 ;  /* 0x30000007ff8c7230 */ /* 0x020fca0000004100 */
[----:B------:R-:W-:Y:S01]  /*1550*/  FADD.FTZ R201, R140, R201 ;  /* 0x000000c98cc97221 */ /* 0x000fe20000010000 */
[----:B------:R-:W-:Y:S06]  /*1560*/  BRA `(.L_x_13438) ;  /* 0x0000000000107947 */ /* 0x000fec0003800000 */
.L_x_13436:
[----:B-----5:R-:W-:Y:S02]  /*1570*/  HADD2.F32 R140, -RZ, R171.H1_H1 ;  /* 0x300000abff8c7230 */ /* 0x020fe40000004100 */
[----:B------:R-:W-:-:S03]  /*1580*/  @P2 HADD2.F32 R142, -RZ, R7.H1_H1 ;  /* 0x30000007ff8e2230 */ /* 0x000fc60000004100 */
[----:B------:R-:W-:-:S04]  /*1590*/  FADD.FTZ R201, R140, R201 ;  /* 0x000000c98cc97221 */ /* 0x000fc80000010000 */
[----:B------:R-:W-:-:S07]  /*15a0*/  @P2 FADD.FTZ R201, R142, R201 ;  /* 0x000000c98ec92221 */ /* 0x000fce0000010000 */
.L_x_13438:
[----:B------:R-:W-:-:S04]  /*15b0*/  F2FP.F16.F32.PACK_AB R140, RZ, R201 ;  /* 0x000000c9ff8c723e */ /* 0x000fc800000000ff */
[----:B------:R-:W-:-:S07]  /*15c0*/  PRMT R139, R139, 0x5410, R140 ;  /* 0x000054108b8b7816 */ /* 0x000fce000000008c */
.L_x_13439:
[----:B------:R-:W0:Y:S01]  /*15d0*/  @P1 LDC.64 R140, c[0x0][0x238] ;  /* 0x00008e00ff8c1b82 */ /* 0x000e220000000a00 */
[C---:B------:R-:W-:Y:S02]  /*15e0*/  IADD3 R144, R152.reuse, 0x100, RZ ;  /* 0x0000010098907810 */ /* 0x040fe40007ffe0ff */
[----:B0-----:R-:W-:-:S04]  /*15f0*/  @P1 LEA R140, P2, R152, R140, 0x4 ;  /* 0x0000008c988c1211 */ /* 0x001fc800078420ff */
[----:B------:R-:W-:-:S05]  /*1600*/  @P1 LEA.HI.X R141, R152, R141, RZ, 0x4, P2 ;  /* 0x0000008d988d1211 */ /* 0x000fca00010f24ff */
[----:B------:R2:W-:Y:S04]  /*1610*/  @P1 STG.E.128 desc[UR4][R140.64], R136 ;  /* 0x000000888c001986 */ /* 0x0005e8000c101d04 */
.L_x_13407:
[----:B------:R-:W-:Y:S05]  /*1620*/  BSYNC B0 ;  /* 0x0000000000007941 */ /* 0x000fea0003800000 */
.L_x_13406:
        /* <DEDUP_REMOVED lines=25> */
.L_x_13443:
[----:B-----5:R-:W-:-:S05]  /*17c0*/  HADD2.F32 R146, -RZ, R4.H0_H0 ;  /* 0x20000004ff927230 */ /* 0x020fca0000004100 */
[----:B------:R-:W-:Y:S01]  /*17d0*/  FADD.FTZ R155, R146, R155 ;  /* 0x0000009b929b7221 */ /* 0x000fe20000010000 */
[----:B------:R-:W-:Y:S06]  /*17e0*/  BRA `(.L_x_13444) ;  /* 0x0000000000107947 */ /* 0x000fec0003800000 */
.L_x_13442:
[----:B-----5:R-:W-:Y:S02]  /*17f0*/  HADD2.F32 R146, -RZ, R168.H0_H0 ;  /* 0x200000a8ff927230 */ /* 0x020fe40000004100 */
[----:B------:R-:W-:-:S03]  /*1800*/  @P2 HADD2.F32 R154, -RZ, R4.H0_H0 ;  /* 0x20000004ff9a2230 */ /* 0x000fc60000004100 */
[----:B------:R-:W-:-:S04]  /*1810*/  FADD.FTZ R155, R146, R155 ;  /* 0x0000009b929b7221 */ /* 0x000fc80000010000 */
[----:B------:R-:W-:-:S07]  /*1820*/  @P2 FADD.FTZ R155, R154, R155 ;  /* 0x0000009b9a9b2221 */ /* 0x000fce0000010000 */
.L_x_13444:
[----:B------:R-:W-:-:S04]  /*1830*/  F2FP.F16.F32.PACK_AB R145, RZ, R155 ;  /* 0x0000009bff91723e */ /* 0x000fc800000000ff */
[----:B------:R-:W-:-:S07]  /*1840*/  PRMT R136, R145, 0x7610, R136 ;  /* 0x0000761091887816 */ /* 0x000fce0000000088 */
.L_x_13445:
[----:B------:R-:W-:Y:S01]  /*1850*/  HADD2.F32 R173, -RZ, R140.H1_H1 ;  /* 0x3000008cffad7230 */ /* 0x000fe20000004100 */
[----:B------:R-:W-:Y:S06]  /*1860*/  @P3 BRA `(.L_x_13446) ;  /* 0x0000000000203947 */ /* 0x000fec0003800000 */
[----:B------:R-:W-:-:S04]  /*1870*/  ISETP.NE.U32.AND P4, PT, RZ, UR12, PT ;  /* 0x0000000cff007c0c */ /* 0x000fc8000bf85070 */
[----:B------:R-:W-:-:S13]  /*1880*/  ISETP.NE.AND.EX P4, PT, RZ, UR13, PT, P4 ;  /* 0x0000000dff007c0c */ /* 0x000fda000bf85340 */
[----:B------:R-:W-:Y:S05]  /*1890*/  @P4 BRA `(.L_x_13447) ;  /* 0x0000000000084947 */ /* 0x000fea0003800000 */
[----:B------:R-:W-:Y:S05]  /*18a0*/  @P1 BRA `(.L_x_13448) ;  /* 0x0000000000201947 */ /* 0x000fea0003800000 */
[----:B------:R-:W-:Y:S05]  /*18b0*/  BRA `(.L_x_13449) ;  /* 0x0000000000247947 */ /* 0x000fea0003800000 */
.L_x_13447:
[----:B-----5:R-:W-:-:S05]  /*18c0*/  HADD2.F32 R140, -RZ, R4.H1_H1 ;  /* 0x30000004ff8c7230 */ /* 0x020fca0000004100 */
[----:B------:R-:W-:Y:S01]  /*18d0*/  FADD.FTZ R173, R140, R173 ;  /* 0x000000ad8cad7221 */ /* 0x000fe20000010000 */
[----:B------:R-:W-:Y:S06]  /*18e0*/  BRA `(.L_x_13448) ;  /* 0x0000000000107947 */ /* 0x000fec0003800000 */
.L_x_13446:
[----:B-----5:R-:W-:Y:S02]  /*18f0*/  HADD2.F32 R140, -RZ, R168.H1_H1 ;  /* 0x300000a8ff8c7230 */ /* 0x020fe40000004100 */
[----:B------:R-:W-:-:S03]  /*1900*/  @P2 HADD2.F32 R146, -RZ, R4.H1_H1 ;  /* 0x30000004ff922230 */ /* 0x000fc60000004100 */
[----:B------:R-:W-:-:S04]  /*1910*/  FADD.FTZ R173, R140, R173 ;  /* 0x000000ad8cad7221 */ /* 0x000fc80000010000 */
[----:B------:R-:W-:-:S07]  /*1920*/  @P2 FADD.FTZ R173, R146, R173 ;  /* 0x000000ad92ad2221 */ /* 0x000fce0000010000 */
.L_x_13448:
[----:B------:R-:W-:-:S04]  /*1930*/  F2FP.F16.F32.PACK_AB R140, RZ, R173 ;  /* 0x000000adff8c723e */ /* 0x000fc800000000ff */
[----:B------:R-:W-:-:S07]  /*1940*/  PRMT R136, R136, 0x5410, R140 ;  /* 0x0000541088887816 */ /* 0x000fce000000008c */
.L_x_13449:
[----:B------:R-:W-:Y:S01]  /*1950*/  HADD2.F32 R175, -RZ, R141.H0_H0 ;  /* 0x2000008dffaf7230 */ /* 0x000fe20000004100 */
[----:B------:R-:W-:Y:S06]  /*1960*/  @P3 BRA `(.L_x_13450) ;  /* 0x0000000000203947 */ /* 0x000fec0003800000 */
[----:B------:R-:W-:-:S04]  /*1970*/  ISETP.NE.U32.AND P4, PT, RZ, UR12, PT ;  /* 0x0000000cff007c0c */ /* 0x000fc8000bf85070 */
[----:B------:R-:W-:-:S13]  /*1980*/  ISETP.NE.AND.EX P4, PT, RZ, UR13, PT, P4 ;  /* 0x0000000dff007c0c */ /* 0x000fda000bf85340 */
[----:B------:R-:W-:Y:S05]  /*1990*/  @P4 BRA `(.L_x_13451) ;  /* 0x0000000000084947 */ /* 0x000fea0003800000 */
[----:B------:R-:W-:Y:S05]  /*19a0*/  @P1 BRA `(.L_x_13452) ;  /* 0x0000000000201947 */ /* 0x000fea0003800000 */
[----:B------:R-:W-:Y:S05]  /*19b0*/  BRA `(.L_x_13453) ;  /* 0x0000000000247947 */ /* 0x000fea0003800000 */
.L_x_13451:
[----:B-----5:R-:W-:-:S05]  /*19c0*/  HADD2.F32 R140, -RZ, R5.H0_H0 ;  /* 0x20000005ff8c7230 */ /* 0x020fca0000004100 */
[----:B------:R-:W-:Y:S01]  /*19d0*/  FADD.FTZ R175, R140, R175 ;  /* 0x000000af8caf7221 */ /* 0x000fe20000010000 */
[----:B------:R-:W-:Y:S06]  /*19e0*/  BRA `(.L_x_13452) ;  /* 0x0000000000107947 */ /* 0x000fec0003800000 */
.L_x_13450:
[----:B-----5:R-:W-:Y:S02]  /*19f0*/  HADD2.F32 R140, -RZ, R169.H0_H0 ;  /* 0x200000a9ff8c7230 */ /* 0x020fe40000004100 */
[----:B------:R-:W-:-:S03]  /*1a00*/  @P2 HADD2.F32 R146, -RZ, R5.H0_H0 ;  /* 0x20000005ff922230 */ /* 0x000fc60000004100 */
[----:B------:R-:W-:-:S04]  /*1a10*/  FADD.FTZ R175, R140, R175 ;  /* 0x000000af8caf7221 */ /* 0x000fc80000010000 */
[----:B------:R-:W-:-:S07]  /*1a20*/  @P2 FADD.FTZ R175, R146, R175 ;  /* 0x000000af92af2221 */ /* 0x000fce0000010000 */
.L_x_13452:
[----:B------:R-:W-:-:S04]  /*1a30*/  F2FP.F16.F32.PACK_AB R140, RZ, R175 ;  /* 0x000000afff8c723e */ /* 0x000fc800000000ff */
[----:B------:R-:W-:-:S07]  /*1a40*/  PRMT R137, R140, 0x7610, R137 ;  /* 0x000076108c897816 */ /* 0x000fce0000000089 */
.L_x_13453:
[----:B------:R-:W-:Y:S01]  /*1a50*/  HADD2.F32 R177, -RZ, R141.H1_H1 ;  /* 0x3000008dffb17230 */ /* 0x000fe20000004100 */
[----:B------:R-:W-:Y:S06]  /*1a60*/  @P3 BRA `(.L_x_13454) ;  /* 0x0000000000203947 */ /* 0x000fec0003800000 */
[----:B------:R-:W-:-:S04]  /*1a70*/  ISETP.NE.U32.AND P4, PT, RZ, UR12, PT ;  /* 0x0000000cff007c0c */ /* 0x000fc8000bf85070 */
[----:B------:R-:W-:-:S13]  /*1a80*/  ISETP.NE.AND.EX P4, PT, RZ, UR13, PT, P4 ;  /* 0x0000000dff007c0c */ /* 0x000fda000bf85340 */
[----:B------:R-:W-:Y:S05]  /*1a90*/  @P4 BRA `(.L_x_13455) ;  /* 0x0000000000084947 */ /* 0x000fea0003800000 */
[----:B------:R-:W-:Y:S05]  /*1aa0*/  @P1 BRA `(.L_x_13456) ;  /* 0x0000000000201947 */ /* 0x000fea0003800000 */
[----:B------:R-:W-:Y:S05]  /*1ab0*/  BRA `(.L_x_13457) ;  /* 0x0000000000247947 */ /* 0x000fea0003800000 */
.L_x_13455:
[----:B-----5:R-:W-:-:S05]  /*1ac0*/  HADD2.F32 R140, -RZ, R5.H1_H1 ;  /* 0x30000005ff8c7230 */ /* 0x020fca0000004100 */
[----:B------:R-:W-:Y:S01]  /*1ad0*/  FADD.FTZ R177, R140, R177 ;  /* 0x000000b18cb17221 */ /* 0x000fe20000010000 */
[----:B------:R-:W-:Y:S06]  /*1ae0*/  BRA `(.L_x_13456) ;  /* 0x0000000000107947 */ /* 0x000fec0003800000 */
.L_x_13454:
[----:B-----5:R-:W-:Y:S02]  /*1af0*/  HADD2.F32 R140, -RZ, R169.H1_H1 ;  /* 0x300000a9ff8c7230 */ /* 0x020fe40000004100 */
[----:B------:R-:W-:-:S03]  /*1b00*/  @P2 HADD2.F32 R146, -RZ, R5.H1_H1 ;  /* 0x30000005ff922230 */ /* 0x000fc60000004100 */
[----:B------:R-:W-:-:S04]  /*1b10*/  FADD.FTZ R177, R140, R177 ;  /* 0x000000b18cb17221 */ /* 0x000fc80000010000 */
[----:B------:R-:W-:-:S07]  /*1b20*/  @P2 FADD.FTZ R177, R146, R177 ;  /* 0x000000b192b12221 */ /* 0x000fce0000010000 */
.L_x_13456:
[----:B------:R-:W-:-:S04]  /*1b30*/  F2FP.F16.F32.PACK_AB R140, RZ, R177 ;  /* 0x000000b1ff8c723e */ /* 0x000fc800000000ff */
[----:B------:R-:W-:-:S07]  /*1b40*/  PRMT R137, R137, 0x5410, R140 ;  /* 0x0000541089897816 */ /* 0x000fce000000008c */
.L_x_13457:
[----:B------:R-:W-:Y:S01]  /*1b50*/  HADD2.F32 R179, -RZ, R142.H0_H0 ;  /* 0x2000008effb37230 */ /* 0x000fe20000004100 */
[----:B------:R-:W-:Y:S06]  /*1b60*/  @P3 BRA `(.L_x_13458) ;  /* 0x0000000000203947 */ /* 0x000fec0003800000 */
[----:B------:R-:W-:-:S04]  /*1b70*/  ISETP.NE.U32.AND P4, PT, RZ, UR12, PT ;  /* 0x0000000cff007c0c */ /* 0x000fc8000bf85070 */
[----:B------:R-:W-:-:S13]  /*1b80*/  ISETP.NE.AND.EX P4, PT, RZ, UR13, PT, P4 ;  /* 0x0000000dff007c0c */ /* 0x000fda000bf85340 */
[----:B------:R-:W-:Y:S05]  /*1b90*/  @P4 BRA `(.L_x_13459) ;  /* 0x0000000000084947 */ /* 0x000fea0003800000 */
[----:B------:R-:W-:Y:S05]  /*1ba0*/  @P1 BRA `(.L_x_13460) ;  /* 0x0000000000201947 */ /* 0x000fea0003800000 */
[----:B------:R-:W-:Y:S05]  /*1bb0*/  BRA `(.L_x_13461) ;  /* 0x0000000000247947 */ /* 0x000fea0003800000 */
.L_x_13459:
[----:B-----5:R-:W-:-:S05]  /*1bc0*/  HADD2.F32 R140, -RZ, R6.H0_H0 ;  /* 0x20000006ff8c7230 */ /* 0x020fca0000004100 */
[----:B------:R-:W-:Y:S01]  /*1bd0*/  FADD.FTZ R179, R140, R179 ;  /* 0x000000b38cb37221 */ /* 0x000fe20000010000 */
[----:B------:R-:W-:Y:S06]  /*1be0*/  BRA `(.L_x_13460) ;  /* 0x0000000000107947 */ /* 0x000fec0003800000 */
.L_x_13458:
[----:B-----5:R-:W-:Y:S02]  /*1bf0*/  HADD2.F32 R140, -RZ, R170.H0_H0 ;  /* 0x200000aaff8c7230 */ /* 0x020fe40000004100 */
[----:B------:R-:W-:-:S03]  /*1c00*/  @P2 HADD2.F32 R146, -RZ, R6.H0_H0 ;  /* 0x20000006ff922230 */ /* 0x000fc60000004100 */
[----:B------:R-:W-:-:S04]  /*1c10*/  FADD.FTZ R179, R140, R179 ;  /* 0x000000b38cb37221 */ /* 0x000fc80000010000 */
[----:B------:R-:W-:-:S07]  /*1c20*/  @P2 FADD.FTZ R179, R146, R179 ;  /* 0x000000b392b32221 */ /* 0x000fce0000010000 */
.L_x_13460:
[----:B------:R-:W-:-:S04]  /*1c30*/  F2FP.F16.F32.PACK_AB R140, RZ, R179 ;  /* 0x000000b3ff8c723e */ /* 0x000fc800000000ff */
[----:B------:R-:W-:-:S07]  /*1c40*/  PRMT R138, R140, 0x7610, R138 ;  /* 0x000076108c8a7816 */ /* 0x000fce000000008a */
.L_x_13461:
[----:B------:R-:W-:Y:S01]  /*1c50*/  HADD2.F32 R203, -RZ, R142.H1_H1 ;  /* 0x3000008effcb7230 */ /* 0x000fe20000004100 */
[----:B------:R-:W-:Y:S06]  /*1c60*/  @P3 BRA `(.L_x_13462) ;  /* 0x0000000000203947 */ /* 0x000fec0003800000 */
[----:B------:R-:W-:-:S04]  /*1c70*/  ISETP.NE.U32.AND P4, PT, RZ, UR12, PT ;  /* 0x0000000cff007c0c */ /* 0x000fc8000bf85070 */
[----:B------:R-:W-:-:S13]  /*1c80*/  ISETP.NE.AND.EX P4, PT, RZ, UR13, PT, P4 ;  /* 0x0000000dff007c0c */ /* 0x000fda000bf85340 */
[----:B------:R-:W-:Y:S05]  /*1c90*/  @P4 BRA `(.L_x_13463) ;  /* 0x0000000000084947 */ /* 0x000fea0003800000 */
[----:B------:R-:W-:Y:S05]  /*1ca0*/  @P1 BRA `(.L_x_13464) ;  /* 0x0000000000201947 */ /* 0x000fea0003800000 */
[----:B------:R-:W-:Y:S05]  /*1cb0*/  BRA `(.L_x_13465) ;  /* 0x0000000000247947 */ /* 0x000fea0003800000 */
.L_x_13463:
[----:B-----5:R-:W-:-:S05]  /*1cc0*/  HADD2.F32 R140, -RZ, R6.H1_H1 ;  /* 0x30000006ff8c7230 */ /* 0x020fca0000004100 */
[----:B------:R-:W-:Y:S01]  /*1cd0*/  FADD.FTZ R203, R140, R203 ;  /* 0x000000cb8ccb7221 */ /* 0x000fe20000010000 */
[----:B------:R-:W-:Y:S06]  /*1ce0*/  BRA `(.L_x_13464) ;  /* 0x0000000000107947 */ /* 0x000fec0003800000 */
.L_x_13462:
[----:B-----5:R-:W-:Y:S02]  /*1cf0*/  HADD2.F32 R140, -RZ, R170.H1_H1 ;  /* 0x300000aaff8c7230 */ /* 0x020fe40000004100 */
[----:B------:R-:W-:-:S03]  /*1d00*/  @P2 HADD2.F32 R142, -RZ, R6.H1_H1 ;  /* 0x30000006ff8e2230 */ /* 0x000fc60000004100 */
[----:B------:R-:W-:-:S04]  /*1d10*/  FADD.FTZ R203, R140, R203 ;  /* 0x000000cb8ccb7221 */ /* 0x000fc80000010000 */
[----:B------:R-:W-:-:S07]  /*1d20*/  @P2 FADD.FTZ R203, R142, R203 ;  /* 0x000000cb8ecb2221 */ /* 0x000fce0000010000 */
.L_x_13464:
[----:B------:R-:W-:-:S04]  /*1d30*/  F2FP.F16.F32.PACK_AB R140, RZ, R203 ;  /* 0x000000cbff8c723e */ /* 0x000fc800000000ff */
[----:B------:R-:W-:-:S07]  /*1d40*/  PRMT R138, R138, 0x5410, R140 ;  /* 0x000054108a8a7816 */ /* 0x000fce000000008c */
.L_x_13465:
[----:B------:R-:W-:Y:S01]  /*1d50*/  HADD2.F32 R205, -RZ, R143.H0_H0 ;  /* 0x2000008fffcd7230 */ /* 0x000fe20000004100 */
[----:B------:R-:W-:Y:S06]  /*1d60*/  @P3 BRA `(.L_x_13466) ;  /* 0x0000000000203947 */ /* 0x000fec0003800000 */
[----:B------:R-:W-:-:S04]  /*1d70*/  ISETP.NE.U32.AND P4, PT, RZ, UR12, PT ;  /* 0x0000000cff007c0c */ /* 0x000fc8000bf85070 */
[----:B------:R-:W-:-:S13]  /*1d80*/  ISETP.NE.AND.EX P4, PT, RZ, UR13, PT, P4 ;  /* 0x0000000dff007c0c */ /* 0x000fda000bf85340 */
[----:B------:R-:W-:Y:S05]  /*1d90*/  @P4 BRA `(.L_x_13467) ;  /* 0x0000000000084947 */ /* 0x000fea0003800000 */
[----:B------:R-:W-:Y:S05]  /*1da0*/  @P1 BRA `(.L_x_13468) ;  /* 0x0000000000201947 */ /* 0x000fea0003800000 */
[----:B------:R-:W-:Y:S05]  /*1db0*/  BRA `(.L_x_13469) ;  /* 0x0000000000247947 */ /* 0x000fea0003800000 */
.L_x_13467:
[----:B-----5:R-:W-:-:S05]  /*1dc0*/  HADD2.F32 R140, -RZ, R7.H0_H0 ;  /* 0x20000007ff8c7230 */ /* 0x020fca0000004100 */
[----:B------:R-:W-:Y:S01]  /*1dd0*/  FADD.FTZ R205, R140, R205 ;  /* 0x000000cd8ccd7221 */ /* 0x000fe20000010000 */
[----:B------:R-:W-:Y:S06]  /*1de0*/  BRA `(.L_x_13468) ;  /* 0x0000000000107947 */ /* 0x000fec0003800000 */
.L_x_13466:
[----:B-----5:R-:W-:Y:S02]  /*1df0*/  HADD2.F32 R140, -RZ, R171.H0_H0 ;  /* 0x200000abff8c7230 */ /* 0x020fe40000004100 */
[----:B------:R-:W-:-:S03]  /*1e00*/  @P2 HADD2.F32 R142, -RZ, R7.H0_H0 ;  /* 0x20000007ff8e2230 */ /* 0x000fc60000004100 */
[----:B------:R-:W-:-:S04]  /*1e10*/  FADD.FTZ R205, R140, R205 ;  /* 0x000000cd8ccd7221 */ /* 0x000fc80000010000 */
[----:B------:R-:W-:-:S07]  /*1e20*/  @P2 FADD.FTZ R205, R142, R205 ;  /* 0x000000cd8ecd2221 */ /* 0x000fce0000010000 */
.L_x_13468:
[----:B------:R-:W-:-:S04]  /*1e30*/  F2FP.F16.F32.PACK_AB R140, RZ, R205 ;  /* 0x000000cdff8c723e */ /* 0x000fc800000000ff */
[----:B------:R-:W-:-:S07]  /*1e40*/  PRMT R139, R140, 0x7610, R139 ;  /* 0x000076108c8b7816 */ /* 0x000fce000000008b */
.L_x_13469:
[----:B------:R-:W-:Y:S01]  /*1e50*/  HADD2.F32 R207, -RZ, R143.H1_H1 ;  /* 0x3000008fffcf7230 */ /* 0x000fe20000004100 */
[----:B------:R-:W-:Y:S06]  /*1e60*/  @P3 BRA `(.L_x_13470) ;  /* 0x0000000000203947 */ /* 0x000fec0003800000 */
[----:B------:R-:W-:-:S04]  /*1e70*/  ISETP.NE.U32.AND P2, PT, RZ, UR12, PT ;  /* 0x0000000cff007c0c */ /* 0x000fc8000bf45070 */
[----:B------:R-:W-:-:S13]  /*1e80*/  ISETP.NE.AND.EX P2, PT, RZ, UR13, PT, P2 ;  /* 0x0000000dff007c0c */ /* 0x000fda000bf45320 */
[----:B------:R-:W-:Y:S05]  /*1e90*/  @P2 BRA `(.L_x_13471) ;  /* 0x0000000000082947 */ /* 0x000fea0003800000 */
[----:B------:R-:W-:Y:S05]  /*1ea0*/  @P1 BRA `(.L_x_13472) ;  /* 0x0000000000201947 */ /* 0x000fea0003800000 */
[----:B------:R-:W-:Y:S05]  /*1eb0*/  BRA `(.L_x_13473) ;  /* 0x0000000000247947 */ /* 0x000fea0003800000 */
.L_x_13471:
[----:B-----5:R-:W-:-:S05]  /*1ec0*/  HADD2.F32 R140, -RZ, R7.H1_H1 ;  /* 0x30000007ff8c7230 */ /* 0x020fca0000004100 */
[----:B------:R-:W-:Y:S01]  /*1ed0*/  FADD.FTZ R207, R140, R207 ;  /* 0x000000cf8ccf7221 */ /* 0x000fe20000010000 */
[----:B------:R-:W-:Y:S06]  /*1ee0*/  BRA `(.L_x_13472) ;  /* 0x0000000000107947 */ /* 0x000fec0003800000 */
.L_x_13470:
[----:B-----5:R-:W-:Y:S02]  /*1ef0*/  HADD2.F32 R140, -RZ, R171.H1_H1 ;  /* 0x300000abff8c7230 */ /* 0x020fe40000004100 */
[----:B------:R-:W-:-:S03]  /*1f00*/  @P2 HADD2.F32 R142, -RZ, R7.H1_H1 ;  /* 0x30000007ff8e2230 */ /* 0x000fc60000004100 */
[----:B------:R-:W-:-:S04]  /*1f10*/  FADD.FTZ R207, R140, R207 ;  /* 0x000000cf8ccf7221 */ /* 0x000fc80000010000 */
[----:B------:R-:W-:-:S07]  /*1f20*/  @P2 FADD.FTZ R207, R142, R207 ;  /* 0x000000cf8ecf2221 */ /* 0x000fce0000010000 */
.L_x_13472:
[----:B------:R-:W-:-:S04]  /*1f30*/  F2FP.F16.F32.PACK_AB R140, RZ, R207 ;  /* 0x000000cfff8c723e */ /* 0x000fc800000000ff */
[----:B------:R-:W-:-:S07]  /*1f40*/  PRMT R139, R139, 0x5410, R140 ;  /* 0x000054108b8b7816 */ /* 0x000fce000000008c */
.L_x_13473:
[----:B------:R-:W0:Y:S02]  /*1f50*/  @P1 LDC.64 R140, c[0x0][0x238] ;  /* 0x00008e00ff8c1b82 */ /* 0x000e240000000a00 */
[----:B0-----:R-:W-:-:S04]  /*1f60*/  @P1 LEA R140, P2, R144, R140, 0x4 ;  /* 0x0000008c908c1211 */ /* 0x001fc800078420ff */
[C---:B------:R-:W-:Y:S02]  /*1f70*/  @P1 LEA.HI.X R141, R144.reuse, R141, RZ, 0x4, P2 ;  /* 0x0000008d908d1211 */ /* 0x040fe400010f24ff */
[----:B------:R-:W-:-:S03]  /*1f80*/  IADD3 R144, R144, 0x100, RZ ;  /* 0x0000010090907810 */ /* 0x000fc60007ffe0ff */
[----:B------:R3:W-:Y:S04]  /*1f90*/  @P1 STG.E.128 desc[UR4][R140.64], R136 ;  /* 0x000000888c001986 */ /* 0x0007e8000c101d04 */
.L_x_13441:
[----:B------:R-:W-:Y:S05]  /*1fa0*/  BSYNC B0 ;  /* 0x0000000000007941 */ /* 0x000fea0003800000 */
.L_x_13440:
        /* <DEDUP_REMOVED lines=25> */
.L_x_13477:
[----:B-----5:R-:W-:-:S05]  /*2140*/  HADD2.F32 R146, -RZ, R4.H0_H0 ;  /* 0x20000004ff927230 */ /* 0x020fca0000004100 */
[----:B------:R-:W-:Y:S01]  /*2150*/  FADD.FTZ R157, R146, R157 ;  /* 0x0000009d929d7221 */ /* 0x000fe20000010000 */
[----:B------:R-:W-:Y:S06]  /*2160*/  BRA `(.L_x_13478) ;  /* 0x0000000000107947 */ /* 0x000fec0003800000 */
.L_x_13476:
[----:B-----5:R-:W-:Y:S02]  /*2170*/  HADD2.F32 R146, -RZ, R168.H0_H0 ;  /* 0x200000a8ff927230 */ /* 0x020fe40000004100 */
[----:B------:R-:W-:-:S03]  /*2180*/  @P2 HADD2.F32 R154, -RZ, R4.H0_H0 ;  /* 0x20000004ff9a2230 */ /* 0x000fc60000004100 */
[----:B------:R-:W-:-:S04]  /*2190*/  FADD.FTZ R157, R146, R157 ;  /* 0x0000009d929d7221 */ /* 0x000fc80000010000 */
[----:B------:R-:W-:-:S07]  /*21a0*/  @P2 FADD.FTZ R157, R154, R157 ;  /* 0x0000009d9a9d2221 */ /* 0x000fce0000010000 */
.L_x_13478:
[----:B------:R-:W-:-:S04]  /*21b0*/  F2FP.F16.F32.PACK_AB R145, RZ, R157 ;  /* 0x0000009dff91723e */ /* 0x000fc800000000ff */
[----:B------:R-:W-:-:S07]  /*21c0*/  PRMT R136, R145, 0x7610, R136 ;  /* 0x0000761091887816 */ /* 0x000fce0000000088 */
.L_x_13479:
[----:B------:R-:W-:Y:S01]  /*21d0*/  HADD2.F32 R181, -RZ, R140.H1_H1 ;  /* 0x3000008cffb57230 */ /* 0x000fe20000004100 */
[----:B------:R-:W-:Y:S06]  /*21e0*/  @P3 BRA `(.L_x_13480) ;  /* 0x0000000000203947 */ /* 0x000fec0003800000 */
[----:B------:R-:W-:-:S04]  /*21f0*/  ISETP.NE.U32.AND P4, PT, RZ, UR12, PT ;  /* 0x0000000cff007c0c */ /* 0x000fc8000bf85070 */
[----:B------:R-:W-:-:S13]  /*2200*/  ISETP.NE.AND.EX P4, PT, RZ, UR13, PT, P4 ;  /* 0x0000000dff007c0c */ /* 0x000fda000bf85340 */
[----:B------:R-:W-:Y:S05]  /*2210*/  @P4 BRA `(.L_x_13481) ;  /* 0x0000000000084947 */ /* 0x000fea0003800000 */
[----:B------:R-:W-:Y:S05]  /*2220*/  @P1 BRA `(.L_x_13482) ;  /* 0x0000000000201947 */ /* 0x000fea0003800000 */
[----:B------:R-:W-:Y:S05]  /*2230*/  BRA `(.L_x_13483) ;  /* 0x0000000000247947 */ /* 0x000fea0003800000 */
.L_x_13481:
[----:B-----5:R-:W-:-:S05]  /*2240*/  HADD2.F32 R140, -RZ, R4.H1_H1 ;  /* 0x30000004ff8c7230 */ /* 0x020fca0000004100 */
[----:B------:R-:W-:Y:S01]  /*2250*/  FADD.FTZ R181, R140, R181 ;  /* 0x000000b58cb57221 */ /* 0x000fe20000010000 */
[----:B------:R-:W-:Y:S06]  /*2260*/  BRA `(.L_x_13482) ;  /* 0x0000000000107947 */ /* 0x000fec0003800000 */
.L_x_13480:
[----:B-----5:R-:W-:Y:S02]  /*2270*/  HADD2.F32 R140, -RZ, R168.H1_H1 ;  /* 0x300000a8ff8c7230 */ /* 0x020fe40000004100 */
[----:B------:R-:W-:-:S03]  /*2280*/  @P2 HADD2.F32 R146, -RZ, R4.H1_H1 ;  /* 0x30000004ff922230 */ /* 0x000fc60000004100 */
[----:B------:R-:W-:-:S04]  /*2290*/  FADD.FTZ R181, R140, R181 ;  /* 0x000000b58cb57221 */ /* 0x000fc80000010000 */
[----:B------:R-:W-:-:S07]  /*22a0*/  @P2 FADD.FTZ R181, R146, R181 ;  /* 0x000000b592b52221 */ /* 0x000fce0000010000 */
.L_x_13482:
[----:B------:R-:W-:-:S04]  /*22b0*/  F2FP.F16.F32.PACK_AB R140, RZ, R181 ;  /* 0x000000b5ff8c723e */ /* 0x000fc800000000ff */
[----:B------:R-:W-:-:S07]  /*22c0*/  PRMT R136, R136, 0x5410, R140 ;  /* 0x0000541088887816 */ /* 0x000fce000000008c */
.L_x_13483:
[----:B------:R-:W-:Y:S01]  /*22d0*/  HADD2.F32 R183, -RZ, R141.H0_H0 ;  /* 0x2000008dffb77230 */ /* 0x000fe20000004100 */
[----:B------:R-:W-:Y:S06]  /*22e0*/  @P3 BRA `(.L_x_13484) ;  /* 0x0000000000203947 */ /* 0x000fec0003800000 */
[----:B------:R-:W-:-:S04]  /*22f0*/  ISETP.NE.U32.AND P4, PT, RZ, UR12, PT ;  /* 0x0000000cff007c0c */ /* 0x000fc8000bf85070 */
[----:B------:R-:W-:-:S13]  /*2300*/  ISETP.NE.AND.EX P4, PT, RZ, UR13, PT, P4 ;  /* 0x0000000dff007c0c */ /* 0x000fda000bf85340 */
[----:B------:R-:W-:Y:S05]  /*2310*/  @P4 BRA `(.L_x_13485) ;  /* 0x0000000000084947 */ /* 0x000fea0003800000 */
[----:B------:R-:W-:Y:S05]  /*2320*/  @P1 BRA `(.L_x_13486) ;  /* 0x0000000000201947 */ /* 0x000fea0003800000 */
[----:B------:R-:W-:Y:S05]  /*2330*/  BRA `(.L_x_13487) ;  /* 0x0000000000247947 */ /* 0x000fea0003800000 */
.L_x_13485:
[----:B-----5:R-:W-:-:S05]  /*2340*/  HADD2.F32 R140, -RZ, R5.H0_H0 ;  /* 0x20000005ff8c7230 */ /* 0x020fca0000004100 */
[----:B------:R-:W-:Y:S01]  /*2350*/  FADD.FTZ R183, R140, R183 ;  /* 0x000000b78cb77221 */ /* 0x000fe20000010000 */
[----:B------:R-:W-:Y:S06]  /*2360*/  BRA `(.L_x_13486) ;  /* 0x0000000000107947 */ /* 0x000fec0003800000 */
.L_x_13484:
[----:B-----5:R-:W-:Y:S02]  /*2370*/  HADD2.F32 R140, -RZ, R169.H0_H0 ;  /* 0x200000a9ff8c7230 */ /* 0x020fe40000004100 */
[----:B------:R-:W-:-:S03]  /*2380*/  @P2 HADD2.F32 R146, -RZ, R5.H0_H0 ;  /* 0x20000005ff922230 */ /* 0x000fc60000004100 */
[----:B------:R-:W-:-:S04]  /*2390*/  FADD.FTZ R183, R140, R183 ;  /* 0x000000b78cb77221 */ /* 0x000fc80000010000 */
[----:B------:R-:W-:-:S07]  /*23a0*/  @P2 FADD.FTZ R183, R146, R183 ;  /* 0x000000b792b72221 */ /* 0x000fce0000010000 */
.L_x_13486:
[----:B------:R-:W-:-:S04]  /*23b0*/  F2FP.F16.F32.PACK_AB R140, RZ, R183 ;  /* 0x000000b7ff8c723e */ /* 0x000fc800000000ff */
[----:B------:R-:W-:-:S07]  /*23c0*/  PRMT R137, R140, 0x7610, R137 ;  /* 0x000076108c897816 */ /* 0x000fce0000000089 */
.L_x_13487:
[----:B------:R-:W-:Y:S01]  /*23d0*/  HADD2.F32 R185, -RZ, R141.H1_H1 ;  /* 0x3000008dffb97230 */ /* 0x000fe20000004100 */
[----:B------:R-:W-:Y:S06]  /*23e0*/  @P3 BRA `(.L_x_13488) ;  /* 0x0000000000203947 */ /* 0x000fec0003800000 */
[----:B------:R-:W-:-:S04]  /*23f0*/  ISETP.NE.U32.AND P4, PT, RZ, UR12, PT ;  /* 0x0000000cff007c0c */ /* 0x000fc8000bf85070 */
[----:B------:R-:W-:-:S13]  /*2400*/  ISETP.NE.AND.EX P4, PT, RZ, UR13, PT, P4 ;  /* 0x0000000dff007c0c */ /* 0x000fda000bf85340 */
[----:B------:R-:W-:Y:S05]  /*2410*/  @P4 BRA `(.L_x_13489) ;  /* 0x0000000000084947 */ /* 0x000fea0003800000 */
[----:B------:R-:W-:Y:S05]  /*2420*/  @P1 BRA `(.L_x_13490) ;  /* 0x0000000000201947 */ /* 0x000fea0003800000 */
[----:B------:R-:W-:Y:S05]  /*2430*/  BRA `(.L_x_13491) ;  /* 0x0000000000247947 */ /* 0x000fea0003800000 */
.L_x_13489:
[----:B-----5:R-:W-:-:S05]  /*2440*/  HADD2.F32 R140, -RZ, R5.H1_H1 ;  /* 0x30000005ff8c7230 */ /* 0x020fca0000004100 */
[----:B------:R-:W-:Y:S01]  /*2450*/  FADD.FTZ R185, R140, R185 ;  /* 0x000000b98cb97221 */ /* 0x000fe20000010000 */
[----:B------:R-:W-:Y:S06]  /*2460*/  BRA `(.L_x_13490) ;  /* 0x0000000000107947 */ /* 0x000fec0003800000 */
.L_x_13488:
[----:B-----5:R-:W-:Y:S02]  /*2470*/  HADD2.F32 R140, -RZ, R169.H1_H1 ;  /* 0x300000a9ff8c7230 */ /* 0x020fe40000004100 */
[----:B------:R-:W-:-:S03]  /*2480*/  @P2 HADD2.F32 R146, -RZ, R5.H1_H1 ;  /* 0x30000005ff922230 */ /* 0x000fc60000004100 */
[----:B------:R-:W-:-:S04]  /*2490*/  FADD.FTZ R185, R140, R185 ;  /* 0x000000b98cb97221 */ /* 0x000fc80000010000 */
[----:B------:R-:W-:-:S07]  /*24a0*/  @P2 FADD.FTZ R185, R146, R185 ;  /* 0x000000b992b92221 */ /* 0x000fce0000010000 */
.L_x_13490:
[----:B------:R-:W-:-:S04]  /*24b0*/  F2FP.F16.F32.PACK_AB R140, RZ, R185 ;  /* 0x000000b9ff8c723e */ /* 0x000fc800000000ff */
[----:B------:R-:W-:-:S07]  /*24c0*/  PRMT R137, R137, 0x5410, R140 ;  /* 0x0000541089897816 */ /* 0x000fce000000008c */
.L_x_13491:
[----:B------:R-:W-:Y:S01]  /*24d0*/  HADD2.F32 R187, -RZ, R142.H0_H0 ;  /* 0x2000008effbb7230 */ /* 0x000fe20000004100 */
[----:B------:R-:W-:Y:S06]  /*24e0*/  @P3 BRA `(.L_x_13492) ;  /* 0x0000000000203947 */ /* 0x000fec0003800000 */
[----:B------:R-:W-:-:S04]  /*24f0*/  ISETP.NE.U32.AND P4, PT, RZ, UR12, PT ;  /* 0x0000000cff007c0c */ /* 0x000fc8000bf85070 */
[----:B------:R-:W-:-:S13]  /*2500*/  ISETP.NE.AND.EX P4, PT, RZ, UR13, PT, P4 ;  /* 0x0000000dff007c0c */ /* 0x000fda000bf85340 */
[----:B------:R-:W-:Y:S05]  /*2510*/  @P4 BRA `(.L_x_13493) ;  /* 0x0000000000084947 */ /* 0x000fea0003800000 */
[----:B------:R-:W-:Y:S05]  /*2520*/  @P1 BRA `(.L_x_13494) ;  /* 0x0000000000201947 */ /* 0x000fea0003800000 */
[----:B------:R-:W-:Y:S05]  /*2530*/  BRA `(.L_x_13495) ;  /* 0x0000000000247947 */ /* 0x000fea0003800000 */
.L_x_13493:
[----:B-----5:R-:W-:-:S05]  /*2540*/  HADD2.F32 R140, -RZ, R6.H0_H0 ;  /* 0x20000006ff8c7230 */ /* 0x020fca0000004100 */
[----:B------:R-:W-:Y:S01]  /*2550*/  FADD.FTZ R187, R140, R187 ;  /* 0x000000bb8cbb7221 */ /* 0x000fe20000010000 */
[----:B------:R-:W-:Y:S06]  /*2560*/  BRA `(.L_x_13494) ;  /* 0x0000000000107947 */ /* 0x000fec0003800000 */
.L_x_13492:
[----:B-----5:R-:W-:Y:S02]  /*2570*/  HADD2.F32 R140, -RZ, R170.H0_H0 ;  /* 0x200000aaff8c7230 */ /* 0x020fe40000004100 */
[----:B------:R-:W-:-:S03]  /*2580*/  @P2 HADD2.F32 R146, -RZ, R6.H0_H0 ;  /* 0x20000006ff922230 */ /* 0x000fc60000004100 */
[----:B------:R-:W-:-:S04]  /*2590*/  FADD.FTZ R187, R140, R187 ;  /* 0x000000bb8cbb7221 */ /* 0x000fc80000010000 */
[----:B------:R-:W-:-:S07]  /*25a0*/  @P2 FADD.FTZ R187, R146, R187 ;  /* 0x000000bb92bb2221 */ /* 0x000fce0000010000 */
.L_x_13494:
[----:B------:R-:W-:-:S04]  /*25b0*/  F2FP.F16.F32.PACK_AB R140, RZ, R187 ;  /* 0x000000bbff8c723e */ /* 0x000fc800000000ff */
[----:B------:R-:W-:-:S07]  /*25c0*/  PRMT R138, R140, 0x7610, R138 ;  /* 0x000076108c8a7816 */ /* 0x000fce000000008a */
.L_x_13495:
[----:B------:R-:W-:Y:S01]  /*25d0*/  HADD2.F32 R209, -RZ, R142.H1_H1 ;  /* 0x3000008effd17230 */ /* 0x000fe20000004100 */
[----:B------:R-:W-:Y:S06]  /*25e0*/  @P3 BRA `(.L_x_13496) ;  /* 0x0000000000203947 */ /* 0x000fec0003800000 */
[----:B------:R-:W-:-:S04]  /*25f0*/  ISETP.NE.U32.AND P4, PT, RZ, UR12, PT ;  /* 0x0000000cff007c0c */ /* 0x000fc8000bf85070 */
[----:B------:R-:W-:-:S13]  /*2600*/  ISETP.NE.AND.EX P4, PT, RZ, UR13, PT, P4 ;  /* 0x0000000dff007c0c */ /* 0x000fda000bf85340 */
[----:B------:R-:W-:Y:S05]  /*2610*/  @P4 BRA `(.L_x_13497) ;  /* 0x0000000000084947 */ /* 0x000fea0003800000 */
[----:B------:R-:W-:Y:S05]  /*2620*/  @P1 BRA `(.L_x_13498) ;  /* 0x0000000000201947 */ /* 0x000fea0003800000 */
[----:B------:R-:W-:Y:S05]  /*2630*/  BRA `(.L_x_13499) ;  /* 0x0000000000247947 */ /* 0x000fea0003800000 */
.L_x_13497:
[----:B-----5:R-:W-:-:S05]  /*2640*/  HADD2.F32 R140, -RZ, R6.H1_H1 ;  /* 0x30000006ff8c7230 */ /* 0x020fca0000004100 */
[----:B------:R-:W-:Y:S01]  /*2650*/  FADD.FTZ R209, R140, R209 ;  /* 0x000000d18cd17221 */ /* 0x000fe20000010000 */
[----:B------:R-:W-:Y:S06]  /*2660*/  BRA `(.L_x_13498) ;  /* 0x0000000000107947 */ /* 0x000fec0003800000 */
.L_x_13496:
[----:B-----5:R-:W-:Y:S02]  /*2670*/  HADD2.F32 R140, -RZ, R170.H1_H1 ;  /* 0x300000aaff8c7230 */ /* 0x020fe40000004100 */
[----:B------:R-:W-:-:S03]  /*2680*/  @P2 HADD2.F32 R142, -RZ, R6.H1_H1 ;  /* 0x30000006ff8e2230 */ /* 0x000fc60000004100 */
[----:B------:R-:W-:-:S04]  /*2690*/  FADD.FTZ R209, R140, R209 ;  /* 0x000000d18cd17221 */ /* 0x000fc80000010000 */
[----:B------:R-:W-:-:S07]  /*26a0*/  @P2 FADD.FTZ R209, R142, R209 ;  /* 0x000000d18ed12221 */ /* 0x000fce0000010000 */
.L_x_13498:
[----:B------:R-:W-:-:S04]  /*26b0*/  F2FP.F16.F32.PACK_AB R140, RZ, R209 ;  /* 0x000000d1ff8c723e */ /* 0x000fc800000000ff */
[----:B------:R-:W-:-:S07]  /*26c0*/  PRMT R138, R138, 0x5410, R140 ;  /* 0x000054108a8a7816 */ /* 0x000fce000000008c */
.L_x_13499:
[----:B------:R-:W-:Y:S01]  /*26d0*/  HADD2.F32 R211, -RZ, R143.H0_H0 ;  /* 0x2000008fffd37230 */ /* 0x000fe20000004100 */
[----:B------:R-:W-:Y:S06]  /*26e0*/  @P3 BRA `(.L_x_13500) ;  /* 0x0000000000203947 */ /* 0x000fec0003800000 */
[----:B------:R-:W-:-:S04]  /*26f0*/  ISETP.NE.U32.AND P4, PT, RZ, UR12, PT ;  /* 0x0000000cff007c0c */ /* 0x000fc8000bf85070 */
[----:B------:R-:W-:-:S13]  /*2700*/  ISETP.NE.AND.EX P4, PT, RZ, UR13, PT, P4 ;  /* 0x0000000dff007c0c */ /* 0x000fda000bf85340 */
[----:B------:R-:W-:Y:S05]  /*2710*/  @P4 BRA `(.L_x_13501) ;  /* 0x0000000000084947 */ /* 0x000fea0003800000 */
[----:B------:R-:W-:Y:S05]  /*2720*/  @P1 BRA `(.L_x_13502) ;  /* 0x0000000000201947 */ /* 0x000fea0003800000 */
[----:B------:R-:W-:Y:S05]  /*2730*/  BRA `(.L_x_13503) ;  /* 0x0000000000247947 */ /* 0x000fea0003800000 */
.L_x_13501:
[----:B-----5:R-:W-:-:S05]  /*2740*/  HADD2.F32 R140, -RZ, R7.H0_H0 ;  /* 0x20000007ff8c7230 */ /* 0x020fca0000004100 */
[----:B------:R-:W-:Y:S01]  /*2750*/  FADD.FTZ R211, R140, R211 ;  /* 0x000000d38cd37221 */ /* 0x000fe20000010000 */
[----:B------:R-:W-:Y:S06]  /*2760*/  BRA `(.L_x_13502) ;  /* 0x0000000000107947 */ /* 0x000fec0003800000 */
.L_x_13500:
[----:B-----5:R-:W-:Y:S02]  /*2770*/  HADD2.F32 R140, -RZ, R171.H0_H0 ;  /* 0x200000abff8c7230 */ /* 0x020fe40000004100 */
[----:B------:R-:W-:-:S03]  /*2780*/  @P2 HADD2.F32 R142, -RZ, R7.H0_H0 ;  /* 0x20000007ff8e2230 */ /* 0x000fc60000004100 */
[----:B------:R-:W-:-:S04]  /*2790*/  FADD.FTZ R211, R140, R211 ;  /* 0x000000d38cd37221 */ /* 0x000fc80000010000 */
[----:B------:R-:W-:-:S07]  /*27a0*/  @P2 FADD.FTZ R211, R142, R211 ;  /* 0x000000d38ed32221 */ /* 0x000fce0000010000 */
.L_x_13502:
[----:B------:R-:W-:-:S04]  /*27b0*/  F2FP.F16.F32.PACK_AB R140, RZ, R211 ;  /* 0x000000d3ff8c723e */ /* 0x000fc800000000ff */
[----:B------:R-:W-:-:S07]  /*27c0*/  PRMT R139, R140, 0x7610, R139 ;  /* 0x000076108c8b7816 */ /* 0x000fce000000008b */
.L_x_13503:
[----:B------:R-:W-:Y:S01]  /*27d0*/  HADD2.F32 R213, -RZ, R143.H1_H1 ;  /* 0x3000008fffd57230 */ /* 0x000fe20000004100 */
[----:B------:R-:W-:Y:S06]  /*27e0*/  @P3 BRA `(.L_x_13504) ;  /* 0x0000000000203947 */ /* 0x000fec0003800000 */
[----:B------:R-:W-:-:S04]  /*27f0*/  ISETP.NE.U32.AND P2, PT, RZ, UR12, PT ;  /* 0x0000000cff007c0c */ /* 0x000fc8000bf45070 */
[----:B------:R-:W-:-:S13]  /*2800*/  ISETP.NE.AND.EX P2, PT, RZ, UR13, PT, P2 ;  /* 0x0000000dff007c0c */ /* 0x000fda000bf45320 */
[----:B------:R-:W-:Y:S05]  /*2810*/  @P2 BRA `(.L_x_13505) ;  /* 0x0000000000082947 */ /* 0x000fea0003800000 */
[----:B------:R-:W-:Y:S05]  /*2820*/  @P1 BRA `(.L_x_13506) ;  /* 0x0000000000201947 */ /* 0x000fea0003800000 */
[----:B------:R-:W-:Y:S05]  /*2830*/  BRA `(.L_x_13507) ;  /* 0x0000000000247947 */ /* 0x000fea0003800000 */
.L_x_13505:
[----:B-----5:R-:W-:-:S05]  /*2840*/  HADD2.F32 R140, -RZ, R7.H1_H1 ;  /* 0x30000007ff8c7230 */ /* 0x020fca0000004100 */
[----:B------:R-:W-:Y:S01]  /*2850*/  FADD.FTZ R213, R140, R213 ;  /* 0x000000d58cd57221 */ /* 0x000fe20000010000 */
[----:B------:R-:W-:Y:S06]  /*2860*/  BRA `(.L_x_13506) ;  /* 0x0000000000107947 */ /* 0x000fec0003800000 */
.L_x_13504:
[----:B-----5:R-:W-:Y:S02]  /*2870*/  HADD2.F32 R140, -RZ, R171.H1_H1 ;  /* 0x300000abff8c7230 */ /* 0x020fe40000004100 */
[----:B------:R-:W-:-:S03]  /*2880*/  @P2 HADD2.F32 R142, -RZ, R7.H1_H1 ;  /* 0x30000007ff8e2230 */ /* 0x000fc60000004100 */
[----:B------:R-:W-:-:S04]  /*2890*/  FADD.FTZ R213, R140, R213 ;  /* 0x000000d58cd57221 */ /* 0x000fc80000010000 */
[----:B------:R-:W-:-:S07]  /*28a0*/  @P2 FADD.FTZ R213, R142, R213 ;  /* 0x000000d58ed52221 */ /* 0x000fce0000010000 */
.L_x_13506:
[----:B------:R-:W-:-:S04]  /*28b0*/  F2FP.F16.F32.PACK_AB R140, RZ, R213 ;  /* 0x000000d5ff8c723e */ /* 0x000fc800000000ff */
[----:B------:R-:W-:-:S07]  /*28c0*/  PRMT R139, R139, 0x5410, R140 ;  /* 0x000054108b8b7816 */ /* 0x000fce000000008c */
.L_x_13507:
[----:B------:R-:W0:Y:S02]  /*28d0*/  @P1 LDC.64 R140, c[0x0][0x238] ;  /* 0x00008e00ff8c1b82 */ /* 0x000e240000000a00 */
[----:B0-----:R-:W-:-:S04]  /*28e0*/  @P1 LEA R140, P2, R144, R140, 0x4 ;  /* 0x0000008c908c1211 */ /* 0x001fc800078420ff */
[C---:B------:R-:W-:Y:S02]  /*28f0*/  @P1 LEA.HI.X R141, R144.reuse, R141, RZ, 0x4, P2 ;  /* 0x0000008d908d1211 */ /* 0x040fe400010f24ff */
[----:B------:R-:W-:-:S03]  /*2900*/  IADD3 R144, R144, 0x100, RZ ;  /* 0x0000010090907810 */ /* 0x000fc60007ffe0ff */
[----:B------:R4:W-:Y:S04]  /*2910*/  @P1 STG.E.128 desc[UR4][R140.64], R136 ;  /* 0x000000888c001986 */ /* 0x0009e8000c101d04 */
.L_x_13475:
[----:B------:R-:W-:Y:S05]  /*2920*/  BSYNC B0 ;  /* 0x0000000000007941 */ /* 0x000fea0003800000 */
.L_x_13474:
        /* <DEDUP_REMOVED lines=25> */
.L_x_13511:
[----:B-----5:R-:W-:-:S05]  /*2ac0*/  HADD2.F32 R146, -RZ, R4.H0_H0 ;  /* 0x20000004ff927230 */ /* 0x020fca0000004100 */
[----:B------:R-:W-:Y:S01]  /*2ad0*/  FADD.FTZ R159, R146, R159 ;  /* 0x0000009f929f7221 */ /* 0x000fe20000010000 */
[----:B------:R-:W-:Y:S06]  /*2ae0*/  BRA `(.L_x_13512) ;  /* 0x0000000000107947 */ /* 0x000fec0003800000 */
.L_x_13510:
[----:B-----5:R-:W-:Y:S02]  /*2af0*/  HADD2.F32 R146, -RZ, R168.H0_H0 ;  /* 0x200000a8ff927230 */ /* 0x020fe40000004100 */
[----:B------:R-:W-:-:S03]  /*2b00*/  @P2 HADD2.F32 R154, -RZ, R4.H0_H0 ;  /* 0x20000004ff9a2230 */ /* 0x000fc60000004100 */
[----:B------:R-:W-:-:S04]  /*2b10*/  FADD.FTZ R159, R146, R159 ;  /* 0x0000009f929f7221 */ /* 0x000fc80000010000 */
[----:B------:R-:W-:-:S07]  /*2b20*/  @P2 FADD.FTZ R159, R154, R159 ;  /* 0x0000009f9a9f2221 */ /* 0x000fce0000010000 */
.L_x_13512:
[----:B------:R-:W-:-:S04]  /*2b30*/  F2FP.F16.F32.PACK_AB R145, RZ, R159 ;  /* 0x0000009fff91723e */ /* 0x000fc800000000ff */
[----:B------:R-:W-:-:S07]  /*2b40*/  PRMT R136, R145, 0x7610, R136 ;  /* 0x0000761091887816 */ /* 0x000fce0000000088 */
.L_x_13513:
[----:B------:R-:W-:Y:S01]  /*2b50*/  HADD2.F32 R189, -RZ, R140.H1_H1 ;  /* 0x3000008cffbd7230 */ /* 0x000fe20000004100 */
[----:B------:R-:W-:Y:S06]  /*2b60*/  @P3 BRA `(.L_x_13514) ;  /* 0x0000000000203947 */ /* 0x000fec0003800000 */
[----:B------:R-:W-:-:S04]  /*2b70*/  ISETP.NE.U32.AND P4, PT, RZ, UR12, PT ;  /* 0x0000000cff007c0c */ /* 0x000fc8000bf85070 */
[----:B------:R-:W-:-:S13]  /*2b80*/  ISETP.NE.AND.EX P4, PT, RZ, UR13, PT, P4 ;  /* 0x0000000dff007c0c */ /* 0x000fda000bf85340 */
[----:B------:R-:W-:Y:S05]  /*2b90*/  @P4 BRA `(.L_x_13515) ;  /* 0x0000000000084947 */ /* 0x000fea0003800000 */
[----:B------:R-:W-:Y:S05]  /*2ba0*/  @P1 BRA `(.L_x_13516) ;  /* 0x0000000000201947 */ /* 0x000fea0003800000 */
[----:B------:R-:W-:Y:S05]  /*2bb0*/  BRA `(.L_x_13517) ;  /* 0x0000000000247947 */ /* 0x000fea0003800000 */
.L_x_13515:
[----:B-----5:R-:W-:-:S05]  /*2bc0*/  HADD2.F32 R140, -RZ, R4.H1_H1 ;  /* 0x30000004ff8c7230 */ /* 0x020fca0000004100 */
[----:B------:R-:W-:Y:S01]  /*2bd0*/  FADD.FTZ R189, R140, R189 ;  /* 0x000000bd8cbd7221 */ /* 0x000fe20000010000 */
[----:B------:R-:W-:Y:S06]  /*2be0*/  BRA `(.L_x_13516) ;  /* 0x0000000000107947 */ /* 0x000fec0003800000 */
.L_x_13514:
[----:B-----5:R-:W-:Y:S02]  /*2bf0*/  HADD2.F32 R140, -RZ, R168.H1_H1 ;  /* 0x300000a8ff8c7230 */ /* 0x020fe40000004100 */
[----:B------:R-:W-:-:S03]  /*2c00*/  @P2 HADD2.F32 R146, -RZ, R4.H1_H1 ;  /* 0x30000004ff922230 */ /* 0x000fc60000004100 */
[----:B------:R-:W-:-:S04]  /*2c10*/  FADD.FTZ R189, R140, R189 ;  /* 0x000000bd8cbd7221 */ /* 0x000fc80000010000 */
[----:B------:R-:W-:-:S07]  /*2c20*/  @P2 FADD.FTZ R189, R146, R189 ;  /* 0x000000bd92bd2221 */ /* 0x000fce0000010000 */
.L_x_13516:
[----:B------:R-:W-:-:S04]  /*2c30*/  F2FP.F16.F32.PACK_AB R140, RZ, R189 ;  /* 0x000000bdff8c723e */ /* 0x000fc800000000ff */
[----:B------:R-:W-:-:S07]  /*2c40*/  PRMT R136, R136, 0x5410, R140 ;  /* 0x0000541088887816 */ /* 0x000fce000000008c */
.L_x_13517:
[----:B------:R-:W-:Y:S01]  /*2c50*/  HADD2.F32 R191, -RZ, R141.H0_H0 ;  /* 0x2000008dffbf7230 */ /* 0x000fe20000004100 */
[----:B------:R-:W-:Y:S06]  /*2c60*/  @P3 BRA `(.L_x_13518) ;  /* 0x0000000000203947 */ /* 0x000fec0003800000 */
[----:B------:R-:W-:-:S04]  /*2c70*/  ISETP.NE.U32.AND P4, PT, RZ, UR12, PT ;  /* 0x0000000cff007c0c */ /* 0x000fc8000bf85070 */
[----:B------:R-:W-:-:S13]  /*2c80*/  ISETP.NE.AND.EX P4, PT, RZ, UR13, PT, P4 ;  /* 0x0000000dff007c0c */ /* 0x000fda000bf85340 */
[----:B------:R-:W-:Y:S05]  /*2c90*/  @P4 BRA `(.L_x_13519) ;  /* 0x0000000000084947 */ /* 0x000fea0003800000 */
[----:B------:R-:W-:Y:S05]  /*2ca0*/  @P1 BRA `(.L_x_13520) ;  /* 0x0000000000201947 */ /* 0x000fea0003800000 */
[----:B------:R-:W-:Y:S05]  /*2cb0*/  BRA `(.L_x_13521) ;  /* 0x0000000000247947 */ /* 0x000fea0003800000 */
.L_x_13519:
[----:B-----5:R-:W-:-:S05]  /*2cc0*/  HADD2.F32 R140, -RZ, R5.H0_H0 ;  /* 0x20000005ff8c7230 */ /* 0x020fca0000004100 */
[----:B------:R-:W-:Y:S01]  /*2cd0*/  FADD.FTZ R191, R140, R191 ;  /* 0x000000bf8cbf7221 */ /* 0x000fe20000010000 */
[----:B------:R-:W-:Y:S06]  /*2ce0*/  BRA `(.L_x_13520) ;  /* 0x0000000000107947 */ /* 0x000fec0003800000 */
.L_x_13518:
[----:B-----5:R-:W-:Y:S02]  /*2cf0*/  HADD2.F32 R140, -RZ, R169.H0_H0 ;  /* 0x200000a9ff8c7230 */ /* 0x020fe40000004100 */
[----:B------:R-:W-:-:S03]  /*2d00*/  @P2 HADD2.F32 R146, -RZ, R5.H0_H0 ;  /* 0x20000005ff922230 */ /* 0x000fc60000004100 */
[----:B------:R-:W-:-:S04]  /*2d10*/  FADD.FTZ R191, R140, R191 ;  /* 0x000000bf8cbf7221 */ /* 0x000fc80000010000 */
[----:B------:R-:W-:-:S07]  /*2d20*/  @P2 FADD.FTZ R191, R146, R191 ;  /* 0x000000bf92bf2221 */ /* 0x000fce0000010000 */
.L_x_13520:
[----:B------:R-:W-:-:S04]  /*2d30*/  F2FP.F16.F32.PACK_AB R140, RZ, R191 ;  /* 0x000000bfff8c723e */ /* 0x000fc800000000ff */
[----:B------:R-:W-:-:S07]  /*2d40*/  PRMT R137, R140, 0x7610, R137 ;  /* 0x000076108c897816 */ /* 0x000fce0000000089 */
.L_x_13521:
[----:B------:R-:W-:Y:S01]  /*2d50*/  HADD2.F32 R193, -RZ, R141.H1_H1 ;  /* 0x3000008dffc17230 */ /* 0x000fe20000004100 */
[----:B------:R-:W-:Y:S06]  /*2d60*/  @P3 BRA `(.L_x_13522) ;  /* 0x0000000000203947 */ /* 0x000fec0003800000 */
[----:B------:R-:W-:-:S04]  /*2d70*/  ISETP.NE.U32.AND P4, PT, RZ, UR12, PT ;  /* 0x0000000cff007c0c */ /* 0x000fc8000bf85070 */
[----:B------:R-:W-:-:S13]  /*2d80*/  ISETP.NE.AND.EX P4, PT, RZ, UR13, PT, P4 ;  /* 0x0000000dff007c0c */ /* 0x000fda000bf85340 */
[----:B------:R-:W-:Y:S05]  /*2d90*/  @P4 BRA `(.L_x_13523) ;  /* 0x0000000000084947 */ /* 0x000fea0003800000 */
[----:B------:R-:W-:Y:S05]  /*2da0*/  @P1 BRA `(.L_x_13524) ;  /* 0x0000000000201947 */ /* 0x000fea0003800000 */
[----:B------:R-:W-:Y:S05]  /*2db0*/  BRA `(.L_x_13525) ;  /* 0x0000000000247947 */ /* 0x000fea0003800000 */
.L_x_13523:
[----:B-----5:R-:W-:-:S05]  /*2dc0*/  HADD2.F32 R140, -RZ, R5.H1_H1 ;  /* 0x30000005ff8c7230 */ /* 0x020fca0000004100 */
[----:B------:R-:W-:Y:S01]  /*2dd0*/  FADD.FTZ R193, R140, R193 ;  /* 0x000000c18cc17221 */ /* 0x000fe20000010000 */
[----:B------:R-:W-:Y:S06]  /*2de0*/  BRA `(.L_x_13524) ;  /* 0x0000000000107947 */ /* 0x000fec0003800000 */
.L_x_13522:
[----:B-----5:R-:W-:Y:S02]  /*2df0*/  HADD2.F32 R140, -RZ, R169.H1_H1 ;  /* 0x300000a9ff8c7230 */ /* 0x020fe40000004100 */
[----:B------:R-:W-:-:S03]  /*2e00*/  @P2 HADD2.F32 R146, -RZ, R5.H1_H1 ;  /* 0x30000005ff922230 */ /* 0x000fc60000004100 */
[----:B------:R-:W-:-:S04]  /*2e10*/  FADD.FTZ R193, R140, R193 ;  /* 0x000000c18cc17221 */ /* 0x000fc80000010000 */
[----:B------:R-:W-:-:S07]  /*2e20*/  @P2 FADD.FTZ R193, R146, R193 ;  /* 0x000000c192c12221 */ /* 0x000fce0000010000 */
.L_x_13524:
[----:B------:R-:W-:-:S04]  /*2e30*/  F2FP.F16.F32.PACK_AB R140, RZ, R193 ;  /* 0x000000c1ff8c723e */ /* 0x000fc800000000ff */
[----:B------:R-:W-:-:S07]  /*2e40*/  PRMT R137, R137, 0x5410, R140 ;  /* 0x0000541089897816 */ /* 0x000fce000000008c */
.L_x_13525:
[----:B------:R-:W-:Y:S01]  /*2e50*/  HADD2.F32 R195, -RZ, R142.H0_H0 ;  /* 0x2000008effc37230 */ /* 0x000fe20000004100 */
[----:B------:R-:W-:Y:S06]  /*2e60*/  @P3 BRA `(.L_x_13526) ;  /* 0x0000000000203947 */ /* 0x000fec0003800000 */
[----:B------:R-:W-:-:S04]  /*2e70*/  ISETP.NE.U32.AND P4, PT, RZ, UR12, PT ;  /* 0x0000000cff007c0c */ /* 0x000fc8000bf85070 */
[----:B------:R-:W-:-:S13]  /*2e80*/  ISETP.NE.AND.EX P4, PT, RZ, UR13, PT, P4 ;  /* 0x0000000dff007c0c */ /* 0x000fda000bf85340 */
[----:B------:R-:W-:Y:S05]  /*2e90*/  @P4 BRA `(.L_x_13527) ;  /* 0x0000000000084947 */ /* 0x000fea0003800000 */
[----:B------:R-:W-:Y:S05]  /*2ea0*/  @P1 BRA `(.L_x_13528) ;  /* 0x0000000000201947 */ /* 0x000fea0003800000 */
[----:B------:R-:W-:Y:S05]  /*2eb0*/  BRA `(.L_x_13529) ;  /* 0x0000000000247947 */ /* 0x000fea0003800000 */
.L_x_13527:
[----:B-----5:R-:W-:-:S05]  /*2ec0*/  HADD2.F32 R140, -RZ, R6.H0_H0 ;  /* 0x20000006ff8c7230 */ /* 0x020fca0000004100 */
[----:B------:R-:W-:Y:S01]  /*2ed0*/  FADD.FTZ R195, R140, R195 ;  /* 0x000000c38cc37221 */ /* 0x000fe20000010000 */
[----:B------:R-:W-:Y:S06]  /*2ee0*/  BRA `(.L_x_13528) ;  /* 0x0000000000107947 */ /* 0x000fec0003800000 */
.L_x_13526:
[----:B-----5:R-:W-:Y:S02]  /*2ef0*/  HADD2.F32 R140, -RZ, R170.H0_H0 ;  /* 0x200000aaff8c7230 */ /* 0x020fe40000004100 */
[----:B------:R-:W-:-:S03]  /*2f00*/  @P2 HADD2.F32 R146, -RZ, R6.H0_H0 ;  /* 0x20000006ff922230 */ /* 0x000fc60000004100 */
[----:B------:R-:W-:-:S04]  /*2f10*/  FADD.FTZ R195, R140, R195 ;  /* 0x000000c38cc37221 */ /* 0x000fc80000010000 */
[----:B------:R-:W-:-:S07]  /*2f20*/  @P2 FADD.FTZ R195, R146, R195 ;  /* 0x000000c392c32221 */ /* 0x000fce0000010000 */
.L_x_13528:
[----:B------:R-:W-:-:S04]  /*2f30*/  F2FP.F16.F32.PACK_AB R140, RZ, R195 ;  /* 0x000000c3ff8c723e */ /* 0x000fc800000000ff */
[----:B------:R-:W-:-:S07]  /*2f40*/  PRMT R138, R140, 0x7610, R138 ;  /* 0x000076108c8a7816 */ /* 0x000fce000000008a */
.L_x_13529:
[----:B------:R-:W-:Y:S01]  /*2f50*/  HADD2.F32 R215, -RZ, R142.H1_H1 ;  /* 0x3000008effd77230 */ /* 0x000fe20000004100 */
[----:B------:R-:W-:Y:S06]  /*2f60*/  @P3 BRA `(.L_x_13530) ;  /* 0x0000000000203947 */ /* 0x000fec0003800000 */
[----:B------:R-:W-:-:S04]  /*2f70*/  ISETP.NE.U32.AND P4, PT, RZ, UR12, PT ;  /* 0x0000000cff007c0c */ /* 0x000fc8000bf85070 */
[----:B------:R-:W-:-:S13]  /*2f80*/  ISETP.NE.AND.EX P4, PT, RZ, UR13, PT, P4 ;  /* 0x0000000dff007c0c */ /* 0x000fda000bf85340 */
[----:B------:R-:W-:Y:S05]  /*2f90*/  @P4 BRA `(.L_x_13531) ;  /* 0x0000000000084947 */ /* 0x000fea0003800000 */
[----:B------:R-:W-:Y:S05]  /*2fa0*/  @P1 BRA `(.L_x_13532) ;  /* 0x0000000000201947 */ /* 0x000fea0003800000 */
[----:B------:R-:W-:Y:S05]  /*2fb0*/  BRA `(.L_x_13533) ;  /* 0x0000000000247947 */ /* 0x000fea0003800000 */
.L_x_13531:
[----:B-----5:R-:W-:-:S05]  /*2fc0*/  HADD2.F32 R140, -RZ, R6.H1_H1 ;  /* 0x30000006ff8c7230 */ /* 0x020fca0000004100 */
[----:B------:R-:W-:Y:S01]  /*2fd0*/  FADD.FTZ R215, R140, R215 ;  /* 0x000000d78cd77221 */ /* 0x000fe20000010000 */
[----:B------:R-:W-:Y:S06]  /*2fe0*/  BRA `(.L_x_13532) ;  /* 0x0000000000107947 */ /* 0x000fec0003800000 */
.L_x_13530:
[----:B-----5:R-:W-:Y:S02]  /*2ff0*/  HADD2.F32 R140, -RZ, R170.H1_H1 ;  /* 0x300000aaff8c7230 */ /* 0x020fe40000004100 */
[----:B------:R-:W-:-:S03]  /*3000*/  @P2 HADD2.F32 R142, -RZ, R6.H1_H1 ;  /* 0x30000006ff8e2230 */ /* 0x000fc60000004100 */
[----:B------:R-:W-:-:S04]  /*3010*/  FADD.FTZ R215, R140, R215 ;  /* 0x000000d78cd77221 */ /* 0x000fc80000010000 */
[----:B------:R-:W-:-:S07]  /*3020*/  @P2 FADD.FTZ R215, R142, R215 ;  /* 0x000000d78ed72221 */ /* 0x000fce0000010000 */
.L_x_13532:
[----:B------:R-:W-:-:S04]  /*3030*/  F2FP.F16.F32.PACK_AB R140, RZ, R215 ;  /* 0x000000d7ff8c723e */ /* 0x000fc800000000ff */
[----:B------:R-:W-:-:S07]  /*3040*/  PRMT R138, R138, 0x5410, R140 ;  /* 0x000054108a8a7816 */ /* 0x000fce000000008c */
.L_x_13533:
[----:B------:R-:W-:Y:S01]  /*3050*/  HADD2.F32 R217, -RZ, R143.H0_H0 ;  /* 0x2000008fffd97230 */ /* 0x000fe20000004100 */
[----:B------:R-:W-:Y:S06]  /*3060*/  @P3 BRA `(.L_x_13534) ;  /* 0x0000000000203947 */ /* 0x000fec0003800000 */
[----:B------:R-:W-:-:S04]  /*3070*/  ISETP.NE.U32.AND P4, PT, RZ, UR12, PT ;  /* 0x0000000cff007c0c */ /* 0x000fc8000bf85070 */
[----:B------:R-:W-:-:S13]  /*3080*/  ISETP.NE.AND.EX P4, PT, RZ, UR13, PT, P4 ;  /* 0x0000000dff007c0c */ /* 0x000fda000bf85340 */
[----:B------:R-:W-:Y:S05]  /*3090*/  @P4 BRA `(.L_x_13535) ;  /* 0x0000000000084947 */ /* 0x000fea0003800000 */
[----:B------:R-:W-:Y:S05]  /*30a0*/  @P1 BRA `(.L_x_13536) ;  /* 0x0000000000201947 */ /* 0x000fea0003800000 */
[----:B------:R-:W-:Y:S05]  /*30b0*/  BRA `(.L_x_13537) ;  /* 0x0000000000247947 */ /* 0x000fea0003800000 */
.L_x_13535:
[----:B-----5:R-:W-:-:S05]  /*30c0*/  HADD2.F32 R140, -RZ, R7.H0_H0 ;  /* 0x20000007ff8c7230 */ /* 0x020fca0000004100 */
[----:B------:R-:W-:Y:S01]  /*30d0*/  FADD.FTZ R217, R140, R217 ;  /* 0x000000d98cd97221 */ /* 0x000fe20000010000 */
[----:B------:R-:W-:Y:S06]  /*30e0*/  BRA `(.L_x_13536) ;  /* 0x0000000000107947 */ /* 0x000fec0003800000 */
.L_x_13534:
[----:B-----5:R-:W-:Y:S02]  /*30f0*/  HADD2.F32 R140, -RZ, R171.H0_H0 ;  /* 0x200000abff8c7230 */ /* 0x020fe40000004100 */
[----:B------:R-:W-:-:S03]  /*3100*/  @P2 HADD2.F32 R142, -RZ, R7.H0_H0 ;  /* 0x20000007ff8e2230 */ /* 0x000fc60000004100 */
[----:B------:R-:W-:-:S04]  /*3110*/  FADD.FTZ R217, R140, R217 ;  /* 0x000000d98cd97221 */ /* 0x000fc80000010000 */
[----:B------:R-:W-:-:S07]  /*3120*/  @P2 FADD.FTZ R217, R142, R217 ;  /* 0x000000d98ed92221 */ /* 0x000fce0000010000 */
.L_x_13536:
[----:B------:R-:W-:-:S04]  /*3130*/  F2FP.F16.F32.PACK_AB R140, RZ, R217 ;  /* 0x000000d9ff8c723e */ /* 0x000fc800000000ff */
[----:B------:R-:W-:-:S07]  /*3140*/  PRMT R139, R140, 0x7610, R139 ;  /* 0x000076108c8b7816 */ /* 0x000fce000000008b */
.L_x_13537:
[----:B------:R-:W-:Y:S01]  /*3150*/  HADD2.F32 R219, -RZ, R143.H1_H1 ;  /* 0x3000008fffdb7230 */ /* 0x000fe20000004100 */
[----:B------:R-:W-:Y:S06]  /*3160*/  @P3 BRA `(.L_x_13538) ;  /* 0x0000000000203947 */ /* 0x000fec0003800000 */
[----:B------:R-:W-:-:S04]  /*3170*/  ISETP.NE.U32.AND P2, PT, RZ, UR12, PT ;  /* 0x0000000cff007c0c */ /* 0x000fc8000bf45070 */
[----:B------:R-:W-:-:S13]  /*3180*/  ISETP.NE.AND.EX P2, PT, RZ, UR13, PT, P2 ;  /* 0x0000000dff007c0c */ /* 0x000fda000bf45320 */
[----:B------:R-:W-:Y:S05]  /*3190*/  @P2 BRA `(.L_x_13539) ;  /* 0x0000000000082947 */ /* 0x000fea0003800000 */
[----:B------:R-:W-:Y:S05]  /*31a0*/  @P1 BRA `(.L_x_13540) ;  /* 0x0000000000201947 */ /* 0x000fea0003800000 */
[----:B------:R-:W-:Y:S05]  /*31b0*/  BRA `(.L_x_13541) ;  /* 0x0000000000247947 */ /* 0x000fea0003800000 */
.L_x_13539:
[----:B-----5:R-:W-:-:S05]  /*31c0*/  HADD2.F32 R140, -RZ, R7.H1_H1 ;  /* 0x30000007ff8c7230 */ /* 0x020fca0000004100 */
[----:B------:R-:W-:Y:S01]  /*31d0*/  FADD.FTZ R219, R140, R219 ;  /* 0x000000db8cdb7221 */ /* 0x000fe20000010000 */
[----:B------:R-:W-:Y:S06]  /*31e0*/  BRA `(.L_x_13540) ;  /* 0x0000000000107947 */ /* 0x000fec0003800000 */
.L_x_13538:
[----:B-----5:R-:W-:Y:S02]  /*31f0*/  HADD2.F32 R140, -RZ, R171.H1_H1 ;  /* 0x300000abff8c7230 */ /* 0x020fe40000004100 */
[----:B------:R-:W-:-:S03]  /*3200*/  @P2 HADD2.F32 R142, -RZ, R7.H1_H1 ;  /* 0x30000007ff8e2230 */ /* 0x000fc60000004100 */
[----:B------:R-:W-:-:S04]  /*3210*/  FADD.FTZ R219, R140, R219 ;  /* 0x000000db8cdb7221 */ /* 0x000fc80000010000 */
[----:B------:R-:W-:-:S07]  /*3220*/  @P2 FADD.FTZ R219, R142, R219 ;  /* 0x000000db8edb2221 */ /* 0x000fce0000010000 */
.L_x_13540:
[----:B------:R-:W-:-:S04]  /*3230*/  F2FP.F16.F32.PACK_AB R140, RZ, R219 ;  /* 0x000000dbff8c723e */ /* 0x000fc800000000ff */
[----:B------:R-:W-:-:S07]  /*3240*/  PRMT R139, R139, 0x5410, R140 ;  /* 0x000054108b8b7816 */ /* 0x000fce000000008c */
.L_x_13541:
[----:B------:R-:W0:Y:S02]  /*3250*/  @P1 LDC.64 R140, c[0x0][0x238] ;  /* 0x00008e00ff8c1b82 */ /* 0x000e240000000a00 */
[----:B0-----:R-:W-:-:S04]  /*3260*/  @P1 LEA R140, P2, R144, R140, 0x4 ;  /* 0x0000008c908c1211 */ /* 0x001fc800078420ff */
[----:B------:R-:W-:-:S05]  /*3270*/  @P1 LEA.HI.X R141, R144, R141, RZ, 0x4, P2 ;  /* 0x0000008d908d1211 */ /* 0x000fca00010f24ff */
[----:B------:R0:W-:Y:S04]  /*3280*/  @P1 STG.E.128 desc[UR4][R140.64], R136 ;  /* 0x000000888c001986 */ /* 0x0001e8000c101d04 */
.L_x_13509:
[----:B------:R-:W-:Y:S05]  /*3290*/  BSYNC B0 ;  /* 0x0000000000007941 */ /* 0x000fea0003800000 */
.L_x_13508:
[----:B0-234-:R-:W-:Y:S01]  /*32a0*/  FADD.FTZ R140, RZ, R153 ;  /* 0x00000099ff8c7221 */ /* 0x01dfe20000010000 */
        /* <DEDUP_REMOVED lines=128> */
.L_x_13562:
[----:B------:R-:W-:Y:S01]  /*3ab0*/  LOP3.LUT P2, RZ, R2, 0x1f, RZ, 0xc0, !PT ;  /* 0x0000001f02ff7812 */ /* 0x000fe2000784c0ff */
[----:B------:R-:W-:Y:S05]  /*3ac0*/  WARPSYNC.ALL ;  /* 0x0000000000007948 */ /* 0x000fea0003800000 */
[----:B------:R-:W-:Y:S01]  /*3ad0*/  LOP3.LUT R143, R141, 0x7, RZ, 0xc0, !PT ;  /* 0x000000078d8f7812 */ /* 0x000fe200078ec0ff */
[----:B-1----:R-:W-:-:S06]  /*3ae0*/  FADD.FTZ R141, R146, R147 ;  /* 0x00000093928d7221 */ /* 0x002fcc0000010000 */
        /* <DEDUP_REMOVED lines=19> */
[----:B------:R-:W-:Y:S01]  /*3c20*/  @!P2 LDS.64 R140, [R142] ;  /* 0x000000008e8ca984 */ /* 0x000fe20000000a00 */
[----:B------:R-:W-:-:S03]  /*3c30*/  LOP3.LUT P2, RZ, R143, 0x1f, R2, 0xf8, !PT ;  /* 0x0000001f8fff7812 */ /* 0x000fc6000784f802 */
[----:B------:R-:W1:Y:S02]  /*3c40*/  SHFL.DOWN PT, R145, R0, 0x4, 0x1f ;  /* 0x08801f0000917f89 */ /* 0x000e6400000e0000 */
[----:B-1----:R-:W-:Y:S02]  /*3c50*/  IADD3 R144, R145, R0, RZ ;  /* 0x0000000091907210 */ /* 0x002fe40007ffe0ff */
[----:B------:R-:W-:Y:S02]  /*3c60*/  I2FP.F32.S32 R158, R145 ;  /* 0x00000091009e7245 */ /* 0x000fe40000201400 */
[----:B0-----:R-:W-:Y:S01]  /*3c70*/  I2FP.F32.S32 R146, R144 ;  /* 0x0000009000927245 */ /* 0x001fe20000201400 */
[----:B------:R-:W-:Y:S01]  /*3c80*/  SHFL.DOWN PT, R223, R144, 0x2, 0x1f ;  /* 0x08401f0090df7f89 */ /* 0x000fe200000e0000 */
[----:B------:R-:W-:Y:S02]  /*3c90*/  I2FP.F32.S32 R145, R0 ;  /* 0x0000000000917245 */ /* 0x000fe40000201400 */
[----:B------:R-:W0:Y:S01]  /*3ca0*/  MUFU.RCP R154, R146 ;  /* 0x00000092009a7308 */ /* 0x000e220000001000 */
[----:B------:R-:W1:Y:S04]  /*3cb0*/  SHFL.DOWN PT, R147, R140, 0x4, 0x1f ;  /* 0x08801f008c937f89 */ /* 0x000e6800000e0000 */
[----:B------:R-:W2:Y:S01]  /*3cc0*/  SHFL.DOWN PT, R142, R141, 0x4, 0x1f ;  /* 0x08801f008d8e7f89 */ /* 0x000ea200000e0000 */
[----:B-1----:R-:W-:-:S04]  /*3cd0*/  FMUL.FTZ R160, R147, R158 ;  /* 0x0000009e93a07220 */ /* 0x002fc80000410000 */
[----:B------:R-:W-:Y:S01]  /*3ce0*/  FFMA.FTZ R221, R145, R140, R160 ;  /* 0x0000008c91dd7223 */ /* 0x000fe200000100a0 */
[----:B------:R-:W-:Y:S01]  /*3cf0*/  FADD.FTZ R140, -R147, R140 ;  /* 0x0000008c938c7221 */ /* 0x000fe20000010100 */
[----:B------:R-:W-:Y:S02]  /*3d00*/  IADD3 R147, R144, R223, RZ ;  /* 0x000000df90937210 */ /* 0x000fe40007ffe0ff */
[----:B0-----:R-:W-:Y:S01]  /*3d10*/  FMUL.FTZ R221, R154, R221 ;  /* 0x000000dd9add7220 */ /* 0x001fe20000410000 */
[----:B------:R-:W-:Y:S01]  /*3d20*/  FMUL.FTZ R140, R140, R140 ;  /* 0x0000008c8c8c7220 */ /* 0x000fe20000410000 */
[----:B------:R-:W-:Y:S02]  /*3d30*/  I2FP.F32.S32 R144, R147 ;  /* 0x0000009300907245 */ /* 0x000fe40000201400 */
[----:B------:R-:W-:Y:S01]  /*3d40*/  I2FP.F32.S32 R223, R223 ;  /* 0x000000df00df7245 */ /* 0x000fe20000201400 */
[----:B------:R-:W0:Y:S01]  /*3d50*/  SHFL.DOWN PT, R0, R221, 0x2, 0x1f ;  /* 0x08401f00dd007f89 */ /* 0x000e2200000e0000 */
[----:B------:R-:W-:Y:S01]  /*3d60*/  FMUL.FTZ R140, R140, R145 ;  /* 0x000000918c8c7220 */ /* 0x000fe20000410000 */
[----:B--2---:R-:W-:-:S02]  /*3d70*/  FADD.FTZ R145, R142, R141 ;  /* 0x0000008d8e917221 */ /* 0x004fc40000010000 */
[----:B------:R-:W1:Y:S01]  /*3d80*/  MUFU.RCP R142, R144 ;  /* 0x00000090008e7308 */ /* 0x000e620000001000 */
[----:B------:R-:W-:-:S04]  /*3d90*/  FMUL.FTZ R140, R140, R158 ;  /* 0x0000009e8c8c7220 */ /* 0x000fc80000410000 */
[----:B------:R-:W-:Y:S02]  /*3da0*/  FFMA.FTZ R140, R154, R140, R145 ;  /* 0x0000008c9a8c7223 */ /* 0x000fe40000010091 */
[----:B------:R-:W2:Y:S04]  /*3db0*/  SHFL.DOWN PT, R154, R147, 0x1, 0x1f ;  /* 0x08201f00939a7f89 */ /* 0x000ea800000e0000 */
[----:B------:R-:W3:Y:S01]  /*3dc0*/  SHFL.DOWN PT, R141, R140, 0x2, 0x1f ;  /* 0x08401f008c8d7f89 */ /* 0x000ee200000e0000 */
[----:B0-----:R-:W-:Y:S01]  /*3dd0*/  FMUL.FTZ R145, R0, R223 ;  /* 0x000000df00917220 */ /* 0x001fe20000410000 */
[----:B------:R-:W-:-:S03]  /*3de0*/  FADD.FTZ R0, R221, -R0 ;  /* 0x80000000dd007221 */ /* 0x000fc60000010000 */
[----:B------:R-:W-:-:S04]  /*3df0*/  FFMA.FTZ R145, R146, R221, R145 ;  /* 0x000000dd92917223 */ /* 0x000fc80000010091 */
[----:B-1----:R-:W-:Y:S01]  /*3e00*/  FMUL.FTZ R225, R142, R145 ;  /* 0x000000918ee17220 */ /* 0x002fe20000410000 */
[----:B------:R-:W-:Y:S01]  /*3e10*/  FMUL.FTZ R145, R0, R0 ;  /* 0x0000000000917220 */ /* 0x000fe20000410000 */
[----:B--2---:R-:W-:-:S03]  /*3e20*/  IADD3 R0, R147, R154, RZ ;  /* 0x0000009a93007210 */ /* 0x004fc60007ffe0ff */
[----:B------:R-:W0:Y:S01]  /*3e30*/  SHFL.DOWN PT, R158, R225, 0x1, 0x1f ;  /* 0x08201f00e19e7f89 */ /* 0x000e2200000e0000 */
[----:B------:R-:W-:Y:S01]  /*3e40*/  FMUL.FTZ R145, R146, R145 ;  /* 0x0000009192917220 */ /* 0x000fe20000410000 */
[----:B---3--:R-:W-:Y:S01]  /*3e50*/  FADD.FTZ R141, R140, R141 ;  /* 0x0000008d8c8d7221 */ /* 0x008fe20000010000 */
[----:B------:R-:W-:Y:S02]  /*3e60*/  I2FP.F32.S32 R146, R0 ;  /* 0x0000000000927245 */ /* 0x000fe40000201400 */
[----:B------:R-:W-:Y:S01]  /*3e70*/  FMUL.FTZ R145, R145, R223 ;  /* 0x000000df91917220 */ /* 0x000fe20000410000 */
[----:B------:R-:W-:-:S03]  /*3e80*/  I2FP.F32.S32 R147, R154 ;  /* 0x0000009a00937245 */ /* 0x000fc60000201400 */
[----:B------:R-:W-:Y:S01]  /*3e90*/  FFMA.FTZ R141, R142, R145, R141 ;  /* 0x000000918e8d7223 */ /* 0x000fe2000001008d */
[----:B------:R-:W1:Y:S04]  /*3ea0*/  MUFU.RCP R146, R146 ;  /* 0x0000009200927308 */ /* 0x000e680000001000 */
[----:B------:R-:W2:Y:S01]  /*3eb0*/  SHFL.DOWN PT, R0, R141, 0x1, 0x1f ;  /* 0x08201f008d007f89 */ /* 0x000ea200000e0000 */
[----:B0-----:R-:W-:Y:S01]  /*3ec0*/  FMUL.FTZ R145, R158, R147 ;  /* 0x000000939e917220 */ /* 0x001fe20000410000 */
[----:B------:R-:W-:-:S03]  /*3ed0*/  FADD.FTZ R158, R225, -R158 ;  /* 0x8000009ee19e7221 */ /* 0x000fc60000010000 */
[----:B------:R-:W-:-:S04]  /*3ee0*/  FFMA.FTZ R145, R144, R225, R145 ;  /* 0x000000e190917223 */ /* 0x000fc80000010091 */
[----:B-1----:R-:W-:Y:S01]  /*3ef0*/  FMUL.FTZ R142, R146, R145 ;  /* 0x00000091928e7220 */ /* 0x002fe20000410000 */
[----:B------:R-:W-:-:S04]  /*3f00*/  FMUL.FTZ R145, R158, R158 ;  /* 0x0000009e9e917220 */ /* 0x000fc80000410000 */
[----:B------:R-:W-:Y:S01]  /*3f10*/  FMUL.FTZ R144, R144, R145 ;  /* 0x0000009190907220 */ /* 0x000fe20000410000 */
[----:B--2---:R-:W-:Y:S01]  /*3f20*/  FADD.FTZ R145, R141, R0 ;  /* 0x000000008d917221 */ /* 0x004fe20000010000 */
[----:B------:R0:W1:Y:S01]  /*3f30*/  SHFL.IDX PT, R221, R142, RZ, 0x1f ;  /* 0x00001fff8edd7589 */ /* 0x00006200000e0000 */
[----:B------:R-:W2:Y:S01]  /*3f40*/  @!P2 LDC.64 R140, c[0x0][0x250] ;  /* 0x00009400ff8cab82 */ /* 0x000ea20000000a00 */
[----:B------:R-:W-:-:S04]  /*3f50*/  FMUL.FTZ R144, R144, R147 ;  /* 0x0000009390907220 */ /* 0x000fc80000410000 */
[----:B------:R-:W-:-:S03]  /*3f60*/  FFMA.FTZ R144, R146, R144, R145 ;  /* 0x0000009092907223 */ /* 0x000fc60000010091 */
[----:B------:R-:W3:Y:S02]  /*3f70*/  LDC R146, c[0x0][0x2d8] ;  /* 0x0000b600ff927b82 */ /* 0x000ee40000000800 */
[----:B------:R-:W3:Y:S06]  /*3f80*/  SHFL.IDX PT, R147, R144, RZ, 0x1f ;  /* 0x00001fff90937589 */ /* 0x000eec00000e0000 */
[----:B0-----:R-:W0:Y:S01]  /*3f90*/  @!P2 LDC.64 R142, c[0x0][0x258] ;  /* 0x00009600ff8eab82 */ /* 0x001e220000000a00 */
[C---:B-1----:R-:W-:Y:S01]  /*3fa0*/  FMUL.FTZ R0, R221.reuse, R221 ;  /* 0x000000dddd007220 */ /* 0x042fe20000410000 */
[----:B--2---:R-:W-:Y:S01]  /*3fb0*/  @!P2 IMAD.WIDE R140, R150, 0x4, R140 ;  /* 0x00000004968ca825 */ /* 0x004fe200078e028c */
[----:B------:R-:W-:-:S03]  /*3fc0*/  FSEL R154, R221, RZ, !P3 ;  /* 0x000000ffdd9a7208 */ /* 0x000fc60005800000 */
[----:B------:R-:W-:Y:S01]  /*3fd0*/  FSEL R145, R0, RZ, P3 ;  /* 0x000000ff00917208 */ /* 0x000fe20001800000 */
[----:B------:R1:W-:Y:S01]  /*3fe0*/  @!P2 STG.E desc[UR4][R140.64], R221 ;  /* 0x000000dd8c00a986 */ /* 0x0003e2000c101904 */
[----:B---3--:R-:W-:-:S04]  /*3ff0*/  FFMA.FTZ R0, R147, UR6, R146 ;  /* 0x0000000693007c23 */ /* 0x008fc80008010092 */
[----:B------:R-:W-:Y:S01]  /*4000*/  FADD.FTZ R0, R0, R145 ;  /* 0x0000009100007221 */ /* 0x000fe20000010000 */
[----:B0-----:R-:W-:-:S05]  /*4010*/  @!P2 IMAD.WIDE R142, R150, 0x4, R142 ;  /* 0x00000004968ea825 */ /* 0x001fca00078e028e */
[----:B------:R-:W0:Y:S02]  /*4020*/  MUFU.RSQ R0, R0 ;  /* 0x0000000000007308 */ /* 0x000e240000001400 */
[----:B0-----:R1:W-:Y:S01]  /*4030*/  @!P2 STG.E desc[UR4][R142.64], R0 ;  /* 0x000000008e00a986 */ /* 0x0013e2000c101904 */
[----:B------:R-:W-:Y:S05]  /*4040*/  @!P0 BRA `(.L_x_13544) ;  /* 0x0000000000bc8947 */ /* 0x000fea0003800000 */
[----:B------:R-:W0:Y:S01]  /*4050*/  LDC.64 R222, c[0x0][0x2b8] ;  /* 0x0000ae00ffde7b82 */ /* 0x000e220000000a00 */
        /* <DEDUP_REMOVED lines=39> */
[----:B------:R-:W-:Y:S01]  /*42d0*/  F2FP.F16.F32.PACK_AB R146, R160, R227 ;  /* 0x000000e3a092723e */ /* 0x000fe200000000ff */
[----:B-1----:R-:W-:Y:S01]  /*42e0*/  IMAD.WIDE.U32 R220, R152, 0x10, R220 ;  /* 0x0000001098dc7825 */ /* 0x002fe200078e00dc */
[----:B------:R-:W-:Y:S01]  /*42f0*/  F2FP.F16.F32.PACK_AB R145, R158, R145 ;  /* 0x000000919e91723e */ /* 0x000fe200000000ff */
[----:B------:R0:W-:Y:S01]  /*4300*/  STG.E.128 desc[UR4][R222.64], R140 ;  /* 0x0000008cde007986 */ /* 0x0001e2000c101d04 */
[----:B------:R-:W-:Y:S02]  /*4310*/  F2FP.F16.F32.PACK_AB R144, R225, R144 ;  /* 0x00000090e190723e */ /* 0x000fe400000000ff */
[----:B------:R-:W-:-:S03]  /*4320*/  IADD3 R152, R152, 0x100, RZ ;  /* 0x0000010098987810 */ /* 0x000fc60007ffe0ff */
[----:B------:R0:W-:Y:S04]  /*4330*/  STG.E.128 desc[UR4][R220.64], R144 ;  /* 0x00000090dc007986 */ /* 0x0001e8000c101d04 */
.L_x_13544:
[----:B------:R-:W-:Y:S05]  /*4340*/  BSYNC B0 ;  /* 0x0000000000007941 */ /* 0x000fea0003800000 */
.L_x_13543:
[----:B------:R-:W-:Y:S01]  /*4350*/  ISETP.GE.U32.AND P2, PT, R3, 0x200, PT ;  /* 0x000002000300780c */ /* 0x000fe20003f46070 */
[----:B------:R-:W-:-:S12]  /*4360*/  BSSY B0, `(.L_x_13545) ;  /* 0x0000031000007945 */ /* 0x000fd80003800000 */
[----:B------:R-:W-:Y:S05]  /*4370*/  @!P2 BRA `(.L_x_13546) ;  /* 0x0000000000bca947 */ /* 0x000fea0003800000 */
[----:B0-----:R-:W0:Y:S01]  /*4380*/  LDC.64 R222, c[0x0][0x2b8] ;  /* 0x0000ae00ffde7b82 */ /* 0x001e220000000a00 */
        /* <DEDUP_REMOVED lines=46> */
.L_x_13546:
[----:B------:R-:W-:Y:S05]  /*4670*/  BSYNC B0 ;  /* 0x0000000000007941 */ /* 0x000fea0003800000 */
.L_x_13545:
[----:B------:R-:W-:Y:S01]  /*4680*/  ISETP.GE.U32.AND P2, PT, R3, 0x300, PT ;  /* 0x000003000300780c */ /* 0x000fe20003f46070 */
[----:B------:R-:W-:-:S12]  /*4690*/  BSSY B0, `(.L_x_13547) ;  /* 0x0000031000007945 */ /* 0x000fd80003800000 */
[----:B------:R-:W-:Y:S05]  /*46a0*/  @!P2 BRA `(.L_x_13548) ;  /* 0x0000000000bca947 */ /* 0x000fea0003800000 */
[----:B0-2---:R-:W0:Y:S01]  /*46b0*/  LDC.64 R222, c[0x0][0x2b8] ;  /* 0x0000ae00ffde7b82 */ /* 0x005e220000000a00 */
        /* <DEDUP_REMOVED lines=46> */
.L_x_13548:
[----:B------:R-:W-:Y:S05]  /*49a0*/  BSYNC B0 ;  /* 0x0000000000007941 */ /* 0x000fea0003800000 */
.L_x_13547:
[----:B------:R-:W-:Y:S01]  /*49b0*/  ISETP.GE.U32.AND P2, PT, R3, 0x400, PT ;  /* 0x000004000300780c */ /* 0x000fe20003f46070 */
        /* <DEDUP_REMOVED lines=26> */
[----:B0-----:R-:W-:Y:S01]  /*4b60*/  IMAD.WIDE.U32 R222, R152, 0x10, R140 ;  /* 0x0000001098de7825 */ /* 0x001fe200078e008c */
[----:B------:R-:W-:-:S03]  /*4b70*/  F2FP.F16.F32.PACK_AB R141, R225, R142 ;  /* 0x0000008ee18d723e */ /* 0x000fc600000000ff */
[----:B------:R-:W-:Y:S01]  /*4b80*/  FFMA.FTZ R227, R8, R227, R24 ;  /* 0x000000e308e37223 */ /* 0x000fe20000010018 */
[----:B------:R-:W-:Y:S01]  /*4b90*/  F2FP.F16.F32.PACK_AB R142, R229, R144 ;  /* 0x00000090e58e723e */ /* 0x000fe200000000ff */
[----:B------:R-:W-:Y:S01]  /*4ba0*/  FFMA.FTZ R144, R12, R143, R28 ;  /* 0x0000008f0c907223 */ /* 0x000fe2000001001c */
[----:B------:R-:W-:Y:S01]  /*4bb0*/  F2FP.F16.F32.PACK_AB R140, R145, R0 ;  /* 0x00000000918c723e */ /* 0x000fe200000000ff */
        /* <DEDUP_REMOVED lines=8> */
[----:B-1----:R-:W-:Y:S01]  /*4c40*/  IMAD.WIDE.U32 R220, R152, 0x10, R220 ;  /* 0x0000001098dc7825 */ /* 0x002fe200078e00dc */
[----:B------:R-:W-:-:S02]  /*4c50*/  F2FP.F16.F32.PACK_AB R143, R0, R143 ;  /* 0x0000008f008f723e */ /* 0x000fc400000000ff */
[----:B------:R-:W-:Y:S02]  /*4c60*/  F2FP.F16.F32.PACK_AB R147, R160, R147 ;  /* 0x00000093a093723e */ /* 0x000fe400000000ff */
[----:B------:R-:W-:Y:S01]  /*4c70*/  F2FP.F16.F32.PACK_AB R146, R158, R227 ;  /* 0x000000e39e92723e */ /* 0x000fe200000000ff */
[----:B------:R4:W-:Y:S01]  /*4c80*/  STG.E.128 desc[UR4][R220.64], R140 ;  /* 0x0000008cdc007986 */ /* 0x0009e2000c101d04 */
[----:B------:R-:W-:Y:S02]  /*4c90*/  F2FP.F16.F32.PACK_AB R145, R154, R145 ;  /* 0x000000919a91723e */ /* 0x000fe400000000ff */
[----:B------:R-:W-:-:S05]  /*4ca0*/  F2FP.F16.F32.PACK_AB R144, R225, R144 ;  /* 0x00000090e190723e */ /* 0x000fca00000000ff */
[----:B------:R4:W-:Y:S02]  /*4cb0*/  STG.E.128 desc[UR4][R222.64], R144 ;  /* 0x00000090de007986 */ /* 0x0009e4000c101d04 */
.L_x_13550:
[----:B------:R-:W-:Y:S05]  /*4cc0*/  BSYNC B0 ;  /* 0x0000000000007941 */ /* 0x000fea0003800000 */
.L_x_13549:
[----:B------:R-:W-:Y:S02]  /*4cd0*/  IADD3 R150, R150, UR8, RZ ;  /* 0x0000000896967c10 */ /* 0x000fe4000fffe0ff */
[----:B-1----:R-:W-:Y:S02]  /*4ce0*/  SEL R0, RZ, 0x1, P4 ;  /* 0x00000001ff007807 */ /* 0x002fe40002000000 */
[----:B------:R-:W-:-:S13]  /*4cf0*/  ISETP.GE.AND P2, PT, R150, UR9, PT ;  /* 0x0000000996007c0c */ /* 0x000fda000bf46270 */
[----:B------:R-:W-:Y:S05]  /*4d00*/  @!P2 BRA `(.L_x_13551) ;  /* 0xffffffbc00d8a947 */ /* 0x000fea000383ffff */
[----:B------:R-:W-:Y:S05]  /*4d10*/  EXIT ;  /* 0x000000000000794d */ /* 0x000fea0003800000 */
.L_x_13542:
[----:B------:R-:W-:Y:S01]  /*4d20*/  HFMA2.MMA R160, -RZ, RZ, 0, 5.9604644775390625e-08 ;  /* 0x00000001ffa07435 */ /* 0x000fe200000001ff */
[----:B------:R-:W-:Y:S02]  /*4d30*/  MOV R221, R144 ;  /* 0x0000009000dd7202 */ /* 0x000fe40000000f00 */
[----:B------:R-:W-:Y:S02]  /*4d40*/  MOV R223, 0x1f ;  /* 0x0000001f00df7802 */ /* 0x000fe40000000f00 */
[----:B------:R-:W-:-:S07]  /*4d50*/  MOV R154, 0xffffffff ;  /* 0xffffffff009a7802 */ /* 0x000fce0000000f00 */
[----:B-1---5:R-:W-:Y:S05]  /*4d60*/  WARPSYNC.COLLECTIVE R154, `(.L_x_13552) ;  /* 0x000000009a087348 */ /* 0x022fea0003c00000 */
[----:B------:R0:W2:Y:S02]  /*4d70*/  SHFL.BFLY P6, R158, R221, R160, R223 ;  /* 0x0c0000a0dd9e7389 */ /* 0x0000a400000c00df */
[----:B012--5:R-:W-:Y:S01]  /*4d80*/  ENDCOLLECTIVE ;  /* 0x000000000000791b */ /* 0x027fe20003800000 */
.L_x_13552:
[----:B------:R-:W-:Y:S01]  /*4d90*/  HFMA2.MMA R160, -RZ, RZ, 0, 1.1920928955078125e-07 ;  /* 0x00000002ffa07435 */ /* 0x000fe200000001ff */
[----:B------:R-:W-:-:S05]  /*4da0*/  MOV R143, R158 ;  /* 0x0000009e008f7202 */ /* 0x000fca0000000f00 */
[----:B------:R-:W-:-:S05]  /*4db0*/  FADD.FTZ R143, R144, R143 ;  /* 0x0000008f908f7221 */ /* 0x000fca0000010000 */
[----:B------:R-:W-:-:S07]  /*4dc0*/  MOV R221, R143 ;  /* 0x0000008f00dd7202 */ /* 0x000fce0000000f00 */
[----:B------:R-:W-:Y:S05]  /*4dd0*/  WARPSYNC.COLLECTIVE R154, `(.L_x_13553) ;  /* 0x000000009a087348 */ /* 0x000fea0003c00000 */
[----:B------:R0:W1:Y:S02]  /*4de0*/  SHFL.BFLY P6, R158, R221, R160, R223 ;  /* 0x0c0000a0dd9e7389 */ /* 0x00006400000c00df */
[----:B01----:R-:W-:Y:S01]  /*4df0*/  ENDCOLLECTIVE ;  /* 0x000000000000791b */ /* 0x003fe20003800000 */
.L_x_13553:
[----:B------:R-:W-:Y:S01]  /*4e00*/  HFMA2.MMA R160, -RZ, RZ, 0, 2.384185791015625e-07 ;  /* 0x00000004ffa07435 */ /* 0x000fe200000001ff */
[----:B------:R-:W-:-:S05]  /*4e10*/  MOV R0, R158 ;  /* 0x0000009e00007202 */ /* 0x000fca0000000f00 */
[----:B------:R-:W-:-:S05]  /*4e20*/  FADD.FTZ R145, R143, R0 ;  /* 0x000000008f917221 */ /* 0x000fca0000010000 */
[----:B------:R-:W-:-:S07]  /*4e30*/  MOV R221, R145 ;  /* 0x0000009100dd7202 */ /* 0x000fce0000000f00 */
[----:B------:R-:W-:Y:S05]  /*4e40*/  WARPSYNC.COLLECTIVE R154, `(.L_x_13554) ;  /* 0x000000009a087348 */ /* 0x000fea0003c00000 */
[----:B------:R0:W1:Y:S02]  /*4e50*/  SHFL.BFLY P6, R158, R221, R160, R223 ;  /* 0x0c0000a0dd9e7389 */ /* 0x00006400000c00df */
[----:B01----:R-:W-:Y:S01]  /*4e60*/  ENDCOLLECTIVE ;  /* 0x000000000000791b */ /* 0x003fe20003800000 */
.L_x_13554:
[----:B------:R-:W-:Y:S01]  /*4e70*/  HFMA2.MMA R160, -RZ, RZ, 0, 4.76837158203125e-07 ;  /* 0x00000008ffa07435 */ /* 0x000fe200000001ff */
[----:B------:R-:W-:-:S05]  /*4e80*/  MOV R0, R158 ;  /* 0x0000009e00007202 */ /* 0x000fca0000000f00 */
[----:B------:R-:W-:-:S05]  /*4e90*/  FADD.FTZ R146, R145, R0 ;  /* 0x0000000091927221 */ /* 0x000fca0000010000 */
[----:B------:R-:W-:-:S07]  /*4ea0*/  MOV R221, R146 ;  /* 0x0000009200dd7202 */ /* 0x000fce0000000f00 */
[----:B------:R-:W-:Y:S05]  /*4eb0*/  WARPSYNC.COLLECTIVE R154, `(.L_x_13555) ;  /* 0x000000009a087348 */ /* 0x000fea0003c00000 */
[----:B------:R0:W1:Y:S02]  /*4ec0*/  SHFL.BFLY P6, R158, R221, R160, R223 ;  /* 0x0c0000a0dd9e7389 */ /* 0x00006400000c00df */
[----:B01----:R-:W-:Y:S01]  /*4ed0*/  ENDCOLLECTIVE ;  /* 0x000000000000791b */ /* 0x003fe20003800000 */
.L_x_13555:
[----:B------:R-:W-:Y:S01]  /*4ee0*/  HFMA2.MMA R160, -RZ, RZ, 0, 9.5367431640625e-07 ;  /* 0x00000010ffa07435 */ /* 0x000fe200000001ff */
[----:B------:R-:W-:-:S05]  /*4ef0*/  MOV R147, R158 ;  /* 0x0000009e00937202 */ /* 0x000fca0000000f00 */
[----:B------:R-:W-:-:S05]  /*4f00*/  FADD.FTZ R147, R146, R147 ;  /* 0x0000009392937221 */ /* 0x000fca0000010000 */
[----:B------:R-:W-:-:S07]  /*4f10*/  MOV R221, R147 ;  /* 0x0000009300dd7202 */ /* 0x000fce0000000f00 */
[----:B------:R-:W-:Y:S05]  /*4f20*/  WARPSYNC.COLLECTIVE R154, `(.L_x_13556) ;  /* 0x000000009a087348 */ /* 0x000fea0003c00000 */
[----:B------:R0:W1:Y:S02]  /*4f30*/  SHFL.BFLY P6, R158, R221, R160, R223 ;  /* 0x0c0000a0dd9e7389 */ /* 0x00006400000c00df */
[----:B01----:R-:W-:Y:S01]  /*4f40*/  ENDCOLLECTIVE ;  /* 0x000000000000791b */ /* 0x003fe20003800000 */
.L_x_13556:
        /* <DEDUP_REMOVED lines=73> */
.L_x_13557:
[----:B------:R-:W-:Y:S01]  /*53e0*/  HFMA2.MMA R160, -RZ, RZ, 0, 1.1920928955078125e-07 ;  /* 0x00000002ffa07435 */ /* 0x000fe200000001ff */
[----:B------:R-:W-:-:S05]  /*53f0*/  MOV R143, R158 ;  /* 0x0000009e008f7202 */ /* 0x000fca0000000f00 */
[----:B------:R-:W-:-:S05]  /*5400*/  FADD.FTZ R143, R0, R143 ;  /* 0x0000008f008f7221 */ /* 0x000fca0000010000 */
[----:B------:R-:W-:-:S07]  /*5410*/  MOV R221, R143 ;  /* 0x0000008f00dd7202 */ /* 0x000fce0000000f00 */
[----:B------:R-:W-:Y:S05]  /*5420*/  WARPSYNC.COLLECTIVE R154, `(.L_x_13558) ;  /* 0x000000009a087348 */ /* 0x000fea0003c00000 */
[----:B------:R0:W1:Y:S02]  /*5430*/  SHFL.BFLY P6, R158, R221, R160, R223 ;  /* 0x0c0000a0dd9e7389 */ /* 0x00006400000c00df */
[----:B01----:R-:W-:Y:S01]  /*5440*/  ENDCOLLECTIVE ;  /* 0x000000000000791b */ /* 0x003fe20003800000 */
.L_x_13558:
[----:B------:R-:W-:Y:S01]  /*5450*/  HFMA2.MMA R160, -RZ, RZ, 0, 2.384185791015625e-07 ;  /* 0x00000004ffa07435 */ /* 0x000fe200000001ff */
[----:B------:R-:W-:-:S05]  /*5460*/  MOV R144, R158 ;  /* 0x0000009e00907202 */ /* 0x000fca0000000f00 */
[----:B------:R-:W-:-:S05]  /*5470*/  FADD.FTZ R144, R143, R144 ;  /* 0x000000908f907221 */ /* 0x000fca0000010000 */
[----:B------:R-:W-:-:S07]  /*5480*/  MOV R221, R144 ;  /* 0x0000009000dd7202 */ /* 0x000fce0000000f00 */
[----:B------:R-:W-:Y:S05]  /*5490*/  WARPSYNC.COLLECTIVE R154, `(.L_x_13559) ;  /* 0x000000009a087348 */ /* 0x000fea0003c00000 */
[----:B------:R0:W1:Y:S02]  /*54a0*/  SHFL.BFLY P6, R158, R221, R160, R223 ;  /* 0x0c0000a0dd9e7389 */ /* 0x00006400000c00df */
[----:B01----:R-:W-:Y:S01]  /*54b0*/  ENDCOLLECTIVE ;  /* 0x000000000000791b */ /* 0x003fe20003800000 */
.L_x_13559:
[----:B------:R-:W-:Y:S01]  /*54c0*/  HFMA2.MMA R160, -RZ, RZ, 0, 4.76837158203125e-07 ;  /* 0x00000008ffa07435 */ /* 0x000fe200000001ff */
[----:B------:R-:W-:-:S05]  /*54d0*/  MOV R145, R158 ;  /* 0x0000009e00917202 */ /* 0x000fca0000000f00 */
[----:B------:R-:W-:-:S05]  /*54e0*/  FADD.FTZ R145, R144, R145 ;  /* 0x0000009190917221 */ /* 0x000fca0000010000 */
[----:B------:R-:W-:-:S07]  /*54f0*/  MOV R221, R145 ;  /* 0x0000009100dd7202 */ /* 0x000fce0000000f00 */
[----:B------:R-:W-:Y:S05]  /*5500*/  WARPSYNC.COLLECTIVE R154, `(.L_x_13560) ;  /* 0x000000009a087348 */ /* 0x000fea0003c00000 */
[----:B------:R0:W1:Y:S02]  /*5510*/  SHFL.BFLY P6, R158, R221, R160, R223 ;  /* 0x0c0000a0dd9e7389 */ /* 0x00006400000c00df */
[----:B01----:R-:W-:Y:S01]  /*5520*/  ENDCOLLECTIVE ;  /* 0x000000000000791b */ /* 0x003fe20003800000 */
.L_x_13560:
[----:B------:R-:W-:Y:S01]  /*5530*/  HFMA2.MMA R160, -RZ, RZ, 0, 9.5367431640625e-07 ;  /* 0x00000010ffa07435 */ /* 0x000fe200000001ff */
[----:B------:R-:W-:-:S05]  /*5540*/  MOV R146, R158 ;  /* 0x0000009e00927202 */ /* 0x000fca0000000f00 */
[----:B------:R-:W-:-:S05]  /*5550*/  FADD.FTZ R146, R145, R146 ;  /* 0x0000009291927221 */ /* 0x000fca0000010000 */
[----:B------:R-:W-:-:S07]  /*5560*/  MOV R221, R146 ;  /* 0x0000009200dd7202 */ /* 0x000fce0000000f00 */
[----:B------:R-:W-:Y:S05]  /*5570*/  WARPSYNC.COLLECTIVE R154, `(.L_x_13561) ;  /* 0x000000009a087348 */ /* 0x000fea0003c00000 */
[----:B------:R0:W1:Y:S02]  /*5580*/  SHFL.BFLY P6, R158, R221, R160, R223 ;  /* 0x0c0000a0dd9e7389 */ /* 0x00006400000c00df */
[----:B01----:R-:W-:Y:S01]  /*5590*/  ENDCOLLECTIVE ;  /* 0x000000000000791b */ /* 0x003fe20003800000 */
.L_x_13561:
[----:B------:R-:W-:Y:S01]  /*55a0*/  MOV R147, R158 ;  /* 0x0000009e00937202 */ /* 0x000fe20000000f00 */
[----:B------:R-:W-:Y:S06]  /*55b0*/  BRA `(.L_x_13562) ;  /* 0xffffffe4003c7947 */ /* 0x000fec000383ffff */
.L_x_13563:
        /* <DEDUP_REMOVED lines=12> */
.L_x_27060:


//--------------------- .text._ZN10layer_norm31ln_parallel_residual_fwd_kernelINS_13Kernel_traitsIf6__halfS2_S2_fjLj8192ELj1ELj1ELj8ELj16ENS_18Kernel_traits_baseILj8192EfS2_S2_S2_fjLj256EEEEELb0ELb0ELb1EEEvNS_9FwdParamsE --------------------------
	.section	.text._ZN10layer_norm31ln_parallel_residual_fwd_kernelINS_13Kernel_traitsIf6__halfS2_S2_fjLj8192ELj1ELj1ELj8ELj16ENS_18Kernel_traits_baseILj8192EfS2_S2_S2_fjLj256EEEEELb0ELb0ELb1EEEvNS_9FwdParamsE,"ax",@progbits
	.align	128
        .global         _ZN10layer_norm31ln_parallel_residual_fwd_kernelINS_13Kernel_traitsIf6__halfS2_S2_fjLj8192ELj1ELj1ELj8ELj16ENS_18Kernel_traits_baseILj8192EfS2_S2_S2_fjLj256EEEEELb0ELb0ELb1EEEvNS_9FwdParamsE
        .type           _ZN10layer_norm31ln_parallel_residual_fwd_kernelINS_13Kernel_traitsIf6__halfS2_S2_fjLj8192ELj1ELj1ELj8ELj16ENS_18Kernel_traits_baseILj8192EfS2_S2_S2_fjLj256EEEEELb0ELb0ELb1EEEvNS_9FwdParamsE,@function
        .size           _ZN10layer_norm31ln_parallel_residual_fwd_kernelINS_13Kernel_traitsIf6__halfS2_S2_fjLj8192ELj1ELj1ELj8ELj16ENS_18Kernel_traits_baseILj8192EfS2_S2_S2_fjLj256EEEEELb0ELb0ELb1EEEvNS_9FwdParamsE,(.L_x_27061 - _ZN10layer_norm31ln_parallel_residual_fwd_kernelINS_13Kernel_traitsIf6__halfS2_S2_fjLj8192ELj1ELj1ELj8ELj16ENS_18Kernel_traits_baseILj8192EfS2_S2_S2_fjLj256EEEEELb0ELb0ELb1EEEvNS_9FwdParamsE)
        .other          _ZN10layer_norm31ln_parallel_residual_fwd_kernelINS_13Kernel_traitsIf6__halfS2_S2_fjLj8192ELj1ELj1ELj8ELj16ENS_18Kernel_traits_baseILj8192EfS2_S2_S2_fjLj256EEEEELb0ELb0ELb1EEEvNS_9FwdParamsE,@"STO_CUDA_ENTRY STV_DEFAULT"
_ZN10layer_norm31ln_parallel_residual_fwd_kernelINS_13Kernel_traitsIf6__halfS2_S2_fjLj8192ELj1ELj1ELj8ELj16ENS_18Kernel_traits_baseILj8192EfS2_S2_S2_fjLj256EEEEELb0ELb0ELb1EEEvNS_9FwdParamsE:
.text._ZN10layer_norm31ln_parallel_residual_fwd_kernelINS_13Kernel_traitsIf6__halfS2_S2_fjLj8192ELj1ELj1ELj8ELj16ENS_18Kernel_traits_baseILj8192EfS2_S2_S2_fjLj256EEEEELb0ELb0ELb1EEEvNS_9FwdParamsE:
        /* <DEDUP_REMOVED lines=106> */
.L_x_13693:
        /* <DEDUP_REMOVED lines=16> */
[----:B------:R-:W-:Y:S01]  /*07a0*/  ISETP.NE.AND.EX P3, PT, RZ, UR13, PT, P3 ;  /* 0x0000000dff007c0c */ /* 0x000fe2000bf65330 */
[----:B---3--:R-:W-:-:S12]  /*07b0*/  HADD2.F32 R151, -RZ, R164.H0_H0 ;  /* 0x200000a4ff977230 */ /* 0x008fd80000004100 */
[----:B0-----:R-:W-:Y:S05]  /*07c0*/  @P3 BRA `(.L_x_13564) ;  /* 0x0000000000203947 */ /* 0x001fea0003800000 */
[----:B------:R-:W-:-:S04]  /*07d0*/  ISETP.NE.U32.AND P4, PT, RZ, UR10, PT ;  /* 0x0000000aff007c0c */ /* 0x000fc8000bf85070 */
[----:B------:R-:W-:-:S13]  /*07e0*/  ISETP.NE.AND.EX P4, PT, RZ, UR11, PT, P4 ;  /* 0x0000000bff007c0c */ /* 0x000fda000bf85340 */
[----:B------:R-:W-:Y:S05]  /*07f0*/  @P4 BRA `(.L_x_13565) ;  /* 0x0000000000084947 */ /* 0x000fea0003800000 */
[----:B------:R-:W-:Y:S05]  /*0800*/  @P0 BRA `(.L_x_13566) ;  /* 0x0000000000200947 */ /* 0x000fea0003800000 */
[----:B------:R-:W-:Y:S05]  /*0810*/  BRA `(.L_x_13567) ;  /* 0x0000000000247947 */ /* 0x000fea0003800000 */
.L_x_13565:
[----:B-----5:R-:W-:-:S05]  /*0820*/  HADD2.F32 R144, -RZ, R8.H0_H0 ;  /* 0x20000008ff907230 */ /* 0x020fca0000004100 */
[----:B------:R-:W-:Y:S01]  /*0830*/  FADD.FTZ R151, R151, R144 ;  /* 0x0000009097977221 */ /* 0x000fe20000010000 */
[----:B------:R-:W-:Y:S06]  /*0840*/  BRA `(.L_x_13566) ;  /* 0x0000000000107947 */ /* 0x000fec0003800000 */
.L_x_13564:
[----:B-----5:R-:W-:Y:S02]  /*0850*/  HADD2.F32 R144, -RZ, R12.H0_H0 ;  /* 0x2000000cff907230 */ /* 0x020fe40000004100 */
[----:B------:R-:W-:-:S03]  /*0860*/  @P2 HADD2.F32 R146, -RZ, R8.H0_H0 ;  /* 0x20000008ff922230 */ /* 0x000fc60000004100 */
[----:B------:R-:W-:-:S04]  /*0870*/  FADD.FTZ R151, R151, R144 ;  /* 0x0000009097977221 */ /* 0x000fc80000010000 */
[----:B------:R-:W-:-:S07]  /*0880*/  @P2 FADD.FTZ R151, R151, R146 ;  /* 0x0000009297972221 */ /* 0x000fce0000010000 */
.L_x_13566:
[----:B------:R-:W-:-:S04]  /*0890*/  F2FP.F16.F32.PACK_AB R3, RZ, R151 ;  /* 0x00000097ff03723e */ /* 0x000fc800000000ff */
[----:B------:R-:W-:-:S07]  /*08a0*/  PRMT R4, R3, 0x7610, R4 ;  /* 0x0000761003047816 */ /* 0x000fce0000000004 */
.L_x_13567:
[----:B------:R-:W-:Y:S01]  /*08b0*/  HADD2.F32 R155, -RZ, R164.H1_H1 ;  /* 0x300000a4ff9b7230 */ /* 0x000fe20000004100 */
[----:B------:R-:W-:Y:S06]  /*08c0*/  @P3 BRA `(.L_x_13568) ;  /* 0x0000000000203947 */ /* 0x000fec0003800000 */
[----:B------:R-:W-:-:S04]  /*08d0*/  ISETP.NE.U32.AND P4, PT, RZ, UR10, PT ;  /* 0x0000000aff007c0c */ /* 0x000fc8000bf85070 */
[----:B------:R-:W-:-:S13]  /*08e0*/  ISETP.NE.AND.EX P4, PT, RZ, UR11, PT, P4 ;  /* 0x0000000bff007c0c */ /* 0x000fda000bf85340 */
[----:B------:R-:W-:Y:S05]  /*08f0*/  @P4 BRA `(.L_x_13569) ;  /* 0x0000000000084947 */ /* 0x000fea0003800000 */
[----:B------:R-:W-:Y:S05]  /*0900*/  @P0 BRA `(.L_x_13570) ;  /* 0x0000000000200947 */ /* 0x000fea0003800000 */
[----:B------:R-:W-:Y:S05]  /*0910*/  BRA `(.L_x_13571) ;  /* 0x0000000000247947 */ /* 0x000fea0003800000 */
.L_x_13569:
[----:B-----5:R-:W-:-:S05]  /*0920*/  HADD2.F32 R144, -RZ, R8.H1_H1 ;  /* 0x30000008ff907230 */ /* 0x020fca0000004100 */
[----:B------:R-:W-:Y:S01]  /*0930*/  FADD.FTZ R155, R155, R144 ;  /* 0x000000909b9b7221 */ /* 0x000fe20000010000 */
[----:B------:R-:W-:Y:S06]  /*0940*/  BRA `(.L_x_13570) ;  /* 0x0000000000107947 */ /* 0x000fec0003800000 */
.L_x_13568:
[----:B-----5:R-:W-:Y:S02]  /*0950*/  HADD2.F32 R144, -RZ, R12.H1_H1 ;  /* 0x3000000cff907230 */ /* 0x020fe40000004100 */
[----:B------:R-:W-:-:S03]  /*0960*/  @P2 HADD2.F32 R146, -RZ, R8.H1_H1 ;  /* 0x30000008ff922230 */ /* 0x000fc60000004100 */
[----:B------:R-:W-:-:S04]  /*0970*/  FADD.FTZ R155, R155, R144 ;  /* 0x000000909b9b7221 */ /* 0x000fc80000010000 */
[----:B------:R-:W-:-:S07]  /*0980*/  @P2 FADD.FTZ R155, R155, R146 ;  /* 0x000000929b9b2221 */ /* 0x000fce0000010000 */
.L_x_13570:
[----:B------:R-:W-:-:S04]  /*0990*/  F2FP.F16.F32.PACK_AB R3, RZ, R155 ;  /* 0x0000009bff03723e */ /* 0x000fc800000000ff */
[----:B------:R-:W-:-:S07]  /*09a0*/  PRMT R4, R4, 0x5410, R3 ;  /* 0x0000541004047816 */ /* 0x000fce0000000003 */
.L_x_13571:
[----:B------:R-:W-:Y:S01]  /*09b0*/  HADD2.F32 R157, -RZ, R165.H0_H0 ;  /* 0x200000a5ff9d7230 */ /* 0x000fe20000004100 */
[----:B------:R-:W-:Y:S06]  /*09c0*/  @P3 BRA `(.L_x_13572) ;  /* 0x0000000000203947 */ /* 0x000fec0003800000 */
[----:B------:R-:W-:-:S04]  /*09d0*/  ISETP.NE.U32.AND P4, PT, RZ, UR10, PT ;  /* 0x0000000aff007c0c */ /* 0x000fc8000bf85070 */
[----:B------:R-:W-:-:S13]  /*09e0*/  ISETP.NE.AND.EX P4, PT, RZ, UR11, PT, P4 ;  /* 0x0000000bff007c0c */ /* 0x000fda000bf85340 */
[----:B------:R-:W-:Y:S05]  /*09f0*/  @P4 BRA `(.L_x_13573) ;  /* 0x0000000000084947 */ /* 0x000fea0003800000 */
[----:B------:R-:W-:Y:S05]  /*0a00*/  @P0 BRA `(.L_x_13574) ;  /* 0x0000000000200947 */ /* 0x000fea0003800000 */
[----:B------:R-:W-:Y:S05]  /*0a10*/  BRA `(.L_x_13575) ;  /* 0x0000000000247947 */ /* 0x000fea0003800000 */
.L_x_13573:
[----:B-----5:R-:W-:-:S05]  /*0a20*/  HADD2.F32 R144, -RZ, R9.H0_H0 ;  /* 0x20000009ff907230 */ /* 0x020fca0000004100 */
[----:B------:R-:W-:Y:S01]  /*0a30*/  FADD.FTZ R157, R157, R144 ;  /* 0x000000909d9d7221 */ /* 0x000fe20000010000 */
[----:B------:R-:W-:Y:S06]  /*0a40*/  BRA `(.L_x_13574) ;  /* 0x0000000000107947 */ /* 0x000fec0003800000 */
.L_x_13572:
[----:B-----5:R-:W-:Y:S02]  /*0a50*/  HADD2.F32 R144, -RZ, R13.H0_H0 ;  /* 0x2000000dff907230 */ /* 0x020fe40000004100 */
[----:B------:R-:W-:-:S03]  /*0a60*/  @P2 HADD2.F32 R146, -RZ, R9.H0_H0 ;  /* 0x20000009ff922230 */ /* 0x000fc60000004100 */
[----:B------:R-:W-:-:S04]  /*0a70*/  FADD.FTZ R157, R157, R144 ;  /* 0x000000909d9d7221 */ /* 0x000fc80000010000 */
[----:B------:R-:W-:-:S07]  /*0a80*/  @P2 FADD.FTZ R157, R157, R146 ;  /* 0x000000929d9d2221 */ /* 0x000fce0000010000 */
.L_x_13574:
[----:B------:R-:W-:-:S04]  /*0a90*/  F2FP.F16.F32.PACK_AB R3, RZ, R157 ;  /* 0x0000009dff03723e */ /* 0x000fc800000000ff */
[----:B------:R-:W-:-:S07]  /*0aa0*/  PRMT R5, R3, 0x7610, R5 ;  /* 0x0000761003057816 */ /* 0x000fce0000000005 */
.L_x_13575:
[----:B------:R-:W-:Y:S01]  /*0ab0*/  HADD2.F32 R159, -RZ, R165.H1_H1 ;  /* 0x300000a5ff9f7230 */ /* 0x000fe20000004100 */
[----:B------:R-:W-:Y:S06]  /*0ac0*/  @P3 BRA `(.L_x_13576) ;  /* 0x0000000000203947 */ /* 0x000fec0003800000 */
[----:B------:R-:W-:-:S04]  /*0ad0*/  ISETP.NE.U32.AND P4, PT, RZ, UR10, PT ;  /* 0x0000000aff007c0c */ /* 0x000fc8000bf85070 */
[----:B------:R-:W-:-:S13]  /*0ae0*/  ISETP.NE.AND.EX P4, PT, RZ, UR11, PT, P4 ;  /* 0x0000000bff007c0c */ /* 0x000fda000bf85340 */
[----:B------:R-:W-:Y:S05]  /*0af0*/  @P4 BRA `(.L_x_13577) ;  /* 0x0000000000084947 */ /* 0x000fea0003800000 */
[----:B------:R-:W-:Y:S05]  /*0b00*/  @P0 BRA `(.L_x_13578) ;  /* 0x0000000000200947 */ /* 0x000fea0003800000 */
[----:B------:R-:W-:Y:S05]  /*0b10*/  BRA `(.L_x_13579) ;  /* 0x0000000000247947 */ /* 0x000fea0003800000 */
.L_x_13577:
[----:B-----5:R-:W-:-:S05]  /*0b20*/  HADD2.F32 R144, -RZ, R9.H1_H1 ;  /* 0x30000009ff907230 */ /* 0x020fca0000004100 */
[----:B------:R-:W-:Y:S01]  /*0b30*/  FADD.FTZ R159, R159, R144 ;  /* 0x000000909f9f7221 */ /* 0x000fe20000010000 */
[----:B------:R-:W-:Y:S06]  /*0b40*/  BRA `(.L_x_13578) ;  /* 0x0000000000107947 */ /* 0x000fec0003800000 */
.L_x_13576:
[----:B-----5:R-:W-:Y:S02]  /*0b50*/  HADD2.F32 R144, -RZ, R13.H1_H1 ;  /* 0x3000000dff907230 */ /* 0x020fe40000004100 */
[----:B------:R-:W-:-:S03]  /*0b60*/  @P2 HADD2.F32 R146, -RZ, R9.H1_H1 ;  /* 0x30000009ff922230 */ /* 0x000fc60000004100 */
[----:B------:R-:W-:-:S04]  /*0b70*/  FADD.FTZ R159, R159, R144 ;  /* 0x000000909f9f7221 */ /* 0x000fc80000010000 */
[----:B------:R-:W-:-:S07]  /*0b80*/  @P2 FADD.FTZ R159, R159, R146 ;  /* 0x000000929f9f2221 */ /* 0x000fce0000010000 */
.L_x_13578:
[----:B------:R-:W-:-:S04]  /*0b90*/  F2FP.F16.F32.PACK_AB R3, RZ, R159 ;  /* 0x0000009fff03723e */ /* 0x000fc800000000ff */
[----:B------:R-:W-:-:S07]  /*0ba0*/  PRMT R5, R5, 0x5410, R3 ;  /* 0x0000541005057816 */ /* 0x000fce0000000003 */
.L_x_13579:
[----:B------:R-:W-:Y:S01]  /*0bb0*/  HADD2.F32 R161, -RZ, R166.H0_H0 ;  /* 0x200000a6ffa17230 */ /* 0x000fe20000004100 */
[----:B------:R-:W-:Y:S06]  /*0bc0*/  @P3 BRA `(.L_x_13580) ;  /* 0x0000000000203947 */ /* 0x000fec0003800000 */
[----:B------:R-:W-:-:S04]  /*0bd0*/  ISETP.NE.U32.AND P4, PT, RZ, UR10, PT ;  /* 0x0000000aff007c0c */ /* 0x000fc8000bf85070 */
[----:B------:R-:W-:-:S13]  /*0be0*/  ISETP.NE.AND.EX P4, PT, RZ, UR11, PT, P4 ;  /* 0x0000000bff007c0c */ /* 0x000fda000bf85340 */
[----:B------:R-:W-:Y:S05]  /*0bf0*/  @P4 BRA `(.L_x_13581) ;  /* 0x0000000000084947 */ /* 0x000fea0003800000 */
[----:B------:R-:W-:Y:S05]  /*0c00*/  @P0 BRA `(.L_x_13582) ;  /* 0x0000000000200947 */ /* 0x000fea0003800000 */
[----:B------:R-:W-:Y:S05]  /*0c10*/  BRA `(.L_x_13583) ;  /* 0x0000000000247947 */ /* 0x000fea0003800000 */
.L_x_13581:
[----:B-----5:R-:W-:-:S05]  /*0c20*/  HADD2.F32 R144, -RZ, R10.H0_H0 ;  /* 0x2000000aff907230 */ /* 0x020fca0000004100 */
[----:B------:R-:W-:Y:S01]  /*0c30*/  FADD.FTZ R161, R161, R144 ;  /* 0x00000090a1a17221 */ /* 0x000fe20000010000 */
[----:B------:R-:W-:Y:S06]  /*0c40*/  BRA `(.L_x_13582) ;  /* 0x0000000000107947 */ /* 0x000fec0003800000 */
.L_x_13580:
[----:B-----5:R-:W-:Y:S02]  /*0c50*/  HADD2.F32 R144, -RZ, R14.H0_H0 ;  /* 0x2000000eff907230 */ /* 0x020fe40000004100 */
[----:B------:R-:W-:-:S03]  /*0c60*/  @P2 HADD2.F32 R146, -RZ, R10.H0_H0 ;  /* 0x2000000aff922230 */ /* 0x000fc60000004100 */
[----:B------:R-:W-:-:S04]  /*0c70*/  FADD.FTZ R161, R161, R144 ;  /* 0x00000090a1a17221 */ /* 0x000fc80000010000 */
[----:B------:R-:W-:-:S07]  /*0c80*/  @P2 FADD.FTZ R161, R161, R146 ;  /* 0x00000092a1a12221 */ /* 0x000fce0000010000 */
.L_x_13582:
[----:B------:R-:W-:-:S04]  /*0c90*/  F2FP.F16.F32.PACK_AB R3, RZ, R161 ;  /* 0x000000a1ff03723e */ /* 0x000fc800000000ff */
[----:B------:R-:W-:-:S07]  /*0ca0*/  PRMT R6, R3, 0x7610, R6 ;  /* 0x0000761003067816 */ /* 0x000fce0000000006 */
.L_x_13583:
[----:B------:R-:W-:Y:S01]  /*0cb0*/  HADD2.F32 R163, -RZ, R166.H1_H1 ;  /* 0x300000a6ffa37230 */ /* 0x000fe20000004100 */
[----:B------:R-:W-:Y:S06]  /*0cc0*/  @P3 BRA `(.L_x_13584) ;  /* 0x0000000000203947 */ /* 0x000fec0003800000 */
[----:B------:R-:W-:-:S04]  /*0cd0*/  ISETP.NE.U32.AND P4, PT, RZ, UR10, PT ;  /* 0x0000000aff007c0c */ /* 0x000fc8000bf85070 */
[----:B------:R-:W-:-:S13]  /*0ce0*/  ISETP.NE.AND.EX P4, PT, RZ, UR11, PT, P4 ;  /* 0x0000000bff007c0c */ /* 0x000fda000bf85340 */
[----:B------:R-:W-:Y:S05]  /*0cf0*/  @P4 BRA `(.L_x_13585) ;  /* 0x0000000000084947 */ /* 0x000fea0003800000 */
[----:B------:R-:W-:Y:S05]  /*0d00*/  @P0 BRA `(.L_x_13586) ;  /* 0x0000000000200947 */ /* 0x000fea0003800000 */
[----:B------:R-:W-:Y:S05]  /*0d10*/  BRA `(.L_x_13587) ;  /* 0x0000000000247947 */ /* 0x000fea0003800000 */
.L_x_13585:
[----:B-----5:R-:W-:-:S05]  /*0d20*/  HADD2.F32 R144, -RZ, R10.H1_H1 ;  /* 0x3000000aff907230 */ /* 0x020fca0000004100 */
[----:B------:R-:W-:Y:S01]  /*0d30*/  FADD.FTZ R163, R163, R144 ;  /* 0x00000090a3a37221 */ /* 0x000fe20000010000 */
[----:B------:R-:W-:Y:S06]  /*0d40*/  BRA `(.L_x_13586) ;  /* 0x0000000000107947 */ /* 0x000fec0003800000 */
.L_x_13584:
[----:B-----5:R-:W-:Y:S02]  /*0d50*/  HADD2.F32 R144, -RZ, R14.H1_H1 ;  /* 0x3000000eff907230 */ /* 0x020fe40000004100 */
[----:B------:R-:W-:-:S03]  /*0d60*/  @P2 HADD2.F32 R146, -RZ, R10.H1_H1 ;  /* 0x3000000aff922230 */ /* 0x000fc60000004100 */
[----:B------:R-:W-:-:S04]  /*0d70*/  FADD.FTZ R163, R163, R144 ;  /* 0x00000090a3a37221 */ /* 0x000fc80000010000 */
[----:B------:R-:W-:-:S07]  /*0d80*/  @P2 FADD.FTZ R163, R163, R146 ;  /* 0x00000092a3a32221 */ /* 0x000fce0000010000 */
.L_x_13586:
[----:B------:R-:W-:-:S04]  /*0d90*/  F2FP.F16.F32.PACK_AB R3, RZ, R163 ;  /* 0x000000a3ff03723e */ /* 0x000fc800000000ff */
[----:B------:R-:W-:-:S07]  /*0da0*/  PRMT R6, R6, 0x5410, R3 ;  /* 0x0000541006067816 */ /* 0x000fce0000000003 */
.L_x_13587:
[----:B------:R-:W-:Y:S01]  /*0db0*/  HADD2.F32 R165, -RZ, R167.H0_H0 ;  /* 0x200000a7ffa57230 */ /* 0x000fe20000004100 */
[----:B------:R-:W-:Y:S06]  /*0dc0*/  @P3 BRA `(.L_x_13588) ;  /* 0x0000000000203947 */ /* 0x000fec0003800000 */
[----:B------:R-:W-:-:S04]  /*0dd0*/  ISETP.NE.U32.AND P4, PT, RZ, UR10, PT ;  /* 0x0000000aff007c0c */ /* 0x000fc8000bf85070 */
[----:B------:R-:W-:-:S13]  /*0de0*/  ISETP.NE.AND.EX P4, PT, RZ, UR11, PT, P4 ;  /* 0x0000000bff007c0c */ /* 0x000fda000bf85340 */
[----:B------:R-:W-:Y:S05]  /*0df0*/  @P4 BRA `(.L_x_13589) ;  /* 0x0000000000084947 */ /* 0x000fea0003800000 */
[----:B------:R-:W-:Y:S05]  /*0e00*/  @P0 BRA `(.L_x_13590) ;  /* 0x0000000000200947 */ /* 0x000fea0003800000 */
[----:B------:R-:W-:Y:S05]  /*0e10*/  BRA `(.L_x_13591) ;  /* 0x0000000000247947 */ /* 0x000fea0003800000 */
.L_x_13589:
[----:B-----5:R-:W-:-:S05]  /*0e20*/  HADD2.F32 R144, -RZ, R11.H0_H0 ;  /* 0x2000000bff907230 */ /* 0x020fca0000004100 */
[----:B------:R-:W-:Y:S01]  /*0e30*/  FADD.FTZ R165, R165, R144 ;  /* 0x00000090a5a57221 */ /* 0x000fe20000010000 */
[----:B------:R-:W-:Y:S06]  /*0e40*/  BRA `(.L_x_13590) ;  /* 0x0000000000107947 */ /* 0x000fec0003800000 */
.L_x_13588:
[----:B-----5:R-:W-:Y:S02]  /*0e50*/  HADD2.F32 R144, -RZ, R15.H0_H0 ;  /* 0x2000000fff907230 */ /* 0x020fe40000004100 */
[----:B------:R-:W-:-:S03]  /*0e60*/  @P2 HADD2.F32 R146, -RZ, R11.H0_H0 ;  /* 0x2000000bff922230 */ /* 0x000fc60000004100 */
[----:B------:R-:W-:-:S04]  /*0e70*/  FADD.FTZ R165, R165, R144 ;  /* 0x00000090a5a57221 */ /* 0x000fc80000010000 */
[----:B------:R-:W-:-:S07]  /*0e80*/  @P2 FADD.FTZ R165, R165, R146 ;  /* 0x00000092a5a52221 */ /* 0x000fce0000010000 */
.L_x_13590:
[----:B------:R-:W-:-:S04]  /*0e90*/  F2FP.F16.F32.PACK_AB R3, RZ, R165 ;  /* 0x000000a5ff03723e */ /* 0x000fc800000000ff */
[----:B------:R-:W-:-:S07]  /*0ea0*/  PRMT R7, R3, 0x7610, R7 ;  /* 0x0000761003077816 */ /* 0x000fce0000000007 */
.L_x_13591:
[----:B------:R-:W-:Y:S01]  /*0eb0*/  HADD2.F32 R167, -RZ, R167.H1_H1 ;  /* 0x300000a7ffa77230 */ /* 0x000fe20000004100 */
[----:B------:R-:W-:Y:S06]  /*0ec0*/  @P3 BRA `(.L_x_13592) ;  /* 0x0000000000203947 */ /* 0x000fec0003800000 */
[----:B------:R-:W-:-:S04]  /*0ed0*/  ISETP.NE.U32.AND P4, PT, RZ, UR10, PT ;  /* 0x0000000aff007c0c */ /* 0x000fc8000bf85070 */
[----:B------:R-:W-:-:S13]  /*0ee0*/  ISETP.NE.AND.EX P4, PT, RZ, UR11, PT, P4 ;  /* 0x0000000bff007c0c */ /* 0x000fda000bf85340 */
[----:B------:R-:W-:Y:S05]  /*0ef0*/  @P4 BRA `(.L_x_13593) ;  /* 0x0000000000084947 */ /* 0x000fea0003800000 */
[----:B------:R-:W-:Y:S05]  /*0f00*/  @P0 BRA `(.L_x_13594) ;  /* 0x0000000000200947 */ /* 0x000fea0003800000 */
[----:B------:R-:W-:Y:S05]  /*0f10*/  BRA `(.L_x_13595) ;  /* 0x0000000000247947 */ /* 0x000fea0003800000 */
.L_x_13593:
[----:B-----5:R-:W-:-:S05]  /*0f20*/  HADD2.F32 R144, -RZ, R11.H1_H1 ;  /* 0x3000000bff907230 */ /* 0x020fca0000004100 */
[----:B------:R-:W-:Y:S01]  /*0f30*/  FADD.FTZ R167, R167, R144 ;  /* 0x00000090a7a77221 */ /* 0x000fe20000010000 */
[----:B------:R-:W-:Y:S06]  /*0f40*/  BRA `(.L_x_13594) ;  /* 0x0000000000107947 */ /* 0x000fec0003800000 */
.L_x_13592:
[----:B-----5:R-:W-:Y:S02]  /*0f50*/  HADD2.F32 R144, -RZ, R15.H1_H1 ;  /* 0x3000000fff907230 */ /* 0x020fe40000004100 */
[----:B------:R-:W-:-:S03]  /*0f60*/  @P2 HADD2.F32 R146, -RZ, R11.H1_H1 ;  /* 0x3000000bff922230 */ /* 0x000fc60000004100 */
[----:B------:R-:W-:-:S04]  /*0f70*/  FADD.FTZ R167, R167, R144 ;  /* 0x00000090a7a77221 */ /* 0x000fc80000010000 */
[----:B------:R-:W-:-:S07]  /*0f80*/  @P2 FADD.FTZ R167, R167, R146 ;  /* 0x00000092a7a72221 */ /* 0x000fce0000010000 */
.L_x_13594:
[----:B------:R-:W-:-:S04]  /*0f90*/  F2FP.F16.F32.PACK_AB R3, RZ, R167 ;  /* 0x000000a7ff03723e */ /* 0x000fc800000000ff */
[----:B------:R-:W-:-:S07]  /*0fa0*/  PRMT R7, R7, 0x5410, R3 ;  /* 0x0000541007077816 */ /* 0x000fce0000000003 */
.L_x_13595:
        /* <DEDUP_REMOVED lines=13> */
[----:B-1----:R-:W-:Y:S01]  /*1080*/  LOP3.LUT R3, R150, 0xff, RZ, 0xc0, !PT ;  /* 0x000000ff96037812 */ /* 0x002fe200078ec0ff */
[----:B---3--:R-:W-:Y:S01]  /*1090*/  HADD2.F32 R169, -RZ, R144.H0_H0 ;  /* 0x20000090ffa97230 */ /* 0x008fe20000004100 */
[----:B0-----:R-:W-:Y:S06]  /*10a0*/  @P3 BRA `(.L_x_13596) ;  /* 0x0000000000203947 */ /* 0x001fec0003800000 */
[----:B------:R-:W-:-:S04]  /*10b0*/  ISETP.NE.U32.AND P4, PT, RZ, UR10, PT ;  /* 0x0000000aff007c0c */ /* 0x000fc8000bf85070 */
[----:B------:R-:W-:-:S13]  /*10c0*/  ISETP.NE.AND.EX P4, PT, RZ, UR11, PT, P4 ;  /* 0x0000000bff007c0c */ /* 0x000fda000bf85340 */
[----:B------:R-:W-:Y:S05]  /*10d0*/  @P4 BRA `(.L_x_13597) ;  /* 0x0000000000084947 */ /* 0x000fea0003800000 */
[----:B------:R-:W-:Y:S05]  /*10e0*/  @P0 BRA `(.L_x_13598) ;  /* 0x0000000000200947 */ /* 0x000fea0003800000 */
[----:B------:R-:W-:Y:S05]  /*10f0*/  BRA `(.L_x_13599) ;  /* 0x0000000000247947 */ /* 0x000fea0003800000 */
.L_x_13597:
[----:B-----5:R-:W-:-:S05]  /*1100*/  HADD2.F32 R154, -RZ, R8.H0_H0 ;  /* 0x20000008ff9a7230 */ /* 0x020fca0000004100 */
[----:B------:R-:W-:Y:S01]  /*1110*/  FADD.FTZ R169, R154, R169 ;  /* 0x000000a99aa97221 */ /* 0x000fe20000010000 */
[----:B------:R-:W-:Y:S06]  /*1120*/  BRA `(.L_x_13598) ;  /* 0x0000000000107947 */ /* 0x000fec0003800000 */
.L_x_13596:
[----:B-----5:R-:W-:Y:S02]  /*1130*/  HADD2.F32 R154, -RZ, R12.H0_H0 ;  /* 0x2000000cff9a7230 */ /* 0x020fe40000004100 */
[----:B------:R-:W-:-:S03]  /*1140*/  @P2 HADD2.F32 R156, -RZ, R8.H0_H0 ;  /* 0x20000008ff9c2230 */ /* 0x000fc60000004100 */
[----:B------:R-:W-:-:S04]  /*1150*/  FADD.FTZ R169, R154, R169 ;  /* 0x000000a99aa97221 */ /* 0x000fc80000010000 */
[----:B------:R-:W-:-:S07]  /*1160*/  @P2 FADD.FTZ R169, R156, R169 ;  /* 0x000000a99ca92221 */ /* 0x000fce0000010000 */
.L_x_13598:
[----:B------:R-:W-:-:S04]  /*1170*/  F2FP.F16.F32.PACK_AB R153, RZ, R169 ;  /* 0x000000a9ff99723e */ /* 0x000fc800000000ff */
[----:B------:R-:W-:-:S07]  /*1180*/  PRMT R4, R153, 0x7610, R4 ;  /* 0x0000761099047816 */ /* 0x000fce0000000004 */
.L_x_13599:
[----:B------:R-:W-:Y:S01]  /*1190*/  HADD2.F32 R171, -RZ, R144.H1_H1 ;  /* 0x30000090ffab7230 */ /* 0x000fe20000004100 */
[----:B------:R-:W-:Y:S06]  /*11a0*/  @P3 BRA `(.L_x_13600) ;  /* 0x0000000000203947 */ /* 0x000fec0003800000 */
[----:B------:R-:W-:-:S04]  /*11b0*/  ISETP.NE.U32.AND P4, PT, RZ, UR10, PT ;  /* 0x0000000aff007c0c */ /* 0x000fc8000bf85070 */
[----:B------:R-:W-:-:S13]  /*11c0*/  ISETP.NE.AND.EX P4, PT, RZ, UR11, PT, P4 ;  /* 0x0000000bff007c0c */ /* 0x000fda000bf85340 */
[----:B------:R-:W-:Y:S05]  /*11d0*/  @P4 BRA `(.L_x_13601) ;  /* 0x0000000000084947 */ /* 0x000fea0003800000 */
[----:B------:R-:W-:Y:S05]  /*11e0*/  @P0 BRA `(.L_x_13602) ;  /* 0x0000000000200947 */ /* 0x000fea0003800000 */
[----:B------:R-:W-:Y:S05]  /*11f0*/  BRA `(.L_x_13603) ;  /* 0x0000000000247947 */ /* 0x000fea0003800000 */
.L_x_13601:
[----:B-----5:R-:W-:-:S05]  /*1200*/  HADD2.F32 R144, -RZ, R8.H1_H1 ;  /* 0x30000008ff907230 */ /* 0x020fca0000004100 */
[----:B------:R-:W-:Y:S01]  /*1210*/  FADD.FTZ R171, R144, R171 ;  /* 0x000000ab90ab7221 */ /* 0x000fe20000010000 */
[----:B------:R-:W-:Y:S06]  /*1220*/  BRA `(.L_x_13602) ;  /* 0x0000000000107947 */ /* 0x000fec0003800000 */
.L_x_13600:
[----:B-----5:R-:W-:Y:S02]  /*1230*/  HADD2.F32 R144, -RZ, R12.H1_H1 ;  /* 0x3000000cff907230 */ /* 0x020fe40000004100 */
[----:B------:R-:W-:-:S03]  /*1240*/  @P2 HADD2.F32 R154, -RZ, R8.H1_H1 ;  /* 0x30000008ff9a2230 */ /* 0x000fc60000004100 */
[----:B------:R-:W-:-:S04]  /*1250*/  FADD.FTZ R171, R144, R171 ;  /* 0x000000ab90ab7221 */ /* 0x000fc80000010000 */
[----:B------:R-:W-:-:S07]  /*1260*/  @P2 FADD.FTZ R171, R154, R171 ;  /* 0x000000ab9aab2221 */ /* 0x000fce0000010000 */
.L_x_13602:
[----:B------:R-:W-:-:S04]  /*1270*/  F2FP.F16.F32.PACK_AB R144, RZ, R171 ;  /* 0x000000abff90723e */ /* 0x000fc800000000ff */
[----:B------:R-:W-:-:S07]  /*1280*/  PRMT R4, R4, 0x5410, R144 ;  /* 0x0000541004047816 */ /* 0x000fce0000000090 */
.L_x_13603:
[----:B------:R-:W-:Y:S01]  /*1290*/  HADD2.F32 R173, -RZ, R145.H0_H0 ;  /* 0x20000091ffad7230 */ /* 0x000fe20000004100 */
[----:B------:R-:W-:Y:S06]  /*12a0*/  @P3 BRA `(.L_x_13604) ;  /* 0x0000000000203947 */ /* 0x000fec0003800000 */
[----:B------:R-:W-:-:S04]  /*12b0*/  ISETP.NE.U32.AND P4, PT, RZ, UR10, PT ;  /* 0x0000000aff007c0c */ /* 0x000fc8000bf85070 */
[----:B------:R-:W-:-:S13]  /*12c0*/  ISETP.NE.AND.EX P4, PT, RZ, UR11, PT, P4 ;  /* 0x0000000bff007c0c */ /* 0x000fda000bf85340 */
[----:B------:R-:W-:Y:S05]  /*12d0*/  @P4 BRA `(.L_x_13605) ;  /* 0x0000000000084947 */ /* 0x000fea0003800000 */
[----:B------:R-:W-:Y:S05]  /*12e0*/  @P0 BRA `(.L_x_13606) ;  /* 0x0000000000200947 */ /* 0x000fea0003800000 */
[----:B------:R-:W-:Y:S05]  /*12f0*/  BRA `(.L_x_13607) ;  /* 0x0000000000247947 */ /* 0x000fea0003800000 */
.L_x_13605:
[----:B-----5:R-:W-:-:S05]  /*1300*/  HADD2.F32 R144, -RZ, R9.H0_H0 ;  /* 0x20000009ff907230 */ /* 0x020fca0000004100 */
[----:B------:R-:W-:Y:S01]  /*1310*/  FADD.FTZ R173, R144, R173 ;  /* 0x000000ad90ad7221 */ /* 0x000fe20000010000 */
[----:B------:R-:W-:Y:S06]  /*1320*/  BRA `(.L_x_13606) ;  /* 0x0000000000107947 */ /* 0x000fec0003800000 */
.L_x_13604:
[----:B-----5:R-:W-:Y:S02]  /*1330*/  HADD2.F32 R144, -RZ, R13.H0_H0 ;  /* 0x2000000dff907230 */ /* 0x020fe40000004100 */
[----:B------:R-:W-:-:S03]  /*1340*/  @P2 HADD2.F32 R154, -RZ, R9.H0_H0 ;  /* 0x20000009ff9a2230 */ /* 0x000fc60000004100 */
[----:B------:R-:W-:-:S04]  /*1350*/  FADD.FTZ R173, R144, R173 ;  /* 0x000000ad90ad7221 */ /* 0x000fc80000010000 */
[----:B------:R-:W-:-:S07]  /*1360*/  @P2 FADD.FTZ R173, R154, R173 ;  /* 0x000000ad9aad2221 */ /* 0x000fce0000010000 */
.L_x_13606:
[----:B------:R-:W-:-:S04]  /*1370*/  F2FP.F16.F32.PACK_AB R144, RZ, R173 ;  /* 0x000000adff90723e */ /* 0x000fc800000000ff */
[----:B------:R-:W-:-:S07]  /*1380*/  PRMT R5, R144, 0x7610, R5 ;  /* 0x0000761090057816 */ /* 0x000fce0000000005 */
.L_x_13607:
[----:B------:R-:W-:Y:S01]  /*1390*/  HADD2.F32 R175, -RZ, R145.H1_H1 ;  /* 0x30000091ffaf7230 */ /* 0x000fe20000004100 */
[----:B------:R-:W-:Y:S06]  /*13a0*/  @P3 BRA `(.L_x_13608) ;  /* 0x0000000000203947 */ /* 0x000fec0003800000 */
[----:B------:R-:W-:-:S04]  /*13b0*/  ISETP.NE.U32.AND P4, PT, RZ, UR10, PT ;  /* 0x0000000aff007c0c */ /* 0x000fc8000bf85070 */
[----:B------:R-:W-:-:S13]  /*13c0*/  ISETP.NE.AND.EX P4, PT, RZ, UR11, PT, P4 ;  /* 0x0000000bff007c0c */ /* 0x000fda000bf85340 */
[----:B------:R-:W-:Y:S05]  /*13d0*/  @P4 BRA `(.L_x_13609) ;  /* 0x0000000000084947 */ /* 0x000fea0003800000 */
[----:B------:R-:W-:Y:S05]  /*13e0*/  @P0 BRA `(.L_x_13610) ;  /* 0x0000000000200947 */ /* 0x000fea0003800000 */
[----:B------:R-:W-:Y:S05]  /*13f0*/  BRA `(.L_x_13611) ;  /* 0x0000000000247947 */ /* 0x000fea0003800000 */
.L_x_13609:
[----:B-----5:R-:W-:-:S05]  /*1400*/  HADD2.F32 R144, -RZ, R9.H1_H1 ;  /* 0x30000009ff907230 */ /* 0x020fca0000004100 */
[----:B------:R-:W-:Y:S01]  /*1410*/  FADD.FTZ R175, R144, R175 ;  /* 0x000000af90af7221 */ /* 0x000fe20000010000 */
[----:B------:R-:W-:Y:S06]  /*1420*/  BRA `(.L_x_13610) ;  /* 0x0000000000107947 */ /* 0x000fec0003800000 */
.L_x_13608:
[----:B-----5:R-:W-:Y:S02]  /*1430*/  HADD2.F32 R144, -RZ, R13.H1_H1 ;  /* 0x3000000dff907230 */ /* 0x020fe40000004100 */
[----:B------:R-:W-:-:S03]  /*1440*/  @P2 HADD2.F32 R154, -RZ, R9.H1_H1 ;  /* 0x30000009ff9a2230 */ /* 0x000fc60000004100 */
[----:B------:R-:W-:-:S04]  /*1450*/  FADD.FTZ R175, R144, R175 ;  /* 0x000000af90af7221 */ /* 0x000fc80000010000 */
[----:B------:R-:W-:-:S07]  /*1460*/  @P2 FADD.FTZ R175, R154, R175 ;  /* 0x000000af9aaf2221 */ /* 0x000fce0000010000 */
.L_x_13610:
[----:B------:R-:W-:-:S04]  /*1470*/  F2FP.F16.F32.PACK_AB R144, RZ, R175 ;  /* 0x000000afff90723e */ /* 0x000fc800000000ff */
[----:B------:R-:W-:-:S07]  /*1480*/  PRMT R5, R5, 0x5410, R144 ;  /* 0x0000541005057816 */ /* 0x000fce0000000090 */
.L_x_13611:
[----:B------:R-:W-:Y:S01]  /*1490*/  HADD2.F32 R177, -RZ, R146.H0_H0 ;  /* 0x20000092ffb17230 */ /* 0x000fe20000004100 */
[----:B------:R-:W-:Y:S06]  /*14a0*/  @P3 BRA `(.L_x_13612) ;  /* 0x0000000000203947 */ /* 0x000fec0003800000 */
[----:B------:R-:W-:-:S04]  /*14b0*/  ISETP.NE.U32.AND P4, PT, RZ, UR10, PT ;  /* 0x0000000aff007c0c */ /* 0x000fc8000bf85070 */
[----:B------:R-:W-:-:S13]  /*14c0*/  ISETP.NE.AND.EX P4, PT, RZ, UR11, PT, P4 ;  /* 0x0000000bff007c0c */ /* 0x000fda000bf85340 */
[----:B------:R-:W-:Y:S05]  /*14d0*/  @P4 BRA `(.L_x_13613) ;  /* 0x0000000000084947 */ /* 0x000fea0003800000 */
[----:B------:R-:W-:Y:S05]  /*14e0*/  @P0 BRA `(.L_x_13614) ;  /* 0x0000000000200947 */ /* 0x000fea0003800000 */
[----:B------:R-:W-:Y:S05]  /*14f0*/  BRA `(.L_x_13615) ;  /* 0x0000000000247947 */ /* 0x000fea0003800000 */
.L_x_13613:
[----:B-----5:R-:W-:-:S05]  /*1500*/  HADD2.F32 R144, -RZ, R10.H0_H0 ;  /* 0x2000000aff907230 */ /* 0x020fca0000004100 */
[----:B------:R-:W-:Y:S01]  /*1510*/  FADD.FTZ R177, R144, R177 ;  /* 0x000000b190b17221 */ /* 0x000fe20000010000 */
[----:B------:R-:W-:Y:S06]  /*1520*/  BRA `(.L_x_13614) ;  /* 0x0000000000107947 */ /* 0x000fec0003800000 */
.L_x_13612:
[----:B-----5:R-:W-:Y:S02]  /*1530*/  HADD2.F32 R144, -RZ, R14.H0_H0 ;  /* 0x2000000eff907230 */ /* 0x020fe40000004100 */
[----:B------:R-:W-:-:S03]  /*1540*/  @P2 HADD2.F32 R154, -RZ, R10.H0_H0 ;  /* 0x2000000aff9a2230 */ /* 0x000fc60000004100 */
[----:B------:R-:W-:-:S04]  /*1550*/  FADD.FTZ R177, R144, R177 ;  /* 0x000000b190b17221 */ /* 0x000fc80000010000 */
[----:B------:R-:W-:-:S07]  /*1560*/  @P2 FADD.FTZ R177, R154, R177 ;  /* 0x000000b19ab12221 */ /* 0x000fce0000010000 */
.L_x_13614:
[----:B------:R-:W-:-:S04]  /*1570*/  F2FP.F16.F32.PACK_AB R144, RZ, R177 ;  /* 0x000000b1ff90723e */ /* 0x000fc800000000ff */
[----:B------:R-:W-:-:S07]  /*1580*/  PRMT R6, R144, 0x7610, R6 ;  /* 0x0000761090067816 */ /* 0x000fce0000000006 */
.L_x_13615:
[----:B------:R-:W-:Y:S01]  /*1590*/  HADD2.F32 R179, -RZ, R146.H1_H1 ;  /* 0x30000092ffb37230 */ /* 0x000fe20000004100 */
[----:B------:R-:W-:Y:S06]  /*15a0*/  @P3 BRA `(.L_x_13616) ;  /* 0x0000000000203947 */ /* 0x000fec0003800000 */
[----:B------:R-:W-:-:S04]  /*15b0*/  ISETP.NE.U32.AND P4, PT, RZ, UR10, PT ;  /* 0x0000000aff007c0c */ /* 0x000fc8000bf85070 */
[----:B------:R-:W-:-:S13]  /*15c0*/  ISETP.NE.AND.EX P4, PT, RZ, UR11, PT, P4 ;  /* 0x0000000bff007c0c */ /* 0x000fda000bf85340 */
[----:B------:R-:W-:Y:S05]  /*15d0*/  @P4 BRA `(.L_x_13617) ;  /* 0x0000000000084947 */ /* 0x000fea0003800000 */
[----:B------:R-:W-:Y:S05]  /*15e0*/  @P0 BRA `(.L_x_13618) ;  /* 0x0000000000200947 */ /* 0x000fea0003800000 */
[----:B------:R-:W-:Y:S05]  /*15f0*/  BRA `(.L_x_13619) ;  /* 0x0000000000247947 */ /* 0x000fea0003800000 */
.L_x_13617:
[----:B-----5:R-:W-:-:S05]  /*1600*/  HADD2.F32 R144, -RZ, R10.H1_H1 ;  /* 0x3000000aff907230 */ /* 0x020fca0000004100 */
[----:B------:R-:W-:Y:S01]  /*1610*/  FADD.FTZ R179, R144, R179 ;  /* 0x000000b390b37221 */ /* 0x000fe20000010000 */
[----:B------:R-:W-:Y:S06]  /*1620*/  BRA `(.L_x_13618) ;  /* 0x0000000000107947 */ /* 0x000fec0003800000 */
.L_x_13616:
[----:B-----5:R-:W-:Y:S02]  /*1630*/  HADD2.F32 R144, -RZ, R14.H1_H1 ;  /* 0x3000000eff907230 */ /* 0x020fe40000004100 */
[----:B------:R-:W-:-:S03]  /*1640*/  @P2 HADD2.F32 R146, -RZ, R10.H1_H1 ;  /* 0x3000000aff922230 */ /* 0x000fc60000004100 */
[----:B------:R-:W-:-:S04]  /*1650*/  FADD.FTZ R179, R144, R179 ;  /* 0x000000b390b37221 */ /* 0x000fc80000010000 */
[----:B------:R-:W-:-:S07]  /*1660*/  @P2 FADD.FTZ R179, R146, R179 ;  /* 0x000000b392b32221 */ /* 0x000fce0000010000 */
.L_x_13618:
[----:B------:R-:W-:-:S04]  /*1670*/  F2FP.F16.F32.PACK_AB R144, RZ, R179 ;  /* 0x000000b3ff90723e */ /* 0x000fc800000000ff */
[----:B------:R-:W-:-:S07]  /*1680*/  PRMT R6, R6, 0x5410, R144 ;  /* 0x0000541006067816 */ /* 0x000fce0000000090 */
.L_x_13619:
[----:B------:R-:W-:Y:S01]  /*1690*/  HADD2.F32 R181, -RZ, R147.H0_H0 ;  /* 0x20000093ffb57230 */ /* 0x000fe20000004100 */
[----:B------:R-:W-:Y:S06]  /*16a0*/  @P3 BRA `(.L_x_13620) ;  /* 0x0000000000203947 */ /* 0x000fec0003800000 */
[----:B------:R-:W-:-:S04]  /*16b0*/  ISETP.NE.U32.AND P4, PT, RZ, UR10, PT ;  /* 0x0000000aff007c0c */ /* 0x000fc8000bf85070 */
[----:B------:R-:W-:-:S13]  /*16c0*/  ISETP.NE.AND.EX P4, PT, RZ, UR11, PT, P4 ;  /* 0x0000000bff007c0c */ /* 0x000fda000bf85340 */
[----:B------:R-:W-:Y:S05]  /*16d0*/  @P4 BRA `(.L_x_13621) ;  /* 0x0000000000084947 */ /* 0x000fea0003800000 */
[----:B------:R-:W-:Y:S05]  /*16e0*/  @P0 BRA `(.L_x_13622) ;  /* 0x0000000000200947 */ /* 0x000fea0003800000 */
[----:B------:R-:W-:Y:S05]  /*16f0*/  BRA `(.L_x_13623) ;  /* 0x0000000000247947 */ /* 0x000fea0003800000 */
.L_x_13621:
[----:B-----5:R-:W-:-:S05]  /*1700*/  HADD2.F32 R144, -RZ, R11.H0_H0 ;  /* 0x2000000bff907230 */ /* 0x020fca0000004100 */
[----:B------:R-:W-:Y:S01]  /*1710*/  FADD.FTZ R181, R144, R181 ;  /* 0x000000b590b57221 */ /* 0x000fe20000010000 */
[----:B------:R-:W-:Y:S06]  /*1720*/  BRA `(.L_x_13622) ;  /* 0x0000000000107947 */ /* 0x000fec0003800000 */
.L_x_13620:
[----:B-----5:R-:W-:Y:S02]  /*1730*/  HADD2.F32 R144, -RZ, R15.H0_H0 ;  /* 0x2000000fff907230 */ /* 0x020fe40000004100 */
[----:B------:R-:W-:-:S03]  /*1740*/  @P2 HADD2.F32 R146, -RZ, R11.H0_H0 ;  /* 0x2000000bff922230 */ /* 0x000fc60000004100 */
[----:B------:R-:W-:-:S04]  /*1750*/  FADD.FTZ R181, R144, R181 ;  /* 0x000000b590b57221 */ /* 0x000fc80000010000 */
[----:B------:R-:W-:-:S07]  /*1760*/  @P2 FADD.FTZ R181, R146, R181 ;  /* 0x000000b592b52221 */ /* 0x000fce0000010000 */
.L_x_13622:
[----:B------:R-:W-:-:S04]  /*1770*/  F2FP.F16.F32.PACK_AB R144, RZ, R181 ;  /* 0x000000b5ff90723e */ /* 0x000fc800000000ff */
[----:B------:R-:W-:-:S07]  /*1780*/  PRMT R7, R144, 0x7610, R7 ;  /* 0x0000761090077816 */ /* 0x000fce0000000007 */
.L_x_13623:
[----:B------:R-:W-:Y:S01]  /*1790*/  HADD2.F32 R183, -RZ, R147.H1_H1 ;  /* 0x30000093ffb77230 */ /* 0x000fe20000004100 */
[----:B------:R-:W-:Y:S06]  /*17a0*/  @P3 BRA `(.L_x_13624) ;  /* 0x0000000000203947 */ /* 0x000fec0003800000 */
[----:B------:R-:W-:-:S04]  /*17b0*/  ISETP.NE.U32.AND P4, PT, RZ, UR10, PT ;  /* 0x0000000aff007c0c */ /* 0x000fc8000bf85070 */
[----:B------:R-:W-:-:S13]  /*17c0*/  ISETP.NE.AND.EX P4, PT, RZ, UR11, PT, P4 ;  /* 0x0000000bff007c0c */ /* 0x000fda000bf85340 */
[----:B------:R-:W-:Y:S05]  /*17d0*/  @P4 BRA `(.L_x_13625) ;  /* 0x0000000000084947 */ /* 0x000fea0003800000 */
[----:B------:R-:W-:Y:S05]  /*17e0*/  @P0 BRA `(.L_x_13626) ;  /* 0x0000000000200947 */ /* 0x000fea0003800000 */
[----:B------:R-:W-:Y:S05]  /*17f0*/  BRA `(.L_x_13627) ;  /* 0x0000000000247947 */ /* 0x000fea0003800000 */
.L_x_13625:
[----:B-----5:R-:W-:-:S05]  /*1800*/  HADD2.F32 R144, -RZ, R11.H1_H1 ;  /* 0x3000000bff907230 */ /* 0x020fca0000004100 */
[----:B------:R-:W-:Y:S01]  /*1810*/  FADD.FTZ R183, R144, R183 ;  /* 0x000000b790b77221 */ /* 0x000fe20000010000 */
[----:B------:R-:W-:Y:S06]  /*1820*/  BRA `(.L_x_13626) ;  /* 0x0000000000107947 */ /* 0x000fec0003800000 */
.L_x_13624:
[----:B-----5:R-:W-:Y:S02]  /*1830*/  HADD2.F32 R144, -RZ, R15.H1_H1 ;  /* 0x3000000fff907230 */ /* 0x020fe40000004100 */
[----:B------:R-:W-:-:S03]  /*1840*/  @P2 HADD2.F32 R146, -RZ, R11.H1_H1 ;  /* 0x3000000bff922230 */ /* 0x000fc60000004100 */
[----:B------:R-:W-:-:S04]  /*1850*/  FADD.FTZ R183, R144, R183 ;  /* 0x000000b790b77221 */ /* 0x000fc80000010000 */
[----:B------:R-:W-:-:S07]  /*1860*/  @P2 FADD.FTZ R183, R146, R183 ;  /* 0x000000b792b72221 */ /* 0x000fce0000010000 */
.L_x_13626:
[----:B------:R-:W-:-:S04]  /*1870*/  F2FP.F16.F32.PACK_AB R144, RZ, R183 ;  /* 0x000000b7ff90723e */ /* 0x000fc800000000ff */
[----:B------:R-:W-:-:S07]  /*1880*/  PRMT R7, R7, 0x5410, R144 ;  /* 0x0000541007077816 */ /* 0x000fce0000000090 */
.L_x_13627:
        /* <DEDUP_REMOVED lines=12> */
[----:B---3--:R-:W-:Y:S01]  /*1950*/  HADD2.F32 R185, -RZ, R144.H0_H0 ;  /* 0x20000090ffb97230 */ /* 0x008fe20000004100 */
[----:B0-----:R-:W-:Y:S06]  /*1960*/  @P3 BRA `(.L_x_13628) ;  /* 0x0000000000203947 */ /* 0x001fec0003800000 */
[----:B------:R-:W-:-:S04]  /*1970*/  ISETP.NE.U32.AND P4, PT, RZ, UR10, PT ;  /* 0x0000000aff007c0c */ /* 0x000fc8000bf85070 */
[----:B------:R-:W-:-:S13]  /*1980*/  ISETP.NE.AND.EX P4, PT, RZ, UR11, PT, P4 ;  /* 0x0000000bff007c0c */ /* 0x000fda000bf85340 */
[----:B------:R-:W-:Y:S05]  /*1990*/  @P4 BRA `(.L_x_13629) ;  /* 0x0000000000084947 */ /* 0x000fea0003800000 */
[----:B------:R-:W-:Y:S05]  /*19a0*/  @P0 BRA `(.L_x_13630) ;  /* 0x0000000000200947 */ /* 0x000fea0003800000 */
[----:B------:R-:W-:Y:S05]  /*19b0*/  BRA `(.L_x_13631) ;  /* 0x0000000000247947 */ /* 0x000fea0003800000 */
.L_x_13629:
[----:B-----5:R-:W-:-:S05]  /*19c0*/  HADD2.F32 R154, -RZ, R8.H0_H0 ;  /* 0x20000008ff9a7230 */ /* 0x020fca0000004100 */
[----:B------:R-:W-:Y:S01]  /*19d0*/  FADD.FTZ R185, R154, R185 ;  /* 0x000000b99ab97221 */ /* 0x000fe20000010000 */
[----:B------:R-:W-:Y:S06]  /*19e0*/  BRA `(.L_x_13630) ;  /* 0x0000000000107947 */ /* 0x000fec0003800000 */
.L_x_13628:
[----:B-----5:R-:W-:Y:S02]  /*19f0*/  HADD2.F32 R154, -RZ, R12.H0_H0 ;  /* 0x2000000cff9a7230 */ /* 0x020fe40000004100 */
[----:B------:R-:W-:-:S03]  /*1a00*/  @P2 HADD2.F32 R156, -RZ, R8.H0_H0 ;  /* 0x20000008ff9c2230 */ /* 0x000fc60000004100 */
[----:B------:R-:W-:-:S04]  /*1a10*/  FADD.FTZ R185, R154, R185 ;  /* 0x000000b99ab97221 */ /* 0x000fc80000010000 */
[----:B------:R-:W-:-:S07]  /*1a20*/  @P2 FADD.FTZ R185, R156, R185 ;  /* 0x000000b99cb92221 */ /* 0x000fce0000010000 */
.L_x_13630:
[----:B------:R-:W-:-:S04]  /*1a30*/  F2FP.F16.F32.PACK_AB R154, RZ, R185 ;  /* 0x000000b9ff9a723e */ /* 0x000fc800000000ff */
[----:B------:R-:W-:-:S07]  /*1a40*/  PRMT R4, R154, 0x7610, R4 ;  /* 0x000076109a047816 */ /* 0x000fce0000000004 */
.L_x_13631:
[----:B------:R-:W-:Y:S01]  /*1a50*/  HADD2.F32 R187, -RZ, R144.H1_H1 ;  /* 0x30000090ffbb7230 */ /* 0x000fe20000004100 */
[----:B------:R-:W-:Y:S06]  /*1a60*/  @P3 BRA `(.L_x_13632) ;  /* 0x0000000000203947 */ /* 0x000fec0003800000 */
[----:B------:R-:W-:-:S04]  /*1a70*/  ISETP.NE.U32.AND P4, PT, RZ, UR10, PT ;  /* 0x0000000aff007c0c */ /* 0x000fc8000bf85070 */
[----:B------:R-:W-:-:S13]  /*1a80*/  ISETP.NE.AND.EX P4, PT, RZ, UR11, PT, P4 ;  /* 0x0000000bff007c0c */ /* 0x000fda000bf85340 */
[----:B------:R-:W-:Y:S05]  /*1a90*/  @P4 BRA `(.L_x_13633) ;  /* 0x0000000000084947 */ /* 0x000fea0003800000 */
[----:B------:R-:W-:Y:S05]  /*1aa0*/  @P0 BRA `(.L_x_13634) ;  /* 0x0000000000200947 */ /* 0x000fea0003800000 */
[----:B------:R-:W-:Y:S05]  /*1ab0*/  BRA `(.L_x_13635) ;  /* 0x0000000000247947 */ /* 0x000fea0003800000 */
.L_x_13633:
[----:B-----5:R-:W-:-:S05]  /*1ac0*/  HADD2.F32 R144, -RZ, R8.H1_H1 ;  /* 0x30000008ff907230 */ /* 0x020fca0000004100 */
[----:B------:R-:W-:Y:S01]  /*1ad0*/  FADD.FTZ R187, R144, R187 ;  /* 0x000000bb90bb7221 */ /* 0x000fe20000010000 */
[----:B------:R-:W-:Y:S06]  /*1ae0*/  BRA `(.L_x_13634) ;  /* 0x0000000000107947 */ /* 0x000fec0003800000 */
.L_x_13632:
[----:B-----5:R-:W-:Y:S02]  /*1af0*/  HADD2.F32 R144, -RZ, R12.H1_H1 ;  /* 0x3000000cff907230 */ /* 0x020fe40000004100 */
[----:B------:R-:W-:-:S03]  /*1b00*/  @P2 HADD2.F32 R154, -RZ, R8.H1_H1 ;  /* 0x30000008ff9a2230 */ /* 0x000fc60000004100 */
[----:B------:R-:W-:-:S04]  /*1b10*/  FADD.FTZ R187, R144, R187 ;  /* 0x000000bb90bb7221 */ /* 0x000fc80000010000 */
[----:B------:R-:W-:-:S07]  /*1b20*/  @P2 FADD.FTZ R187, R154, R187 ;  /* 0x000000bb9abb2221 */ /* 0x000fce0000010000 */
.L_x_13634:
[----:B------:R-:W-:-:S04]  /*1b30*/  F2FP.F16.F32.PACK_AB R144, RZ, R187 ;  /* 0x000000bbff90723e */ /* 0x000fc800000000ff */
[----:B------:R-:W-:-:S07]  /*1b40*/  PRMT R4, R4, 0x5410, R144 ;  /* 0x0000541004047816 */ /* 0x000fce0000000090 */
.L_x_13635:
[----:B------:R-:W-:Y:S01]  /*1b50*/  HADD2.F32 R189, -RZ, R145.H0_H0 ;  /* 0x20000091ffbd7230 */ /* 0x000fe20000004100 */
[----:B------:R-:W-:Y:S06]  /*1b60*/  @P3 BRA `(.L_x_13636) ;  /* 0x0000000000203947 */ /* 0x000fec0003800000 */
[----:B------:R-:W-:-:S04]  /*1b70*/  ISETP.NE.U32.AND P4, PT, RZ, UR10, PT ;  /* 0x0000000aff007c0c */ /* 0x000fc8000bf85070 */
[----:B------:R-:W-:-:S13]  /*1b80*/  ISETP.NE.AND.EX P4, PT, RZ, UR11, PT, P4 ;  /* 0x0000000bff007c0c */ /* 0x000fda000bf85340 */
[----:B------:R-:W-:Y:S05]  /*1b90*/  @P4 BRA `(.L_x_13637) ;  /* 0x0000000000084947 */ /* 0x000fea0003800000 */
[----:B------:R-:W-:Y:S05]  /*1ba0*/  @P0 BRA `(.L_x_13638) ;  /* 0x0000000000200947 */ /* 0x000fea0003800000 */
[----:B------:R-:W-:Y:S05]  /*1bb0*/  BRA `(.L_x_13639) ;  /* 0x0000000000247947 */ /* 0x000fea0003800000 */
.L_x_13637:
[----:B-----5:R-:W-:-:S05]  /*1bc0*/  HADD2.F32 R144, -RZ, R9.H0_H0 ;  /* 0x20000009ff907230 */ /* 0x020fca0000004100 */
[----:B------:R-:W-:Y:S01]  /*1bd0*/  FADD.FTZ R189, R144, R189 ;  /* 0x000000bd90bd7221 */ /* 0x000fe20000010000 */
[----:B------:R-:W-:Y:S06]  /*1be0*/  BRA `(.L_x_13638) ;  /* 0x0000000000107947 */ /* 0x000fec0003800000 */
.L_x_13636:
[----:B-----5:R-:W-:Y:S02]  /*1bf0*/  HADD2.F32 R144, -RZ, R13.H0_H0 ;  /* 0x2000000dff907230 */ /* 0x020fe40000004100 */
[----:B------:R-:W-:-:S03]  /*1c00*/  @P2 HADD2.F32 R154, -RZ, R9.H0_H0 ;  /* 0x20000009ff9a2230 */ /* 0x000fc60000004100 */
[----:B------:R-:W-:-:S04]  /*1c10*/  FADD.FTZ R189, R144, R189 ;  /* 0x000000bd90bd7221 */ /* 0x000fc80000010000 */
[----:B------:R-:W-:-:S07]  /*1c20*/  @P2 FADD.FTZ R189, R154, R189 ;  /* 0x000000bd9abd2221 */ /* 0x000fce0000010000 */
.L_x_13638:
[----:B------:R-:W-:-:S04]  /*1c30*/  F2FP.F16.F32.PACK_AB R144, RZ, R189 ;  /* 0x000000bdff90723e */ /* 0x000fc800000000ff */
[----:B------:R-:W-:-:S07]  /*1c40*/  PRMT R5, R144, 0x7610, R5 ;  /* 0x0000761090057816 */ /* 0x000fce0000000005 */
.L_x_13639:
[----:B------:R-:W-:Y:S01]  /*1c50*/  HADD2.F32 R191, -RZ, R145.H1_H1 ;  /* 0x30000091ffbf7230 */ /* 0x000fe20000004100 */
[----:B------:R-:W-:Y:S06]  /*1c60*/  @P3 BRA `(.L_x_13640) ;  /* 0x0000000000203947 */ /* 0x000fec0003800000 */
[----:B------:R-:W-:-:S04]  /*1c70*/  ISETP.NE.U32.AND P4, PT, RZ, UR10, PT ;  /* 0x0000000aff007c0c */ /* 0x000fc8000bf85070 */
[----:B------:R-:W-:-:S13]  /*1c80*/  ISETP.NE.AND.EX P4, PT, RZ, UR11, PT, P4 ;  /* 0x0000000bff007c0c */ /* 0x000fda000bf85340 */
[----:B------:R-:W-:Y:S05]  /*1c90*/  @P4 BRA `(.L_x_13641) ;  /* 0x0000000000084947 */ /* 0x000fea0003800000 */
[----:B------:R-:W-:Y:S05]  /*1ca0*/  @P0 BRA `(.L_x_13642) ;  /* 0x0000000000200947 */ /* 0x000fea0003800000 */
[----:B------:R-:W-:Y:S05]  /*1cb0*/  BRA `(.L_x_13643) ;  /* 0x0000000000247947 */ /* 0x000fea0003800000 */
.L_x_13641:
[----:B-----5:R-:W-:-:S05]  /*1cc0*/  HADD2.F32 R144, -RZ, R9.H1_H1 ;  /* 0x30000009ff907230 */ /* 0x020fca0000004100 */
[----:B------:R-:W-:Y:S01]  /*1cd0*/  FADD.FTZ R191, R144, R191 ;  /* 0x000000bf90bf7221 */ /* 0x000fe20000010000 */
[----:B------:R-:W-:Y:S06]  /*1ce0*/  BRA `(.L_x_13642) ;  /* 0x0000000000107947 */ /* 0x000fec0003800000 */
.L_x_13640:
[----:B-----5:R-:W-:Y:S02]  /*1cf0*/  HADD2.F32 R144, -RZ, R13.H1_H1 ;  /* 0x3000000dff907230 */ /* 0x020fe40000004100 */
[----:B------:R-:W-:-:S03]  /*1d00*/  @P2 HADD2.F32 R154, -RZ, R9.H1_H1 ;  /* 0x30000009ff9a2230 */ /* 0x000fc60000004100 */
[----:B------:R-:W-:-:S04]  /*1d10*/  FADD.FTZ R191, R144, R191 ;  /* 0x000000bf90bf7221 */ /* 0x000fc80000010000 */
[----:B------:R-:W-:-:S07]  /*1d20*/  @P2 FADD.FTZ R191, R154, R191 ;  /* 0x000000bf9abf2221 */ /* 0x000fce0000010000 */
.L_x_13642:
[----:B------:R-:W-:-:S04]  /*1d30*/  F2FP.F16.F32.PACK_AB R144, RZ, R191 ;  /* 0x000000bfff90723e */ /* 0x000fc800000000ff */
[----:B------:R-:W-:-:S07]  /*1d40*/  PRMT R5, R5, 0x5410, R144 ;  /* 0x0000541005057816 */ /* 0x000fce0000000090 */
.L_x_13643:
[----:B------:R-:W-:Y:S01]  /*1d50*/  HADD2.F32 R193, -RZ, R146.H0_H0 ;  /* 0x20000092ffc17230 */ /* 0x000fe20000004100 */
[----:B------:R-:W-:Y:S06]  /*1d60*/  @P3 BRA `(.L_x_13644) ;  /* 0x0000000000203947 */ /* 0x000fec0003800000 */
[----:B------:R-:W-:-:S04]  /*1d70*/  ISETP.NE.U32.AND P4, PT, RZ, UR10, PT ;  /* 0x0000000aff007c0c */ /* 0x000fc8000bf85070 */
[----:B------:R-:W-:-:S13]  /*1d80*/  ISETP.NE.AND.EX P4, PT, RZ, UR11, PT, P4 ;  /* 0x0000000bff007c0c */ /* 0x000fda000bf85340 */
[----:B------:R-:W-:Y:S05]  /*1d90*/  @P4 BRA `(.L_x_13645) ;  /* 0x0000000000084947 */ /* 0x000fea0003800000 */
[----:B------:R-:W-:Y:S05]  /*1da0*/  @P0 BRA `(.L_x_13646) ;  /* 0x0000000000200947 */ /* 0x000fea0003800000 */
[----:B------:R-:W-:Y:S05]  /*1db0*/  BRA `(.L_x_13647) ;  /* 0x0000000000247947 */ /* 0x000fea0003800000 */
.L_x_13645:
[----:B-----5:R-:W-:-:S05]  /*1dc0*/  HADD2.F32 R144, -RZ, R10.H0_H0 ;  /* 0x2000000aff907230 */ /* 0x020fca0000004100 */
[----:B------:R-:W-:Y:S01]  /*1dd0*/  FADD.FTZ R193, R144, R193 ;  /* 0x000000c190c17221 */ /* 0x000fe20000010000 */
[----:B------:R-:W-:Y:S06]  /*1de0*/  BRA `(.L_x_13646) ;  /* 0x0000000000107947 */ /* 0x000fec0003800000 */
.L_x_13644:
[----:B-----5:R-:W-:Y:S02]  /*1df0*/  HADD2.F32 R144, -RZ, R14.H0_H0 ;  /* 0x2000000eff907230 */ /* 0x020fe40000004100 */
[----:B------:R-:W-:-:S03]  /*1e00*/  @P2 HADD2.F32 R154, -RZ, R10.H0_H0 ;  /* 0x2000000aff9a2230 */ /* 0x000fc60000004100 */
[----:B------:R-:W-:-:S04]  /*1e10*/  FADD.FTZ R193, R144, R193 ;  /* 0x000000c190c17221 */ /* 0x000fc80000010000 */
[----:B------:R-:W-:-:S07]  /*1e20*/  @P2 FADD.FTZ R193, R154, R193 ;  /* 0x000000c19ac12221 */ /* 0x000fce0000010000 */
.L_x_13646:
[----:B------:R-:W-:-:S04]  /*1e30*/  F2FP.F16.F32.PACK_AB R144, RZ, R193 ;  /* 0x000000c1ff90723e */ /* 0x000fc800000000ff */
[----:B------:R-:W-:-:S07]  /*1e40*/  PRMT R6, R144, 0x7610, R6 ;  /* 0x0000761090067816 */ /* 0x000fce0000000006 */
.L_x_13647:
[----:B------:R-:W-:Y:S01]  /*1e50*/  HADD2.F32 R195, -RZ, R146.H1_H1 ;  /* 0x30000092ffc37230 */ /* 0x000fe20000004100 */
[----:B------:R-:W-:Y:S06]  /*1e60*/  @P3 BRA `(.L_x_13648) ;  /* 0x0000000000203947 */ /* 0x000fec0003800000 */
[----:B------:R-:W-:-:S04]  /*1e70*/  ISETP.NE.U32.AND P4, PT, RZ, UR10, PT ;  /* 0x0000000aff007c0c */ /* 0x000fc8000bf85070 */
[----:B------:R-:W-:-:S13]  /*1e80*/  ISETP.NE.AND.EX P4, PT, RZ, UR11, PT, P4 ;  /* 0x0000000bff007c0c */ /* 0x000fda000bf85340 */
[----:B------:R-:W-:Y:S05]  /*1e90*/  @P4 BRA `(.L_x_13649) ;  /* 0x0000000000084947 */ /* 0x000fea0003800000 */
[----:B------:R-:W-:Y:S05]  /*1ea0*/  @P0 BRA `(.L_x_13650) ;  /* 0x0000000000200947 */ /* 0x000fea0003800000 */
[----:B------:R-:W-:Y:S05]  /*1eb0*/  BRA `(.L_x_13651) ;  /* 0x0000000000247947 */ /* 0x000fea0003800000 */
.L_x_13649:
[----:B-----5:R-:W-:-:S05]  /*1ec0*/  HADD2.F32 R144, -RZ, R10.H1_H1 ;  /* 0x3000000aff907230 */ /* 0x020fca0000004100 */
[----:B------:R-:W-:Y:S01]  /*1ed0*/  FADD.FTZ R195, R144, R195 ;  /* 0x000000c390c37221 */ /* 0x000fe20000010000 */
[----:B------:R-:W-:Y:S06]  /*1ee0*/  BRA `(.L_x_13650) ;  /* 0x0000000000107947 */ /* 0x000fec0003800000 */
.L_x_13648:
[----:B-----5:R-:W-:Y:S02]  /*1ef0*/  HADD2.F32 R144, -RZ, R14.H1_H1 ;  /* 0x3000000eff907230 */ /* 0x020fe40000004100 */
[----:B------:R-:W-:-:S03]  /*1f00*/  @P2 HADD2.F32 R146, -RZ, R10.H1_H1 ;  /* 0x3000000aff922230 */ /* 0x000fc60000004100 */
[----:B------:R-:W-:-:S04]  /*1f10*/  FADD.FTZ R195, R144, R195 ;  /* 0x000000c390c37221 */ /* 0x000fc80000010000 */
[----:B------:R-:W-:-:S07]  /*1f20*/  @P2 FADD.FTZ R195, R146, R195 ;  /* 0x000000c392c32221 */ /* 0x000fce0000010000 */
.L_x_13650:
[----:B------:R-:W-:-:S04]  /*1f30*/  F2FP.F16.F32.PACK_AB R144, RZ, R195 ;  /* 0x000000c3ff90723e */ /* 0x000fc800000000ff */
[----:B------:R-:W-:-:S07]  /*1f40*/  PRMT R6, R6, 0x5410, R144 ;  /* 0x0000541006067816 */ /* 0x000fce0000000090 */
.L_x_13651:
[----:B------:R-:W-:Y:S01]  /*1f50*/  HADD2.F32 R197, -RZ, R147.H0_H0 ;  /* 0x20000093ffc57230 */ /* 0x000fe20000004100 */
[----:B------:R-:W-:Y:S06]  /*1f60*/  @P3 BRA `(.L_x_13652) ;  /* 0x0000000000203947 */ /* 0x000fec0003800000 */
[----:B------:R-:W-:-:S04]  /*1f70*/  ISETP.NE.U32.AND P4, PT, RZ, UR10, PT ;  /* 0x0000000aff007c0c */ /* 0x000fc8000bf85070 */
[----:B------:R-:W-:-:S13]  /*1f80*/  ISETP.NE.AND.EX P4, PT, RZ, UR11, PT, P4 ;  /* 0x0000000bff007c0c */ /* 0x000fda000bf85340 */
[----:B------:R-:W-:Y:S05]  /*1f90*/  @P4 BRA `(.L_x_13653) ;  /* 0x0000000000084947 */ /* 0x000fea0003800000 */
[----:B------:R-:W-:Y:S05]  /*1fa0*/  @P0 BRA `(.L_x_13654) ;  /* 0x0000000000200947 */ /* 0x000fea0003800000 */
[----:B------:R-:W-:Y:S05]  /*1fb0*/  BRA `(.L_x_13655) ;  /* 0x0000000000247947 */ /* 0x000fea0003800000 */
.L_x_13653:
[----:B-----5:R-:W-:-:S05]  /*1fc0*/  HADD2.F32 R144, -RZ, R11.H0_H0 ;  /* 0x2000000bff907230 */ /* 0x020fca0000004100 */
[----:B------:R-:W-:Y:S01]  /*1fd0*/  FADD.FTZ R197, R144, R197 ;  /* 0x000000c590c57221 */ /* 0x000fe20000010000 */
[----:B------:R-:W-:Y:S06]  /*1fe0*/  BRA `(.L_x_13654) ;  /* 0x0000000000107947 */ /* 0x000fec0003800000 */
.L_x_13652:
[----:B-----5:R-:W-:Y:S02]  /*1ff0*/  HADD2.F32 R144, -RZ, R15.H0_H0 ;  /* 0x2000000fff907230 */ /* 0x020fe40000004100 */
[----:B------:R-:W-:-:S03]  /*2000*/  @P2 HADD2.F32 R146, -RZ, R11.H0_H0 ;  /* 0x2000000bff922230 */ /* 0x000fc60000004100 */
[----:B------:R-:W-:-:S04]  /*2010*/  FADD.FTZ R197, R144, R197 ;  /* 0x000000c590c57221 */ /* 0x000fc80000010000 */
[----:B------:R-:W-:-:S07]  /*2020*/  @P2 FADD.FTZ R197, R146, R197 ;  /* 0x000000c592c52221 */ /* 0x000fce0000010000 */
.L_x_13654:
[----:B------:R-:W-:-:S04]  /*2030*/  F2FP.F16.F32.PACK_AB R144, RZ, R197 ;  /* 0x000000c5ff90723e */ /* 0x000fc800000000ff */
[----:B------:R-:W-:-:S07]  /*2040*/  PRMT R7, R144, 0x7610, R7 ;  /* 0x0000761090077816 */ /* 0x000fce0000000007 */
.L_x_13655:
[----:B------:R-:W-:Y:S01]  /*2050*/  HADD2.F32 R199, -RZ, R147.H1_H1 ;  /* 0x30000093ffc77230 */ /* 0x000fe20000004100 */
[----:B------:R-:W-:Y:S06]  /*2060*/  @P3 BRA `(.L_x_13656) ;  /* 0x0000000000203947 */ /* 0x000fec0003800000 */
[----:B------:R-:W-:-:S04]  /*2070*/  ISETP.NE.U32.AND P4, PT, RZ, UR10, PT ;  /* 0x0000000aff007c0c */ /* 0x000fc8000bf85070 */
[----:B------:R-:W-:-:S13]  /*2080*/  ISETP.NE.AND.EX P4, PT, RZ, UR11, PT, P4 ;  /* 0x0000000bff007c0c */ /* 0x000fda000bf85340 */
[----:B------:R-:W-:Y:S05]  /*2090*/  @P4 BRA `(.L_x_13657) ;  /* 0x0000000000084947 */ /* 0x000fea0003800000 */
[----:B------:R-:W-:Y:S05]  /*20a0*/  @P0 BRA `(.L_x_13658) ;  /* 0x0000000000200947 */ /* 0x000fea0003800000 */
[----:B------:R-:W-:Y:S05]  /*20b0*/  BRA `(.L_x_13659) ;  /* 0x0000000000247947 */ /* 0x000fea0003800000 */
.L_x_13657:
[----:B-----5:R-:W-:-:S05]  /*20c0*/  HADD2.F32 R144, -RZ, R11.H1_H1 ;  /* 0x3000000bff907230 */ /* 0x020fca0000004100 */
[----:B------:R-:W-:Y:S01]  /*20d0*/  FADD.FTZ R199, R144, R199 ;  /* 0x000000c790c77221 */ /* 0x000fe20000010000 */
[----:B------:R-:W-:Y:S06]  /*20e0*/  BRA `(.L_x_13658) ;  /* 0x0000000000107947 */ /* 0x000fec0003800000 */
.L_x_13656:
[----:B-----5:R-:W-:Y:S02]  /*20f0*/  HADD2.F32 R144, -RZ, R15.H1_H1 ;  /* 0x3000000fff907230 */ /* 0x020fe40000004100 */
[----:B------:R-:W-:-:S03]  /*2100*/  @P2 HADD2.F32 R146, -RZ, R11.H1_H1 ;  /* 0x3000000bff922230 */ /* 0x000fc60000004100 */
[----:B------:R-:W-:-:S04]  /*2110*/  FADD.FTZ R199, R144, R199 ;  /* 0x000000c790c77221 */ /* 0x000fc80000010000 */
[----:B------:R-:W-:-:S07]  /*2120*/  @P2 FADD.FTZ R199, R146, R199 ;  /* 0x000000c792c72221 */ /* 0x000fce0000010000 */
.L_x_13658:
[----:B------:R-:W-:-:S04]  /*2130*/  F2FP.F16.F32.PACK_AB R144, RZ, R199 ;  /* 0x000000c7ff90723e */ /* 0x000fc800000000ff */
[----:B------:R-:W-:-:S07]  /*2140*/  PRMT R7, R7, 0x5410, R144 ;  /* 0x0000541007077816 */ /* 0x000fce0000000090 */
.L_x_13659:
        /* <DEDUP_REMOVED lines=20> */
.L_x_13661:
[----:B-----5:R-:W-:-:S05]  /*2290*/  HADD2.F32 R148, -RZ, R8.H0_H0 ;  /* 0x20000008ff947230 */ /* 0x020fca0000004100 */
[----:B------:R-:W-:Y:S01]  /*22a0*/  FADD.FTZ R149, R148, R149 ;  /* 0x0000009594957221 */ /* 0x000fe20000010000 */
[----:B------:R-:W-:Y:S06]  /*22b0*/  BRA `(.L_x_13662) ;  /* 0x0000000000107947 */ /* 0x000fec0003800000 */
.L_x_13660:
[----:B-----5:R-:W-:Y:S02]  /*22c0*/  HADD2.F32 R148, -RZ, R12.H0_H0 ;  /* 0x2000000cff947230 */ /* 0x020fe40000004100 */
[----:B------:R-:W-:-:S03]  /*22d0*/  @P2 HADD2.F32 R156, -RZ, R8.H0_H0 ;  /* 0x20000008ff9c2230 */ /* 0x000fc60000004100 */
[----:B------:R-:W-:-:S04]  /*22e0*/  FADD.FTZ R149, R148, R149 ;  /* 0x0000009594957221 */ /* 0x000fc80000010000 */
[----:B------:R-:W-:-:S07]  /*22f0*/  @P2 FADD.FTZ R149, R156, R149 ;  /* 0x000000959c952221 */ /* 0x000fce0000010000 */
.L_x_13662:
[----:B------:R-:W-:-:S04]  /*2300*/  F2FP.F16.F32.PACK_AB R148, RZ, R149 ;  /* 0x00000095ff94723e */ /* 0x000fc800000000ff */
[----:B------:R-:W-:-:S07]  /*2310*/  PRMT R4, R148, 0x7610, R4 ;  /* 0x0000761094047816 */ /* 0x000fce0000000004 */
.L_x_13663:
[----:B------:R-:W-:Y:S01]  /*2320*/  HADD2.F32 R201, -RZ, R144.H1_H1 ;  /* 0x30000090ffc97230 */ /* 0x000fe20000004100 */
[----:B------:R-:W-:Y:S06]  /*2330*/  @P3 BRA `(.L_x_13664) ;  /* 0x0000000000203947 */ /* 0x000fec0003800000 */
[----:B------:R-:W-:-:S04]  /*2340*/  ISETP.NE.U32.AND P4, PT, RZ, UR10, PT ;  /* 0x0000000aff007c0c */ /* 0x000fc8000bf85070 */
[----:B------:R-:W-:-:S13]  /*2350*/  ISETP.NE.AND.EX P4, PT, RZ, UR11, PT, P4 ;  /* 0x0000000bff007c0c */ /* 0x000fda000bf85340 */
[----:B------:R-:W-:Y:S05]  /*2360*/  @P4 BRA `(.L_x_13665) ;  /* 0x0000000000084947 */ /* 0x000fea0003800000 */
[----:B------:R-:W-:Y:S05]  /*2370*/  @P0 BRA `(.L_x_13666) ;  /* 0x0000000000200947 */ /* 0x000fea0003800000 */
[----:B------:R-:W-:Y:S05]  /*2380*/  BRA `(.L_x_13667) ;  /* 0x0000000000247947 */ /* 0x000fea0003800000 */
.L_x_13665:
[----:B-----5:R-:W-:-:S05]  /*2390*/  HADD2.F32 R144, -RZ, R8.H1_H1 ;  /* 0x30000008ff907230 */ /* 0x020fca0000004100 */
[----:B------:R-:W-:Y:S01]  /*23a0*/  FADD.FTZ R201, R144, R201 ;  /* 0x000000c990c97221 */ /* 0x000fe20000010000 */
[----:B------:R-:W-:Y:S06]  /*23b0*/  BRA `(.L_x_13666) ;  /* 0x0000000000107947 */ /* 0x000fec0003800000 */
.L_x_13664:
[----:B-----5:R-:W-:Y:S02]  /*23c0*/  HADD2.F32 R144, -RZ, R12.H1_H1 ;  /* 0x3000000cff907230 */ /* 0x020fe40000004100 */
[----:B------:R-:W-:-:S03]  /*23d0*/  @P2 HADD2.F32 R148, -RZ, R8.H1_H1 ;  /* 0x30000008ff942230 */ /* 0x000fc60000004100 */
[----:B------:R-:W-:-:S04]  /*23e0*/  FADD.FTZ R201, R144, R201 ;  /* 0x000000c990c97221 */ /* 0x000fc80000010000 */
[----:B------:R-:W-:-:S07]  /*23f0*/  @P2 FADD.FTZ R201, R148, R201 ;  /* 0x000000c994c92221 */ /* 0x000fce0000010000 */
.L_x_13666:
[----:B------:R-:W-:-:S04]  /*2400*/  F2FP.F16.F32.PACK_AB R144, RZ, R201 ;  /* 0x000000c9ff90723e */ /* 0x000fc800000000ff */
[----:B------:R-:W-:-:S07]  /*2410*/  PRMT R4, R4, 0x5410, R144 ;  /* 0x0000541004047816 */ /* 0x000fce0000000090 */
.L_x_13667:
[----:B------:R-:W-:Y:S01]  /*2420*/  HADD2.F32 R203, -RZ, R145.H0_H0 ;  /* 0x20000091ffcb7230 */ /* 0x000fe20000004100 */
[----:B------:R-:W-:Y:S06]  /*2430*/  @P3 BRA `(.L_x_13668) ;  /* 0x0000000000203947 */ /* 0x000fec0003800000 */
[----:B------:R-:W-:-:S04]  /*2440*/  ISETP.NE.U32.AND P4, PT, RZ, UR10, PT ;  /* 0x0000000aff007c0c */ /* 0x000fc8000bf85070 */
[----:B------:R-:W-:-:S13]  /*2450*/  ISETP.NE.AND.EX P4, PT, RZ, UR11, PT, P4 ;  /* 0x0000000bff007c0c */ /* 0x000fda000bf85340 */
[----:B------:R-:W-:Y:S05]  /*2460*/  @P4 BRA `(.L_x_13669) ;  /* 0x0000000000084947 */ /* 0x000fea0003800000 */
[----:B------:R-:W-:Y:S05]  /*2470*/  @P0 BRA `(.L_x_13670) ;  /* 0x0000000000200947 */ /* 0x000fea0003800000 */
[----:B------:R-:W-:Y:S05]  /*2480*/  BRA `(.L_x_13671) ;  /* 0x0000000000247947 */ /* 0x000fea0003800000 */
.L_x_13669:
[----:B-----5:R-:W-:-:S05]  /*2490*/  HADD2.F32 R144, -RZ, R9.H0_H0 ;  /* 0x20000009ff907230 */ /* 0x020fca0000004100 */
[----:B------:R-:W-:Y:S01]  /*24a0*/  FADD.FTZ R203, R144, R203 ;  /* 0x000000cb90cb7221 */ /* 0x000fe20000010000 */
[----:B------:R-:W-:Y:S06]  /*24b0*/  BRA `(.L_x_13670) ;  /* 0x0000000000107947 */ /* 0x000fec0003800000 */
.L_x_13668:
[----:B-----5:R-:W-:Y:S02]  /*24c0*/  HADD2.F32 R144, -RZ, R13.H0_H0 ;  /* 0x2000000dff907230 */ /* 0x020fe40000004100 */
[----:B------:R-:W-:-:S03]  /*24d0*/  @P2 HADD2.F32 R148, -RZ, R9.H0_H0 ;  /* 0x20000009ff942230 */ /* 0x000fc60000004100 */
[----:B------:R-:W-:-:S04]  /*24e0*/  FADD.FTZ R203, R144, R203 ;  /* 0x000000cb90cb7221 */ /* 0x000fc80000010000 */
[----:B------:R-:W-:-:S07]  /*24f0*/  @P2 FADD.FTZ R203, R148, R203 ;  /* 0x000000cb94cb2221 */ /* 0x000fce0000010000 */
.L_x_13670:
[----:B------:R-:W-:-:S04]  /*2500*/  F2FP.F16.F32.PACK_AB R144, RZ, R203 ;  /* 0x000000cbff90723e */ /* 0x000fc800000000ff */
[----:B------:R-:W-:-:S07]  /*2510*/  PRMT R5, R144, 0x7610, R5 ;  /* 0x0000761090057816 */ /* 0x000fce0000000005 */
.L_x_13671:
[----:B------:R-:W-:Y:S01]  /*2520*/  HADD2.F32 R145, -RZ, R145.H1_H1 ;  /* 0x30000091ff917230 */ /* 0x000fe20000004100 */
[----:B------:R-:W-:Y:S06]  /*2530*/  @P3 BRA `(.L_x_13672) ;  /* 0x0000000000203947 */ /* 0x000fec0003800000 */
[----:B------:R-:W-:-:S04]  /*2540*/  ISETP.NE.U32.AND P4, PT, RZ, UR10, PT ;  /* 0x0000000aff007c0c */ /* 0x000fc8000bf85070 */
[----:B------:R-:W-:-:S13]  /*2550*/  ISETP.NE.AND.EX P4, PT, RZ, UR11, PT, P4 ;  /* 0x0000000bff007c0c */ /* 0x000fda000bf85340 */
[----:B------:R-:W-:Y:S05]  /*2560*/  @P4 BRA `(.L_x_13673) ;  /* 0x0000000000084947 */ /* 0x000fea0003800000 */
[----:B------:R-:W-:Y:S05]  /*2570*/  @P0 BRA `(.L_x_13674) ;  /* 0x0000000000200947 */ /* 0x000fea0003800000 */
[----:B------:R-:W-:Y:S05]  /*2580*/  BRA `(.L_x_13675) ;  /* 0x0000000000247947 */ /* 0x000fea0003800000 */
.L_x_13673:
[----:B-----5:R-:W-:-:S05]  /*2590*/  HADD2.F32 R144, -RZ, R9.H1_H1 ;  /* 0x30000009ff907230 */ /* 0x020fca0000004100 */
[----:B------:R-:W-:Y:S01]  /*25a0*/  FADD.FTZ R145, R144, R145 ;  /* 0x0000009190917221 */ /* 0x000fe20000010000 */
[----:B------:R-:W-:Y:S06]  /*25b0*/  BRA `(.L_x_13674) ;  /* 0x0000000000107947 */ /* 0x000fec0003800000 */
.L_x_13672:
[----:B-----5:R-:W-:Y:S02]  /*25c0*/  HADD2.F32 R144, -RZ, R13.H1_H1 ;  /* 0x3000000dff907230 */ /* 0x020fe40000004100 */
[----:B------:R-:W-:-:S03]  /*25d0*/  @P2 HADD2.F32 R148, -RZ, R9.H1_H1 ;  /* 0x30000009ff942230 */ /* 0x000fc60000004100 */
[----:B------:R-:W-:-:S04]  /*25e0*/  FADD.FTZ R145, R144, R145 ;  /* 0x0000009190917221 */ /* 0x000fc80000010000 */
[----:B------:R-:W-:-:S07]  /*25f0*/  @P2 FADD.FTZ R145, R148, R145 ;  /* 0x0000009194912221 */ /* 0x000fce0000010000 */
.L_x_13674:
[----:B------:R-:W-:-:S04]  /*2600*/  F2FP.F16.F32.PACK_AB R144, RZ, R145 ;  /* 0x00000091ff90723e */ /* 0x000fc800000000ff */
[----:B------:R-:W-:-:S07]  /*2610*/  PRMT R5, R5, 0x5410, R144 ;  /* 0x0000541005057816 */ /* 0x000fce0000000090 */
.L_x_13675:
[----:B------:R-:W-:Y:S01]  /*2620*/  HADD2.F32 R205, -RZ, R146.H0_H0 ;  /* 0x20000092ffcd7230 */ /* 0x000fe20000004100 */
[----:B------:R-:W-:Y:S06]  /*2630*/  @P3 BRA `(.L_x_13676) ;  /* 0x0000000000203947 */ /* 0x000fec0003800000 */
[----:B------:R-:W-:-:S04]  /*2640*/  ISETP.NE.U32.AND P4, PT, RZ, UR10, PT ;  /* 0x0000000aff007c0c */ /* 0x000fc8000bf85070 */
[----:B------:R-:W-:-:S13]  /*2650*/  ISETP.NE.AND.EX P4, PT, RZ, UR11, PT, P4 ;  /* 0x0000000bff007c0c */ /* 0x000fda000bf85340 */
[----:B------:R-:W-:Y:S05]  /*2660*/  @P4 BRA `(.L_x_13677) ;  /* 0x0000000000084947 */ /* 0x000fea0003800000 */
[----:B------:R-:W-:Y:S05]  /*2670*/  @P0 BRA `(.L_x_13678) ;  /* 0x0000000000200947 */ /* 0x000fea0003800000 */
[----:B------:R-:W-:Y:S05]  /*2680*/  BRA `(.L_x_13679) ;  /* 0x0000000000247947 */ /* 0x000fea0003800000 */
.L_x_13677:
[----:B-----5:R-:W-:-:S05]  /*2690*/  HADD2.F32 R144, -RZ, R10.H0_H0 ;  /* 0x2000000aff907230 */ /* 0x020fca0000004100 */
[----:B------:R-:W-:Y:S01]  /*26a0*/  FADD.FTZ R205, R144, R205 ;  /* 0x000000cd90cd7221 */ /* 0x000fe20000010000 */
[----:B------:R-:W-:Y:S06]  /*26b0*/  BRA `(.L_x_13678) ;  /* 0x0000000000107947 */ /* 0x000fec0003800000 */
.L_x_13676:
[----:B-----5:R-:W-:Y:S02]  /*26c0*/  HADD2.F32 R144, -RZ, R14.H0_H0 ;  /* 0x2000000eff907230 */ /* 0x020fe40000004100 */
[----:B------:R-:W-:-:S03]  /*26d0*/  @P2 HADD2.F32 R148, -RZ, R10.H0_H0 ;  /* 0x2000000aff942230 */ /* 0x000fc60000004100 */
[----:B------:R-:W-:-:S04]  /*26e0*/  FADD.FTZ R205, R144, R205 ;  /* 0x000000cd90cd7221 */ /* 0x000fc80000010000 */
[----:B------:R-:W-:-:S07]  /*26f0*/  @P2 FADD.FTZ R205, R148, R205 ;  /* 0x000000cd94cd2221 */ /* 0x000fce0000010000 */
.L_x_13678:
[----:B------:R-:W-:-:S04]  /*2700*/  F2FP.F16.F32.PACK_AB R144, RZ, R205 ;  /* 0x000000cdff90723e */ /* 0x000fc800000000ff */
[----:B------:R-:W-:-:S07]  /*2710*/  PRMT R6, R144, 0x7610, R6 ;  /* 0x0000761090067816 */ /* 0x000fce0000000006 */
.L_x_13679:
[----:B------:R-:W-:Y:S01]  /*2720*/  HADD2.F32 R207, -RZ, R146.H1_H1 ;  /* 0x30000092ffcf7230 */ /* 0x000fe20000004100 */
[----:B------:R-:W-:Y:S06]  /*2730*/  @P3 BRA `(.L_x_13680) ;  /* 0x0000000000203947 */ /* 0x000fec0003800000 */
[----:B------:R-:W-:-:S04]  /*2740*/  ISETP.NE.U32.AND P4, PT, RZ, UR10, PT ;  /* 0x0000000aff007c0c */ /* 0x000fc8000bf85070 */
[----:B------:R-:W-:-:S13]  /*2750*/  ISETP.NE.AND.EX P4, PT, RZ, UR11, PT, P4 ;  /* 0x0000000bff007c0c */ /* 0x000fda000bf85340 */
[----:B------:R-:W-:Y:S05]  /*2760*/  @P4 BRA `(.L_x_13681) ;  /* 0x0000000000084947 */ /* 0x000fea0003800000 */
[----:B------:R-:W-:Y:S05]  /*2770*/  @P0 BRA `(.L_x_13682) ;  /* 0x0000000000200947 */ /* 0x000fea0003800000 */
[----:B------:R-:W-:Y:S05]  /*2780*/  BRA `(.L_x_13683) ;  /* 0x0000000000247947 */ /* 0x000fea0003800000 */
.L_x_13681:
[----:B-----5:R-:W-:-:S05]  /*2790*/  HADD2.F32 R144, -RZ, R10.H1_H1 ;  /* 0x3000000aff907230 */ /* 0x020fca0000004100 */
[----:B------:R-:W-:Y:S01]  /*27a0*/  FADD.FTZ R207, R144, R207 ;  /* 0x000000cf90cf7221 */ /* 0x000fe20000010000 */
[----:B------:R-:W-:Y:S06]  /*27b0*/  BRA `(.L_x_13682) ;  /* 0x0000000000107947 */ /* 0x000fec0003800000 */
.L_x_13680:
[----:B-----5:R-:W-:Y:S02]  /*27c0*/  HADD2.F32 R144, -RZ, R14.H1_H1 ;  /* 0x3000000eff907230 */ /* 0x020fe40000004100 */
[----:B------:R-:W-:-:S03]  /*27d0*/  @P2 HADD2.F32 R146, -RZ, R10.H1_H1 ;  /* 0x3000000aff922230 */ /* 0x000fc60000004100 */
[----:B------:R-:W-:-:S04]  /*27e0*/  FADD.FTZ R207, R144, R207 ;  /* 0x000000cf90cf7221 */ /* 0x000fc80000010000 */
[----:B------:R-:W-:-:S07]  /*27f0*/  @P2 FADD.FTZ R207, R146, R207 ;  /* 0x000000cf92cf2221 */ /* 0x000fce0000010000 */
.L_x_13682:
[----:B------:R-:W-:-:S04]  /*2800*/  F2FP.F16.F32.PACK_AB R144, RZ, R207 ;  /* 0x000000cfff90723e */ /* 0x000fc800000000ff */
[----:B------:R-:W-:-:S07]  /*2810*/  PRMT R6, R6, 0x5410, R144 ;  /* 0x0000541006067816 */ /* 0x000fce0000000090 */
.L_x_13683:
[----:B------:R-:W-:Y:S01]  /*2820*/  HADD2.F32 R209, -RZ, R147.H0_H0 ;  /* 0x20000093ffd17230 */ /* 0x000fe20000004100 */
[----:B------:R-:W-:Y:S06]  /*2830*/  @P3 BRA `(.L_x_13684) ;  /* 0x0000000000203947 */ /* 0x000fec0003800000 */
[----:B------:R-:W-:-:S04]  /*2840*/  ISETP.NE.U32.AND P4, PT, RZ, UR10, PT ;  /* 0x0000000aff007c0c */ /* 0x000fc8000bf85070 */
[----:B------:R-:W-:-:S13]  /*2850*/  ISETP.NE.AND.EX P4, PT, RZ, UR11, PT, P4 ;  /* 0x0000000bff007c0c */ /* 0x000fda000bf85340 */
[----:B------:R-:W-:Y:S05]  /*2860*/  @P4 BRA `(.L_x_13685) ;  /* 0x0000000000084947 */ /* 0x000fea0003800000 */
[----:B------:R-:W-:Y:S05]  /*2870*/  @P0 BRA `(.L_x_13686) ;  /* 0x0000000000200947 */ /* 0x000fea0003800000 */
[----:B------:R-:W-:Y:S05]  /*2880*/  BRA `(.L_x_13687) ;  /* 0x0000000000247947 */ /* 0x000fea0003800000 */
.L_x_13685:
[----:B-----5:R-:W-:-:S05]  /*2890*/  HADD2.F32 R144, -RZ, R11.H0_H0 ;  /* 0x2000000bff907230 */ /* 0x020fca0000004100 */
[----:B------:R-:W-:Y:S01]  /*28a0*/  FADD.FTZ R209, R144, R209 ;  /* 0x000000d190d17221 */ /* 0x000fe20000010000 */
[----:B------:R-:W-:Y:S06]  /*28b0*/  BRA `(.L_x_13686) ;  /* 0x0000000000107947 */ /* 0x000fec0003800000 */
.L_x_13684:
[----:B-----5:R-:W-:Y:S02]  /*28c0*/  HADD2.F32 R144, -RZ, R15.H0_H0 ;  /* 0x2000000fff907230 */ /* 0x020fe40000004100 */
[----:B------:R-:W-:-:S03]  /*28d0*/  @P2 HADD2.F32 R146, -RZ, R11.H0_H0 ;  /* 0x2000000bff922230 */ /* 0x000fc60000004100 */
[----:B------:R-:W-:-:S04]  /*28e0*/  FADD.FTZ R209, R144, R209 ;  /* 0x000000d190d17221 */ /* 0x000fc80000010000 */
[----:B------:R-:W-:-:S07]  /*28f0*/  @P2 FADD.FTZ R209, R146, R209 ;  /* 0x000000d192d12221 */ /* 0x000fce0000010000 */
.L_x_13686:
[----:B------:R-:W-:-:S04]  /*2900*/  F2FP.F16.F32.PACK_AB R144, RZ, R209 ;  /* 0x000000d1ff90723e */ /* 0x000fc800000000ff */
[----:B------:R-:W-:-:S07]  /*2910*/  PRMT R7, R144, 0x7610, R7 ;  /* 0x0000761090077816 */ /* 0x000fce0000000007 */
.L_x_13687:
[----:B------:R-:W-:Y:S01]  /*2920*/  HADD2.F32 R147, -RZ, R147.H1_H1 ;  /* 0x30000093ff937230 */ /* 0x000fe20000004100 */
[----:B------:R-:W-:Y:S06]  /*2930*/  @P3 BRA `(.L_x_13688) ;  /* 0x0000000000203947 */ /* 0x000fec0003800000 */
[----:B------:R-:W-:-:S04]  /*2940*/  ISETP.NE.U32.AND P2, PT, RZ, UR10, PT ;  /* 0x0000000aff007c0c */ /* 0x000fc8000bf45070 */
[----:B------:R-:W-:-:S13]  /*2950*/  ISETP.NE.AND.EX P2, PT, RZ, UR11, PT, P2 ;  /* 0x0000000bff007c0c */ /* 0x000fda000bf45320 */
[----:B------:R-:W-:Y:S05]  /*2960*/  @P2 BRA `(.L_x_13689) ;  /* 0x0000000000082947 */ /* 0x000fea0003800000 */
[----:B------:R-:W-:Y:S05]  /*2970*/  @P0 BRA `(.L_x_13690) ;  /* 0x0000000000200947 */ /* 0x000fea0003800000 */
[----:B------:R-:W-:Y:S05]  /*2980*/  BRA `(.L_x_13691) ;  /* 0x0000000000247947 */ /* 0x000fea0003800000 */
.L_x_13689:
[----:B-----5:R-:W-:-:S05]  /*2990*/  HADD2.F32 R144, -RZ, R11.H1_H1 ;  /* 0x3000000bff907230 */ /* 0x020fca0000004100 */
[----:B------:R-:W-:Y:S01]  /*29a0*/  FADD.FTZ R147, R144, R147 ;  /* 0x0000009390937221 */ /* 0x000fe20000010000 */
[----:B------:R-:W-:Y:S06]  /*29b0*/  BRA `(.L_x_13690) ;  /* 0x0000000000107947 */ /* 0x000fec0003800000 */
.L_x_13688:
[----:B-----5:R-:W-:Y:S02]  /*29c0*/  HADD2.F32 R144, -RZ, R15.H1_H1 ;  /* 0x3000000fff907230 */ /* 0x020fe40000004100 */
[----:B------:R-:W-:-:S03]  /*29d0*/  @P2 HADD2.F32 R146, -RZ, R11.H1_H1 ;  /* 0x3000000bff922230 */ /* 0x000fc60000004100 */
[----:B------:R-:W-:-:S04]  /*29e0*/  FADD.FTZ R147, R144, R147 ;  /* 0x0000009390937221 */ /* 0x000fc80000010000 */
[----:B------:R-:W-:-:S07]  /*29f0*/  @P2 FADD.FTZ R147, R146, R147 ;  /* 0x0000009392932221 */ /* 0x000fce0000010000 */
.L_x_13690:
[----:B------:R-:W-:-:S04]  /*2a00*/  F2FP.F16.F32.PACK_AB R144, RZ, R147 ;  /* 0x00000093ff90723e */ /* 0x000fc800000000ff */
[----:B------:R-:W-:-:S07]  /*2a10*/  PRMT R7, R7, 0x5410, R144 ;  /* 0x0000541007077816 */ /* 0x000fce0000000090 */
.L_x_13691:
        /* <DEDUP_REMOVED lines=127> */
.L_x_13704:
        /* <DEDUP_REMOVED lines=116> */
[----:B------:R-:W-:Y:S01]  /*3950*/  F2FP.F16.F32.PACK_AB R148, R149, R148 ;  /* 0x000000949594723e */ /* 0x000fe200000000ff */
[C---:B------:R-:W-:Y:S01]  /*3960*/  FADD.FTZ R160, -R144.reuse, R189 ;  /* 0x000000bd90a07221 */ /* 0x040fe20000010100 */
[----:B------:R-:W-:Y:S01]  /*3970*/  F2FP.F16.F32.PACK_AB R149, R151, R150 ;  /* 0x000000969795723e */ /* 0x000fe200000000ff */
[C---:B------:R-:W-:Y:S01]  /*3980*/  FADD.FTZ R169, -R144.reuse, R169 ;  /* 0x000000a990a97221 */ /* 0x040fe20000010100 */
[----:B------:R-:W-:Y:S01]  /*3990*/  F2FP.F16.F32.PACK_AB R150, R159, R158 ;  /* 0x0000009e9f96723e */ /* 0x000fe200000000ff */
        /* <DEDUP_REMOVED lines=29> */
[----:B------:R-:W-:Y:S01]  /*3b70*/  F2FP.F16.F32.PACK_AB R151, R167, R166 ;  /* 0x000000a6a797723e */ /* 0x000fe200000000ff */
[----:B-1----:R-:W-:-:S04]  /*3b80*/  IMAD.WIDE.U32 R166, R152, 0x10, R156 ;  /* 0x0000001098a67825 */ /* 0x002fc800078e009c */
[C---:B------:R-:W-:Y:S01]  /*3b90*/  FMUL.FTZ R183, R194.reuse, R177 ;  /* 0x000000b1c2b77220 */ /* 0x040fe20000410000 */
[C---:B------:R-:W-:Y:S01]  /*3ba0*/  FMUL.FTZ R180, R194.reuse, R180 ;  /* 0x000000b4c2b47220 */ /* 0x040fe20000410000 */
[----:B------:R-:W-:Y:S01]  /*3bb0*/  FMUL.FTZ R184, R194, R184 ;  /* 0x000000b8c2b87220 */ /* 0x000fe20000410000 */
[----:B0-----:R-:W-:Y:S01]  /*3bc0*/  FFMA.FTZ R145, R47, R188, R111 ;  /* 0x000000bc2f917223 */ /* 0x001fe2000001006f */
[----:B------:R-:W-:Y:S01]  /*3bd0*/  FFMA.FTZ R147, R42, R189, R106 ;  /* 0x000000bd2a937223 */ /* 0x000fe2000001006a */
[----:B------:R-:W-:Y:S01]  /*3be0*/  F2FP.F16.F32.PACK_AB R146, R190, R187 ;  /* 0x000000bbbe92723e */ /* 0x000fe200000000ff */
[----:B------:R-:W-:Y:S01]  /*3bf0*/  FFMA.FTZ R187, R69, R182, R133 ;  /* 0x000000b645bb7223 */ /* 0x000fe20000010085 */
[----:B------:R-:W-:Y:S01]  /*3c00*/  F2FP.F16.F32.PACK_AB R144, R173, R172 ;  /* 0x000000acad90723e */ /* 0x000fe200000000ff */
[----:B------:R-:W-:Y:S01]  /*3c10*/  FFMA.FTZ R172, R68, R179, R132 ;  /* 0x000000b344ac7223 */ /* 0x000fe20000010084 */
[----:B------:R-:W-:Y:S01]  /*3c20*/  F2FP.F16.F32.PACK_AB R145, R145, R186 ;  /* 0x000000ba9191723e */ /* 0x000fe200000000ff */
        /* <DEDUP_REMOVED lines=23> */
[----:B------:R-:W-:Y:S01]  /*3da0*/  F2FP.F16.F32.PACK_AB R148, R187, R172 ;  /* 0x000000acbb94723e */ /* 0x000fe200000000ff */
[----:B------:R-:W-:Y:S01]  /*3db0*/  FMUL.FTZ R174, R194, R174 ;  /* 0x000000aec2ae7220 */ /* 0x000fe20000410000 */
[----:B------:R-:W-:Y:S01]  /*3dc0*/  F2FP.F16.F32.PACK_AB R149, R189, R186 ;  /* 0x000000babd95723e */ /* 0x000fe200000000ff */
[----:B--2---:R-:W-:Y:S01]  /*3dd0*/  IMAD.WIDE.U32 R186, R152, 0x10, R158 ;  /* 0x0000001098ba7825 */ /* 0x004fe200078e009e */
[----:B------:R-:W-:-:S03]  /*3de0*/  F2FP.F16.F32.PACK_AB R150, R191, R188 ;  /* 0x000000bcbf96723e */ /* 0x000fc600000000ff */
[----:B------:R-:W-:Y:S01]  /*3df0*/  FMUL.FTZ R160, R194, R201 ;  /* 0x000000c9c2a07220 */ /* 0x000fe20000410000 */
[----:B------:R-:W-:Y:S01]  /*3e00*/  F2FP.F16.F32.PACK_AB R151, R166, R151 ;  /* 0x00000097a697723e */ /* 0x000fe200000000ff */
        /* <DEDUP_REMOVED lines=20> */
[----:B------:R-:W-:Y:S01]  /*3f50*/  F2FP.F16.F32.PACK_AB R145, R178, R181 ;  /* 0x000000b5b291723e */ /* 0x000fe200000000ff */
[----:B-1----:R-:W-:Y:S01]  /*3f60*/  FFMA.FTZ R149, R62, R169, R126 ;  /* 0x000000a93e957223 */ /* 0x002fe2000001007e */
[----:B------:R-:W-:Y:S01]  /*3f70*/  FFMA.FTZ R150, R63, R170, R127 ;  /* 0x000000aa3f967223 */ /* 0x000fe2000001007f */
[----:B------:R-:W-:Y:S01]  /*3f80*/  F2FP.F16.F32.PACK_AB R146, R180, R183 ;  /* 0x000000b7b492723e */ /* 0x000fe200000000ff */
[-C--:B------:R-:W-:Y:S01]  /*3f90*/  FFMA.FTZ R151, R56, R177.reuse, R120 ;  /* 0x000000b138977223 */ /* 0x080fe20000010078 */
[----:B------:R-:W-:Y:S01]  /*3fa0*/  F2FP.F16.F32.PACK_AB R148, R187, R154 ;  /* 0x0000009abb94723e */ /* 0x000fe200000000ff */
[----:B------:R-:W-:Y:S01]  /*3fb0*/  FFMA.FTZ R178, R24, R177, R88 ;  /* 0x000000b118b27223 */ /* 0x000fe20000010058 */
[----:B------:R-:W-:Y:S01]  /*3fc0*/  FFMA.FTZ R154, R57, R176, R121 ;  /* 0x000000b0399a7223 */ /* 0x000fe20000010079 */
[----:B------:R-:W-:Y:S01]  /*3fd0*/  F2FP.F16.F32.PACK_AB R144, R182, R179 ;  /* 0x000000b3b690723e */ /* 0x000fe200000000ff */
[-C--:B------:R-:W-:Y:S01]  /*3fe0*/  FFMA.FTZ R177, R58, R175.reuse, R122 ;  /* 0x000000af3ab17223 */ /* 0x080fe2000001007a */
        /* <DEDUP_REMOVED lines=34> */
[----:B------:R-:W-:Y:S01]  /*4210*/  F2FP.F16.F32.PACK_AB R170, R181, R174 ;  /* 0x000000aeb5aa723e */ /* 0x000fe200000000ff */
[----:B------:R0:W-:Y:S01]  /*4220*/  STG.E.128 desc[UR4][R172.64], R144 ;  /* 0x00000090ac007986 */ /* 0x0001e2000c101d04 */
[----:B------:R-:W-:Y:S02]  /*4230*/  F2FP.F16.F32.PACK_AB R171, R154, R171 ;  /* 0x000000ab9aab723e */ /* 0x000fe400000000ff */
[----:B------:R-:W-:Y:S01]  /*4240*/  F2FP.F16.F32.PACK_AB R183, R0, R155 ;  /* 0x0000009b00b7723e */ /* 0x000fe200000000ff */
[----:B------:R0:W-:Y:S01]  /*4250*/  STG.E.128 desc[UR4][R166.64], R148 ;  /* 0x00000094a6007986 */ /* 0x0001e2000c101d04 */
[----:B------:R-:W-:Y:S02]  /*4260*/  F2FP.F16.F32.PACK_AB R182, R164, R163 ;  /* 0x000000a3a4b6723e */ /* 0x000fe400000000ff */
[----:B------:R-:W-:Y:S01]  /*4270*/  F2FP.F16.F32.PACK_AB R181, R162, R165 ;  /* 0x000000a5a2b5723e */ /* 0x000fe200000000ff */
[----:B------:R0:W-:Y:S01]  /*4280*/  STG.E.128 desc[UR4][R152.64], R176 ;  /* 0x000000b098007986 */ /* 0x0001e2000c101d04 */
[----:B------:R-:W-:-:S02]  /*4290*/  F2FP.F16.F32.PACK_AB R180, R160, R161 ;  /* 0x000000a1a0b4723e */ /* 0x000fc400000000ff */
[----:B------:R-:W-:Y:S01]  /*42a0*/  SEL R0, RZ, 0x1, P2 ;  /* 0x00000001ff007807 */ /* 0x000fe20001000000 */
[----:B------:R0:W-:Y:S04]  /*42b0*/  STG.E.128 desc[UR4][R156.64], R168 ;  /* 0x000000a89c007986 */ /* 0x0001e8000c101d04 */
[----:B------:R0:W-:Y:S01]  /*42c0*/  STG.E.128 desc[UR4][R158.64], R180 ;  /* 0x000000b49e007986 */ /* 0x0001e2000c101d04 */
[----:B------:R-:W-:Y:S05]  /*42d0*/  @!P3 BRA `(.L_x_13693) ;  /* 0xffffffc000f0b947 */ /* 0x000fea000383ffff */
[----:B------:R-:W-:Y:S05]  /*42e0*/  EXIT ;  /* 0x000000000000794d */ /* 0x000fea0003800000 */
.L_x_13692:
[----:B------:R-:W-:Y:S01]  /*42f0*/  HFMA2.MMA R160, -RZ, RZ, 0, 5.9604644775390625e-08 ;  /* 0x00000001ffa07435 */ /* 0x000fe200000001ff */
[----:B------:R-:W-:Y:S02]  /*4300*/  MOV R217, R0 ;  /* 0x0000000000d97202 */ /* 0x000fe40000000f00 */
[----:B------:R-:W-:Y:S02]  /*4310*/  MOV R219, 0x1f ;  /* 0x0000001f00db7802 */ /* 0x000fe40000000f00 */
[----:B------:R-:W-:-:S07]  /*4320*/  MOV R158, 0xffffffff ;  /* 0xffffffff009e7802 */ /* 0x000fce0000000f00 */
[----:B-----5:R-:W-:Y:S05]  /*4330*/  WARPSYNC.COLLECTIVE R158, `(.L_x_13694) ;  /* 0x000000009e087348 */ /* 0x020fea0003c00000 */
[----:B------:R0:W1:Y:S02]  /*4340*/  SHFL.BFLY P4, R215, R217, R160, R219 ;  /* 0x0c0000a0d9d77389 */ /* 0x00006400000800db */
[----:B01---5:R-:W-:Y:S01]  /*4350*/  ENDCOLLECTIVE ;  /* 0x000000000000791b */ /* 0x023fe20003800000 */
.L_x_13694:
[----:B------:R-:W-:Y:S01]  /*4360*/  HFMA2.MMA R160, -RZ, RZ, 0, 1.1920928955078125e-07 ;  /* 0x00000002ffa07435 */ /* 0x000fe200000001ff */
[----:B------:R-:W-:-:S05]  /*4370*/  MOV R211, R215 ;  /* 0x000000d700d37202 */ /* 0x000fca0000000f00 */
[----:B------:R-:W-:-:S05]  /*4380*/  FADD.FTZ R211, R0, R211 ;  /* 0x000000d300d37221 */ /* 0x000fca0000010000 */
[----:B------:R-:W-:-:S07]  /*4390*/  MOV R217, R211 ;  /* 0x000000d300d97202 */ /* 0x000fce0000000f00 */
[----:B------:R-:W-:Y:S05]  /*43a0*/  WARPSYNC.COLLECTIVE R158, `(.L_x_13695) ;  /* 0x000000009e087348 */ /* 0x000fea0003c00000 */
[----:B------:R0:W1:Y:S02]  /*43b0*/  SHFL.BFLY P4, R215, R217, R160, R219 ;  /* 0x0c0000a0d9d77389 */ /* 0x00006400000800db */
[----:B01----:R-:W-:Y:S01]  /*43c0*/  ENDCOLLECTIVE ;  /* 0x000000000000791b */ /* 0x003fe20003800000 */
.L_x_13695:
[----:B------:R-:W-:Y:S01]  /*43d0*/  HFMA2.MMA R160, -RZ, RZ, 0, 2.384185791015625e-07 ;  /* 0x00000004ffa07435 */ /* 0x000fe200000001ff */
[----:B------:R-:W-:-:S05]  /*43e0*/  MOV R148, R215 ;  /* 0x000000d700947202 */ /* 0x000fca0000000f00 */
[----:B------:R-:W-:-:S05]  /*43f0*/  FADD.FTZ R148, R211, R148 ;  /* 0x00000094d3947221 */ /* 0x000fca0000010000 */
[----:B------:R-:W-:-:S07]  /*4400*/  MOV R217, R148 ;  /* 0x0000009400d97202 */ /* 0x000fce0000000f00 */
[----:B------:R-:W-:Y:S05]  /*4410*/  WARPSYNC.COLLECTIVE R158, `(.L_x_13696) ;  /* 0x000000009e087348 */ /* 0x000fea0003c00000 */
[----:B------:R0:W1:Y:S02]  /*4420*/  SHFL.BFLY P4, R215, R217, R160, R219 ;  /* 0x0c0000a0d9d77389 */ /* 0x00006400000800db */
[----:B01----:R-:W-:Y:S01]  /*4430*/  ENDCOLLECTIVE ;  /* 0x000000000000791b */ /* 0x003fe20003800000 */
.L_x_13696:
[----:B------:R-:W-:Y:S01]  /*4440*/  HFMA2.MMA R160, -RZ, RZ, 0, 4.76837158203125e-07 ;  /* 0x00000008ffa07435 */ /* 0x000fe200000001ff */
[----:B------:R-:W-:-:S05]  /*4450*/  MOV R213, R215 ;  /* 0x000000d700d57202 */ /* 0x000fca0000000f00 */
[----:B------:R-:W-:-:S05]  /*4460*/  FADD.FTZ R213, R148, R213 ;  /* 0x000000d594d57221 */ /* 0x000fca0000010000 */
[----:B------:R-:W-:-:S07]  /*4470*/  MOV R217, R213 ;  /* 0x000000d500d97202 */ /* 0x000fce0000000f00 */
[----:B------:R-:W-:Y:S05]  /*4480*/  WARPSYNC.COLLECTIVE R158, `(.L_x_13697) ;  /* 0x000000009e087348 */ /* 0x000fea0003c00000 */
[----:B------:R0:W1:Y:S02]  /*4490*/  SHFL.BFLY P4, R215, R217, R160, R219 ;  /* 0x0c0000a0d9d77389 */ /* 0x00006400000800db */
[----:B01----:R-:W-:Y:S01]  /*44a0*/  ENDCOLLECTIVE ;  /* 0x000000000000791b */ /* 0x003fe20003800000 */
.L_x_13697:
[----:B------:R-:W-:Y:S01]  /*44b0*/  HFMA2.MMA R160, -RZ, RZ, 0, 9.5367431640625e-07 ;  /* 0x00000010ffa07435 */ /* 0x000fe200000001ff */
[----:B------:R-:W-:-:S05]  /*44c0*/  MOV R156, R215 ;  /* 0x000000d7009c7202 */ /* 0x000fca0000000f00 */
[----:B------:R-:W-:-:S05]  /*44d0*/  FADD.FTZ R156, R213, R156 ;  /* 0x0000009cd59c7221 */ /* 0x000fca0000010000 */
[----:B------:R-:W-:-:S07]  /*44e0*/  MOV R217, R156 ;  /* 0x0000009c00d97202 */ /* 0x000fce0000000f00 */
[----:B------:R-:W-:Y:S05]  /*44f0*/  WARPSYNC.COLLECTIVE R158, `(.L_x_13698) ;  /* 0x000000009e087348 */ /* 0x000fea0003c00000 */
[----:B------:R0:W1:Y:S02]  /*4500*/  SHFL.BFLY P4, R215, R217, R160, R219 ;  /* 0x0c0000a0d9d77389 */ /* 0x00006400000800db */
[----:B01----:R-:W-:Y:S01]  /*4510*/  ENDCOLLECTIVE ;  /* 0x000000000000791b */ /* 0x003fe20003800000 */
.L_x_13698:
        /* <DEDUP_REMOVED lines=71> */
.L_x_13699:
[----:B------:R-:W-:Y:S01]  /*4990*/  HFMA2.MMA R160, -RZ, RZ, 0, 1.1920928955078125e-07 ;  /* 0x00000002ffa07435 */ /* 0x000fe200000001ff */
[----:B------:R-:W-:-:S05]  /*49a0*/  MOV R211, R215 ;  /* 0x000000d700d37202 */ /* 0x000fca0000000f00 */
[----:B------:R-:W-:-:S05]  /*49b0*/  FADD.FTZ R211, R0, R211 ;  /* 0x000000d300d37221 */ /* 0x000fca0000010000 */
[----:B------:R-:W-:-:S07]  /*49c0*/  MOV R217, R211 ;  /* 0x000000d300d97202 */ /* 0x000fce0000000f00 */
[----:B------:R-:W-:Y:S05]  /*49d0*/  WARPSYNC.COLLECTIVE R158, `(.L_x_13700) ;  /* 0x000000009e087348 */ /* 0x000fea0003c00000 */
[----:B------:R0:W1:Y:S02]  /*49e0*/  SHFL.BFLY P4, R215, R217, R160, R219 ;  /* 0x0c0000a0d9d77389 */ /* 0x00006400000800db */
[----:B01----:R-:W-:Y:S01]  /*49f0*/  ENDCOLLECTIVE ;  /* 0x000000000000791b */ /* 0x003fe20003800000 */
.L_x_13700:
[----:B------:R-:W-:Y:S01]  /*4a00*/  HFMA2.MMA R160, -RZ, RZ, 0, 2.384185791015625e-07 ;  /* 0x00000004ffa07435 */ /* 0x000fe200000001ff */
[----:B------:R-:W-:-:S05]  /*4a10*/  MOV R148, R215 ;  /* 0x000000d700947202 */ /* 0x000fca0000000f00 */
[----:B------:R-:W-:-:S05]  /*4a20*/  FADD.FTZ R148, R211, R148 ;  /* 0x00000094d3947221 */ /* 0x000fca0000010000 */
[----:B------:R-:W-:-:S07]  /*4a30*/  MOV R217, R148 ;  /* 0x0000009400d97202 */ /* 0x000fce0000000f00 */
[----:B------:R-:W-:Y:S05]  /*4a40*/  WARPSYNC.COLLECTIVE R158, `(.L_x_13701) ;  /* 0x000000009e087348 */ /* 0x000fea0003c00000 */
[----:B------:R0:W1:Y:S02]  /*4a50*/  SHFL.BFLY P4, R215, R217, R160, R219 ;  /* 0x0c0000a0d9d77389 */ /* 0x00006400000800db */
[----:B01----:R-:W-:Y:S01]  /*4a60*/  ENDCOLLECTIVE ;  /* 0x000000000000791b */ /* 0x003fe20003800000 */
.L_x_13701:
[----:B------:R-:W-:Y:S01]  /*4a70*/  HFMA2.MMA R160, -RZ, RZ, 0, 4.76837158203125e-07 ;  /* 0x00000008ffa07435 */ /* 0x000fe200000001ff */
[----:B------:R-:W-:-:S05]  /*4a80*/  MOV R213, R215 ;  /* 0x000000d700d57202 */ /* 0x000fca0000000f00 */
[----:B------:R-:W-:-:S05]  /*4a90*/  FADD.FTZ R213, R148, R213 ;  /* 0x000000d594d57221 */ /* 0x000fca0000010000 */
[----:B------:R-:W-:-:S07]  /*4aa0*/  MOV R217, R213 ;  /* 0x000000d500d97202 */ /* 0x000fce0000000f00 */
[----:B------:R-:W-:Y:S05]  /*4ab0*/  WARPSYNC.COLLECTIVE R158, `(.L_x_13702) ;  /* 0x000000009e087348 */ /* 0x000fea0003c00000 */
[----:B------:R0:W1:Y:S02]  /*4ac0*/  SHFL.BFLY P4, R215, R217, R160, R219 ;  /* 0x0c0000a0d9d77389 */ /* 0x00006400000800db */
[----:B01----:R-:W-:Y:S01]  /*4ad0*/  ENDCOLLECTIVE ;  /* 0x000000000000791b */ /* 0x003fe20003800000 */
.L_x_13702:
[----:B------:R-:W-:Y:S01]  /*4ae0*/  HFMA2.MMA R160, -RZ, RZ, 0, 9.5367431640625e-07 ;  /* 0x00000010ffa07435 */ /* 0x000fe200000001ff */
[----:B------:R-:W-:-:S05]  /*4af0*/  MOV R156, R215 ;  /* 0x000000d7009c7202 */ /* 0x000fca0000000f00 */
[----:B------:R-:W-:-:S05]  /*4b00*/  FADD.FTZ R156, R213, R156 ;  /* 0x0000009cd59c7221 */ /* 0x000fca0000010000 */
[----:B------:R-:W-:-:S07]  /*4b10*/  MOV R217, R156 ;  /* 0x0000009c00d97202 */ /* 0x000fce0000000f00 */
[----:B------:R-:W-:Y:S05]  /*4b20*/  WARPSYNC.COLLECTIVE R158, `(.L_x_13703) ;  /* 0x000000009e087348 */ /* 0x000fea0003c00000 */
[----:B------:R0:W1:Y:S02]  /*4b30*/  SHFL.BFLY P4, R215, R217, R160, R219 ;  /* 0x0c0000a0d9d77389 */ /* 0x00006400000800db */
[----:B01----:R-:W-:Y:S01]  /*4b40*/  ENDCOLLECTIVE ;  /* 0x000000000000791b */ /* 0x003fe20003800000 */
.L_x_13703:
[----:B------:R-:W-:Y:S05]  /*4b50*/  BRA `(.L_x_13704) ;  /* 0xffffffe400ac7947 */ /* 0x000fea000383ffff */
.L_x_13705:
        /* <DEDUP_REMOVED lines=10> */
.L_x_27061:


//--------------------- .text._ZN10layer_norm31ln_parallel_residual_fwd_kernelINS_13Kernel_traitsIf6__halfS2_S2_fjLj8192ELj1ELj1ELj8ELj16ENS_18Kernel_traits_baseILj8192EfS2_S2_S2_fjLj256EEEEELb0ELb1ELb0EEEvNS_9FwdParamsE --------------------------
	.section	.text._ZN10layer_norm31ln_parallel_residual_fwd_kernelINS_13Kernel_traitsIf6__halfS2_S2_fjLj8192ELj1ELj1ELj8ELj16ENS_18Kernel_traits_baseILj8192EfS2_S2_S2_fjLj256EEEEELb0ELb1ELb0EEEvNS_9FwdParamsE,"ax",@progbits
	.align	128
        .global         _ZN10layer_norm31ln_parallel_residual_fwd_kernelINS_13Kernel_traitsIf6__halfS2_S2_fjLj8192ELj1ELj1ELj8ELj16ENS_18Kernel_traits_baseILj8192EfS2_S2_S2_fjLj256EEEEELb0ELb1ELb0EEEvNS_9FwdParamsE
        .type           _ZN10layer_norm31ln_parallel_residual_fwd_kernelINS_13Kernel_traitsIf6__halfS2_S2_fjLj8192ELj1ELj1ELj8ELj16ENS_18Kernel_traits_baseILj8192EfS2_S2_S2_fjLj256EEEEELb0ELb1ELb0EEEvNS_9FwdParamsE,@function
        .size           _ZN10layer_norm31ln_parallel_residual_fwd_kernelINS_13Kernel_traitsIf6__halfS2_S2_fjLj8192ELj1ELj1ELj8ELj16ENS_18Kernel_traits_baseILj8192EfS2_S2_S2_fjLj256EEEEELb0ELb1ELb0EEEvNS_9FwdParamsE,(.L_x_27062 - _ZN10layer_norm31ln_parallel_residual_fwd_kernelINS_13Kernel_traitsIf6__halfS2_S2_fjLj8192ELj1ELj1ELj8ELj16ENS_18Kernel_traits_baseILj8192EfS2_S2_S2_fjLj256EEEEELb0ELb1ELb0EEEvNS_9FwdParamsE)
        .other          _ZN10layer_norm31ln_parallel_residual_fwd_kernelINS_13Kernel_traitsIf6__halfS2_S2_fjLj8192ELj1ELj1ELj8ELj16ENS_18Kernel_traits_baseILj8192EfS2_S2_S2_fjLj256EEEEELb0ELb1ELb0EEEvNS_9FwdParamsE,@"STO_CUDA_ENTRY STV_DEFAULT"
_ZN10layer_norm31ln_parallel_residual_fwd_kernelINS_13Kernel_traitsIf6__halfS2_S2_fjLj8192ELj1ELj1ELj8ELj16ENS_18Kernel_traits_baseILj8192EfS2_S2_S2_fjLj256EEEEELb0ELb1ELb0EEEvNS_9FwdParamsE:
.text._ZN10layer_norm31ln_parallel_residual_fwd_kernelINS_13Kernel_traitsIf6__halfS2_S2_fjLj8192ELj1ELj1ELj8ELj16ENS_18Kernel_traits_baseILj8192EfS2_S2_S2_fjLj256EEEEELb0ELb1ELb0EEEvNS_9FwdParamsE:
        /* <DEDUP_REMOVED lines=35> */
.L_x_13707:
[----:B------:R-:W-:Y:S05]  /*0230*/  BSYNC B0 ;  /* 0x0000000000007941 */ /* 0x000fea0003800000 */
.L_x_13706:
        /* <DEDUP_REMOVED lines=18> */
.L_x_13709:
[----:B------:R-:W-:Y:S05]  /*0360*/  BSYNC B0 ;  /* 0x0000000000007941 */ /* 0x000fea0003800000 */
.L_x_13708:
        /* <DEDUP_REMOVED lines=18> */
.L_x_13711:
[----:B------:R-:W-:Y:S05]  /*0490*/  BSYNC B0 ;  /* 0x0000000000007941 */ /* 0x000fea0003800000 */
.L_x_13710:
        /* <DEDUP_REMOVED lines=17> */
.L_x_13713:
[----:B------:R-:W-:Y:S05]  /*05b0*/  BSYNC B0 ;  /* 0x0000000000007941 */ /* 0x000fea0003800000 */
.L_x_13712:
        /* <DEDUP_REMOVED lines=26> */
[----:B------:R-:W-:Y:S02]  /*0760*/  LOP3.LUT R5, R5, 0x3e0, RZ, 0xc0, !PT ;  /* 0x000003e005057812 */ /* 0x000fe400078ec0ff */
[----:B------:R-:W-:Y:S02]  /*0770*/  SHF.L.U32 R3, R3, 0x3, RZ ;  /* 0x0000000303037819 */ /* 0x000fe400000006ff */
[----:B------:R-:W-:Y:S02]  /*0780*/  VIADDMNMX R2, R2, -R5, RZ, !PT ;  /* 0x8000000502027246 */ /* 0x000fe400078001ff */
[----:B------:R-:W-:Y:S02]  /*0790*/  I2FP.F32.U32 R5, R3 ;  /* 0x0000000300057245 */ /* 0x000fe40000201000 */
[----:B------:R-:W-:-:S04]  /*07a0*/  VIMNMX R3, R2, 0x20, PT ;  /* 0x0000002002037848 */ /* 0x000fc80003fe0100 */
[----:B------:R-:W0:Y:S01]  /*07b0*/  MUFU.RCP R5, R5 ;  /* 0x0000000500057308 */ /* 0x000e220000001000 */
[----:B------:R-:W-:-:S04]  /*07c0*/  IADD3 R3, R0, R3, RZ ;  /* 0x0000000300037210 */ /* 0x000fc80007ffe0ff */
[----:B------:R-:W-:-:S07]  /*07d0*/  SHF.L.U32 R3, R3, 0x3, RZ ;  /* 0x0000000303037819 */ /* 0x000fce00000006ff */
.L_x_13859:
        /* <DEDUP_REMOVED lines=23> */
[----:B-1----:R-:W-:Y:S05]  /*0950*/  @P4 BRA `(.L_x_13716) ;  /* 0x0000000000204947 */ /* 0x002fea0003800000 */
[----:B------:R-:W-:-:S04]  /*0960*/  ISETP.NE.U32.AND P2, PT, RZ, UR12, PT ;  /* 0x0000000cff007c0c */ /* 0x000fc8000bf45070 */
[----:B------:R-:W-:-:S13]  /*0970*/  ISETP.NE.AND.EX P2, PT, RZ, UR13, PT, P2 ;  /* 0x0000000dff007c0c */ /* 0x000fda000bf45320 */
[----:B------:R-:W-:Y:S05]  /*0980*/  @P2 BRA `(.L_x_13717) ;  /* 0x0000000000082947 */ /* 0x000fea0003800000 */
[----:B------:R-:W-:Y:S05]  /*0990*/  @P1 BRA `(.L_x_13718) ;  /* 0x0000000000201947 */ /* 0x000fea0003800000 */
[----:B------:R-:W-:Y:S05]  /*09a0*/  BRA `(.L_x_13719) ;  /* 0x0000000000247947 */ /* 0x000fea0003800000 */
.L_x_13717:
[----:B-----5:R-:W-:-:S05]  /*09b0*/  HADD2.F32 R97, -RZ, R16.H0_H0 ;  /* 0x20000010ff617230 */ /* 0x020fca0000004100 */
[----:B------:R-:W-:Y:S01]  /*09c0*/  FADD.FTZ R0, R97, R0 ;  /* 0x0000000061007221 */ /* 0x000fe20000010000 */
[----:B------:R-:W-:Y:S06]  /*09d0*/  BRA `(.L_x_13718) ;  /* 0x0000000000107947 */ /* 0x000fec0003800000 */
.L_x_13716:
[----:B-----5:R-:W-:-:S05]  /*09e0*/  HADD2.F32 R97, -RZ, R20.H0_H0 ;  /* 0x20000014ff617230 */ /* 0x020fca0000004100 */
[----:B------:R-:W-:Y:S01]  /*09f0*/  FADD.FTZ R0, R97, R0 ;  /* 0x0000000061007221 */ /* 0x000fe20000010000 */
[----:B------:R-:W-:-:S05]  /*0a00*/  @P3 HADD2.F32 R97, -RZ, R16.H0_H0 ;  /* 0x20000010ff613230 */ /* 0x000fca0000004100 */
[----:B------:R-:W-:-:S07]  /*0a10*/  @P3 FADD.FTZ R0, R97, R0 ;  /* 0x0000000061003221 */ /* 0x000fce0000010000 */
.L_x_13718:
[----:B------:R-:W-:-:S04]  /*0a20*/  F2FP.F16.F32.PACK_AB R97, RZ, R0 ;  /* 0x00000000ff61723e */ /* 0x000fc800000000ff */
[----:B------:R-:W-:-:S07]  /*0a30*/  PRMT R12, R97, 0x7610, R12 ;  /* 0x00007610610c7816 */ /* 0x000fce000000000c */
.L_x_13719:
[----:B------:R-:W-:Y:S01]  /*0a40*/  HADD2.F32 R98, -RZ, R88.H1_H1 ;  /* 0x30000058ff627230 */ /* 0x000fe20000004100 */
[----:B------:R-:W-:Y:S06]  /*0a50*/  @P4 BRA `(.L_x_13720) ;  /* 0x0000000000204947 */ /* 0x000fec0003800000 */
[----:B------:R-:W-:-:S04]  /*0a60*/  ISETP.NE.U32.AND P2, PT, RZ, UR12, PT ;  /* 0x0000000cff007c0c */ /* 0x000fc8000bf45070 */
[----:B------:R-:W-:-:S13]  /*0a70*/  ISETP.NE.AND.EX P2, PT, RZ, UR13, PT, P2 ;  /* 0x0000000dff007c0c */ /* 0x000fda000bf45320 */
[----:B------:R-:W-:Y:S05]  /*0a80*/  @P2 BRA `(.L_x_13721) ;  /* 0x0000000000082947 */ /* 0x000fea0003800000 */
[----:B------:R-:W-:Y:S05]  /*0a90*/  @P1 BRA `(.L_x_13722) ;  /* 0x0000000000201947 */ /* 0x000fea0003800000 */
[----:B------:R-:W-:Y:S05]  /*0aa0*/  BRA `(.L_x_13723) ;  /* 0x0000000000247947 */ /* 0x000fea0003800000 */
.L_x_13721:
[----:B-----5:R-:W-:-:S05]  /*0ab0*/  HADD2.F32 R97, -RZ, R16.H1_H1 ;  /* 0x30000010ff617230 */ /* 0x020fca0000004100 */
[----:B------:R-:W-:Y:S01]  /*0ac0*/  FADD.FTZ R98, R97, R98 ;  /* 0x0000006261627221 */ /* 0x000fe20000010000 */
[----:B------:R-:W-:Y:S06]  /*0ad0*/  BRA `(.L_x_13722) ;  /* 0x0000000000107947 */ /* 0x000fec0003800000 */
.L_x_13720:
[----:B-----5:R-:W-:-:S05]  /*0ae0*/  HADD2.F32 R97, -RZ, R20.H1_H1 ;  /* 0x30000014ff617230 */ /* 0x020fca0000004100 */
[----:B------:R-:W-:Y:S01]  /*0af0*/  FADD.FTZ R98, R97, R98 ;  /* 0x0000006261627221 */ /* 0x000fe20000010000 */
[----:B------:R-:W-:-:S05]  /*0b00*/  @P3 HADD2.F32 R97, -RZ, R16.H1_H1 ;  /* 0x30000010ff613230 */ /* 0x000fca0000004100 */
[----:B------:R-:W-:-:S07]  /*0b10*/  @P3 FADD.FTZ R98, R97, R98 ;  /* 0x0000006261623221 */ /* 0x000fce0000010000 */
.L_x_13722:
[----:B------:R-:W-:-:S04]  /*0b20*/  F2FP.F16.F32.PACK_AB R88, RZ, R98 ;  /* 0x00000062ff58723e */ /* 0x000fc800000000ff */
[----:B------:R-:W-:-:S07]  /*0b30*/  PRMT R12, R12, 0x5410, R88 ;  /* 0x000054100c0c7816 */ /* 0x000fce0000000058 */
.L_x_13723:
[----:B------:R-:W-:Y:S01]  /*0b40*/  HADD2.F32 R97, -RZ, R89.H0_H0 ;  /* 0x20000059ff617230 */ /* 0x000fe20000004100 */
[----:B------:R-:W-:Y:S06]  /*0b50*/  @P4 BRA `(.L_x_13724) ;  /* 0x0000000000204947 */ /* 0x000fec0003800000 */
[----:B------:R-:W-:-:S04]  /*0b60*/  ISETP.NE.U32.AND P2, PT, RZ, UR12, PT ;  /* 0x0000000cff007c0c */ /* 0x000fc8000bf45070 */
[----:B------:R-:W-:-:S13]  /*0b70*/  ISETP.NE.AND.EX P2, PT, RZ, UR13, PT, P2 ;  /* 0x0000000dff007c0c */ /* 0x000fda000bf45320 */
[----:B------:R-:W-:Y:S05]  /*0b80*/  @P2 BRA `(.L_x_13725) ;  /* 0x0000000000082947 */ /* 0x000fea0003800000 */
[----:B------:R-:W-:Y:S05]  /*0b90*/  @P1 BRA `(.L_x_13726) ;  /* 0x0000000000201947 */ /* 0x000fea0003800000 */
[----:B------:R-:W-:Y:S05]  /*0ba0*/  BRA `(.L_x_13727) ;  /* 0x0000000000247947 */ /* 0x000fea0003800000 */
.L_x_13725:
[----:B-----5:R-:W-:-:S05]  /*0bb0*/  HADD2.F32 R88, -RZ, R17.H0_H0 ;  /* 0x20000011ff587230 */ /* 0x020fca0000004100 */
[----:B------:R-:W-:Y:S01]  /*0bc0*/  FADD.FTZ R97, R88, R97 ;  /* 0x0000006158617221 */ /* 0x000fe20000010000 */
[----:B------:R-:W-:Y:S06]  /*0bd0*/  BRA `(.L_x_13726) ;  /* 0x0000000000107947 */ /* 0x000fec0003800000 */
.L_x_13724:
[----:B-----5:R-:W-:-:S05]  /*0be0*/  HADD2.F32 R88, -RZ, R21.H0_H0 ;  /* 0x20000015ff587230 */ /* 0x020fca0000004100 */
[----:B------:R-:W-:Y:S01]  /*0bf0*/  FADD.FTZ R97, R88, R97 ;  /* 0x0000006158617221 */ /* 0x000fe20000010000 */
[----:B------:R-:W-:-:S05]  /*0c00*/  @P3 HADD2.F32 R88, -RZ, R17.H0_H0 ;  /* 0x20000011ff583230 */ /* 0x000fca0000004100 */
[----:B------:R-:W-:-:S07]  /*0c10*/  @P3 FADD.FTZ R97, R88, R97 ;  /* 0x0000006158613221 */ /* 0x000fce0000010000 */
.L_x_13726:
[----:B------:R-:W-:-:S04]  /*0c20*/  F2FP.F16.F32.PACK_AB R88, RZ, R97 ;  /* 0x00000061ff58723e */ /* 0x000fc800000000ff */
[----:B------:R-:W-:-:S07]  /*0c30*/  PRMT R13, R88, 0x7610, R13 ;  /* 0x00007610580d7816 */ /* 0x000fce000000000d */
.L_x_13727:
[----:B------:R-:W-:Y:S01]  /*0c40*/  HADD2.F32 R100, -RZ, R89.H1_H1 ;  /* 0x30000059ff647230 */ /* 0x000fe20000004100 */
[----:B------:R-:W-:Y:S06]  /*0c50*/  @P4 BRA `(.L_x_13728) ;  /* 0x0000000000204947 */ /* 0x000fec0003800000 */
[----:B------:R-:W-:-:S04]  /*0c60*/  ISETP.NE.U32.AND P2, PT, RZ, UR12, PT ;  /* 0x0000000cff007c0c */ /* 0x000fc8000bf45070 */
[----:B------:R-:W-:-:S13]  /*0c70*/  ISETP.NE.AND.EX P2, PT, RZ, UR13, PT, P2 ;  /* 0x0000000dff007c0c */ /* 0x000fda000bf45320 */
[----:B------:R-:W-:Y:S05]  /*0c80*/  @P2 BRA `(.L_x_13729) ;  /* 0x0000000000082947 */ /* 0x000fea0003800000 */
[----:B------:R-:W-:Y:S05]  /*0c90*/  @P1 BRA `(.L_x_13730) ;  /* 0x0000000000201947 */ /* 0x000fea0003800000 */
[----:B------:R-:W-:Y:S05]  /*0ca0*/  BRA `(.L_x_13731) ;  /* 0x0000000000247947 */ /* 0x000fea0003800000 */
.L_x_13729:
[----:B-----5:R-:W-:-:S05]  /*0cb0*/  HADD2.F32 R89, -RZ, R17.H1_H1 ;  /* 0x30000011ff597230 */ /* 0x020fca0000004100 */
[----:B------:R-:W-:Y:S01]  /*0cc0*/  FADD.FTZ R100, R89, R100 ;  /* 0x0000006459647221 */ /* 0x000fe20000010000 */
[----:B------:R-:W-:Y:S06]  /*0cd0*/  BRA `(.L_x_13730) ;  /* 0x0000000000107947 */ /* 0x000fec0003800000 */
.L_x_13728:
[----:B-----5:R-:W-:-:S05]  /*0ce0*/  HADD2.F32 R89, -RZ, R21.H1_H1 ;  /* 0x30000015ff597230 */ /* 0x020fca0000004100 */
[----:B------:R-:W-:Y:S01]  /*0cf0*/  FADD.FTZ R100, R89, R100 ;  /* 0x0000006459647221 */ /* 0x000fe20000010000 */
[----:B------:R-:W-:-:S05]  /*0d00*/  @P3 HADD2.F32 R89, -RZ, R17.H1_H1 ;  /* 0x30000011ff593230 */ /* 0x000fca0000004100 */
[----:B------:R-:W-:-:S07]  /*0d10*/  @P3 FADD.FTZ R100, R89, R100 ;  /* 0x0000006459643221 */ /* 0x000fce0000010000 */
.L_x_13730:
[----:B------:R-:W-:-:S04]  /*0d20*/  F2FP.F16.F32.PACK_AB R88, RZ, R100 ;  /* 0x00000064ff58723e */ /* 0x000fc800000000ff */
[----:B------:R-:W-:-:S07]  /*0d30*/  PRMT R13, R13, 0x5410, R88 ;  /* 0x000054100d0d7816 */ /* 0x000fce0000000058 */
.L_x_13731:
[----:B------:R-:W-:Y:S01]  /*0d40*/  HADD2.F32 R101, -RZ, R90.H0_H0 ;  /* 0x2000005aff657230 */ /* 0x000fe20000004100 */
[----:B------:R-:W-:Y:S06]  /*0d50*/  @P4 BRA `(.L_x_13732) ;  /* 0x0000000000204947 */ /* 0x000fec0003800000 */
[----:B------:R-:W-:-:S04]  /*0d60*/  ISETP.NE.U32.AND P2, PT, RZ, UR12, PT ;  /* 0x0000000cff007c0c */ /* 0x000fc8000bf45070 */
[----:B------:R-:W-:-:S13]  /*0d70*/  ISETP.NE.AND.EX P2, PT, RZ, UR13, PT, P2 ;  /* 0x0000000dff007c0c */ /* 0x000fda000bf45320 */
[----:B------:R-:W-:Y:S05]  /*0d80*/  @P2 BRA `(.L_x_13733) ;  /* 0x0000000000082947 */ /* 0x000fea0003800000 */
[----:B------:R-:W-:Y:S05]  /*0d90*/  @P1 BRA `(.L_x_13734) ;  /* 0x0000000000201947 */ /* 0x000fea0003800000 */
[----:B------:R-:W-:Y:S05]  /*0da0*/  BRA `(.L_x_13735) ;  /* 0x0000000000247947 */ /* 0x000fea0003800000 */
.L_x_13733:
[----:B-----5:R-:W-:-:S05]  /*0db0*/  HADD2.F32 R88, -RZ, R18.H0_H0 ;  /* 0x20000012ff587230 */ /* 0x020fca0000004100 */
[----:B------:R-:W-:Y:S01]  /*0dc0*/  FADD.FTZ R101, R88, R101 ;  /* 0x0000006558657221 */ /* 0x000fe20000010000 */
[----:B------:R-:W-:Y:S06]  /*0dd0*/  BRA `(.L_x_13734) ;  /* 0x0000000000107947 */ /* 0x000fec0003800000 */
.L_x_13732:
[----:B-----5:R-:W-:-:S05]  /*0de0*/  HADD2.F32 R88, -RZ, R22.H0_H0 ;  /* 0x20000016ff587230 */ /* 0x020fca0000004100 */
[----:B------:R-:W-:Y:S01]  /*0df0*/  FADD.FTZ R101, R88, R101 ;  /* 0x0000006558657221 */ /* 0x000fe20000010000 */
[----:B------:R-:W-:-:S05]  /*0e00*/  @P3 HADD2.F32 R88, -RZ, R18.H0_H0 ;  /* 0x20000012ff583230 */ /* 0x000fca0000004100 */
[----:B------:R-:W-:-:S07]  /*0e10*/  @P3 FADD.FTZ R101, R88, R101 ;  /* 0x0000006558653221 */ /* 0x000fce0000010000 */
.L_x_13734:
[----:B------:R-:W-:-:S04]  /*0e20*/  F2FP.F16.F32.PACK_AB R88, RZ, R101 ;  /* 0x00000065ff58723e */ /* 0x000fc800000000ff */
[----:B------:R-:W-:-:S07]  /*0e30*/  PRMT R14, R88, 0x7610, R14 ;  /* 0x00007610580e7816 */ /* 0x000fce000000000e */
.L_x_13735:
[----:B------:R-:W-:Y:S01]  /*0e40*/  HADD2.F32 R108, -RZ, R90.H1_H1 ;  /* 0x3000005aff6c7230 */ /* 0x000fe20000004100 */
[----:B------:R-:W-:Y:S06]  /*0e50*/  @P4 BRA `(.L_x_13736) ;  /* 0x0000000000204947 */ /* 0x000fec0003800000 */
[----:B------:R-:W-:-:S04]  /*0e60*/  ISETP.NE.U32.AND P2, PT, RZ, UR12, PT ;  /* 0x0000000cff007c0c */ /* 0x000fc8000bf45070 */
[----:B------:R-:W-:-:S13]  /*0e70*/  ISETP.NE.AND.EX P2, PT, RZ, UR13, PT, P2 ;  /* 0x0000000dff007c0c */ /* 0x000fda000bf45320 */
[----:B------:R-:W-:Y:S05]  /*0e80*/  @P2 BRA `(.L_x_13737) ;  /* 0x0000000000082947 */ /* 0x000fea0003800000 */
[----:B------:R-:W-:Y:S05]  /*0e90*/  @P1 BRA `(.L_x_13738) ;  /* 0x0000000000201947 */ /* 0x000fea0003800000 */
[----:B------:R-:W-:Y:S05]  /*0ea0*/  BRA `(.L_x_13739) ;  /* 0x0000000000247947 */ /* 0x000fea0003800000 */
.L_x_13737:
[----:B-----5:R-:W-:-:S05]  /*0eb0*/  HADD2.F32 R89, -RZ, R18.H1_H1 ;  /* 0x30000012ff597230 */ /* 0x020fca0000004100 */
[----:B------:R-:W-:Y:S01]  /*0ec0*/  FADD.FTZ R108, R89, R108 ;  /* 0x0000006c596c7221 */ /* 0x000fe20000010000 */
[----:B------:R-:W-:Y:S06]  /*0ed0*/  BRA `(.L_x_13738) ;  /* 0x0000000000107947 */ /* 0x000fec0003800000 */
.L_x_13736:
[----:B-----5:R-:W-:-:S05]  /*0ee0*/  HADD2.F32 R89, -RZ, R22.H1_H1 ;  /* 0x30000016ff597230 */ /* 0x020fca0000004100 */
[----:B------:R-:W-:Y:S01]  /*0ef0*/  FADD.FTZ R108, R89, R108 ;  /* 0x0000006c596c7221 */ /* 0x000fe20000010000 */
[----:B------:R-:W-:-:S05]  /*0f00*/  @P3 HADD2.F32 R89, -RZ, R18.H1_H1 ;  /* 0x30000012ff593230 */ /* 0x000fca0000004100 */
[----:B------:R-:W-:-:S07]  /*0f10*/  @P3 FADD.FTZ R108, R89, R108 ;  /* 0x0000006c596c3221 */ /* 0x000fce0000010000 */
.L_x_13738:
[----:B------:R-:W-:-:S04]  /*0f20*/  F2FP.F16.F32.PACK_AB R88, RZ, R108 ;  /* 0x0000006cff58723e */ /* 0x000fc800000000ff */
[----:B------:R-:W-:-:S07]  /*0f30*/  PRMT R14, R14, 0x5410, R88 ;  /* 0x000054100e0e7816 */ /* 0x000fce0000000058 */
.L_x_13739:
[----:B------:R-:W-:Y:S01]  /*0f40*/  HADD2.F32 R109, -RZ, R91.H0_H0 ;  /* 0x2000005bff6d7230 */ /* 0x000fe20000004100 */
[----:B------:R-:W-:Y:S06]  /*0f50*/  @P4 BRA `(.L_x_13740) ;  /* 0x0000000000204947 */ /* 0x000fec0003800000 */
[----:B------:R-:W-:-:S04]  /*0f60*/  ISETP.NE.U32.AND P2, PT, RZ, UR12, PT ;  /* 0x0000000cff007c0c */ /* 0x000fc8000bf45070 */
[----:B------:R-:W-:-:S13]  /*0f70*/  ISETP.NE.AND.EX P2, PT, RZ, UR13, PT, P2 ;  /* 0x0000000dff007c0c */ /* 0x000fda000bf45320 */
[----:B------:R-:W-:Y:S05]  /*0f80*/  @P2 BRA `(.L_x_13741) ;  /* 0x0000000000082947 */ /* 0x000fea0003800000 */
[----:B------:R-:W-:Y:S05]  /*0f90*/  @P1 BRA `(.L_x_13742) ;  /* 0x0000000000201947 */ /* 0x000fea0003800000 */
[----:B------:R-:W-:Y:S05]  /*0fa0*/  BRA `(.L_x_13743) ;  /* 0x0000000000247947 */ /* 0x000fea0003800000 */
.L_x_13741:
[----:B-----5:R-:W-:-:S05]  /*0fb0*/  HADD2.F32 R88, -RZ, R19.H0_H0 ;  /* 0x20000013ff587230 */ /* 0x020fca0000004100 */
[----:B------:R-:W-:Y:S01]  /*0fc0*/  FADD.FTZ R109, R88, R109 ;  /* 0x0000006d586d7221 */ /* 0x000fe20000010000 */
[----:B------:R-:W-:Y:S06]  /*0fd0*/  BRA `(.L_x_13742) ;  /* 0x0000000000107947 */ /* 0x000fec0003800000 */
.L_x_13740:
[----:B-----5:R-:W-:-:S05]  /*0fe0*/  HADD2.F32 R88, -RZ, R23.H0_H0 ;  /* 0x20000017ff587230 */ /* 0x020fca0000004100 */
[----:B------:R-:W-:Y:S01]  /*0ff0*/  FADD.FTZ R109, R88, R109 ;  /* 0x0000006d586d7221 */ /* 0x000fe20000010000 */
[----:B------:R-:W-:-:S05]  /*1000*/  @P3 HADD2.F32 R88, -RZ, R19.H0_H0 ;  /* 0x20000013ff583230 */ /* 0x000fca0000004100 */
[----:B------:R-:W-:-:S07]  /*1010*/  @P3 FADD.FTZ R109, R88, R109 ;  /* 0x0000006d586d3221 */ /* 0x000fce0000010000 */
.L_x_13742:
[----:B------:R-:W-:-:S04]  /*1020*/  F2FP.F16.F32.PACK_AB R88, RZ, R109 ;  /* 0x0000006dff58723e */ /* 0x000fc800000000ff */
[----:B------:R-:W-:-:S07]  /*1030*/  PRMT R15, R88, 0x7610, R15 ;  /* 0x00007610580f7816 */ /* 0x000fce000000000f */
.L_x_13743:
[----:B------:R-:W-:Y:S01]  /*1040*/  HADD2.F32 R116, -RZ, R91.H1_H1 ;  /* 0x3000005bff747230 */ /* 0x000fe20000004100 */
[----:B------:R-:W-:Y:S06]  /*1050*/  @P4 BRA `(.L_x_13744) ;  /* 0x0000000000204947 */ /* 0x000fec0003800000 */
[----:B------:R-:W-:-:S04]  /*1060*/  ISETP.NE.U32.AND P2, PT, RZ, UR12, PT ;  /* 0x0000000cff007c0c */ /* 0x000fc8000bf45070 */
[----:B------:R-:W-:-:S13]  /*1070*/  ISETP.NE.AND.EX P2, PT, RZ, UR13, PT, P2 ;  /* 0x0000000dff007c0c */ /* 0x000fda000bf45320 */
[----:B------:R-:W-:Y:S05]  /*1080*/  @P2 BRA `(.L_x_13745) ;  /* 0x0000000000082947 */ /* 0x000fea0003800000 */
[----:B------:R-:W-:Y:S05]  /*1090*/  @P1 BRA `(.L_x_13746) ;  /* 0x0000000000201947 */ /* 0x000fea0003800000 */
[----:B------:R-:W-:Y:S05]  /*10a0*/  BRA `(.L_x_13747) ;  /* 0x0000000000247947 */ /* 0x000fea0003800000 */
.L_x_13745:
[----:B-----5:R-:W-:-:S05]  /*10b0*/  HADD2.F32 R89, -RZ, R19.H1_H1 ;  /* 0x30000013ff597230 */ /* 0x020fca0000004100 */
[----:B------:R-:W-:Y:S01]  /*10c0*/  FADD.FTZ R116, R89, R116 ;  /* 0x0000007459747221 */ /* 0x000fe20000010000 */
[----:B------:R-:W-:Y:S06]  /*10d0*/  BRA `(.L_x_13746) ;  /* 0x0000000000107947 */ /* 0x000fec0003800000 */
.L_x_13744:
[----:B-----5:R-:W-:-:S05]  /*10e0*/  HADD2.F32 R89, -RZ, R23.H1_H1 ;  /* 0x30000017ff597230 */ /* 0x020fca0000004100 */
[----:B------:R-:W-:Y:S01]  /*10f0*/  FADD.FTZ R116, R89, R116 ;  /* 0x0000007459747221 */ /* 0x000fe20000010000 */
[----:B------:R-:W-:-:S05]  /*1100*/  @P3 HADD2.F32 R89, -RZ, R19.H1_H1 ;  /* 0x30000013ff593230 */ /* 0x000fca0000004100 */
[----:B------:R-:W-:-:S07]  /*1110*/  @P3 FADD.FTZ R116, R89, R116 ;  /* 0x0000007459743221 */ /* 0x000fce0000010000 */
.L_x_13746:
[----:B------:R-:W-:-:S04]  /*1120*/  F2FP.F16.F32.PACK_AB R88, RZ, R116 ;  /* 0x00000074ff58723e */ /* 0x000fc800000000ff */
[----:B------:R-:W-:-:S07]  /*1130*/  PRMT R15, R15, 0x5410, R88 ;  /* 0x000054100f0f7816 */ /* 0x000fce0000000058 */
.L_x_13747:
[----:B------:R-:W1:Y:S01]  /*1140*/  @P1 LDC.64 R88, c[0x0][0x238] ;  /* 0x00008e00ff581b82 */ /* 0x000e620000000a00 */
[C---:B------:R-:W-:Y:S02]  /*1150*/  IADD3 R121, R2.reuse, 0x100, RZ ;  /* 0x0000010002797810 */ /* 0x040fe40007ffe0ff */
[----:B-1----:R-:W-:-:S04]  /*1160*/  @P1 LEA R88, P2, R2, R88, 0x4 ;  /* 0x0000005802581211 */ /* 0x002fc800078420ff */
[----:B------:R-:W-:-:S05]  /*1170*/  @P1 LEA.HI.X R89, R2, R89, RZ, 0x4, P2 ;  /* 0x0000005902591211 */ /* 0x000fca00010f24ff */
[----:B------:R1:W-:Y:S04]  /*1180*/  @P1 STG.E.128 desc[UR4][R88.64], R12 ;  /* 0x0000000c58001986 */ /* 0x0003e8000c101d04 */
.L_x_13715:
[----:B------:R-:W-:Y:S05]  /*1190*/  BSYNC B0 ;  /* 0x0000000000007941 */ /* 0x000fea0003800000 */
.L_x_13714:
        /* <DEDUP_REMOVED lines=25> */
.L_x_13751:
[----:B-----5:R-:W-:-:S05]  /*1330*/  HADD2.F32 R96, -RZ, R16.H0_H0 ;  /* 0x20000010ff607230 */ /* 0x020fca0000004100 */
[----:B------:R-:W-:Y:S01]  /*1340*/  FADD.FTZ R9, R96, R9 ;  /* 0x0000000960097221 */ /* 0x000fe20000010000 */
[----:B------:R-:W-:Y:S06]  /*1350*/  BRA `(.L_x_13752) ;  /* 0x0000000000107947 */ /* 0x000fec0003800000 */
.L_x_13750:
[----:B-----5:R-:W-:-:S05]  /*1360*/  HADD2.F32 R96, -RZ, R20.H0_H0 ;  /* 0x20000014ff607230 */ /* 0x020fca0000004100 */
[----:B------:R-:W-:Y:S01]  /*1370*/  FADD.FTZ R9, R96, R9 ;  /* 0x0000000960097221 */ /* 0x000fe20000010000 */
[----:B------:R-:W-:-:S05]  /*1380*/  @P3 HADD2.F32 R96, -RZ, R16.H0_H0 ;  /* 0x20000010ff603230 */ /* 0x000fca0000004100 */
[----:B------:R-:W-:-:S07]  /*1390*/  @P3 FADD.FTZ R9, R96, R9 ;  /* 0x0000000960093221 */ /* 0x000fce0000010000 */
.L_x_13752:
[----:B------:R-:W-:-:S04]  /*13a0*/  F2FP.F16.F32.PACK_AB R95, RZ, R9 ;  /* 0x00000009ff5f723e */ /* 0x000fc800000000ff */
[----:B------:R-:W-:-:S07]  /*13b0*/  PRMT R12, R95, 0x7610, R12 ;  /* 0x000076105f0c7816 */ /* 0x000fce000000000c */
.L_x_13753:
[----:B------:R-:W-:Y:S01]  /*13c0*/  HADD2.F32 R96, -RZ, R88.H1_H1 ;  /* 0x30000058ff607230 */ /* 0x000fe20000004100 */
[----:B------:R-:W-:Y:S06]  /*13d0*/  @P4 BRA `(.L_x_13754) ;  /* 0x0000000000204947 */ /* 0x000fec0003800000 */
[----:B------:R-:W-:-:S04]  /*13e0*/  ISETP.NE.U32.AND P2, PT, RZ, UR12, PT ;  /* 0x0000000cff007c0c */ /* 0x000fc8000bf45070 */
[----:B------:R-:W-:-:S13]  /*13f0*/  ISETP.NE.AND.EX P2, PT, RZ, UR13, PT, P2 ;  /* 0x0000000dff007c0c */ /* 0x000fda000bf45320 */
[----:B------:R-:W-:Y:S05]  /*1400*/  @P2 BRA `(.L_x_13755) ;  /* 0x0000000000082947 */ /* 0x000fea0003800000 */
[----:B------:R-:W-:Y:S05]  /*1410*/  @P1 BRA `(.L_x_13756) ;  /* 0x0000000000201947 */ /* 0x000fea0003800000 */
[----:B------:R-:W-:Y:S05]  /*1420*/  BRA `(.L_x_13757) ;  /* 0x0000000000247947 */ /* 0x000fea0003800000 */
.L_x_13755:
[----:B-----5:R-:W-:-:S05]  /*1430*/  HADD2.F32 R95, -RZ, R16.H1_H1 ;  /* 0x30000010ff5f7230 */ /* 0x020fca0000004100 */
[----:B------:R-:W-:Y:S01]  /*1440*/  FADD.FTZ R96, R95, R96 ;  /* 0x000000605f607221 */ /* 0x000fe20000010000 */
[----:B------:R-:W-:Y:S06]  /*1450*/  BRA `(.L_x_13756) ;  /* 0x0000000000107947 */ /* 0x000fec0003800000 */
.L_x_13754:
[----:B-----5:R-:W-:-:S05]  /*1460*/  HADD2.F32 R95, -RZ, R20.H1_H1 ;  /* 0x30000014ff5f7230 */ /* 0x020fca0000004100 */
[----:B------:R-:W-:Y:S01]  /*1470*/  FADD.FTZ R96, R95, R96 ;  /* 0x000000605f607221 */ /* 0x000fe20000010000 */
[----:B------:R-:W-:-:S05]  /*1480*/  @P3 HADD2.F32 R95, -RZ, R16.H1_H1 ;  /* 0x30000010ff5f3230 */ /* 0x000fca0000004100 */
[----:B------:R-:W-:-:S07]  /*1490*/  @P3 FADD.FTZ R96, R95, R96 ;  /* 0x000000605f603221 */ /* 0x000fce0000010000 */
.L_x_13756:
[----:B------:R-:W-:-:S04]  /*14a0*/  F2FP.F16.F32.PACK_AB R88, RZ, R96 ;  /* 0x00000060ff58723e */ /* 0x000fc800000000ff */
[----:B------:R-:W-:-:S07]  /*14b0*/  PRMT R12, R12, 0x5410, R88 ;  /* 0x000054100c0c7816 */ /* 0x000fce0000000058 */
.L_x_13757:
[----:B------:R-:W-:Y:S01]  /*14c0*/  HADD2.F32 R95, -RZ, R89.H0_H0 ;  /* 0x20000059ff5f7230 */ /* 0x000fe20000004100 */
[----:B------:R-:W-:Y:S06]  /*14d0*/  @P4 BRA `(.L_x_13758) ;  /* 0x0000000000204947 */ /* 0x000fec0003800000 */
[----:B------:R-:W-:-:S04]  /*14e0*/  ISETP.NE.U32.AND P2, PT, RZ, UR12, PT ;  /* 0x0000000cff007c0c */ /* 0x000fc8000bf45070 */
[----:B------:R-:W-:-:S13]  /*14f0*/  ISETP.NE.AND.EX P2, PT, RZ, UR13, PT, P2 ;  /* 0x0000000dff007c0c */ /* 0x000fda000bf45320 */
[----:B------:R-:W-:Y:S05]  /*1500*/  @P2 BRA `(.L_x_13759) ;  /* 0x0000000000082947 */ /* 0x000fea0003800000 */
[----:B------:R-:W-:Y:S05]  /*1510*/  @P1 BRA `(.L_x_13760) ;  /* 0x0000000000201947 */ /* 0x000fea0003800000 */
[----:B------:R-:W-:Y:S05]  /*1520*/  BRA `(.L_x_13761) ;  /* 0x0000000000247947 */ /* 0x000fea0003800000 */
.L_x_13759:
[----:B-----5:R-:W-:-:S05]  /*1530*/  HADD2.F32 R88, -RZ, R17.H0_H0 ;  /* 0x20000011ff587230 */ /* 0x020fca0000004100 */
[----:B------:R-:W-:Y:S01]  /*1540*/  FADD.FTZ R95, R88, R95 ;  /* 0x0000005f585f7221 */ /* 0x000fe20000010000 */
[----:B------:R-:W-:Y:S06]  /*1550*/  BRA `(.L_x_13760) ;  /* 0x0000000000107947 */ /* 0x000fec0003800000 */
.L_x_13758:
[----:B-----5:R-:W-:-:S05]  /*1560*/  HADD2.F32 R88, -RZ, R21.H0_H0 ;  /* 0x20000015ff587230 */ /* 0x020fca0000004100 */
[----:B------:R-:W-:Y:S01]  /*1570*/  FADD.FTZ R95, R88, R95 ;  /* 0x0000005f585f7221 */ /* 0x000fe20000010000 */
[----:B------:R-:W-:-:S05]  /*1580*/  @P3 HADD2.F32 R88, -RZ, R17.H0_H0 ;  /* 0x20000011ff583230 */ /* 0x000fca0000004100 */
[----:B------:R-:W-:-:S07]  /*1590*/  @P3 FADD.FTZ R95, R88, R95 ;  /* 0x0000005f585f3221 */ /* 0x000fce0000010000 */
.L_x_13760:
[----:B------:R-:W-:-:S04]  /*15a0*/  F2FP.F16.F32.PACK_AB R88, RZ, R95 ;  /* 0x0000005fff58723e */ /* 0x000fc800000000ff */
[----:B------:R-:W-:-:S07]  /*15b0*/  PRMT R13, R88, 0x7610, R13 ;  /* 0x00007610580d7816 */ /* 0x000fce000000000d */
.L_x_13761:
[----:B------:R-:W-:Y:S01]  /*15c0*/  HADD2.F32 R102, -RZ, R89.H1_H1 ;  /* 0x30000059ff667230 */ /* 0x000fe20000004100 */
[----:B------:R-:W-:Y:S06]  /*15d0*/  @P4 BRA `(.L_x_13762) ;  /* 0x0000000000204947 */ /* 0x000fec0003800000 */
[----:B------:R-:W-:-:S04]  /*15e0*/  ISETP.NE.U32.AND P2, PT, RZ, UR12, PT ;  /* 0x0000000cff007c0c */ /* 0x000fc8000bf45070 */
[----:B------:R-:W-:-:S13]  /*15f0*/  ISETP.NE.AND.EX P2, PT, RZ, UR13, PT, P2 ;  /* 0x0000000dff007c0c */ /* 0x000fda000bf45320 */
[----:B------:R-:W-:Y:S05]  /*1600*/  @P2 BRA `(.L_x_13763) ;  /* 0x0000000000082947 */ /* 0x000fea0003800000 */
[----:B------:R-:W-:Y:S05]  /*1610*/  @P1 BRA `(.L_x_13764) ;  /* 0x0000000000201947 */ /* 0x000fea0003800000 */
[----:B------:R-:W-:Y:S05]  /*1620*/  BRA `(.L_x_13765) ;  /* 0x0000000000247947 */ /* 0x000fea0003800000 */
.L_x_13763:
[----:B-----5:R-:W-:-:S05]  /*1630*/  HADD2.F32 R89, -RZ, R17.H1_H1 ;  /* 0x30000011ff597230 */ /* 0x020fca0000004100 */
[----:B------:R-:W-:Y:S01]  /*1640*/  FADD.FTZ R102, R89, R102 ;  /* 0x0000006659667221 */ /* 0x000fe20000010000 */
[----:B------:R-:W-:Y:S06]  /*1650*/  BRA `(.L_x_13764) ;  /* 0x0000000000107947 */ /* 0x000fec0003800000 */
.L_x_13762:
[----:B-----5:R-:W-:-:S05]  /*1660*/  HADD2.F32 R89, -RZ, R21.H1_H1 ;  /* 0x30000015ff597230 */ /* 0x020fca0000004100 */
[----:B------:R-:W-:Y:S01]  /*1670*/  FADD.FTZ R102, R89, R102 ;  /* 0x0000006659667221 */ /* 0x000fe20000010000 */
[----:B------:R-:W-:-:S05]  /*1680*/  @P3 HADD2.F32 R89, -RZ, R17.H1_H1 ;  /* 0x30000011ff593230 */ /* 0x000fca0000004100 */
[----:B------:R-:W-:-:S07]  /*1690*/  @P3 FADD.FTZ R102, R89, R102 ;  /* 0x0000006659663221 */ /* 0x000fce0000010000 */
.L_x_13764:
[----:B------:R-:W-:-:S04]  /*16a0*/  F2FP.F16.F32.PACK_AB R88, RZ, R102 ;  /* 0x00000066ff58723e */ /* 0x000fc800000000ff */
[----:B------:R-:W-:-:S07]  /*16b0*/  PRMT R13, R13, 0x5410, R88 ;  /* 0x000054100d0d7816 */ /* 0x000fce0000000058 */
.L_x_13765:
[----:B------:R-:W-:Y:S01]  /*16c0*/  HADD2.F32 R103, -RZ, R90.H0_H0 ;  /* 0x2000005aff677230 */ /* 0x000fe20000004100 */
[----:B------:R-:W-:Y:S06]  /*16d0*/  @P4 BRA `(.L_x_13766) ;  /* 0x0000000000204947 */ /* 0x000fec0003800000 */
[----:B------:R-:W-:-:S04]  /*16e0*/  ISETP.NE.U32.AND P2, PT, RZ, UR12, PT ;  /* 0x0000000cff007c0c */ /* 0x000fc8000bf45070 */
[----:B------:R-:W-:-:S13]  /*16f0*/  ISETP.NE.AND.EX P2, PT, RZ, UR13, PT, P2 ;  /* 0x0000000dff007c0c */ /* 0x000fda000bf45320 */
[----:B------:R-:W-:Y:S05]  /*1700*/  @P2 BRA `(.L_x_13767) ;  /* 0x0000000000082947 */ /* 0x000fea0003800000 */
[----:B------:R-:W-:Y:S05]  /*1710*/  @P1 BRA `(.L_x_13768) ;  /* 0x0000000000201947 */ /* 0x000fea0003800000 */
[----:B------:R-:W-:Y:S05]  /*1720*/  BRA `(.L_x_13769) ;  /* 0x0000000000247947 */ /* 0x000fea0003800000 */
.L_x_13767:
[----:B-----5:R-:W-:-:S05]  /*1730*/  HADD2.F32 R88, -RZ, R18.H0_H0 ;  /* 0x20000012ff587230 */ /* 0x020fca0000004100 */
[----:B------:R-:W-:Y:S01]  /*1740*/  FADD.FTZ R103, R88, R103 ;  /* 0x0000006758677221 */ /* 0x000fe20000010000 */
[----:B------:R-:W-:Y:S06]  /*1750*/  BRA `(.L_x_13768) ;  /* 0x0000000000107947 */ /* 0x000fec0003800000 */
.L_x_13766:
[----:B-----5:R-:W-:-:S05]  /*1760*/  HADD2.F32 R88, -RZ, R22.H0_H0 ;  /* 0x20000016ff587230 */ /* 0x020fca0000004100 */
[----:B------:R-:W-:Y:S01]  /*1770*/  FADD.FTZ R103, R88, R103 ;  /* 0x0000006758677221 */ /* 0x000fe20000010000 */
[----:B------:R-:W-:-:S05]  /*1780*/  @P3 HADD2.F32 R88, -RZ, R18.H0_H0 ;  /* 0x20000012ff583230 */ /* 0x000fca0000004100 */
[----:B------:R-:W-:-:S07]  /*1790*/  @P3 FADD.FTZ R103, R88, R103 ;  /* 0x0000006758673221 */ /* 0x000fce0000010000 */
.L_x_13768:
[----:B------:R-:W-:-:S04]  /*17a0*/  F2FP.F16.F32.PACK_AB R88, RZ, R103 ;  /* 0x00000067ff58723e */ /* 0x000fc800000000ff */
[----:B------:R-:W-:-:S07]  /*17b0*/  PRMT R14, R88, 0x7610, R14 ;  /* 0x00007610580e7816 */ /* 0x000fce000000000e */
.L_x_13769:
[----:B------:R-:W-:Y:S01]  /*17c0*/  HADD2.F32 R110, -RZ, R90.H1_H1 ;  /* 0x3000005aff6e7230 */ /* 0x000fe20000004100 */
[----:B------:R-:W-:Y:S06]  /*17d0*/  @P4 BRA `(.L_x_13770) ;  /* 0x0000000000204947 */ /* 0x000fec0003800000 */
[----:B------:R-:W-:-:S04]  /*17e0*/  ISETP.NE.U32.AND P2, PT, RZ, UR12, PT ;  /* 0x0000000cff007c0c */ /* 0x000fc8000bf45070 */
[----:B------:R-:W-:-:S13]  /*17f0*/  ISETP.NE.AND.EX P2, PT, RZ, UR13, PT, P2 ;  /* 0x0000000dff007c0c */ /* 0x000fda000bf45320 */
[----:B------:R-:W-:Y:S05]  /*1800*/  @P2 BRA `(.L_x_13771) ;  /* 0x0000000000082947 */ /* 0x000fea0003800000 */
[----:B------:R-:W-:Y:S05]  /*1810*/  @P1 BRA `(.L_x_13772) ;  /* 0x0000000000201947 */ /* 0x000fea0003800000 */
[----:B------:R-:W-:Y:S05]  /*1820*/  BRA `(.L_x_13773) ;  /* 0x0000000000247947 */ /* 0x000fea0003800000 */
.L_x_13771:
[----:B-----5:R-:W-:-:S05]  /*1830*/  HADD2.F32 R89, -RZ, R18.H1_H1 ;  /* 0x30000012ff597230 */ /* 0x020fca0000004100 */
[----:B------:R-:W-:Y:S01]  /*1840*/  FADD.FTZ R110, R89, R110 ;  /* 0x0000006e596e7221 */ /* 0x000fe20000010000 */
[----:B------:R-:W-:Y:S06]  /*1850*/  BRA `(.L_x_13772) ;  /* 0x0000000000107947 */ /* 0x000fec0003800000 */
.L_x_13770:
[----:B-----5:R-:W-:-:S05]  /*1860*/  HADD2.F32 R89, -RZ, R22.H1_H1 ;  /* 0x30000016ff597230 */ /* 0x020fca0000004100 */
[----:B------:R-:W-:Y:S01]  /*1870*/  FADD.FTZ R110, R89, R110 ;  /* 0x0000006e596e7221 */ /* 0x000fe20000010000 */
[----:B------:R-:W-:-:S05]  /*1880*/  @P3 HADD2.F32 R89, -RZ, R18.H1_H1 ;  /* 0x30000012ff593230 */ /* 0x000fca0000004100 */
[----:B------:R-:W-:-:S07]  /*1890*/  @P3 FADD.FTZ R110, R89, R110 ;  /* 0x0000006e596e3221 */ /* 0x000fce0000010000 */
.L_x_13772:
[----:B------:R-:W-:-:S04]  /*18a0*/  F2FP.F16.F32.PACK_AB R88, RZ, R110 ;  /* 0x0000006eff58723e */ /* 0x000fc800000000ff */
[----:B------:R-:W-:-:S07]  /*18b0*/  PRMT R14, R14, 0x5410, R88 ;  /* 0x000054100e0e7816 */ /* 0x000fce0000000058 */
.L_x_13773:
[----:B------:R-:W-:Y:S01]  /*18c0*/  HADD2.F32 R111, -RZ, R91.H0_H0 ;  /* 0x2000005bff6f7230 */ /* 0x000fe20000004100 */
[----:B------:R-:W-:Y:S06]  /*18d0*/  @P4 BRA `(.L_x_13774) ;  /* 0x0000000000204947 */ /* 0x000fec0003800000 */
[----:B------:R-:W-:-:S04]  /*18e0*/  ISETP.NE.U32.AND P2, PT, RZ, UR12, PT ;  /* 0x0000000cff007c0c */ /* 0x000fc8000bf45070 */
[----:B------:R-:W-:-:S13]  /*18f0*/  ISETP.NE.AND.EX P2, PT, RZ, UR13, PT, P2 ;  /* 0x0000000dff007c0c */ /* 0x000fda000bf45320 */
[----:B------:R-:W-:Y:S05]  /*1900*/  @P2 BRA `(.L_x_13775) ;  /* 0x0000000000082947 */ /* 0x000fea0003800000 */
[----:B------:R-:W-:Y:S05]  /*1910*/  @P1 BRA `(.L_x_13776) ;  /* 0x0000000000201947 */ /* 0x000fea0003800000 */
[----:B------:R-:W-:Y:S05]  /*1920*/  BRA `(.L_x_13777) ;  /* 0x0000000000247947 */ /* 0x000fea0003800000 */
.L_x_13775:
[----:B-----5:R-:W-:-:S05]  /*1930*/  HADD2.F32 R88, -RZ, R19.H0_H0 ;  /* 0x20000013ff587230 */ /* 0x020fca0000004100 */
[----:B------:R-:W-:Y:S01]  /*1940*/  FADD.FTZ R111, R88, R111 ;  /* 0x0000006f586f7221 */ /* 0x000fe20000010000 */
[----:B------:R-:W-:Y:S06]  /*1950*/  BRA `(.L_x_13776) ;  /* 0x0000000000107947 */ /* 0x000fec0003800000 */
.L_x_13774:
[----:B-----5:R-:W-:-:S05]  /*1960*/  HADD2.F32 R88, -RZ, R23.H0_H0 ;  /* 0x20000017ff587230 */ /* 0x020fca0000004100 */
[----:B------:R-:W-:Y:S01]  /*1970*/  FADD.FTZ R111, R88, R111 ;  /* 0x0000006f586f7221 */ /* 0x000fe20000010000 */
[----:B------:R-:W-:-:S05]  /*1980*/  @P3 HADD2.F32 R88, -RZ, R19.H0_H0 ;  /* 0x20000013ff583230 */ /* 0x000fca0000004100 */
[----:B------:R-:W-:-:S07]  /*1990*/  @P3 FADD.FTZ R111, R88, R111 ;  /* 0x0000006f586f3221 */ /* 0x000fce0000010000 */
.L_x_13776:
[----:B------:R-:W-:-:S04]  /*19a0*/  F2FP.F16.F32.PACK_AB R88, RZ, R111 ;  /* 0x0000006fff58723e */ /* 0x000fc800000000ff */
[----:B------:R-:W-:-:S07]  /*19b0*/  PRMT R15, R88, 0x7610, R15 ;  /* 0x00007610580f7816 */ /* 0x000fce000000000f */
.L_x_13777:
[----:B------:R-:W-:Y:S01]  /*19c0*/  HADD2.F32 R117, -RZ, R91.H1_H1 ;  /* 0x3000005bff757230 */ /* 0x000fe20000004100 */
[----:B------:R-:W-:Y:S06]  /*19d0*/  @P4 BRA `(.L_x_13778) ;  /* 0x0000000000204947 */ /* 0x000fec0003800000 */
[----:B------:R-:W-:-:S04]  /*19e0*/  ISETP.NE.U32.AND P2, PT, RZ, UR12, PT ;  /* 0x0000000cff007c0c */ /* 0x000fc8000bf45070 */
[----:B------:R-:W-:-:S13]  /*19f0*/  ISETP.NE.AND.EX P2, PT, RZ, UR13, PT, P2 ;  /* 0x0000000dff007c0c */ /* 0x000fda000bf45320 */
[----:B------:R-:W-:Y:S05]  /*1a00*/  @P2 BRA `(.L_x_13779) ;  /* 0x0000000000082947 */ /* 0x000fea0003800000 */
[----:B------:R-:W-:Y:S05]  /*1a10*/  @P1 BRA `(.L_x_13780) ;  /* 0x0000000000201947 */ /* 0x000fea0003800000 */
[----:B------:R-:W-:Y:S05]  /*1a20*/  BRA `(.L_x_13781) ;  /* 0x0000000000247947 */ /* 0x000fea0003800000 */
.L_x_13779:
[----:B-----5:R-:W-:-:S05]  /*1a30*/  HADD2.F32 R88, -RZ, R19.H1_H1 ;  /* 0x30000013ff587230 */ /* 0x020fca0000004100 */
[----:B------:R-:W-:Y:S01]  /*1a40*/  FADD.FTZ R117, R88, R117 ;  /* 0x0000007558757221 */ /* 0x000fe20000010000 */
[----:B------:R-:W-:Y:S06]  /*1a50*/  BRA `(.L_x_13780) ;  /* 0x0000000000107947 */ /* 0x000fec0003800000 */
.L_x_13778:
[----:B-----5:R-:W-:-:S05]  /*1a60*/  HADD2.F32 R88, -RZ, R23.H1_H1 ;  /* 0x30000017ff587230 */ /* 0x020fca0000004100 */
[----:B------:R-:W-:Y:S01]  /*1a70*/  FADD.FTZ R117, R88, R117 ;  /* 0x0000007558757221 */ /* 0x000fe20000010000 */
[----:B------:R-:W-:-:S05]  /*1a80*/  @P3 HADD2.F32 R88, -RZ, R19.H1_H1 ;  /* 0x30000013ff583230 */ /* 0x000fca0000004100 */
[----:B------:R-:W-:-:S07]  /*1a90*/  @P3 FADD.FTZ R117, R88, R117 ;  /* 0x0000007558753221 */ /* 0x000fce0000010000 */
.L_x_13780:
[----:B------:R-:W-:-:S04]  /*1aa0*/  F2FP.F16.F32.PACK_AB R88, RZ, R117 ;  /* 0x00000075ff58723e */ /* 0x000fc800000000ff */
[----:B------:R-:W-:-:S07]  /*1ab0*/  PRMT R15, R15, 0x5410, R88 ;  /* 0x000054100f0f7816 */ /* 0x000fce0000000058 */
.L_x_13781:
[----:B------:R-:W1:Y:S02]  /*1ac0*/  @P1 LDC.64 R88, c[0x0][0x238] ;  /* 0x00008e00ff581b82 */ /* 0x000e640000000a00 */
[----:B-1----:R-:W-:-:S04]  /*1ad0*/  @P1 LEA R88, P2, R121, R88, 0x4 ;  /* 0x0000005879581211 */ /* 0x002fc800078420ff */
[C---:B------:R-:W-:Y:S02]  /*1ae0*/  @P1 LEA.HI.X R89, R121.reuse, R89, RZ, 0x4, P2 ;  /* 0x0000005979591211 */ /* 0x040fe400010f24ff */
[----:B------:R-:W-:-:S03]  /*1af0*/  IADD3 R121, R121, 0x100, RZ ;  /* 0x0000010079797810 */ /* 0x000fc60007ffe0ff */
[----:B------:R2:W-:Y:S04]  /*1b00*/  @P1 STG.E.128 desc[UR4][R88.64], R12 ;  /* 0x0000000c58001986 */ /* 0x0005e8000c101d04 */
.L_x_13749:
[----:B------:R-:W-:Y:S05]  /*1b10*/  BSYNC B0 ;  /* 0x0000000000007941 */ /* 0x000fea0003800000 */
.L_x_13748:
        /* <DEDUP_REMOVED lines=25> */
.L_x_13785:
[----:B-----5:R-:W-:-:S05]  /*1cb0*/  HADD2.F32 R93, -RZ, R16.H0_H0 ;  /* 0x20000010ff5d7230 */ /* 0x020fca0000004100 */
[----:B------:R-:W-:Y:S01]  /*1cc0*/  FADD.FTZ R10, R93, R10 ;  /* 0x0000000a5d0a7221 */ /* 0x000fe20000010000 */
[----:B------:R-:W-:Y:S06]  /*1cd0*/  BRA `(.L_x_13786) ;  /* 0x0000000000107947 */ /* 0x000fec0003800000 */
.L_x_13784:
[----:B-----5:R-:W-:-:S05]  /*1ce0*/  HADD2.F32 R93, -RZ, R20.H0_H0 ;  /* 0x20000014ff5d7230 */ /* 0x020fca0000004100 */
[----:B------:R-:W-:Y:S01]  /*1cf0*/  FADD.FTZ R10, R93, R10 ;  /* 0x0000000a5d0a7221 */ /* 0x000fe20000010000 */
[----:B------:R-:W-:-:S05]  /*1d00*/  @P3 HADD2.F32 R93, -RZ, R16.H0_H0 ;  /* 0x20000010ff5d3230 */ /* 0x000fca0000004100 */
[----:B------:R-:W-:-:S07]  /*1d10*/  @P3 FADD.FTZ R10, R93, R10 ;  /* 0x0000000a5d0a3221 */ /* 0x000fce0000010000 */
.L_x_13786:
[----:B------:R-:W-:-:S04]  /*1d20*/  F2FP.F16.F32.PACK_AB R93, RZ, R10 ;  /* 0x0000000aff5d723e */ /* 0x000fc800000000ff */
[----:B------:R-:W-:-:S07]  /*1d30*/  PRMT R12, R93, 0x7610, R12 ;  /* 0x000076105d0c7816 */ /* 0x000fce000000000c */
.L_x_13787:
[----:B------:R-:W-:Y:S01]  /*1d40*/  HADD2.F32 R94, -RZ, R88.H1_H1 ;  /* 0x30000058ff5e7230 */ /* 0x000fe20000004100 */
[----:B------:R-:W-:Y:S06]  /*1d50*/  @P4 BRA `(.L_x_13788) ;  /* 0x0000000000204947 */ /* 0x000fec0003800000 */
[----:B------:R-:W-:-:S04]  /*1d60*/  ISETP.NE.U32.AND P2, PT, RZ, UR12, PT ;  /* 0x0000000cff007c0c */ /* 0x000fc8000bf45070 */
[----:B------:R-:W-:-:S13]  /*1d70*/  ISETP.NE.AND.EX P2, PT, RZ, UR13, PT, P2 ;  /* 0x0000000dff007c0c */ /* 0x000fda000bf45320 */
[----:B------:R-:W-:Y:S05]  /*1d80*/  @P2 BRA `(.L_x_13789) ;  /* 0x0000000000082947 */ /* 0x000fea0003800000 */
[----:B------:R-:W-:Y:S05]  /*1d90*/  @P1 BRA `(.L_x_13790) ;  /* 0x0000000000201947 */ /* 0x000fea0003800000 */
[----:B------:R-:W-:Y:S05]  /*1da0*/  BRA `(.L_x_13791) ;  /* 0x0000000000247947 */ /* 0x000fea0003800000 */
.L_x_13789:
[----:B-----5:R-:W-:-:S05]  /*1db0*/  HADD2.F32 R93, -RZ, R16.H1_H1 ;  /* 0x30000010ff5d7230 */ /* 0x020fca0000004100 */
[----:B------:R-:W-:Y:S01]  /*1dc0*/  FADD.FTZ R94, R93, R94 ;  /* 0x0000005e5d5e7221 */ /* 0x000fe20000010000 */
[----:B------:R-:W-:Y:S06]  /*1dd0*/  BRA `(.L_x_13790) ;  /* 0x0000000000107947 */ /* 0x000fec0003800000 */
.L_x_13788:
[----:B-----5:R-:W-:-:S05]  /*1de0*/  HADD2.F32 R93, -RZ, R20.H1_H1 ;  /* 0x30000014ff5d7230 */ /* 0x020fca0000004100 */
[----:B------:R-:W-:Y:S01]  /*1df0*/  FADD.FTZ R94, R93, R94 ;  /* 0x0000005e5d5e7221 */ /* 0x000fe20000010000 */
[----:B------:R-:W-:-:S05]  /*1e00*/  @P3 HADD2.F32 R93, -RZ, R16.H1_H1 ;  /* 0x30000010ff5d3230 */ /* 0x000fca0000004100 */
[----:B------:R-:W-:-:S07]  /*1e10*/  @P3 FADD.FTZ R94, R93, R94 ;  /* 0x0000005e5d5e3221 */ /* 0x000fce0000010000 */
.L_x_13790:
[----:B------:R-:W-:-:S04]  /*1e20*/  F2FP.F16.F32.PACK_AB R88, RZ, R94 ;  /* 0x0000005eff58723e */ /* 0x000fc800000000ff */
[----:B------:R-:W-:-:S07]  /*1e30*/  PRMT R12, R12, 0x5410, R88 ;  /* 0x000054100c0c7816 */ /* 0x000fce0000000058 */
.L_x_13791:
[----:B------:R-:W-:Y:S01]  /*1e40*/  HADD2.F32 R93, -RZ, R89.H0_H0 ;  /* 0x20000059ff5d7230 */ /* 0x000fe20000004100 */
[----:B------:R-:W-:Y:S06]  /*1e50*/  @P4 BRA `(.L_x_13792) ;  /* 0x0000000000204947 */ /* 0x000fec0003800000 */
[----:B------:R-:W-:-:S04]  /*1e60*/  ISETP.NE.U32.AND P2, PT, RZ, UR12, PT ;  /* 0x0000000cff007c0c */ /* 0x000fc8000bf45070 */
[----:B------:R-:W-:-:S13]  /*1e70*/  ISETP.NE.AND.EX P2, PT, RZ, UR13, PT, P2 ;  /* 0x0000000dff007c0c */ /* 0x000fda000bf45320 */
[----:B------:R-:W-:Y:S05]  /*1e80*/  @P2 BRA `(.L_x_13793) ;  /* 0x0000000000082947 */ /* 0x000fea0003800000 */
[----:B------:R-:W-:Y:S05]  /*1e90*/  @P1 BRA `(.L_x_13794) ;  /* 0x0000000000201947 */ /* 0x000fea0003800000 */
[----:B------:R-:W-:Y:S05]  /*1ea0*/  BRA `(.L_x_13795) ;  /* 0x0000000000247947 */ /* 0x000fea0003800000 */
.L_x_13793:
[----:B-----5:R-:W-:-:S05]  /*1eb0*/  HADD2.F32 R88, -RZ, R17.H0_H0 ;  /* 0x20000011ff587230 */ /* 0x020fca0000004100 */
[----:B------:R-:W-:Y:S01]  /*1ec0*/  FADD.FTZ R93, R88, R93 ;  /* 0x0000005d585d7221 */ /* 0x000fe20000010000 */
[----:B------:R-:W-:Y:S06]  /*1ed0*/  BRA `(.L_x_13794) ;  /* 0x0000000000107947 */ /* 0x000fec0003800000 */
.L_x_13792:
[----:B-----5:R-:W-:-:S05]  /*1ee0*/  HADD2.F32 R88, -RZ, R21.H0_H0 ;  /* 0x20000015ff587230 */ /* 0x020fca0000004100 */
[----:B------:R-:W-:Y:S01]  /*1ef0*/  FADD.FTZ R93, R88, R93 ;  /* 0x0000005d585d7221 */ /* 0x000fe20000010000 */
[----:B------:R-:W-:-:S05]  /*1f00*/  @P3 HADD2.F32 R88, -RZ, R17.H0_H0 ;  /* 0x20000011ff583230 */ /* 0x000fca0000004100 */
[----:B------:R-:W-:-:S07]  /*1f10*/  @P3 FADD.FTZ R93, R88, R93 ;  /* 0x0000005d585d3221 */ /* 0x000fce0000010000 */
.L_x_13794:
[----:B------:R-:W-:-:S04]  /*1f20*/  F2FP.F16.F32.PACK_AB R88, RZ, R93 ;  /* 0x0000005dff58723e */ /* 0x000fc800000000ff */
[----:B------:R-:W-:-:S07]  /*1f30*/  PRMT R13, R88, 0x7610, R13 ;  /* 0x00007610580d7816 */ /* 0x000fce000000000d */
.L_x_13795:
[----:B------:R-:W-:Y:S01]  /*1f40*/  HADD2.F32 R104, -RZ, R89.H1_H1 ;  /* 0x30000059ff687230 */ /* 0x000fe20000004100 */
[----:B------:R-:W-:Y:S06]  /*1f50*/  @P4 BRA `(.L_x_13796) ;  /* 0x0000000000204947 */ /* 0x000fec0003800000 */
[----:B------:R-:W-:-:S04]  /*1f60*/  ISETP.NE.U32.AND P2, PT, RZ, UR12, PT ;  /* 0x0000000cff007c0c */ /* 0x000fc8000bf45070 */
[----:B------:R-:W-:-:S13]  /*1f70*/  ISETP.NE.AND.EX P2, PT, RZ, UR13, PT, P2 ;  /* 0x0000000dff007c0c */ /* 0x000fda000bf45320 */
[----:B------:R-:W-:Y:S05]  /*1f80*/  @P2 BRA `(.L_x_13797) ;  /* 0x0000000000082947 */ /* 0x000fea0003800000 */
[----:B------:R-:W-:Y:S05]  /*1f90*/  @P1 BRA `(.L_x_13798) ;  /* 0x0000000000201947 */ /* 0x000fea0003800000 */
[----:B------:R-:W-:Y:S05]  /*1fa0*/  BRA `(.L_x_13799) ;  /* 0x0000000000247947 */ /* 0x000fea0003800000 */
.L_x_13797:
[----:B-----5:R-:W-:-:S05]  /*1fb0*/  HADD2.F32 R89, -RZ, R17.H1_H1 ;  /* 0x30000011ff597230 */ /* 0x020fca0000004100 */
[----:B------:R-:W-:Y:S01]  /*1fc0*/  FADD.FTZ R104, R89, R104 ;  /* 0x0000006859687221 */ /* 0x000fe20000010000 */
[----:B------:R-:W-:Y:S06]  /*1fd0*/  BRA `(.L_x_13798) ;  /* 0x0000000000107947 */ /* 0x000fec0003800000 */
.L_x_13796:
[----:B-----5:R-:W-:-:S05]  /*1fe0*/  HADD2.F32 R89, -RZ, R21.H1_H1 ;  /* 0x30000015ff597230 */ /* 0x020fca0000004100 */
[----:B------:R-:W-:Y:S01]  /*1ff0*/  FADD.FTZ R104, R89, R104 ;  /* 0x0000006859687221 */ /* 0x000fe20000010000 */
[----:B------:R-:W-:-:S05]  /*2000*/  @P3 HADD2.F32 R89, -RZ, R17.H1_H1 ;  /* 0x30000011ff593230 */ /* 0x000fca0000004100 */
[----:B------:R-:W-:-:S07]  /*2010*/  @P3 FADD.FTZ R104, R89, R104 ;  /* 0x0000006859683221 */ /* 0x000fce0000010000 */
.L_x_13798:
[----:B------:R-:W-:-:S04]  /*2020*/  F2FP.F16.F32.PACK_AB R88, RZ, R104 ;  /* 0x00000068ff58723e */ /* 0x000fc800000000ff */
[----:B------:R-:W-:-:S07]  /*2030*/  PRMT R13, R13, 0x5410, R88 ;  /* 0x000054100d0d7816 */ /* 0x000fce0000000058 */
.L_x_13799:
[----:B------:R-:W-:Y:S01]  /*2040*/  HADD2.F32 R105, -RZ, R90.H0_H0 ;  /* 0x2000005aff697230 */ /* 0x000fe20000004100 */
[----:B------:R-:W-:Y:S06]  /*2050*/  @P4 BRA `(.L_x_13800) ;  /* 0x0000000000204947 */ /* 0x000fec0003800000 */
[----:B------:R-:W-:-:S04]  /*2060*/  ISETP.NE.U32.AND P2, PT, RZ, UR12, PT ;  /* 0x0000000cff007c0c */ /* 0x000fc8000bf45070 */
[----:B------:R-:W-:-:S13]  /*2070*/  ISETP.NE.AND.EX P2, PT, RZ, UR13, PT, P2 ;  /* 0x0000000dff007c0c */ /* 0x000fda000bf45320 */
[----:B------:R-:W-:Y:S05]  /*2080*/  @P2 BRA `(.L_x_13801) ;  /* 0x0000000000082947 */ /* 0x000fea0003800000 */
[----:B------:R-:W-:Y:S05]  /*2090*/  @P1 BRA `(.L_x_13802) ;  /* 0x0000000000201947 */ /* 0x000fea0003800000 */
[----:B------:R-:W-:Y:S05]  /*20a0*/  BRA `(.L_x_13803) ;  /* 0x0000000000247947 */ /* 0x000fea0003800000 */
.L_x_13801:
[----:B-----5:R-:W-:-:S05]  /*20b0*/  HADD2.F32 R88, -RZ, R18.H0_H0 ;  /* 0x20000012ff587230 */ /* 0x020fca0000004100 */
[----:B------:R-:W-:Y:S01]  /*20c0*/  FADD.FTZ R105, R88, R105 ;  /* 0x0000006958697221 */ /* 0x000fe20000010000 */
[----:B------:R-:W-:Y:S06]  /*20d0*/  BRA `(.L_x_13802) ;  /* 0x0000000000107947 */ /* 0x000fec0003800000 */
.L_x_13800:
[----:B-----5:R-:W-:-:S05]  /*20e0*/  HADD2.F32 R88, -RZ, R22.H0_H0 ;  /* 0x20000016ff587230 */ /* 0x020fca0000004100 */
[----:B------:R-:W-:Y:S01]  /*20f0*/  FADD.FTZ R105, R88, R105 ;  /* 0x0000006958697221 */ /* 0x000fe20000010000 */
[----:B------:R-:W-:-:S05]  /*2100*/  @P3 HADD2.F32 R88, -RZ, R18.H0_H0 ;  /* 0x20000012ff583230 */ /* 0x000fca0000004100 */
[----:B------:R-:W-:-:S07]  /*2110*/  @P3 FADD.FTZ R105, R88, R105 ;  /* 0x0000006958693221 */ /* 0x000fce0000010000 */
.L_x_13802:
[----:B------:R-:W-:-:S04]  /*2120*/  F2FP.F16.F32.PACK_AB R88, RZ, R105 ;  /* 0x00000069ff58723e */ /* 0x000fc800000000ff */
[----:B------:R-:W-:-:S07]  /*2130*/  PRMT R14, R88, 0x7610, R14 ;  /* 0x00007610580e7816 */ /* 0x000fce000000000e */
.L_x_13803:
[----:B------:R-:W-:Y:S01]  /*2140*/  HADD2.F32 R112, -RZ, R90.H1_H1 ;  /* 0x3000005aff707230 */ /* 0x000fe20000004100 */
[----:B------:R-:W-:Y:S06]  /*2150*/  @P4 BRA `(.L_x_13804) ;  /* 0x0000000000204947 */ /* 0x000fec0003800000 */
[----:B------:R-:W-:-:S04]  /*2160*/  ISETP.NE.U32.AND P2, PT, RZ, UR12, PT ;  /* 0x0000000cff007c0c */ /* 0x000fc8000bf45070 */
[----:B------:R-:W-:-:S13]  /*2170*/  ISETP.NE.AND.EX P2, PT, RZ, UR13, PT, P2 ;  /* 0x0000000dff007c0c */ /* 0x000fda000bf45320 */
[----:B------:R-:W-:Y:S05]  /*2180*/  @P2 BRA `(.L_x_13805) ;  /* 0x0000000000082947 */ /* 0x000fea0003800000 */
[----:B------:R-:W-:Y:S05]  /*2190*/  @P1 BRA `(.L_x_13806) ;  /* 0x0000000000201947 */ /* 0x000fea0003800000 */
[----:B------:R-:W-:Y:S05]  /*21a0*/  BRA `(.L_x_13807) ;  /* 0x0000000000247947 */ /* 0x000fea0003800000 */
.L_x_13805:
[----:B-----5:R-:W-:-:S05]  /*21b0*/  HADD2.F32 R89, -RZ, R18.H1_H1 ;  /* 0x30000012ff597230 */ /* 0x020fca0000004100 */
[----:B------:R-:W-:Y:S01]  /*21c0*/  FADD.FTZ R112, R89, R112 ;  /* 0x0000007059707221 */ /* 0x000fe20000010000 */
[----:B------:R-:W-:Y:S06]  /*21d0*/  BRA `(.L_x_13806) ;  /* 0x0000000000107947 */ /* 0x000fec0003800000 */
.L_x_13804:
[----:B-----5:R-:W-:-:S05]  /*21e0*/  HADD2.F32 R89, -RZ, R22.H1_H1 ;  /* 0x30000016ff597230 */ /* 0x020fca0000004100 */
[----:B------:R-:W-:Y:S01]  /*21f0*/  FADD.FTZ R112, R89, R112 ;  /* 0x0000007059707221 */ /* 0x000fe20000010000 */
[----:B------:R-:W-:-:S05]  /*2200*/  @P3 HADD2.F32 R89, -RZ, R18.H1_H1 ;  /* 0x30000012ff593230 */ /* 0x000fca0000004100 */
[----:B------:R-:W-:-:S07]  /*2210*/  @P3 FADD.FTZ R112, R89, R112 ;  /* 0x0000007059703221 */ /* 0x000fce0000010000 */
.L_x_13806:
[----:B------:R-:W-:-:S04]  /*2220*/  F2FP.F16.F32.PACK_AB R88, RZ, R112 ;  /* 0x00000070ff58723e */ /* 0x000fc800000000ff */
[----:B------:R-:W-:-:S07]  /*2230*/  PRMT R14, R14, 0x5410, R88 ;  /* 0x000054100e0e7816 */ /* 0x000fce0000000058 */
.L_x_13807:
[----:B------:R-:W-:Y:S01]  /*2240*/  HADD2.F32 R113, -RZ, R91.H0_H0 ;  /* 0x2000005bff717230 */ /* 0x000fe20000004100 */
[----:B------:R-:W-:Y:S06]  /*2250*/  @P4 BRA `(.L_x_13808) ;  /* 0x0000000000204947 */ /* 0x000fec0003800000 */
[----:B------:R-:W-:-:S04]  /*2260*/  ISETP.NE.U32.AND P2, PT, RZ, UR12, PT ;  /* 0x0000000cff007c0c */ /* 0x000fc8000bf45070 */
[----:B------:R-:W-:-:S13]  /*2270*/  ISETP.NE.AND.EX P2, PT, RZ, UR13, PT, P2 ;  /* 0x0000000dff007c0c */ /* 0x000fda000bf45320 */
[----:B------:R-:W-:Y:S05]  /*2280*/  @P2 BRA `(.L_x_13809) ;  /* 0x0000000000082947 */ /* 0x000fea0003800000 */
[----:B------:R-:W-:Y:S05]  /*2290*/  @P1 BRA `(.L_x_13810) ;  /* 0x0000000000201947 */ /* 0x000fea0003800000 */
[----:B------:R-:W-:Y:S05]  /*22a0*/  BRA `(.L_x_13811) ;  /* 0x0000000000247947 */ /* 0x000fea0003800000 */
.L_x_13809:
[----:B-----5:R-:W-:-:S05]  /*22b0*/  HADD2.F32 R88, -RZ, R19.H0_H0 ;  /* 0x20000013ff587230 */ /* 0x020fca0000004100 */
[----:B------:R-:W-:Y:S01]  /*22c0*/  FADD.FTZ R113, R88, R113 ;  /* 0x0000007158717221 */ /* 0x000fe20000010000 */
[----:B------:R-:W-:Y:S06]  /*22d0*/  BRA `(.L_x_13810) ;  /* 0x0000000000107947 */ /* 0x000fec0003800000 */
.L_x_13808:
[----:B-----5:R-:W-:-:S05]  /*22e0*/  HADD2.F32 R88, -RZ, R23.H0_H0 ;  /* 0x20000017ff587230 */ /* 0x020fca0000004100 */
[----:B------:R-:W-:Y:S01]  /*22f0*/  FADD.FTZ R113, R88, R113 ;  /* 0x0000007158717221 */ /* 0x000fe20000010000 */
[----:B------:R-:W-:-:S05]  /*2300*/  @P3 HADD2.F32 R88, -RZ, R19.H0_H0 ;  /* 0x20000013ff583230 */ /* 0x000fca0000004100 */
[----:B------:R-:W-:-:S07]  /*2310*/  @P3 FADD.FTZ R113, R88, R113 ;  /* 0x0000007158713221 */ /* 0x000fce0000010000 */
.L_x_13810:
[----:B------:R-:W-:-:S04]  /*2320*/  F2FP.F16.F32.PACK_AB R88, RZ, R113 ;  /* 0x00000071ff58723e */ /* 0x000fc800000000ff */
[----:B------:R-:W-:-:S07]  /*2330*/  PRMT R15, R88, 0x7610, R15 ;  /* 0x00007610580f7816 */ /* 0x000fce000000000f */
.L_x_13811:
[----:B------:R-:W-:Y:S01]  /*2340*/  HADD2.F32 R118, -RZ, R91.H1_H1 ;  /* 0x3000005bff767230 */ /* 0x000fe20000004100 */
[----:B------:R-:W-:Y:S06]  /*2350*/  @P4 BRA `(.L_x_13812) ;  /* 0x0000000000204947 */ /* 0x000fec0003800000 */
[----:B------:R-:W-:-:S04]  /*2360*/  ISETP.NE.U32.AND P2, PT, RZ, UR12, PT ;  /* 0x0000000cff007c0c */ /* 0x000fc8000bf45070 */
[----:B------:R-:W-:-:S13]  /*2370*/  ISETP.NE.AND.EX P2, PT, RZ, UR13, PT, P2 ;  /* 0x0000000dff007c0c */ /* 0x000fda000bf45320 */
[----:B------:R-:W-:Y:S05]  /*2380*/  @P2 BRA `(.L_x_13813) ;  /* 0x0000000000082947 */ /* 0x000fea0003800000 */
[----:B------:R-:W-:Y:S05]  /*2390*/  @P1 BRA `(.L_x_13814) ;  /* 0x0000000000201947 */ /* 0x000fea0003800000 */
[----:B------:R-:W-:Y:S05]  /*23a0*/  BRA `(.L_x_13815) ;  /* 0x0000000000247947 */ /* 0x000fea0003800000 */
.L_x_13813:
[----:B-----5:R-:W-:-:S05]  /*23b0*/  HADD2.F32 R89, -RZ, R19.H1_H1 ;  /* 0x30000013ff597230 */ /* 0x020fca0000004100 */
[----:B------:R-:W-:Y:S01]  /*23c0*/  FADD.FTZ R118, R89, R118 ;  /* 0x0000007659767221 */ /* 0x000fe20000010000 */
[----:B------:R-:W-:Y:S06]  /*23d0*/  BRA `(.L_x_13814) ;  /* 0x0000000000107947 */ /* 0x000fec0003800000 */
.L_x_13812:
[----:B-----5:R-:W-:-:S05]  /*23e0*/  HADD2.F32 R89, -RZ, R23.H1_H1 ;  /* 0x30000017ff597230 */ /* 0x020fca0000004100 */
[----:B------:R-:W-:Y:S01]  /*23f0*/  FADD.FTZ R118, R89, R118 ;  /* 0x0000007659767221 */ /* 0x000fe20000010000 */
[----:B------:R-:W-:-:S05]  /*2400*/  @P3 HADD2.F32 R89, -RZ, R19.H1_H1 ;  /* 0x30000013ff593230 */ /* 0x000fca0000004100 */
[----:B------:R-:W-:-:S07]  /*2410*/  @P3 FADD.FTZ R118, R89, R118 ;  /* 0x0000007659763221 */ /* 0x000fce0000010000 */
.L_x_13814:
[----:B------:R-:W-:-:S04]  /*2420*/  F2FP.F16.F32.PACK_AB R88, RZ, R118 ;  /* 0x00000076ff58723e */ /* 0x000fc800000000ff */
[----:B------:R-:W-:-:S07]  /*2430*/  PRMT R15, R15, 0x5410, R88 ;  /* 0x000054100f0f7816 */ /* 0x000fce0000000058 */
.L_x_13815:
[----:B------:R-:W1:Y:S02]  /*2440*/  @P1 LDC.64 R88, c[0x0][0x238] ;  /* 0x00008e00ff581b82 */ /* 0x000e640000000a00 */
[----:B-1----:R-:W-:-:S04]  /*2450*/  @P1 LEA R88, P2, R121, R88, 0x4 ;  /* 0x0000005879581211 */ /* 0x002fc800078420ff */
[C---:B------:R-:W-:Y:S02]  /*2460*/  @P1 LEA.HI.X R89, R121.reuse, R89, RZ, 0x4, P2 ;  /* 0x0000005979591211 */ /* 0x040fe400010f24ff */
[----:B------:R-:W-:-:S03]  /*2470*/  IADD3 R121, R121, 0x100, RZ ;  /* 0x0000010079797810 */ /* 0x000fc60007ffe0ff */
[----:B------:R3:W-:Y:S04]  /*2480*/  @P1 STG.E.128 desc[UR4][R88.64], R12 ;  /* 0x0000000c58001986 */ /* 0x0007e8000c101d04 */
.L_x_13783:
[----:B------:R-:W-:Y:S05]  /*2490*/  BSYNC B0 ;  /* 0x0000000000007941 */ /* 0x000fea0003800000 */
.L_x_13782:
        /* <DEDUP_REMOVED lines=25> */
.L_x_13819:
[----:B-----5:R-:W-:-:S05]  /*2630*/  HADD2.F32 R92, -RZ, R16.H0_H0 ;  /* 0x20000010ff5c7230 */ /* 0x020fca0000004100 */
[----:B------:R-:W-:Y:S01]  /*2640*/  FADD.FTZ R11, R92, R11 ;  /* 0x0000000b5c0b7221 */ /* 0x000fe20000010000 */
[----:B------:R-:W-:Y:S06]  /*2650*/  BRA `(.L_x_13820) ;  /* 0x0000000000107947 */ /* 0x000fec0003800000 */
.L_x_13818:
[----:B-----5:R-:W-:-:S05]  /*2660*/  HADD2.F32 R92, -RZ, R20.H0_H0 ;  /* 0x20000014ff5c7230 */ /* 0x020fca0000004100 */
[----:B------:R-:W-:Y:S01]  /*2670*/  FADD.FTZ R11, R92, R11 ;  /* 0x0000000b5c0b7221 */ /* 0x000fe20000010000 */
[----:B------:R-:W-:-:S05]  /*2680*/  @P3 HADD2.F32 R92, -RZ, R16.H0_H0 ;  /* 0x20000010ff5c3230 */ /* 0x000fca0000004100 */
[----:B------:R-:W-:-:S07]  /*2690*/  @P3 FADD.FTZ R11, R92, R11 ;  /* 0x0000000b5c0b3221 */ /* 0x000fce0000010000 */
.L_x_13820:
[----:B------:R-:W-:-:S04]  /*26a0*/  F2FP.F16.F32.PACK_AB R92, RZ, R11 ;  /* 0x0000000bff5c723e */ /* 0x000fc800000000ff */
[----:B------:R-:W-:-:S07]  /*26b0*/  PRMT R12, R92, 0x7610, R12 ;  /* 0x000076105c0c7816 */ /* 0x000fce000000000c */
.L_x_13821:
[----:B------:R-:W-:Y:S01]  /*26c0*/  HADD2.F32 R92, -RZ, R88.H1_H1 ;  /* 0x30000058ff5c7230 */ /* 0x000fe20000004100 */
[----:B------:R-:W-:Y:S06]  /*26d0*/  @P4 BRA `(.L_x_13822) ;  /* 0x0000000000204947 */ /* 0x000fec0003800000 */
[----:B------:R-:W-:-:S04]  /*26e0*/  ISETP.NE.U32.AND P2, PT, RZ, UR12, PT ;  /* 0x0000000cff007c0c */ /* 0x000fc8000bf45070 */
[----:B------:R-:W-:-:S13]  /*26f0*/  ISETP.NE.AND.EX P2, PT, RZ, UR13, PT, P2 ;  /* 0x0000000dff007c0c */ /* 0x000fda000bf45320 */
[----:B------:R-:W-:Y:S05]  /*2700*/  @P2 BRA `(.L_x_13823) ;  /* 0x0000000000082947 */ /* 0x000fea0003800000 */
[----:B------:R-:W-:Y:S05]  /*2710*/  @P1 BRA `(.L_x_13824) ;  /* 0x0000000000201947 */ /* 0x000fea0003800000 */
[----:B------:R-:W-:Y:S05]  /*2720*/  BRA `(.L_x_13825) ;  /* 0x0000000000247947 */ /* 0x000fea0003800000 */
.L_x_13823:
[----:B-----5:R-:W-:-:S05]  /*2730*/  HADD2.F32 R99, -RZ, R16.H1_H1 ;  /* 0x30000010ff637230 */ /* 0x020fca0000004100 */
[----:B------:R-:W-:Y:S01]  /*2740*/  FADD.FTZ R92, R99, R92 ;  /* 0x0000005c635c7221 */ /* 0x000fe20000010000 */
[----:B------:R-:W-:Y:S06]  /*2750*/  BRA `(.L_x_13824) ;  /* 0x0000000000107947 */ /* 0x000fec0003800000 */
.L_x_13822:
[----:B-----5:R-:W-:-:S05]  /*2760*/  HADD2.F32 R99, -RZ, R20.H1_H1 ;  /* 0x30000014ff637230 */ /* 0x020fca0000004100 */
[----:B------:R-:W-:Y:S01]  /*2770*/  FADD.FTZ R92, R99, R92 ;  /* 0x0000005c635c7221 */ /* 0x000fe20000010000 */
[----:B------:R-:W-:-:S05]  /*2780*/  @P3 HADD2.F32 R99, -RZ, R16.H1_H1 ;  /* 0x30000010ff633230 */ /* 0x000fca0000004100 */
[----:B------:R-:W-:-:S07]  /*2790*/  @P3 FADD.FTZ R92, R99, R92 ;  /* 0x0000005c635c3221 */ /* 0x000fce0000010000 */
.L_x_13824:
[----:B------:R-:W-:-:S04]  /*27a0*/  F2FP.F16.F32.PACK_AB R88, RZ, R92 ;  /* 0x0000005cff58723e */ /* 0x000fc800000000ff */
[----:B------:R-:W-:-:S07]  /*27b0*/  PRMT R12, R12, 0x5410, R88 ;  /* 0x000054100c0c7816 */ /* 0x000fce0000000058 */
.L_x_13825:
[----:B------:R-:W-:Y:S01]  /*27c0*/  HADD2.F32 R99, -RZ, R89.H0_H0 ;  /* 0x20000059ff637230 */ /* 0x000fe20000004100 */
[----:B------:R-:W-:Y:S06]  /*27d0*/  @P4 BRA `(.L_x_13826) ;  /* 0x0000000000204947 */ /* 0x000fec0003800000 */
[----:B------:R-:W-:-:S04]  /*27e0*/  ISETP.NE.U32.AND P2, PT, RZ, UR12, PT ;  /* 0x0000000cff007c0c */ /* 0x000fc8000bf45070 */
[----:B------:R-:W-:-:S13]  /*27f0*/  ISETP.NE.AND.EX P2, PT, RZ, UR13, PT, P2 ;  /* 0x0000000dff007c0c */ /* 0x000fda000bf45320 */
[----:B------:R-:W-:Y:S05]  /*2800*/  @P2 BRA `(.L_x_13827) ;  /* 0x0000000000082947 */ /* 0x000fea0003800000 */
[----:B------:R-:W-:Y:S05]  /*2810*/  @P1 BRA `(.L_x_13828) ;  /* 0x0000000000201947 */ /* 0x000fea0003800000 */
[----:B------:R-:W-:Y:S05]  /*2820*/  BRA `(.L_x_13829) ;  /* 0x0000000000247947 */ /* 0x000fea0003800000 */
.L_x_13827:
[----:B-----5:R-:W-:-:S05]  /*2830*/  HADD2.F32 R88, -RZ, R17.H0_H0 ;  /* 0x20000011ff587230 */ /* 0x020fca0000004100 */
[----:B------:R-:W-:Y:S01]  /*2840*/  FADD.FTZ R99, R88, R99 ;  /* 0x0000006358637221 */ /* 0x000fe20000010000 */
[----:B------:R-:W-:Y:S06]  /*2850*/  BRA `(.L_x_13828) ;  /* 0x0000000000107947 */ /* 0x000fec0003800000 */
.L_x_13826:
[----:B-----5:R-:W-:-:S05]  /*2860*/  HADD2.F32 R88, -RZ, R21.H0_H0 ;  /* 0x20000015ff587230 */ /* 0x020fca0000004100 */
[----:B------:R-:W-:Y:S01]  /*2870*/  FADD.FTZ R99, R88, R99 ;  /* 0x0000006358637221 */ /* 0x000fe20000010000 */
[----:B------:R-:W-:-:S05]  /*2880*/  @P3 HADD2.F32 R88, -RZ, R17.H0_H0 ;  /* 0x20000011ff583230 */ /* 0x000fca0000004100 */
[----:B------:R-:W-:-:S07]  /*2890*/  @P3 FADD.FTZ R99, R88, R99 ;  /* 0x0000006358633221 */ /* 0x000fce0000010000 */
.L_x_13828:
[----:B------:R-:W-:-:S04]  /*28a0*/  F2FP.F16.F32.PACK_AB R88, RZ, R99 ;  /* 0x00000063ff58723e */ /* 0x000fc800000000ff */
[----:B------:R-:W-:-:S07]  /*28b0*/  PRMT R13, R88, 0x7610, R13 ;  /* 0x00007610580d7816 */ /* 0x000fce000000000d */
.L_x_13829:
[----:B------:R-:W-:Y:S01]  /*28c0*/  HADD2.F32 R106, -RZ, R89.H1_H1 ;  /* 0x30000059ff6a7230 */ /* 0x000fe20000004100 */
[----:B------:R-:W-:Y:S06]  /*28d0*/  @P4 BRA `(.L_x_13830) ;  /* 0x0000000000204947 */ /* 0x000fec0003800000 */
[----:B------:R-:W-:-:S04]  /*28e0*/  ISETP.NE.U32.AND P2, PT, RZ, UR12, PT ;  /* 0x0000000cff007c0c */ /* 0x000fc8000bf45070 */
[----:B------:R-:W-:-:S13]  /*28f0*/  ISETP.NE.AND.EX P2, PT, RZ, UR13, PT, P2 ;  /* 0x0000000dff007c0c */ /* 0x000fda000bf45320 */
[----:B------:R-:W-:Y:S05]  /*2900*/  @P2 BRA `(.L_x_13831) ;  /* 0x0000000000082947 */ /* 0x000fea0003800000 */
[----:B------:R-:W-:Y:S05]  /*2910*/  @P1 BRA `(.L_x_13832) ;  /* 0x0000000000201947 */ /* 0x000fea0003800000 */
[----:B------:R-:W-:Y:S05]  /*2920*/  BRA `(.L_x_13833) ;  /* 0x0000000000247947 */ /* 0x000fea0003800000 */
.L_x_13831:
[----:B-----5:R-:W-:-:S05]  /*2930*/  HADD2.F32 R89, -RZ, R17.H1_H1 ;  /* 0x30000011ff597230 */ /* 0x020fca0000004100 */
[----:B------:R-:W-:Y:S01]  /*2940*/  FADD.FTZ R106, R89, R106 ;  /* 0x0000006a596a7221 */ /* 0x000fe20000010000 */
[----:B------:R-:W-:Y:S06]  /*2950*/  BRA `(.L_x_13832) ;  /* 0x0000000000107947 */ /* 0x000fec0003800000 */
.L_x_13830:
[----:B-----5:R-:W-:-:S05]  /*2960*/  HADD2.F32 R89, -RZ, R21.H1_H1 ;  /* 0x30000015ff597230 */ /* 0x020fca0000004100 */
[----:B------:R-:W-:Y:S01]  /*2970*/  FADD.FTZ R106, R89, R106 ;  /* 0x0000006a596a7221 */ /* 0x000fe20000010000 */
[----:B------:R-:W-:-:S05]  /*2980*/  @P3 HADD2.F32 R89, -RZ, R17.H1_H1 ;  /* 0x30000011ff593230 */ /* 0x000fca0000004100 */
[----:B------:R-:W-:-:S07]  /*2990*/  @P3 FADD.FTZ R106, R89, R106 ;  /* 0x0000006a596a3221 */ /* 0x000fce0000010000 */
.L_x_13832:
[----:B------:R-:W-:-:S04]  /*29a0*/  F2FP.F16.F32.PACK_AB R88, RZ, R106 ;  /* 0x0000006aff58723e */ /* 0x000fc800000000ff */
[----:B------:R-:W-:-:S07]  /*29b0*/  PRMT R13, R13, 0x5410, R88 ;  /* 0x000054100d0d7816 */ /* 0x000fce0000000058 */
.L_x_13833:
[----:B------:R-:W-:Y:S01]  /*29c0*/  HADD2.F32 R107, -RZ, R90.H0_H0 ;  /* 0x2000005aff6b7230 */ /* 0x000fe20000004100 */
[----:B------:R-:W-:Y:S06]  /*29d0*/  @P4 BRA `(.L_x_13834) ;  /* 0x0000000000204947 */ /* 0x000fec0003800000 */
[----:B------:R-:W-:-:S04]  /*29e0*/  ISETP.NE.U32.AND P2, PT, RZ, UR12, PT ;  /* 0x0000000cff007c0c */ /* 0x000fc8000bf45070 */
[----:B------:R-:W-:-:S13]  /*29f0*/  ISETP.NE.AND.EX P2, PT, RZ, UR13, PT, P2 ;  /* 0x0000000dff007c0c */ /* 0x000fda000bf45320 */
[----:B------:R-:W-:Y:S05]  /*2a00*/  @P2 BRA `(.L_x_13835) ;  /* 0x0000000000082947 */ /* 0x000fea0003800000 */
[----:B------:R-:W-:Y:S05]  /*2a10*/  @P1 BRA `(.L_x_13836) ;  /* 0x0000000000201947 */ /* 0x000fea0003800000 */
[----:B------:R-:W-:Y:S05]  /*2a20*/  BRA `(.L_x_13837) ;  /* 0x0000000000247947 */ /* 0x000fea0003800000 */
.L_x_13835:
[----:B-----5:R-:W-:-:S05]  /*2a30*/  HADD2.F32 R88, -RZ, R18.H0_H0 ;  /* 0x20000012ff587230 */ /* 0x020fca0000004100 */
[----:B------:R-:W-:Y:S01]  /*2a40*/  FADD.FTZ R107, R88, R107 ;  /* 0x0000006b586b7221 */ /* 0x000fe20000010000 */
[----:B------:R-:W-:Y:S06]  /*2a50*/  BRA `(.L_x_13836) ;  /* 0x0000000000107947 */ /* 0x000fec0003800000 */
.L_x_13834:
[----:B-----5:R-:W-:-:S05]  /*2a60*/  HADD2.F32 R88, -RZ, R22.H0_H0 ;  /* 0x20000016ff587230 */ /* 0x020fca0000004100 */
[----:B------:R-:W-:Y:S01]  /*2a70*/  FADD.FTZ R107, R88, R107 ;  /* 0x0000006b586b7221 */ /* 0x000fe20000010000 */
[----:B------:R-:W-:-:S05]  /*2a80*/  @P3 HADD2.F32 R88, -RZ, R18.H0_H0 ;  /* 0x20000012ff583230 */ /* 0x000fca0000004100 */
[----:B------:R-:W-:-:S07]  /*2a90*/  @P3 FADD.FTZ R107, R88, R107 ;  /* 0x0000006b586b3221 */ /* 0x000fce0000010000 */
.L_x_13836:
[----:B------:R-:W-:-:S04]  /*2aa0*/  F2FP.F16.F32.PACK_AB R88, RZ, R107 ;  /* 0x0000006bff58723e */ /* 0x000fc800000000ff */
[----:B------:R-:W-:-:S07]  /*2ab0*/  PRMT R14, R88, 0x7610, R14 ;  /* 0x00007610580e7816 */ /* 0x000fce000000000e */
.L_x_13837:
[----:B------:R-:W-:Y:S01]  /*2ac0*/  HADD2.F32 R114, -RZ, R90.H1_H1 ;  /* 0x3000005aff727230 */ /* 0x000fe20000004100 */
[----:B------:R-:W-:Y:S06]  /*2ad0*/  @P4 BRA `(.L_x_13838) ;  /* 0x0000000000204947 */ /* 0x000fec0003800000 */
[----:B------:R-:W-:-:S04]  /*2ae0*/  ISETP.NE.U32.AND P2, PT, RZ, UR12, PT ;  /* 0x0000000cff007c0c */ /* 0x000fc8000bf45070 */
[----:B------:R-:W-:-:S13]  /*2af0*/  ISETP.NE.AND.EX P2, PT, RZ, UR13, PT, P2 ;  /* 0x0000000dff007c0c */ /* 0x000fda000bf45320 */
[----:B------:R-:W-:Y:S05]  /*2b00*/  @P2 BRA `(.L_x_13839) ;  /* 0x0000000000082947 */ /* 0x000fea0003800000 */
[----:B------:R-:W-:Y:S05]  /*2b10*/  @P1 BRA `(.L_x_13840) ;  /* 0x0000000000201947 */ /* 0x000fea0003800000 */
[----:B------:R-:W-:Y:S05]  /*2b20*/  BRA `(.L_x_13841) ;  /* 0x0000000000247947 */ /* 0x000fea0003800000 */
.L_x_13839:
[----:B-----5:R-:W-:-:S05]  /*2b30*/  HADD2.F32 R89, -RZ, R18.H1_H1 ;  /* 0x30000012ff597230 */ /* 0x020fca0000004100 */
[----:B------:R-:W-:Y:S01]  /*2b40*/  FADD.FTZ R114, R89, R114 ;  /* 0x0000007259727221 */ /* 0x000fe20000010000 */
[----:B------:R-:W-:Y:S06]  /*2b50*/  BRA `(.L_x_13840) ;  /* 0x0000000000107947 */ /* 0x000fec0003800000 */
.L_x_13838:
[----:B-----5:R-:W-:-:S05]  /*2b60*/  HADD2.F32 R89, -RZ, R22.H1_H1 ;  /* 0x30000016ff597230 */ /* 0x020fca0000004100 */
[----:B------:R-:W-:Y:S01]  /*2b70*/  FADD.FTZ R114, R89, R114 ;  /* 0x0000007259727221 */ /* 0x000fe20000010000 */
[----:B------:R-:W-:-:S05]  /*2b80*/  @P3 HADD2.F32 R89, -RZ, R18.H1_H1 ;  /* 0x30000012ff593230 */ /* 0x000fca0000004100 */
[----:B------:R-:W-:-:S07]  /*2b90*/  @P3 FADD.FTZ R114, R89, R114 ;  /* 0x0000007259723221 */ /* 0x000fce0000010000 */
.L_x_13840:
[----:B------:R-:W-:-:S04]  /*2ba0*/  F2FP.F16.F32.PACK_AB R88, RZ, R114 ;  /* 0x00000072ff58723e */ /* 0x000fc800000000ff */
[----:B------:R-:W-:-:S07]  /*2bb0*/  PRMT R14, R14, 0x5410, R88 ;  /* 0x000054100e0e7816 */ /* 0x000fce0000000058 */
.L_x_13841:
[----:B------:R-:W-:Y:S01]  /*2bc0*/  HADD2.F32 R115, -RZ, R91.H0_H0 ;  /* 0x2000005bff737230 */ /* 0x000fe20000004100 */
[----:B------:R-:W-:Y:S06]  /*2bd0*/  @P4 BRA `(.L_x_13842) ;  /* 0x0000000000204947 */ /* 0x000fec0003800000 */
[----:B------:R-:W-:-:S04]  /*2be0*/  ISETP.NE.U32.AND P2, PT, RZ, UR12, PT ;  /* 0x0000000cff007c0c */ /* 0x000fc8000bf45070 */
[----:B------:R-:W-:-:S13]  /*2bf0*/  ISETP.NE.AND.EX P2, PT, RZ, UR13, PT, P2 ;  /* 0x0000000dff007c0c */ /* 0x000fda000bf45320 */
[----:B------:R-:W-:Y:S05]  /*2c00*/  @P2 BRA `(.L_x_13843) ;  /* 0x0000000000082947 */ /* 0x000fea0003800000 */
[----:B------:R-:W-:Y:S05]  /*2c10*/  @P1 BRA `(.L_x_13844) ;  /* 0x0000000000201947 */ /* 0x000fea0003800000 */
[----:B------:R-:W-:Y:S05]  /*2c20*/  BRA `(.L_x_13845) ;  /* 0x0000000000247947 */ /* 0x000fea0003800000 */
.L_x_13843:
[----:B-----5:R-:W-:-:S05]  /*2c30*/  HADD2.F32 R88, -RZ, R19.H0_H0 ;  /* 0x20000013ff587230 */ /* 0x020fca0000004100 */
[----:B------:R-:W-:Y:S01]  /*2c40*/  FADD.FTZ R115, R88, R115 ;  /* 0x0000007358737221 */ /* 0x000fe20000010000 */
[----:B------:R-:W-:Y:S06]  /*2c50*/  BRA `(.L_x_13844) ;  /* 0x0000000000107947 */ /* 0x000fec0003800000 */
.L_x_13842:
[----:B-----5:R-:W-:-:S05]  /*2c60*/  HADD2.F32 R88, -RZ, R23.H0_H0 ;  /* 0x20000017ff587230 */ /* 0x020fca0000004100 */
[----:B------:R-:W-:Y:S01]  /*2c70*/  FADD.FTZ R115, R88, R115 ;  /* 0x0000007358737221 */ /* 0x000fe20000010000 */
[----:B------:R-:W-:-:S05]  /*2c80*/  @P3 HADD2.F32 R88, -RZ, R19.H0_H0 ;  /* 0x20000013ff583230 */ /* 0x000fca0000004100 */
[----:B------:R-:W-:-:S07]  /*2c90*/  @P3 FADD.FTZ R115, R88, R115 ;  /* 0x0000007358733221 */ /* 0x000fce0000010000 */
.L_x_13844:
[----:B------:R-:W-:-:S04]  /*2ca0*/  F2FP.F16.F32.PACK_AB R88, RZ, R115 ;  /* 0x00000073ff58723e */ /* 0x000fc800000000ff */
[----:B------:R-:W-:-:S07]  /*2cb0*/  PRMT R15, R88, 0x7610, R15 ;  /* 0x00007610580f7816 */ /* 0x000fce000000000f */
.L_x_13845:
[----:B------:R-:W-:Y:S01]  /*2cc0*/  HADD2.F32 R119, -RZ, R91.H1_H1 ;  /* 0x3000005bff777230 */ /* 0x000fe20000004100 */
[----:B------:R-:W-:Y:S06]  /*2cd0*/  @P4 BRA `(.L_x_13846) ;  /* 0x0000000000204947 */ /* 0x000fec0003800000 */
[----:B------:R-:W-:-:S04]  /*2ce0*/  ISETP.NE.U32.AND P2, PT, RZ, UR12, PT ;  /* 0x0000000cff007c0c */ /* 0x000fc8000bf45070 */
[----:B------:R-:W-:-:S13]  /*2cf0*/  ISETP.NE.AND.EX P2, PT, RZ, UR13, PT, P2 ;  /* 0x0000000dff007c0c */ /* 0x000fda000bf45320 */
[----:B------:R-:W-:Y:S05]  /*2d00*/  @P2 BRA `(.L_x_13847) ;  /* 0x0000000000082947 */ /* 0x000fea0003800000 */
[----:B------:R-:W-:Y:S05]  /*2d10*/  @P1 BRA `(.L_x_13848) ;  /* 0x0000000000201947 */ /* 0x000fea0003800000 */
[----:B------:R-:W-:Y:S05]  /*2d20*/  BRA `(.L_x_13849) ;  /* 0x0000000000247947 */ /* 0x000fea0003800000 */
.L_x_13847:
[----:B-----5:R-:W-:-:S05]  /*2d30*/  HADD2.F32 R88, -RZ, R19.H1_H1 ;  /* 0x30000013ff587230 */ /* 0x020fca0000004100 */
[----:B------:R-:W-:Y:S01]  /*2d40*/  FADD.FTZ R119, R88, R119 ;  /* 0x0000007758777221 */ /* 0x000fe20000010000 */
[----:B------:R-:W-:Y:S06]  /*2d50*/  BRA `(.L_x_13848) ;  /* 0x0000000000107947 */ /* 0x000fec0003800000 */
.L_x_13846:
[----:B-----5:R-:W-:-:S05]  /*2d60*/  HADD2.F32 R88, -RZ, R23.H1_H1 ;  /* 0x30000017ff587230 */ /* 0x020fca0000004100 */
[----:B------:R-:W-:Y:S01]  /*2d70*/  FADD.FTZ R119, R88, R119 ;  /* 0x0000007758777221 */ /* 0x000fe20000010000 */
[----:B------:R-:W-:-:S05]  /*2d80*/  @P3 HADD2.F32 R88, -RZ, R19.H1_H1 ;  /* 0x30000013ff583230 */ /* 0x000fca0000004100 */
[----:B------:R-:W-:-:S07]  /*2d90*/  @P3 FADD.FTZ R119, R88, R119 ;  /* 0x0000007758773221 */ /* 0x000fce0000010000 */
.L_x_13848:
[----:B------:R-:W-:-:S04]  /*2da0*/  F2FP.F16.F32.PACK_AB R88, RZ, R119 ;  /* 0x00000077ff58723e */ /* 0x000fc800000000ff */
[----:B------:R-:W-:-:S07]  /*2db0*/  PRMT R15, R15, 0x5410, R88 ;  /* 0x000054100f0f7816 */ /* 0x000fce0000000058 */
.L_x_13849:
[----:B------:R-:W1:Y:S02]  /*2dc0*/  @P1 LDC.64 R88, c[0x0][0x238] ;  /* 0x00008e00ff581b82 */ /* 0x000e640000000a00 */
[----:B-1----:R-:W-:-:S04]  /*2dd0*/  @P1 LEA R88, P2, R121, R88, 0x4 ;  /* 0x0000005879581211 */ /* 0x002fc800078420ff */
[----:B------:R-:W-:-:S05]  /*2de0*/  @P1 LEA.HI.X R89, R121, R89, RZ, 0x4, P2 ;  /* 0x0000005979591211 */ /* 0x000fca00010f24ff */
[----:B------:R4:W-:Y:S04]  /*2df0*/  @P1 STG.E.128 desc[UR4][R88.64], R12 ;  /* 0x0000000c58001986 */ /* 0x0009e8000c101d04 */
.L_x_13817:
[----:B------:R-:W-:Y:S05]  /*2e00*/  BSYNC B0 ;  /* 0x0000000000007941 */ /* 0x000fea0003800000 */
.L_x_13816:
        /* <DEDUP_REMOVED lines=129> */
.L_x_13870:
        /* <DEDUP_REMOVED lines=123> */
.L_x_13852:
[----:B------:R-:W-:Y:S05]  /*3dd0*/  BSYNC B0 ;  /* 0x0000000000007941 */ /* 0x000fea0003800000 */
.L_x_13851:
        /* <DEDUP_REMOVED lines=35> */
.L_x_13854:
[----:B------:R-:W-:Y:S05]  /*4010*/  BSYNC B0 ;  /* 0x0000000000007941 */ /* 0x000fea0003800000 */
.L_x_13853:
        /* <DEDUP_REMOVED lines=35> */
.L_x_13856:
[----:B------:R-:W-:Y:S05]  /*4250*/  BSYNC B0 ;  /* 0x0000000000007941 */ /* 0x000fea0003800000 */
.L_x_13855:
        /* <DEDUP_REMOVED lines=23> */
[----:B------:R-:W-:Y:S01]  /*43d0*/  F2FP.F16.F32.PACK_AB R91, R88, R91 ;  /* 0x0000005b585b723e */ /* 0x000fe200000000ff */
[----:B------:R-:W-:Y:S01]  /*43e0*/  FFMA.FTZ R88, R28, R89, R36 ;  /* 0x000000591c587223 */ /* 0x000fe20000010024 */
[----:B------:R-:W-:Y:S01]  /*43f0*/  FFMA.FTZ R89, R30, R123, R38 ;  /* 0x0000007b1e597223 */ /* 0x000fe20000010026 */
[----:B------:R-:W-:Y:S01]  /*4400*/  FFMA.FTZ R90, R25, R90, R33 ;  /* 0x0000005a195a7223 */ /* 0x000fe20000010021 */
[----:B------:R-:W-:-:S02]  /*4410*/  FFMA.FTZ R124, R31, R124, R39 ;  /* 0x0000007c1f7c7223 */ /* 0x000fc40000010027 */
[----:B------:R-:W-:Y:S02]  /*4420*/  F2FP.F16.F32.PACK_AB R88, R121, R88 ;  /* 0x000000587958723e */ /* 0x000fe400000000ff */
[----:B------:R-:W0:Y:S01]  /*4430*/  LDC.64 R120, c[0x0][0x2b8] ;  /* 0x0000ae00ff787b82 */ /* 0x000e220000000a00 */
[----:B------:R-:W-:Y:S02]  /*4440*/  F2FP.F16.F32.PACK_AB R90, R90, R125 ;  /* 0x0000007d5a5a723e */ /* 0x000fe400000000ff */
[----:B------:R-:W-:Y:S01]  /*4450*/  F2FP.F16.F32.PACK_AB R89, R124, R89 ;  /* 0x000000597c59723e */ /* 0x000fe200000000ff */
[----:B0-----:R-:W-:-:S05]  /*4460*/  IMAD.WIDE.U32 R120, R2, 0x10, R120 ;  /* 0x0000001002787825 */ /* 0x001fca00078e0078 */
[----:B------:R4:W-:Y:S02]  /*4470*/  STG.E.128 desc[UR4][R120.64], R88 ;  /* 0x0000005878007986 */ /* 0x0009e4000c101d04 */
.L_x_13858:
[----:B------:R-:W-:Y:S05]  /*4480*/  BSYNC B0 ;  /* 0x0000000000007941 */ /* 0x000fea0003800000 */
.L_x_13857:
[----:B------:R-:W-:Y:S02]  /*4490*/  IADD3 R4, R4, UR8, RZ ;  /* 0x0000000804047c10 */ /* 0x000fe4000fffe0ff */
[----:B----4-:R-:W-:Y:S02]  /*44a0*/  SEL R120, RZ, 0x1, P5 ;  /* 0x00000001ff787807 */ /* 0x010fe40002800000 */
[----:B------:R-:W-:-:S13]  /*44b0*/  ISETP.GE.AND P2, PT, R4, UR9, PT ;  /* 0x0000000904007c0c */ /* 0x000fda000bf46270 */
[----:B------:R-:W-:Y:S05]  /*44c0*/  @!P2 BRA `(.L_x_13859) ;  /* 0xffffffc000c4a947 */ /* 0x000fea000383ffff */
[----:B------:R-:W-:Y:S05]  /*44d0*/  EXIT ;  /* 0x000000000000794d */ /* 0x000fea0003800000 */
.L_x_13850:
[----:B------:R-:W-:Y:S01]  /*44e0*/  HFMA2.MMA R120, -RZ, RZ, 0, 5.9604644775390625e-08 ;  /* 0x00000001ff787435 */ /* 0x000fe200000001ff */
[----:B------:R-:W-:Y:S02]  /*44f0*/  MOV R121, 0x1f ;  /* 0x0000001f00797802 */ /* 0x000fe40000000f00 */
[----:B------:R-:W-:-:S08]  /*4500*/  MOV R123, 0xffffffff ;  /* 0xffffffff007b7802 */ /* 0x000fd00000000f00 */
[----:B0----5:R-:W-:Y:S05]  /*4510*/  WARPSYNC.COLLECTIVE R123, `(.L_x_13860) ;  /* 0x000000007b087348 */ /* 0x021fea0003c00000 */
[----:B------:R1:W2:Y:S02]  /*4520*/  SHFL.BFLY P6, R124, R122, R120, R121 ;  /* 0x0c0000787a7c7389 */ /* 0x0002a400000c0079 */
[----:B012--5:R-:W-:Y:S01]  /*4530*/  ENDCOLLECTIVE ;  /* 0x000000000000791b */ /* 0x027fe20003800000 */
.L_x_13860:
[----:B------:R-:W-:Y:S01]  /*4540*/  HFMA2.MMA R120, -RZ, RZ, 0, 1.1920928955078125e-07 ;  /* 0x00000002ff787435 */ /* 0x000fe200000001ff */
[----:B------:R-:W-:-:S05]  /*4550*/  FADD.FTZ R125, R122, R124 ;  /* 0x0000007c7a7d7221 */ /* 0x000fca0000010000 */
[----:B------:R-:W-:-:S07]  /*4560*/  MOV R122, R125 ;  /* 0x0000007d007a7202 */ /* 0x000fce0000000f00 */
[----:B------:R-:W-:Y:S05]  /*4570*/  WARPSYNC.COLLECTIVE R123, `(.L_x_13861) ;  /* 0x000000007b087348 */ /* 0x000fea0003c00000 */
[----:B------:R0:W1:Y:S02]  /*4580*/  SHFL.BFLY P6, R124, R122, R120, R121 ;  /* 0x0c0000787a7c7389 */ /* 0x00006400000c0079 */
[----:B01----:R-:W-:Y:S01]  /*4590*/  ENDCOLLECTIVE ;  /* 0x000000000000791b */ /* 0x003fe20003800000 */
.L_x_13861:
[----:B------:R-:W-:Y:S01]  /*45a0*/  HFMA2.MMA R120, -RZ, RZ, 0, 2.384185791015625e-07 ;  /* 0x00000004ff787435 */ /* 0x000fe200000001ff */
[----:B------:R-:W-:-:S05]  /*45b0*/  FADD.FTZ R125, R125, R124 ;  /* 0x0000007c7d7d7221 */ /* 0x000fca0000010000 */
[----:B------:R-:W-:-:S07]  /*45c0*/  MOV R122, R125 ;  /* 0x0000007d007a7202 */ /* 0x000fce0000000f00 */
[----:B------:R-:W-:Y:S05]  /*45d0*/  WARPSYNC.COLLECTIVE R123, `(.L_x_13862) ;  /* 0x000000007b087348 */ /* 0x000fea0003c00000 */
[----:B------:R0:W1:Y:S02]  /*45e0*/  SHFL.BFLY P6, R124, R122, R120, R121 ;  /* 0x0c0000787a7c7389 */ /* 0x00006400000c0079 */
[----:B01----:R-:W-:Y:S01]  /*45f0*/  ENDCOLLECTIVE ;  /* 0x000000000000791b */ /* 0x003fe20003800000 */
.L_x_13862:
[----:B------:R-:W-:Y:S01]  /*4600*/  HFMA2.MMA R120, -RZ, RZ, 0, 4.76837158203125e-07 ;  /* 0x00000008ff787435 */ /* 0x000fe200000001ff */
[----:B------:R-:W-:-:S05]  /*4610*/  FADD.FTZ R88, R125, R124 ;  /* 0x0000007c7d587221 */ /* 0x000fca0000010000 */
[----:B------:R-:W-:-:S07]  /*4620*/  MOV R122, R88 ;  /* 0x00000058007a7202 */ /* 0x000fce0000000f00 */
[----:B------:R-:W-:Y:S05]  /*4630*/  WARPSYNC.COLLECTIVE R123, `(.L_x_13863) ;  /* 0x000000007b087348 */ /* 0x000fea0003c00000 */
[----:B------:R0:W1:Y:S02]  /*4640*/  SHFL.BFLY P6, R124, R122, R120, R121 ;  /* 0x0c0000787a7c7389 */ /* 0x00006400000c0079 */
[----:B01----:R-:W-:Y:S01]  /*4650*/  ENDCOLLECTIVE ;  /* 0x000000000000791b */ /* 0x003fe20003800000 */
.L_x_13863:
[----:B------:R-:W-:Y:S01]  /*4660*/  HFMA2.MMA R120, -RZ, RZ, 0, 9.5367431640625e-07 ;  /* 0x00000010ff787435 */ /* 0x000fe200000001ff */
[----:B------:R-:W-:-:S05]  /*4670*/  FADD.FTZ R89, R88, R124 ;  /* 0x0000007c58597221 */ /* 0x000fca0000010000 */
[----:B------:R-:W-:-:S07]  /*4680*/  MOV R122, R89 ;  /* 0x00000059007a7202 */ /* 0x000fce0000000f00 */
[----:B------:R-:W-:Y:S05]  /*4690*/  WARPSYNC.COLLECTIVE R123, `(.L_x_13864) ;  /* 0x000000007b087348 */ /* 0x000fea0003c00000 */
[----:B------:R0:W1:Y:S02]  /*46a0*/  SHFL.BFLY P6, R124, R122, R120, R121 ;  /* 0x0c0000787a7c7389 */ /* 0x00006400000c0079 */
[----:B01----:R-:W-:Y:S01]  /*46b0*/  ENDCOLLECTIVE ;  /* 0x000000000000791b */ /* 0x003fe20003800000 */
.L_x_13864:
        /* <DEDUP_REMOVED lines=73> */
.L_x_13865:
[----:B------:R-:W-:Y:S01]  /*4b50*/  HFMA2.MMA R120, -RZ, RZ, 0, 1.1920928955078125e-07 ;  /* 0x00000002ff787435 */ /* 0x000fe200000001ff */
[----:B------:R-:W-:-:S10]  /*4b60*/  FADD.FTZ R122, R89, R124 ;  /* 0x0000007c597a7221 */ /* 0x000fd40000010000 */
[----:B------:R-:W-:Y:S05]  /*4b70*/  WARPSYNC.COLLECTIVE R123, `(.L_x_13866) ;  /* 0x000000007b087348 */ /* 0x000fea0003c00000 */
[----:B------:R0:W1:Y:S02]  /*4b80*/  SHFL.BFLY P6, R124, R122, R120, R121 ;  /* 0x0c0000787a7c7389 */ /* 0x00006400000c0079 */
[----:B01----:R-:W-:Y:S01]  /*4b90*/  ENDCOLLECTIVE ;  /* 0x000000000000791b */ /* 0x003fe20003800000 */
.L_x_13866:
[----:B------:R-:W-:Y:S01]  /*4ba0*/  HFMA2.MMA R120, -RZ, RZ, 0, 2.384185791015625e-07 ;  /* 0x00000004ff787435 */ /* 0x000fe200000001ff */
[----:B------:R-:W-:-:S05]  /*4bb0*/  FADD.FTZ R125, R122, R124 ;  /* 0x0000007c7a7d7221 */ /* 0x000fca0000010000 */
[----:B------:R-:W-:-:S07]  /*4bc0*/  MOV R122, R125 ;  /* 0x0000007d007a7202 */ /* 0x000fce0000000f00 */
[----:B------:R-:W-:Y:S05]  /*4bd0*/  WARPSYNC.COLLECTIVE R123, `(.L_x_13867) ;  /* 0x000000007b087348 */ /* 0x000fea0003c00000 */
[----:B------:R0:W1:Y:S02]  /*4be0*/  SHFL.BFLY P6, R124, R122, R120, R121 ;  /* 0x0c0000787a7c7389 */ /* 0x00006400000c0079 */
[----:B01----:R-:W-:Y:S01]  /*4bf0*/  ENDCOLLECTIVE ;  /* 0x000000000000791b */ /* 0x003fe20003800000 */
.L_x_13867:
[----:B------:R-:W-:Y:S01]  /*4c00*/  HFMA2.MMA R120, -RZ, RZ, 0, 4.76837158203125e-07 ;  /* 0x00000008ff787435 */ /* 0x000fe200000001ff */
[----:B------:R-:W-:-:S05]  /*4c10*/  FADD.FTZ R125, R125, R124 ;  /* 0x0000007c7d7d7221 */ /* 0x000fca0000010000 */
[----:B------:R-:W-:-:S07]  /*4c20*/  MOV R122, R125 ;  /* 0x0000007d007a7202 */ /* 0x000fce0000000f00 */
[----:B------:R-:W-:Y:S05]  /*4c30*/  WARPSYNC.COLLECTIVE R123, `(.L_x_13868) ;  /* 0x000000007b087348 */ /* 0x000fea0003c00000 */
[----:B------:R0:W1:Y:S02]  /*4c40*/  SHFL.BFLY P6, R124, R122, R120, R121 ;  /* 0x0c0000787a7c7389 */ /* 0x00006400000c0079 */
[----:B01----:R-:W-:Y:S01]  /*4c50*/  ENDCOLLECTIVE ;  /* 0x000000000000791b */ /* 0x003fe20003800000 */
.L_x_13868:
[----:B------:R-:W-:Y:S01]  /*4c60*/  HFMA2.MMA R120, -RZ, RZ, 0, 9.5367431640625e-07 ;  /* 0x00000010ff787435 */ /* 0x000fe200000001ff */
[----:B------:R-:W-:-:S05]  /*4c70*/  FADD.FTZ R89, R125, R124 ;  /* 0x0000007c7d597221 */ /* 0x000fca0000010000 */
[----:B------:R-:W-:-:S07]  /*4c80*/  MOV R122, R89 ;  /* 0x00000059007a7202 */ /* 0x000fce0000000f00 */
[----:B------:R-:W-:Y:S05]  /*4c90*/  WARPSYNC.COLLECTIVE R123, `(.L_x_13869) ;  /* 0x000000007b087348 */ /* 0x000fea0003c00000 */
[----:B------:R0:W1:Y:S02]  /*4ca0*/  SHFL.BFLY P6, R124, R122, R120, R121 ;  /* 0x0c0000787a7c7389 */ /* 0x00006400000c0079 */
[----:B01----:R-:W-:Y:S01]  /*4cb0*/  ENDCOLLECTIVE ;  /* 0x000000000000791b */ /* 0x003fe20003800000 */
.L_x_13869:
[----:B------:R-:W-:Y:S05]  /*4cc0*/  BRA `(.L_x_13870) ;  /* 0xffffffe800547947 */ /* 0x000fea000383ffff */
.L_x_13871:
        /* <DEDUP_REMOVED lines=11> */
.L_x_27062:


//--------------------- .text._ZN10layer_norm31ln_parallel_residual_fwd_kernelINS_13Kernel_traitsIf6__halfS2_S2_fjLj8192ELj1ELj1ELj8ELj16ENS_18Kernel_traits_baseILj8192EfS2_S2_S2_fjLj256EEEEELb0ELb1ELb1EEEvNS_9FwdParamsE --------------------------
	.section	.text._ZN10layer_norm31ln_parallel_residual_fwd_kernelINS_13Kernel_traitsIf6__halfS2_S2_fjLj8192ELj1ELj1ELj8ELj16ENS_18Kernel_traits_baseILj8192EfS2_S2_S2_fjLj256EEEEELb0ELb1ELb1EEEvNS_9FwdParamsE,"ax",@progbits
	.align	128
        .global         _ZN10layer_norm31ln_parallel_residual_fwd_kernelINS_13Kernel_traitsIf6__halfS2_S2_fjLj8192ELj1ELj1ELj8ELj16ENS_18Kernel_traits_baseILj8192EfS2_S2_S2_fjLj256EEEEELb0ELb1ELb1EEEvNS_9FwdParamsE
        .type           _ZN10layer_norm31ln_parallel_residual_fwd_kernelINS_13Kernel_traitsIf6__halfS2_S2_fjLj8192ELj1ELj1ELj8ELj16ENS_18Kernel_traits_baseILj8192EfS2_S2_S2_fjLj256EEEEELb0ELb1ELb1EEEvNS_9FwdParamsE,@function
        .size           _ZN10layer_norm31ln_parallel_residual_fwd_kernelINS_13Kernel_traitsIf6__halfS2_S2_fjLj8192ELj1ELj1ELj8ELj16ENS_18Kernel_traits_baseILj8192EfS2_S2_S2_fjLj256EEEEELb0ELb1ELb1EEEvNS_9FwdParamsE,(.L_x_27063 - _ZN10layer_norm31ln_parallel_residual_fwd_kernelINS_13Kernel_traitsIf6__halfS2_S2_fjLj8192ELj1ELj1ELj8ELj16ENS_18Kernel_traits_baseILj8192EfS2_S2_S2_fjLj256EEEEELb0ELb1ELb1EEEvNS_9FwdParamsE)
        .other          _ZN10layer_norm31ln_parallel_residual_fwd_kernelINS_13Kernel_traitsIf6__halfS2_S2_fjLj8192ELj1ELj1ELj8ELj16ENS_18Kernel_traits_baseILj8192EfS2_S2_S2_fjLj256EEEEELb0ELb1ELb1EEEvNS_9FwdParamsE,@"STO_CUDA_ENTRY STV_DEFAULT"
_ZN10layer_norm31ln_parallel_residual_fwd_kernelINS_13Kernel_traitsIf6__halfS2_S2_fjLj8192ELj1ELj1ELj8ELj16ENS_18Kernel_traits_baseILj8192EfS2_S2_S2_fjLj256EEEEELb0ELb1ELb1EEEvNS_9FwdParamsE:
.text._ZN10layer_norm31ln_parallel_residual_fwd_kernelINS_13Kernel_traitsIf6__halfS2_S2_fjLj8192ELj1ELj1ELj8ELj16ENS_18Kernel_traits_baseILj8192EfS2_S2_S2_fjLj256EEEEELb0ELb1ELb1EEEvNS_9FwdParamsE:
        /* <DEDUP_REMOVED lines=47> */
[----:B------:R-:W-:Y:S01]  /*02f0*/  ISETP.NE.U32.AND P1, PT, R8, RZ, PT ;  /* 0x000000ff0800720c */ /* 0x000fe20003f25070 */
[----:B------:R-:W-:Y:S01]  /*0300*/  ULDC.U8 UR6, c[0x0][0x2a0] ;  /* 0x0000a80000067ab9 */ /* 0x000fe20000000000 */
[----:B--2---:R-:W-:Y:S01]  /*0310*/  SHF.L.U32 R4, R0, 0x3, RZ ;  /* 0x0000000300047819 */ /* 0x004fe200000006ff */
[----:B------:R-:W5:Y:S01]  /*0320*/  LDG.E.128 R52, desc[UR4][R2.64] ;  /* 0x0000000402347981 */ /* 0x000f62000c1e1d00 */
[----:B------:R-:W-:Y:S01]  /*0330*/  SHF.R.U32.HI R122, RZ, 0x5, R7 ;  /* 0x00000005ff7a7819 */ /* 0x000fe20000011607 */
[----:B------:R-:W-:Y:S01]  /*0340*/  HFMA2.MMA R114, -RZ, RZ, 0, 5.9604644775390625e-08 ;  /* 0x00000001ff727435 */ /* 0x000fe200000001ff */
[----:B------:R-:W-:Y:S01]  /*0350*/  ISETP.NE.AND.EX P1, PT, R9, RZ, PT, P1 ;  /* 0x000000ff0900720c */ /* 0x000fe20003f25310 */
[----:B------:R-:W5:Y:S01]  /*0360*/  LDG.E.128 R48, desc[UR4][R2.64+0x10] ;  /* 0x0000100402307981 */ /* 0x000f62000c1e1d00 */
[----:B------:R-:W-:Y:S01]  /*0370*/  MOV R0, R6 ;  /* 0x0000000600007202 */ /* 0x000fe20000000f00 */
[----:B------:R-:W-:Y:S01]  /*0380*/  ULDC UR7, c[0x0][0x218] ;  /* 0x0000860000077ab9 */ /* 0x000fe20000000800 */
[----:B------:R-:W-:Y:S01]  /*0390*/  ISETP.NE.AND P5, PT, RZ, UR6, PT ;  /* 0x00000006ff007c0c */ /* 0x000fe2000bfa5270 */
[----:B------:R-:W5:Y:S01]  /*03a0*/  LDG.E.128 R44, desc[UR4][R2.64+0x2000] ;  /* 0x00200004022c7981 */ /* 0x000f62000c1e1d00 */
[----:B------:R-:W-:Y:S01]  /*03b0*/  LOP3.LUT R122, R122, 0x7, RZ, 0xc0, !PT ;  /* 0x000000077a7a7812 */ /* 0x000fe200078ec0ff */
[----:B------:R-:W-:Y:S01]  /*03c0*/  ULDC UR8, c[0x0][0x290] ;  /* 0x0000a40000087ab9 */ /* 0x000fe20000000800 */
[----:B------:R-:W-:Y:S01]  /*03d0*/  ULDC.64 UR16, c[0x0][0x230] ;  /* 0x00008c0000107ab9 */ /* 0x000fe20000000a00 */
[----:B------:R-:W5:Y:S01]  /*03e0*/  LDG.E.128 R40, desc[UR4][R2.64+0x2010] ;  /* 0x0020100402287981 */ /* 0x000f62000c1e1d00 */
[----:B------:R-:W-:Y:S01]  /*03f0*/  ULDC.64 UR14, c[0x0][0x228] ;  /* 0x00008a00000e7ab9 */ /* 0x000fe20000000a00 */
[----:B------:R-:W-:Y:S01]  /*0400*/  ULDC.64 UR10, c[0x0][0x2b8] ;  /* 0x0000ae00000a7ab9 */ /* 0x000fe20000000a00 */
[----:B------:R-:W-:Y:S01]  /*0410*/  ULDC.64 UR12, c[0x0][0x210] ;  /* 0x00008400000c7ab9 */ /* 0x000fe20000000a00 */
[----:B------:R-:W5:Y:S04]  /*0420*/  LDG.E.128 R36, desc[UR4][R2.64+0x4000] ;  /* 0x0040000402247981 */ /* 0x000f68000c1e1d00 */
[----:B------:R-:W5:Y:S04]  /*0430*/  LDG.E.128 R32, desc[UR4][R2.64+0x4010] ;  /* 0x0040100402207981 */ /* 0x000f68000c1e1d00 */
[----:B------:R-:W5:Y:S04]  /*0440*/  LDG.E.128 R28, desc[UR4][R2.64+0x6000] ;  /* 0x00600004021c7981 */ /* 0x000f68000c1e1d00 */
[----:B------:R0:W5:Y:S02]  /*0450*/  LDG.E.128 R24, desc[UR4][R2.64+0x6010] ;  /* 0x0060100402187981 */ /* 0x000164000c1e1d00 */
[----:B0-----:R-:W-:-:S07]  /*0460*/  IADD3 R2, R4, 0x8, RZ ;  /* 0x0000000804027810 */ /* 0x001fce0007ffe0ff */
.L_x_14001:
        /* <DEDUP_REMOVED lines=26> */
.L_x_13873:
[----:B-----5:R-:W-:-:S05]  /*0610*/  HADD2.F32 R2, -RZ, R16.H0_H0 ;  /* 0x20000010ff027230 */ /* 0x020fca0000004100 */
[----:B------:R-:W-:Y:S01]  /*0620*/  FADD.FTZ R9, R9, R2 ;  /* 0x0000000209097221 */ /* 0x000fe20000010000 */
[----:B------:R-:W-:Y:S06]  /*0630*/  BRA `(.L_x_13874) ;  /* 0x0000000000107947 */ /* 0x000fec0003800000 */
.L_x_13872:
[----:B-----5:R-:W-:Y:S02]  /*0640*/  HADD2.F32 R2, -RZ, R20.H0_H0 ;  /* 0x20000014ff027230 */ /* 0x020fe40000004100 */
[----:B------:R-:W-:-:S03]  /*0650*/  @P2 HADD2.F32 R6, -RZ, R16.H0_H0 ;  /* 0x20000010ff062230 */ /* 0x000fc60000004100 */
[----:B------:R-:W-:-:S04]  /*0660*/  FADD.FTZ R9, R9, R2 ;  /* 0x0000000209097221 */ /* 0x000fc80000010000 */
[----:B------:R-:W-:-:S07]  /*0670*/  @P2 FADD.FTZ R9, R9, R6 ;  /* 0x0000000609092221 */ /* 0x000fce0000010000 */
.L_x_13874:
[----:B------:R-:W-:-:S04]  /*0680*/  F2FP.F16.F32.PACK_AB R6, RZ, R9 ;  /* 0x00000009ff06723e */ /* 0x000fc800000000ff */
[----:B------:R-:W-:-:S07]  /*0690*/  PRMT R12, R6, 0x7610, R12 ;  /* 0x00007610060c7816 */ /* 0x000fce000000000c */
.L_x_13875:
[----:B------:R-:W-:Y:S01]  /*06a0*/  HADD2.F32 R3, -RZ, R88.H1_H1 ;  /* 0x30000058ff037230 */ /* 0x000fe20000004100 */
[----:B------:R-:W-:Y:S06]  /*06b0*/  @P3 BRA `(.L_x_13876) ;  /* 0x0000000000203947 */ /* 0x000fec0003800000 */
[----:B------:R-:W-:-:S04]  /*06c0*/  ISETP.NE.U32.AND P4, PT, RZ, UR16, PT ;  /* 0x00000010ff007c0c */ /* 0x000fc8000bf85070 */
[----:B------:R-:W-:-:S13]  /*06d0*/  ISETP.NE.AND.EX P4, PT, RZ, UR17, PT, P4 ;  /* 0x00000011ff007c0c */ /* 0x000fda000bf85340 */
[----:B------:R-:W-:Y:S05]  /*06e0*/  @P4 BRA `(.L_x_13877) ;  /* 0x0000000000084947 */ /* 0x000fea0003800000 */
[----:B------:R-:W-:Y:S05]  /*06f0*/  @P0 BRA `(.L_x_13878) ;  /* 0x0000000000200947 */ /* 0x000fea0003800000 */
[----:B------:R-:W-:Y:S05]  /*0700*/  BRA `(.L_x_13879) ;  /* 0x0000000000247947 */ /* 0x000fea0003800000 */
.L_x_13877:
[----:B-----5:R-:W-:-:S05]  /*0710*/  HADD2.F32 R2, -RZ, R16.H1_H1 ;  /* 0x30000010ff027230 */ /* 0x020fca0000004100 */
[----:B------:R-:W-:Y:S01]  /*0720*/  FADD.FTZ R3, R3, R2 ;  /* 0x0000000203037221 */ /* 0x000fe20000010000 */
[----:B------:R-:W-:Y:S06]  /*0730*/  BRA `(.L_x_13878) ;  /* 0x0000000000107947 */ /* 0x000fec0003800000 */
.L_x_13876:
[----:B-----5:R-:W-:Y:S02]  /*0740*/  HADD2.F32 R2, -RZ, R20.H1_H1 ;  /* 0x30000014ff027230 */ /* 0x020fe40000004100 */
[----:B------:R-:W-:-:S03]  /*0750*/  @P2 HADD2.F32 R6, -RZ, R16.H1_H1 ;  /* 0x30000010ff062230 */ /* 0x000fc60000004100 */
[----:B------:R-:W-:-:S04]  /*0760*/  FADD.FTZ R3, R3, R2 ;  /* 0x0000000203037221 */ /* 0x000fc80000010000 */
[----:B------:R-:W-:-:S07]  /*0770*/  @P2 FADD.FTZ R3, R3, R6 ;  /* 0x0000000603032221 */ /* 0x000fce0000010000 */
.L_x_13878:
[----:B------:R-:W-:-:S04]  /*0780*/  F2FP.F16.F32.PACK_AB R6, RZ, R3 ;  /* 0x00000003ff06723e */ /* 0x000fc800000000ff */
[----:B------:R-:W-:-:S07]  /*0790*/  PRMT R12, R12, 0x5410, R6 ;  /* 0x000054100c0c7816 */ /* 0x000fce0000000006 */
.L_x_13879:
[----:B------:R-:W-:Y:S01]  /*07a0*/  HADD2.F32 R92, -RZ, R89.H0_H0 ;  /* 0x20000059ff5c7230 */ /* 0x000fe20000004100 */
[----:B------:R-:W-:Y:S06]  /*07b0*/  @P3 BRA `(.L_x_13880) ;  /* 0x0000000000203947 */ /* 0x000fec0003800000 */
[----:B------:R-:W-:-:S04]  /*07c0*/  ISETP.NE.U32.AND P4, PT, RZ, UR16, PT ;  /* 0x00000010ff007c0c */ /* 0x000fc8000bf85070 */
[----:B------:R-:W-:-:S13]  /*07d0*/  ISETP.NE.AND.EX P4, PT, RZ, UR17, PT, P4 ;  /* 0x00000011ff007c0c */ /* 0x000fda000bf85340 */
[----:B------:R-:W-:Y:S05]  /*07e0*/  @P4 BRA `(.L_x_13881) ;  /* 0x0000000000084947 */ /* 0x000fea0003800000 */
[----:B------:R-:W-:Y:S05]  /*07f0*/  @P0 BRA `(.L_x_13882) ;  /* 0x0000000000200947 */ /* 0x000fea0003800000 */
[----:B------:R-:W-:Y:S05]  /*0800*/  BRA `(.L_x_13883) ;  /* 0x0000000000247947 */ /* 0x000fea0003800000 */
.L_x_13881:
[----:B-----5:R-:W-:-:S05]  /*0810*/  HADD2.F32 R5, -RZ, R17.H0_H0 ;  /* 0x20000011ff057230 */ /* 0x020fca0000004100 */
[----:B------:R-:W-:Y:S01]  /*0820*/  FADD.FTZ R92, R92, R5 ;  /* 0x000000055c5c7221 */ /* 0x000fe20000010000 */
[----:B------:R-:W-:Y:S06]  /*0830*/  BRA `(.L_x_13882) ;  /* 0x0000000000107947 */ /* 0x000fec0003800000 */
.L_x_13880:
[----:B-----5:R-:W-:Y:S02]  /*0840*/  HADD2.F32 R5, -RZ, R21.H0_H0 ;  /* 0x20000015ff057230 */ /* 0x020fe40000004100 */
[----:B------:R-:W-:-:S03]  /*0850*/  @P2 HADD2.F32 R7, -RZ, R17.H0_H0 ;  /* 0x20000011ff072230 */ /* 0x000fc60000004100 */
[----:B------:R-:W-:-:S04]  /*0860*/  FADD.FTZ R92, R92, R5 ;  /* 0x000000055c5c7221 */ /* 0x000fc80000010000 */
[----:B------:R-:W-:-:S07]  /*0870*/  @P2 FADD.FTZ R92, R92, R7 ;  /* 0x000000075c5c2221 */ /* 0x000fce0000010000 */
.L_x_13882:
[----:B------:R-:W-:-:S04]  /*0880*/  F2FP.F16.F32.PACK_AB R2, RZ, R92 ;  /* 0x0000005cff02723e */ /* 0x000fc800000000ff */
[----:B------:R-:W-:-:S07]  /*0890*/  PRMT R13, R2, 0x7610, R13 ;  /* 0x00007610020d7816 */ /* 0x000fce000000000d */
.L_x_13883:
[----:B------:R-:W-:Y:S01]  /*08a0*/  HADD2.F32 R6, -RZ, R89.H1_H1 ;  /* 0x30000059ff067230 */ /* 0x000fe20000004100 */
[----:B------:R-:W-:Y:S06]  /*08b0*/  @P3 BRA `(.L_x_13884) ;  /* 0x0000000000203947 */ /* 0x000fec0003800000 */
[----:B------:R-:W-:-:S04]  /*08c0*/  ISETP.NE.U32.AND P4, PT, RZ, UR16, PT ;  /* 0x00000010ff007c0c */ /* 0x000fc8000bf85070 */
[----:B------:R-:W-:-:S13]  /*08d0*/  ISETP.NE.AND.EX P4, PT, RZ, UR17, PT, P4 ;  /* 0x00000011ff007c0c */ /* 0x000fda000bf85340 */
[----:B------:R-:W-:Y:S05]  /*08e0*/  @P4 BRA `(.L_x_13885) ;  /* 0x0000000000084947 */ /* 0x000fea0003800000 */
[----:B------:R-:W-:Y:S05]  /*08f0*/  @P0 BRA `(.L_x_13886) ;  /* 0x0000000000200947 */ /* 0x000fea0003800000 */
[----:B------:R-:W-:Y:S05]  /*0900*/  BRA `(.L_x_13887) ;  /* 0x0000000000247947 */ /* 0x000fea0003800000 */
.L_x_13885:
[----:B-----5:R-:W-:-:S05]  /*0910*/  HADD2.F32 R5, -RZ, R17.H1_H1 ;  /* 0x30000011ff057230 */ /* 0x020fca0000004100 */
[----:B------:R-:W-:Y:S01]  /*0920*/  FADD.FTZ R6, R6, R5 ;  /* 0x0000000506067221 */ /* 0x000fe20000010000 */
[----:B------:R-:W-:Y:S06]  /*0930*/  BRA `(.L_x_13886) ;  /* 0x0000000000107947 */ /* 0x000fec0003800000 */
.L_x_13884:
[----:B-----5:R-:W-:Y:S02]  /*0940*/  HADD2.F32 R5, -RZ, R21.H1_H1 ;  /* 0x30000015ff057230 */ /* 0x020fe40000004100 */
[----:B------:R-:W-:-:S03]  /*0950*/  @P2 HADD2.F32 R7, -RZ, R17.H1_H1 ;  /* 0x30000011ff072230 */ /* 0x000fc60000004100 */
[----:B------:R-:W-:-:S04]  /*0960*/  FADD.FTZ R6, R6, R5 ;  /* 0x0000000506067221 */ /* 0x000fc80000010000 */
[----:B------:R-:W-:-:S07]  /*0970*/  @P2 FADD.FTZ R6, R6, R7 ;  /* 0x0000000706062221 */ /* 0x000fce0000010000 */
.L_x_13886:
[----:B------:R-:W-:-:S04]  /*0980*/  F2FP.F16.F32.PACK_AB R2, RZ, R6 ;  /* 0x00000006ff02723e */ /* 0x000fc800000000ff */
[----:B------:R-:W-:-:S07]  /*0990*/  PRMT R13, R13, 0x5410, R2 ;  /* 0x000054100d0d7816 */ /* 0x000fce0000000002 */
.L_x_13887:
[----:B------:R-:W-:Y:S01]  /*09a0*/  HADD2.F32 R10, -RZ, R90.H0_H0 ;  /* 0x2000005aff0a7230 */ /* 0x000fe20000004100 */
[----:B------:R-:W-:Y:S06]  /*09b0*/  @P3 BRA `(.L_x_13888) ;  /* 0x0000000000203947 */ /* 0x000fec0003800000 */
[----:B------:R-:W-:-:S04]  /*09c0*/  ISETP.NE.U32.AND P4, PT, RZ, UR16, PT ;  /* 0x00000010ff007c0c */ /* 0x000fc8000bf85070 */
[----:B------:R-:W-:-:S13]  /*09d0*/  ISETP.NE.AND.EX P4, PT, RZ, UR17, PT, P4 ;  /* 0x00000011ff007c0c */ /* 0x000fda000bf85340 */
[----:B------:R-:W-:Y:S05]  /*09e0*/  @P4 BRA `(.L_x_13889) ;  /* 0x0000000000084947 */ /* 0x000fea0003800000 */
[----:B------:R-:W-:Y:S05]  /*09f0*/  @P0 BRA `(.L_x_13890) ;  /* 0x0000000000200947 */ /* 0x000fea0003800000 */
[----:B------:R-:W-:Y:S05]  /*0a00*/  BRA `(.L_x_13891) ;  /* 0x0000000000247947 */ /* 0x000fea0003800000 */
.L_x_13889:
[----:B-----5:R-:W-:-:S05]  /*0a10*/  HADD2.F32 R5, -RZ, R18.H0_H0 ;  /* 0x20000012ff057230 */ /* 0x020fca0000004100 */
[----:B------:R-:W-:Y:S01]  /*0a20*/  FADD.FTZ R10, R10, R5 ;  /* 0x000000050a0a7221 */ /* 0x000fe20000010000 */
[----:B------:R-:W-:Y:S06]  /*0a30*/  BRA `(.L_x_13890) ;  /* 0x0000000000107947 */ /* 0x000fec0003800000 */
.L_x_13888:
[----:B-----5:R-:W-:Y:S02]  /*0a40*/  HADD2.F32 R5, -RZ, R22.H0_H0 ;  /* 0x20000016ff057230 */ /* 0x020fe40000004100 */
[----:B------:R-:W-:-:S03]  /*0a50*/  @P2 HADD2.F32 R7, -RZ, R18.H0_H0 ;  /* 0x20000012ff072230 */ /* 0x000fc60000004100 */
[----:B------:R-:W-:-:S04]  /*0a60*/  FADD.FTZ R10, R10, R5 ;  /* 0x000000050a0a7221 */ /* 0x000fc80000010000 */
[----:B------:R-:W-:-:S07]  /*0a70*/  @P2 FADD.FTZ R10, R10, R7 ;  /* 0x000000070a0a2221 */ /* 0x000fce0000010000 */
.L_x_13890:
[----:B------:R-:W-:-:S04]  /*0a80*/  F2FP.F16.F32.PACK_AB R7, RZ, R10 ;  /* 0x0000000aff07723e */ /* 0x000fc800000000ff */
[----:B------:R-:W-:-:S07]  /*0a90*/  PRMT R14, R7, 0x7610, R14 ;  /* 0x00007610070e7816 */ /* 0x000fce000000000e */
.L_x_13891:
[----:B------:R-:W-:Y:S01]  /*0aa0*/  HADD2.F32 R8, -RZ, R90.H1_H1 ;  /* 0x3000005aff087230 */ /* 0x000fe20000004100 */
[----:B------:R-:W-:Y:S06]  /*0ab0*/  @P3 BRA `(.L_x_13892) ;  /* 0x0000000000203947 */ /* 0x000fec0003800000 */
[----:B------:R-:W-:-:S04]  /*0ac0*/  ISETP.NE.U32.AND P4, PT, RZ, UR16, PT ;  /* 0x00000010ff007c0c */ /* 0x000fc8000bf85070 */
[----:B------:R-:W-:-:S13]  /*0ad0*/  ISETP.NE.AND.EX P4, PT, RZ, UR17, PT, P4 ;  /* 0x00000011ff007c0c */ /* 0x000fda000bf85340 */
[----:B------:R-:W-:Y:S05]  /*0ae0*/  @P4 BRA `(.L_x_13893) ;  /* 0x0000000000084947 */ /* 0x000fea0003800000 */
[----:B------:R-:W-:Y:S05]  /*0af0*/  @P0 BRA `(.L_x_13894) ;  /* 0x0000000000200947 */ /* 0x000fea0003800000 */
[----:B------:R-:W-:Y:S05]  /*0b00*/  BRA `(.L_x_13895) ;  /* 0x0000000000247947 */ /* 0x000fea0003800000 */
.L_x_13893:
[----:B-----5:R-:W-:-:S05]  /*0b10*/  HADD2.F32 R5, -RZ, R18.H1_H1 ;  /* 0x30000012ff057230 */ /* 0x020fca0000004100 */
[----:B------:R-:W-:Y:S01]  /*0b20*/  FADD.FTZ R8, R8, R5 ;  /* 0x0000000508087221 */ /* 0x000fe20000010000 */
[----:B------:R-:W-:Y:S06]  /*0b30*/  BRA `(.L_x_13894) ;  /* 0x0000000000107947 */ /* 0x000fec0003800000 */
.L_x_13892:
[----:B-----5:R-:W-:Y:S02]  /*0b40*/  HADD2.F32 R5, -RZ, R22.H1_H1 ;  /* 0x30000016ff057230 */ /* 0x020fe40000004100 */
[----:B------:R-:W-:-:S03]  /*0b50*/  @P2 HADD2.F32 R7, -RZ, R18.H1_H1 ;  /* 0x30000012ff072230 */ /* 0x000fc60000004100 */
[----:B------:R-:W-:-:S04]  /*0b60*/  FADD.FTZ R8, R8, R5 ;  /* 0x0000000508087221 */ /* 0x000fc80000010000 */
[----:B------:R-:W-:-:S07]  /*0b70*/  @P2 FADD.FTZ R8, R8, R7 ;  /* 0x0000000708082221 */ /* 0x000fce0000010000 */
.L_x_13894:
[----:B------:R-:W-:-:S04]  /*0b80*/  F2FP.F16.F32.PACK_AB R7, RZ, R8 ;  /* 0x00000008ff07723e */ /* 0x000fc800000000ff */
[----:B------:R-:W-:-:S07]  /*0b90*/  PRMT R14, R14, 0x5410, R7 ;  /* 0x000054100e0e7816 */ /* 0x000fce0000000007 */
.L_x_13895:
[----:B------:R-:W-:Y:S01]  /*0ba0*/  HADD2.F32 R5, -RZ, R91.H0_H0 ;  /* 0x2000005bff057230 */ /* 0x000fe20000004100 */
[----:B------:R-:W-:Y:S06]  /*0bb0*/  @P3 BRA `(.L_x_13896) ;  /* 0x0000000000203947 */ /* 0x000fec0003800000 */
[----:B------:R-:W-:-:S04]  /*0bc0*/  ISETP.NE.U32.AND P4, PT, RZ, UR16, PT ;  /* 0x00000010ff007c0c */ /* 0x000fc8000bf85070 */
[----:B------:R-:W-:-:S13]  /*0bd0*/  ISETP.NE.AND.EX P4, PT, RZ, UR17, PT, P4 ;  /* 0x00000011ff007c0c */ /* 0x000fda000bf85340 */
[----:B------:R-:W-:Y:S05]  /*0be0*/  @P4 BRA `(.L_x_13897) ;  /* 0x0000000000084947 */ /* 0x000fea0003800000 */
[----:B------:R-:W-:Y:S05]  /*0bf0*/  @P0 BRA `(.L_x_13898) ;  /* 0x0000000000200947 */ /* 0x000fea0003800000 */
[----:B------:R-:W-:Y:S05]  /*0c00*/  BRA `(.L_x_13899) ;  /* 0x0000000000247947 */ /* 0x000fea0003800000 */
.L_x_13897:
[----:B-----5:R-:W-:-:S05]  /*0c10*/  HADD2.F32 R2, -RZ, R19.H0_H0 ;  /* 0x20000013ff027230 */ /* 0x020fca0000004100 */
[----:B------:R-:W-:Y:S01]  /*0c20*/  FADD.FTZ R5, R5, R2 ;  /* 0x0000000205057221 */ /* 0x000fe20000010000 */
[----:B------:R-:W-:Y:S06]  /*0c30*/  BRA `(.L_x_13898) ;  /* 0x0000000000107947 */ /* 0x000fec0003800000 */
.L_x_13896:
[----:B-----5:R-:W-:Y:S02]  /*0c40*/  HADD2.F32 R2, -RZ, R23.H0_H0 ;  /* 0x20000017ff027230 */ /* 0x020fe40000004100 */
[----:B------:R-:W-:-:S03]  /*0c50*/  @P2 HADD2.F32 R88, -RZ, R19.H0_H0 ;  /* 0x20000013ff582230 */ /* 0x000fc60000004100 */
[----:B------:R-:W-:-:S04]  /*0c60*/  FADD.FTZ R5, R5, R2 ;  /* 0x0000000205057221 */ /* 0x000fc80000010000 */
[----:B------:R-:W-:-:S07]  /*0c70*/  @P2 FADD.FTZ R5, R5, R88 ;  /* 0x0000005805052221 */ /* 0x000fce0000010000 */
.L_x_13898:
[----:B------:R-:W-:-:S04]  /*0c80*/  F2FP.F16.F32.PACK_AB R2, RZ, R5 ;  /* 0x00000005ff02723e */ /* 0x000fc800000000ff */
[----:B------:R-:W-:-:S07]  /*0c90*/  PRMT R15, R2, 0x7610, R15 ;  /* 0x00007610020f7816 */ /* 0x000fce000000000f */
.L_x_13899:
[----:B------:R-:W-:Y:S01]  /*0ca0*/  HADD2.F32 R7, -RZ, R91.H1_H1 ;  /* 0x3000005bff077230 */ /* 0x000fe20000004100 */
[----:B------:R-:W-:Y:S06]  /*0cb0*/  @P3 BRA `(.L_x_13900) ;  /* 0x0000000000203947 */ /* 0x000fec0003800000 */
[----:B------:R-:W-:-:S04]  /*0cc0*/  ISETP.NE.U32.AND P4, PT, RZ, UR16, PT ;  /* 0x00000010ff007c0c */ /* 0x000fc8000bf85070 */
[----:B------:R-:W-:-:S13]  /*0cd0*/  ISETP.NE.AND.EX P4, PT, RZ, UR17, PT, P4 ;  /* 0x00000011ff007c0c */ /* 0x000fda000bf85340 */
[----:B------:R-:W-:Y:S05]  /*0ce0*/  @P4 BRA `(.L_x_13901) ;  /* 0x0000000000084947 */ /* 0x000fea0003800000 */
[----:B------:R-:W-:Y:S05]  /*0cf0*/  @P0 BRA `(.L_x_13902) ;  /* 0x0000000000200947 */ /* 0x000fea0003800000 */
[----:B------:R-:W-:Y:S05]  /*0d00*/  BRA `(.L_x_13903) ;  /* 0x0000000000247947 */ /* 0x000fea0003800000 */
.L_x_13901:
[----:B-----5:R-:W-:-:S05]  /*0d10*/  HADD2.F32 R2, -RZ, R19.H1_H1 ;  /* 0x30000013ff027230 */ /* 0x020fca0000004100 */
[----:B------:R-:W-:Y:S01]  /*0d20*/  FADD.FTZ R7, R7, R2 ;  /* 0x0000000207077221 */ /* 0x000fe20000010000 */
[----:B------:R-:W-:Y:S06]  /*0d30*/  BRA `(.L_x_13902) ;  /* 0x0000000000107947 */ /* 0x000fec0003800000 */
.L_x_13900:
[----:B-----5:R-:W-:Y:S02]  /*0d40*/  HADD2.F32 R2, -RZ, R23.H1_H1 ;  /* 0x30000017ff027230 */ /* 0x020fe40000004100 */
[----:B------:R-:W-:-:S03]  /*0d50*/  @P2 HADD2.F32 R88, -RZ, R19.H1_H1 ;  /* 0x30000013ff582230 */ /* 0x000fc60000004100 */
[----:B------:R-:W-:-:S04]  /*0d60*/  FADD.FTZ R7, R7, R2 ;  /* 0x0000000207077221 */ /* 0x000fc80000010000 */
[----:B------:R-:W-:-:S07]  /*0d70*/  @P2 FADD.FTZ R7, R7, R88 ;  /* 0x0000005807072221 */ /* 0x000fce0000010000 */
.L_x_13902:
[----:B------:R-:W-:-:S04]  /*0d80*/  F2FP.F16.F32.PACK_AB R2, RZ, R7 ;  /* 0x00000007ff02723e */ /* 0x000fc800000000ff */
[----:B------:R-:W-:-:S07]  /*0d90*/  PRMT R15, R15, 0x5410, R2 ;  /* 0x000054100f0f7816 */ /* 0x000fce0000000002 */
.L_x_13903:
        /* <DEDUP_REMOVED lines=20> */
.L_x_13905:
[----:B-----5:R-:W-:-:S05]  /*0ee0*/  HADD2.F32 R94, -RZ, R16.H0_H0 ;  /* 0x20000010ff5e7230 */ /* 0x020fca0000004100 */
[----:B------:R-:W-:Y:S01]  /*0ef0*/  FADD.FTZ R11, R94, R11 ;  /* 0x0000000b5e0b7221 */ /* 0x000fe20000010000 */
[----:B------:R-:W-:Y:S06]  /*0f00*/  BRA `(.L_x_13906) ;  /* 0x0000000000107947 */ /* 0x000fec0003800000 */
.L_x_13904:
[----:B-----5:R-:W-:Y:S02]  /*0f10*/  HADD2.F32 R94, -RZ, R20.H0_H0 ;  /* 0x20000014ff5e7230 */ /* 0x020fe40000004100 */
[----:B------:R-:W-:-:S03]  /*0f20*/  @P2 HADD2.F32 R96, -RZ, R16.H0_H0 ;  /* 0x20000010ff602230 */ /* 0x000fc60000004100 */
[----:B------:R-:W-:-:S04]  /*0f30*/  FADD.FTZ R11, R94, R11 ;  /* 0x0000000b5e0b7221 */ /* 0x000fc80000010000 */
[----:B------:R-:W-:-:S07]  /*0f40*/  @P2 FADD.FTZ R11, R96, R11 ;  /* 0x0000000b600b2221 */ /* 0x000fce0000010000 */
.L_x_13906:
[----:B------:R-:W-:-:S04]  /*0f50*/  F2FP.F16.F32.PACK_AB R93, RZ, R11 ;  /* 0x0000000bff5d723e */ /* 0x000fc800000000ff */
[----:B------:R-:W-:-:S07]  /*0f60*/  PRMT R12, R93, 0x7610, R12 ;  /* 0x000076105d0c7816 */ /* 0x000fce000000000c */
.L_x_13907:
[----:B------:R-:W-:Y:S01]  /*0f70*/  HADD2.F32 R93, -RZ, R88.H1_H1 ;  /* 0x30000058ff5d7230 */ /* 0x000fe20000004100 */
[----:B------:R-:W-:Y:S06]  /*0f80*/  @P3 BRA `(.L_x_13908) ;  /* 0x0000000000203947 */ /* 0x000fec0003800000 */
[----:B------:R-:W-:-:S04]  /*0f90*/  ISETP.NE.U32.AND P4, PT, RZ, UR16, PT ;  /* 0x00000010ff007c0c */ /* 0x000fc8000bf85070 */
[----:B------:R-:W-:-:S13]  /*0fa0*/  ISETP.NE.AND.EX P4, PT, RZ, UR17, PT, P4 ;  /* 0x00000011ff007c0c */ /* 0x000fda000bf85340 */
[----:B------:R-:W-:Y:S05]  /*0fb0*/  @P4 BRA `(.L_x_13909) ;  /* 0x0000000000084947 */ /* 0x000fea0003800000 */
[----:B------:R-:W-:Y:S05]  /*0fc0*/  @P0 BRA `(.L_x_13910) ;  /* 0x0000000000200947 */ /* 0x000fea0003800000 */
[----:B------:R-:W-:Y:S05]  /*0fd0*/  BRA `(.L_x_13911) ;  /* 0x0000000000247947 */ /* 0x000fea0003800000 */
.L_x_13909:
[----:B-----5:R-:W-:-:S05]  /*0fe0*/  HADD2.F32 R88, -RZ, R16.H1_H1 ;  /* 0x30000010ff587230 */ /* 0x020fca0000004100 */
[----:B------:R-:W-:Y:S01]  /*0ff0*/  FADD.FTZ R93, R88, R93 ;  /* 0x0000005d585d7221 */ /* 0x000fe20000010000 */
[----:B------:R-:W-:Y:S06]  /*1000*/  BRA `(.L_x_13910) ;  /* 0x0000000000107947 */ /* 0x000fec0003800000 */
.L_x_13908:
[----:B-----5:R-:W-:Y:S02]  /*1010*/  HADD2.F32 R88, -RZ, R20.H1_H1 ;  /* 0x30000014ff587230 */ /* 0x020fe40000004100 */
[----:B------:R-:W-:-:S03]  /*1020*/  @P2 HADD2.F32 R94, -RZ, R16.H1_H1 ;  /* 0x30000010ff5e2230 */ /* 0x000fc60000004100 */
[----:B------:R-:W-:-:S04]  /*1030*/  FADD.FTZ R93, R88, R93 ;  /* 0x0000005d585d7221 */ /* 0x000fc80000010000 */
[----:B------:R-:W-:-:S07]  /*1040*/  @P2 FADD.FTZ R93, R94, R93 ;  /* 0x0000005d5e5d2221 */ /* 0x000fce0000010000 */
.L_x_13910:
[----:B------:R-:W-:-:S04]  /*1050*/  F2FP.F16.F32.PACK_AB R88, RZ, R93 ;  /* 0x0000005dff58723e */ /* 0x000fc800000000ff */
[----:B------:R-:W-:-:S07]  /*1060*/  PRMT R12, R12, 0x5410, R88 ;  /* 0x000054100c0c7816 */ /* 0x000fce0000000058 */
.L_x_13911:
[----:B------:R-:W-:Y:S01]  /*1070*/  HADD2.F32 R94, -RZ, R89.H0_H0 ;  /* 0x20000059ff5e7230 */ /* 0x000fe20000004100 */
[----:B------:R-:W-:Y:S06]  /*1080*/  @P3 BRA `(.L_x_13912) ;  /* 0x0000000000203947 */ /* 0x000fec0003800000 */
[----:B------:R-:W-:-:S04]  /*1090*/  ISETP.NE.U32.AND P4, PT, RZ, UR16, PT ;  /* 0x00000010ff007c0c */ /* 0x000fc8000bf85070 */
[----:B------:R-:W-:-:S13]  /*10a0*/  ISETP.NE.AND.EX P4, PT, RZ, UR17, PT, P4 ;  /* 0x00000011ff007c0c */ /* 0x000fda000bf85340 */
[----:B------:R-:W-:Y:S05]  /*10b0*/  @P4 BRA `(.L_x_13913) ;  /* 0x0000000000084947 */ /* 0x000fea0003800000 */
[----:B------:R-:W-:Y:S05]  /*10c0*/  @P0 BRA `(.L_x_13914) ;  /* 0x0000000000200947 */ /* 0x000fea0003800000 */
[----:B------:R-:W-:Y:S05]  /*10d0*/  BRA `(.L_x_13915) ;  /* 0x0000000000247947 */ /* 0x000fea0003800000 */
.L_x_13913:
[----:B-----5:R-:W-:-:S05]  /*10e0*/  HADD2.F32 R95, -RZ, R17.H0_H0 ;  /* 0x20000011ff5f7230 */ /* 0x020fca0000004100 */
[----:B------:R-:W-:Y:S01]  /*10f0*/  FADD.FTZ R94, R95, R94 ;  /* 0x0000005e5f5e7221 */ /* 0x000fe20000010000 */
[----:B------:R-:W-:Y:S06]  /*1100*/  BRA `(.L_x_13914) ;  /* 0x0000000000107947 */ /* 0x000fec0003800000 */
.L_x_13912:
[----:B-----5:R-:W-:Y:S02]  /*1110*/  HADD2.F32 R95, -RZ, R21.H0_H0 ;  /* 0x20000015ff5f7230 */ /* 0x020fe40000004100 */
[----:B------:R-:W-:-:S03]  /*1120*/  @P2 HADD2.F32 R97, -RZ, R17.H0_H0 ;  /* 0x20000011ff612230 */ /* 0x000fc60000004100 */
[----:B------:R-:W-:-:S04]  /*1130*/  FADD.FTZ R94, R95, R94 ;  /* 0x0000005e5f5e7221 */ /* 0x000fc80000010000 */
[----:B------:R-:W-:-:S07]  /*1140*/  @P2 FADD.FTZ R94, R97, R94 ;  /* 0x0000005e615e2221 */ /* 0x000fce0000010000 */
.L_x_13914:
[----:B------:R-:W-:-:S04]  /*1150*/  F2FP.F16.F32.PACK_AB R88, RZ, R94 ;  /* 0x0000005eff58723e */ /* 0x000fc800000000ff */
[----:B------:R-:W-:-:S07]  /*1160*/  PRMT R13, R88, 0x7610, R13 ;  /* 0x00007610580d7816 */ /* 0x000fce000000000d */
.L_x_13915:
[----:B------:R-:W-:Y:S01]  /*1170*/  HADD2.F32 R96, -RZ, R89.H1_H1 ;  /* 0x30000059ff607230 */ /* 0x000fe20000004100 */
[----:B------:R-:W-:Y:S06]  /*1180*/  @P3 BRA `(.L_x_13916) ;  /* 0x0000000000203947 */ /* 0x000fec0003800000 */
[----:B------:R-:W-:-:S04]  /*1190*/  ISETP.NE.U32.AND P4, PT, RZ, UR16, PT ;  /* 0x00000010ff007c0c */ /* 0x000fc8000bf85070 */
[----:B------:R-:W-:-:S13]  /*11a0*/  ISETP.NE.AND.EX P4, PT, RZ, UR17, PT, P4 ;  /* 0x00000011ff007c0c */ /* 0x000fda000bf85340 */
[----:B------:R-:W-:Y:S05]  /*11b0*/  @P4 BRA `(.L_x_13917) ;  /* 0x0000000000084947 */ /* 0x000fea0003800000 */
[----:B------:R-:W-:Y:S05]  /*11c0*/  @P0 BRA `(.L_x_13918) ;  /* 0x0000000000200947 */ /* 0x000fea0003800000 */
[----:B------:R-:W-:Y:S05]  /*11d0*/  BRA `(.L_x_13919) ;  /* 0x0000000000247947 */ /* 0x000fea0003800000 */
.L_x_13917:
[----:B-----5:R-:W-:-:S05]  /*11e0*/  HADD2.F32 R89, -RZ, R17.H1_H1 ;  /* 0x30000011ff597230 */ /* 0x020fca0000004100 */
[----:B------:R-:W-:Y:S01]  /*11f0*/  FADD.FTZ R96, R89, R96 ;  /* 0x0000006059607221 */ /* 0x000fe20000010000 */
[----:B------:R-:W-:Y:S06]  /*1200*/  BRA `(.L_x_13918) ;  /* 0x0000000000107947 */ /* 0x000fec0003800000 */
.L_x_13916:
[----:B-----5:R-:W-:Y:S02]  /*1210*/  HADD2.F32 R89, -RZ, R21.H1_H1 ;  /* 0x30000015ff597230 */ /* 0x020fe40000004100 */
[----:B------:R-:W-:-:S03]  /*1220*/  @P2 HADD2.F32 R95, -RZ, R17.H1_H1 ;  /* 0x30000011ff5f2230 */ /* 0x000fc60000004100 */
[----:B------:R-:W-:-:S04]  /*1230*/  FADD.FTZ R96, R89, R96 ;  /* 0x0000006059607221 */ /* 0x000fc80000010000 */
[----:B------:R-:W-:-:S07]  /*1240*/  @P2 FADD.FTZ R96, R95, R96 ;  /* 0x000000605f602221 */ /* 0x000fce0000010000 */
.L_x_13918:
[----:B------:R-:W-:-:S04]  /*1250*/  F2FP.F16.F32.PACK_AB R88, RZ, R96 ;  /* 0x00000060ff58723e */ /* 0x000fc800000000ff */
[----:B------:R-:W-:-:S07]  /*1260*/  PRMT R13, R13, 0x5410, R88 ;  /* 0x000054100d0d7816 */ /* 0x000fce0000000058 */
.L_x_13919:
[----:B------:R-:W-:Y:S01]  /*1270*/  HADD2.F32 R95, -RZ, R90.H0_H0 ;  /* 0x2000005aff5f7230 */ /* 0x000fe20000004100 */
[----:B------:R-:W-:Y:S06]  /*1280*/  @P3 BRA `(.L_x_13920) ;  /* 0x0000000000203947 */ /* 0x000fec0003800000 */
[----:B------:R-:W-:-:S04]  /*1290*/  ISETP.NE.U32.AND P4, PT, RZ, UR16, PT ;  /* 0x00000010ff007c0c */ /* 0x000fc8000bf85070 */
[----:B------:R-:W-:-:S13]  /*12a0*/  ISETP.NE.AND.EX P4, PT, RZ, UR17, PT, P4 ;  /* 0x00000011ff007c0c */ /* 0x000fda000bf85340 */
[----:B------:R-:W-:Y:S05]  /*12b0*/  @P4 BRA `(.L_x_13921) ;  /* 0x0000000000084947 */ /* 0x000fea0003800000 */
[----:B------:R-:W-:Y:S05]  /*12c0*/  @P0 BRA `(.L_x_13922) ;  /* 0x0000000000200947 */ /* 0x000fea0003800000 */
[----:B------:R-:W-:Y:S05]  /*12d0*/  BRA `(.L_x_13923) ;  /* 0x0000000000247947 */ /* 0x000fea0003800000 */
.L_x_13921:
[----:B-----5:R-:W-:-:S05]  /*12e0*/  HADD2.F32 R88, -RZ, R18.H0_H0 ;  /* 0x20000012ff587230 */ /* 0x020fca0000004100 */
[----:B------:R-:W-:Y:S01]  /*12f0*/  FADD.FTZ R95, R88, R95 ;  /* 0x0000005f585f7221 */ /* 0x000fe20000010000 */
[----:B------:R-:W-:Y:S06]  /*1300*/  BRA `(.L_x_13922) ;  /* 0x0000000000107947 */ /* 0x000fec0003800000 */
.L_x_13920:
[----:B-----5:R-:W-:Y:S02]  /*1310*/  HADD2.F32 R88, -RZ, R22.H0_H0 ;  /* 0x20000016ff587230 */ /* 0x020fe40000004100 */
[----:B------:R-:W-:-:S03]  /*1320*/  @P2 HADD2.F32 R98, -RZ, R18.H0_H0 ;  /* 0x20000012ff622230 */ /* 0x000fc60000004100 */
[----:B------:R-:W-:-:S04]  /*1330*/  FADD.FTZ R95, R88, R95 ;  /* 0x0000005f585f7221 */ /* 0x000fc80000010000 */
[----:B------:R-:W-:-:S07]  /*1340*/  @P2 FADD.FTZ R95, R98, R95 ;  /* 0x0000005f625f2221 */ /* 0x000fce0000010000 */
.L_x_13922:
[----:B------:R-:W-:-:S04]  /*1350*/  F2FP.F16.F32.PACK_AB R88, RZ, R95 ;  /* 0x0000005fff58723e */ /* 0x000fc800000000ff */
[----:B------:R-:W-:-:S07]  /*1360*/  PRMT R14, R88, 0x7610, R14 ;  /* 0x00007610580e7816 */ /* 0x000fce000000000e */
.L_x_13923:
[----:B------:R-:W-:Y:S01]  /*1370*/  HADD2.F32 R98, -RZ, R90.H1_H1 ;  /* 0x3000005aff627230 */ /* 0x000fe20000004100 */
[----:B------:R-:W-:Y:S06]  /*1380*/  @P3 BRA `(.L_x_13924) ;  /* 0x0000000000203947 */ /* 0x000fec0003800000 */
[----:B------:R-:W-:-:S04]  /*1390*/  ISETP.NE.U32.AND P4, PT, RZ, UR16, PT ;  /* 0x00000010ff007c0c */ /* 0x000fc8000bf85070 */
[----:B------:R-:W-:-:S13]  /*13a0*/  ISETP.NE.AND.EX P4, PT, RZ, UR17, PT, P4 ;  /* 0x00000011ff007c0c */ /* 0x000fda000bf85340 */
[----:B------:R-:W-:Y:S05]  /*13b0*/  @P4 BRA `(.L_x_13925) ;  /* 0x0000000000084947 */ /* 0x000fea0003800000 */
[----:B------:R-:W-:Y:S05]  /*13c0*/  @P0 BRA `(.L_x_13926) ;  /* 0x0000000000200947 */ /* 0x000fea0003800000 */
[----:B------:R-:W-:Y:S05]  /*13d0*/  BRA `(.L_x_13927) ;  /* 0x0000000000247947 */ /* 0x000fea0003800000 */
.L_x_13925:
[----:B-----5:R-:W-:-:S05]  /*13e0*/  HADD2.F32 R89, -RZ, R18.H1_H1 ;  /* 0x30000012ff597230 */ /* 0x020fca0000004100 */
[----:B------:R-:W-:Y:S01]  /*13f0*/  FADD.FTZ R98, R89, R98 ;  /* 0x0000006259627221 */ /* 0x000fe20000010000 */
[----:B------:R-:W-:Y:S06]  /*1400*/  BRA `(.L_x_13926) ;  /* 0x0000000000107947 */ /* 0x000fec0003800000 */
.L_x_13924:
[----:B-----5:R-:W-:Y:S02]  /*1410*/  HADD2.F32 R89, -RZ, R22.H1_H1 ;  /* 0x30000016ff597230 */ /* 0x020fe40000004100 */
[----:B------:R-:W-:-:S03]  /*1420*/  @P2 HADD2.F32 R97, -RZ, R18.H1_H1 ;  /* 0x30000012ff612230 */ /* 0x000fc60000004100 */
[----:B------:R-:W-:-:S04]  /*1430*/  FADD.FTZ R98, R89, R98 ;  /* 0x0000006259627221 */ /* 0x000fc80000010000 */
[----:B------:R-:W-:-:S07]  /*1440*/  @P2 FADD.FTZ R98, R97, R98 ;  /* 0x0000006261622221 */ /* 0x000fce0000010000 */
.L_x_13926:
[----:B------:R-:W-:-:S04]  /*1450*/  F2FP.F16.F32.PACK_AB R88, RZ, R98 ;  /* 0x00000062ff58723e */ /* 0x000fc800000000ff */
[----:B------:R-:W-:-:S07]  /*1460*/  PRMT R14, R14, 0x5410, R88 ;  /* 0x000054100e0e7816 */ /* 0x000fce0000000058 */
.L_x_13927:
[----:B------:R-:W-:Y:S01]  /*1470*/  HADD2.F32 R97, -RZ, R91.H0_H0 ;  /* 0x2000005bff617230 */ /* 0x000fe20000004100 */
[----:B------:R-:W-:Y:S06]  /*1480*/  @P3 BRA `(.L_x_13928) ;  /* 0x0000000000203947 */ /* 0x000fec0003800000 */
[----:B------:R-:W-:-:S04]  /*1490*/  ISETP.NE.U32.AND P4, PT, RZ, UR16, PT ;  /* 0x00000010ff007c0c */ /* 0x000fc8000bf85070 */
[----:B------:R-:W-:-:S13]  /*14a0*/  ISETP.NE.AND.EX P4, PT, RZ, UR17, PT, P4 ;  /* 0x00000011ff007c0c */ /* 0x000fda000bf85340 */
[----:B------:R-:W-:Y:S05]  /*14b0*/  @P4 BRA `(.L_x_13929) ;  /* 0x0000000000084947 */ /* 0x000fea0003800000 */
[----:B------:R-:W-:Y:S05]  /*14c0*/  @P0 BRA `(.L_x_13930) ;  /* 0x0000000000200947 */ /* 0x000fea0003800000 */
[----:B------:R-:W-:Y:S05]  /*14d0*/  BRA `(.L_x_13931) ;  /* 0x0000000000247947 */ /* 0x000fea0003800000 */
.L_x_13929:
[----:B-----5:R-:W-:-:S05]  /*14e0*/  HADD2.F32 R88, -RZ, R19.H0_H0 ;  /* 0x20000013ff587230 */ /* 0x020fca0000004100 */
[----:B------:R-:W-:Y:S01]  /*14f0*/  FADD.FTZ R97, R88, R97 ;  /* 0x0000006158617221 */ /* 0x000fe20000010000 */
[----:B------:R-:W-:Y:S06]  /*1500*/  BRA `(.L_x_13930) ;  /* 0x0000000000107947 */ /* 0x000fec0003800000 */
.L_x_13928:
[----:B-----5:R-:W-:Y:S02]  /*1510*/  HADD2.F32 R88, -RZ, R23.H0_H0 ;  /* 0x20000017ff587230 */ /* 0x020fe40000004100 */
[----:B------:R-:W-:-:S03]  /*1520*/  @P2 HADD2.F32 R90, -RZ, R19.H0_H0 ;  /* 0x20000013ff5a2230 */ /* 0x000fc60000004100 */
[----:B------:R-:W-:-:S04]  /*1530*/  FADD.FTZ R97, R88, R97 ;  /* 0x0000006158617221 */ /* 0x000fc80000010000 */
[----:B------:R-:W-:-:S07]  /*1540*/  @P2 FADD.FTZ R97, R90, R97 ;  /* 0x000000615a612221 */ /* 0x000fce0000010000 */
.L_x_13930:
[----:B------:R-:W-:-:S04]  /*1550*/  F2FP.F16.F32.PACK_AB R88, RZ, R97 ;  /* 0x00000061ff58723e */ /* 0x000fc800000000ff */
[----:B------:R-:W-:-:S07]  /*1560*/  PRMT R15, R88, 0x7610, R15 ;  /* 0x00007610580f7816 */ /* 0x000fce000000000f */
.L_x_13931:
[----:B------:R-:W-:Y:S01]  /*1570*/  HADD2.F32 R101, -RZ, R91.H1_H1 ;  /* 0x3000005bff657230 */ /* 0x000fe20000004100 */
[----:B------:R-:W-:Y:S06]  /*1580*/  @P3 BRA `(.L_x_13932) ;  /* 0x0000000000203947 */ /* 0x000fec0003800000 */
[----:B------:R-:W-:-:S04]  /*1590*/  ISETP.NE.U32.AND P4, PT, RZ, UR16, PT ;  /* 0x00000010ff007c0c */ /* 0x000fc8000bf85070 */
[----:B------:R-:W-:-:S13]  /*15a0*/  ISETP.NE.AND.EX P4, PT, RZ, UR17, PT, P4 ;  /* 0x00000011ff007c0c */ /* 0x000fda000bf85340 */
[----:B------:R-:W-:Y:S05]  /*15b0*/  @P4 BRA `(.L_x_13933) ;  /* 0x0000000000084947 */ /* 0x000fea0003800000 */
[----:B------:R-:W-:Y:S05]  /*15c0*/  @P0 BRA `(.L_x_13934) ;  /* 0x0000000000200947 */ /* 0x000fea0003800000 */
[----:B------:R-:W-:Y:S05]  /*15d0*/  BRA `(.L_x_13935) ;  /* 0x0000000000247947 */ /* 0x000fea0003800000 */
.L_x_13933:
[----:B-----5:R-:W-:-:S05]  /*15e0*/  HADD2.F32 R88, -RZ, R19.H1_H1 ;  /* 0x30000013ff587230 */ /* 0x020fca0000004100 */
[----:B------:R-:W-:Y:S01]  /*15f0*/  FADD.FTZ R101, R88, R101 ;  /* 0x0000006558657221 */ /* 0x000fe20000010000 */
[----:B------:R-:W-:Y:S06]  /*1600*/  BRA `(.L_x_13934) ;  /* 0x0000000000107947 */ /* 0x000fec0003800000 */
.L_x_13932:
[----:B-----5:R-:W-:Y:S02]  /*1610*/  HADD2.F32 R88, -RZ, R23.H1_H1 ;  /* 0x30000017ff587230 */ /* 0x020fe40000004100 */
[----:B------:R-:W-:-:S03]  /*1620*/  @P2 HADD2.F32 R90, -RZ, R19.H1_H1 ;  /* 0x30000013ff5a2230 */ /* 0x000fc60000004100 */
[----:B------:R-:W-:-:S04]  /*1630*/  FADD.FTZ R101, R88, R101 ;  /* 0x0000006558657221 */ /* 0x000fc80000010000 */
[----:B------:R-:W-:-:S07]  /*1640*/  @P2 FADD.FTZ R101, R90, R101 ;  /* 0x000000655a652221 */ /* 0x000fce0000010000 */
.L_x_13934:
[----:B------:R-:W-:-:S04]  /*1650*/  F2FP.F16.F32.PACK_AB R88, RZ, R101 ;  /* 0x00000065ff58723e */ /* 0x000fc800000000ff */
[----:B------:R-:W-:-:S07]  /*1660*/  PRMT R15, R15, 0x5410, R88 ;  /* 0x000054100f0f7816 */ /* 0x000fce0000000058 */
.L_x_13935:
        /* <DEDUP_REMOVED lines=20> */
.L_x_13937:
[----:B-----5:R-:W-:-:S05]  /*17b0*/  HADD2.F32 R102, -RZ, R16.H0_H0 ;  /* 0x20000010ff667230 */ /* 0x020fca0000004100 */
[----:B------:R-:W-:Y:S01]  /*17c0*/  FADD.FTZ R99, R102, R99 ;  /* 0x0000006366637221 */ /* 0x000fe20000010000 */
[----:B------:R-:W-:Y:S06]  /*17d0*/  BRA `(.L_x_13938) ;  /* 0x0000000000107947 */ /* 0x000fec0003800000 */
.L_x_13936:
[----:B-----5:R-:W-:Y:S02]  /*17e0*/  HADD2.F32 R102, -RZ, R20.H0_H0 ;  /* 0x20000014ff667230 */ /* 0x020fe40000004100 */
[----:B------:R-:W-:-:S03]  /*17f0*/  @P2 HADD2.F32 R104, -RZ, R16.H0_H0 ;  /* 0x20000010ff682230 */ /* 0x000fc60000004100 */
[----:B------:R-:W-:-:S04]  /*1800*/  FADD.FTZ R99, R102, R99 ;  /* 0x0000006366637221 */ /* 0x000fc80000010000 */
[----:B------:R-:W-:-:S07]  /*1810*/  @P2 FADD.FTZ R99, R104, R99 ;  /* 0x0000006368632221 */ /* 0x000fce0000010000 */
.L_x_13938:
[----:B------:R-:W-:-:S04]  /*1820*/  F2FP.F16.F32.PACK_AB R102, RZ, R99 ;  /* 0x00000063ff66723e */ /* 0x000fc800000000ff */
[----:B------:R-:W-:-:S07]  /*1830*/  PRMT R12, R102, 0x7610, R12 ;  /* 0x00007610660c7816 */ /* 0x000fce000000000c */
.L_x_13939:
[----:B------:R-:W-:Y:S01]  /*1840*/  HADD2.F32 R107, -RZ, R88.H1_H1 ;  /* 0x30000058ff6b7230 */ /* 0x000fe20000004100 */
[----:B------:R-:W-:Y:S06]  /*1850*/  @P3 BRA `(.L_x_13940) ;  /* 0x0000000000203947 */ /* 0x000fec0003800000 */
[----:B------:R-:W-:-:S04]  /*1860*/  ISETP.NE.U32.AND P4, PT, RZ, UR16, PT ;  /* 0x00000010ff007c0c */ /* 0x000fc8000bf85070 */
[----:B------:R-:W-:-:S13]  /*1870*/  ISETP.NE.AND.EX P4, PT, RZ, UR17, PT, P4 ;  /* 0x00000011ff007c0c */ /* 0x000fda000bf85340 */
[----:B------:R-:W-:Y:S05]  /*1880*/  @P4 BRA `(.L_x_13941) ;  /* 0x0000000000084947 */ /* 0x000fea0003800000 */
[----:B------:R-:W-:Y:S05]  /*1890*/  @P0 BRA `(.L_x_13942) ;  /* 0x0000000000200947 */ /* 0x000fea0003800000 */
[----:B------:R-:W-:Y:S05]  /*18a0*/  BRA `(.L_x_13943) ;  /* 0x0000000000247947 */ /* 0x000fea0003800000 */
.L_x_13941:
[----:B-----5:R-:W-:-:S05]  /*18b0*/  HADD2.F32 R88, -RZ, R16.H1_H1 ;  /* 0x30000010ff587230 */ /* 0x020fca0000004100 */
[----:B------:R-:W-:Y:S01]  /*18c0*/  FADD.FTZ R107, R88, R107 ;  /* 0x0000006b586b7221 */ /* 0x000fe20000010000 */
[----:B------:R-:W-:Y:S06]  /*18d0*/  BRA `(.L_x_13942) ;  /* 0x0000000000107947 */ /* 0x000fec0003800000 */
.L_x_13940:
[----:B-----5:R-:W-:Y:S02]  /*18e0*/  HADD2.F32 R88, -RZ, R20.H1_H1 ;  /* 0x30000014ff587230 */ /* 0x020fe40000004100 */
[----:B------:R-:W-:-:S03]  /*18f0*/  @P2 HADD2.F32 R102, -RZ, R16.H1_H1 ;  /* 0x30000010ff662230 */ /* 0x000fc60000004100 */
[----:B------:R-:W-:-:S04]  /*1900*/  FADD.FTZ R107, R88, R107 ;  /* 0x0000006b586b7221 */ /* 0x000fc80000010000 */
[----:B------:R-:W-:-:S07]  /*1910*/  @P2 FADD.FTZ R107, R102, R107 ;  /* 0x0000006b666b2221 */ /* 0x000fce0000010000 */
.L_x_13942:
[----:B------:R-:W-:-:S04]  /*1920*/  F2FP.F16.F32.PACK_AB R88, RZ, R107 ;  /* 0x0000006bff58723e */ /* 0x000fc800000000ff */
[----:B------:R-:W-:-:S07]  /*1930*/  PRMT R12, R12, 0x5410, R88 ;  /* 0x000054100c0c7816 */ /* 0x000fce0000000058 */
.L_x_13943:
[----:B------:R-:W-:Y:S01]  /*1940*/  HADD2.F32 R106, -RZ, R89.H0_H0 ;  /* 0x20000059ff6a7230 */ /* 0x000fe20000004100 */
[----:B------:R-:W-:Y:S06]  /*1950*/  @P3 BRA `(.L_x_13944) ;  /* 0x0000000000203947 */ /* 0x000fec0003800000 */
[----:B------:R-:W-:-:S04]  /*1960*/  ISETP.NE.U32.AND P4, PT, RZ, UR16, PT ;  /* 0x00000010ff007c0c */ /* 0x000fc8000bf85070 */
[----:B------:R-:W-:-:S13]  /*1970*/  ISETP.NE.AND.EX P4, PT, RZ, UR17, PT, P4 ;  /* 0x00000011ff007c0c */ /* 0x000fda000bf85340 */
[----:B------:R-:W-:Y:S05]  /*1980*/  @P4 BRA `(.L_x_13945) ;  /* 0x0000000000084947 */ /* 0x000fea0003800000 */
[----:B------:R-:W-:Y:S05]  /*1990*/  @P0 BRA `(.L_x_13946) ;  /* 0x0000000000200947 */ /* 0x000fea0003800000 */
[----:B------:R-:W-:Y:S05]  /*19a0*/  BRA `(.L_x_13947) ;  /* 0x0000000000247947 */ /* 0x000fea0003800000 */
.L_x_13945:
[----:B-----5:R-:W-:-:S05]  /*19b0*/  HADD2.F32 R103, -RZ, R17.H0_H0 ;  /* 0x20000011ff677230 */ /* 0x020fca0000004100 */
[----:B------:R-:W-:Y:S01]  /*19c0*/  FADD.FTZ R106, R103, R106 ;  /* 0x0000006a676a7221 */ /* 0x000fe20000010000 */
[----:B------:R-:W-:Y:S06]  /*19d0*/  BRA `(.L_x_13946) ;  /* 0x0000000000107947 */ /* 0x000fec0003800000 */
.L_x_13944:
[----:B-----5:R-:W-:Y:S02]  /*19e0*/  HADD2.F32 R103, -RZ, R21.H0_H0 ;  /* 0x20000015ff677230 */ /* 0x020fe40000004100 */
[----:B------:R-:W-:-:S03]  /*19f0*/  @P2 HADD2.F32 R105, -RZ, R17.H0_H0 ;  /* 0x20000011ff692230 */ /* 0x000fc60000004100 */
[----:B------:R-:W-:-:S04]  /*1a00*/  FADD.FTZ R106, R103, R106 ;  /* 0x0000006a676a7221 */ /* 0x000fc80000010000 */
[----:B------:R-:W-:-:S07]  /*1a10*/  @P2 FADD.FTZ R106, R105, R106 ;  /* 0x0000006a696a2221 */ /* 0x000fce0000010000 */
.L_x_13946:
[----:B------:R-:W-:-:S04]  /*1a20*/  F2FP.F16.F32.PACK_AB R88, RZ, R106 ;  /* 0x0000006aff58723e */ /* 0x000fc800000000ff */
[----:B------:R-:W-:-:S07]  /*1a30*/  PRMT R13, R88, 0x7610, R13 ;  /* 0x00007610580d7816 */ /* 0x000fce000000000d */
.L_x_13947:
[----:B------:R-:W-:Y:S01]  /*1a40*/  HADD2.F32 R109, -RZ, R89.H1_H1 ;  /* 0x30000059ff6d7230 */ /* 0x000fe20000004100 */
[----:B------:R-:W-:Y:S06]  /*1a50*/  @P3 BRA `(.L_x_13948) ;  /* 0x0000000000203947 */ /* 0x000fec0003800000 */
[----:B------:R-:W-:-:S04]  /*1a60*/  ISETP.NE.U32.AND P4, PT, RZ, UR16, PT ;  /* 0x00000010ff007c0c */ /* 0x000fc8000bf85070 */
[----:B------:R-:W-:-:S13]  /*1a70*/  ISETP.NE.AND.EX P4, PT, RZ, UR17, PT, P4 ;  /* 0x00000011ff007c0c */ /* 0x000fda000bf85340 */
[----:B------:R-:W-:Y:S05]  /*1a80*/  @P4 BRA `(.L_x_13949) ;  /* 0x0000000000084947 */ /* 0x000fea0003800000 */
[----:B------:R-:W-:Y:S05]  /*1a90*/  @P0 BRA `(.L_x_13950) ;  /* 0x0000000000200947 */ /* 0x000fea0003800000 */
[----:B------:R-:W-:Y:S05]  /*1aa0*/  BRA `(.L_x_13951) ;  /* 0x0000000000247947 */ /* 0x000fea0003800000 */
.L_x_13949:
[----:B-----5:R-:W-:-:S05]  /*1ab0*/  HADD2.F32 R88, -RZ, R17.H1_H1 ;  /* 0x30000011ff587230 */ /* 0x020fca0000004100 */
[----:B------:R-:W-:Y:S01]  /*1ac0*/  FADD.FTZ R109, R88, R109 ;  /* 0x0000006d586d7221 */ /* 0x000fe20000010000 */
[----:B------:R-:W-:Y:S06]  /*1ad0*/  BRA `(.L_x_13950) ;  /* 0x0000000000107947 */ /* 0x000fec0003800000 */
.L_x_13948:
[----:B-----5:R-:W-:Y:S02]  /*1ae0*/  HADD2.F32 R88, -RZ, R21.H1_H1 ;  /* 0x30000015ff587230 */ /* 0x020fe40000004100 */
[----:B------:R-:W-:-:S03]  /*1af0*/  @P2 HADD2.F32 R102, -RZ, R17.H1_H1 ;  /* 0x30000011ff662230 */ /* 0x000fc60000004100 */
[----:B------:R-:W-:-:S04]  /*1b00*/  FADD.FTZ R109, R88, R109 ;  /* 0x0000006d586d7221 */ /* 0x000fc80000010000 */
[----:B------:R-:W-:-:S07]  /*1b10*/  @P2 FADD.FTZ R109, R102, R109 ;  /* 0x0000006d666d2221 */ /* 0x000fce0000010000 */
.L_x_13950:
[----:B------:R-:W-:-:S04]  /*1b20*/  F2FP.F16.F32.PACK_AB R88, RZ, R109 ;  /* 0x0000006dff58723e */ /* 0x000fc800000000ff */
[----:B------:R-:W-:-:S07]  /*1b30*/  PRMT R13, R13, 0x5410, R88 ;  /* 0x000054100d0d7816 */ /* 0x000fce0000000058 */
.L_x_13951:
[----:B------:R-:W-:Y:S01]  /*1b40*/  HADD2.F32 R108, -RZ, R90.H0_H0 ;  /* 0x2000005aff6c7230 */ /* 0x000fe20000004100 */
[----:B------:R-:W-:Y:S06]  /*1b50*/  @P3 BRA `(.L_x_13952) ;  /* 0x0000000000203947 */ /* 0x000fec0003800000 */
[----:B------:R-:W-:-:S04]  /*1b60*/  ISETP.NE.U32.AND P4, PT, RZ, UR16, PT ;  /* 0x00000010ff007c0c */ /* 0x000fc8000bf85070 */
[----:B------:R-:W-:-:S13]  /*1b70*/  ISETP.NE.AND.EX P4, PT, RZ, UR17, PT, P4 ;  /* 0x00000011ff007c0c */ /* 0x000fda000bf85340 */
[----:B------:R-:W-:Y:S05]  /*1b80*/  @P4 BRA `(.L_x_13953) ;  /* 0x0000000000084947 */ /* 0x000fea0003800000 */
[----:B------:R-:W-:Y:S05]  /*1b90*/  @P0 BRA `(.L_x_13954) ;  /* 0x0000000000200947 */ /* 0x000fea0003800000 */
[----:B------:R-:W-:Y:S05]  /*1ba0*/  BRA `(.L_x_13955) ;  /* 0x0000000000247947 */ /* 0x000fea0003800000 */
.L_x_13953:
[----:B-----5:R-:W-:-:S05]  /*1bb0*/  HADD2.F32 R89, -RZ, R18.H0_H0 ;  /* 0x20000012ff597230 */ /* 0x020fca0000004100 */
[----:B------:R-:W-:Y:S01]  /*1bc0*/  FADD.FTZ R108, R89, R108 ;  /* 0x0000006c596c7221 */ /* 0x000fe20000010000 */
[----:B------:R-:W-:Y:S06]  /*1bd0*/  BRA `(.L_x_13954) ;  /* 0x0000000000107947 */ /* 0x000fec0003800000 */
.L_x_13952:
[----:B-----5:R-:W-:Y:S02]  /*1be0*/  HADD2.F32 R89, -RZ, R22.H0_H0 ;  /* 0x20000016ff597230 */ /* 0x020fe40000004100 */
[----:B------:R-:W-:-:S03]  /*1bf0*/  @P2 HADD2.F32 R103, -RZ, R18.H0_H0 ;  /* 0x20000012ff672230 */ /* 0x000fc60000004100 */
[----:B------:R-:W-:-:S04]  /*1c00*/  FADD.FTZ R108, R89, R108 ;  /* 0x0000006c596c7221 */ /* 0x000fc80000010000 */
[----:B------:R-:W-:-:S07]  /*1c10*/  @P2 FADD.FTZ R108, R103, R108 ;  /* 0x0000006c676c2221 */ /* 0x000fce0000010000 */
.L_x_13954:
[----:B------:R-:W-:-:S04]  /*1c20*/  F2FP.F16.F32.PACK_AB R88, RZ, R108 ;  /* 0x0000006cff58723e */ /* 0x000fc800000000ff */
[----:B------:R-:W-:-:S07]  /*1c30*/  PRMT R14, R88, 0x7610, R14 ;  /* 0x00007610580e7816 */ /* 0x000fce000000000e */
.L_x_13955:
[----:B------:R-:W-:Y:S01]  /*1c40*/  HADD2.F32 R111, -RZ, R90.H1_H1 ;  /* 0x3000005aff6f7230 */ /* 0x000fe20000004100 */
[----:B------:R-:W-:Y:S06]  /*1c50*/  @P3 BRA `(.L_x_13956) ;  /* 0x0000000000203947 */ /* 0x000fec0003800000 */
[----:B------:R-:W-:-:S04]  /*1c60*/  ISETP.NE.U32.AND P4, PT, RZ, UR16, PT ;  /* 0x00000010ff007c0c */ /* 0x000fc8000bf85070 */
[----:B------:R-:W-:-:S13]  /*1c70*/  ISETP.NE.AND.EX P4, PT, RZ, UR17, PT, P4 ;  /* 0x00000011ff007c0c */ /* 0x000fda000bf85340 */
[----:B------:R-:W-:Y:S05]  /*1c80*/  @P4 BRA `(.L_x_13957) ;  /* 0x0000000000084947 */ /* 0x000fea0003800000 */
[----:B------:R-:W-:Y:S05]  /*1c90*/  @P0 BRA `(.L_x_13958) ;  /* 0x0000000000200947 */ /* 0x000fea0003800000 */
[----:B------:R-:W-:Y:S05]  /*1ca0*/  BRA `(.L_x_13959) ;  /* 0x0000000000247947 */ /* 0x000fea0003800000 */
.L_x_13957:
[----:B-----5:R-:W-:-:S05]  /*1cb0*/  HADD2.F32 R88, -RZ, R18.H1_H1 ;  /* 0x30000012ff587230 */ /* 0x020fca0000004100 */
[----:B------:R-:W-:Y:S01]  /*1cc0*/  FADD.FTZ R111, R88, R111 ;  /* 0x0000006f586f7221 */ /* 0x000fe20000010000 */
[----:B------:R-:W-:Y:S06]  /*1cd0*/  BRA `(.L_x_13958) ;  /* 0x0000000000107947 */ /* 0x000fec0003800000 */
.L_x_13956:
[----:B-----5:R-:W-:Y:S02]  /*1ce0*/  HADD2.F32 R88, -RZ, R22.H1_H1 ;  /* 0x30000016ff587230 */ /* 0x020fe40000004100 */
[----:B------:R-:W-:-:S03]  /*1cf0*/  @P2 HADD2.F32 R90, -RZ, R18.H1_H1 ;  /* 0x30000012ff5a2230 */ /* 0x000fc60000004100 */
[----:B------:R-:W-:-:S04]  /*1d00*/  FADD.FTZ R111, R88, R111 ;  /* 0x0000006f586f7221 */ /* 0x000fc80000010000 */
[----:B------:R-:W-:-:S07]  /*1d10*/  @P2 FADD.FTZ R111, R90, R111 ;  /* 0x0000006f5a6f2221 */ /* 0x000fce0000010000 */
.L_x_13958:
[----:B------:R-:W-:-:S04]  /*1d20*/  F2FP.F16.F32.PACK_AB R88, RZ, R111 ;  /* 0x0000006fff58723e */ /* 0x000fc800000000ff */
[----:B------:R-:W-:-:S07]  /*1d30*/  PRMT R14, R14, 0x5410, R88 ;  /* 0x000054100e0e7816 */ /* 0x000fce0000000058 */
.L_x_13959:
[----:B------:R-:W-:Y:S01]  /*1d40*/  HADD2.F32 R110, -RZ, R91.H0_H0 ;  /* 0x2000005bff6e7230 */ /* 0x000fe20000004100 */
[----:B------:R-:W-:Y:S06]  /*1d50*/  @P3 BRA `(.L_x_13960) ;  /* 0x0000000000203947 */ /* 0x000fec0003800000 */
[----:B------:R-:W-:-:S04]  /*1d60*/  ISETP.NE.U32.AND P4, PT, RZ, UR16, PT ;  /* 0x00000010ff007c0c */ /* 0x000fc8000bf85070 */
[----:B------:R-:W-:-:S13]  /*1d70*/  ISETP.NE.AND.EX P4, PT, RZ, UR17, PT, P4 ;  /* 0x00000011ff007c0c */ /* 0x000fda000bf85340 */
[----:B------:R-:W-:Y:S05]  /*1d80*/  @P4 BRA `(.L_x_13961) ;  /* 0x0000000000084947 */ /* 0x000fea0003800000 */
[----:B------:R-:W-:Y:S05]  /*1d90*/  @P0 BRA `(.L_x_13962) ;  /* 0x0000000000200947 */ /* 0x000fea0003800000 */
[----:B------:R-:W-:Y:S05]  /*1da0*/  BRA `(.L_x_13963) ;  /* 0x0000000000247947 */ /* 0x000fea0003800000 */
.L_x_13961:
[----:B-----5:R-:W-:-:S05]  /*1db0*/  HADD2.F32 R89, -RZ, R19.H0_H0 ;  /* 0x20000013ff597230 */ /* 0x020fca0000004100 */
[----:B------:R-:W-:Y:S01]  /*1dc0*/  FADD.FTZ R110, R89, R110 ;  /* 0x0000006e596e7221 */ /* 0x000fe20000010000 */
[----:B------:R-:W-:Y:S06]  /*1dd0*/  BRA `(.L_x_13962) ;  /* 0x0000000000107947 */ /* 0x000fec0003800000 */
.L_x_13960:
[----:B-----5:R-:W-:Y:S02]  /*1de0*/  HADD2.F32 R89, -RZ, R23.H0_H0 ;  /* 0x20000017ff597230 */ /* 0x020fe40000004100 */
[----:B------:R-:W-:-:S03]  /*1df0*/  @P2 HADD2.F32 R103, -RZ, R19.H0_H0 ;  /* 0x20000013ff672230 */ /* 0x000fc60000004100 */
[----:B------:R-:W-:-:S04]  /*1e00*/  FADD.FTZ R110, R89, R110 ;  /* 0x0000006e596e7221 */ /* 0x000fc80000010000 */
[----:B------:R-:W-:-:S07]  /*1e10*/  @P2 FADD.FTZ R110, R103, R110 ;  /* 0x0000006e676e2221 */ /* 0x000fce0000010000 */
.L_x_13962:
[----:B------:R-:W-:-:S04]  /*1e20*/  F2FP.F16.F32.PACK_AB R88, RZ, R110 ;  /* 0x0000006eff58723e */ /* 0x000fc800000000ff */
[----:B------:R-:W-:-:S07]  /*1e30*/  PRMT R15, R88, 0x7610, R15 ;  /* 0x00007610580f7816 */ /* 0x000fce000000000f */
.L_x_13963:
[----:B------:R-:W-:Y:S01]  /*1e40*/  HADD2.F32 R112, -RZ, R91.H1_H1 ;  /* 0x3000005bff707230 */ /* 0x000fe20000004100 */
[----:B------:R-:W-:Y:S06]  /*1e50*/  @P3 BRA `(.L_x_13964) ;  /* 0x0000000000203947 */ /* 0x000fec0003800000 */
[----:B------:R-:W-:-:S04]  /*1e60*/  ISETP.NE.U32.AND P4, PT, RZ, UR16, PT ;  /* 0x00000010ff007c0c */ /* 0x000fc8000bf85070 */
[----:B------:R-:W-:-:S13]  /*1e70*/  ISETP.NE.AND.EX P4, PT, RZ, UR17, PT, P4 ;  /* 0x00000011ff007c0c */ /* 0x000fda000bf85340 */
[----:B------:R-:W-:Y:S05]  /*1e80*/  @P4 BRA `(.L_x_13965) ;  /* 0x0000000000084947 */ /* 0x000fea0003800000 */
[----:B------:R-:W-:Y:S05]  /*1e90*/  @P0 BRA `(.L_x_13966) ;  /* 0x0000000000200947 */ /* 0x000fea0003800000 */
[----:B------:R-:W-:Y:S05]  /*1ea0*/  BRA `(.L_x_13967) ;  /* 0x0000000000247947 */ /* 0x000fea0003800000 */
.L_x_13965:
[----:B-----5:R-:W-:-:S05]  /*1eb0*/  HADD2.F32 R89, -RZ, R19.H1_H1 ;  /* 0x30000013ff597230 */ /* 0x020fca0000004100 */
[----:B------:R-:W-:Y:S01]  /*1ec0*/  FADD.FTZ R112, R89, R112 ;  /* 0x0000007059707221 */ /* 0x000fe20000010000 */
[----:B------:R-:W-:Y:S06]  /*1ed0*/  BRA `(.L_x_13966) ;  /* 0x0000000000107947 */ /* 0x000fec0003800000 */
.L_x_13964:
[----:B-----5:R-:W-:Y:S02]  /*1ee0*/  HADD2.F32 R89, -RZ, R23.H1_H1 ;  /* 0x30000017ff597230 */ /* 0x020fe40000004100 */
[----:B------:R-:W-:-:S03]  /*1ef0*/  @P2 HADD2.F32 R91, -RZ, R19.H1_H1 ;  /* 0x30000013ff5b2230 */ /* 0x000fc60000004100 */
[----:B------:R-:W-:-:S04]  /*1f00*/  FADD.FTZ R112, R89, R112 ;  /* 0x0000007059707221 */ /* 0x000fc80000010000 */
[----:B------:R-:W-:-:S07]  /*1f10*/  @P2 FADD.FTZ R112, R91, R112 ;  /* 0x000000705b702221 */ /* 0x000fce0000010000 */
.L_x_13966:
[----:B------:R-:W-:-:S04]  /*1f20*/  F2FP.F16.F32.PACK_AB R88, RZ, R112 ;  /* 0x00000070ff58723e */ /* 0x000fc800000000ff */
[----:B------:R-:W-:-:S07]  /*1f30*/  PRMT R15, R15, 0x5410, R88 ;  /* 0x000054100f0f7816 */ /* 0x000fce0000000058 */
.L_x_13967:
        /* <DEDUP_REMOVED lines=20> */
.L_x_13969:
[----:B-----5:R-:W-:-:S05]  /*2080*/  HADD2.F32 R103, -RZ, R16.H0_H0 ;  /* 0x20000010ff677230 */ /* 0x020fca0000004100 */
[----:B------:R-:W-:Y:S01]  /*2090*/  FADD.FTZ R102, R103, R102 ;  /* 0x0000006667667221 */ /* 0x000fe20000010000 */
[----:B------:R-:W-:Y:S06]  /*20a0*/  BRA `(.L_x_13970) ;  /* 0x0000000000107947 */ /* 0x000fec0003800000 */
.L_x_13968:
[----:B-----5:R-:W-:Y:S02]  /*20b0*/  HADD2.F32 R103, -RZ, R20.H0_H0 ;  /* 0x20000014ff677230 */ /* 0x020fe40000004100 */
[----:B------:R-:W-:-:S03]  /*20c0*/  @P2 HADD2.F32 R105, -RZ, R16.H0_H0 ;  /* 0x20000010ff692230 */ /* 0x000fc60000004100 */
[----:B------:R-:W-:-:S04]  /*20d0*/  FADD.FTZ R102, R103, R102 ;  /* 0x0000006667667221 */ /* 0x000fc80000010000 */
[----:B------:R-:W-:-:S07]  /*20e0*/  @P2 FADD.FTZ R102, R105, R102 ;  /* 0x0000006669662221 */ /* 0x000fce0000010000 */
.L_x_13970:
[----:B------:R-:W-:-:S04]  /*20f0*/  F2FP.F16.F32.PACK_AB R103, RZ, R102 ;  /* 0x00000066ff67723e */ /* 0x000fc800000000ff */
[----:B------:R-:W-:-:S07]  /*2100*/  PRMT R12, R103, 0x7610, R12 ;  /* 0x00007610670c7816 */ /* 0x000fce000000000c */
.L_x_13971:
[----:B------:R-:W-:Y:S01]  /*2110*/  HADD2.F32 R104, -RZ, R88.H1_H1 ;  /* 0x30000058ff687230 */ /* 0x000fe20000004100 */
[----:B------:R-:W-:Y:S06]  /*2120*/  @P3 BRA `(.L_x_13972) ;  /* 0x0000000000203947 */ /* 0x000fec0003800000 */
[----:B------:R-:W-:-:S04]  /*2130*/  ISETP.NE.U32.AND P4, PT, RZ, UR16, PT ;  /* 0x00000010ff007c0c */ /* 0x000fc8000bf85070 */
[----:B------:R-:W-:-:S13]  /*2140*/  ISETP.NE.AND.EX P4, PT, RZ, UR17, PT, P4 ;  /* 0x00000011ff007c0c */ /* 0x000fda000bf85340 */
[----:B------:R-:W-:Y:S05]  /*2150*/  @P4 BRA `(.L_x_13973) ;  /* 0x0000000000084947 */ /* 0x000fea0003800000 */
[----:B------:R-:W-:Y:S05]  /*2160*/  @P0 BRA `(.L_x_13974) ;  /* 0x0000000000200947 */ /* 0x000fea0003800000 */
[----:B------:R-:W-:Y:S05]  /*2170*/  BRA `(.L_x_13975) ;  /* 0x0000000000247947 */ /* 0x000fea0003800000 */
.L_x_13973:
[----:B-----5:R-:W-:-:S05]  /*2180*/  HADD2.F32 R103, -RZ, R16.H1_H1 ;  /* 0x30000010ff677230 */ /* 0x020fca0000004100 */
[----:B------:R-:W-:Y:S01]  /*2190*/  FADD.FTZ R104, R103, R104 ;  /* 0x0000006867687221 */ /* 0x000fe20000010000 */
[----:B------:R-:W-:Y:S06]  /*21a0*/  BRA `(.L_x_13974) ;  /* 0x0000000000107947 */ /* 0x000fec0003800000 */
.L_x_13972:
[----:B-----5:R-:W-:Y:S02]  /*21b0*/  HADD2.F32 R103, -RZ, R20.H1_H1 ;  /* 0x30000014ff677230 */ /* 0x020fe40000004100 */
[----:B------:R-:W-:-:S03]  /*21c0*/  @P2 HADD2.F32 R105, -RZ, R16.H1_H1 ;  /* 0x30000010ff692230 */ /* 0x000fc60000004100 */
[----:B------:R-:W-:-:S04]  /*21d0*/  FADD.FTZ R104, R103, R104 ;  /* 0x0000006867687221 */ /* 0x000fc80000010000 */
[----:B------:R-:W-:-:S07]  /*21e0*/  @P2 FADD.FTZ R104, R105, R104 ;  /* 0x0000006869682221 */ /* 0x000fce0000010000 */
.L_x_13974:
[----:B------:R-:W-:-:S04]  /*21f0*/  F2FP.F16.F32.PACK_AB R88, RZ, R104 ;  /* 0x00000068ff58723e */ /* 0x000fc800000000ff */
[----:B------:R-:W-:-:S07]  /*2200*/  PRMT R12, R12, 0x5410, R88 ;  /* 0x000054100c0c7816 */ /* 0x000fce0000000058 */
.L_x_13975:
[----:B------:R-:W-:Y:S01]  /*2210*/  HADD2.F32 R103, -RZ, R89.H0_H0 ;  /* 0x20000059ff677230 */ /* 0x000fe20000004100 */
[----:B------:R-:W-:Y:S06]  /*2220*/  @P3 BRA `(.L_x_13976) ;  /* 0x0000000000203947 */ /* 0x000fec0003800000 */
[----:B------:R-:W-:-:S04]  /*2230*/  ISETP.NE.U32.AND P4, PT, RZ, UR16, PT ;  /* 0x00000010ff007c0c */ /* 0x000fc8000bf85070 */
[----:B------:R-:W-:-:S13]  /*2240*/  ISETP.NE.AND.EX P4, PT, RZ, UR17, PT, P4 ;  /* 0x00000011ff007c0c */ /* 0x000fda000bf85340 */
[----:B------:R-:W-:Y:S05]  /*2250*/  @P4 BRA `(.L_x_13977) ;  /* 0x0000000000084947 */ /* 0x000fea0003800000 */
[----:B------:R-:W-:Y:S05]  /*2260*/  @P0 BRA `(.L_x_13978) ;  /* 0x0000000000200947 */ /* 0x000fea0003800000 */
[----:B------:R-:W-:Y:S05]  /*2270*/  BRA `(.L_x_13979) ;  /* 0x0000000000247947 */ /* 0x000fea0003800000 */
.L_x_13977:
[----:B-----5:R-:W-:-:S05]  /*2280*/  HADD2.F32 R88, -RZ, R17.H0_H0 ;  /* 0x20000011ff587230 */ /* 0x020fca0000004100 */
[----:B------:R-:W-:Y:S01]  /*2290*/  FADD.FTZ R103, R88, R103 ;  /* 0x0000006758677221 */ /* 0x000fe20000010000 */
[----:B------:R-:W-:Y:S06]  /*22a0*/  BRA `(.L_x_13978) ;  /* 0x0000000000107947 */ /* 0x000fec0003800000 */
.L_x_13976:
[----:B-----5:R-:W-:Y:S02]  /*22b0*/  HADD2.F32 R88, -RZ, R21.H0_H0 ;  /* 0x20000015ff587230 */ /* 0x020fe40000004100 */
[----:B------:R-:W-:-:S03]  /*22c0*/  @P2 HADD2.F32 R116, -RZ, R17.H0_H0 ;  /* 0x20000011ff742230 */ /* 0x000fc60000004100 */
[----:B------:R-:W-:-:S04]  /*22d0*/  FADD.FTZ R103, R88, R103 ;  /* 0x0000006758677221 */ /* 0x000fc80000010000 */
[----:B------:R-:W-:-:S07]  /*22e0*/  @P2 FADD.FTZ R103, R116, R103 ;  /* 0x0000006774672221 */ /* 0x000fce0000010000 */
.L_x_13978:
[----:B------:R-:W-:-:S04]  /*22f0*/  F2FP.F16.F32.PACK_AB R88, RZ, R103 ;  /* 0x00000067ff58723e */ /* 0x000fc800000000ff */
[----:B------:R-:W-:-:S07]  /*2300*/  PRMT R13, R88, 0x7610, R13 ;  /* 0x00007610580d7816 */ /* 0x000fce000000000d */
.L_x_13979:
[----:B------:R-:W-:Y:S01]  /*2310*/  HADD2.F32 R115, -RZ, R89.H1_H1 ;  /* 0x30000059ff737230 */ /* 0x000fe20000004100 */
[----:B------:R-:W-:Y:S06]  /*2320*/  @P3 BRA `(.L_x_13980) ;  /* 0x0000000000203947 */ /* 0x000fec0003800000 */
[----:B------:R-:W-:-:S04]  /*2330*/  ISETP.NE.U32.AND P4, PT, RZ, UR16, PT ;  /* 0x00000010ff007c0c */ /* 0x000fc8000bf85070 */
[----:B------:R-:W-:-:S13]  /*2340*/  ISETP.NE.AND.EX P4, PT, RZ, UR17, PT, P4 ;  /* 0x00000011ff007c0c */ /* 0x000fda000bf85340 */
[----:B------:R-:W-:Y:S05]  /*2350*/  @P4 BRA `(.L_x_13981) ;  /* 0x0000000000084947 */ /* 0x000fea0003800000 */
[----:B------:R-:W-:Y:S05]  /*2360*/  @P0 BRA `(.L_x_13982) ;  /* 0x0000000000200947 */ /* 0x000fea0003800000 */
[----:B------:R-:W-:Y:S05]  /*2370*/  BRA `(.L_x_13983) ;  /* 0x0000000000247947 */ /* 0x000fea0003800000 */
.L_x_13981:
[----:B-----5:R-:W-:-:S05]  /*2380*/  HADD2.F32 R88, -RZ, R17.H1_H1 ;  /* 0x30000011ff587230 */ /* 0x020fca0000004100 */
[----:B------:R-:W-:Y:S01]  /*2390*/  FADD.FTZ R115, R88, R115 ;  /* 0x0000007358737221 */ /* 0x000fe20000010000 */
[----:B------:R-:W-:Y:S06]  /*23a0*/  BRA `(.L_x_13982) ;  /* 0x0000000000107947 */ /* 0x000fec0003800000 */
.L_x_13980:
[----:B-----5:R-:W-:Y:S02]  /*23b0*/  HADD2.F32 R88, -RZ, R21.H1_H1 ;  /* 0x30000015ff587230 */ /* 0x020fe40000004100 */
[----:B------:R-:W-:-:S03]  /*23c0*/  @P2 HADD2.F32 R116, -RZ, R17.H1_H1 ;  /* 0x30000011ff742230 */ /* 0x000fc60000004100 */
[----:B------:R-:W-:-:S04]  /*23d0*/  FADD.FTZ R115, R88, R115 ;  /* 0x0000007358737221 */ /* 0x000fc80000010000 */
[----:B------:R-:W-:-:S07]  /*23e0*/  @P2 FADD.FTZ R115, R116, R115 ;  /* 0x0000007374732221 */ /* 0x000fce0000010000 */
.L_x_13982:
[----:B------:R-:W-:-:S04]  /*23f0*/  F2FP.F16.F32.PACK_AB R88, RZ, R115 ;  /* 0x00000073ff58723e */ /* 0x000fc800000000ff */
[----:B------:R-:W-:-:S07]  /*2400*/  PRMT R13, R13, 0x5410, R88 ;  /* 0x000054100d0d7816 */ /* 0x000fce0000000058 */
.L_x_13983:
[----:B------:R-:W-:Y:S01]  /*2410*/  HADD2.F32 R105, -RZ, R90.H0_H0 ;  /* 0x2000005aff697230 */ /* 0x000fe20000004100 */
[----:B------:R-:W-:Y:S06]  /*2420*/  @P3 BRA `(.L_x_13984) ;  /* 0x0000000000203947 */ /* 0x000fec0003800000 */
[----:B------:R-:W-:-:S04]  /*2430*/  ISETP.NE.U32.AND P4, PT, RZ, UR16, PT ;  /* 0x00000010ff007c0c */ /* 0x000fc8000bf85070 */
[----:B------:R-:W-:-:S13]  /*2440*/  ISETP.NE.AND.EX P4, PT, RZ, UR17, PT, P4 ;  /* 0x00000011ff007c0c */ /* 0x000fda000bf85340 */
[----:B------:R-:W-:Y:S05]  /*2450*/  @P4 BRA `(.L_x_13985) ;  /* 0x0000000000084947 */ /* 0x000fea0003800000 */
[----:B------:R-:W-:Y:S05]  /*2460*/  @P0 BRA `(.L_x_13986) ;  /* 0x0000000000200947 */ /* 0x000fea0003800000 */
[----:B------:R-:W-:Y:S05]  /*2470*/  BRA `(.L_x_13987) ;  /* 0x0000000000247947 */ /* 0x000fea0003800000 */
.L_x_13985:
[----:B-----5:R-:W-:-:S05]  /*2480*/  HADD2.F32 R88, -RZ, R18.H0_H0 ;  /* 0x20000012ff587230 */ /* 0x020fca0000004100 */
[----:B------:R-:W-:Y:S01]  /*2490*/  FADD.FTZ R105, R88, R105 ;  /* 0x0000006958697221 */ /* 0x000fe20000010000 */
[----:B------:R-:W-:Y:S06]  /*24a0*/  BRA `(.L_x_13986) ;  /* 0x0000000000107947 */ /* 0x000fec0003800000 */
.L_x_13984:
[----:B-----5:R-:W-:Y:S02]  /*24b0*/  HADD2.F32 R88, -RZ, R22.H0_H0 ;  /* 0x20000016ff587230 */ /* 0x020fe40000004100 */
[----:B------:R-:W-:-:S03]  /*24c0*/  @P2 HADD2.F32 R116, -RZ, R18.H0_H0 ;  /* 0x20000012ff742230 */ /* 0x000fc60000004100 */
[----:B------:R-:W-:-:S04]  /*24d0*/  FADD.FTZ R105, R88, R105 ;  /* 0x0000006958697221 */ /* 0x000fc80000010000 */
[----:B------:R-:W-:-:S07]  /*24e0*/  @P2 FADD.FTZ R105, R116, R105 ;  /* 0x0000006974692221 */ /* 0x000fce0000010000 */
.L_x_13986:
[----:B------:R-:W-:-:S04]  /*24f0*/  F2FP.F16.F32.PACK_AB R88, RZ, R105 ;  /* 0x00000069ff58723e */ /* 0x000fc800000000ff */
[----:B------:R-:W-:-:S07]  /*2500*/  PRMT R14, R88, 0x7610, R14 ;  /* 0x00007610580e7816 */ /* 0x000fce000000000e */
.L_x_13987:
[----:B------:R-:W-:Y:S01]  /*2510*/  HADD2.F32 R116, -RZ, R90.H1_H1 ;  /* 0x3000005aff747230 */ /* 0x000fe20000004100 */
[----:B------:R-:W-:Y:S06]  /*2520*/  @P3 BRA `(.L_x_13988) ;  /* 0x0000000000203947 */ /* 0x000fec0003800000 */
[----:B------:R-:W-:-:S04]  /*2530*/  ISETP.NE.U32.AND P4, PT, RZ, UR16, PT ;  /* 0x00000010ff007c0c */ /* 0x000fc8000bf85070 */
[----:B------:R-:W-:-:S13]  /*2540*/  ISETP.NE.AND.EX P4, PT, RZ, UR17, PT, P4 ;  /* 0x00000011ff007c0c */ /* 0x000fda000bf85340 */
[----:B------:R-:W-:Y:S05]  /*2550*/  @P4 BRA `(.L_x_13989) ;  /* 0x0000000000084947 */ /* 0x000fea0003800000 */
[----:B------:R-:W-:Y:S05]  /*2560*/  @P0 BRA `(.L_x_13990) ;  /* 0x0000000000200947 */ /* 0x000fea0003800000 */
[----:B------:R-:W-:Y:S05]  /*2570*/  BRA `(.L_x_13991) ;  /* 0x0000000000247947 */ /* 0x000fea0003800000 */
.L_x_13989:
[----:B-----5:R-:W-:-:S05]  /*2580*/  HADD2.F32 R89, -RZ, R18.H1_H1 ;  /* 0x30000012ff597230 */ /* 0x020fca0000004100 */
[----:B------:R-:W-:Y:S01]  /*2590*/  FADD.FTZ R116, R89, R116 ;  /* 0x0000007459747221 */ /* 0x000fe20000010000 */
[----:B------:R-:W-:Y:S06]  /*25a0*/  BRA `(.L_x_13990) ;  /* 0x0000000000107947 */ /* 0x000fec0003800000 */
.L_x_13988:
[----:B-----5:R-:W-:Y:S02]  /*25b0*/  HADD2.F32 R89, -RZ, R22.H1_H1 ;  /* 0x30000016ff597230 */ /* 0x020fe40000004100 */
[----:B------:R-:W-:-:S03]  /*25c0*/  @P2 HADD2.F32 R117, -RZ, R18.H1_H1 ;  /* 0x30000012ff752230 */ /* 0x000fc60000004100 */
[----:B------:R-:W-:-:S04]  /*25d0*/  FADD.FTZ R116, R89, R116 ;  /* 0x0000007459747221 */ /* 0x000fc80000010000 */
[----:B------:R-:W-:-:S07]  /*25e0*/  @P2 FADD.FTZ R116, R117, R116 ;  /* 0x0000007475742221 */ /* 0x000fce0000010000 */
.L_x_13990:
[----:B------:R-:W-:-:S04]  /*25f0*/  F2FP.F16.F32.PACK_AB R88, RZ, R116 ;  /* 0x00000074ff58723e */ /* 0x000fc800000000ff */
[----:B------:R-:W-:-:S07]  /*2600*/  PRMT R14, R14, 0x5410, R88 ;  /* 0x000054100e0e7816 */ /* 0x000fce0000000058 */
.L_x_13991:
[----:B------:R-:W-:Y:S01]  /*2610*/  HADD2.F32 R90, -RZ, R91.H0_H0 ;  /* 0x2000005bff5a7230 */ /* 0x000fe20000004100 */
[----:B------:R-:W-:Y:S06]  /*2620*/  @P3 BRA `(.L_x_13992) ;  /* 0x0000000000203947 */ /* 0x000fec0003800000 */
[----:B------:R-:W-:-:S04]  /*2630*/  ISETP.NE.U32.AND P4, PT, RZ, UR16, PT ;  /* 0x00000010ff007c0c */ /* 0x000fc8000bf85070 */
[----:B------:R-:W-:-:S13]  /*2640*/  ISETP.NE.AND.EX P4, PT, RZ, UR17, PT, P4 ;  /* 0x00000011ff007c0c */ /* 0x000fda000bf85340 */
[----:B------:R-:W-:Y:S05]  /*2650*/  @P4 BRA `(.L_x_13993) ;  /* 0x0000000000084947 */ /* 0x000fea0003800000 */
[----:B------:R-:W-:Y:S05]  /*2660*/  @P0 BRA `(.L_x_13994) ;  /* 0x0000000000200947 */ /* 0x000fea0003800000 */
[----:B------:R-:W-:Y:S05]  /*2670*/  BRA `(.L_x_13995) ;  /* 0x0000000000247947 */ /* 0x000fea0003800000 */
.L_x_13993:
[----:B-----5:R-:W-:-:S05]  /*2680*/  HADD2.F32 R89, -RZ, R19.H0_H0 ;  /* 0x20000013ff597230 */ /* 0x020fca0000004100 */
[----:B------:R-:W-:Y:S01]  /*2690*/  FADD.FTZ R90, R89, R90 ;  /* 0x0000005a595a7221 */ /* 0x000fe20000010000 */
[----:B------:R-:W-:Y:S06]  /*26a0*/  BRA `(.L_x_13994) ;  /* 0x0000000000107947 */ /* 0x000fec0003800000 */
.L_x_13992:
[----:B-----5:R-:W-:Y:S02]  /*26b0*/  HADD2.F32 R89, -RZ, R23.H0_H0 ;  /* 0x20000017ff597230 */ /* 0x020fe40000004100 */
[----:B------:R-:W-:-:S03]  /*26c0*/  @P2 HADD2.F32 R117, -RZ, R19.H0_H0 ;  /* 0x20000013ff752230 */ /* 0x000fc60000004100 */
[----:B------:R-:W-:-:S04]  /*26d0*/  FADD.FTZ R90, R89, R90 ;  /* 0x0000005a595a7221 */ /* 0x000fc80000010000 */
[----:B------:R-:W-:-:S07]  /*26e0*/  @P2 FADD.FTZ R90, R117, R90 ;  /* 0x0000005a755a2221 */ /* 0x000fce0000010000 */
.L_x_13994:
[----:B------:R-:W-:-:S04]  /*26f0*/  F2FP.F16.F32.PACK_AB R88, RZ, R90 ;  /* 0x0000005aff58723e */ /* 0x000fc800000000ff */
[----:B------:R-:W-:-:S07]  /*2700*/  PRMT R15, R88, 0x7610, R15 ;  /* 0x00007610580f7816 */ /* 0x000fce000000000f */
.L_x_13995:
[----:B------:R-:W-:Y:S01]  /*2710*/  HADD2.F32 R91, -RZ, R91.H1_H1 ;  /* 0x3000005bff5b7230 */ /* 0x000fe20000004100 */
[----:B------:R-:W-:Y:S06]  /*2720*/  @P3 BRA `(.L_x_13996) ;  /* 0x0000000000203947 */ /* 0x000fec0003800000 */
[----:B------:R-:W-:-:S04]  /*2730*/  ISETP.NE.U32.AND P2, PT, RZ, UR16, PT ;  /* 0x00000010ff007c0c */ /* 0x000fc8000bf45070 */
[----:B------:R-:W-:-:S13]  /*2740*/  ISETP.NE.AND.EX P2, PT, RZ, UR17, PT, P2 ;  /* 0x00000011ff007c0c */ /* 0x000fda000bf45320 */
[----:B------:R-:W-:Y:S05]  /*2750*/  @P2 BRA `(.L_x_13997) ;  /* 0x0000000000082947 */ /* 0x000fea0003800000 */
[----:B------:R-:W-:Y:S05]  /*2760*/  @P0 BRA `(.L_x_13998) ;  /* 0x0000000000200947 */ /* 0x000fea0003800000 */
[----:B------:R-:W-:Y:S05]  /*2770*/  BRA `(.L_x_13999) ;  /* 0x0000000000247947 */ /* 0x000fea0003800000 */
.L_x_13997:
[----:B-----5:R-:W-:-:S05]  /*2780*/  HADD2.F32 R88, -RZ, R19.H1_H1 ;  /* 0x30000013ff587230 */ /* 0x020fca0000004100 */
[----:B------:R-:W-:Y:S01]  /*2790*/  FADD.FTZ R91, R88, R91 ;  /* 0x0000005b585b7221 */ /* 0x000fe20000010000 */
[----:B------:R-:W-:Y:S06]  /*27a0*/  BRA `(.L_x_13998) ;  /* 0x0000000000107947 */ /* 0x000fec0003800000 */
.L_x_13996:
[----:B-----5:R-:W-:Y:S02]  /*27b0*/  HADD2.F32 R88, -RZ, R23.H1_H1 ;  /* 0x30000017ff587230 */ /* 0x020fe40000004100 */
[----:B------:R-:W-:-:S03]  /*27c0*/  @P2 HADD2.F32 R118, -RZ, R19.H1_H1 ;  /* 0x30000013ff762230 */ /* 0x000fc60000004100 */
[----:B------:R-:W-:-:S04]  /*27d0*/  FADD.FTZ R91, R88, R91 ;  /* 0x0000005b585b7221 */ /* 0x000fc80000010000 */
[----:B------:R-:W-:-:S07]  /*27e0*/  @P2 FADD.FTZ R91, R118, R91 ;  /* 0x0000005b765b2221 */ /* 0x000fce0000010000 */
.L_x_13998:
[----:B------:R-:W-:-:S04]  /*27f0*/  F2FP.F16.F32.PACK_AB R88, RZ, R91 ;  /* 0x0000005bff58723e */ /* 0x000fc800000000ff */
[----:B------:R-:W-:-:S07]  /*2800*/  PRMT R15, R15, 0x5410, R88 ;  /* 0x000054100f0f7816 */ /* 0x000fce0000000058 */
.L_x_13999:
        /* <DEDUP_REMOVED lines=130> */
.L_x_14012:
        /* <DEDUP_REMOVED lines=133> */
[----:B------:R-:W-:Y:S01]  /*3880*/  F2FP.F16.F32.PACK_AB R91, R7, R91 ;  /* 0x0000005b075b723e */ /* 0x000fe200000000ff */
[C---:B------:R-:W-:Y:S01]  /*3890*/  FMUL.FTZ R97, R9.reuse, R97 ;  /* 0x0000006109617220 */ /* 0x040fe20000410000 */
[----:B------:R-:W-:Y:S01]  /*38a0*/  FFMA.FTZ R88, R52, R88, R84 ;  /* 0x0000005834587223 */ /* 0x000fe20000010054 */
[----:B------:R-:W-:Y:S01]  /*38b0*/  FMUL.FTZ R101, R9, R101 ;  /* 0x0000006509657220 */ /* 0x000fe20000410000 */
[----:B------:R-:W-:Y:S01]  /*38c0*/  F2FP.F16.F32.PACK_AB R89, R5, R89 ;  /* 0x000000590559723e */ /* 0x000fe200000000ff */
[----:B------:R-:W-:Y:S01]  /*38d0*/  FMUL.FTZ R93, R9, R93 ;  /* 0x0000005d095d7220 */ /* 0x000fe20000410000 */
[----:B------:R-:W-:Y:S01]  /*38e0*/  LEA.HI.X R7, R4, UR11, RZ, 0x4, P4 ;  /* 0x0000000b04077c11 */ /* 0x000fe2000a0f24ff */
[----:B0-----:R-:W-:Y:S01]  /*38f0*/  @!P3 IMAD.WIDE R4, R0, 0x4, R120 ;  /* 0x000000040004b825 */ /* 0x001fe200078e0278 */
[----:B------:R-:W-:-:S03]  /*3900*/  F2FP.F16.F32.PACK_AB R90, R8, R90 ;  /* 0x0000005a085a723e */ /* 0x000fc600000000ff */
        /* <DEDUP_REMOVED lines=35> */
[----:B0-----:R-:W-:Y:S01]  /*3b40*/  F2FP.F16.F32.PACK_AB R5, R93, R94 ;  /* 0x0000005e5d05723e */ /* 0x001fe200000000ff */
[----:B-1----:R-:W-:Y:S01]  /*3b50*/  FFMA.FTZ R88, R37, R107, R69 ;  /* 0x0000006b25587223 */ /* 0x002fe20000010045 */
[----:B------:R-:W-:Y:S01]  /*3b60*/  F2FP.F16.F32.PACK_AB R7, R92, R97 ;  /* 0x000000615c07723e */ /* 0x000fe200000000ff */
        /* <DEDUP_REMOVED lines=9> */
[----:B------:R-:W-:Y:S01]  /*3c00*/  F2FP.F16.F32.PACK_AB R8, R88, R99 ;  /* 0x000000635808723e */ /* 0x000fe200000000ff */
        /* <DEDUP_REMOVED lines=11> */
[----:B------:R-:W-:Y:S02]  /*3cc0*/  F2FP.F16.F32.PACK_AB R10, R111, R10 ;  /* 0x0000000a6f0a723e */ /* 0x000fe400000000ff */
[----:B------:R-:W-:Y:S01]  /*3cd0*/  F2FP.F16.F32.PACK_AB R9, R90, R9 ;  /* 0x000000095a09723e */ /* 0x000fe200000000ff */
[----:B------:R0:W-:Y:S01]  /*3ce0*/  STG.E.128 desc[UR4][R94.64], R4 ;  /* 0x000000045e007986 */ /* 0x0001e2000c101d04 */
[----:B------:R-:W-:Y:S02]  /*3cf0*/  LEA.HI.X R93, R100, UR11, RZ, 0x4, P4 ;  /* 0x0000000b645d7c11 */ /* 0x000fe4000a0f24ff */
[----:B------:R-:W-:Y:S02]  /*3d00*/  F2FP.F16.F32.PACK_AB R90, R116, R105 ;  /* 0x00000069745a723e */ /* 0x000fe400000000ff */
[----:B------:R-:W-:Y:S01]  /*3d10*/  F2FP.F16.F32.PACK_AB R89, R98, R89 ;  /* 0x000000596259723e */ /* 0x000fe200000000ff */
[----:B------:R0:W-:Y:S01]  /*3d20*/  STG.E.128 desc[UR4][R92.64], R8 ;  /* 0x000000085c007986 */ /* 0x0001e2000c101d04 */
[----:B------:R-:W-:-:S02]  /*3d30*/  F2FP.F16.F32.PACK_AB R88, R3, R88 ;  /* 0x000000580358723e */ /* 0x000fc400000000ff */
[----:B------:R-:W-:Y:S02]  /*3d40*/  LEA.HI.X R97, R113, UR11, RZ, 0x4, P6 ;  /* 0x0000000b71617c11 */ /* 0x000fe4000b0f24ff */
[----:B------:R-:W-:Y:S02]  /*3d50*/  IADD3 R0, R0, UR12, RZ ;  /* 0x0000000c00007c10 */ /* 0x000fe4000fffe0ff */
[----:B------:R-:W-:Y:S01]  /*3d60*/  SEL R114, RZ, 0x1, P2 ;  /* 0x00000001ff727807 */ /* 0x000fe20001000000 */
[----:B------:R0:W-:Y:S01]  /*3d70*/  STG.E.128 desc[UR4][R96.64], R88 ;  /* 0x0000005860007986 */ /* 0x0001e2000c101d04 */
[----:B------:R-:W-:-:S13]  /*3d80*/  ISETP.GE.AND P3, PT, R0, UR13, PT ;  /* 0x0000000d00007c0c */ /* 0x000fda000bf66270 */
[----:B------:R-:W-:Y:S05]  /*3d90*/  @!P3 BRA `(.L_x_14001) ;  /* 0xffffffc400b4b947 */ /* 0x000fea000383ffff */
[----:B------:R-:W-:Y:S05]  /*3da0*/  EXIT ;  /* 0x000000000000794d */ /* 0x000fea0003800000 */
.L_x_14000:
[----:B------:R-:W-:Y:S01]  /*3db0*/  HFMA2.MMA R120, -RZ, RZ, 0, 5.9604644775390625e-08 ;  /* 0x00000001ff787435 */ /* 0x000fe200000001ff */
[----:B------:R-:W-:Y:S02]  /*3dc0*/  MOV R123, R119 ;  /* 0x00000077007b7202 */ /* 0x000fe40000000f00 */
[----:B------:R-:W-:Y:S02]  /*3dd0*/  MOV R118, 0x1f ;  /* 0x0000001f00767802 */ /* 0x000fe40000000f00 */
[----:B------:R-:W-:-:S07]  /*3de0*/  MOV R117, 0xffffffff ;  /* 0xffffffff00757802 */ /* 0x000fce0000000f00 */
[----:B-----5:R-:W-:Y:S05]  /*3df0*/  WARPSYNC.COLLECTIVE R117, `(.L_x_14002) ;  /* 0x0000000075087348 */ /* 0x020fea0003c00000 */
[----:B------:R0:W1:Y:S02]  /*3e00*/  SHFL.BFLY P4, R121, R123, R120, R118 ;  /* 0x0c0000787b797389 */ /* 0x0000640000080076 */
[----:B01---5:R-:W-:Y:S01]  /*3e10*/  ENDCOLLECTIVE ;  /* 0x000000000000791b */ /* 0x023fe20003800000 */
.L_x_14002:
[----:B------:R-:W-:Y:S01]  /*3e20*/  HFMA2.MMA R120, -RZ, RZ, 0, 1.1920928955078125e-07 ;  /* 0x00000002ff787435 */ /* 0x000fe200000001ff */
[----:B------:R-:W-:-:S10]  /*3e30*/  FADD.FTZ R123, R119, R121 ;  /* 0x00000079777b7221 */ /* 0x000fd40000010000 */
[----:B------:R-:W-:Y:S05]  /*3e40*/  WARPSYNC.COLLECTIVE R117, `(.L_x_14003) ;  /* 0x0000000075087348 */ /* 0x000fea0003c00000 */
[----:B------:R0:W1:Y:S02]  /*3e50*/  SHFL.BFLY P4, R121, R123, R120, R118 ;  /* 0x0c0000787b797389 */ /* 0x0000640000080076 */
[----:B01----:R-:W-:Y:S01]  /*3e60*/  ENDCOLLECTIVE ;  /* 0x000000000000791b */ /* 0x003fe20003800000 */
.L_x_14003:
[----:B------:R-:W-:Y:S01]  /*3e70*/  HFMA2.MMA R120, -RZ, RZ, 0, 2.384185791015625e-07 ;  /* 0x00000004ff787435 */ /* 0x000fe200000001ff */
[----:B------:R-:W-:-:S05]  /*3e80*/  FADD.FTZ R124, R123, R121 ;  /* 0x000000797b7c7221 */ /* 0x000fca0000010000 */
[----:B------:R-:W-:-:S07]  /*3e90*/  MOV R123, R124 ;  /* 0x0000007c007b7202 */ /* 0x000fce0000000f00 */
[----:B------:R-:W-:Y:S05]  /*3ea0*/  WARPSYNC.COLLECTIVE R117, `(.L_x_14004) ;  /* 0x0000000075087348 */ /* 0x000fea0003c00000 */
[----:B------:R0:W1:Y:S02]  /*3eb0*/  SHFL.BFLY P4, R121, R123, R120, R118 ;  /* 0x0c0000787b797389 */ /* 0x0000640000080076 */
[----:B01----:R-:W-:Y:S01]  /*3ec0*/  ENDCOLLECTIVE ;  /* 0x000000000000791b */ /* 0x003fe20003800000 */
.L_x_14004:
[----:B------:R-:W-:Y:S01]  /*3ed0*/  HFMA2.MMA R120, -RZ, RZ, 0, 4.76837158203125e-07 ;  /* 0x00000008ff787435 */ /* 0x000fe200000001ff */
[----:B------:R-:W-:-:S05]  /*3ee0*/  FADD.FTZ R125, R124, R121 ;  /* 0x000000797c7d7221 */ /* 0x000fca0000010000 */
[----:B------:R-:W-:-:S07]  /*3ef0*/  MOV R123, R125 ;  /* 0x0000007d007b7202 */ /* 0x000fce0000000f00 */
[----:B------:R-:W-:Y:S05]  /*3f00*/  WARPSYNC.COLLECTIVE R117, `(.L_x_14005) ;  /* 0x0000000075087348 */ /* 0x000fea0003c00000 */
[----:B------:R0:W1:Y:S02]  /*3f10*/  SHFL.BFLY P4, R121, R123, R120, R118 ;  /* 0x0c0000787b797389 */ /* 0x0000640000080076 */
[----:B01----:R-:W-:Y:S01]  /*3f20*/  ENDCOLLECTIVE ;  /* 0x000000000000791b */ /* 0x003fe20003800000 */
.L_x_14005:
[----:B------:R-:W-:Y:S01]  /*3f30*/  HFMA2.MMA R120, -RZ, RZ, 0, 9.5367431640625e-07 ;  /* 0x00000010ff787435 */ /* 0x000fe200000001ff */
[----:B------:R-:W-:-:S05]  /*3f40*/  FADD.FTZ R125, R125, R121 ;  /* 0x000000797d7d7221 */ /* 0x000fca0000010000 */
[----:B------:R-:W-:-:S07]  /*3f50*/  MOV R123, R125 ;  /* 0x0000007d007b7202 */ /* 0x000fce0000000f00 */
[----:B------:R-:W-:Y:S05]  /*3f60*/  WARPSYNC.COLLECTIVE R117, `(.L_x_14006) ;  /* 0x0000000075087348 */ /* 0x000fea0003c00000 */
[----:B------:R0:W1:Y:S02]  /*3f70*/  SHFL.BFLY P4, R121, R123, R120, R118 ;  /* 0x0c0000787b797389 */ /* 0x0000640000080076 */
[----:B01----:R-:W-:Y:S01]  /*3f80*/  ENDCOLLECTIVE ;  /* 0x000000000000791b */ /* 0x003fe20003800000 */
.L_x_14006:
[----:B------:R-:W-:Y:S01]  /*3f90*/  HFMA2.MMA R120, -RZ, RZ, 0, 5.9604644775390625e-08 ;  /* 0x00000001ff787435 */ /* 0x000fe200000001ff */
        /* <DEDUP_REMOVED lines=67> */
[----:B------:R-:W-:-:S04]  /*43d0*/  MOV R118, 0x1f ;  /* 0x0000001f00767802 */ /* 0x000fc80000000f00 */
[----:B------:R-:W-:-:S07]  /*43e0*/  MOV R123, R89 ;  /* 0x00000059007b7202 */ /* 0x000fce0000000f00 */
[----:B------:R-:W-:Y:S05]  /*43f0*/  WARPSYNC.COLLECTIVE R117, `(.L_x_14007) ;  /* 0x0000000075087348 */ /* 0x000fea0003c00000 */
[----:B------:R0:W1:Y:S02]  /*4400*/  SHFL.BFLY P4, R121, R123, R120, R118 ;  /* 0x0c0000787b797389 */ /* 0x0000640000080076 */
[----:B01----:R-:W-:Y:S01]  /*4410*/  ENDCOLLECTIVE ;  /* 0x000000000000791b */ /* 0x003fe20003800000 */
.L_x_14007:
[----:B------:R-:W-:Y:S01]  /*4420*/  HFMA2.MMA R120, -RZ, RZ, 0, 1.1920928955078125e-07 ;  /* 0x00000002ff787435 */ /* 0x000fe200000001ff */
[----:B------:R-:W-:-:S05]  /*4430*/  FADD.FTZ R89, R89, R121 ;  /* 0x0000007959597221 */ /* 0x000fca0000010000 */
[----:B------:R-:W-:-:S07]  /*4440*/  MOV R123, R89 ;  /* 0x00000059007b7202 */ /* 0x000fce0000000f00 */
[----:B------:R-:W-:Y:S05]  /*4450*/  WARPSYNC.COLLECTIVE R117, `(.L_x_14008) ;  /* 0x0000000075087348 */ /* 0x000fea0003c00000 */
[----:B------:R0:W1:Y:S02]  /*4460*/  SHFL.BFLY P4, R121, R123, R120, R118 ;  /* 0x0c0000787b797389 */ /* 0x0000640000080076 */
[----:B01----:R-:W-:Y:S01]  /*4470*/  ENDCOLLECTIVE ;  /* 0x000000000000791b */ /* 0x003fe20003800000 */
.L_x_14008:
[----:B------:R-:W-:Y:S01]  /*4480*/  HFMA2.MMA R120, -RZ, RZ, 0, 2.384185791015625e-07 ;  /* 0x00000004ff787435 */ /* 0x000fe200000001ff */
[----:B------:R-:W-:-:S05]  /*4490*/  FADD.FTZ R89, R89, R121 ;  /* 0x0000007959597221 */ /* 0x000fca0000010000 */
[----:B------:R-:W-:-:S07]  /*44a0*/  MOV R123, R89 ;  /* 0x00000059007b7202 */ /* 0x000fce0000000f00 */
[----:B------:R-:W-:Y:S05]  /*44b0*/  WARPSYNC.COLLECTIVE R117, `(.L_x_14009) ;  /* 0x0000000075087348 */ /* 0x000fea0003c00000 */
[----:B------:R0:W1:Y:S02]  /*44c0*/  SHFL.BFLY P4, R121, R123, R120, R118 ;  /* 0x0c0000787b797389 */ /* 0x0000640000080076 */
[----:B01----:R-:W-:Y:S01]  /*44d0*/  ENDCOLLECTIVE ;  /* 0x000000000000791b */ /* 0x003fe20003800000 */
.L_x_14009:
[----:B------:R-:W-:Y:S01]  /*44e0*/  HFMA2.MMA R120, -RZ, RZ, 0, 4.76837158203125e-07 ;  /* 0x00000008ff787435 */ /* 0x000fe200000001ff */
[----:B------:R-:W-:-:S05]  /*44f0*/  FADD.FTZ R89, R89, R121 ;  /* 0x0000007959597221 */ /* 0x000fca0000010000 */
[----:B------:R-:W-:-:S07]  /*4500*/  MOV R123, R89 ;  /* 0x00000059007b7202 */ /* 0x000fce0000000f00 */
[----:B------:R-:W-:Y:S05]  /*4510*/  WARPSYNC.COLLECTIVE R117, `(.L_x_14010) ;  /* 0x0000000075087348 */ /* 0x000fea0003c00000 */
[----:B------:R0:W1:Y:S02]  /*4520*/  SHFL.BFLY P4, R121, R123, R120, R118 ;  /* 0x0c0000787b797389 */ /* 0x0000640000080076 */
[----:B01----:R-:W-:Y:S01]  /*4530*/  ENDCOLLECTIVE ;  /* 0x000000000000791b */ /* 0x003fe20003800000 */
.L_x_14010:
[----:B------:R-:W-:Y:S01]  /*4540*/  HFMA2.MMA R120, -RZ, RZ, 0, 9.5367431640625e-07 ;  /* 0x00000010ff787435 */ /* 0x000fe200000001ff */
[----:B------:R-:W-:-:S05]  /*4550*/  FADD.FTZ R119, R89, R121 ;  /* 0x0000007959777221 */ /* 0x000fca0000010000 */
[----:B------:R-:W-:-:S07]  /*4560*/  MOV R123, R119 ;  /* 0x00000077007b7202 */ /* 0x000fce0000000f00 */
[----:B------:R-:W-:Y:S05]  /*4570*/  WARPSYNC.COLLECTIVE R117, `(.L_x_14011) ;  /* 0x0000000075087348 */ /* 0x000fea0003c00000 */
[----:B------:R0:W1:Y:S02]  /*4580*/  SHFL.BFLY P4, R121, R123, R120, R118 ;  /* 0x0c0000787b797389 */ /* 0x0000640000080076 */
[----:B01----:R-:W-:Y:S01]  /*4590*/  ENDCOLLECTIVE ;  /* 0x000000000000791b */ /* 0x003fe20003800000 */
.L_x_14011:
[----:B------:R-:W-:Y:S01]  /*45a0*/  MOV R89, R121 ;  /* 0x0000007900597202 */ /* 0x000fe20000000f00 */
[----:B------:R-:W-:Y:S06]  /*45b0*/  BRA `(.L_x_14012) ;  /* 0xffffffe8009c7947 */ /* 0x000fec000383ffff */
.L_x_14013:
        /* <DEDUP_REMOVED lines=12> */
.L_x_27063:


//--------------------- .text._ZN10layer_norm31ln_parallel_residual_fwd_kernelINS_13Kernel_traitsIf6__halfS2_S2_fjLj8192ELj1ELj1ELj8ELj16ENS_18Kernel_traits_baseILj8192EfS2_S2_S2_fjLj256EEEEELb1ELb0ELb0EEEvNS_9FwdParamsE --------------------------
	.section	.text._ZN10layer_norm31ln_parallel_residual_fwd_kernelINS_13Kernel_traitsIf6__halfS2_S2_fjLj8192ELj1ELj1ELj8ELj16ENS_18Kernel_traits_baseILj8192EfS2_S2_S2_fjLj256EEEEELb1ELb0ELb0EEEvNS_9FwdParamsE,"ax",@progbits
	.align	128
        .global         _ZN10layer_norm31ln_parallel_residual_fwd_kernelINS_13Kernel_traitsIf6__halfS2_S2_fjLj8192ELj1ELj1ELj8ELj16ENS_18Kernel_traits_baseILj8192EfS2_S2_S2_fjLj256EEEEELb1ELb0ELb0EEEvNS_9FwdParamsE
        .type           _ZN10layer_norm31ln_parallel_residual_fwd_kernelINS_13Kernel_traitsIf6__halfS2_S2_fjLj8192ELj1ELj1ELj8ELj16ENS_18Kernel_traits_baseILj8192EfS2_S2_S2_fjLj256EEEEELb1ELb0ELb0EEEvNS_9FwdParamsE,@function
        .size           _ZN10layer_norm31ln_parallel_residual_fwd_kernelINS_13Kernel_traitsIf6__halfS2_S2_fjLj8192ELj1ELj1ELj8ELj16ENS_18Kernel_traits_baseILj8192EfS2_S2_S2_fjLj256EEEEELb1ELb0ELb0EEEvNS_9FwdParamsE,(.L_x_27064 - _ZN10layer_norm31ln_parallel_residual_fwd_kernelINS_13Kernel_traitsIf6__halfS2_S2_fjLj8192ELj1ELj1ELj8ELj16ENS_18Kernel_traits_baseILj8192EfS2_S2_S2_fjLj256EEEEELb1ELb0ELb0EEEvNS_9FwdParamsE)
        .other          _ZN10layer_norm31ln_parallel_residual_fwd_kernelINS_13Kernel_traitsIf6__halfS2_S2_fjLj8192ELj1ELj1ELj8ELj16ENS_18Kernel_traits_baseILj8192EfS2_S2_S2_fjLj256EEEEELb1ELb0ELb0EEEvNS_9FwdParamsE,@"STO_CUDA_ENTRY STV_DEFAULT"
_ZN10layer_norm31ln_parallel_residual_fwd_kernelINS_13Kernel_traitsIf6__halfS2_S2_fjLj8192ELj1ELj1ELj8ELj16ENS_18Kernel_traits_baseILj8192EfS2_S2_S2_fjLj256EEEEELb1ELb0ELb0EEEvNS_9FwdParamsE:
.text._ZN10layer_norm31ln_parallel_residual_fwd_kernelINS_13Kernel_traitsIf6__halfS2_S2_fjLj8192ELj1ELj1ELj8ELj16ENS_18Kernel_traits_baseILj8192EfS2_S2_S2_fjLj256EEEEELb1ELb0ELb0EEEvNS_9FwdParamsE:
        /* <DEDUP_REMOVED lines=20> */
[----:B------:R-:W-:-:S04]  /*0140*/  MOV R9, R20 ;  /* 0x0000001400097202 */ /* 0x000fc80000000f00 */
        /* <DEDUP_REMOVED lines=112> */
.L_x_14015:
[----:B------:R-:W-:Y:S05]  /*0850*/  BSYNC B0 ;  /* 0x0000000000007941 */ /* 0x000fea0003800000 */
.L_x_14014:
        /* <DEDUP_REMOVED lines=36> */
.L_x_14017:
[----:B------:R-:W-:Y:S05]  /*0aa0*/  BSYNC B0 ;  /* 0x0000000000007941 */ /* 0x000fea0003800000 */
.L_x_14016:
        /* <DEDUP_REMOVED lines=36> */
.L_x_14019:
[----:B------:R-:W-:Y:S05]  /*0cf0*/  BSYNC B0 ;  /* 0x0000000000007941 */ /* 0x000fea0003800000 */
.L_x_14018:
        /* <DEDUP_REMOVED lines=35> */
.L_x_14021:
[----:B------:R-:W-:Y:S05]  /*0f30*/  BSYNC B0 ;  /* 0x0000000000007941 */ /* 0x000fea0003800000 */
.L_x_14020:
        /* <DEDUP_REMOVED lines=13> */
[----:B------:R-:W-:Y:S01]  /*1010*/  HFMA2.MMA R11, -RZ, RZ, 0, 0 ;  /* 0x00000000ff0b7435 */ /* 0x000fe200000001ff */
[----:B------:R-:W-:Y:S01]  /*1020*/  LOP3.LUT R14, R14, 0x1fffffe0, RZ, 0xc0, !PT ;  /* 0x1fffffe00e0e7812 */ /* 0x000fe200078ec0ff */
[----:B------:R-:W-:Y:S01]  /*1030*/  IMAD.MOV.U32 R172, RZ, RZ, 0x1 ;  /* 0x00000001ffac7424 */ /* 0x000fe200078e00ff */
[----:B------:R-:W-:Y:S01]  /*1040*/  VIMNMX R3, R3, 0x20, PT ;  /* 0x0000002003037848 */ /* 0x000fe20003fe0100 */
[----:B------:R-:W-:Y:S01]  /*1050*/  ULDC.U8 UR28, c[0x0][0x2a0] ;  /* 0x0000a800001c7ab9 */ /* 0x000fe20000000000 */
[----:B------:R-:W-:Y:S01]  /*1060*/  LOP3.LUT R5, R4, 0x3e0, RZ, 0xc0, !PT ;  /* 0x000003e004057812 */ /* 0x000fe200078ec0ff */
[----:B------:R-:W-:Y:S01]  /*1070*/  ULDC UR38, c[0x0][0x218] ;  /* 0x0000860000267ab9 */ /* 0x000fe20000000800 */
[----:B------:R-:W-:Y:S01]  /*1080*/  LOP3.LUT R16, R7, UR25, R16, 0x96, !PT ;  /* 0x0000001907107c12 */ /* 0x000fe2000f8e9610 */
[----:B------:R-:W-:Y:S01]  /*1090*/  IMAD.IADD R3, R3, 0x1, R14 ;  /* 0x0000000103037824 */ /* 0x000fe200078e020e */
[----:B------:R-:W-:Y:S01]  /*10a0*/  VIADDMNMX R5, R2, -R5, RZ, !PT ;  /* 0x8000000502057246 */ /* 0x000fe200078001ff */
[----:B------:R-:W-:Y:S01]  /*10b0*/  IMAD.HI.U32 R2, R12, -0x326172a9, RZ ;  /* 0xcd9e8d570c027827 */ /* 0x000fe200078e00ff */
[----:B------:R-:W-:Y:S01]  /*10c0*/  LOP3.LUT R15, R0, 0x3, RZ, 0xc0, !PT ;  /* 0x00000003000f7812 */ /* 0x000fe200078ec0ff */
[----:B------:R-:W-:Y:S01]  /*10d0*/  ULDC UR29, c[0x0][0x290] ;  /* 0x0000a400001d7ab9 */ /* 0x000fe20000000800 */
[----:B------:R-:W-:Y:S01]  /*10e0*/  SHF.L.U32 R3, R3, 0x3, RZ ;  /* 0x0000000303037819 */ /* 0x000fe200000006ff */
[----:B------:R-:W-:Y:S01]  /*10f0*/  ULDC.64 UR26, c[0x0][0x230] ;  /* 0x00008c00001a7ab9 */ /* 0x000fe20000000a00 */
[----:B------:R-:W-:Y:S01]  /*1100*/  VIMNMX R5, R5, 0x20, PT ;  /* 0x0000002005057848 */ /* 0x000fe20003fe0100 */
[----:B------:R-:W-:Y:S01]  /*1110*/  UISETP.NE.AND UP0, UPT, UR28, URZ, UPT ;  /* 0x0000003f1c00728c */ /* 0x000fe2000bf05270 */
[----:B------:R-:W-:Y:S01]  /*1120*/  I2FP.F32.U32 R3, R3 ;  /* 0x0000000300037245 */ /* 0x000fe20000201000 */
[----:B------:R-:W-:Y:S01]  /*1130*/  ULDC.64 UR30, c[0x0][0x238] ;  /* 0x00008e00001e7ab9 */ /* 0x000fe20000000a00 */
[----:B------:R-:W-:Y:S01]  /*1140*/  LOP3.LUT R17, R2, UR24, R17, 0x96, !PT ;  /* 0x0000001802117c12 */ /* 0x000fe2000f8e9611 */
[----:B------:R-:W-:Y:S01]  /*1150*/  IMAD.IADD R5, R14, 0x1, R5 ;  /* 0x000000010e057824 */ /* 0x000fe200078e0205 */
[----:B------:R0:W1:Y:S01]  /*1160*/  MUFU.RCP R13, R3 ;  /* 0x00000003000d7308 */ /* 0x0000620000001000 */
[----:B------:R-:W-:Y:S01]  /*1170*/  IMAD R14, R12, -0x326172a9, RZ ;  /* 0xcd9e8d570c0e7824 */ /* 0x000fe200078e02ff */
[----:B------:R-:W-:Y:S01]  /*1180*/  ULDC.64 UR32, c[0x0][0x240] ;  /* 0x0000900000207ab9 */ /* 0x000fe20000000a00 */
[----:B------:R-:W-:Y:S01]  /*1190*/  IMAD R12, R25, -0x2daee0ad, RZ ;  /* 0xd2511f53190c7824 */ /* 0x000fe200078e02ff */
[----:B------:R-:W-:Y:S01]  /*11a0*/  ULDC.64 UR34, c[0x0][0x248] ;  /* 0x0000920000227ab9 */ /* 0x000fe20000000a00 */
[----:B------:R-:W-:Y:S01]  /*11b0*/  IMAD.SHL.U32 R10, R5, 0x8, RZ ;  /* 0x00000008050a7824 */ /* 0x000fe200078e00ff */
[----:B------:R-:W-:-:S06]  /*11c0*/  ULDC.64 UR36, c[0x0][0x210] ;  /* 0x0000840000247ab9 */ /* 0x000fcc0000000a00 */
.L_x_14554:
[----:B------:R-:W-:Y:S01]  /*11d0*/  IMAD R26, R18, UR38, RZ ;  /* 0x00000026121a7c24 */ /* 0x000fe2000f8e02ff */
[----:B------:R-:W-:Y:S01]  /*11e0*/  LOP3.LUT P0, RZ, R8, 0x20, RZ, 0xc0, !PT ;  /* 0x0000002008ff7812 */ /* 0x000fe2000780c0ff */
[----:B------:R-:W-:Y:S03]  /*11f0*/  BSSY B0, `(.L_x_14022) ;  /* 0x00005c4000007945 */ /* 0x000fe60003800000 */
[----:B--234-:R-:W-:-:S04]  /*1200*/  SHF.R.S32.HI R165, RZ, 0x1f, R26 ;  /* 0x0000001fffa57819 */ /* 0x01cfc8000001141a */
[----:B------:R-:W-:-:S04]  /*1210*/  LEA.HI R165, R165, R26, RZ, 0x3 ;  /* 0x0000001aa5a57211 */ /* 0x000fc800078f18ff */
[----:B------:R-:W-:-:S05]  /*1220*/  LEA.HI.SX32 R26, R165, R20, 0x1d ;  /* 0x00000014a51a7211 */ /* 0x000fca00078feaff */
[----:B------:R-:W-:Y:S01]  /*1230*/  IMAD.MOV.U32 R174, RZ, RZ, R26 ;  /* 0x000000ffffae7224 */ /* 0x000fe200078e001a */
        /* <DEDUP_REMOVED lines=27> */
.L_x_14025:
[----:B------:R-:W-:-:S07]  /*13f0*/  IMAD.MOV.U32 R9, RZ, RZ, R14 ;  /* 0x000000ffff097224 */ /* 0x000fce00078e000e */
.L_x_14026:
[----:B------:R-:W-:Y:S05]  /*1400*/  BSYNC B1 ;  /* 0x0000000000017941 */ /* 0x000fea0003800000 */
.L_x_14024:
        /* <DEDUP_REMOVED lines=16> */
.L_x_14030:
[----:B------:R-:W-:Y:S05]  /*1510*/  BSYNC B2 ;  /* 0x0000000000027941 */ /* 0x000fea0003800000 */
.L_x_14029:
        /* <DEDUP_REMOVED lines=43> */
.L_x_14028:
[----:B------:R-:W-:Y:S05]  /*17d0*/  BSYNC B1 ;  /* 0x0000000000017941 */ /* 0x000fea0003800000 */
.L_x_14027:
[----:B------:R-:W2:Y:S01]  /*17e0*/  LDC R171, c[0x0][0x294] ;  /* 0x0000a500ffab7b82 */ /* 0x000ea20000000800 */
[----:B------:R-:W-:Y:S01]  /*17f0*/  I2FP.F32.U32 R9, R9 ;  /* 0x0000000900097245 */ /* 0x000fe20000201000 */
[----:B------:R-:W-:Y:S01]  /*1800*/  IMAD.MOV.U32 R174, RZ, RZ, 0x2f800000 ;  /* 0x2f800000ffae7424 */ /* 0x000fe200078e00ff */
[----:B------:R-:W-:Y:S01]  /*1810*/  ISETP.NE.U32.AND P2, PT, R168, RZ, PT ;  /* 0x000000ffa800720c */ /* 0x000fe20003f45070 */
[----:B-----5:R-:W-:Y:S01]  /*1820*/  HADD2.F32 R15, -RZ, R164.H0_H0 ;  /* 0x200000a4ff0f7230 */ /* 0x020fe20000004100 */
[----:B------:R-:W-:Y:S01]  /*1830*/  LOP3.LUT R8, R8, 0xffffffef, RZ, 0xc0, !PT ;  /* 0xffffffef08087812 */ /* 0x000fe200078ec0ff */
[----:B------:R-:W-:Y:S01]  /*1840*/  FFMA.FTZ R168, R9, R174, 1.1641532182693481445e-10 ;  /* 0x2f00000009a87423 */ /* 0x000fe200000100ae */
[----:B------:R-:W-:Y:S01]  /*1850*/  ISETP.NE.AND.EX P2, PT, R169, RZ, PT, P2 ;  /* 0x000000ffa900720c */ /* 0x000fe20003f45320 */
[----:B------:R-:W3:Y:S03]  /*1860*/  LDC R170, c[0x0][0x298] ;  /* 0x0000a600ffaa7b82 */ /* 0x000ee60000000800 */
[----:B--2---:R-:W-:Y:S01]  /*1870*/  FSETP.GTU.FTZ.AND P3, PT, R168, R171, PT ;  /* 0x000000aba800720b */ /* 0x004fe20003f7c000 */
[----:B---3--:R-:W-:-:S12]  /*1880*/  FMUL.FTZ R15, R15, R170 ;  /* 0x000000aa0f0f7220 */ /* 0x008fd80000410000 */
        /* <DEDUP_REMOVED lines=9> */
.L_x_14031:
        /* <DEDUP_REMOVED lines=12> */
.L_x_14034:
[----:B------:R-:W-:-:S07]  /*19e0*/  MOV R7, R14 ;  /* 0x0000000e00077202 */ /* 0x000fce0000000f00 */
.L_x_14035:
[----:B------:R-:W-:Y:S05]  /*19f0*/  BSYNC B1 ;  /* 0x0000000000017941 */ /* 0x000fea0003800000 */
.L_x_14033:
        /* <DEDUP_REMOVED lines=16> */
.L_x_14039:
[----:B------:R-:W-:Y:S05]  /*1b00*/  BSYNC B2 ;  /* 0x0000000000027941 */ /* 0x000fea0003800000 */
.L_x_14038:
        /* <DEDUP_REMOVED lines=43> */
.L_x_14037:
[----:B------:R-:W-:Y:S05]  /*1dc0*/  BSYNC B1 ;  /* 0x0000000000017941 */ /* 0x000fea0003800000 */
.L_x_14036:
        /* <DEDUP_REMOVED lines=10> */
.L_x_14032:
        /* <DEDUP_REMOVED lines=12> */
.L_x_14041:
[----:B------:R-:W-:-:S07]  /*1f30*/  IMAD.MOV.U32 R176, RZ, RZ, R14 ;  /* 0x000000ffffb07224 */ /* 0x000fce00078e000e */
.L_x_14042:
[----:B------:R-:W-:Y:S05]  /*1f40*/  BSYNC B1 ;  /* 0x0000000000017941 */ /* 0x000fea0003800000 */
.L_x_14040:
        /* <DEDUP_REMOVED lines=16> */
.L_x_14046:
[----:B------:R-:W-:Y:S05]  /*2050*/  BSYNC B2 ;  /* 0x0000000000027941 */ /* 0x000fea0003800000 */
.L_x_14045:
        /* <DEDUP_REMOVED lines=44> */
.L_x_14044:
[----:B------:R-:W-:Y:S05]  /*2320*/  BSYNC B1 ;  /* 0x0000000000017941 */ /* 0x000fea0003800000 */
.L_x_14043:
        /* <DEDUP_REMOVED lines=11> */
[----:B------:R-:W-:Y:S02]  /*23e0*/  HADD2.F32 R164, -RZ, R156.H1_H1 ;  /* 0x3000009cffa47230 */ /* 0x000fe40000004100 */
[----:B------:R-:W-:-:S03]  /*23f0*/  IMAD.MOV.U32 R15, RZ, RZ, R168 ;  /* 0x000000ffff0f7224 */ /* 0x000fc600078e00a8 */
[----:B------:R-:W-:Y:S01]  /*2400*/  FADD.FTZ R183, R164, R183 ;  /* 0x000000b7a4b77221 */ /* 0x000fe20000010000 */
[----:B------:R-:W-:Y:S06]  /*2410*/  BRA `(.L_x_14048) ;  /* 0x0000000400587947 */ /* 0x000fec0003800000 */
.L_x_14047:
        /* <DEDUP_REMOVED lines=12> */
.L_x_14050:
[----:B------:R-:W-:-:S07]  /*24e0*/  IMAD.MOV.U32 R6, RZ, RZ, R14 ;  /* 0x000000ffff067224 */ /* 0x000fce00078e000e */
.L_x_14051:
[----:B------:R-:W-:Y:S05]  /*24f0*/  BSYNC B1 ;  /* 0x0000000000017941 */ /* 0x000fea0003800000 */
.L_x_14049:
        /* <DEDUP_REMOVED lines=16> */
.L_x_14055:
[----:B------:R-:W-:Y:S05]  /*2600*/  BSYNC B2 ;  /* 0x0000000000027941 */ /* 0x000fea0003800000 */
.L_x_14054:
        /* <DEDUP_REMOVED lines=44> */
.L_x_14053:
[----:B------:R-:W-:Y:S05]  /*28d0*/  BSYNC B1 ;  /* 0x0000000000017941 */ /* 0x000fea0003800000 */
.L_x_14052:
        /* <DEDUP_REMOVED lines=10> */
.L_x_14048:
        /* <DEDUP_REMOVED lines=12> */
.L_x_14057:
[----:B------:R-:W-:-:S07]  /*2a40*/  IMAD.MOV.U32 R164, RZ, RZ, R14 ;  /* 0x000000ffffa47224 */ /* 0x000fce00078e000e */
.L_x_14058:
[----:B------:R-:W-:Y:S05]  /*2a50*/  BSYNC B1 ;  /* 0x0000000000017941 */ /* 0x000fea0003800000 */
.L_x_14056:
        /* <DEDUP_REMOVED lines=16> */
.L_x_14062:
[----:B------:R-:W-:Y:S05]  /*2b60*/  BSYNC B2 ;  /* 0x0000000000027941 */ /* 0x000fea0003800000 */
.L_x_14061:
        /* <DEDUP_REMOVED lines=43> */
.L_x_14060:
[----:B------:R-:W-:Y:S05]  /*2e20*/  BSYNC B1 ;  /* 0x0000000000017941 */ /* 0x000fea0003800000 */
.L_x_14059:
        /* <DEDUP_REMOVED lines=15> */
.L_x_14063:
        /* <DEDUP_REMOVED lines=12> */
.L_x_14066:
[----:B------:R-:W-:-:S07]  /*2fe0*/  IMAD.MOV.U32 R5, RZ, RZ, R14 ;  /* 0x000000ffff057224 */ /* 0x000fce00078e000e */
.L_x_14067:
[----:B------:R-:W-:Y:S05]  /*2ff0*/  BSYNC B1 ;  /* 0x0000000000017941 */ /* 0x000fea0003800000 */
.L_x_14065:
        /* <DEDUP_REMOVED lines=16> */
.L_x_14071:
[----:B------:R-:W-:Y:S05]  /*3100*/  BSYNC B2 ;  /* 0x0000000000027941 */ /* 0x000fea0003800000 */
.L_x_14070:
        /* <DEDUP_REMOVED lines=43> */
.L_x_14069:
[----:B------:R-:W-:Y:S05]  /*33c0*/  BSYNC B1 ;  /* 0x0000000000017941 */ /* 0x000fea0003800000 */
.L_x_14068:
        /* <DEDUP_REMOVED lines=10> */
.L_x_14064:
        /* <DEDUP_REMOVED lines=12> */
.L_x_14073:
[----:B------:R-:W-:-:S07]  /*3530*/  IMAD.MOV.U32 R164, RZ, RZ, R14 ;  /* 0x000000ffffa47224 */ /* 0x000fce00078e000e */
.L_x_14074:
[----:B------:R-:W-:Y:S05]  /*3540*/  BSYNC B1 ;  /* 0x0000000000017941 */ /* 0x000fea0003800000 */
.L_x_14072:
        /* <DEDUP_REMOVED lines=16> */
.L_x_14078:
[----:B------:R-:W-:Y:S05]  /*3650*/  BSYNC B2 ;  /* 0x0000000000027941 */ /* 0x000fea0003800000 */
.L_x_14077:
        /* <DEDUP_REMOVED lines=43> */
.L_x_14076:
[----:B------:R-:W-:Y:S05]  /*3910*/  BSYNC B1 ;  /* 0x0000000000017941 */ /* 0x000fea0003800000 */
.L_x_14075:
        /* <DEDUP_REMOVED lines=15> */
.L_x_14079:
        /* <DEDUP_REMOVED lines=12> */
.L_x_14082:
[----:B------:R-:W-:-:S07]  /*3ad0*/  IMAD.MOV.U32 R4, RZ, RZ, R14 ;  /* 0x000000ffff047224 */ /* 0x000fce00078e000e */
.L_x_14083:
[----:B------:R-:W-:Y:S05]  /*3ae0*/  BSYNC B1 ;  /* 0x0000000000017941 */ /* 0x000fea0003800000 */
.L_x_14081:
        /* <DEDUP_REMOVED lines=16> */
.L_x_14087:
[----:B------:R-:W-:Y:S05]  /*3bf0*/  BSYNC B2 ;  /* 0x0000000000027941 */ /* 0x000fea0003800000 */
.L_x_14086:
        /* <DEDUP_REMOVED lines=43> */
.L_x_14085:
[----:B------:R-:W-:Y:S05]  /*3eb0*/  BSYNC B1 ;  /* 0x0000000000017941 */ /* 0x000fea0003800000 */
.L_x_14084:
        /* <DEDUP_REMOVED lines=10> */
.L_x_14080:
        /* <DEDUP_REMOVED lines=12> */
.L_x_14089:
[----:B------:R-:W-:-:S07]  /*4020*/  IMAD.MOV.U32 R176, RZ, RZ, R14 ;  /* 0x000000ffffb07224 */ /* 0x000fce00078e000e */
.L_x_14090:
[----:B------:R-:W-:Y:S05]  /*4030*/  BSYNC B1 ;  /* 0x0000000000017941 */ /* 0x000fea0003800000 */
.L_x_14088:
        /* <DEDUP_REMOVED lines=16> */
.L_x_14094:
[----:B------:R-:W-:Y:S05]  /*4140*/  BSYNC B2 ;  /* 0x0000000000027941 */ /* 0x000fea0003800000 */
.L_x_14093:
        /* <DEDUP_REMOVED lines=43> */
.L_x_14092:
[----:B------:R-:W-:Y:S05]  /*4400*/  BSYNC B1 ;  /* 0x0000000000017941 */ /* 0x000fea0003800000 */
.L_x_14091:
        /* <DEDUP_REMOVED lines=15> */
.L_x_14095:
        /* <DEDUP_REMOVED lines=12> */
.L_x_14098:
[----:B0-----:R-:W-:-:S07]  /*45c0*/  IMAD.MOV.U32 R3, RZ, RZ, R14 ;  /* 0x000000ffff037224 */ /* 0x001fce00078e000e */
.L_x_14099:
[----:B------:R-:W-:Y:S05]  /*45d0*/  BSYNC B1 ;  /* 0x0000000000017941 */ /* 0x000fea0003800000 */
.L_x_14097:
        /* <DEDUP_REMOVED lines=16> */
.L_x_14103:
[----:B------:R-:W-:Y:S05]  /*46e0*/  BSYNC B2 ;  /* 0x0000000000027941 */ /* 0x000fea0003800000 */
.L_x_14102:
        /* <DEDUP_REMOVED lines=43> */
.L_x_14101:
[----:B------:R-:W-:Y:S05]  /*49a0*/  BSYNC B1 ;  /* 0x0000000000017941 */ /* 0x000fea0003800000 */
.L_x_14100:
        /* <DEDUP_REMOVED lines=10> */
.L_x_14096:
        /* <DEDUP_REMOVED lines=12> */
.L_x_14105:
[----:B------:R-:W-:-:S07]  /*4b10*/  IMAD.MOV.U32 R176, RZ, RZ, R14 ;  /* 0x000000ffffb07224 */ /* 0x000fce00078e000e */
.L_x_14106:
[----:B------:R-:W-:Y:S05]  /*4b20*/  BSYNC B1 ;  /* 0x0000000000017941 */ /* 0x000fea0003800000 */
.L_x_14104:
        /* <DEDUP_REMOVED lines=16> */
.L_x_14110:
[----:B------:R-:W-:Y:S05]  /*4c30*/  BSYNC B2 ;  /* 0x0000000000027941 */ /* 0x000fea0003800000 */
.L_x_14109:
        /* <DEDUP_REMOVED lines=43> */
.L_x_14108:
[----:B------:R-:W-:Y:S05]  /*4ef0*/  BSYNC B1 ;  /* 0x0000000000017941 */ /* 0x000fea0003800000 */
.L_x_14107:
        /* <DEDUP_REMOVED lines=13> */
.L_x_14111:
        /* <DEDUP_REMOVED lines=12> */
.L_x_14114:
[----:B------:R-:W-:-:S07]  /*5090*/  IMAD.MOV.U32 R2, RZ, RZ, R14 ;  /* 0x000000ffff027224 */ /* 0x000fce00078e000e */
.L_x_14115:
[----:B------:R-:W-:Y:S05]  /*50a0*/  BSYNC B1 ;  /* 0x0000000000017941 */ /* 0x000fea0003800000 */
.L_x_14113:
        /* <DEDUP_REMOVED lines=16> */
.L_x_14119:
[----:B------:R-:W-:Y:S05]  /*51b0*/  BSYNC B2 ;  /* 0x0000000000027941 */ /* 0x000fea0003800000 */
.L_x_14118:
        /* <DEDUP_REMOVED lines=43> */
.L_x_14117:
[----:B------:R-:W-:Y:S05]  /*5470*/  BSYNC B1 ;  /* 0x0000000000017941 */ /* 0x000fea0003800000 */
.L_x_14116:
        /* <DEDUP_REMOVED lines=10> */
.L_x_14112:
        /* <DEDUP_REMOVED lines=12> */
.L_x_14121:
[----:B------:R-:W-:-:S07]  /*55e0*/  IMAD.MOV.U32 R166, RZ, RZ, R14 ;  /* 0x000000ffffa67224 */ /* 0x000fce00078e000e */
.L_x_14122:
[----:B------:R-:W-:Y:S05]  /*55f0*/  BSYNC B1 ;  /* 0x0000000000017941 */ /* 0x000fea0003800000 */
.L_x_14120:
        /* <DEDUP_REMOVED lines=16> */
.L_x_14126:
[----:B------:R-:W-:Y:S05]  /*5700*/  BSYNC B2 ;  /* 0x0000000000027941 */ /* 0x000fea0003800000 */
.L_x_14125:
        /* <DEDUP_REMOVED lines=43> */
.L_x_14124:
[----:B------:R-:W-:Y:S05]  /*59c0*/  BSYNC B1 ;  /* 0x0000000000017941 */ /* 0x000fea0003800000 */
.L_x_14123:
        /* <DEDUP_REMOVED lines=13> */
.L_x_14127:
        /* <DEDUP_REMOVED lines=12> */
.L_x_14130:
[----:B------:R-:W-:-:S07]  /*5b60*/  IMAD.MOV.U32 R0, RZ, RZ, R14 ;  /* 0x000000ffff007224 */ /* 0x000fce00078e000e */
.L_x_14131:
[----:B------:R-:W-:Y:S05]  /*5b70*/  BSYNC B1 ;  /* 0x0000000000017941 */ /* 0x000fea0003800000 */
.L_x_14129:
        /* <DEDUP_REMOVED lines=16> */
.L_x_14135:
[----:B------:R-:W-:Y:S05]  /*5c80*/  BSYNC B2 ;  /* 0x0000000000027941 */ /* 0x000fea0003800000 */
.L_x_14134:
        /* <DEDUP_REMOVED lines=43> */
.L_x_14133:
[----:B------:R-:W-:Y:S05]  /*5f40*/  BSYNC B1 ;  /* 0x0000000000017941 */ /* 0x000fea0003800000 */
.L_x_14132:
        /* <DEDUP_REMOVED lines=10> */
.L_x_14128:
        /* <DEDUP_REMOVED lines=12> */
.L_x_14137:
[----:B------:R-:W-:-:S07]  /*60b0*/  IMAD.MOV.U32 R166, RZ, RZ, R14 ;  /* 0x000000ffffa67224 */ /* 0x000fce00078e000e */
.L_x_14138:
[----:B------:R-:W-:Y:S05]  /*60c0*/  BSYNC B1 ;  /* 0x0000000000017941 */ /* 0x000fea0003800000 */
.L_x_14136:
        /* <DEDUP_REMOVED lines=16> */
.L_x_14142:
[----:B------:R-:W-:Y:S05]  /*61d0*/  BSYNC B2 ;  /* 0x0000000000027941 */ /* 0x000fea0003800000 */
.L_x_14141:
        /* <DEDUP_REMOVED lines=43> */
.L_x_14140:
[----:B------:R-:W-:Y:S05]  /*6490*/  BSYNC B1 ;  /* 0x0000000000017941 */ /* 0x000fea0003800000 */
.L_x_14139:
        /* <DEDUP_REMOVED lines=13> */
.L_x_14143:
        /* <DEDUP_REMOVED lines=12> */
.L_x_14146:
[----:B------:R-:W-:-:S07]  /*6630*/  IMAD.MOV.U32 R25, RZ, RZ, R14 ;  /* 0x000000ffff197224 */ /* 0x000fce00078e000e */
.L_x_14147:
[----:B------:R-:W-:Y:S05]  /*6640*/  BSYNC B1 ;  /* 0x0000000000017941 */ /* 0x000fea0003800000 */
.L_x_14145:
        /* <DEDUP_REMOVED lines=16> */
.L_x_14151:
[----:B------:R-:W-:Y:S05]  /*6750*/  BSYNC B2 ;  /* 0x0000000000027941 */ /* 0x000fea0003800000 */
.L_x_14150:
        /* <DEDUP_REMOVED lines=43> */
.L_x_14149:
[----:B------:R-:W-:Y:S05]  /*6a10*/  BSYNC B1 ;  /* 0x0000000000017941 */ /* 0x000fea0003800000 */
.L_x_14148:
        /* <DEDUP_REMOVED lines=10> */
.L_x_14144:
        /* <DEDUP_REMOVED lines=25> */
[----:B------:R-:W-:Y:S02]  /*6c50*/  F2FP.F16.F32.PACK_AB R167, R225, R221 ;  /* 0x000000dde1a7723e */ /* 0x000fe400000000ff */
[----:B------:R-:W-:Y:S02]  /*6c60*/  F2FP.F16.F32.PACK_AB R166, R223, R201 ;  /* 0x000000c9dfa6723e */ /* 0x000fe400000000ff */
[----:B------:R-:W-:-:S02]  /*6c70*/  F2FP.F16.F32.PACK_AB R165, R203, R181 ;  /* 0x000000b5cba5723e */ /* 0x000fc400000000ff */
[----:B------:R-:W-:Y:S02]  /*6c80*/  F2FP.F16.F32.PACK_AB R164, R183, R9 ;  /* 0x00000009b7a4723e */ /* 0x000fe400000000ff */
[----:B------:R-:W-:Y:S02]  /*6c90*/  IADD3.X R169, R176, UR33, RZ, P1, !PT ;  /* 0x00000021b0a97c10 */ /* 0x000fe40008ffe4ff */
[----:B------:R-:W-:Y:S01]  /*6ca0*/  LOP3.LUT R170, R170, R235, RZ, 0xfc, !PT ;  /* 0x000000ebaaaa7212 */ /* 0x000fe200078efcff */
[----:B------:R2:W-:Y:S04]  /*6cb0*/  STG.E.128 desc[UR4][R232.64], R164 ;  /* 0x000000a4e8007986 */ /* 0x0005e8000c101d04 */
[----:B------:R2:W-:Y:S01]  /*6cc0*/  STG.E.64 desc[UR4][R168.64], R170 ;  /* 0x000000aaa8007986 */ /* 0x0005e2000c101b04 */
[----:B------:R-:W-:Y:S05]  /*6cd0*/  @!P0 BRA `(.L_x_14152) ;  /* 0x0000000000508947 */ /* 0x000fea0003800000 */
[----:B--2---:R-:W-:Y:S01]  /*6ce0*/  IMAD.U32 R165, R0, 0x10000, RZ ;  /* 0x0001000000a57824 */ /* 0x004fe200078e00ff */
        /* <DEDUP_REMOVED lines=19> */
.L_x_14152:
[----:B------:R-:W-:-:S07]  /*6e20*/  VIADD R174, R26, 0x100 ;  /* 0x000001001aae7836 */ /* 0x000fce0000000000 */
.L_x_14023:
[----:B------:R-:W-:Y:S05]  /*6e30*/  BSYNC B0 ;  /* 0x0000000000007941 */ /* 0x000fea0003800000 */
.L_x_14022:
[----:B------:R-:W-:Y:S01]  /*6e40*/  LOP3.LUT P0, RZ, R8, 0x100, RZ, 0xc0, !PT ;  /* 0x0000010008ff7812 */ /* 0x000fe2000780c0ff */
[----:B------:R-:W-:-:S12]  /*6e50*/  BSSY B0, `(.L_x_14153) ;  /* 0x00005bf000007945 */ /* 0x000fd80003800000 */
[----:B------:R-:W-:Y:S05]  /*6e60*/  @!P0 BRA `(.L_x_14154) ;  /* 0x0000005800f48947 */ /* 0x000fea0003800000 */
[----:B--2---:R-:W2:Y:S01]  /*6e70*/  LDC.64 R168, c[0x0][0x228] ;  /* 0x00008a00ffa87b82 */ /* 0x004ea20000000a00 */
[----:B------:R-:W-:-:S04]  /*6e80*/  ISETP.NE.U32.AND P1, PT, RZ, UR26, PT ;  /* 0x0000001aff007c0c */ /* 0x000fc8000bf25070 */
[----:B------:R-:W-:-:S03]  /*6e90*/  ISETP.NE.AND.EX P1, PT, RZ, UR27, PT, P1 ;  /* 0x0000001bff007c0c */ /* 0x000fc6000bf25310 */
[----:B---3--:R-:W3:Y:S01]  /*6ea0*/  LDC.64 R164, c[0x0][0x220] ;  /* 0x00008800ffa47b82 */ /* 0x008ee20000000a00 */
        /* <DEDUP_REMOVED lines=22> */
.L_x_14156:
[----:B------:R-:W-:-:S07]  /*7010*/  IMAD.MOV.U32 R27, RZ, RZ, R14 ;  /* 0x000000ffff1b7224 */ /* 0x000fce00078e000e */
.L_x_14157:
[----:B------:R-:W-:Y:S05]  /*7020*/  BSYNC B1 ;  /* 0x0000000000017941 */ /* 0x000fea0003800000 */
.L_x_14155:
        /* <DEDUP_REMOVED lines=16> */
.L_x_14161:
[----:B------:R-:W-:Y:S05]  /*7130*/  BSYNC B2 ;  /* 0x0000000000027941 */ /* 0x000fea0003800000 */
.L_x_14160:
        /* <DEDUP_REMOVED lines=41> */
[----:B------:R-:W-:Y:S02]  /*73d0*/  LOP3.LUT R16, R177, UR25, R16, 0x96, !PT ;  /* 0x00000019b1107c12 */ /* 0x000fe4000f8e9610 */
[----:B------:R-:W-:-:S07]  /*73e0*/  MOV R12, R176 ;  /* 0x000000b0000c7202 */ /* 0x000fce0000000f00 */
.L_x_14159:
[----:B------:R-:W-:Y:S05]  /*73f0*/  BSYNC B1 ;  /* 0x0000000000017941 */ /* 0x000fea0003800000 */
.L_x_14158:
        /* <DEDUP_REMOVED lines=20> */
.L_x_14162:
        /* <DEDUP_REMOVED lines=12> */
.L_x_14165:
[----:B------:R-:W-:-:S07]  /*7600*/  MOV R7, R14 ;  /* 0x0000000e00077202 */ /* 0x000fce0000000f00 */
.L_x_14166:
[----:B------:R-:W-:Y:S05]  /*7610*/  BSYNC B1 ;  /* 0x0000000000017941 */ /* 0x000fea0003800000 */
.L_x_14164:
        /* <DEDUP_REMOVED lines=16> */
.L_x_14170:
[----:B------:R-:W-:Y:S05]  /*7720*/  BSYNC B2 ;  /* 0x0000000000027941 */ /* 0x000fea0003800000 */
.L_x_14169:
        /* <DEDUP_REMOVED lines=44> */
.L_x_14168:
[----:B------:R-:W-:Y:S05]  /*79f0*/  BSYNC B1 ;  /* 0x0000000000017941 */ /* 0x000fea0003800000 */
.L_x_14167:
        /* <DEDUP_REMOVED lines=10> */
.L_x_14163:
        /* <DEDUP_REMOVED lines=12> */
.L_x_14172:
[----:B------:R-:W-:-:S07]  /*7b60*/  MOV R177, R14 ;  /* 0x0000000e00b17202 */ /* 0x000fce0000000f00 */
.L_x_14173:
[----:B------:R-:W-:Y:S05]  /*7b70*/  BSYNC B1 ;  /* 0x0000000000017941 */ /* 0x000fea0003800000 */
.L_x_14171:
        /* <DEDUP_REMOVED lines=16> */
.L_x_14177:
[----:B------:R-:W-:Y:S05]  /*7c80*/  BSYNC B2 ;  /* 0x0000000000027941 */ /* 0x000fea0003800000 */
.L_x_14176:
        /* <DEDUP_REMOVED lines=43> */
.L_x_14175:
[----:B------:R-:W-:Y:S05]  /*7f40*/  BSYNC B1 ;  /* 0x0000000000017941 */ /* 0x000fea0003800000 */
.L_x_14174:
        /* <DEDUP_REMOVED lines=15> */
.L_x_14178:
        /* <DEDUP_REMOVED lines=12> */
.L_x_14181:
[----:B------:R-:W-:-:S07]  /*8100*/  IMAD.MOV.U32 R6, RZ, RZ, R14 ;  /* 0x000000ffff067224 */ /* 0x000fce00078e000e */
.L_x_14182:
[----:B------:R-:W-:Y:S05]  /*8110*/  BSYNC B1 ;  /* 0x0000000000017941 */ /* 0x000fea0003800000 */
.L_x_14180:
        /* <DEDUP_REMOVED lines=16> */
.L_x_14186:
[----:B------:R-:W-:Y:S05]  /*8220*/  BSYNC B2 ;  /* 0x0000000000027941 */ /* 0x000fea0003800000 */
.L_x_14185:
        /* <DEDUP_REMOVED lines=43> */
.L_x_14184:
[----:B------:R-:W-:Y:S05]  /*84e0*/  BSYNC B1 ;  /* 0x0000000000017941 */ /* 0x000fea0003800000 */
.L_x_14183:
        /* <DEDUP_REMOVED lines=10> */
.L_x_14179:
        /* <DEDUP_REMOVED lines=12> */
.L_x_14188:
[----:B------:R-:W-:-:S07]  /*8650*/  MOV R164, R14 ;  /* 0x0000000e00a47202 */ /* 0x000fce0000000f00 */
.L_x_14189:
[----:B------:R-:W-:Y:S05]  /*8660*/  BSYNC B1 ;  /* 0x0000000000017941 */ /* 0x000fea0003800000 */
.L_x_14187:
        /* <DEDUP_REMOVED lines=16> */
.L_x_14193:
[----:B------:R-:W-:Y:S05]  /*8770*/  BSYNC B2 ;  /* 0x0000000000027941 */ /* 0x000fea0003800000 */
.L_x_14192:
        /* <DEDUP_REMOVED lines=43> */
.L_x_14191:
[----:B------:R-:W-:Y:S05]  /*8a30*/  BSYNC B1 ;  /* 0x0000000000017941 */ /* 0x000fea0003800000 */
.L_x_14190:
        /* <DEDUP_REMOVED lines=11> */
[----:B------:R-:W-:Y:S02]  /*8af0*/  HADD2.F32 R164, -RZ, R157.H0_H0 ;  /* 0x2000009dffa47230 */ /* 0x000fe40000004100 */
[----:B------:R-:W-:-:S03]  /*8b00*/  IMAD.MOV.U32 R15, RZ, RZ, R168 ;  /* 0x000000ffff0f7224 */ /* 0x000fc600078e00a8 */
[----:B------:R-:W-:Y:S01]  /*8b10*/  FADD.FTZ R177, R164, R177 ;  /* 0x000000b1a4b17221 */ /* 0x000fe20000010000 */
[----:B------:R-:W-:Y:S06]  /*8b20*/  BRA `(.L_x_14195) ;  /* 0x0000000400547947 */ /* 0x000fec0003800000 */
.L_x_14194:
        /* <DEDUP_REMOVED lines=12> */
.L_x_14197:
[----:B------:R-:W-:-:S07]  /*8bf0*/  IMAD.MOV.U32 R5, RZ, RZ, R14 ;  /* 0x000000ffff057224 */ /* 0x000fce00078e000e */
.L_x_14198:
[----:B------:R-:W-:Y:S05]  /*8c00*/  BSYNC B1 ;  /* 0x0000000000017941 */ /* 0x000fea0003800000 */
.L_x_14196:
        /* <DEDUP_REMOVED lines=16> */
.L_x_14202:
[----:B------:R-:W-:Y:S05]  /*8d10*/  BSYNC B2 ;  /* 0x0000000000027941 */ /* 0x000fea0003800000 */
.L_x_14201:
        /* <DEDUP_REMOVED lines=43> */
.L_x_14200:
[----:B------:R-:W-:Y:S05]  /*8fd0*/  BSYNC B1 ;  /* 0x0000000000017941 */ /* 0x000fea0003800000 */
.L_x_14199:
        /* <DEDUP_REMOVED lines=10> */
.L_x_14195:
        /* <DEDUP_REMOVED lines=12> */
.L_x_14204:
[----:B------:R-:W-:-:S07]  /*9140*/  MOV R164, R14 ;  /* 0x0000000e00a47202 */ /* 0x000fce0000000f00 */
.L_x_14205:
[----:B------:R-:W-:Y:S05]  /*9150*/  BSYNC B1 ;  /* 0x0000000000017941 */ /* 0x000fea0003800000 */
.L_x_14203:
        /* <DEDUP_REMOVED lines=16> */
.L_x_14209:
[----:B------:R-:W-:Y:S05]  /*9260*/  BSYNC B2 ;  /* 0x0000000000027941 */ /* 0x000fea0003800000 */
.L_x_14208:
        /* <DEDUP_REMOVED lines=43> */
.L_x_14207:
[----:B------:R-:W-:Y:S05]  /*9520*/  BSYNC B1 ;  /* 0x0000000000017941 */ /* 0x000fea0003800000 */
.L_x_14206:
        /* <DEDUP_REMOVED lines=15> */
.L_x_14210:
        /* <DEDUP_REMOVED lines=12> */
.L_x_14213:
[----:B------:R-:W-:-:S07]  /*96e0*/  IMAD.MOV.U32 R4, RZ, RZ, R14 ;  /* 0x000000ffff047224 */ /* 0x000fce00078e000e */
.L_x_14214:
[----:B------:R-:W-:Y:S05]  /*96f0*/  BSYNC B1 ;  /* 0x0000000000017941 */ /* 0x000fea0003800000 */
.L_x_14212:
        /* <DEDUP_REMOVED lines=16> */
.L_x_14218:
[----:B------:R-:W-:Y:S05]  /*9800*/  BSYNC B2 ;  /* 0x0000000000027941 */ /* 0x000fea0003800000 */
.L_x_14217:
        /* <DEDUP_REMOVED lines=43> */
.L_x_14216:
[----:B------:R-:W-:Y:S05]  /*9ac0*/  BSYNC B1 ;  /* 0x0000000000017941 */ /* 0x000fea0003800000 */
.L_x_14215:
        /* <DEDUP_REMOVED lines=10> */
.L_x_14211:
        /* <DEDUP_REMOVED lines=12> */
.L_x_14220:
[----:B------:R-:W-:-:S07]  /*9c30*/  MOV R178, R14 ;  /* 0x0000000e00b27202 */ /* 0x000fce0000000f00 */
.L_x_14221:
[----:B------:R-:W-:Y:S05]  /*9c40*/  BSYNC B1 ;  /* 0x0000000000017941 */ /* 0x000fea0003800000 */
.L_x_14219:
        /* <DEDUP_REMOVED lines=16> */
.L_x_14225:
[----:B------:R-:W-:Y:S05]  /*9d50*/  BSYNC B2 ;  /* 0x0000000000027941 */ /* 0x000fea0003800000 */
.L_x_14224:
        /* <DEDUP_REMOVED lines=43> */
.L_x_14223:
[----:B------:R-:W-:Y:S05]  /*a010*/  BSYNC B1 ;  /* 0x0000000000017941 */ /* 0x000fea0003800000 */
.L_x_14222:
        /* <DEDUP_REMOVED lines=15> */
.L_x_14226:
        /* <DEDUP_REMOVED lines=12> */
.L_x_14229:
[----:B0-----:R-:W-:-:S07]  /*a1d0*/  IMAD.MOV.U32 R3, RZ, RZ, R14 ;  /* 0x000000ffff037224 */ /* 0x001fce00078e000e */
.L_x_14230:
[----:B------:R-:W-:Y:S05]  /*a1e0*/  BSYNC B1 ;  /* 0x0000000000017941 */ /* 0x000fea0003800000 */
.L_x_14228:
        /* <DEDUP_REMOVED lines=16> */
.L_x_14234:
[----:B------:R-:W-:Y:S05]  /*a2f0*/  BSYNC B2 ;  /* 0x0000000000027941 */ /* 0x000fea0003800000 */
.L_x_14233:
        /* <DEDUP_REMOVED lines=43> */
.L_x_14232:
[----:B------:R-:W-:Y:S05]  /*a5b0*/  BSYNC B1 ;  /* 0x0000000000017941 */ /* 0x000fea0003800000 */
.L_x_14231:
        /* <DEDUP_REMOVED lines=10> */
.L_x_14227:
        /* <DEDUP_REMOVED lines=12> */
.L_x_14236:
[----:B------:R-:W-:-:S07]  /*a720*/  MOV R178, R14 ;  /* 0x0000000e00b27202 */ /* 0x000fce0000000f00 */
.L_x_14237:
[----:B------:R-:W-:Y:S05]  /*a730*/  BSYNC B1 ;  /* 0x0000000000017941 */ /* 0x000fea0003800000 */
.L_x_14235:
        /* <DEDUP_REMOVED lines=16> */
.L_x_14241:
[----:B------:R-:W-:Y:S05]  /*a840*/  BSYNC B2 ;  /* 0x0000000000027941 */ /* 0x000fea0003800000 */
.L_x_14240:
        /* <DEDUP_REMOVED lines=43> */
.L_x_14239:
[----:B------:R-:W-:Y:S05]  /*ab00*/  BSYNC B1 ;  /* 0x0000000000017941 */ /* 0x000fea0003800000 */
.L_x_14238:
        /* <DEDUP_REMOVED lines=9> */
[----:B------:R-:W-:Y:S02]  /*aba0*/  HADD2.F32 R166, -RZ, R158.H1_H1 ;  /* 0x3000009effa67230 */ /* 0x000fe40000004100 */
[----:B------:R-:W-:-:S03]  /*abb0*/  IMAD.MOV.U32 R15, RZ, RZ, R164 ;  /* 0x000000ffff0f7224 */ /* 0x000fc600078e00a4 */
[----:B------:R-:W-:Y:S01]  /*abc0*/  FADD.FTZ R219, R166, R219 ;  /* 0x000000dba6db7221 */ /* 0x000fe20000010000 */
[----:B------:R-:W-:Y:S06]  /*abd0*/  BRA `(.L_x_14243) ;  /* 0x0000000400547947 */ /* 0x000fec0003800000 */
.L_x_14242:
        /* <DEDUP_REMOVED lines=12> */
.L_x_14245:
[----:B------:R-:W-:-:S07]  /*aca0*/  IMAD.MOV.U32 R2, RZ, RZ, R14 ;  /* 0x000000ffff027224 */ /* 0x000fce00078e000e */
.L_x_14246:
[----:B------:R-:W-:Y:S05]  /*acb0*/  BSYNC B1 ;  /* 0x0000000000017941 */ /* 0x000fea0003800000 */
.L_x_14244:
        /* <DEDUP_REMOVED lines=16> */
.L_x_14250:
[----:B------:R-:W-:Y:S05]  /*adc0*/  BSYNC B2 ;  /* 0x0000000000027941 */ /* 0x000fea0003800000 */
.L_x_14249:
        /* <DEDUP_REMOVED lines=43> */
.L_x_14248:
[----:B------:R-:W-:Y:S05]  /*b080*/  BSYNC B1 ;  /* 0x0000000000017941 */ /* 0x000fea0003800000 */
.L_x_14247:
        /* <DEDUP_REMOVED lines=10> */
.L_x_14243:
        /* <DEDUP_REMOVED lines=12> */
.L_x_14252:
[----:B------:R-:W-:-:S07]  /*b1f0*/  MOV R166, R14 ;  /* 0x0000000e00a67202 */ /* 0x000fce0000000f00 */
.L_x_14253:
[----:B------:R-:W-:Y:S05]  /*b200*/  BSYNC B1 ;  /* 0x0000000000017941 */ /* 0x000fea0003800000 */
.L_x_14251:
        /* <DEDUP_REMOVED lines=16> */
.L_x_14257:
[----:B------:R-:W-:Y:S05]  /*b310*/  BSYNC B2 ;  /* 0x0000000000027941 */ /* 0x000fea0003800000 */
.L_x_14256:
        /* <DEDUP_REMOVED lines=43> */
.L_x_14255:
[----:B------:R-:W-:Y:S05]  /*b5d0*/  BSYNC B1 ;  /* 0x0000000000017941 */ /* 0x000fea0003800000 */
.L_x_14254:
        /* <DEDUP_REMOVED lines=9> */
[----:B------:R-:W-:Y:S02]  /*b670*/  HADD2.F32 R166, -RZ, R159.H0_H0 ;  /* 0x2000009fffa67230 */ /* 0x000fe40000004100 */
[----:B------:R-:W-:-:S03]  /*b680*/  IMAD.MOV.U32 R15, RZ, RZ, R164 ;  /* 0x000000ffff0f7224 */ /* 0x000fc600078e00a4 */
[----:B------:R-:W-:Y:S01]  /*b690*/  FADD.FTZ R217, R166, R217 ;  /* 0x000000d9a6d97221 */ /* 0x000fe20000010000 */
[----:B------:R-:W-:Y:S06]  /*b6a0*/  BRA `(.L_x_14259) ;  /* 0x0000000400547947 */ /* 0x000fec0003800000 */
.L_x_14258:
        /* <DEDUP_REMOVED lines=12> */
.L_x_14261:
[----:B------:R-:W-:-:S07]  /*b770*/  IMAD.MOV.U32 R0, RZ, RZ, R14 ;  /* 0x000000ffff007224 */ /* 0x000fce00078e000e */
.L_x_14262:
[----:B------:R-:W-:Y:S05]  /*b780*/  BSYNC B1 ;  /* 0x0000000000017941 */ /* 0x000fea0003800000 */
.L_x_14260:
        /* <DEDUP_REMOVED lines=16> */
.L_x_14266:
[----:B------:R-:W-:Y:S05]  /*b890*/  BSYNC B2 ;  /* 0x0000000000027941 */ /* 0x000fea0003800000 */
.L_x_14265:
        /* <DEDUP_REMOVED lines=43> */
.L_x_14264:
[----:B------:R-:W-:Y:S05]  /*bb50*/  BSYNC B1 ;  /* 0x0000000000017941 */ /* 0x000fea0003800000 */
.L_x_14263:
        /* <DEDUP_REMOVED lines=10> */
.L_x_14259:
        /* <DEDUP_REMOVED lines=12> */
.L_x_14268:
[----:B------:R-:W-:-:S07]  /*bcc0*/  MOV R166, R14 ;  /* 0x0000000e00a67202 */ /* 0x000fce0000000f00 */
.L_x_14269:
[----:B------:R-:W-:Y:S05]  /*bcd0*/  BSYNC B1 ;  /* 0x0000000000017941 */ /* 0x000fea0003800000 */
.L_x_14267:
        /* <DEDUP_REMOVED lines=16> */
.L_x_14273:
[----:B------:R-:W-:Y:S05]  /*bde0*/  BSYNC B2 ;  /* 0x0000000000027941 */ /* 0x000fea0003800000 */
.L_x_14272:
        /* <DEDUP_REMOVED lines=43> */
.L_x_14271:
[----:B------:R-:W-:Y:S05]  /*c0a0*/  BSYNC B1 ;  /* 0x0000000000017941 */ /* 0x000fea0003800000 */
.L_x_14270:
        /* <DEDUP_REMOVED lines=13> */
.L_x_14274:
        /* <DEDUP_REMOVED lines=12> */
.L_x_14277:
[----:B------:R-:W-:-:S07]  /*c240*/  IMAD.MOV.U32 R25, RZ, RZ, R14 ;  /* 0x000000ffff197224 */ /* 0x000fce00078e000e */
.L_x_14278:
[----:B------:R-:W-:Y:S05]  /*c250*/  BSYNC B1 ;  /* 0x0000000000017941 */ /* 0x000fea0003800000 */
.L_x_14276:
        /* <DEDUP_REMOVED lines=16> */
.L_x_14282:
[----:B------:R-:W-:Y:S05]  /*c360*/  BSYNC B2 ;  /* 0x0000000000027941 */ /* 0x000fea0003800000 */
.L_x_14281:
        /* <DEDUP_REMOVED lines=43> */
.L_x_14280:
[----:B------:R-:W-:Y:S05]  /*c620*/  BSYNC B1 ;  /* 0x0000000000017941 */ /* 0x000fea0003800000 */
.L_x_14279:
        /* <DEDUP_REMOVED lines=10> */
.L_x_14275:
        /* <DEDUP_REMOVED lines=54> */
.L_x_14283:
[----:B------:R-:W-:-:S07]  /*ca30*/  VIADD R174, R174, 0x100 ;  /* 0x00000100aeae7836 */ /* 0x000fce0000000000 */
.L_x_14154:
[----:B------:R-:W-:Y:S05]  /*ca40*/  BSYNC B0 ;  /* 0x0000000000007941 */ /* 0x000fea0003800000 */
.L_x_14153:
        /* <DEDUP_REMOVED lines=29> */
.L_x_14287:
[----:B------:R-:W-:-:S07]  /*cc20*/  MOV R173, R14 ;  /* 0x0000000e00ad7202 */ /* 0x000fce0000000f00 */
.L_x_14288:
[----:B------:R-:W-:Y:S05]  /*cc30*/  BSYNC B1 ;  /* 0x0000000000017941 */ /* 0x000fea0003800000 */
.L_x_14286:
        /* <DEDUP_REMOVED lines=16> */
.L_x_14292:
[----:B------:R-:W-:Y:S05]  /*cd40*/  BSYNC B2 ;  /* 0x0000000000027941 */ /* 0x000fea0003800000 */
.L_x_14291:
        /* <DEDUP_REMOVED lines=43> */
.L_x_14290:
[----:B------:R-:W-:Y:S05]  /*d000*/  BSYNC B1 ;  /* 0x0000000000017941 */ /* 0x000fea0003800000 */
.L_x_14289:
        /* <DEDUP_REMOVED lines=20> */
.L_x_14293:
        /* <DEDUP_REMOVED lines=12> */
.L_x_14296:
[----:B------:R-:W-:-:S07]  /*d210*/  IMAD.MOV.U32 R7, RZ, RZ, R14 ;  /* 0x000000ffff077224 */ /* 0x000fce00078e000e */
.L_x_14297:
[----:B------:R-:W-:Y:S05]  /*d220*/  BSYNC B1 ;  /* 0x0000000000017941 */ /* 0x000fea0003800000 */
.L_x_14295:
        /* <DEDUP_REMOVED lines=16> */
.L_x_14301:
[----:B------:R-:W-:Y:S05]  /*d330*/  BSYNC B2 ;  /* 0x0000000000027941 */ /* 0x000fea0003800000 */
.L_x_14300:
        /* <DEDUP_REMOVED lines=44> */
.L_x_14299:
[----:B------:R-:W-:Y:S05]  /*d600*/  BSYNC B1 ;  /* 0x0000000000017941 */ /* 0x000fea0003800000 */
.L_x_14298:
        /* <DEDUP_REMOVED lines=10> */
.L_x_14294:
        /* <DEDUP_REMOVED lines=12> */
.L_x_14303:
[----:B------:R-:W-:-:S07]  /*d770*/  IMAD.MOV.U32 R178, RZ, RZ, R14 ;  /* 0x000000ffffb27224 */ /* 0x000fce00078e000e */
.L_x_14304:
[----:B------:R-:W-:Y:S05]  /*d780*/  BSYNC B1 ;  /* 0x0000000000017941 */ /* 0x000fea0003800000 */
.L_x_14302:
        /* <DEDUP_REMOVED lines=16> */
.L_x_14308:
[----:B------:R-:W-:Y:S05]  /*d890*/  BSYNC B2 ;  /* 0x0000000000027941 */ /* 0x000fea0003800000 */
.L_x_14307:
        /* <DEDUP_REMOVED lines=43> */
.L_x_14306:
[----:B------:R-:W-:Y:S05]  /*db50*/  BSYNC B1 ;  /* 0x0000000000017941 */ /* 0x000fea0003800000 */
.L_x_14305:
        /* <DEDUP_REMOVED lines=15> */
.L_x_14309:
        /* <DEDUP_REMOVED lines=12> */
.L_x_14312:
[----:B------:R-:W-:-:S07]  /*dd10*/  MOV R6, R14 ;  /* 0x0000000e00067202 */ /* 0x000fce0000000f00 */
.L_x_14313:
[----:B------:R-:W-:Y:S05]  /*dd20*/  BSYNC B1 ;  /* 0x0000000000017941 */ /* 0x000fea0003800000 */
.L_x_14311:
        /* <DEDUP_REMOVED lines=16> */
.L_x_14317:
[----:B------:R-:W-:Y:S05]  /*de30*/  BSYNC B2 ;  /* 0x0000000000027941 */ /* 0x000fea0003800000 */
.L_x_14316:
        /* <DEDUP_REMOVED lines=43> */
.L_x_14315:
[----:B------:R-:W-:Y:S05]  /*e0f0*/  BSYNC B1 ;  /* 0x0000000000017941 */ /* 0x000fea0003800000 */
.L_x_14314:
        /* <DEDUP_REMOVED lines=10> */
.L_x_14310:
        /* <DEDUP_REMOVED lines=12> */
.L_x_14319:
[----:B------:R-:W-:-:S07]  /*e260*/  IMAD.MOV.U32 R164, RZ, RZ, R14 ;  /* 0x000000ffffa47224 */ /* 0x000fce00078e000e */
.L_x_14320:
[----:B------:R-:W-:Y:S05]  /*e270*/  BSYNC B1 ;  /* 0x0000000000017941 */ /* 0x000fea0003800000 */
.L_x_14318:
        /* <DEDUP_REMOVED lines=16> */
.L_x_14324:
[----:B------:R-:W-:Y:S05]  /*e380*/  BSYNC B2 ;  /* 0x0000000000027941 */ /* 0x000fea0003800000 */
.L_x_14323:
        /* <DEDUP_REMOVED lines=43> */
.L_x_14322:
[----:B------:R-:W-:Y:S05]  /*e640*/  BSYNC B1 ;  /* 0x0000000000017941 */ /* 0x000fea0003800000 */
.L_x_14321:
        /* <DEDUP_REMOVED lines=15> */
.L_x_14325:
        /* <DEDUP_REMOVED lines=12> */
.L_x_14328:
[----:B------:R-:W-:-:S07]  /*e800*/  MOV R5, R14 ;  /* 0x0000000e00057202 */ /* 0x000fce0000000f00 */
.L_x_14329:
[----:B------:R-:W-:Y:S05]  /*e810*/  BSYNC B1 ;  /* 0x0000000000017941 */ /* 0x000fea0003800000 */
.L_x_14327:
        /* <DEDUP_REMOVED lines=16> */
.L_x_14333:
[----:B------:R-:W-:Y:S05]  /*e920*/  BSYNC B2 ;  /* 0x0000000000027941 */ /* 0x000fea0003800000 */
.L_x_14332:
        /* <DEDUP_REMOVED lines=43> */
.L_x_14331:
[----:B------:R-:W-:Y:S05]  /*ebe0*/  BSYNC B1 ;  /* 0x0000000000017941 */ /* 0x000fea0003800000 */
.L_x_14330:
        /* <DEDUP_REMOVED lines=10> */
.L_x_14326:
        /* <DEDUP_REMOVED lines=12> */
.L_x_14335:
[----:B------:R-:W-:-:S07]  /*ed50*/  IMAD.MOV.U32 R164, RZ, RZ, R14 ;  /* 0x000000ffffa47224 */ /* 0x000fce00078e000e */
.L_x_14336:
[----:B------:R-:W-:Y:S05]  /*ed60*/  BSYNC B1 ;  /* 0x0000000000017941 */ /* 0x000fea0003800000 */
.L_x_14334:
        /* <DEDUP_REMOVED lines=16> */
.L_x_14340:
[----:B------:R-:W-:Y:S05]  /*ee70*/  BSYNC B2 ;  /* 0x0000000000027941 */ /* 0x000fea0003800000 */
.L_x_14339:
        /* <DEDUP_REMOVED lines=43> */
.L_x_14338:
[----:B------:R-:W-:Y:S05]  /*f130*/  BSYNC B1 ;  /* 0x0000000000017941 */ /* 0x000fea0003800000 */
.L_x_14337:
        /* <DEDUP_REMOVED lines=15> */
.L_x_14341:
        /* <DEDUP_REMOVED lines=12> */
.L_x_14344:
[----:B------:R-:W-:-:S07]  /*f2f0*/  MOV R4, R14 ;  /* 0x0000000e00047202 */ /* 0x000fce0000000f00 */
.L_x_14345:
[----:B------:R-:W-:Y:S05]  /*f300*/  BSYNC B1 ;  /* 0x0000000000017941 */ /* 0x000fea0003800000 */
.L_x_14343:
        /* <DEDUP_REMOVED lines=16> */
.L_x_14349:
[----:B------:R-:W-:Y:S05]  /*f410*/  BSYNC B2 ;  /* 0x0000000000027941 */ /* 0x000fea0003800000 */
.L_x_14348:
        /* <DEDUP_REMOVED lines=43> */
.L_x_14347:
[----:B------:R-:W-:Y:S05]  /*f6d0*/  BSYNC B1 ;  /* 0x0000000000017941 */ /* 0x000fea0003800000 */
.L_x_14346:
        /* <DEDUP_REMOVED lines=10> */
.L_x_14342:
        /* <DEDUP_REMOVED lines=12> */
.L_x_14351:
[----:B------:R-:W-:-:S07]  /*f840*/  IMAD.MOV.U32 R178, RZ, RZ, R14 ;  /* 0x000000ffffb27224 */ /* 0x000fce00078e000e */
.L_x_14352:
[----:B------:R-:W-:Y:S05]  /*f850*/  BSYNC B1 ;  /* 0x0000000000017941 */ /* 0x000fea0003800000 */
.L_x_14350:
        /* <DEDUP_REMOVED lines=16> */
.L_x_14356:
[----:B------:R-:W-:Y:S05]  /*f960*/  BSYNC B2 ;  /* 0x0000000000027941 */ /* 0x000fea0003800000 */
.L_x_14355:
        /* <DEDUP_REMOVED lines=43> */
.L_x_14354:
[----:B------:R-:W-:Y:S05]  /*fc20*/  BSYNC B1 ;  /* 0x0000000000017941 */ /* 0x000fea0003800000 */
.L_x_14353:
        /* <DEDUP_REMOVED lines=15> */
.L_x_14357:
        /* <DEDUP_REMOVED lines=12> */
.L_x_14360:
[----:B0-----:R-:W-:-:S07]  /*fde0*/  MOV R3, R14 ;  /* 0x0000000e00037202 */ /* 0x001fce0000000f00 */
.L_x_14361:
[----:B------:R-:W-:Y:S05]  /*fdf0*/  BSYNC B1 ;  /* 0x0000000000017941 */ /* 0x000fea0003800000 */
.L_x_14359:
        /* <DEDUP_REMOVED lines=16> */
.L_x_14365:
[----:B------:R-:W-:Y:S05]  /*ff00*/  BSYNC B2 ;  /* 0x0000000000027941 */ /* 0x000fea0003800000 */
.L_x_14364:
        /* <DEDUP_REMOVED lines=43> */
.L_x_14363:
[----:B------:R-:W-:Y:S05]  /*101c0*/  BSYNC B1 ;  /* 0x0000000000017941 */ /* 0x000fea0003800000 */
.L_x_14362:
        /* <DEDUP_REMOVED lines=10> */
.L_x_14358:
        /* <DEDUP_REMOVED lines=12> */
.L_x_14367:
[----:B------:R-:W-:-:S07]  /*10330*/  IMAD.MOV.U32 R178, RZ, RZ, R14 ;  /* 0x000000ffffb27224 */ /* 0x000fce00078e000e */
.L_x_14368:
[----:B------:R-:W-:Y:S05]  /*10340*/  BSYNC B1 ;  /* 0x0000000000017941 */ /* 0x000fea0003800000 */
.L_x_14366:
        /* <DEDUP_REMOVED lines=16> */
.L_x_14372:
[----:B------:R-:W-:Y:S05]  /*10450*/  BSYNC B2 ;  /* 0x0000000000027941 */ /* 0x000fea0003800000 */
.L_x_14371:
        /* <DEDUP_REMOVED lines=43> */
.L_x_14370:
[----:B------:R-:W-:Y:S05]  /*10710*/  BSYNC B1 ;  /* 0x0000000000017941 */ /* 0x000fea0003800000 */
.L_x_14369:
        /* <DEDUP_REMOVED lines=13> */
.L_x_14373:
        /* <DEDUP_REMOVED lines=12> */
.L_x_14376:
[----:B------:R-:W-:-:S07]  /*108b0*/  MOV R2, R14 ;  /* 0x0000000e00027202 */ /* 0x000fce0000000f00 */
.L_x_14377:
[----:B------:R-:W-:Y:S05]  /*108c0*/  BSYNC B1 ;  /* 0x0000000000017941 */ /* 0x000fea0003800000 */
.L_x_14375:
        /* <DEDUP_REMOVED lines=16> */
.L_x_14381:
[----:B------:R-:W-:Y:S05]  /*109d0*/  BSYNC B2 ;  /* 0x0000000000027941 */ /* 0x000fea0003800000 */
.L_x_14380:
        /* <DEDUP_REMOVED lines=43> */
.L_x_14379:
[----:B------:R-:W-:Y:S05]  /*10c90*/  BSYNC B1 ;  /* 0x0000000000017941 */ /* 0x000fea0003800000 */
.L_x_14378:
        /* <DEDUP_REMOVED lines=10> */
.L_x_14374:
        /* <DEDUP_REMOVED lines=12> */
.L_x_14383:
[----:B------:R-:W-:-:S07]  /*10e00*/  IMAD.MOV.U32 R166, RZ, RZ, R14 ;  /* 0x000000ffffa67224 */ /* 0x000fce00078e000e */
.L_x_14384:
[----:B------:R-:W-:Y:S05]  /*10e10*/  BSYNC B1 ;  /* 0x0000000000017941 */ /* 0x000fea0003800000 */
.L_x_14382:
        /* <DEDUP_REMOVED lines=16> */
.L_x_14388:
[----:B------:R-:W-:Y:S05]  /*10f20*/  BSYNC B2 ;  /* 0x0000000000027941 */ /* 0x000fea0003800000 */
.L_x_14387:
        /* <DEDUP_REMOVED lines=43> */
.L_x_14386:
[----:B------:R-:W-:Y:S05]  /*111e0*/  BSYNC B1 ;  /* 0x0000000000017941 */ /* 0x000fea0003800000 */
.L_x_14385:
        /* <DEDUP_REMOVED lines=13> */
.L_x_14389:
        /* <DEDUP_REMOVED lines=12> */
.L_x_14392:
[----:B------:R-:W-:-:S07]  /*11380*/  MOV R0, R14 ;  /* 0x0000000e00007202 */ /* 0x000fce0000000f00 */
.L_x_14393:
[----:B------:R-:W-:Y:S05]  /*11390*/  BSYNC B1 ;  /* 0x0000000000017941 */ /* 0x000fea0003800000 */
.L_x_14391:
        /* <DEDUP_REMOVED lines=16> */
.L_x_14397:
[----:B------:R-:W-:Y:S05]  /*114a0*/  BSYNC B2 ;  /* 0x0000000000027941 */ /* 0x000fea0003800000 */
.L_x_14396:
        /* <DEDUP_REMOVED lines=43> */
.L_x_14395:
[----:B------:R-:W-:Y:S05]  /*11760*/  BSYNC B1 ;  /* 0x0000000000017941 */ /* 0x000fea0003800000 */
.L_x_14394:
        /* <DEDUP_REMOVED lines=10> */
.L_x_14390:
        /* <DEDUP_REMOVED lines=12> */
.L_x_14399:
[----:B------:R-:W-:-:S07]  /*118d0*/  MOV R166, R14 ;  /* 0x0000000e00a67202 */ /* 0x000fce0000000f00 */
.L_x_14400:
[----:B------:R-:W-:Y:S05]  /*118e0*/  BSYNC B1 ;  /* 0x0000000000017941 */ /* 0x000fea0003800000 */
.L_x_14398:
        /* <DEDUP_REMOVED lines=16> */
.L_x_14404:
[----:B------:R-:W-:Y:S05]  /*119f0*/  BSYNC B2 ;  /* 0x0000000000027941 */ /* 0x000fea0003800000 */
.L_x_14403:
        /* <DEDUP_REMOVED lines=43> */
.L_x_14402:
[----:B------:R-:W-:Y:S05]  /*11cb0*/  BSYNC B1 ;  /* 0x0000000000017941 */ /* 0x000fea0003800000 */
.L_x_14401:
        /* <DEDUP_REMOVED lines=13> */
.L_x_14405:
        /* <DEDUP_REMOVED lines=12> */
.L_x_14408:
[----:B------:R-:W-:-:S07]  /*11e50*/  MOV R25, R14 ;  /* 0x0000000e00197202 */ /* 0x000fce0000000f00 */
.L_x_14409:
[----:B------:R-:W-:Y:S05]  /*11e60*/  BSYNC B1 ;  /* 0x0000000000017941 */ /* 0x000fea0003800000 */
.L_x_14407:
        /* <DEDUP_REMOVED lines=16> */
.L_x_14413:
[----:B------:R-:W-:Y:S05]  /*11f70*/  BSYNC B2 ;  /* 0x0000000000027941 */ /* 0x000fea0003800000 */
.L_x_14412:
        /* <DEDUP_REMOVED lines=43> */
.L_x_14411:
[----:B------:R-:W-:Y:S05]  /*12230*/  BSYNC B1 ;  /* 0x0000000000017941 */ /* 0x000fea0003800000 */
.L_x_14410:
        /* <DEDUP_REMOVED lines=10> */
.L_x_14406:
        /* <DEDUP_REMOVED lines=54> */
.L_x_14414:
[----:B------:R-:W-:-:S07]  /*12640*/  IADD3 R174, R174, 0x100, RZ ;  /* 0x00000100aeae7810 */ /* 0x000fce0007ffe0ff */
.L_x_14285:
[----:B------:R-:W-:Y:S05]  /*12650*/  BSYNC B0 ;  /* 0x0000000000007941 */ /* 0x000fea0003800000 */
.L_x_14284:
        /* <DEDUP_REMOVED lines=29> */
.L_x_14418:
[----:B------:R-:W-:-:S07]  /*12830*/  IMAD.MOV.U32 R175, RZ, RZ, R14 ;  /* 0x000000ffffaf7224 */ /* 0x000fce00078e000e */
.L_x_14419:
[----:B------:R-:W-:Y:S05]  /*12840*/  BSYNC B1 ;  /* 0x0000000000017941 */ /* 0x000fea0003800000 */
.L_x_14417:
        /* <DEDUP_REMOVED lines=16> */
.L_x_14423:
[----:B------:R-:W-:Y:S05]  /*12950*/  BSYNC B2 ;  /* 0x0000000000027941 */ /* 0x000fea0003800000 */
.L_x_14422:
        /* <DEDUP_REMOVED lines=43> */
.L_x_14421:
[----:B------:R-:W-:Y:S05]  /*12c10*/  BSYNC B1 ;  /* 0x0000000000017941 */ /* 0x000fea0003800000 */
.L_x_14420:
        /* <DEDUP_REMOVED lines=20> */
.L_x_14424:
        /* <DEDUP_REMOVED lines=12> */
.L_x_14427:
[----:B------:R-:W-:-:S07]  /*12e20*/  MOV R7, R14 ;  /* 0x0000000e00077202 */ /* 0x000fce0000000f00 */
.L_x_14428:
[----:B------:R-:W-:Y:S05]  /*12e30*/  BSYNC B1 ;  /* 0x0000000000017941 */ /* 0x000fea0003800000 */
.L_x_14426:
        /* <DEDUP_REMOVED lines=16> */
.L_x_14432:
[----:B------:R-:W-:Y:S05]  /*12f40*/  BSYNC B2 ;  /* 0x0000000000027941 */ /* 0x000fea0003800000 */
.L_x_14431:
        /* <DEDUP_REMOVED lines=40> */
[----:B------:R-:W-:Y:S02]  /*131d0*/  LOP3.LUT R17, R189, UR24, R14, 0x96, !PT ;  /* 0x00000018bd117c12 */ /* 0x000fe4000f8e960e */
[----:B------:R-:W-:Y:S01]  /*131e0*/  MOV R14, R188 ;  /* 0x000000bc000e7202 */ /* 0x000fe20000000f00 */
[----:B------:R-:W-:Y:S01]  /*131f0*/  IMAD.MOV.U32 R12, RZ, RZ, R168 ;  /* 0x000000ffff0c7224 */ /* 0x000fe200078e00a8 */
[----:B------:R-:W-:-:S07]  /*13200*/  LOP3.LUT R16, R169, UR25, R16, 0x96, !PT ;  /* 0x00000019a9107c12 */ /* 0x000fce000f8e9610 */
.L_x_14430:
[----:B------:R-:W-:Y:S05]  /*13210*/  BSYNC B1 ;  /* 0x0000000000017941 */ /* 0x000fea0003800000 */
.L_x_14429:
        /* <DEDUP_REMOVED lines=10> */
.L_x_14425:
        /* <DEDUP_REMOVED lines=12> */
.L_x_14434:
[----:B------:R-:W-:-:S07]  /*13380*/  IMAD.MOV.U32 R178, RZ, RZ, R14 ;  /* 0x000000ffffb27224 */ /* 0x000fce00078e000e */
.L_x_14435:
[----:B------:R-:W-:Y:S05]  /*13390*/  BSYNC B1 ;  /* 0x0000000000017941 */ /* 0x000fea0003800000 */
.L_x_14433:
        /* <DEDUP_REMOVED lines=16> */
.L_x_14439:
[----:B------:R-:W-:Y:S05]  /*134a0*/  BSYNC B2 ;  /* 0x0000000000027941 */ /* 0x000fea0003800000 */
.L_x_14438:
        /* <DEDUP_REMOVED lines=43> */
.L_x_14437:
[----:B------:R-:W-:Y:S05]  /*13760*/  BSYNC B1 ;  /* 0x0000000000017941 */ /* 0x000fea0003800000 */
.L_x_14436:
        /* <DEDUP_REMOVED lines=15> */
.L_x_14440:
        /* <DEDUP_REMOVED lines=12> */
.L_x_14443:
[----:B------:R-:W-:-:S07]  /*13920*/  IMAD.MOV.U32 R6, RZ, RZ, R14 ;  /* 0x000000ffff067224 */ /* 0x000fce00078e000e */
.L_x_14444:
[----:B------:R-:W-:Y:S05]  /*13930*/  BSYNC B1 ;  /* 0x0000000000017941 */ /* 0x000fea0003800000 */
.L_x_14442:
        /* <DEDUP_REMOVED lines=16> */
.L_x_14448:
[----:B------:R-:W-:Y:S05]  /*13a40*/  BSYNC B2 ;  /* 0x0000000000027941 */ /* 0x000fea0003800000 */
.L_x_14447:
        /* <DEDUP_REMOVED lines=43> */
.L_x_14446:
[----:B------:R-:W-:Y:S05]  /*13d00*/  BSYNC B1 ;  /* 0x0000000000017941 */ /* 0x000fea0003800000 */
.L_x_14445:
        /* <DEDUP_REMOVED lines=10> */
.L_x_14441:
        /* <DEDUP_REMOVED lines=12> */
.L_x_14450:
[----:B------:R-:W-:-:S07]  /*13e70*/  IMAD.MOV.U32 R164, RZ, RZ, R14 ;  /* 0x000000ffffa47224 */ /* 0x000fce00078e000e */
.L_x_14451:
[----:B------:R-:W-:Y:S05]  /*13e80*/  BSYNC B1 ;  /* 0x0000000000017941 */ /* 0x000fea0003800000 */
.L_x_14449:
        /* <DEDUP_REMOVED lines=16> */
.L_x_14455:
[----:B------:R-:W-:Y:S05]  /*13f90*/  BSYNC B2 ;  /* 0x0000000000027941 */ /* 0x000fea0003800000 */
.L_x_14454:
        /* <DEDUP_REMOVED lines=43> */
.L_x_14453:
[----:B------:R-:W-:Y:S05]  /*14250*/  BSYNC B1 ;  /* 0x0000000000017941 */ /* 0x000fea0003800000 */
.L_x_14452:
        /* <DEDUP_REMOVED lines=15> */
.L_x_14456:
        /* <DEDUP_REMOVED lines=12> */
.L_x_14459:
[----:B------:R-:W-:-:S07]  /*14410*/  IMAD.MOV.U32 R5, RZ, RZ, R14 ;  /* 0x000000ffff057224 */ /* 0x000fce00078e000e */
.L_x_14460:
[----:B------:R-:W-:Y:S05]  /*14420*/  BSYNC B1 ;  /* 0x0000000000017941 */ /* 0x000fea0003800000 */
.L_x_14458:
        /* <DEDUP_REMOVED lines=16> */
.L_x_14464:
[----:B------:R-:W-:Y:S05]  /*14530*/  BSYNC B2 ;  /* 0x0000000000027941 */ /* 0x000fea0003800000 */
.L_x_14463:
        /* <DEDUP_REMOVED lines=43> */
.L_x_14462:
[----:B------:R-:W-:Y:S05]  /*147f0*/  BSYNC B1 ;  /* 0x0000000000017941 */ /* 0x000fea0003800000 */
.L_x_14461:
        /* <DEDUP_REMOVED lines=10> */
.L_x_14457:
        /* <DEDUP_REMOVED lines=12> */
.L_x_14466:
[----:B------:R-:W-:-:S07]  /*14960*/  IMAD.MOV.U32 R164, RZ, RZ, R14 ;  /* 0x000000ffffa47224 */ /* 0x000fce00078e000e */
.L_x_14467:
[----:B------:R-:W-:Y:S05]  /*14970*/  BSYNC B1 ;  /* 0x0000000000017941 */ /* 0x000fea0003800000 */
.L_x_14465:
        /* <DEDUP_REMOVED lines=16> */
.L_x_14471:
[----:B------:R-:W-:Y:S05]  /*14a80*/  BSYNC B2 ;  /* 0x0000000000027941 */ /* 0x000fea0003800000 */
.L_x_14470:
        /* <DEDUP_REMOVED lines=43> */
.L_x_14469:
[----:B------:R-:W-:Y:S05]  /*14d40*/  BSYNC B1 ;  /* 0x0000000000017941 */ /* 0x000fea0003800000 */
.L_x_14468:
        /* <DEDUP_REMOVED lines=15> */
.L_x_14472:
        /* <DEDUP_REMOVED lines=12> */
.L_x_14475:
[----:B------:R-:W-:-:S07]  /*14f00*/  IMAD.MOV.U32 R4, RZ, RZ, R14 ;  /* 0x000000ffff047224 */ /* 0x000fce00078e000e */
.L_x_14476:
[----:B------:R-:W-:Y:S05]  /*14f10*/  BSYNC B1 ;  /* 0x0000000000017941 */ /* 0x000fea0003800000 */
.L_x_14474:
        /* <DEDUP_REMOVED lines=16> */
.L_x_14480:
[----:B------:R-:W-:Y:S05]  /*15020*/  BSYNC B2 ;  /* 0x0000000000027941 */ /* 0x000fea0003800000 */
.L_x_14479:
        /* <DEDUP_REMOVED lines=43> */
.L_x_14478:
[----:B------:R-:W-:Y:S05]  /*152e0*/  BSYNC B1 ;  /* 0x0000000000017941 */ /* 0x000fea0003800000 */
.L_x_14477:
        /* <DEDUP_REMOVED lines=10> */
.L_x_14473:
        /* <DEDUP_REMOVED lines=12> */
.L_x_14482:
[----:B------:R-:W-:-:S07]  /*15450*/  IMAD.MOV.U32 R178, RZ, RZ, R14 ;  /* 0x000000ffffb27224 */ /* 0x000fce00078e000e */
.L_x_14483:
[----:B------:R-:W-:Y:S05]  /*15460*/  BSYNC B1 ;  /* 0x0000000000017941 */ /* 0x000fea0003800000 */
.L_x_14481:
        /* <DEDUP_REMOVED lines=16> */
.L_x_14487:
[----:B------:R-:W-:Y:S05]  /*15570*/  BSYNC B2 ;  /* 0x0000000000027941 */ /* 0x000fea0003800000 */
.L_x_14486:
        /* <DEDUP_REMOVED lines=43> */
.L_x_14485:
[----:B------:R-:W-:Y:S05]  /*15830*/  BSYNC B1 ;  /* 0x0000000000017941 */ /* 0x000fea0003800000 */
.L_x_14484:
        /* <DEDUP_REMOVED lines=15> */
.L_x_14488:
        /* <DEDUP_REMOVED lines=10> */
[----:B------:R-:W-:Y:S01]  /*159d0*/  MOV R3, R12 ;  /* 0x0000000c00037202 */ /* 0x000fe20000000f00 */
[----:B------:R-:W-:Y:S06]  /*159e0*/  BRA `(.L_x_14492) ;  /* 0x0000000000047947 */ /* 0x000fec0003800000 */
.L_x_14491:
[----:B0-----:R-:W-:-:S07]  /*159f0*/  IMAD.MOV.U32 R3, RZ, RZ, R14 ;  /* 0x000000ffff037224 */ /* 0x001fce00078e000e */
.L_x_14492:
[----:B------:R-:W-:Y:S05]  /*15a00*/  BSYNC B1 ;  /* 0x0000000000017941 */ /* 0x000fea0003800000 */
.L_x_14490:
        /* <DEDUP_REMOVED lines=16> */
.L_x_14496:
[----:B------:R-:W-:Y:S05]  /*15b10*/  BSYNC B2 ;  /* 0x0000000000027941 */ /* 0x000fea0003800000 */
.L_x_14495:
        /* <DEDUP_REMOVED lines=43> */
.L_x_14494:
[----:B------:R-:W-:Y:S05]  /*15dd0*/  BSYNC B1 ;  /* 0x0000000000017941 */ /* 0x000fea0003800000 */
.L_x_14493:
        /* <DEDUP_REMOVED lines=10> */
.L_x_14489:
        /* <DEDUP_REMOVED lines=12> */
.L_x_14498:
[----:B------:R-:W-:-:S07]  /*15f40*/  IMAD.MOV.U32 R178, RZ, RZ, R14 ;  /* 0x000000ffffb27224 */ /* 0x000fce00078e000e */
.L_x_14499:
[----:B------:R-:W-:Y:S05]  /*15f50*/  BSYNC B1 ;  /* 0x0000000000017941 */ /* 0x000fea0003800000 */
.L_x_14497:
        /* <DEDUP_REMOVED lines=16> */
.L_x_14503:
[----:B------:R-:W-:Y:S05]  /*16060*/  BSYNC B2 ;  /* 0x0000000000027941 */ /* 0x000fea0003800000 */
.L_x_14502:
        /* <DEDUP_REMOVED lines=43> */
.L_x_14501:
[----:B------:R-:W-:Y:S05]  /*16320*/  BSYNC B1 ;  /* 0x0000000000017941 */ /* 0x000fea0003800000 */
.L_x_14500:
        /* <DEDUP_REMOVED lines=13> */
.L_x_14504:
        /* <DEDUP_REMOVED lines=12> */
.L_x_14507:
[----:B------:R-:W-:-:S07]  /*164c0*/  IMAD.MOV.U32 R2, RZ, RZ, R14 ;  /* 0x000000ffff027224 */ /* 0x000fce00078e000e */
.L_x_14508:
[----:B------:R-:W-:Y:S05]  /*164d0*/  BSYNC B1 ;  /* 0x0000000000017941 */ /* 0x000fea0003800000 */
.L_x_14506:
        /* <DEDUP_REMOVED lines=16> */
.L_x_14512:
[----:B------:R-:W-:Y:S05]  /*165e0*/  BSYNC B2 ;  /* 0x0000000000027941 */ /* 0x000fea0003800000 */
.L_x_14511:
        /* <DEDUP_REMOVED lines=43> */
.L_x_14510:
[----:B------:R-:W-:Y:S05]  /*168a0*/  BSYNC B1 ;  /* 0x0000000000017941 */ /* 0x000fea0003800000 */
.L_x_14509:
        /* <DEDUP_REMOVED lines=10> */
.L_x_14505:
        /* <DEDUP_REMOVED lines=12> */
.L_x_14514:
[----:B------:R-:W-:-:S07]  /*16a10*/  IMAD.MOV.U32 R166, RZ, RZ, R14 ;  /* 0x000000ffffa67224 */ /* 0x000fce00078e000e */
.L_x_14515:
[----:B------:R-:W-:Y:S05]  /*16a20*/  BSYNC B1 ;  /* 0x0000000000017941 */ /* 0x000fea0003800000 */
.L_x_14513:
        /* <DEDUP_REMOVED lines=16> */
.L_x_14519:
[----:B------:R-:W-:Y:S05]  /*16b30*/  BSYNC B2 ;  /* 0x0000000000027941 */ /* 0x000fea0003800000 */
.L_x_14518:
        /* <DEDUP_REMOVED lines=43> */
.L_x_14517:
[----:B------:R-:W-:Y:S05]  /*16df0*/  BSYNC B1 ;  /* 0x0000000000017941 */ /* 0x000fea0003800000 */
.L_x_14516:
        /* <DEDUP_REMOVED lines=13> */
.L_x_14520:
        /* <DEDUP_REMOVED lines=12> */
.L_x_14523:
[----:B------:R-:W-:-:S07]  /*16f90*/  IMAD.MOV.U32 R0, RZ, RZ, R14 ;  /* 0x000000ffff007224 */ /* 0x000fce00078e000e */
.L_x_14524:
[----:B------:R-:W-:Y:S05]  /*16fa0*/  BSYNC B1 ;  /* 0x0000000000017941 */ /* 0x000fea0003800000 */
.L_x_14522:
        /* <DEDUP_REMOVED lines=16> */
.L_x_14528:
[----:B------:R-:W-:Y:S05]  /*170b0*/  BSYNC B2 ;  /* 0x0000000000027941 */ /* 0x000fea0003800000 */
.L_x_14527:
        /* <DEDUP_REMOVED lines=43> */
.L_x_14526:
[----:B------:R-:W-:Y:S05]  /*17370*/  BSYNC B1 ;  /* 0x0000000000017941 */ /* 0x000fea0003800000 */
.L_x_14525:
        /* <DEDUP_REMOVED lines=10> */
.L_x_14521:
        /* <DEDUP_REMOVED lines=12> */
.L_x_14530:
[----:B------:R-:W-:-:S07]  /*174e0*/  IMAD.MOV.U32 R166, RZ, RZ, R14 ;  /* 0x000000ffffa67224 */ /* 0x000fce00078e000e */
.L_x_14531:
[----:B------:R-:W-:Y:S05]  /*174f0*/  BSYNC B1 ;  /* 0x0000000000017941 */ /* 0x000fea0003800000 */
.L_x_14529:
        /* <DEDUP_REMOVED lines=16> */
.L_x_14535:
[----:B------:R-:W-:Y:S05]  /*17600*/  BSYNC B2 ;  /* 0x0000000000027941 */ /* 0x000fea0003800000 */
.L_x_14534:
        /* <DEDUP_REMOVED lines=43> */
.L_x_14533:
[----:B------:R-:W-:Y:S05]  /*178c0*/  BSYNC B1 ;  /* 0x0000000000017941 */ /* 0x000fea0003800000 */
.L_x_14532:
        /* <DEDUP_REMOVED lines=13> */
.L_x_14536:
        /* <DEDUP_REMOVED lines=12> */
.L_x_14539:
[----:B------:R-:W-:-:S07]  /*17a60*/  IMAD.MOV.U32 R25, RZ, RZ, R14 ;  /* 0x000000ffff197224 */ /* 0x000fce00078e000e */
.L_x_14540:
[----:B------:R-:W-:Y:S05]  /*17a70*/  BSYNC B1 ;  /* 0x0000000000017941 */ /* 0x000fea0003800000 */
.L_x_14538:
        /* <DEDUP_REMOVED lines=16> */
.L_x_14544:
[----:B------:R-:W-:Y:S05]  /*17b80*/  BSYNC B2 ;  /* 0x0000000000027941 */ /* 0x000fea0003800000 */
.L_x_14543:
        /* <DEDUP_REMOVED lines=43> */
.L_x_14542:
[----:B------:R-:W-:Y:S05]  /*17e40*/  BSYNC B1 ;  /* 0x0000000000017941 */ /* 0x000fea0003800000 */
.L_x_14541:
        /* <DEDUP_REMOVED lines=10> */
.L_x_14537:
        /* <DEDUP_REMOVED lines=54> */
.L_x_14416:
[----:B------:R-:W-:Y:S05]  /*18250*/  BSYNC B0 ;  /* 0x0000000000007941 */ /* 0x000fea0003800000 */
.L_x_14415:
        /* <DEDUP_REMOVED lines=129> */
.L_x_14565:
[----:B------:R-:W3:Y:S01]  /*18a70*/  @!P4 S2R R168, SR_CgaCtaId ;  /* 0x0000000000a8c919 */ /* 0x000ee20000008800 */
[----:B------:R-:W-:Y:S01]  /*18a80*/  @!P4 MOV R165, 0x400 ;  /* 0x0000040000a5c802 */ /* 0x000fe20000000f00 */
[----:B------:R-:W-:Y:S05]  /*18a90*/  WARPSYNC.ALL ;  /* 0x0000000000007948 */ /* 0x000fea0003800000 */
[----:B------:R-:W-:Y:S02]  /*18aa0*/  LOP3.LUT R167, R167, 0x7, RZ, 0xc0, !PT ;  /* 0x00000007a7a77812 */ /* 0x000fe400078ec0ff */
[----:B---3--:R-:W-:Y:S01]  /*18ab0*/  @!P4 LEA R169, R168, R165, 0x18 ;  /* 0x000000a5a8a9c211 */ /* 0x008fe200078ec0ff */
[----:B--2---:R-:W-:Y:S01]  /*18ac0*/  FADD.FTZ R165, R171, R172 ;  /* 0x000000acaba57221 */ /* 0x004fe20000010000 */
[----:B------:R-:W-:-:S05]  /*18ad0*/  @!P4 IADD3 R168, R166, R167, RZ ;  /* 0x000000a7a6a8c210 */ /* 0x000fca0007ffe0ff */
[----:B------:R-:W-:Y:S01]  /*18ae0*/  @!P4 IMAD R168, R168, 0x8, R169 ;  /* 0x00000008a8a8c824 */ /* 0x000fe200078e02a9 */
[----:B------:R-:W-:-:S04]  /*18af0*/  LOP3.LUT R169, R24, 0x1f, RZ, 0xc0, !PT ;  /* 0x0000001f18a97812 */ /* 0x000fc800078ec0ff */
[----:B------:R2:W-:Y:S01]  /*18b00*/  @!P4 STS.64 [R168], R164 ;  /* 0x000000a4a800c388 */ /* 0x0005e20000000a00 */
[----:B------:R-:W-:-:S13]  /*18b10*/  ISETP.GT.U32.AND P0, PT, R169, 0x7, PT ;  /* 0x00000007a900780c */ /* 0x000fda0003f04070 */
[----:B--2---:R-:W2:Y:S01]  /*18b20*/  @!P0 S2R R165, SR_CgaCtaId ;  /* 0x0000000000a58919 */ /* 0x004ea20000008800 */
[----:B------:R-:W-:Y:S01]  /*18b30*/  @!P0 MOV R164, 0x400 ;  /* 0x0000040000a48802 */ /* 0x000fe20000000f00 */
[----:B------:R-:W-:Y:S01]  /*18b40*/  BSSY B0, `(.L_x_14546) ;  /* 0x000007c000007945 */ /* 0x000fe20003800000 */
[----:B------:R-:W-:Y:S01]  /*18b50*/  @!P0 IADD3 R166, R166, R169, RZ ;  /* 0x000000a9a6a68210 */ /* 0x000fe20007ffe0ff */
[----:B------:R-:W-:Y:S01]  /*18b60*/  BAR.SYNC.DEFER_BLOCKING 0x0 ;  /* 0x0000000000007b1d */ /* 0x000fe20000010000 */
[----:B------:R-:W-:Y:S02]  /*18b70*/  PLOP3.LUT P1, PT, PT, PT, UP0, 0x40, 0x0 ;  /* 0x000000000000781c */ /* 0x000fe40003f2e808 */
        /* <DEDUP_REMOVED lines=8> */
[-C--:B--2---:R-:W-:Y:S02]  /*18c00*/  I2FP.F32.S32 R168, R166.reuse ;  /* 0x000000a600a87245 */ /* 0x084fe40000201400 */
[----:B---3--:R-:W-:Y:S02]  /*18c10*/  IADD3 R172, R169, R166, RZ ;  /* 0x000000a6a9ac7210 */ /* 0x008fe40007ffe0ff */
[----:B------:R-:W-:Y:S02]  /*18c20*/  I2FP.F32.S32 R178, R169 ;  /* 0x000000a900b27245 */ /* 0x000fe40000201400 */
[----:B------:R-:W-:Y:S01]  /*18c30*/  I2FP.F32.S32 R174, R172 ;  /* 0x000000ac00ae7245 */ /* 0x000fe20000201400 */
[----:B------:R-:W2:Y:S03]  /*18c40*/  SHFL.DOWN PT, R233, R172, 0x2, 0x1f ;  /* 0x08401f00ace97f89 */ /* 0x000ea600000e0000 */
[----:B------:R-:W3:Y:S01]  /*18c50*/  MUFU.RCP R176, R174 ;  /* 0x000000ae00b07308 */ /* 0x000ee20000001000 */
[----:B-1----:R-:W1:Y:S04]  /*18c60*/  SHFL.DOWN PT, R171, R164, 0x4, 0x1f ;  /* 0x08801f00a4ab7f89 */ /* 0x002e6800000e0000 */
[----:B------:R-:W4:Y:S01]  /*18c70*/  SHFL.DOWN PT, R170, R165, 0x4, 0x1f ;  /* 0x08801f00a5aa7f89 */ /* 0x000f2200000e0000 */
[----:B--2---:R-:W-:Y:S01]  /*18c80*/  IMAD.IADD R172, R172, 0x1, R233 ;  /* 0x00000001acac7824 */ /* 0x004fe200078e02e9 */
[----:B------:R-:W-:Y:S01]  /*18c90*/  I2FP.F32.S32 R233, R233 ;  /* 0x000000e900e97245 */ /* 0x000fe20000201400 */
[C---:B-1----:R-:W-:Y:S01]  /*18ca0*/  FMUL.FTZ R169, R171.reuse, R178 ;  /* 0x000000b2aba97220 */ /* 0x042fe20000410000 */
[----:B------:R-:W-:-:S02]  /*18cb0*/  FADD.FTZ R171, -R171, R164 ;  /* 0x000000a4abab7221 */ /* 0x000fc40000010100 */
[----:B------:R-:W1:Y:S01]  /*18cc0*/  SHFL.DOWN PT, R235, R172, 0x1, 0x1f ;  /* 0x08201f00aceb7f89 */ /* 0x000e6200000e0000 */
        /* <DEDUP_REMOVED lines=11> */
[-C--:B-1----:R-:W-:Y:S02]  /*18d80*/  IADD3 R172, R172, R235.reuse, RZ ;  /* 0x000000ebacac7210 */ /* 0x082fe40007ffe0ff */
[----:B------:R-:W-:Y:S02]  /*18d90*/  I2FP.F32.S32 R235, R235 ;  /* 0x000000eb00eb7245 */ /* 0x000fe40000201400 */
[----:B------:R-:W-:-:S06]  /*18da0*/  I2FP.F32.S32 R172, R172 ;  /* 0x000000ac00ac7245 */ /* 0x000fcc0000201400 */
[----:B------:R-:W1:Y:S01]  /*18db0*/  MUFU.RCP R172, R172 ;  /* 0x000000ac00ac7308 */ /* 0x000e620000001000 */
[----:B--2---:R-:W-:Y:S01]  /*18dc0*/  FMUL.FTZ R171, R164, R233 ;  /* 0x000000e9a4ab7220 */ /* 0x004fe20000410000 */
[----:B------:R-:W-:-:S03]  /*18dd0*/  FADD.FTZ R164, R169, -R164 ;  /* 0x800000a4a9a47221 */ /* 0x000fc60000010000 */
        /* <DEDUP_REMOVED lines=73> */
[----:B--2---:R-:W-:Y:S01]  /*19270*/  IMAD.WIDE.U32 R234, R26, 0x10, R234 ;  /* 0x000000101aea7825 */ /* 0x004fe200078e00ea */
[----:B------:R-:W-:-:S02]  /*19280*/  F2FP.F16.F32.PACK_AB R171, R180, R171 ;  /* 0x000000abb4ab723e */ /* 0x000fc400000000ff */
[----:B------:R-:W-:Y:S01]  /*19290*/  F2FP.F16.F32.PACK_AB R170, R178, R239 ;  /* 0x000000efb2aa723e */ /* 0x000fe200000000ff */
[----:B-1----:R-:W-:Y:S01]  /*192a0*/  IMAD.WIDE.U32 R232, R26, 0x10, R232 ;  /* 0x000000101ae87825 */ /* 0x002fe200078e00e8 */
[----:B------:R-:W-:Y:S01]  /*192b0*/  F2FP.F16.F32.PACK_AB R169, R176, R169 ;  /* 0x000000a9b0a9723e */ /* 0x000fe200000000ff */
[----:B------:R2:W-:Y:S01]  /*192c0*/  STG.E.128 desc[UR4][R234.64], R164 ;  /* 0x000000a4ea007986 */ /* 0x0005e2000c101d04 */
[----:B------:R-:W-:Y:S01]  /*192d0*/  F2FP.F16.F32.PACK_AB R168, R237, R168 ;  /* 0x000000a8eda8723e */ /* 0x000fe200000000ff */
[----:B------:R-:W-:-:S04]  /*192e0*/  VIADD R26, R26, 0x100 ;  /* 0x000001001a1a7836 */ /* 0x000fc80000000000 */
[----:B------:R2:W-:Y:S03]  /*192f0*/  STG.E.128 desc[UR4][R232.64], R168 ;  /* 0x000000a8e8007986 */ /* 0x0005e6000c101d04 */
.L_x_14547:
[----:B------:R-:W-:Y:S05]  /*19300*/  BSYNC B0 ;  /* 0x0000000000007941 */ /* 0x000fea0003800000 */
.L_x_14546:
        /* <DEDUP_REMOVED lines=50> */
.L_x_14549:
[----:B------:R-:W-:Y:S05]  /*19630*/  BSYNC B0 ;  /* 0x0000000000007941 */ /* 0x000fea0003800000 */
.L_x_14548:
        /* <DEDUP_REMOVED lines=50> */
.L_x_14551:
[----:B------:R-:W-:Y:S05]  /*19960*/  BSYNC B0 ;  /* 0x0000000000007941 */ /* 0x000fea0003800000 */
.L_x_14550:
        /* <DEDUP_REMOVED lines=27> */
[----:B------:R-:W-:Y:S01]  /*19b20*/  F2FP.F16.F32.PACK_AB R164, R165, R164 ;  /* 0x000000a4a5a4723e */ /* 0x000fe200000000ff */
[----:B-1----:R-:W-:Y:S01]  /*19b30*/  IMAD.WIDE.U32 R232, R26, 0x10, R232 ;  /* 0x000000101ae87825 */ /* 0x002fe200078e00e8 */
[----:B------:R-:W-:-:S03]  /*19b40*/  F2FP.F16.F32.PACK_AB R165, R169, R166 ;  /* 0x000000a6a9a5723e */ /* 0x000fc600000000ff */
[----:B------:R-:W-:Y:S01]  /*19b50*/  FFMA.FTZ R169, R150, R171, R134 ;  /* 0x000000ab96a97223 */ /* 0x000fe20000010086 */
[----:B------:R-:W-:Y:S01]  /*19b60*/  F2FP.F16.F32.PACK_AB R166, R237, R168 ;  /* 0x000000a8eda6723e */ /* 0x000fe200000000ff */
        /* <DEDUP_REMOVED lines=17> */
.L_x_14553:
[----:B------:R-:W-:Y:S05]  /*19c80*/  BSYNC B0 ;  /* 0x0000000000007941 */ /* 0x000fea0003800000 */
.L_x_14552:
[----:B------:R-:W-:Y:S02]  /*19c90*/  IADD3 R18, R18, UR36, RZ ;  /* 0x0000002412127c10 */ /* 0x000fe4000fffe0ff */
[----:B-1----:R-:W-:Y:S02]  /*19ca0*/  SEL R172, RZ, 0x1, P2 ;  /* 0x00000001ffac7807 */ /* 0x002fe40001000000 */
[----:B------:R-:W-:-:S13]  /*19cb0*/  ISETP.GE.AND P0, PT, R18, UR37, PT ;  /* 0x0000002512007c0c */ /* 0x000fda000bf06270 */
[----:B------:R-:W-:Y:S05]  /*19cc0*/  @!P0 BRA `(.L_x_14554) ;  /* 0xfffffe7400408947 */ /* 0x000fea000383ffff */
[----:B------:R-:W-:Y:S05]  /*19cd0*/  EXIT ;  /* 0x000000000000794d */ /* 0x000fea0003800000 */
.L_x_14545:
[----:B------:R-:W-:Y:S01]  /*19ce0*/  IMAD.MOV.U32 R233, RZ, RZ, R168 ;  /* 0x000000ffffe97224 */ /* 0x000fe200078e00a8 */
[----:B------:R-:W-:Y:S01]  /*19cf0*/  MOV R178, 0x1 ;  /* 0x0000000100b27802 */ /* 0x000fe20000000f00 */
[----:B------:R-:W-:Y:S01]  /*19d00*/  IMAD.MOV.U32 R235, RZ, RZ, 0x1f ;  /* 0x0000001fffeb7424 */ /* 0x000fe200078e00ff */
[----:B------:R-:W-:-:S07]  /*19d10*/  MOV R174, 0xffffffff ;  /* 0xffffffff00ae7802 */ /* 0x000fce0000000f00 */
[----:B01---5:R-:W-:Y:S05]  /*19d20*/  WARPSYNC.COLLECTIVE R174, `(.L_x_14555) ;  /* 0x00000000ae087348 */ /* 0x023fea0003c00000 */
[----:B------:R2:W3:Y:S02]  /*19d30*/  SHFL.BFLY P5, R176, R233, R178, R235 ;  /* 0x0c0000b2e9b07389 */ /* 0x0004e400000a00eb */
[----:B0123-5:R-:W-:Y:S01]  /*19d40*/  ENDCOLLECTIVE ;  /* 0x000000000000791b */ /* 0x02ffe20003800000 */
.L_x_14555:
[----:B------:R-:W-:Y:S02]  /*19d50*/  IMAD.MOV.U32 R178, RZ, RZ, 0x2 ;  /* 0x00000002ffb27424 */ /* 0x000fe400078e00ff */
[----:B------:R-:W-:-:S04]  /*19d60*/  IMAD.MOV.U32 R165, RZ, RZ, R176 ;  /* 0x000000ffffa57224 */ /* 0x000fc800078e00b0 */
[----:B------:R-:W-:-:S05]  /*19d70*/  FADD.FTZ R169, R168, R165 ;  /* 0x000000a5a8a97221 */ /* 0x000fca0000010000 */
[----:B------:R-:W-:-:S07]  /*19d80*/  MOV R233, R169 ;  /* 0x000000a900e97202 */ /* 0x000fce0000000f00 */
[----:B------:R-:W-:Y:S05]  /*19d90*/  WARPSYNC.COLLECTIVE R174, `(.L_x_14556) ;  /* 0x00000000ae087348 */ /* 0x000fea0003c00000 */
[----:B------:R0:W1:Y:S02]  /*19da0*/  SHFL.BFLY P5, R176, R233, R178, R235 ;  /* 0x0c0000b2e9b07389 */ /* 0x00006400000a00eb */
[----:B01----:R-:W-:Y:S01]  /*19db0*/  ENDCOLLECTIVE ;  /* 0x000000000000791b */ /* 0x003fe20003800000 */
.L_x_14556:
[----:B------:R-:W-:Y:S01]  /*19dc0*/  HFMA2.MMA R178, -RZ, RZ, 0, 2.384185791015625e-07 ;  /* 0x00000004ffb27435 */ /* 0x000fe200000001ff */
[----:B------:R-:W-:-:S05]  /*19dd0*/  MOV R164, R176 ;  /* 0x000000b000a47202 */ /* 0x000fca0000000f00 */
[----:B------:R-:W-:-:S04]  /*19de0*/  FADD.FTZ R170, R169, R164 ;  /* 0x000000a4a9aa7221 */ /* 0x000fc80000010000 */
[----:B------:R-:W-:-:S07]  /*19df0*/  IMAD.MOV.U32 R233, RZ, RZ, R170 ;  /* 0x000000ffffe97224 */ /* 0x000fce00078e00aa */
[----:B------:R-:W-:Y:S05]  /*19e00*/  WARPSYNC.COLLECTIVE R174, `(.L_x_14557) ;  /* 0x00000000ae087348 */ /* 0x000fea0003c00000 */
[----:B------:R0:W1:Y:S02]  /*19e10*/  SHFL.BFLY P5, R176, R233, R178, R235 ;  /* 0x0c0000b2e9b07389 */ /* 0x00006400000a00eb */
[----:B01----:R-:W-:Y:S01]  /*19e20*/  ENDCOLLECTIVE ;  /* 0x000000000000791b */ /* 0x003fe20003800000 */
.L_x_14557:
[----:B------:R-:W-:Y:S02]  /*19e30*/  IMAD.MOV.U32 R178, RZ, RZ, 0x8 ;  /* 0x00000008ffb27424 */ /* 0x000fe400078e00ff */
[----:B------:R-:W-:-:S04]  /*19e40*/  IMAD.MOV.U32 R165, RZ, RZ, R176 ;  /* 0x000000ffffa57224 */ /* 0x000fc800078e00b0 */
[----:B------:R-:W-:-:S05]  /*19e50*/  FADD.FTZ R171, R170, R165 ;  /* 0x000000a5aaab7221 */ /* 0x000fca0000010000 */
[----:B------:R-:W-:-:S07]  /*19e60*/  MOV R233, R171 ;  /* 0x000000ab00e97202 */ /* 0x000fce0000000f00 */
[----:B------:R-:W-:Y:S05]  /*19e70*/  WARPSYNC.COLLECTIVE R174, `(.L_x_14558) ;  /* 0x00000000ae087348 */ /* 0x000fea0003c00000 */
[----:B------:R0:W1:Y:S02]  /*19e80*/  SHFL.BFLY P5, R176, R233, R178, R235 ;  /* 0x0c0000b2e9b07389 */ /* 0x00006400000a00eb */
[----:B01----:R-:W-:Y:S01]  /*19e90*/  ENDCOLLECTIVE ;  /* 0x000000000000791b */ /* 0x003fe20003800000 */
.L_x_14558:
[----:B------:R-:W-:Y:S01]  /*19ea0*/  HFMA2.MMA R178, -RZ, RZ, 0, 9.5367431640625e-07 ;  /* 0x00000010ffb27435 */ /* 0x000fe200000001ff */
[----:B------:R-:W-:-:S05]  /*19eb0*/  MOV R164, R176 ;  /* 0x000000b000a47202 */ /* 0x000fca0000000f00 */
[----:B------:R-:W-:-:S04]  /*19ec0*/  FADD.FTZ R172, R171, R164 ;  /* 0x000000a4abac7221 */ /* 0x000fc80000010000 */
[----:B------:R-:W-:-:S07]  /*19ed0*/  IMAD.MOV.U32 R233, RZ, RZ, R172 ;  /* 0x000000ffffe97224 */ /* 0x000fce00078e00ac */
[----:B------:R-:W-:Y:S05]  /*19ee0*/  WARPSYNC.COLLECTIVE R174, `(.L_x_14559) ;  /* 0x00000000ae087348 */ /* 0x000fea0003c00000 */
[----:B------:R0:W1:Y:S02]  /*19ef0*/  SHFL.BFLY P5, R176, R233, R178, R235 ;  /* 0x0c0000b2e9b07389 */ /* 0x00006400000a00eb */
[----:B01----:R-:W-:Y:S01]  /*19f00*/  ENDCOLLECTIVE ;  /* 0x000000000000791b */ /* 0x003fe20003800000 */
.L_x_14559:
        /* <DEDUP_REMOVED lines=73> */
.L_x_14560:
[----:B------:R-:W-:Y:S01]  /*1a3a0*/  HFMA2.MMA R178, -RZ, RZ, 0, 1.1920928955078125e-07 ;  /* 0x00000002ffb27435 */ /* 0x000fe200000001ff */
[----:B------:R-:W-:-:S05]  /*1a3b0*/  MOV R168, R176 ;  /* 0x000000b000a87202 */ /* 0x000fca0000000f00 */
[----:B------:R-:W-:-:S04]  /*1a3c0*/  FADD.FTZ R168, R165, R168 ;  /* 0x000000a8a5a87221 */ /* 0x000fc80000010000 */
[----:B------:R-:W-:-:S07]  /*1a3d0*/  IMAD.MOV.U32 R233, RZ, RZ, R168 ;  /* 0x000000ffffe97224 */ /* 0x000fce00078e00a8 */
[----:B------:R-:W-:Y:S05]  /*1a3e0*/  WARPSYNC.COLLECTIVE R174, `(.L_x_14561) ;  /* 0x00000000ae087348 */ /* 0x000fea0003c00000 */
[----:B------:R0:W1:Y:S02]  /*1a3f0*/  SHFL.BFLY P5, R176, R233, R178, R235 ;  /* 0x0c0000b2e9b07389 */ /* 0x00006400000a00eb */
[----:B01----:R-:W-:Y:S01]  /*1a400*/  ENDCOLLECTIVE ;  /* 0x000000000000791b */ /* 0x003fe20003800000 */
.L_x_14561:
[----:B------:R-:W-:Y:S02]  /*1a410*/  IMAD.MOV.U32 R178, RZ, RZ, 0x4 ;  /* 0x00000004ffb27424 */ /* 0x000fe400078e00ff */
[----:B------:R-:W-:-:S04]  /*1a420*/  IMAD.MOV.U32 R169, RZ, RZ, R176 ;  /* 0x000000ffffa97224 */ /* 0x000fc800078e00b0 */
[----:B------:R-:W-:-:S05]  /*1a430*/  FADD.FTZ R169, R168, R169 ;  /* 0x000000a9a8a97221 */ /* 0x000fca0000010000 */
[----:B------:R-:W-:-:S07]  /*1a440*/  MOV R233, R169 ;  /* 0x000000a900e97202 */ /* 0x000fce0000000f00 */
[----:B------:R-:W-:Y:S05]  /*1a450*/  WARPSYNC.COLLECTIVE R174, `(.L_x_14562) ;  /* 0x00000000ae087348 */ /* 0x000fea0003c00000 */
[----:B------:R0:W1:Y:S02]  /*1a460*/  SHFL.BFLY P5, R176, R233, R178, R235 ;  /* 0x0c0000b2e9b07389 */ /* 0x00006400000a00eb */
[----:B01----:R-:W-:Y:S01]  /*1a470*/  ENDCOLLECTIVE ;  /* 0x000000000000791b */ /* 0x003fe20003800000 */
.L_x_14562:
[----:B------:R-:W-:Y:S01]  /*1a480*/  HFMA2.MMA R178, -RZ, RZ, 0, 4.76837158203125e-07 ;  /* 0x00000008ffb27435 */ /* 0x000fe200000001ff */
[----:B------:R-:W-:-:S05]  /*1a490*/  MOV R170, R176 ;  /* 0x000000b000aa7202 */ /* 0x000fca0000000f00 */
[----:B------:R-:W-:-:S04]  /*1a4a0*/  FADD.FTZ R170, R169, R170 ;  /* 0x000000aaa9aa7221 */ /* 0x000fc80000010000 */
[----:B------:R-:W-:-:S07]  /*1a4b0*/  IMAD.MOV.U32 R233, RZ, RZ, R170 ;  /* 0x000000ffffe97224 */ /* 0x000fce00078e00aa */
[----:B------:R-:W-:Y:S05]  /*1a4c0*/  WARPSYNC.COLLECTIVE R174, `(.L_x_14563) ;  /* 0x00000000ae087348 */ /* 0x000fea0003c00000 */
[----:B------:R0:W1:Y:S02]  /*1a4d0*/  SHFL.BFLY P5, R176, R233, R178, R235 ;  /* 0x0c0000b2e9b07389 */ /* 0x00006400000a00eb */
[----:B01----:R-:W-:Y:S01]  /*1a4e0*/  ENDCOLLECTIVE ;  /* 0x000000000000791b */ /* 0x003fe20003800000 */
.L_x_14563:
[----:B------:R-:W-:Y:S02]  /*1a4f0*/  IMAD.MOV.U32 R178, RZ, RZ, 0x10 ;  /* 0x00000010ffb27424 */ /* 0x000fe400078e00ff */
[----:B------:R-:W-:-:S04]  /*1a500*/  IMAD.MOV.U32 R171, RZ, RZ, R176 ;  /* 0x000000ffffab7224 */ /* 0x000fc800078e00b0 */
[----:B------:R-:W-:-:S05]  /*1a510*/  FADD.FTZ R171, R170, R171 ;  /* 0x000000abaaab7221 */ /* 0x000fca0000010000 */
[----:B------:R-:W-:-:S07]  /*1a520*/  MOV R233, R171 ;  /* 0x000000ab00e97202 */ /* 0x000fce0000000f00 */
[----:B------:R-:W-:Y:S05]  /*1a530*/  WARPSYNC.COLLECTIVE R174, `(.L_x_14564) ;  /* 0x00000000ae087348 */ /* 0x000fea0003c00000 */
[----:B------:R0:W1:Y:S02]  /*1a540*/  SHFL.BFLY P5, R176, R233, R178, R235 ;  /* 0x0c0000b2e9b07389 */ /* 0x00006400000a00eb */
[----:B01----:R-:W-:Y:S01]  /*1a550*/  ENDCOLLECTIVE ;  /* 0x000000000000791b */ /* 0x003fe20003800000 */
.L_x_14564:
[----:B------:R-:W-:Y:S01]  /*1a560*/  MOV R172, R176 ;  /* 0x000000b000ac7202 */ /* 0x000fe20000000f00 */
[----:B------:R-:W-:Y:S06]  /*1a570*/  BRA `(.L_x_14565) ;  /* 0xffffffe4003c7947 */ /* 0x000fec000383ffff */
.L_x_14566:
        /* <DEDUP_REMOVED lines=16> */
.L_x_27064:


//--------------------- .text._ZN10layer_norm31ln_parallel_residual_fwd_kernelINS_13Kernel_traitsIf6__halfS2_S2_fjLj8192ELj1ELj1ELj8ELj16ENS_18Kernel_traits_baseILj8192EfS2_S2_S2_fjLj256EEEEELb1ELb0ELb1EEEvNS_9FwdParamsE --------------------------
	.section	.text._ZN10layer_norm31ln_parallel_residual_fwd_kernelINS_13Kernel_traitsIf6__halfS2_S2_fjLj8192ELj1ELj1ELj8ELj16ENS_18Kernel_traits_baseILj8192EfS2_S2_S2_fjLj256EEEEELb1ELb0ELb1EEEvNS_9FwdParamsE,"ax",@progbits
	.align	128
        .global         _ZN10layer_norm31ln_parallel_residual_fwd_kernelINS_13Kernel_traitsIf6__halfS2_S2_fjLj8192ELj1ELj1ELj8ELj16ENS_18Kernel_traits_baseILj8192EfS2_S2_S2_fjLj256EEEEELb1ELb0ELb1EEEvNS_9FwdParamsE
        .type           _ZN10layer_norm31ln_parallel_residual_fwd_kernelINS_13Kernel_traitsIf6__halfS2_S2_fjLj8192ELj1ELj1ELj8ELj16ENS_18Kernel_traits_baseILj8192EfS2_S2_S2_fjLj256EEEEELb1ELb0ELb1EEEvNS_9FwdParamsE,@function
        .size           _ZN10layer_norm31ln_parallel_residual_fwd_kernelINS_13Kernel_traitsIf6__halfS2_S2_fjLj8192ELj1ELj1ELj8ELj16ENS_18Kernel_traits_baseILj8192EfS2_S2_S2_fjLj256EEEEELb1ELb0ELb1EEEvNS_9FwdParamsE,(.L_x_27065 - _ZN10layer_norm31ln_parallel_residual_fwd_kernelINS_13Kernel_traitsIf6__halfS2_S2_fjLj8192ELj1ELj1ELj8ELj16ENS_18Kernel_traits_baseILj8192EfS2_S2_S2_fjLj256EEEEELb1ELb0ELb1EEEvNS_9FwdParamsE)
        .other          _ZN10layer_norm31ln_parallel_residual_fwd_kernelINS_13Kernel_traitsIf6__halfS2_S2_fjLj8192ELj1ELj1ELj8ELj16ENS_18Kernel_traits_baseILj8192EfS2_S2_S2_fjLj256EEEEELb1ELb0ELb1EEEvNS_9FwdParamsE,@"STO_CUDA_ENTRY STV_DEFAULT"
_ZN10layer_norm31ln_parallel_residual_fwd_kernelINS_13Kernel_traitsIf6__halfS2_S2_fjLj8192ELj1ELj1ELj8ELj16ENS_18Kernel_traits_baseILj8192EfS2_S2_S2_fjLj256EEEEELb1ELb0ELb1EEEvNS_9FwdParamsE:
.text._ZN10layer_norm31ln_parallel_residual_fwd_kernelINS_13Kernel_traitsIf6__halfS2_S2_fjLj8192ELj1ELj1ELj8ELj16ENS_18Kernel_traits_baseILj8192EfS2_S2_S2_fjLj256EEEEELb1ELb0ELb1EEEvNS_9FwdParamsE:
        /* <DEDUP_REMOVED lines=109> */
[----:B0-----:R-:W-:Y:S01]  /*06d0*/  IMAD.WIDE.U32 R4, R156, -0x2daee0ad, RZ ;  /* 0xd2511f539c047825 */ /* 0x001fe200078e00ff */
[----:B------:R-:W-:Y:S01]  /*06e0*/  LOP3.LUT R3, R7, R157, R180, 0x96, !PT ;  /* 0x0000009d07037212 */ /* 0x000fe200078e96b4 */
        /* <DEDUP_REMOVED lines=14> */
[----:B------:R-:W-:Y:S01]  /*07d0*/  VIADD R23, R180, 0xdaa66d2b ;  /* 0xdaa66d2bb4177836 */ /* 0x000fe20000000000 */
[----:B------:R-:W-:Y:S01]  /*07e0*/  ISETP.NE.U32.AND P0, PT, RZ, UR6, PT ;  /* 0x00000006ff007c0c */ /* 0x000fe2000bf05070 */
[----:B0-----:R-:W-:Y:S01]  /*07f0*/  IMAD.WIDE.U32 R8, R3, -0x2daee0ad, RZ ;  /* 0xd2511f5303087825 */ /* 0x001fe200078e00ff */
[C---:B------:R-:W-:Y:S01]  /*0800*/  IADD3 R13, R181.reuse, -0x24c28bd8, RZ ;  /* 0xdb3d7428b50d7810 */ /* 0x040fe20007ffe0ff */
[----:B------:R-:W-:Y:S01]  /*0810*/  ULDC.U8 UR6, c[0x0][0x2a0] ;  /* 0x0000a80000067ab9 */ /* 0x000fe20000000000 */
[----:B------:R-:W-:Y:S01]  /*0820*/  LOP3.LUT R2, R2, 0xffffffbf, RZ, 0xc0, !PT ;  /* 0xffffffbf02027812 */ /* 0x000fe200078ec0ff */
        /* <DEDUP_REMOVED lines=8> */
[----:B------:R-:W-:Y:S01]  /*08b0*/  ULDC UR10, c[0x0][0x290] ;  /* 0x0000a400000a7ab9 */ /* 0x000fe20000000800 */
[----:B------:R-:W-:Y:S01]  /*08c0*/  ISETP.NE.AND.EX P0, PT, RZ, UR7, PT, P0 ;  /* 0x00000007ff007c0c */ /* 0x000fe2000bf05300 */
[----:B------:R-:W-:Y:S01]  /*08d0*/  IMAD.WIDE.U32 R4, R4, -0x2daee0ad, RZ ;  /* 0xd2511f5304047825 */ /* 0x000fe200078e00ff */
[----:B------:R-:W-:Y:S01]  /*08e0*/  LOP3.LUT R9, R7, R10, R26, 0x96, !PT ;  /* 0x0000000a07097212 */ /* 0x000fe200078e961a */
[----:B------:R-:W-:Y:S01]  /*08f0*/  ULDC UR7, c[0x0][0x218] ;  /* 0x0000860000077ab9 */ /* 0x000fe20000000800 */
[----:B------:R-:W-:Y:S01]  /*0900*/  ULDC.64 UR18, c[0x0][0x228] ;  /* 0x00008a0000127ab9 */ /* 0x000fe20000000a00 */
[----:B------:R-:W-:Y:S01]  /*0910*/  VIADD R17, R181, 0x646e171e ;  /* 0x646e171eb5117836 */ /* 0x000fe20000000000 */
[----:B------:R-:W-:Y:S01]  /*0920*/  LOP3.LUT R10, R5, R8, R25, 0x96, !PT ;  /* 0x00000008050a7212 */ /* 0x000fe200078e9619 */
[----:B------:R-:W-:Y:S01]  /*0930*/  IMAD.WIDE.U32 R8, R9, -0x2daee0ad, RZ ;  /* 0xd2511f5309087825 */ /* 0x000fe200078e00ff */
[----:B------:R-:W-:Y:S01]  /*0940*/  ULDC.64 UR8, c[0x0][0x230] ;  /* 0x00008c0000087ab9 */ /* 0x000fe20000000a00 */
        /* <DEDUP_REMOVED lines=25> */
[----:B------:R-:W-:-:S04]  /*0ae0*/  LOP3.LUT R4, R9, R4, R16, 0x96, !PT ;  /* 0x0000000409047212 */ /* 0x000fc800078e9610 */
[----:B------:R-:W-:Y:S01]  /*0af0*/  LOP3.LUT R6, R11, R6, R15, 0x96, !PT ;  /* 0x000000060b067212 */ /* 0x000fe200078e960f */
[----:B------:R-:W-:-:S04]  /*0b00*/  IMAD.HI.U32 R5, R4, -0x326172a9, RZ ;  /* 0xcd9e8d5704057827 */ /* 0x000fc800078e00ff */
[----:B------:R-:W-:Y:S01]  /*0b10*/  IMAD.HI.U32 R3, R6, -0x2daee0ad, RZ ;  /* 0xd2511f5306037827 */ /* 0x000fe200078e00ff */
[----:B------:R-:W-:-:S03]  /*0b20*/  LOP3.LUT R158, R5, R10, R14, 0x96, !PT ;  /* 0x0000000a059e7212 */ /* 0x000fc600078e960e */
[----:B------:R-:W-:Y:S01]  /*0b30*/  IMAD R4, R4, -0x326172a9, RZ ;  /* 0xcd9e8d5704047824 */ /* 0x000fe200078e02ff */
[----:B------:R-:W-:Y:S01]  /*0b40*/  LOP3.LUT R159, R3, R8, R13, 0x96, !PT ;  /* 0x00000008039f7212 */ /* 0x000fe200078e960d */
[----:B------:R-:W-:Y:S01]  /*0b50*/  IMAD R3, R6, -0x2daee0ad, RZ ;  /* 0xd2511f5306037824 */ /* 0x000fe200078e02ff */
[----:B------:R-:W-:Y:S01]  /*0b60*/  MOV R8, R0 ;  /* 0x0000000000087202 */ /* 0x000fe20000000f00 */
[----:B------:R-:W-:-:S04]  /*0b70*/  IMAD.HI.U32 R10, R158, -0x2daee0ad, RZ ;  /* 0xd2511f539e0a7827 */ /* 0x000fc800078e00ff */
[----:B------:R-:W-:Y:S01]  /*0b80*/  IMAD.HI.U32 R9, R159, -0x326172a9, RZ ;  /* 0xcd9e8d579f097827 */ /* 0x000fe200078e00ff */
[----:B------:R-:W-:-:S03]  /*0b90*/  LOP3.LUT R10, R10, R3, R12, 0x96, !PT ;  /* 0x000000030a0a7212 */ /* 0x000fc600078e960c */
[----:B------:R-:W-:Y:S02]  /*0ba0*/  VIADD R11, R180, 0x8ff34781 ;  /* 0x8ff34781b40b7836 */ /* 0x000fe40000000000 */
[----:B------:R-:W-:Y:S02]  /*0bb0*/  IMAD.MOV.U32 R5, RZ, RZ, R157 ;  /* 0x000000ffff057224 */ /* 0x000fe400078e009d */
[----:B------:R-:W-:Y:S01]  /*0bc0*/  IMAD.MOV.U32 R3, RZ, RZ, RZ ;  /* 0x000000ffff037224 */ /* 0x000fe200078e00ff */
[----:B------:R-:W-:Y:S01]  /*0bd0*/  LOP3.LUT R9, R9, R4, R11, 0x96, !PT ;  /* 0x0000000409097212 */ /* 0x000fe200078e960b */
[----:B------:R-:W-:Y:S02]  /*0be0*/  IMAD R6, R158, -0x2daee0ad, RZ ;  /* 0xd2511f539e067824 */ /* 0x000fe400078e02ff */
[----:B------:R-:W-:-:S07]  /*0bf0*/  IMAD R4, R159, -0x326172a9, RZ ;  /* 0xcd9e8d579f047824 */ /* 0x000fce00078e02ff */
.L_x_15084:
        /* <DEDUP_REMOVED lines=27> */
.L_x_14568:
[----:B------:R-:W-:-:S07]  /*0db0*/  MOV R168, R4 ;  /* 0x0000000400a87202 */ /* 0x000fce0000000f00 */
.L_x_14569:
[----:B------:R-:W-:Y:S05]  /*0dc0*/  BSYNC B0 ;  /* 0x0000000000007941 */ /* 0x000fea0003800000 */
.L_x_14567:
        /* <DEDUP_REMOVED lines=16> */
.L_x_14573:
[----:B------:R-:W-:Y:S05]  /*0ed0*/  BSYNC B1 ;  /* 0x0000000000017941 */ /* 0x000fea0003800000 */
.L_x_14572:
        /* <DEDUP_REMOVED lines=40> */
[----:B------:R-:W-:-:S03]  /*1160*/  LOP3.LUT R9, R175, R192, R11, 0x96, !PT ;  /* 0x000000c0af097212 */ /* 0x000fc600078e960b */
[----:B------:R-:W-:Y:S01]  /*1170*/  IMAD.MOV.U32 R4, RZ, RZ, R174 ;  /* 0x000000ffff047224 */ /* 0x000fe200078e00ae */
[----:B------:R-:W-:Y:S02]  /*1180*/  LOP3.LUT R10, R171, R178, R12, 0x96, !PT ;  /* 0x000000b2ab0a7212 */ /* 0x000fe400078e960c */
[----:B------:R-:W-:-:S07]  /*1190*/  MOV R6, R170 ;  /* 0x000000aa00067202 */ /* 0x000fce0000000f00 */
.L_x_14571:
[----:B------:R-:W-:Y:S05]  /*11a0*/  BSYNC B0 ;  /* 0x0000000000007941 */ /* 0x000fea0003800000 */
.L_x_14570:
        /* <DEDUP_REMOVED lines=20> */
.L_x_14574:
        /* <DEDUP_REMOVED lines=12> */
.L_x_14577:
[----:B------:R-:W-:-:S07]  /*13b0*/  MOV R0, R4 ;  /* 0x0000000400007202 */ /* 0x000fce0000000f00 */
.L_x_14578:
[----:B------:R-:W-:Y:S05]  /*13c0*/  BSYNC B0 ;  /* 0x0000000000007941 */ /* 0x000fea0003800000 */
.L_x_14576:
        /* <DEDUP_REMOVED lines=16> */
.L_x_14582:
[----:B------:R-:W-:Y:S05]  /*14d0*/  BSYNC B1 ;  /* 0x0000000000017941 */ /* 0x000fea0003800000 */
.L_x_14581:
        /* <DEDUP_REMOVED lines=44> */
.L_x_14580:
[----:B------:R-:W-:Y:S05]  /*17a0*/  BSYNC B0 ;  /* 0x0000000000007941 */ /* 0x000fea0003800000 */
.L_x_14579:
        /* <DEDUP_REMOVED lines=10> */
.L_x_14575:
        /* <DEDUP_REMOVED lines=12> */
.L_x_14584:
[----:B------:R-:W-:-:S07]  /*1910*/  MOV R179, R4 ;  /* 0x0000000400b37202 */ /* 0x000fce0000000f00 */
.L_x_14585:
[----:B------:R-:W-:Y:S05]  /*1920*/  BSYNC B0 ;  /* 0x0000000000007941 */ /* 0x000fea0003800000 */
.L_x_14583:
        /* <DEDUP_REMOVED lines=16> */
.L_x_14589:
[----:B------:R-:W-:Y:S05]  /*1a30*/  BSYNC B1 ;  /* 0x0000000000017941 */ /* 0x000fea0003800000 */
.L_x_14588:
        /* <DEDUP_REMOVED lines=44> */
.L_x_14587:
[----:B------:R-:W-:Y:S05]  /*1d00*/  BSYNC B0 ;  /* 0x0000000000007941 */ /* 0x000fea0003800000 */
.L_x_14586:
        /* <DEDUP_REMOVED lines=15> */
.L_x_14590:
        /* <DEDUP_REMOVED lines=12> */
.L_x_14593:
[----:B------:R-:W-:-:S07]  /*1ec0*/  IMAD.MOV.U32 R179, RZ, RZ, R4 ;  /* 0x000000ffffb37224 */ /* 0x000fce00078e0004 */
.L_x_14594:
[----:B------:R-:W-:Y:S05]  /*1ed0*/  BSYNC B0 ;  /* 0x0000000000007941 */ /* 0x000fea0003800000 */
.L_x_14592:
        /* <DEDUP_REMOVED lines=16> */
.L_x_14598:
[----:B------:R-:W-:Y:S05]  /*1fe0*/  BSYNC B1 ;  /* 0x0000000000017941 */ /* 0x000fea0003800000 */
.L_x_14597:
        /* <DEDUP_REMOVED lines=44> */
.L_x_14596:
[----:B------:R-:W-:Y:S05]  /*22b0*/  BSYNC B0 ;  /* 0x0000000000007941 */ /* 0x000fea0003800000 */
.L_x_14595:
        /* <DEDUP_REMOVED lines=10> */
.L_x_14591:
        /* <DEDUP_REMOVED lines=12> */
.L_x_14600:
[----:B------:R-:W-:-:S07]  /*2420*/  IMAD.MOV.U32 R179, RZ, RZ, R4 ;  /* 0x000000ffffb37224 */ /* 0x000fce00078e0004 */
.L_x_14601:
[----:B------:R-:W-:Y:S05]  /*2430*/  BSYNC B0 ;  /* 0x0000000000007941 */ /* 0x000fea0003800000 */
.L_x_14599:
        /* <DEDUP_REMOVED lines=16> */
.L_x_14605:
[----:B------:R-:W-:Y:S05]  /*2540*/  BSYNC B1 ;  /* 0x0000000000017941 */ /* 0x000fea0003800000 */
.L_x_14604:
        /* <DEDUP_REMOVED lines=44> */
.L_x_14603:
[----:B------:R-:W-:Y:S05]  /*2810*/  BSYNC B0 ;  /* 0x0000000000007941 */ /* 0x000fea0003800000 */
.L_x_14602:
        /* <DEDUP_REMOVED lines=15> */
.L_x_14606:
        /* <DEDUP_REMOVED lines=12> */
.L_x_14609:
[----:B------:R-:W-:-:S07]  /*29d0*/  IMAD.MOV.U32 R186, RZ, RZ, R4 ;  /* 0x000000ffffba7224 */ /* 0x000fce00078e0004 */
.L_x_14610:
[----:B------:R-:W-:Y:S05]  /*29e0*/  BSYNC B0 ;  /* 0x0000000000007941 */ /* 0x000fea0003800000 */
.L_x_14608:
        /* <DEDUP_REMOVED lines=16> */
.L_x_14614:
[----:B------:R-:W-:Y:S05]  /*2af0*/  BSYNC B1 ;  /* 0x0000000000017941 */ /* 0x000fea0003800000 */
.L_x_14613:
        /* <DEDUP_REMOVED lines=44> */
.L_x_14612:
[----:B------:R-:W-:Y:S05]  /*2dc0*/  BSYNC B0 ;  /* 0x0000000000007941 */ /* 0x000fea0003800000 */
.L_x_14611:
        /* <DEDUP_REMOVED lines=10> */
.L_x_14607:
        /* <DEDUP_REMOVED lines=12> */
.L_x_14616:
[----:B------:R-:W-:-:S07]  /*2f30*/  IMAD.MOV.U32 R194, RZ, RZ, R4 ;  /* 0x000000ffffc27224 */ /* 0x000fce00078e0004 */
.L_x_14617:
[----:B------:R-:W-:Y:S05]  /*2f40*/  BSYNC B0 ;  /* 0x0000000000007941 */ /* 0x000fea0003800000 */
.L_x_14615:
        /* <DEDUP_REMOVED lines=16> */
.L_x_14621:
[----:B------:R-:W-:Y:S05]  /*3050*/  BSYNC B1 ;  /* 0x0000000000017941 */ /* 0x000fea0003800000 */
.L_x_14620:
        /* <DEDUP_REMOVED lines=44> */
.L_x_14619:
[----:B------:R-:W-:Y:S05]  /*3320*/  BSYNC B0 ;  /* 0x0000000000007941 */ /* 0x000fea0003800000 */
.L_x_14618:
        /* <DEDUP_REMOVED lines=15> */
.L_x_14622:
        /* <DEDUP_REMOVED lines=12> */
.L_x_14625:
[----:B------:R-:W-:-:S07]  /*34e0*/  MOV R187, R4 ;  /* 0x0000000400bb7202 */ /* 0x000fce0000000f00 */
.L_x_14626:
[----:B------:R-:W-:Y:S05]  /*34f0*/  BSYNC B0 ;  /* 0x0000000000007941 */ /* 0x000fea0003800000 */
.L_x_14624:
        /* <DEDUP_REMOVED lines=16> */
.L_x_14630:
[----:B------:R-:W-:Y:S05]  /*3600*/  BSYNC B1 ;  /* 0x0000000000017941 */ /* 0x000fea0003800000 */
.L_x_14629:
        /* <DEDUP_REMOVED lines=44> */
.L_x_14628:
[----:B------:R-:W-:Y:S05]  /*38d0*/  BSYNC B0 ;  /* 0x0000000000007941 */ /* 0x000fea0003800000 */
.L_x_14627:
        /* <DEDUP_REMOVED lines=10> */
.L_x_14623:
        /* <DEDUP_REMOVED lines=12> */
.L_x_14632:
[----:B------:R-:W-:-:S07]  /*3a40*/  MOV R194, R4 ;  /* 0x0000000400c27202 */ /* 0x000fce0000000f00 */
.L_x_14633:
[----:B------:R-:W-:Y:S05]  /*3a50*/  BSYNC B0 ;  /* 0x0000000000007941 */ /* 0x000fea0003800000 */
.L_x_14631:
        /* <DEDUP_REMOVED lines=16> */
.L_x_14637:
[----:B------:R-:W-:Y:S05]  /*3b60*/  BSYNC B1 ;  /* 0x0000000000017941 */ /* 0x000fea0003800000 */
.L_x_14636:
        /* <DEDUP_REMOVED lines=44> */
.L_x_14635:
[----:B------:R-:W-:Y:S05]  /*3e30*/  BSYNC B0 ;  /* 0x0000000000007941 */ /* 0x000fea0003800000 */
.L_x_14634:
        /* <DEDUP_REMOVED lines=15> */
.L_x_14638:
        /* <DEDUP_REMOVED lines=12> */
.L_x_14641:
[----:B------:R-:W-:-:S07]  /*3ff0*/  IMAD.MOV.U32 R188, RZ, RZ, R4 ;  /* 0x000000ffffbc7224 */ /* 0x000fce00078e0004 */
.L_x_14642:
[----:B------:R-:W-:Y:S05]  /*4000*/  BSYNC B0 ;  /* 0x0000000000007941 */ /* 0x000fea0003800000 */
.L_x_14640:
        /* <DEDUP_REMOVED lines=16> */
.L_x_14646:
[----:B------:R-:W-:Y:S05]  /*4110*/  BSYNC B1 ;  /* 0x0000000000017941 */ /* 0x000fea0003800000 */
.L_x_14645:
        /* <DEDUP_REMOVED lines=44> */
.L_x_14644:
[----:B------:R-:W-:Y:S05]  /*43e0*/  BSYNC B0 ;  /* 0x0000000000007941 */ /* 0x000fea0003800000 */
.L_x_14643:
        /* <DEDUP_REMOVED lines=10> */
.L_x_14639:
        /* <DEDUP_REMOVED lines=12> */
.L_x_14648:
[----:B------:R-:W-:-:S07]  /*4550*/  IMAD.MOV.U32 R194, RZ, RZ, R4 ;  /* 0x000000ffffc27224 */ /* 0x000fce00078e0004 */
.L_x_14649:
[----:B------:R-:W-:Y:S05]  /*4560*/  BSYNC B0 ;  /* 0x0000000000007941 */ /* 0x000fea0003800000 */
.L_x_14647:
        /* <DEDUP_REMOVED lines=16> */
.L_x_14653:
[----:B------:R-:W-:Y:S05]  /*4670*/  BSYNC B1 ;  /* 0x0000000000017941 */ /* 0x000fea0003800000 */
.L_x_14652:
        /* <DEDUP_REMOVED lines=40> */
[----:B------:R-:W-:-:S03]  /*4900*/  LOP3.LUT R9, R193, R174, R11, 0x96, !PT ;  /* 0x000000aec1097212 */ /* 0x000fc600078e960b */
[----:B------:R-:W-:Y:S01]  /*4910*/  IMAD.MOV.U32 R4, RZ, RZ, R192 ;  /* 0x000000ffff047224 */ /* 0x000fe200078e00c0 */
[----:B------:R-:W-:Y:S01]  /*4920*/  LOP3.LUT R10, R171, R164, R12, 0x96, !PT ;  /* 0x000000a4ab0a7212 */ /* 0x000fe200078e960c */
[----:B------:R-:W-:-:S07]  /*4930*/  IMAD.MOV.U32 R6, RZ, RZ, R170 ;  /* 0x000000ffff067224 */ /* 0x000fce00078e00aa */
.L_x_14651:
[----:B------:R-:W-:Y:S05]  /*4940*/  BSYNC B0 ;  /* 0x0000000000007941 */ /* 0x000fea0003800000 */
.L_x_14650:
        /* <DEDUP_REMOVED lines=13> */
.L_x_14654:
        /* <DEDUP_REMOVED lines=12> */
.L_x_14657:
[----:B------:R-:W-:-:S07]  /*4ae0*/  IMAD.MOV.U32 R166, RZ, RZ, R4 ;  /* 0x000000ffffa67224 */ /* 0x000fce00078e0004 */
.L_x_14658:
[----:B------:R-:W-:Y:S05]  /*4af0*/  BSYNC B0 ;  /* 0x0000000000007941 */ /* 0x000fea0003800000 */
.L_x_14656:
        /* <DEDUP_REMOVED lines=16> */
.L_x_14662:
[----:B------:R-:W-:Y:S05]  /*4c00*/  BSYNC B1 ;  /* 0x0000000000017941 */ /* 0x000fea0003800000 */
.L_x_14661:
        /* <DEDUP_REMOVED lines=44> */
.L_x_14660:
[----:B------:R-:W-:Y:S05]  /*4ed0*/  BSYNC B0 ;  /* 0x0000000000007941 */ /* 0x000fea0003800000 */
.L_x_14659:
        /* <DEDUP_REMOVED lines=10> */
.L_x_14655:
        /* <DEDUP_REMOVED lines=12> */
.L_x_14664:
[----:B------:R-:W-:-:S07]  /*5040*/  IMAD.MOV.U32 R166, RZ, RZ, R4 ;  /* 0x000000ffffa67224 */ /* 0x000fce00078e0004 */
.L_x_14665:
[----:B------:R-:W-:Y:S05]  /*5050*/  BSYNC B0 ;  /* 0x0000000000007941 */ /* 0x000fea0003800000 */
.L_x_14663:
        /* <DEDUP_REMOVED lines=16> */
.L_x_14669:
[----:B------:R-:W-:Y:S05]  /*5160*/  BSYNC B1 ;  /* 0x0000000000017941 */ /* 0x000fea0003800000 */
.L_x_14668:
        /* <DEDUP_REMOVED lines=44> */
.L_x_14667:
[----:B------:R-:W-:Y:S05]  /*5430*/  BSYNC B0 ;  /* 0x0000000000007941 */ /* 0x000fea0003800000 */
.L_x_14666:
        /* <DEDUP_REMOVED lines=13> */
.L_x_14670:
        /* <DEDUP_REMOVED lines=12> */
.L_x_14673:
[----:B------:R-:W-:-:S07]  /*55d0*/  MOV R166, R4 ;  /* 0x0000000400a67202 */ /* 0x000fce0000000f00 */
.L_x_14674:
[----:B------:R-:W-:Y:S05]  /*55e0*/  BSYNC B0 ;  /* 0x0000000000007941 */ /* 0x000fea0003800000 */
.L_x_14672:
        /* <DEDUP_REMOVED lines=16> */
.L_x_14678:
[----:B------:R-:W-:Y:S05]  /*56f0*/  BSYNC B1 ;  /* 0x0000000000017941 */ /* 0x000fea0003800000 */
.L_x_14677:
        /* <DEDUP_REMOVED lines=44> */
.L_x_14676:
[----:B------:R-:W-:Y:S05]  /*59c0*/  BSYNC B0 ;  /* 0x0000000000007941 */ /* 0x000fea0003800000 */
.L_x_14675:
        /* <DEDUP_REMOVED lines=10> */
.L_x_14671:
        /* <DEDUP_REMOVED lines=12> */
.L_x_14680:
[----:B------:R-:W-:-:S07]  /*5b30*/  MOV R166, R4 ;  /* 0x0000000400a67202 */ /* 0x000fce0000000f00 */
.L_x_14681:
[----:B------:R-:W-:Y:S05]  /*5b40*/  BSYNC B0 ;  /* 0x0000000000007941 */ /* 0x000fea0003800000 */
.L_x_14679:
        /* <DEDUP_REMOVED lines=16> */
.L_x_14685:
[----:B------:R-:W-:Y:S05]  /*5c50*/  BSYNC B1 ;  /* 0x0000000000017941 */ /* 0x000fea0003800000 */
.L_x_14684:
        /* <DEDUP_REMOVED lines=44> */
.L_x_14683:
[----:B------:R-:W-:Y:S05]  /*5f20*/  BSYNC B0 ;  /* 0x0000000000007941 */ /* 0x000fea0003800000 */
.L_x_14682:
        /* <DEDUP_REMOVED lines=13> */
.L_x_14686:
        /* <DEDUP_REMOVED lines=12> */
.L_x_14689:
[----:B------:R-:W-:-:S07]  /*60c0*/  IMAD.MOV.U32 R191, RZ, RZ, R4 ;  /* 0x000000ffffbf7224 */ /* 0x000fce00078e0004 */
.L_x_14690:
[----:B------:R-:W-:Y:S05]  /*60d0*/  BSYNC B0 ;  /* 0x0000000000007941 */ /* 0x000fea0003800000 */
.L_x_14688:
        /* <DEDUP_REMOVED lines=18> */
.L_x_14694:
[----:B------:R-:W-:Y:S05]  /*6200*/  BSYNC B1 ;  /* 0x0000000000017941 */ /* 0x000fea0003800000 */
.L_x_14693:
        /* <DEDUP_REMOVED lines=44> */
.L_x_14692:
[----:B------:R-:W-:Y:S05]  /*64d0*/  BSYNC B0 ;  /* 0x0000000000007941 */ /* 0x000fea0003800000 */
.L_x_14691:
        /* <DEDUP_REMOVED lines=10> */
.L_x_14687:
        /* <DEDUP_REMOVED lines=21> */
[----:B------:R-:W-:Y:S01]  /*66d0*/  F2FP.F16.F32.PACK_AB R167, R205, R201 ;  /* 0x000000c9cda7723e */ /* 0x000fe200000000ff */
[----:B------:R-:W-:Y:S01]  /*66e0*/  IMAD.WIDE.U32 R212, R212, 0x100, RZ ;  /* 0x00000100d4d47825 */ /* 0x000fe200078e00ff */
[----:B------:R-:W-:Y:S02]  /*66f0*/  LOP3.LUT R215, R165, R166, R215, 0xfe, !PT ;  /* 0x000000a6a5d77212 */ /* 0x000fe400078efed7 */
[----:B------:R-:W-:Y:S01]  /*6700*/  SEL R211, RZ, 0x1, P6 ;  /* 0x00000001ffd37807 */ /* 0x000fe20003000000 */
[----:B0-----:R-:W-:Y:S01]  /*6710*/  IMAD.WIDE.U32 R216, R169, 0x10, R174 ;  /* 0x00000010a9d87825 */ /* 0x001fe200078e00ae */
[----:B------:R-:W-:Y:S02]  /*6720*/  LOP3.LUT R198, R212, R164, R192, 0xfe, !PT ;  /* 0x000000a4d4c67212 */ /* 0x000fe400078efec0 */
[----:B------:R-:W-:Y:S01]  /*6730*/  F2FP.F16.F32.PACK_AB R166, R203, R197 ;  /* 0x000000c5cba6723e */ /* 0x000fe200000000ff */
[----:B------:R-:W-:Y:S01]  /*6740*/  VIADD R192, R169, 0x100 ;  /* 0x00000100a9c07836 */ /* 0x000fe20000000000 */
[----:B------:R-:W-:-:S02]  /*6750*/  F2FP.F16.F32.PACK_AB R165, R199, R179 ;  /* 0x000000b3c7a5723e */ /* 0x000fc400000000ff */
[----:B------:R-:W-:Y:S01]  /*6760*/  F2FP.F16.F32.PACK_AB R164, R195, R177 ;  /* 0x000000b1c3a4723e */ /* 0x000fe200000000ff */
[----:B-1----:R-:W-:Y:S01]  /*6770*/  @P0 IMAD.WIDE.U32 R208, R192, 0x10, R208 ;  /* 0x00000010c0d00825 */ /* 0x002fe200078e00d0 */
[----:B------:R-:W-:Y:S02]  /*6780*/  LOP3.LUT R213, R213, R215, R193, 0xfe, !PT ;  /* 0x000000d7d5d57212 */ /* 0x000fe400078efec1 */
[----:B------:R-:W-:Y:S01]  /*6790*/  LOP3.LUT R212, R198, R211, RZ, 0xfc, !PT ;  /* 0x000000d3c6d47212 */ /* 0x000fe200078efcff */
[----:B--2---:R-:W-:Y:S01]  /*67a0*/  IMAD.WIDE.U32 R214, R169, 0x8, R170 ;  /* 0x00000008a9d67825 */ /* 0x004fe200078e00aa */
[----:B------:R0:W-:Y:S03]  /*67b0*/  STG.E.128 desc[UR4][R216.64], R164 ;  /* 0x000000a4d8007986 */ /* 0x0001e6000c101d04 */
[C---:B------:R-:W-:Y:S01]  /*67c0*/  IMAD.WIDE.U32 R210, R192.reuse, 0x10, R172 ;  /* 0x00000010c0d27825 */ /* 0x040fe200078e00ac */
[----:B------:R0:W-:Y:S03]  /*67d0*/  STG.E.64 desc[UR4][R214.64], R212 ;  /* 0x000000d4d6007986 */ /* 0x0001e6000c101b04 */
        /* <DEDUP_REMOVED lines=22> */
.L_x_14695:
        /* <DEDUP_REMOVED lines=15> */
.L_x_14697:
[----:B------:R-:W-:-:S07]  /*6a30*/  IMAD.MOV.U32 R193, RZ, RZ, R4 ;  /* 0x000000ffffc17224 */ /* 0x000fce00078e0004 */
.L_x_14698:
[----:B------:R-:W-:Y:S05]  /*6a40*/  BSYNC B0 ;  /* 0x0000000000007941 */ /* 0x000fea0003800000 */
.L_x_14696:
        /* <DEDUP_REMOVED lines=16> */
.L_x_14702:
[----:B------:R-:W-:Y:S05]  /*6b50*/  BSYNC B1 ;  /* 0x0000000000017941 */ /* 0x000fea0003800000 */
.L_x_14701:
        /* <DEDUP_REMOVED lines=44> */
.L_x_14700:
[----:B------:R-:W-:Y:S05]  /*6e20*/  BSYNC B0 ;  /* 0x0000000000007941 */ /* 0x000fea0003800000 */
.L_x_14699:
        /* <DEDUP_REMOVED lines=15> */
.L_x_14703:
        /* <DEDUP_REMOVED lines=12> */
.L_x_14706:
[----:B------:R-:W-:-:S07]  /*6fe0*/  MOV R0, R4 ;  /* 0x0000000400007202 */ /* 0x000fce0000000f00 */
.L_x_14707:
[----:B------:R-:W-:Y:S05]  /*6ff0*/  BSYNC B0 ;  /* 0x0000000000007941 */ /* 0x000fea0003800000 */
.L_x_14705:
        /* <DEDUP_REMOVED lines=16> */
.L_x_14711:
[----:B------:R-:W-:Y:S05]  /*7100*/  BSYNC B1 ;  /* 0x0000000000017941 */ /* 0x000fea0003800000 */
.L_x_14710:
        /* <DEDUP_REMOVED lines=44> */
.L_x_14709:
[----:B------:R-:W-:Y:S05]  /*73d0*/  BSYNC B0 ;  /* 0x0000000000007941 */ /* 0x000fea0003800000 */
.L_x_14708:
        /* <DEDUP_REMOVED lines=10> */
.L_x_14704:
        /* <DEDUP_REMOVED lines=12> */
.L_x_14713:
[----:B------:R-:W-:-:S07]  /*7540*/  MOV R193, R4 ;  /* 0x0000000400c17202 */ /* 0x000fce0000000f00 */
.L_x_14714:
[----:B------:R-:W-:Y:S05]  /*7550*/  BSYNC B0 ;  /* 0x0000000000007941 */ /* 0x000fea0003800000 */
.L_x_14712:
        /* <DEDUP_REMOVED lines=16> */
.L_x_14718:
[----:B------:R-:W-:Y:S05]  /*7660*/  BSYNC B1 ;  /* 0x0000000000017941 */ /* 0x000fea0003800000 */
.L_x_14717:
        /* <DEDUP_REMOVED lines=44> */
.L_x_14716:
[----:B------:R-:W-:Y:S05]  /*7930*/  BSYNC B0 ;  /* 0x0000000000007941 */ /* 0x000fea0003800000 */
.L_x_14715:
        /* <DEDUP_REMOVED lines=15> */
.L_x_14719:
        /* <DEDUP_REMOVED lines=12> */
.L_x_14722:
[----:B------:R-:W-:-:S07]  /*7af0*/  IMAD.MOV.U32 R164, RZ, RZ, R4 ;  /* 0x000000ffffa47224 */ /* 0x000fce00078e0004 */
.L_x_14723:
[----:B------:R-:W-:Y:S05]  /*7b00*/  BSYNC B0 ;  /* 0x0000000000007941 */ /* 0x000fea0003800000 */
.L_x_14721:
        /* <DEDUP_REMOVED lines=16> */
.L_x_14727:
[----:B------:R-:W-:Y:S05]  /*7c10*/  BSYNC B1 ;  /* 0x0000000000017941 */ /* 0x000fea0003800000 */
.L_x_14726:
        /* <DEDUP_REMOVED lines=44> */
.L_x_14725:
[----:B------:R-:W-:Y:S05]  /*7ee0*/  BSYNC B0 ;  /* 0x0000000000007941 */ /* 0x000fea0003800000 */
.L_x_14724:
        /* <DEDUP_REMOVED lines=10> */
.L_x_14720:
        /* <DEDUP_REMOVED lines=12> */
.L_x_14729:
[----:B------:R-:W-:-:S07]  /*8050*/  MOV R164, R4 ;  /* 0x0000000400a47202 */ /* 0x000fce0000000f00 */
.L_x_14730:
[----:B------:R-:W-:Y:S05]  /*8060*/  BSYNC B0 ;  /* 0x0000000000007941 */ /* 0x000fea0003800000 */
.L_x_14728:
        /* <DEDUP_REMOVED lines=16> */
.L_x_14734:
[----:B------:R-:W-:Y:S05]  /*8170*/  BSYNC B1 ;  /* 0x0000000000017941 */ /* 0x000fea0003800000 */
.L_x_14733:
        /* <DEDUP_REMOVED lines=44> */
.L_x_14732:
[----:B------:R-:W-:Y:S05]  /*8440*/  BSYNC B0 ;  /* 0x0000000000007941 */ /* 0x000fea0003800000 */
.L_x_14731:
        /* <DEDUP_REMOVED lines=15> */
.L_x_14735:
        /* <DEDUP_REMOVED lines=12> */
.L_x_14738:
[----:B------:R-:W-:-:S07]  /*8600*/  IMAD.MOV.U32 R164, RZ, RZ, R4 ;  /* 0x000000ffffa47224 */ /* 0x000fce00078e0004 */
.L_x_14739:
[----:B------:R-:W-:Y:S05]  /*8610*/  BSYNC B0 ;  /* 0x0000000000007941 */ /* 0x000fea0003800000 */
.L_x_14737:
        /* <DEDUP_REMOVED lines=16> */
.L_x_14743:
[----:B------:R-:W-:Y:S05]  /*8720*/  BSYNC B1 ;  /* 0x0000000000017941 */ /* 0x000fea0003800000 */
.L_x_14742:
        /* <DEDUP_REMOVED lines=44> */
.L_x_14741:
[----:B------:R-:W-:Y:S05]  /*89f0*/  BSYNC B0 ;  /* 0x0000000000007941 */ /* 0x000fea0003800000 */
.L_x_14740:
        /* <DEDUP_REMOVED lines=10> */
.L_x_14736:
        /* <DEDUP_REMOVED lines=12> */
.L_x_14745:
[----:B------:R-:W-:-:S07]  /*8b60*/  MOV R164, R4 ;  /* 0x0000000400a47202 */ /* 0x000fce0000000f00 */
.L_x_14746:
[----:B------:R-:W-:Y:S05]  /*8b70*/  BSYNC B0 ;  /* 0x0000000000007941 */ /* 0x000fea0003800000 */
.L_x_14744:
        /* <DEDUP_REMOVED lines=16> */
.L_x_14750:
[----:B------:R-:W-:Y:S05]  /*8c80*/  BSYNC B1 ;  /* 0x0000000000017941 */ /* 0x000fea0003800000 */
.L_x_14749:
        /* <DEDUP_REMOVED lines=44> */
.L_x_14748:
[----:B------:R-:W-:Y:S05]  /*8f50*/  BSYNC B0 ;  /* 0x0000000000007941 */ /* 0x000fea0003800000 */
.L_x_14747:
        /* <DEDUP_REMOVED lines=15> */
.L_x_14751:
        /* <DEDUP_REMOVED lines=12> */
.L_x_14754:
[----:B------:R-:W-:-:S07]  /*9110*/  IMAD.MOV.U32 R187, RZ, RZ, R4 ;  /* 0x000000ffffbb7224 */ /* 0x000fce00078e0004 */
.L_x_14755:
[----:B------:R-:W-:Y:S05]  /*9120*/  BSYNC B0 ;  /* 0x0000000000007941 */ /* 0x000fea0003800000 */
.L_x_14753:
        /* <DEDUP_REMOVED lines=16> */
.L_x_14759:
[----:B------:R-:W-:Y:S05]  /*9230*/  BSYNC B1 ;  /* 0x0000000000017941 */ /* 0x000fea0003800000 */
.L_x_14758:
        /* <DEDUP_REMOVED lines=44> */
.L_x_14757:
[----:B------:R-:W-:Y:S05]  /*9500*/  BSYNC B0 ;  /* 0x0000000000007941 */ /* 0x000fea0003800000 */
.L_x_14756:
        /* <DEDUP_REMOVED lines=10> */
.L_x_14752:
        /* <DEDUP_REMOVED lines=12> */
.L_x_14761:
[----:B------:R-:W-:-:S07]  /*9670*/  MOV R193, R4 ;  /* 0x0000000400c17202 */ /* 0x000fce0000000f00 */
.L_x_14762:
[----:B------:R-:W-:Y:S05]  /*9680*/  BSYNC B0 ;  /* 0x0000000000007941 */ /* 0x000fea0003800000 */
.L_x_14760:
        /* <DEDUP_REMOVED lines=16> */
.L_x_14766:
[----:B------:R-:W-:Y:S05]  /*9790*/  BSYNC B1 ;  /* 0x0000000000017941 */ /* 0x000fea0003800000 */
.L_x_14765:
        /* <DEDUP_REMOVED lines=44> */
.L_x_14764:
[----:B------:R-:W-:Y:S05]  /*9a60*/  BSYNC B0 ;  /* 0x0000000000007941 */ /* 0x000fea0003800000 */
.L_x_14763:
        /* <DEDUP_REMOVED lines=15> */
.L_x_14767:
        /* <DEDUP_REMOVED lines=12> */
.L_x_14770:
[----:B------:R-:W-:-:S07]  /*9c20*/  IMAD.MOV.U32 R188, RZ, RZ, R4 ;  /* 0x000000ffffbc7224 */ /* 0x000fce00078e0004 */
.L_x_14771:
[----:B------:R-:W-:Y:S05]  /*9c30*/  BSYNC B0 ;  /* 0x0000000000007941 */ /* 0x000fea0003800000 */
.L_x_14769:
        /* <DEDUP_REMOVED lines=16> */
.L_x_14775:
[----:B------:R-:W-:Y:S05]  /*9d40*/  BSYNC B1 ;  /* 0x0000000000017941 */ /* 0x000fea0003800000 */
.L_x_14774:
        /* <DEDUP_REMOVED lines=44> */
.L_x_14773:
[----:B------:R-:W-:Y:S05]  /*a010*/  BSYNC B0 ;  /* 0x0000000000007941 */ /* 0x000fea0003800000 */
.L_x_14772:
        /* <DEDUP_REMOVED lines=10> */
.L_x_14768:
        /* <DEDUP_REMOVED lines=12> */
.L_x_14777:
[----:B------:R-:W-:-:S07]  /*a180*/  MOV R193, R4 ;  /* 0x0000000400c17202 */ /* 0x000fce0000000f00 */
.L_x_14778:
[----:B------:R-:W-:Y:S05]  /*a190*/  BSYNC B0 ;  /* 0x0000000000007941 */ /* 0x000fea0003800000 */
.L_x_14776:
        /* <DEDUP_REMOVED lines=16> */
.L_x_14782:
[----:B------:R-:W-:Y:S05]  /*a2a0*/  BSYNC B1 ;  /* 0x0000000000017941 */ /* 0x000fea0003800000 */
.L_x_14781:
        /* <DEDUP_REMOVED lines=44> */
.L_x_14780:
[----:B------:R-:W-:Y:S05]  /*a570*/  BSYNC B0 ;  /* 0x0000000000007941 */ /* 0x000fea0003800000 */
.L_x_14779:
        /* <DEDUP_REMOVED lines=13> */
.L_x_14783:
        /* <DEDUP_REMOVED lines=12> */
.L_x_14786:
[----:B------:R-:W-:-:S07]  /*a710*/  IMAD.MOV.U32 R166, RZ, RZ, R4 ;  /* 0x000000ffffa67224 */ /* 0x000fce00078e0004 */
.L_x_14787:
[----:B------:R-:W-:Y:S05]  /*a720*/  BSYNC B0 ;  /* 0x0000000000007941 */ /* 0x000fea0003800000 */
.L_x_14785:
        /* <DEDUP_REMOVED lines=16> */
.L_x_14791:
[----:B------:R-:W-:Y:S05]  /*a830*/  BSYNC B1 ;  /* 0x0000000000017941 */ /* 0x000fea0003800000 */
.L_x_14790:
        /* <DEDUP_REMOVED lines=44> */
.L_x_14789:
[----:B------:R-:W-:Y:S05]  /*ab00*/  BSYNC B0 ;  /* 0x0000000000007941 */ /* 0x000fea0003800000 */
.L_x_14788:
        /* <DEDUP_REMOVED lines=10> */
.L_x_14784:
        /* <DEDUP_REMOVED lines=12> */
.L_x_14793:
[----:B------:R-:W-:-:S07]  /*ac70*/  MOV R166, R4 ;  /* 0x0000000400a67202 */ /* 0x000fce0000000f00 */
.L_x_14794:
[----:B------:R-:W-:Y:S05]  /*ac80*/  BSYNC B0 ;  /* 0x0000000000007941 */ /* 0x000fea0003800000 */
.L_x_14792:
        /* <DEDUP_REMOVED lines=16> */
.L_x_14798:
[----:B------:R-:W-:Y:S05]  /*ad90*/  BSYNC B1 ;  /* 0x0000000000017941 */ /* 0x000fea0003800000 */
.L_x_14797:
        /* <DEDUP_REMOVED lines=44> */
.L_x_14796:
[----:B------:R-:W-:Y:S05]  /*b060*/  BSYNC B0 ;  /* 0x0000000000007941 */ /* 0x000fea0003800000 */
.L_x_14795:
        /* <DEDUP_REMOVED lines=13> */
.L_x_14799:
        /* <DEDUP_REMOVED lines=12> */
.L_x_14802:
[----:B------:R-:W-:-:S07]  /*b200*/  IMAD.MOV.U32 R166, RZ, RZ, R4 ;  /* 0x000000ffffa67224 */ /* 0x000fce00078e0004 */
.L_x_14803:
[----:B------:R-:W-:Y:S05]  /*b210*/  BSYNC B0 ;  /* 0x0000000000007941 */ /* 0x000fea0003800000 */
.L_x_14801:
        /* <DEDUP_REMOVED lines=16> */
.L_x_14807:
[----:B------:R-:W-:Y:S05]  /*b320*/  BSYNC B1 ;  /* 0x0000000000017941 */ /* 0x000fea0003800000 */
.L_x_14806:
        /* <DEDUP_REMOVED lines=44> */
.L_x_14805:
[----:B------:R-:W-:Y:S05]  /*b5f0*/  BSYNC B0 ;  /* 0x0000000000007941 */ /* 0x000fea0003800000 */
.L_x_14804:
        /* <DEDUP_REMOVED lines=10> */
.L_x_14800:
        /* <DEDUP_REMOVED lines=12> */
.L_x_14809:
[----:B------:R-:W-:-:S07]  /*b760*/  MOV R166, R4 ;  /* 0x0000000400a67202 */ /* 0x000fce0000000f00 */
.L_x_14810:
[----:B------:R-:W-:Y:S05]  /*b770*/  BSYNC B0 ;  /* 0x0000000000007941 */ /* 0x000fea0003800000 */
.L_x_14808:
        /* <DEDUP_REMOVED lines=16> */
.L_x_14814:
[----:B------:R-:W-:Y:S05]  /*b880*/  BSYNC B1 ;  /* 0x0000000000017941 */ /* 0x000fea0003800000 */
.L_x_14813:
        /* <DEDUP_REMOVED lines=44> */
.L_x_14812:
[----:B------:R-:W-:Y:S05]  /*bb50*/  BSYNC B0 ;  /* 0x0000000000007941 */ /* 0x000fea0003800000 */
.L_x_14811:
        /* <DEDUP_REMOVED lines=13> */
.L_x_14815:
        /* <DEDUP_REMOVED lines=12> */
.L_x_14818:
[----:B------:R-:W-:-:S07]  /*bcf0*/  IMAD.MOV.U32 R191, RZ, RZ, R4 ;  /* 0x000000ffffbf7224 */ /* 0x000fce00078e0004 */
.L_x_14819:
[----:B------:R-:W-:Y:S05]  /*bd00*/  BSYNC B0 ;  /* 0x0000000000007941 */ /* 0x000fea0003800000 */
.L_x_14817:
        /* <DEDUP_REMOVED lines=18> */
.L_x_14823:
[----:B------:R-:W-:Y:S05]  /*be30*/  BSYNC B1 ;  /* 0x0000000000017941 */ /* 0x000fea0003800000 */
.L_x_14822:
        /* <DEDUP_REMOVED lines=44> */
.L_x_14821:
[----:B------:R-:W-:Y:S05]  /*c100*/  BSYNC B0 ;  /* 0x0000000000007941 */ /* 0x000fea0003800000 */
.L_x_14820:
        /* <DEDUP_REMOVED lines=10> */
.L_x_14816:
        /* <DEDUP_REMOVED lines=58> */
.L_x_14824:
        /* <DEDUP_REMOVED lines=15> */
.L_x_14826:
[----:B------:R-:W-:-:S07]  /*c640*/  MOV R198, R4 ;  /* 0x0000000400c67202 */ /* 0x000fce0000000f00 */
.L_x_14827:
[----:B------:R-:W-:Y:S05]  /*c650*/  BSYNC B0 ;  /* 0x0000000000007941 */ /* 0x000fea0003800000 */
.L_x_14825:
        /* <DEDUP_REMOVED lines=16> */
.L_x_14831:
[----:B------:R-:W-:Y:S05]  /*c760*/  BSYNC B1 ;  /* 0x0000000000017941 */ /* 0x000fea0003800000 */
.L_x_14830:
        /* <DEDUP_REMOVED lines=44> */
.L_x_14829:
[----:B------:R-:W-:Y:S05]  /*ca30*/  BSYNC B0 ;  /* 0x0000000000007941 */ /* 0x000fea0003800000 */
.L_x_14828:
        /* <DEDUP_REMOVED lines=15> */
.L_x_14832:
        /* <DEDUP_REMOVED lines=12> */
.L_x_14835:
[----:B------:R-:W-:-:S07]  /*cbf0*/  IMAD.MOV.U32 R0, RZ, RZ, R4 ;  /* 0x000000ffff007224 */ /* 0x000fce00078e0004 */
.L_x_14836:
[----:B------:R-:W-:Y:S05]  /*cc00*/  BSYNC B0 ;  /* 0x0000000000007941 */ /* 0x000fea0003800000 */
.L_x_14834:
        /* <DEDUP_REMOVED lines=16> */
.L_x_14840:
[----:B------:R-:W-:Y:S05]  /*cd10*/  BSYNC B1 ;  /* 0x0000000000017941 */ /* 0x000fea0003800000 */
.L_x_14839:
        /* <DEDUP_REMOVED lines=44> */
.L_x_14838:
[----:B------:R-:W-:Y:S05]  /*cfe0*/  BSYNC B0 ;  /* 0x0000000000007941 */ /* 0x000fea0003800000 */
.L_x_14837:
        /* <DEDUP_REMOVED lines=10> */
.L_x_14833:
        /* <DEDUP_REMOVED lines=12> */
.L_x_14842:
[----:B------:R-:W-:-:S07]  /*d150*/  MOV R193, R4 ;  /* 0x0000000400c17202 */ /* 0x000fce0000000f00 */
.L_x_14843:
[----:B------:R-:W-:Y:S05]  /*d160*/  BSYNC B0 ;  /* 0x0000000000007941 */ /* 0x000fea0003800000 */
.L_x_14841:
        /* <DEDUP_REMOVED lines=16> */
.L_x_14847:
[----:B------:R-:W-:Y:S05]  /*d270*/  BSYNC B1 ;  /* 0x0000000000017941 */ /* 0x000fea0003800000 */
.L_x_14846:
        /* <DEDUP_REMOVED lines=44> */
.L_x_14845:
[----:B------:R-:W-:Y:S05]  /*d540*/  BSYNC B0 ;  /* 0x0000000000007941 */ /* 0x000fea0003800000 */
.L_x_14844:
        /* <DEDUP_REMOVED lines=15> */
.L_x_14848:
        /* <DEDUP_REMOVED lines=12> */
.L_x_14851:
[----:B------:R-:W-:-:S07]  /*d700*/  IMAD.MOV.U32 R164, RZ, RZ, R4 ;  /* 0x000000ffffa47224 */ /* 0x000fce00078e0004 */
.L_x_14852:
[----:B------:R-:W-:Y:S05]  /*d710*/  BSYNC B0 ;  /* 0x0000000000007941 */ /* 0x000fea0003800000 */
.L_x_14850:
        /* <DEDUP_REMOVED lines=16> */
.L_x_14856:
[----:B------:R-:W-:Y:S05]  /*d820*/  BSYNC B1 ;  /* 0x0000000000017941 */ /* 0x000fea0003800000 */
.L_x_14855:
        /* <DEDUP_REMOVED lines=44> */
.L_x_14854:
[----:B------:R-:W-:Y:S05]  /*daf0*/  BSYNC B0 ;  /* 0x0000000000007941 */ /* 0x000fea0003800000 */
.L_x_14853:
        /* <DEDUP_REMOVED lines=10> */
.L_x_14849:
        /* <DEDUP_REMOVED lines=12> */
.L_x_14858:
[----:B------:R-:W-:-:S07]  /*dc60*/  MOV R164, R4 ;  /* 0x0000000400a47202 */ /* 0x000fce0000000f00 */
.L_x_14859:
[----:B------:R-:W-:Y:S05]  /*dc70*/  BSYNC B0 ;  /* 0x0000000000007941 */ /* 0x000fea0003800000 */
.L_x_14857:
        /* <DEDUP_REMOVED lines=16> */
.L_x_14863:
[----:B------:R-:W-:Y:S05]  /*dd80*/  BSYNC B1 ;  /* 0x0000000000017941 */ /* 0x000fea0003800000 */
.L_x_14862:
        /* <DEDUP_REMOVED lines=44> */
.L_x_14861:
[----:B------:R-:W-:Y:S05]  /*e050*/  BSYNC B0 ;  /* 0x0000000000007941 */ /* 0x000fea0003800000 */
.L_x_14860:
        /* <DEDUP_REMOVED lines=15> */
.L_x_14864:
        /* <DEDUP_REMOVED lines=12> */
.L_x_14867:
[----:B------:R-:W-:-:S07]  /*e210*/  IMAD.MOV.U32 R164, RZ, RZ, R4 ;  /* 0x000000ffffa47224 */ /* 0x000fce00078e0004 */
.L_x_14868:
[----:B------:R-:W-:Y:S05]  /*e220*/  BSYNC B0 ;  /* 0x0000000000007941 */ /* 0x000fea0003800000 */
.L_x_14866:
        /* <DEDUP_REMOVED lines=16> */
.L_x_14872:
[----:B------:R-:W-:Y:S05]  /*e330*/  BSYNC B1 ;  /* 0x0000000000017941 */ /* 0x000fea0003800000 */
.L_x_14871:
        /* <DEDUP_REMOVED lines=44> */
.L_x_14870:
[----:B------:R-:W-:Y:S05]  /*e600*/  BSYNC B0 ;  /* 0x0000000000007941 */ /* 0x000fea0003800000 */
.L_x_14869:
        /* <DEDUP_REMOVED lines=10> */
.L_x_14865:
        /* <DEDUP_REMOVED lines=12> */
.L_x_14874:
[----:B------:R-:W-:-:S07]  /*e770*/  MOV R164, R4 ;  /* 0x0000000400a47202 */ /* 0x000fce0000000f00 */
.L_x_14875:
[----:B------:R-:W-:Y:S05]  /*e780*/  BSYNC B0 ;  /* 0x0000000000007941 */ /* 0x000fea0003800000 */
.L_x_14873:
        /* <DEDUP_REMOVED lines=16> */
.L_x_14879:
[----:B------:R-:W-:Y:S05]  /*e890*/  BSYNC B1 ;  /* 0x0000000000017941 */ /* 0x000fea0003800000 */
.L_x_14878:
        /* <DEDUP_REMOVED lines=44> */
.L_x_14877:
[----:B------:R-:W-:Y:S05]  /*eb60*/  BSYNC B0 ;  /* 0x0000000000007941 */ /* 0x000fea0003800000 */
.L_x_14876:
        /* <DEDUP_REMOVED lines=15> */
.L_x_14880:
        /* <DEDUP_REMOVED lines=12> */
.L_x_14883:
[----:B------:R-:W-:-:S07]  /*ed20*/  IMAD.MOV.U32 R187, RZ, RZ, R4 ;  /* 0x000000ffffbb7224 */ /* 0x000fce00078e0004 */
.L_x_14884:
[----:B------:R-:W-:Y:S05]  /*ed30*/  BSYNC B0 ;  /* 0x0000000000007941 */ /* 0x000fea0003800000 */
.L_x_14882:
        /* <DEDUP_REMOVED lines=16> */
.L_x_14888:
[----:B------:R-:W-:Y:S05]  /*ee40*/  BSYNC B1 ;  /* 0x0000000000017941 */ /* 0x000fea0003800000 */
.L_x_14887:
        /* <DEDUP_REMOVED lines=44> */
.L_x_14886:
[----:B------:R-:W-:Y:S05]  /*f110*/  BSYNC B0 ;  /* 0x0000000000007941 */ /* 0x000fea0003800000 */
.L_x_14885:
        /* <DEDUP_REMOVED lines=10> */
.L_x_14881:
        /* <DEDUP_REMOVED lines=12> */
.L_x_14890:
[----:B------:R-:W-:-:S07]  /*f280*/  MOV R193, R4 ;  /* 0x0000000400c17202 */ /* 0x000fce0000000f00 */
.L_x_14891:
[----:B------:R-:W-:Y:S05]  /*f290*/  BSYNC B0 ;  /* 0x0000000000007941 */ /* 0x000fea0003800000 */
.L_x_14889:
        /* <DEDUP_REMOVED lines=16> */
.L_x_14895:
[----:B------:R-:W-:Y:S05]  /*f3a0*/  BSYNC B1 ;  /* 0x0000000000017941 */ /* 0x000fea0003800000 */
.L_x_14894:
        /* <DEDUP_REMOVED lines=44> */
.L_x_14893:
[----:B------:R-:W-:Y:S05]  /*f670*/  BSYNC B0 ;  /* 0x0000000000007941 */ /* 0x000fea0003800000 */
.L_x_14892:
        /* <DEDUP_REMOVED lines=15> */
.L_x_14896:
        /* <DEDUP_REMOVED lines=12> */
.L_x_14899:
[----:B------:R-:W-:-:S07]  /*f830*/  IMAD.MOV.U32 R188, RZ, RZ, R4 ;  /* 0x000000ffffbc7224 */ /* 0x000fce00078e0004 */
.L_x_14900:
[----:B------:R-:W-:Y:S05]  /*f840*/  BSYNC B0 ;  /* 0x0000000000007941 */ /* 0x000fea0003800000 */
.L_x_14898:
        /* <DEDUP_REMOVED lines=16> */
.L_x_14904:
[----:B------:R-:W-:Y:S05]  /*f950*/  BSYNC B1 ;  /* 0x0000000000017941 */ /* 0x000fea0003800000 */
.L_x_14903:
        /* <DEDUP_REMOVED lines=44> */
.L_x_14902:
[----:B------:R-:W-:Y:S05]  /*fc20*/  BSYNC B0 ;  /* 0x0000000000007941 */ /* 0x000fea0003800000 */
.L_x_14901:
        /* <DEDUP_REMOVED lines=10> */
.L_x_14897:
        /* <DEDUP_REMOVED lines=12> */
.L_x_14906:
[----:B------:R-:W-:-:S07]  /*fd90*/  MOV R193, R4 ;  /* 0x0000000400c17202 */ /* 0x000fce0000000f00 */
.L_x_14907:
[----:B------:R-:W-:Y:S05]  /*fda0*/  BSYNC B0 ;  /* 0x0000000000007941 */ /* 0x000fea0003800000 */
.L_x_14905:
        /* <DEDUP_REMOVED lines=16> */
.L_x_14911:
[----:B------:R-:W-:Y:S05]  /*feb0*/  BSYNC B1 ;  /* 0x0000000000017941 */ /* 0x000fea0003800000 */
.L_x_14910:
        /* <DEDUP_REMOVED lines=44> */
.L_x_14909:
[----:B------:R-:W-:Y:S05]  /*10180*/  BSYNC B0 ;  /* 0x0000000000007941 */ /* 0x000fea0003800000 */
.L_x_14908:
        /* <DEDUP_REMOVED lines=13> */
.L_x_14912:
        /* <DEDUP_REMOVED lines=12> */
.L_x_14915:
[----:B------:R-:W-:-:S07]  /*10320*/  IMAD.MOV.U32 R166, RZ, RZ, R4 ;  /* 0x000000ffffa67224 */ /* 0x000fce00078e0004 */
.L_x_14916:
[----:B------:R-:W-:Y:S05]  /*10330*/  BSYNC B0 ;  /* 0x0000000000007941 */ /* 0x000fea0003800000 */
.L_x_14914:
        /* <DEDUP_REMOVED lines=16> */
.L_x_14920:
[----:B------:R-:W-:Y:S05]  /*10440*/  BSYNC B1 ;  /* 0x0000000000017941 */ /* 0x000fea0003800000 */
.L_x_14919:
        /* <DEDUP_REMOVED lines=44> */
.L_x_14918:
[----:B------:R-:W-:Y:S05]  /*10710*/  BSYNC B0 ;  /* 0x0000000000007941 */ /* 0x000fea0003800000 */
.L_x_14917:
        /* <DEDUP_REMOVED lines=10> */
.L_x_14913:
        /* <DEDUP_REMOVED lines=12> */
.L_x_14922:
[----:B------:R-:W-:-:S07]  /*10880*/  MOV R166, R4 ;  /* 0x0000000400a67202 */ /* 0x000fce0000000f00 */
.L_x_14923:
[----:B------:R-:W-:Y:S05]  /*10890*/  BSYNC B0 ;  /* 0x0000000000007941 */ /* 0x000fea0003800000 */
.L_x_14921:
        /* <DEDUP_REMOVED lines=16> */
.L_x_14927:
[----:B------:R-:W-:Y:S05]  /*109a0*/  BSYNC B1 ;  /* 0x0000000000017941 */ /* 0x000fea0003800000 */
.L_x_14926:
        /* <DEDUP_REMOVED lines=44> */
.L_x_14925:
[----:B------:R-:W-:Y:S05]  /*10c70*/  BSYNC B0 ;  /* 0x0000000000007941 */ /* 0x000fea0003800000 */
.L_x_14924:
        /* <DEDUP_REMOVED lines=13> */
.L_x_14928:
        /* <DEDUP_REMOVED lines=12> */
.L_x_14931:
[----:B------:R-:W-:-:S07]  /*10e10*/  IMAD.MOV.U32 R166, RZ, RZ, R4 ;  /* 0x000000ffffa67224 */ /* 0x000fce00078e0004 */
.L_x_14932:
[----:B------:R-:W-:Y:S05]  /*10e20*/  BSYNC B0 ;  /* 0x0000000000007941 */ /* 0x000fea0003800000 */
.L_x_14930:
        /* <DEDUP_REMOVED lines=16> */
.L_x_14936:
[----:B------:R-:W-:Y:S05]  /*10f30*/  BSYNC B1 ;  /* 0x0000000000017941 */ /* 0x000fea0003800000 */
.L_x_14935:
        /* <DEDUP_REMOVED lines=44> */
.L_x_14934:
[----:B------:R-:W-:Y:S05]  /*11200*/  BSYNC B0 ;  /* 0x0000000000007941 */ /* 0x000fea0003800000 */
.L_x_14933:
        /* <DEDUP_REMOVED lines=10> */
.L_x_14929:
        /* <DEDUP_REMOVED lines=12> */
.L_x_14938:
[----:B------:R-:W-:-:S07]  /*11370*/  MOV R166, R4 ;  /* 0x0000000400a67202 */ /* 0x000fce0000000f00 */
.L_x_14939:
[----:B------:R-:W-:Y:S05]  /*11380*/  BSYNC B0 ;  /* 0x0000000000007941 */ /* 0x000fea0003800000 */
.L_x_14937:
        /* <DEDUP_REMOVED lines=16> */
.L_x_14943:
[----:B------:R-:W-:Y:S05]  /*11490*/  BSYNC B1 ;  /* 0x0000000000017941 */ /* 0x000fea0003800000 */
.L_x_14942:
        /* <DEDUP_REMOVED lines=44> */
.L_x_14941:
[----:B------:R-:W-:Y:S05]  /*11760*/  BSYNC B0 ;  /* 0x0000000000007941 */ /* 0x000fea0003800000 */
.L_x_14940:
        /* <DEDUP_REMOVED lines=13> */
.L_x_14944:
        /* <DEDUP_REMOVED lines=12> */
.L_x_14947:
[----:B------:R-:W-:-:S07]  /*11900*/  IMAD.MOV.U32 R191, RZ, RZ, R4 ;  /* 0x000000ffffbf7224 */ /* 0x000fce00078e0004 */
.L_x_14948:
[----:B------:R-:W-:Y:S05]  /*11910*/  BSYNC B0 ;  /* 0x0000000000007941 */ /* 0x000fea0003800000 */
.L_x_14946:
        /* <DEDUP_REMOVED lines=18> */
.L_x_14952:
[----:B------:R-:W-:Y:S05]  /*11a40*/  BSYNC B1 ;  /* 0x0000000000017941 */ /* 0x000fea0003800000 */
.L_x_14951:
        /* <DEDUP_REMOVED lines=44> */
.L_x_14950:
[----:B------:R-:W-:Y:S05]  /*11d10*/  BSYNC B0 ;  /* 0x0000000000007941 */ /* 0x000fea0003800000 */
.L_x_14949:
        /* <DEDUP_REMOVED lines=10> */
.L_x_14945:
        /* <DEDUP_REMOVED lines=58> */
.L_x_14953:
        /* <DEDUP_REMOVED lines=15> */
.L_x_14955:
[----:B------:R-:W-:-:S07]  /*12250*/  MOV R200, R4 ;  /* 0x0000000400c87202 */ /* 0x000fce0000000f00 */
.L_x_14956:
[----:B------:R-:W-:Y:S05]  /*12260*/  BSYNC B0 ;  /* 0x0000000000007941 */ /* 0x000fea0003800000 */
.L_x_14954:
        /* <DEDUP_REMOVED lines=16> */
.L_x_14960:
[----:B------:R-:W-:Y:S05]  /*12370*/  BSYNC B1 ;  /* 0x0000000000017941 */ /* 0x000fea0003800000 */
.L_x_14959:
        /* <DEDUP_REMOVED lines=44> */
.L_x_14958:
[----:B------:R-:W-:Y:S05]  /*12640*/  BSYNC B0 ;  /* 0x0000000000007941 */ /* 0x000fea0003800000 */
.L_x_14957:
        /* <DEDUP_REMOVED lines=15> */
.L_x_14961:
        /* <DEDUP_REMOVED lines=12> */
.L_x_14964:
[----:B------:R-:W-:-:S07]  /*12800*/  IMAD.MOV.U32 R0, RZ, RZ, R4 ;  /* 0x000000ffff007224 */ /* 0x000fce00078e0004 */
.L_x_14965:
[----:B------:R-:W-:Y:S05]  /*12810*/  BSYNC B0 ;  /* 0x0000000000007941 */ /* 0x000fea0003800000 */
.L_x_14963:
        /* <DEDUP_REMOVED lines=16> */
.L_x_14969:
[----:B------:R-:W-:Y:S05]  /*12920*/  BSYNC B1 ;  /* 0x0000000000017941 */ /* 0x000fea0003800000 */
.L_x_14968:
        /* <DEDUP_REMOVED lines=44> */
.L_x_14967:
[----:B------:R-:W-:Y:S05]  /*12bf0*/  BSYNC B0 ;  /* 0x0000000000007941 */ /* 0x000fea0003800000 */
.L_x_14966:
        /* <DEDUP_REMOVED lines=10> */
.L_x_14962:
        /* <DEDUP_REMOVED lines=12> */
.L_x_14971:
[----:B------:R-:W-:-:S07]  /*12d60*/  MOV R198, R4 ;  /* 0x0000000400c67202 */ /* 0x000fce0000000f00 */
.L_x_14972:
[----:B------:R-:W-:Y:S05]  /*12d70*/  BSYNC B0 ;  /* 0x0000000000007941 */ /* 0x000fea0003800000 */
.L_x_14970:
        /* <DEDUP_REMOVED lines=16> */
.L_x_14976:
[----:B------:R-:W-:Y:S05]  /*12e80*/  BSYNC B1 ;  /* 0x0000000000017941 */ /* 0x000fea0003800000 */
.L_x_14975:
        /* <DEDUP_REMOVED lines=44> */
.L_x_14974:
[----:B------:R-:W-:Y:S05]  /*13150*/  BSYNC B0 ;  /* 0x0000000000007941 */ /* 0x000fea0003800000 */
.L_x_14973:
        /* <DEDUP_REMOVED lines=15> */
.L_x_14977:
        /* <DEDUP_REMOVED lines=12> */
.L_x_14980:
[----:B------:R-:W-:-:S07]  /*13310*/  IMAD.MOV.U32 R164, RZ, RZ, R4 ;  /* 0x000000ffffa47224 */ /* 0x000fce00078e0004 */
.L_x_14981:
[----:B------:R-:W-:Y:S05]  /*13320*/  BSYNC B0 ;  /* 0x0000000000007941 */ /* 0x000fea0003800000 */
.L_x_14979:
        /* <DEDUP_REMOVED lines=16> */
.L_x_14985:
[----:B------:R-:W-:Y:S05]  /*13430*/  BSYNC B1 ;  /* 0x0000000000017941 */ /* 0x000fea0003800000 */
.L_x_14984:
        /* <DEDUP_REMOVED lines=44> */
.L_x_14983:
[----:B------:R-:W-:Y:S05]  /*13700*/  BSYNC B0 ;  /* 0x0000000000007941 */ /* 0x000fea0003800000 */
.L_x_14982:
        /* <DEDUP_REMOVED lines=10> */
.L_x_14978:
        /* <DEDUP_REMOVED lines=12> */
.L_x_14987:
[----:B------:R-:W-:-:S07]  /*13870*/  MOV R164, R4 ;  /* 0x0000000400a47202 */ /* 0x000fce0000000f00 */
.L_x_14988:
[----:B------:R-:W-:Y:S05]  /*13880*/  BSYNC B0 ;  /* 0x0000000000007941 */ /* 0x000fea0003800000 */
.L_x_14986:
        /* <DEDUP_REMOVED lines=16> */
.L_x_14992:
[----:B------:R-:W-:Y:S05]  /*13990*/  BSYNC B1 ;  /* 0x0000000000017941 */ /* 0x000fea0003800000 */
.L_x_14991:
        /* <DEDUP_REMOVED lines=44> */
.L_x_14990:
[----:B------:R-:W-:Y:S05]  /*13c60*/  BSYNC B0 ;  /* 0x0000000000007941 */ /* 0x000fea0003800000 */
.L_x_14989:
        /* <DEDUP_REMOVED lines=15> */
.L_x_14993:
        /* <DEDUP_REMOVED lines=12> */
.L_x_14996:
[----:B------:R-:W-:-:S07]  /*13e20*/  IMAD.MOV.U32 R164, RZ, RZ, R4 ;  /* 0x000000ffffa47224 */ /* 0x000fce00078e0004 */
.L_x_14997:
[----:B------:R-:W-:Y:S05]  /*13e30*/  BSYNC B0 ;  /* 0x0000000000007941 */ /* 0x000fea0003800000 */
.L_x_14995:
        /* <DEDUP_REMOVED lines=16> */
.L_x_15001:
[----:B------:R-:W-:Y:S05]  /*13f40*/  BSYNC B1 ;  /* 0x0000000000017941 */ /* 0x000fea0003800000 */
.L_x_15000:
        /* <DEDUP_REMOVED lines=44> */
.L_x_14999:
[----:B------:R-:W-:Y:S05]  /*14210*/  BSYNC B0 ;  /* 0x0000000000007941 */ /* 0x000fea0003800000 */
.L_x_14998:
        /* <DEDUP_REMOVED lines=10> */
.L_x_14994:
        /* <DEDUP_REMOVED lines=12> */
.L_x_15003:
[----:B------:R-:W-:-:S07]  /*14380*/  MOV R164, R4 ;  /* 0x0000000400a47202 */ /* 0x000fce0000000f00 */
.L_x_15004:
[----:B------:R-:W-:Y:S05]  /*14390*/  BSYNC B0 ;  /* 0x0000000000007941 */ /* 0x000fea0003800000 */
.L_x_15002:
        /* <DEDUP_REMOVED lines=16> */
.L_x_15008:
[----:B------:R-:W-:Y:S05]  /*144a0*/  BSYNC B1 ;  /* 0x0000000000017941 */ /* 0x000fea0003800000 */
.L_x_15007:
        /* <DEDUP_REMOVED lines=44> */
.L_x_15006:
[----:B------:R-:W-:Y:S05]  /*14770*/  BSYNC B0 ;  /* 0x0000000000007941 */ /* 0x000fea0003800000 */
.L_x_15005:
        /* <DEDUP_REMOVED lines=15> */
.L_x_15009:
        /* <DEDUP_REMOVED lines=12> */
.L_x_15012:
[----:B------:R-:W-:-:S07]  /*14930*/  IMAD.MOV.U32 R187, RZ, RZ, R4 ;  /* 0x000000ffffbb7224 */ /* 0x000fce00078e0004 */
.L_x_15013:
[----:B------:R-:W-:Y:S05]  /*14940*/  BSYNC B0 ;  /* 0x0000000000007941 */ /* 0x000fea0003800000 */
.L_x_15011:
        /* <DEDUP_REMOVED lines=16> */
.L_x_15017:
[----:B------:R-:W-:Y:S05]  /*14a50*/  BSYNC B1 ;  /* 0x0000000000017941 */ /* 0x000fea0003800000 */
.L_x_15016:
        /* <DEDUP_REMOVED lines=44> */
.L_x_15015:
[----:B------:R-:W-:Y:S05]  /*14d20*/  BSYNC B0 ;  /* 0x0000000000007941 */ /* 0x000fea0003800000 */
.L_x_15014:
        /* <DEDUP_REMOVED lines=10> */
.L_x_15010:
        /* <DEDUP_REMOVED lines=12> */
.L_x_15019:
[----:B------:R-:W-:-:S07]  /*14e90*/  MOV R198, R4 ;  /* 0x0000000400c67202 */ /* 0x000fce0000000f00 */
.L_x_15020:
[----:B------:R-:W-:Y:S05]  /*14ea0*/  BSYNC B0 ;  /* 0x0000000000007941 */ /* 0x000fea0003800000 */
.L_x_15018:
        /* <DEDUP_REMOVED lines=16> */
.L_x_15024:
[----:B------:R-:W-:Y:S05]  /*14fb0*/  BSYNC B1 ;  /* 0x0000000000017941 */ /* 0x000fea0003800000 */
.L_x_15023:
        /* <DEDUP_REMOVED lines=44> */
.L_x_15022:
[----:B------:R-:W-:Y:S05]  /*15280*/  BSYNC B0 ;  /* 0x0000000000007941 */ /* 0x000fea0003800000 */
.L_x_15021:
        /* <DEDUP_REMOVED lines=15> */
.L_x_15025:
        /* <DEDUP_REMOVED lines=12> */
.L_x_15028:
[----:B------:R-:W-:-:S07]  /*15440*/  IMAD.MOV.U32 R188, RZ, RZ, R4 ;  /* 0x000000ffffbc7224 */ /* 0x000fce00078e0004 */
.L_x_15029:
[----:B------:R-:W-:Y:S05]  /*15450*/  BSYNC B0 ;  /* 0x0000000000007941 */ /* 0x000fea0003800000 */
.L_x_15027:
        /* <DEDUP_REMOVED lines=16> */
.L_x_15033:
[----:B------:R-:W-:Y:S05]  /*15560*/  BSYNC B1 ;  /* 0x0000000000017941 */ /* 0x000fea0003800000 */
.L_x_15032:
        /* <DEDUP_REMOVED lines=44> */
.L_x_15031:
[----:B------:R-:W-:Y:S05]  /*15830*/  BSYNC B0 ;  /* 0x0000000000007941 */ /* 0x000fea0003800000 */
.L_x_15030:
        /* <DEDUP_REMOVED lines=10> */
.L_x_15026:
        /* <DEDUP_REMOVED lines=12> */
.L_x_15035:
[----:B------:R-:W-:-:S07]  /*159a0*/  MOV R198, R4 ;  /* 0x0000000400c67202 */ /* 0x000fce0000000f00 */
.L_x_15036:
[----:B------:R-:W-:Y:S05]  /*159b0*/  BSYNC B0 ;  /* 0x0000000000007941 */ /* 0x000fea0003800000 */
.L_x_15034:
        /* <DEDUP_REMOVED lines=16> */
.L_x_15040:
[----:B------:R-:W-:Y:S05]  /*15ac0*/  BSYNC B1 ;  /* 0x0000000000017941 */ /* 0x000fea0003800000 */
.L_x_15039:
        /* <DEDUP_REMOVED lines=44> */
.L_x_15038:
[----:B------:R-:W-:Y:S05]  /*15d90*/  BSYNC B0 ;  /* 0x0000000000007941 */ /* 0x000fea0003800000 */
.L_x_15037:
        /* <DEDUP_REMOVED lines=13> */
.L_x_15041:
        /* <DEDUP_REMOVED lines=12> */
.L_x_15044:
[----:B------:R-:W-:-:S07]  /*15f30*/  IMAD.MOV.U32 R166, RZ, RZ, R4 ;  /* 0x000000ffffa67224 */ /* 0x000fce00078e0004 */
.L_x_15045:
[----:B------:R-:W-:Y:S05]  /*15f40*/  BSYNC B0 ;  /* 0x0000000000007941 */ /* 0x000fea0003800000 */
.L_x_15043:
        /* <DEDUP_REMOVED lines=16> */
.L_x_15049:
[----:B------:R-:W-:Y:S05]  /*16050*/  BSYNC B1 ;  /* 0x0000000000017941 */ /* 0x000fea0003800000 */
.L_x_15048:
        /* <DEDUP_REMOVED lines=44> */
.L_x_15047:
[----:B------:R-:W-:Y:S05]  /*16320*/  BSYNC B0 ;  /* 0x0000000000007941 */ /* 0x000fea0003800000 */
.L_x_15046:
[----:B------:R-:W-:Y:S01]  /*16330*/  I2FP.F32.U32 R165, R166 ;  /* 0x000000a600a57245 */ /* 0x000fe20000201000 */
[----:B------:R-:W-:-:S04]  /*16340*/  HADD2.F32 R173, -RZ, R158.H1_H1 ;  /* 0x3000009effad7230 */ /* 0x000fc80000004100 */
[----:B------:R-:W-:Y:S01]  /*16350*/  FFMA.FTZ R165, R165, R168, 1.1641532182693481445e-10 ;  /* 0x2f000000a5a57423 */ /* 0x000fe200000100a8 */
[----:B------:R-:W-:-:S04]  /*16360*/  FMUL.FTZ R173, R173, R178 ;  /* 0x000000b2adad7220 */ /* 0x000fc80000410000 */
[----:B------:R-:W-:-:S04]  /*16370*/  FSETP.GTU.FTZ.AND P4, PT, R165, R196, PT ;  /* 0x000000c4a500720b */ /* 0x000fc80003f9c000 */
[----:B------:R-:W-:Y:S01]  /*16380*/  FSEL R165, R173, RZ, !P4 ;  /* 0x000000ffada57208 */ /* 0x000fe20006000000 */
[----:B------:R-:W-:Y:S01]  /*16390*/  @P1 HADD2.F32 R173, -RZ, R162.H1_H1 ;  /* 0x300000a2ffad1230 */ /* 0x000fe20000004100 */
[----:B------:R-:W-:-:S03]  /*163a0*/  SEL R189, RZ, 0x1, P4 ;  /* 0x00000001ffbd7807 */ /* 0x000fc60002000000 */
[----:B------:R-:W-:-:S04]  /*163b0*/  FADD.FTZ R200, R200, R165 ;  /* 0x000000a5c8c87221 */ /* 0x000fc80000010000 */
[----:B------:R-:W-:-:S07]  /*163c0*/  @P1 FADD.FTZ R200, R173, R200 ;  /* 0x000000c8adc81221 */ /* 0x000fce0000010000 */
.L_x_15042:
        /* <DEDUP_REMOVED lines=12> */
.L_x_15051:
[----:B------:R-:W-:-:S07]  /*16490*/  MOV R166, R4 ;  /* 0x0000000400a67202 */ /* 0x000fce0000000f00 */
.L_x_15052:
[----:B------:R-:W-:Y:S05]  /*164a0*/  BSYNC B0 ;  /* 0x0000000000007941 */ /* 0x000fea0003800000 */
.L_x_15050:
        /* <DEDUP_REMOVED lines=16> */
.L_x_15056:
[----:B------:R-:W-:Y:S05]  /*165b0*/  BSYNC B1 ;  /* 0x0000000000017941 */ /* 0x000fea0003800000 */
.L_x_15055:
        /* <DEDUP_REMOVED lines=44> */
.L_x_15054:
[----:B------:R-:W-:Y:S05]  /*16880*/  BSYNC B0 ;  /* 0x0000000000007941 */ /* 0x000fea0003800000 */
.L_x_15053:
        /* <DEDUP_REMOVED lines=13> */
.L_x_15057:
        /* <DEDUP_REMOVED lines=12> */
.L_x_15060:
[----:B------:R-:W-:-:S07]  /*16a20*/  IMAD.MOV.U32 R166, RZ, RZ, R4 ;  /* 0x000000ffffa67224 */ /* 0x000fce00078e0004 */
.L_x_15061:
[----:B------:R-:W-:Y:S05]  /*16a30*/  BSYNC B0 ;  /* 0x0000000000007941 */ /* 0x000fea0003800000 */
.L_x_15059:
        /* <DEDUP_REMOVED lines=16> */
.L_x_15065:
[----:B------:R-:W-:Y:S05]  /*16b40*/  BSYNC B1 ;  /* 0x0000000000017941 */ /* 0x000fea0003800000 */
.L_x_15064:
        /* <DEDUP_REMOVED lines=44> */
.L_x_15063:
[----:B------:R-:W-:Y:S05]  /*16e10*/  BSYNC B0 ;  /* 0x0000000000007941 */ /* 0x000fea0003800000 */
.L_x_15062:
[----:B------:R-:W-:Y:S01]  /*16e20*/  I2FP.F32.U32 R165, R166 ;  /* 0x000000a600a57245 */ /* 0x000fe20000201000 */
[----:B------:R-:W-:-:S04]  /*16e30*/  HADD2.F32 R173, -RZ, R159.H0_H0 ;  /* 0x2000009fffad7230 */ /* 0x000fc80000004100 */
[----:B------:R-:W-:Y:S01]  /*16e40*/  FFMA.FTZ R165, R165, R168, 1.1641532182693481445e-10 ;  /* 0x2f000000a5a57423 */ /* 0x000fe200000100a8 */
[----:B------:R-:W-:-:S04]  /*16e50*/  FMUL.FTZ R173, R173, R178 ;  /* 0x000000b2adad7220 */ /* 0x000fc80000410000 */
[----:B------:R-:W-:-:S04]  /*16e60*/  FSETP.GTU.FTZ.AND P5, PT, R165, R196, PT ;  /* 0x000000c4a500720b */ /* 0x000fc80003fbc000 */
[----:B------:R-:W-:Y:S01]  /*16e70*/  FSEL R165, R173, RZ, !P5 ;  /* 0x000000ffada57208 */ /* 0x000fe20006800000 */
[----:B------:R-:W-:Y:S01]  /*16e80*/  @P1 HADD2.F32 R173, -RZ, R163.H0_H0 ;  /* 0x200000a3ffad1230 */ /* 0x000fe20000004100 */
[----:B------:R-:W-:-:S03]  /*16e90*/  SEL R190, RZ, 0x1, P5 ;  /* 0x00000001ffbe7807 */ /* 0x000fc60002800000 */
[----:B------:R-:W-:-:S04]  /*16ea0*/  FADD.FTZ R202, R202, R165 ;  /* 0x000000a5caca7221 */ /* 0x000fc80000010000 */
[----:B------:R-:W-:-:S07]  /*16eb0*/  @P1 FADD.FTZ R202, R173, R202 ;  /* 0x000000caadca1221 */ /* 0x000fce0000010000 */
.L_x_15058:
        /* <DEDUP_REMOVED lines=12> */
.L_x_15067:
[----:B------:R-:W-:-:S07]  /*16f80*/  MOV R166, R4 ;  /* 0x0000000400a67202 */ /* 0x000fce0000000f00 */
.L_x_15068:
[----:B------:R-:W-:Y:S05]  /*16f90*/  BSYNC B0 ;  /* 0x0000000000007941 */ /* 0x000fea0003800000 */
.L_x_15066:
        /* <DEDUP_REMOVED lines=16> */
.L_x_15072:
[----:B------:R-:W-:Y:S05]  /*170a0*/  BSYNC B1 ;  /* 0x0000000000017941 */ /* 0x000fea0003800000 */
.L_x_15071:
        /* <DEDUP_REMOVED lines=44> */
.L_x_15070:
[----:B------:R-:W-:Y:S05]  /*17370*/  BSYNC B0 ;  /* 0x0000000000007941 */ /* 0x000fea0003800000 */
.L_x_15069:
        /* <DEDUP_REMOVED lines=13> */
.L_x_15073:
        /* <DEDUP_REMOVED lines=12> */
.L_x_15076:
[----:B------:R-:W-:-:S07]  /*17510*/  IMAD.MOV.U32 R191, RZ, RZ, R4 ;  /* 0x000000ffffbf7224 */ /* 0x000fce00078e0004 */
.L_x_15077:
[----:B------:R-:W-:Y:S05]  /*17520*/  BSYNC B0 ;  /* 0x0000000000007941 */ /* 0x000fea0003800000 */
.L_x_15075:
        /* <DEDUP_REMOVED lines=16> */
.L_x_15081:
[----:B------:R-:W-:Y:S05]  /*17630*/  BSYNC B1 ;  /* 0x0000000000017941 */ /* 0x000fea0003800000 */
.L_x_15080:
        /* <DEDUP_REMOVED lines=44> */
.L_x_15079:
[----:B------:R-:W-:Y:S05]  /*17900*/  BSYNC B0 ;  /* 0x0000000000007941 */ /* 0x000fea0003800000 */
.L_x_15078:
        /* <DEDUP_REMOVED lines=10> */
.L_x_15074:
        /* <DEDUP_REMOVED lines=56> */
[----:B------:R-:W-:-:S02]  /*17d30*/  FADD.FTZ R178, R178, R245 ;  /* 0x000000f5b2b27221 */ /* 0x000fc40000010000 */
[----:B------:R0:W-:Y:S02]  /*17d40*/  STG.E.128 desc[UR4][R174.64], R164 ;  /* 0x000000a4ae007986 */ /* 0x0001e4000c101d04 */
[----:B------:R-:W-:Y:S02]  /*17d50*/  FADD.FTZ R178, R178, R251 ;  /* 0x000000fbb2b27221 */ /* 0x000fe40000010000 */
[----:B------:R0:W-:Y:S02]  /*17d60*/  STG.E.64 desc[UR4][R170.64], R172 ;  /* 0x000000acaa007986 */ /* 0x0001e4000c101b04 */
[----:B------:R-:W-:Y:S01]  /*17d70*/  FADD.FTZ R207, R178, R249 ;  /* 0x000000f9b2cf7221 */ /* 0x000fe20000010000 */
[----:B------:R-:W-:-:S03]  /*17d80*/  SHF.R.U32.HI R178, RZ, 0x5, R168 ;  /* 0x00000005ffb27819 */ /* 0x000fc600000116a8 */
        /* <DEDUP_REMOVED lines=24> */
.L_x_15082:
[----:B------:R-:W-:Y:S01]  /*17f10*/  UMOV UR6, 0xffffffff ;  /* 0xffffffff00067882 */ /* 0x000fe20000000000 */
[----:B------:R-:W-:Y:S02]  /*17f20*/  @!P1 VIADD R176, R176, 0x8 ;  /* 0x00000008b0b09836 */ /* 0x000fe40000000000 */
        /* <DEDUP_REMOVED lines=86> */
.L_x_15095:
        /* <DEDUP_REMOVED lines=8> */
[----:B--2---:R-:W-:Y:S02]  /*18510*/  @!P2 LEA R166, R166, R165, 0x18 ;  /* 0x000000a5a6a6a211 */ /* 0x004fe400078ec0ff */
[C---:B------:R-:W-:Y:S02]  /*18520*/  @!P2 IADD3 R165, R176.reuse, R171, RZ ;  /* 0x000000abb0a5a210 */ /* 0x040fe40007ffe0ff */
[----:B------:R-:W-:-:S03]  /*18530*/  @!P3 IADD3 R176, R176, R167, RZ ;  /* 0x000000a7b0b0b210 */ /* 0x000fc60007ffe0ff */
[----:B------:R-:W-:Y:S02]  /*18540*/  @!P2 IMAD R170, R165, 0x8, R166 ;  /* 0x00000008a5aaa824 */ /* 0x000fe400078e02a6 */
[----:B-1----:R-:W-:Y:S01]  /*18550*/  FADD.FTZ R165, R172, R173 ;  /* 0x000000adaca57221 */ /* 0x002fe20000010000 */
[----:B------:R-:W-:Y:S01]  /*18560*/  @!P3 MOV R166, 0x400 ;  /* 0x0000040000a6b802 */ /* 0x000fe20000000f00 */
[----:B0-----:R-:W-:-:S03]  /*18570*/  HFMA2.MMA R172, -RZ, RZ, 0, 0 ;  /* 0x00000000ffac7435 */ /* 0x001fc600000001ff */
[----:B------:R-:W-:Y:S01]  /*18580*/  @!P2 STS.64 [R170], R164 ;  /* 0x000000a4aa00a388 */ /* 0x000fe20000000a00 */
[----:B------:R-:W-:Y:S02]  /*18590*/  BAR.SYNC.DEFER_BLOCKING 0x0 ;  /* 0x0000000000007b1d */ /* 0x000fe40000010000 */
[----:B------:R-:W-:Y:S01]  /*185a0*/  @!P3 IMAD.MOV.U32 R172, RZ, RZ, 0x400 ;  /* 0x00000400ffacb424 */ /* 0x000fe200078e00ff */
[----:B------:R-:W-:Y:S02]  /*185b0*/  LOP3.LUT P2, RZ, R171, 0x1f, R168, 0xf8, !PT ;  /* 0x0000001fabff7812 */ /* 0x000fe4000784f8a8 */
[----:B---3--:R-:W-:Y:S02]  /*185c0*/  @!P3 LEA R175, R175, R166, 0x18 ;  /* 0x000000a6afafb211 */ /* 0x008fe400078ec0ff */
[----:B------:R-:W-:Y:S01]  /*185d0*/  CS2R R166, SRZ ;  /* 0x0000000000a67805 */ /* 0x000fe2000001ff00 */
[----:B------:R-:W0:Y:S01]  /*185e0*/  LDC R168, c[0x0][0x2d8] ;  /* 0x0000b600ffa87b82 */ /* 0x000e220000000800 */
[----:B------:R-:W1:Y:S01]  /*185f0*/  SHFL.DOWN PT, R173, R172, 0x4, 0x1f ;  /* 0x08801f00acad7f89 */ /* 0x000e6200000e0000 */
[----:B------:R-:W-:-:S05]  /*18600*/  @!P3 IMAD R176, R176, 0x8, R175 ;  /* 0x00000008b0b0b824 */ /* 0x000fca00078e02af */
[----:B------:R-:W-:Y:S01]  /*18610*/  @!P3 LDS.64 R166, [R176] ;  /* 0x00000000b0a6b984 */ /* 0x000fe20000000a00 */
[-C--:B-1----:R-:W-:Y:S02]  /*18620*/  IADD3 R165, R173, R172.reuse, RZ ;  /* 0x000000acada57210 */ /* 0x082fe40007ffe0ff */
[----:B------:R-:W-:Y:S02]  /*18630*/  I2FP.F32.S32 R178, R173 ;  /* 0x000000ad00b27245 */ /* 0x000fe40000201400 */
[----:B------:R-:W-:Y:S01]  /*18640*/  I2FP.F32.S32 R170, R165 ;  /* 0x000000a500aa7245 */ /* 0x000fe20000201400 */
[----:B------:R-:W1:Y:S01]  /*18650*/  SHFL.DOWN PT, R196, R165, 0x2, 0x1f ;  /* 0x08401f00a5c47f89 */ /* 0x000e6200000e0000 */
[----:B------:R-:W-:Y:S02]  /*18660*/  I2FP.F32.S32 R173, R172 ;  /* 0x000000ac00ad7245 */ /* 0x000fe40000201400 */
[----:B------:R-:W2:Y:S01]  /*18670*/  MUFU.RCP R174, R170 ;  /* 0x000000aa00ae7308 */ /* 0x000ea20000001000 */
[----:B-1----:R-:W-:Y:S01]  /*18680*/  IMAD.IADD R165, R165, 0x1, R196 ;  /* 0x00000001a5a57824 */ /* 0x002fe200078e02c4 */
[----:B------:R-:W-:Y:S01]  /*18690*/  I2FP.F32.S32 R196, R196 ;  /* 0x000000c400c47245 */ /* 0x000fe20000201400 */
[----:B------:R-:W1:Y:S03]  /*186a0*/  SHFL.DOWN PT, R175, R166, 0x4, 0x1f ;  /* 0x08801f00a6af7f89 */ /* 0x000e6600000e0000 */
[----:B------:R-:W-:Y:S01]  /*186b0*/  I2FP.F32.S32 R172, R165 ;  /* 0x000000a500ac7245 */ /* 0x000fe20000201400 */
[----:B------:R-:W3:Y:S01]  /*186c0*/  SHFL.DOWN PT, R164, R167, 0x4, 0x1f ;  /* 0x08801f00a7a47f89 */ /* 0x000ee200000e0000 */
[C---:B-1----:R-:W-:Y:S01]  /*186d0*/  FMUL.FTZ R176, R175.reuse, R178 ;  /* 0x000000b2afb07220 */ /* 0x042fe20000410000 */
[----:B------:R-:W-:-:S03]  /*186e0*/  FADD.FTZ R175, -R175, R166 ;  /* 0x000000a6afaf7221 */ /* 0x000fc60000010100 */
[----:B------:R-:W-:Y:S01]  /*186f0*/  FFMA.FTZ R207, R173, R166, R176 ;  /* 0x000000a6adcf7223 */ /* 0x000fe200000100b0 */
[----:B------:R-:W-:Y:S01]  /*18700*/  FMUL.FTZ R175, R175, R175 ;  /* 0x000000afafaf7220 */ /* 0x000fe20000410000 */
[----:B---3--:R-:W-:Y:S01]  /*18710*/  FADD.FTZ R167, R164, R167 ;  /* 0x000000a7a4a77221 */ /* 0x008fe20000010000 */
[----:B------:R-:W-:Y:S01]  /*18720*/  SHFL.DOWN PT, R176, R165, 0x1, 0x1f ;  /* 0x08201f00a5b07f89 */ /* 0x000fe200000e0000 */
[----:B--2---:R-:W-:Y:S01]  /*18730*/  FMUL.FTZ R207, R174, R207 ;  /* 0x000000cfaecf7220 */ /* 0x004fe20000410000 */
[----:B------:R-:W-:Y:S02]  /*18740*/  FMUL.FTZ R175, R175, R173 ;  /* 0x000000adafaf7220 */ /* 0x000fe40000410000 */
[----:B------:R-:W1:Y:S02]  /*18750*/  MUFU.RCP R173, R172 ;  /* 0x000000ac00ad7308 */ /* 0x000e640000001000 */
[----:B------:R-:W2:Y:S01]  /*18760*/  SHFL.DOWN PT, R166, R207, 0x2, 0x1f ;  /* 0x08401f00cfa67f89 */ /* 0x000ea200000e0000 */
[----:B------:R-:W-:-:S04]  /*18770*/  FMUL.FTZ R175, R175, R178 ;  /* 0x000000b2afaf7220 */ /* 0x000fc80000410000 */
[----:B------:R-:W-:-:S05]  /*18780*/  FFMA.FTZ R167, R174, R175, R167 ;  /* 0x000000afaea77223 */ /* 0x000fca00000100a7 */
[----:B------:R-:W3:Y:S01]  /*18790*/  SHFL.DOWN PT, R164, R167, 0x2, 0x1f ;  /* 0x08401f00a7a47f89 */ /* 0x000ee200000e0000 */
[----:B--2---:R-:W-:Y:S01]  /*187a0*/  FMUL.FTZ R175, R166, R196 ;  /* 0x000000c4a6af7220 */ /* 0x004fe20000410000 */
[----:B------:R-:W-:-:S03]  /*187b0*/  FADD.FTZ R166, R207, -R166 ;  /* 0x800000a6cfa67221 */ /* 0x000fc60000010000 */
[----:B------:R-:W-:Y:S01]  /*187c0*/  FFMA.FTZ R174, R170, R207, R175 ;  /* 0x000000cfaaae7223 */ /* 0x000fe200000100af */
[----:B------:R-:W-:-:S03]  /*187d0*/  FMUL.FTZ R175, R166, R166 ;  /* 0x000000a6a6af7220 */ /* 0x000fc60000410000 */
[----:B-1----:R-:W-:Y:S01]  /*187e0*/  FMUL.FTZ R207, R173, R174 ;  /* 0x000000aeadcf7220 */ /* 0x002fe20000410000 */
[----:B------:R-:W-:Y:S01]  /*187f0*/  FMUL.FTZ R175, R170, R175 ;  /* 0x000000afaaaf7220 */ /* 0x000fe20000410000 */
[----:B---3--:R-:W-:Y:S01]  /*18800*/  FADD.FTZ R164, R167, R164 ;  /* 0x000000a4a7a47221 */ /* 0x008fe20000010000 */
[----:B------:R-:W-:Y:S02]  /*18810*/  IADD3 R167, R165, R176, RZ ;  /* 0x000000b0a5a77210 */ /* 0x000fe40007ffe0ff */
[----:B------:R-:W1:Y:S01]  /*18820*/  SHFL.DOWN PT, R166, R207, 0x1, 0x1f ;  /* 0x08201f00cfa67f89 */ /* 0x000e6200000e0000 */
[----:B------:R-:W-:Y:S01]  /*18830*/  FMUL.FTZ R175, R175, R196 ;  /* 0x000000c4afaf7220 */ /* 0x000fe20000410000 */
[----:B------:R-:W-:Y:S02]  /*18840*/  I2FP.F32.S32 R167, R167 ;  /* 0x000000a700a77245 */ /* 0x000fe40000201400 */
[----:B------:R-:W-:Y:S01]  /*18850*/  I2FP.F32.S32 R176, R176 ;  /* 0x000000b000b07245 */ /* 0x000fe20000201400 */
[----:B------:R-:W-:-:S03]  /*18860*/  FFMA.FTZ R164, R173, R175, R164 ;  /* 0x000000afada47223 */ /* 0x000fc600000100a4 */
[----:B------:R-:W2:Y:S02]  /*18870*/  MUFU.RCP R167, R167 ;  /* 0x000000a700a77308 */ /* 0x000ea40000001000 */
[----:B------:R-:W3:Y:S01]  /*18880*/  SHFL.DOWN PT, R165, R164, 0x1, 0x1f ;  /* 0x08201f00a4a57f89 */ /* 0x000ee200000e0000 */
[----:B-1----:R-:W-:Y:S01]  /*18890*/  FADD.FTZ R170, R207, -R166 ;  /* 0x800000a6cfaa7221 */ /* 0x002fe20000010000 */
[----:B------:R-:W-:-:S03]  /*188a0*/  FMUL.FTZ R175, R166, R176 ;  /* 0x000000b0a6af7220 */ /* 0x000fc60000410000 */
[----:B------:R-:W-:Y:S01]  /*188b0*/  FMUL.FTZ R173, R170, R170 ;  /* 0x000000aaaaad7220 */ /* 0x000fe20000410000 */
[----:B------:R-:W-:-:S03]  /*188c0*/  FFMA.FTZ R166, R172, R207, R175 ;  /* 0x000000cfaca67223 */ /* 0x000fc600000100af */
[----:B------:R-:W-:Y:S01]  /*188d0*/  FMUL.FTZ R173, R172, R173 ;  /* 0x000000adacad7220 */ /* 0x000fe20000410000 */
[----:B--2---:R-:W-:Y:S01]  /*188e0*/  FMUL.FTZ R170, R167, R166 ;  /* 0x000000a6a7aa7220 */ /* 0x004fe20000410000 */
[----:B---3--:R-:W-:Y:S02]  /*188f0*/  FADD.FTZ R166, R164, R165 ;  /* 0x000000a5a4a67221 */ /* 0x008fe40000010000 */
[----:B------:R-:W-:Y:S02]  /*18900*/  FMUL.FTZ R173, R173, R176 ;  /* 0x000000b0adad7220 */ /* 0x000fe40000410000 */
[----:B------:R-:W1:Y:S02]  /*18910*/  SHFL.IDX PT, R171, R170, RZ, 0x1f ;  /* 0x00001fffaaab7589 */ /* 0x000e6400000e0000 */
[----:B------:R-:W-:Y:S02]  /*18920*/  FFMA.FTZ R173, R167, R173, R166 ;  /* 0x000000ada7ad7223 */ /* 0x000fe400000100a6 */
[----:B------:R-:W2:Y:S04]  /*18930*/  @!P2 LDC.64 R166, c[0x0][0x250] ;  /* 0x00009400ffa6ab82 */ /* 0x000ea80000000a00 */
[----:B------:R-:W0:Y:S01]  /*18940*/  SHFL.IDX PT, R173, R173, RZ, 0x1f ;  /* 0x00001fffadad7589 */ /* 0x000e2200000e0000 */
[C---:B-1----:R-:W-:Y:S01]  /*18950*/  FMUL.FTZ R164, R171.reuse, R171 ;  /* 0x000000ababa47220 */ /* 0x042fe20000410000 */
[----:B------:R-:W-:Y:S01]  /*18960*/  FSEL R242, R171, RZ, !P4 ;  /* 0x000000ffabf27208 */ /* 0x000fe20006000000 */
[----:B--2---:R-:W-:-:S03]  /*18970*/  @!P2 IMAD.WIDE R166, R183, 0x4, R166 ;  /* 0x00000004b7a6a825 */ /* 0x004fc600078e02a6 */
[----:B------:R-:W-:Y:S01]  /*18980*/  FSEL R165, R164, RZ, P4 ;  /* 0x000000ffa4a57208 */ /* 0x000fe20002000000 */
[C---:B------:R-:W-:Y:S01]  /*18990*/  FADD.FTZ R174, -R242.reuse, R195 ;  /* 0x000000c3f2ae7221 */ /* 0x040fe20000010100 */
[C---:B------:R-:W-:Y:S01]  /*189a0*/  FADD.FTZ R246, -R242.reuse, R179 ;  /* 0x000000b3f2f67221 */ /* 0x040fe20000010100 */
        /* <DEDUP_REMOVED lines=8> */
[C---:B------:R-:W-:Y:S01]  /*18a30*/  FADD.FTZ R248, -R242.reuse, R205 ;  /* 0x000000cdf2f87221 */ /* 0x040fe20000010100 */
[----:B------:R1:W-:Y:S01]  /*18a40*/  @!P2 STG.E desc[UR4][R166.64], R171 ;  /* 0x000000aba600a986 */ /* 0x0003e2000c101904 */
[----:B------:R-:W2:Y:S01]  /*18a50*/  MUFU.RSQ R175, R175 ;  /* 0x000000af00af7308 */ /* 0x000ea20000001400 */
[C---:B------:R-:W-:Y:S01]  /*18a60*/  FADD.FTZ R222, -R242.reuse, R200 ;  /* 0x000000c8f2de7221 */ /* 0x040fe20000010100 */
[----:B------:R-:W-:Y:S01]  /*18a70*/  IMAD.SHL.U32 R200, R169, 0x10, RZ ;  /* 0x00000010a9c87824 */ /* 0x000fe200078e00ff */
        /* <DEDUP_REMOVED lines=14> */
[C---:B--2---:R-:W-:Y:S01]  /*18b60*/  FMUL.FTZ R177, R175.reuse, R168 ;  /* 0x000000a8afb17220 */ /* 0x044fe20000410000 */
[C---:B------:R-:W-:Y:S01]  /*18b70*/  FMUL.FTZ R174, R175.reuse, R174 ;  /* 0x000000aeafae7220 */ /* 0x040fe20000410000 */
[C---:B------:R-:W-:Y:S01]  /*18b80*/  FMUL.FTZ R195, R175.reuse, R246 ;  /* 0x000000f6afc37220 */ /* 0x040fe20000410000 */
[----:B------:R-:W-:Y:S01]  /*18b90*/  FMUL.FTZ R244, R175, R244 ;  /* 0x000000f4aff47220 */ /* 0x000fe20000410000 */
[----:B------:R-:W-:Y:S01]  /*18ba0*/  FFMA.FTZ R168, R88, R177, R152 ;  /* 0x000000b158a87223 */ /* 0x000fe20000010098 */
[----:B------:R-:W-:Y:S01]  /*18bb0*/  FFMA.FTZ R173, R89, R174, R153 ;  /* 0x000000ae59ad7223 */ /* 0x000fe20000010099 */
[C---:B------:R-:W-:Y:S01]  /*18bc0*/  FMUL.FTZ R197, R175.reuse, R170 ;  /* 0x000000aaafc57220 */ /* 0x040fe20000410000 */
[C---:B------:R-:W-:Y:S01]  /*18bd0*/  FMUL.FTZ R246, R175.reuse, R172 ;  /* 0x000000acaff67220 */ /* 0x040fe20000410000 */
[----:B------:R-:W-:Y:S01]  /*18be0*/  FFMA.FTZ R170, R90, R195, R154 ;  /* 0x000000c35aaa7223 */ /* 0x000fe2000001009a */
[----:B------:R-:W-:Y:S01]  /*18bf0*/  FMUL.FTZ R205, R175, R250 ;  /* 0x000000faafcd7220 */ /* 0x000fe20000410000 */
[----:B------:R-:W-:Y:S01]  /*18c00*/  F2FP.F16.F32.PACK_AB R168, R173, R168 ;  /* 0x000000a8ada8723e */ /* 0x000fe200000000ff */
[----:B------:R-:W-:Y:S01]  /*18c10*/  FFMA.FTZ R173, R91, R244, R155 ;  /* 0x000000f45bad7223 */ /* 0x000fe2000001009b */
[----:B-1----:R-:W-:Y:S01]  /*18c20*/  FFMA.FTZ R166, R84, R197, R148 ;  /* 0x000000c554a67223 */ /* 0x002fe20000010094 */
[----:B------:R-:W-:Y:S01]  /*18c30*/  FFMA.FTZ R167, R85, R246, R149 ;  /* 0x000000f655a77223 */ /* 0x000fe20000010095 */
[----:B------:R-:W-:Y:S01]  /*18c40*/  FMUL.FTZ R250, R175, R248 ;  /* 0x000000f8affa7220 */ /* 0x000fe20000410000 */
[----:B------:R-:W-:Y:S01]  /*18c50*/  FFMA.FTZ R171, R86, R205, R150 ;  /* 0x000000cd56ab7223 */ /* 0x000fe20000010096 */
[----:B------:R-:W-:Y:S01]  /*18c60*/  F2FP.F16.F32.PACK_AB R169, R173, R170 ;  /* 0x000000aaada9723e */ /* 0x000fe200000000ff */
[----:B0-----:R-:W-:-:S04]  /*18c70*/  @!P2 IMAD.WIDE R164, R183, 0x4, R164 ;  /* 0x00000004b7a4a825 */ /* 0x001fc800078e02a4 */
[----:B------:R-:W-:Y:S01]  /*18c80*/  FFMA.FTZ R248, R87, R250, R151 ;  /* 0x000000fa57f87223 */ /* 0x000fe20000010097 */
[----:B------:R-:W-:Y:S01]  /*18c90*/  F2FP.F16.F32.PACK_AB R170, R167, R166 ;  /* 0x000000a6a7aa723e */ /* 0x000fe200000000ff */
[----:B------:R-:W-:Y:S01]  /*18ca0*/  FFMA.FTZ R166, R52, R197, R116 ;  /* 0x000000c534a67223 */ /* 0x000fe20000010074 */
[----:B------:R-:W-:Y:S01]  /*18cb0*/  IADD3 R172, P3, R200, UR12, RZ ;  /* 0x0000000cc8ac7c10 */ /* 0x000fe2000ff7e0ff */
[----:B------:R-:W-:Y:S01]  /*18cc0*/  FFMA.FTZ R197, R53, R246, R117 ;  /* 0x000000f635c57223 */ /* 0x000fe20000010075 */
        /* <DEDUP_REMOVED lines=11> */
[----:B------:R-:W-:Y:S01]  /*18d80*/  F2FP.F16.F32.PACK_AB R171, R248, R171 ;  /* 0x000000abf8ab723e */ /* 0x000fe200000000ff */
[----:B------:R-:W-:Y:S01]  /*18d90*/  FADD.FTZ R242, -R242, R209 ;  /* 0x000000d1f2f27221 */ /* 0x000fe20000010100 */
[----:B------:R-:W-:Y:S01]  /*18da0*/  IADD3.X R173, R179, UR13, RZ, P3, !PT ;  /* 0x0000000db3ad7c10 */ /* 0x000fe20009ffe4ff */
[C---:B------:R-:W-:Y:S01]  /*18db0*/  FMUL.FTZ R176, R175.reuse, R204 ;  /* 0x000000ccafb07220 */ /* 0x040fe20000410000 */
[C---:B------:R-:W-:Y:S01]  /*18dc0*/  FMUL.FTZ R207, R175.reuse, R206 ;  /* 0x000000ceafcf7220 */ /* 0x040fe20000410000 */
[----:B------:R-:W-:Y:S01]  /*18dd0*/  FFMA.FTZ R167, R54, R205, R118 ;  /* 0x000000cd36a77223 */ /* 0x000fe20000010076 */
[C---:B------:R-:W-:Y:S01]  /*18de0*/  FMUL.FTZ R203, R175.reuse, R196 ;  /* 0x000000c4afcb7220 */ /* 0x040fe20000410000 */
[----:B------:R-:W-:Y:S01]  /*18df0*/  FMUL.FTZ R206, R175, R208 ;  /* 0x000000d0afce7220 */ /* 0x000fe20000410000 */
[----:B------:R-:W-:Y:S01]  /*18e00*/  F2FP.F16.F32.PACK_AB R166, R197, R166 ;  /* 0x000000a6c5a6723e */ /* 0x000fe200000000ff */
[----:B------:R-:W0:Y:S01]  /*18e10*/  LDC.64 R204, c[0x0][0x2b8] ;  /* 0x0000ae00ffcc7b82 */ /* 0x000e220000000a00 */
[----:B------:R-:W-:Y:S01]  /*18e20*/  FFMA.FTZ R196, R80, R201, R144 ;  /* 0x000000c950c47223 */ /* 0x000fe20000010090 */
[----:B------:R-:W-:Y:S01]  /*18e30*/  FFMA.FTZ R197, R81, R178, R145 ;  /* 0x000000b251c57223 */ /* 0x000fe20000010091 */
        /* <DEDUP_REMOVED lines=23> */
[----:B------:R-:W-:Y:S01]  /*18fb0*/  FFMA.FTZ R244, R59, R244, R123 ;  /* 0x000000f43bf47223 */ /* 0x000fe2000001007b */
[----:B------:R-:W-:Y:S01]  /*18fc0*/  FFMA.FTZ R202, R82, R203, R146 ;  /* 0x000000cb52ca7223 */ /* 0x000fe20000010092 */
[-C--:B-1----:R-:W-:Y:S01]  /*18fd0*/  FFMA.FTZ R175, R83, R176.reuse, R147 ;  /* 0x000000b053af7223 */ /* 0x082fe20000010093 */
[----:B------:R-:W-:Y:S01]  /*18fe0*/  F2FP.F16.F32.PACK_AB R164, R174, R177 ;  /* 0x000000b1aea4723e */ /* 0x000fe200000000ff */
[----:B------:R-:W-:Y:S01]  /*18ff0*/  FFMA.FTZ R176, R51, R176, R115 ;  /* 0x000000b033b07223 */ /* 0x000fe20000010073 */
[----:B------:R-:W-:Y:S01]  /*19000*/  F2FP.F16.F32.PACK_AB R165, R244, R195 ;  /* 0x000000c3f4a5723e */ /* 0x000fe200000000ff */
[----:B------:R-:W-:Y:S01]  /*19010*/  FFMA.FTZ R177, R49, R178, R113 ;  /* 0x000000b231b17223 */ /* 0x000fe20000010071 */
[----:B------:R-:W-:Y:S01]  /*19020*/  FFMA.FTZ R174, R44, R207, R108 ;  /* 0x000000cf2cae7223 */ /* 0x000fe2000001006c */
[----:B------:R-:W-:Y:S01]  /*19030*/  FFMA.FTZ R195, R45, R206, R109 ;  /* 0x000000ce2dc37223 */ /* 0x000fe2000001006d */
[-C--:B------:R-:W-:Y:S01]  /*19040*/  FFMA.FTZ R178, R74, R213.reuse, R138 ;  /* 0x000000d54ab27223 */ /* 0x080fe2000001008a */
[----:B------:R-:W-:Y:S01]  /*19050*/  FFMA.FTZ R250, R55, R250, R119 ;  /* 0x000000fa37fa7223 */ /* 0x000fe20000010077 */
[----:B------:R-:W-:Y:S01]  /*19060*/  IADD3 R200, P2, R200, UR14, RZ ;  /* 0x0000000ec8c87c10 */ /* 0x000fe2000ff5e0ff */
[----:B------:R-:W-:Y:S01]  /*19070*/  FFMA.FTZ R213, R42, R213, R106 ;  /* 0x000000d52ad57223 */ /* 0x000fe2000001006a */
[----:B------:R-:W-:Y:S01]  /*19080*/  F2FP.F16.F32.PACK_AB R174, R195, R174 ;  /* 0x000000aec3ae723e */ /* 0x000fe200000000ff */
[----:B------:R-:W-:Y:S01]  /*19090*/  FFMA.FTZ R195, R75, R214, R139 ;  /* 0x000000d64bc37223 */ /* 0x000fe2000001008b */
[----:B------:R-:W-:Y:S01]  /*190a0*/  F2FP.F16.F32.PACK_AB R167, R250, R167 ;  /* 0x000000a7faa7723e */ /* 0x000fe200000000ff */
[----:B--2---:R-:W-:Y:S01]  /*190b0*/  FFMA.FTZ R170, R76, R207, R140 ;  /* 0x000000cf4caa7223 */ /* 0x004fe2000001008c */
[----:B------:R-:W-:Y:S01]  /*190c0*/  FFMA.FTZ R171, R77, R206, R141 ;  /* 0x000000ce4dab7223 */ /* 0x000fe2000001008d */
[----:B------:R-:W-:Y:S01]  /*190d0*/  F2FP.F16.F32.PACK_AB R168, R197, R196 ;  /* 0x000000c4c5a8723e */ /* 0x000fe200000000ff */
[----:B------:R-:W-:Y:S01]  /*190e0*/  FFMA.FTZ R172, R48, R201, R112 ;  /* 0x000000c930ac7223 */ /* 0x000fe20000010070 */
[----:B------:R-:W1:Y:S01]  /*190f0*/  LDC.64 R196, c[0x0][0x2c0] ;  /* 0x0000b000ffc47b82 */ /* 0x000e620000000a00 */
        /* <DEDUP_REMOVED lines=20> */
[----:B------:R-:W-:Y:S01]  /*19240*/  IADD3.X R201, R179, UR15, RZ, P2, !PT ;  /* 0x0000000fb3c97c10 */ /* 0x000fe200097fe4ff */
[----:B------:R-:W-:Y:S01]  /*19250*/  FFMA.FTZ R210, R41, R210, R105 ;  /* 0x000000d229d27223 */ /* 0x000fe20000010069 */
[----:B------:R-:W-:Y:S01]  /*19260*/  F2FP.F16.F32.PACK_AB R179, R206, R203 ;  /* 0x000000cbceb3723e */ /* 0x000fe200000000ff */
[----:B0-----:R-:W-:Y:S01]  /*19270*/  IMAD.WIDE.U32 R202, R192, 0x10, R204 ;  /* 0x00000010c0ca7825 */ /* 0x001fe200078e00cc */
[----:B------:R-:W-:Y:S01]  /*19280*/  F2FP.F16.F32.PACK_AB R175, R248, R175 ;  /* 0x000000aff8af723e */ /* 0x000fe200000000ff */
[----:B------:R0:W-:Y:S02]  /*19290*/  STG.E.128 desc[UR4][R200.64], R164 ;  /* 0x000000a4c8007986 */ /* 0x0001e4000c101d04 */
[----:B------:R-:W-:Y:S01]  /*192a0*/  FFMA.FTZ R217, R36, R217, R100 ;  /* 0x000000d924d97223 */ /* 0x000fe20000010064 */
[----:B-1----:R-:W-:Y:S01]  /*192b0*/  IMAD.WIDE.U32 R206, R192, 0x10, R196 ;  /* 0x00000010c0ce7825 */ /* 0x002fe200078e00c4 */
[----:B------:R-:W-:Y:S01]  /*192c0*/  SHF.L.U32 R192, R193, 0x4, RZ ;  /* 0x00000004c1c07819 */ /* 0x000fe200000006ff */
[----:B------:R1:W-:Y:S02]  /*192d0*/  STG.E.128 desc[UR4][R202.64], R168 ;  /* 0x000000a8ca007986 */ /* 0x0003e4000c101d04 */
[----:B------:R-:W-:Y:S01]  /*192e0*/  FFMA.FTZ R219, R38, R219, R102 ;  /* 0x000000db26db7223 */ /* 0x000fe20000010066 */
[----:B------:R-:W-:-:S04]  /*192f0*/  IMAD.WIDE.U32 R204, R194, 0x10, R204 ;  /* 0x00000010c2cc7825 */ /* 0x000fc800078e00cc */
[----:B------:R-:W-:Y:S01]  /*19300*/  FFMA.FTZ R220, R39, R220, R103 ;  /* 0x000000dc27dc7223 */ /* 0x000fe20000010067 */
[----:B------:R2:W-:Y:S01]  /*19310*/  STG.E.128 desc[UR4][R206.64], R172 ;  /* 0x000000acce007986 */ /* 0x0005e2000c101d04 */
[----:B------:R-:W-:Y:S01]  /*19320*/  FFMA.FTZ R214, R43, R214, R107 ;  /* 0x000000d62bd67223 */ /* 0x000fe2000001006b */
[----:B------:R-:W-:Y:S01]  /*19330*/  SHF.R.U32.HI R193, RZ, 0x1c, R193 ;  /* 0x0000001cffc17819 */ /* 0x000fe200000116c1 */
[----:B------:R-:W-:Y:S01]  /*19340*/  IMAD.WIDE.U32 R194, R194, 0x10, R196 ;  /* 0x00000010c2c27825 */ /* 0x000fe200078e00c4 */
[----:B------:R3:W-:Y:S03]  /*19350*/  STG.E.128 desc[UR4][R204.64], R176 ;  /* 0x000000b0cc007986 */ /* 0x0007e6000c101d04 */
[----:B------:R-:W-:Y:S02]  /*19360*/  VIADD R183, R183, UR16 ;  /* 0x00000010b7b77c36 */ /* 0x000fe40008000000 */
[----:B0-----:R-:W-:Y:S01]  /*19370*/  FFMA.FTZ R166, R37, R218, R101 ;  /* 0x000000da25a67223 */ /* 0x001fe20000010065 */
[----:B------:R-:W-:-:S02]  /*19380*/  F2FP.F16.F32.PACK_AB R167, R220, R219 ;  /* 0x000000dbdca7723e */ /* 0x000fc400000000ff */
[----:B------:R-:W-:Y:S01]  /*19390*/  F2FP.F16.F32.PACK_AB R165, R214, R213 ;  /* 0x000000d5d6a5723e */ /* 0x000fe200000000ff */
[----:B-1----:R-:W-:Y:S01]  /*193a0*/  FFMA.FTZ R168, R64, R199, R128 ;  /* 0x000000c740a87223 */ /* 0x002fe20000010080 */
[----:B------:R-:W-:Y:S01]  /*193b0*/  FFMA.FTZ R169, R65, R208, R129 ;  /* 0x000000d041a97223 */ /* 0x000fe20000010081 */
[----:B------:R-:W-:Y:S01]  /*193c0*/  FFMA.FTZ R170, R67, R212, R131 ;  /* 0x000000d443aa7223 */ /* 0x000fe20000010083 */
[----:B------:R-:W-:Y:S01]  /*193d0*/  FFMA.FTZ R171, R60, R215, R124 ;  /* 0x000000d73cab7223 */ /* 0x000fe2000001007c */
[----:B--2---:R-:W-:Y:S01]  /*193e0*/  FFMA.FTZ R172, R61, R216, R125 ;  /* 0x000000d83dac7223 */ /* 0x004fe2000001007d */
[----:B------:R-:W-:Y:S01]  /*193f0*/  FFMA.FTZ R173, R62, R221, R126 ;  /* 0x000000dd3ead7223 */ /* 0x000fe2000001007e */
[----:B------:R-:W-:Y:S01]  /*19400*/  F2FP.F16.F32.PACK_AB R168, R169, R168 ;  /* 0x000000a8a9a8723e */ /* 0x000fe200000000ff */
[----:B------:R-:W-:Y:S01]  /*19410*/  FFMA.FTZ R169, R66, R211, R130 ;  /* 0x000000d342a97223 */ /* 0x000fe20000010082 */
[----:B------:R-:W-:Y:S01]  /*19420*/  FFMA.FTZ R174, R63, R242, R127 ;  /* 0x000000f23fae7223 */ /* 0x000fe2000001007f */
[----:B---3--:R-:W-:Y:S01]  /*19430*/  FFMA.FTZ R179, R29, R216, R93 ;  /* 0x000000d81db37223 */ /* 0x008fe2000001005d */
        /* <DEDUP_REMOVED lines=8> */
[----:B------:R-:W-:Y:S01]  /*194c0*/  IADD3 R178, P2, R192, UR12, RZ ;  /* 0x0000000cc0b27c10 */ /* 0x000fe2000ff5e0ff */
[----:B------:R-:W-:Y:S01]  /*194d0*/  FFMA.FTZ R173, R34, R211, R98 ;  /* 0x000000d322ad7223 */ /* 0x000fe20000010062 */
[----:B------:R-:W-:Y:S01]  /*194e0*/  FFMA.FTZ R177, R33, R208, R97 ;  /* 0x000000d021b17223 */ /* 0x000fe20000010061 */
[----:B------:R-:W-:-:S02]  /*194f0*/  IADD3 R192, P3, R192, UR14, RZ ;  /* 0x0000000ec0c07c10 */ /* 0x000fc4000ff7e0ff */
[----:B------:R-:W-:Y:S02]  /*19500*/  F2FP.F16.F32.PACK_AB R166, R166, R217 ;  /* 0x000000d9a6a6723e */ /* 0x000fe400000000ff */
[----:B------:R-:W-:Y:S02]  /*19510*/  F2FP.F16.F32.PACK_AB R164, R210, R209 ;  /* 0x000000d1d2a4723e */ /* 0x000fe400000000ff */
[----:B------:R-:W-:Y:S02]  /*19520*/  F2FP.F16.F32.PACK_AB R174, R179, R174 ;  /* 0x000000aeb3ae723e */ /* 0x000fe400000000ff */
[C---:B------:R-:W-:Y:S01]  /*19530*/  IADD3.X R179, R193.reuse, UR13, RZ, P2, !PT ;  /* 0x0000000dc1b37c10 */ /* 0x040fe200097fe4ff */
[----:B------:R0:W-:Y:S01]  /*19540*/  STG.E.128 desc[UR4][R194.64], R164 ;  /* 0x000000a4c2007986 */ /* 0x0001e2000c101d04 */
[----:B------:R-:W-:Y:S02]  /*19550*/  F2FP.F16.F32.PACK_AB R175, R242, R175 ;  /* 0x000000aff2af723e */ /* 0x000fe400000000ff */
[----:B------:R-:W-:Y:S01]  /*19560*/  F2FP.F16.F32.PACK_AB R173, R212, R173 ;  /* 0x000000add4ad723e */ /* 0x000fe200000000ff */
[----:B------:R0:W-:Y:S01]  /*19570*/  STG.E.128 desc[UR4][R178.64], R168 ;  /* 0x000000a8b2007986 */ /* 0x0001e2000c101d04 */
[----:B------:R-:W-:-:S02]  /*19580*/  IADD3.X R193, R193, UR15, RZ, P3, !PT ;  /* 0x0000000fc1c17c10 */ /* 0x000fc40009ffe4ff */
[----:B------:R-:W-:Y:S02]  /*19590*/  F2FP.F16.F32.PACK_AB R172, R177, R172 ;  /* 0x000000acb1ac723e */ /* 0x000fe400000000ff */
[----:B------:R-:W-:Y:S02]  /*195a0*/  ISETP.GE.AND P2, PT, R183, UR17, PT ;  /* 0x00000011b7007c0c */ /* 0x000fe4000bf46270 */
[----:B------:R-:W-:Y:S01]  /*195b0*/  SEL R176, RZ, 0x1, P1 ;  /* 0x00000001ffb07807 */ /* 0x000fe20000800000 */
[----:B------:R0:W-:Y:S10]  /*195c0*/  STG.E.128 desc[UR4][R192.64], R172 ;  /* 0x000000acc0007986 */ /* 0x0001f4000c101d04 */
[----:B------:R-:W-:Y:S05]  /*195d0*/  @!P2 BRA `(.L_x_15084) ;  /* 0xfffffe740088a947 */ /* 0x000fea000383ffff */
[----:B------:R-:W-:Y:S05]  /*195e0*/  EXIT ;  /* 0x000000000000794d */ /* 0x000fea0003800000 */
.L_x_15083:
[----:B------:R-:W-:Y:S01]  /*195f0*/  HFMA2.MMA R207, -RZ, RZ, 0, 1.847743988037109375e-06 ;  /* 0x0000001fffcf7435 */ /* 0x000fe200000001ff */
[----:B0-----:R-:W-:Y:S01]  /*19600*/  MOV R175, R196 ;  /* 0x000000c400af7202 */ /* 0x001fe20000000f00 */
[----:B------:R-:W-:Y:S02]  /*19610*/  IMAD.MOV.U32 R204, RZ, RZ, 0x1 ;  /* 0x00000001ffcc7424 */ /* 0x000fe400078e00ff */
[----:B------:R-:W-:-:S07]  /*19620*/  IMAD.MOV.U32 R174, RZ, RZ, -0x1 ;  /* 0xffffffffffae7424 */ /* 0x000fce00078e00ff */
[----:B-1----:R-:W-:Y:S05]  /*19630*/  WARPSYNC.COLLECTIVE R174, `(.L_x_15085) ;  /* 0x00000000ae087348 */ /* 0x002fea0003c00000 */
[----:B------:R0:W2:Y:S02]  /*19640*/  SHFL.BFLY P3, R173, R175, R204, R207 ;  /* 0x0c0000ccafad7389 */ /* 0x0000a400000600cf */
[----:B012---:R-:W-:Y:S01]  /*19650*/  ENDCOLLECTIVE ;  /* 0x000000000000791b */ /* 0x007fe20003800000 */
.L_x_15085:
[----:B------:R-:W-:Y:S01]  /*19660*/  HFMA2.MMA R204, -RZ, RZ, 0, 1.1920928955078125e-07 ;  /* 0x00000002ffcc7435 */ /* 0x000fe200000001ff */
[----:B------:R-:W-:-:S05]  /*19670*/  MOV R165, R173 ;  /* 0x000000ad00a57202 */ /* 0x000fca0000000f00 */
[----:B------:R-:W-:-:S04]  /*19680*/  FADD.FTZ R166, R196, R165 ;  /* 0x000000a5c4a67221 */ /* 0x000fc80000010000 */
[----:B------:R-:W-:-:S07]  /*19690*/  IMAD.MOV.U32 R175, RZ, RZ, R166 ;  /* 0x000000ffffaf7224 */ /* 0x000fce00078e00a6 */
[----:B------:R-:W-:Y:S05]  /*196a0*/  WARPSYNC.COLLECTIVE R174, `(.L_x_15086) ;  /* 0x00000000ae087348 */ /* 0x000fea0003c00000 */
[----:B------:R0:W1:Y:S02]  /*196b0*/  SHFL.BFLY P3, R173, R175, R204, R207 ;  /* 0x0c0000ccafad7389 */ /* 0x00006400000600cf */
[----:B01----:R-:W-:Y:S01]  /*196c0*/  ENDCOLLECTIVE ;  /* 0x000000000000791b */ /* 0x003fe20003800000 */
.L_x_15086:
[----:B------:R-:W-:Y:S02]  /*196d0*/  IMAD.MOV.U32 R204, RZ, RZ, 0x4 ;  /* 0x00000004ffcc7424 */ /* 0x000fe400078e00ff */
[----:B------:R-:W-:-:S04]  /*196e0*/  IMAD.MOV.U32 R165, RZ, RZ, R173 ;  /* 0x000000ffffa57224 */ /* 0x000fc800078e00ad */
[----:B------:R-:W-:-:S05]  /*196f0*/  FADD.FTZ R167, R166, R165 ;  /* 0x000000a5a6a77221 */ /* 0x000fca0000010000 */
[----:B------:R-:W-:-:S07]  /*19700*/  MOV R175, R167 ;  /* 0x000000a700af7202 */ /* 0x000fce0000000f00 */
[----:B------:R-:W-:Y:S05]  /*19710*/  WARPSYNC.COLLECTIVE R174, `(.L_x_15087) ;  /* 0x00000000ae087348 */ /* 0x000fea0003c00000 */
[----:B------:R0:W1:Y:S02]  /*19720*/  SHFL.BFLY P3, R173, R175, R204, R207 ;  /* 0x0c0000ccafad7389 */ /* 0x00006400000600cf */
[----:B01----:R-:W-:Y:S01]  /*19730*/  ENDCOLLECTIVE ;  /* 0x000000000000791b */ /* 0x003fe20003800000 */
.L_x_15087:
[----:B------:R-:W-:Y:S01]  /*19740*/  HFMA2.MMA R204, -RZ, RZ, 0, 4.76837158203125e-07 ;  /* 0x00000008ffcc7435 */ /* 0x000fe200000001ff */
[----:B------:R-:W-:-:S05]  /*19750*/  MOV R164, R173 ;  /* 0x000000ad00a47202 */ /* 0x000fca0000000f00 */
[----:B------:R-:W-:-:S04]  /*19760*/  FADD.FTZ R170, R167, R164 ;  /* 0x000000a4a7aa7221 */ /* 0x000fc80000010000 */
[----:B------:R-:W-:-:S07]  /*19770*/  IMAD.MOV.U32 R175, RZ, RZ, R170 ;  /* 0x000000ffffaf7224 */ /* 0x000fce00078e00aa */
[----:B------:R-:W-:Y:S05]  /*19780*/  WARPSYNC.COLLECTIVE R174, `(.L_x_15088) ;  /* 0x00000000ae087348 */ /* 0x000fea0003c00000 */
[----:B------:R0:W1:Y:S02]  /*19790*/  SHFL.BFLY P3, R173, R175, R204, R207 ;  /* 0x0c0000ccafad7389 */ /* 0x00006400000600cf */
[----:B01----:R-:W-:Y:S01]  /*197a0*/  ENDCOLLECTIVE ;  /* 0x000000000000791b */ /* 0x003fe20003800000 */
.L_x_15088:
[----:B------:R-:W-:Y:S02]  /*197b0*/  IMAD.MOV.U32 R204, RZ, RZ, 0x10 ;  /* 0x00000010ffcc7424 */ /* 0x000fe400078e00ff */
[----:B------:R-:W-:-:S04]  /*197c0*/  IMAD.MOV.U32 R165, RZ, RZ, R173 ;  /* 0x000000ffffa57224 */ /* 0x000fc800078e00ad */
[----:B------:R-:W-:-:S05]  /*197d0*/  FADD.FTZ R171, R170, R165 ;  /* 0x000000a5aaab7221 */ /* 0x000fca0000010000 */
[----:B------:R-:W-:-:S07]  /*197e0*/  MOV R175, R171 ;  /* 0x000000ab00af7202 */ /* 0x000fce0000000f00 */
[----:B------:R-:W-:Y:S05]  /*197f0*/  WARPSYNC.COLLECTIVE R174, `(.L_x_15089) ;  /* 0x00000000ae087348 */ /* 0x000fea0003c00000 */
[----:B------:R0:W1:Y:S02]  /*19800*/  SHFL.BFLY P3, R173, R175, R204, R207 ;  /* 0x0c0000ccafad7389 */ /* 0x00006400000600cf */
[----:B01----:R-:W-:Y:S01]  /*19810*/  ENDCOLLECTIVE ;  /* 0x000000000000791b */ /* 0x003fe20003800000 */
.L_x_15089:
        /* <DEDUP_REMOVED lines=72> */
.L_x_15090:
[----:B------:R-:W-:Y:S02]  /*19ca0*/  IMAD.MOV.U32 R204, RZ, RZ, 0x2 ;  /* 0x00000002ffcc7424 */ /* 0x000fe400078e00ff */
[----:B------:R-:W-:-:S04]  /*19cb0*/  IMAD.MOV.U32 R166, RZ, RZ, R173 ;  /* 0x000000ffffa67224 */ /* 0x000fc800078e00ad */
[----:B------:R-:W-:-:S05]  /*19cc0*/  FADD.FTZ R166, R165, R166 ;  /* 0x000000a6a5a67221 */ /* 0x000fca0000010000 */
[----:B------:R-:W-:-:S07]  /*19cd0*/  MOV R175, R166 ;  /* 0x000000a600af7202 */ /* 0x000fce0000000f00 */
[----:B------:R-:W-:Y:S05]  /*19ce0*/  WARPSYNC.COLLECTIVE R174, `(.L_x_15091) ;  /* 0x00000000ae087348 */ /* 0x000fea0003c00000 */
[----:B------:R0:W1:Y:S02]  /*19cf0*/  SHFL.BFLY P3, R173, R175, R204, R207 ;  /* 0x0c0000ccafad7389 */ /* 0x00006400000600cf */
[----:B01----:R-:W-:Y:S01]  /*19d00*/  ENDCOLLECTIVE ;  /* 0x000000000000791b */ /* 0x003fe20003800000 */
.L_x_15091:
[----:B------:R-:W-:Y:S01]  /*19d10*/  HFMA2.MMA R204, -RZ, RZ, 0, 2.384185791015625e-07 ;  /* 0x00000004ffcc7435 */ /* 0x000fe200000001ff */
[----:B------:R-:W-:-:S05]  /*19d20*/  MOV R167, R173 ;  /* 0x000000ad00a77202 */ /* 0x000fca0000000f00 */
[----:B------:R-:W-:-:S04]  /*19d30*/  FADD.FTZ R167, R166, R167 ;  /* 0x000000a7a6a77221 */ /* 0x000fc80000010000 */
[----:B------:R-:W-:-:S07]  /*19d40*/  IMAD.MOV.U32 R175, RZ, RZ, R167 ;  /* 0x000000ffffaf7224 */ /* 0x000fce00078e00a7 */
[----:B------:R-:W-:Y:S05]  /*19d50*/  WARPSYNC.COLLECTIVE R174, `(.L_x_15092) ;  /* 0x00000000ae087348 */ /* 0x000fea0003c00000 */
[----:B------:R0:W1:Y:S02]  /*19d60*/  SHFL.BFLY P3, R173, R175, R204, R207 ;  /* 0x0c0000ccafad7389 */ /* 0x00006400000600cf */
[----:B01----:R-:W-:Y:S01]  /*19d70*/  ENDCOLLECTIVE ;  /* 0x000000000000791b */ /* 0x003fe20003800000 */
.L_x_15092:
[----:B------:R-:W-:Y:S02]  /*19d80*/  IMAD.MOV.U32 R204, RZ, RZ, 0x8 ;  /* 0x00000008ffcc7424 */ /* 0x000fe400078e00ff */
[----:B------:R-:W-:-:S04]  /*19d90*/  IMAD.MOV.U32 R170, RZ, RZ, R173 ;  /* 0x000000ffffaa7224 */ /* 0x000fc800078e00ad */
[----:B------:R-:W-:-:S05]  /*19da0*/  FADD.FTZ R170, R167, R170 ;  /* 0x000000aaa7aa7221 */ /* 0x000fca0000010000 */
[----:B------:R-:W-:-:S07]  /*19db0*/  MOV R175, R170 ;  /* 0x000000aa00af7202 */ /* 0x000fce0000000f00 */
[----:B------:R-:W-:Y:S05]  /*19dc0*/  WARPSYNC.COLLECTIVE R174, `(.L_x_15093) ;  /* 0x00000000ae087348 */ /* 0x000fea0003c00000 */
[----:B------:R0:W1:Y:S02]  /*19dd0*/  SHFL.BFLY P3, R173, R175, R204, R207 ;  /* 0x0c0000ccafad7389 */ /* 0x00006400000600cf */
[----:B01----:R-:W-:Y:S01]  /*19de0*/  ENDCOLLECTIVE ;  /* 0x000000000000791b */ /* 0x003fe20003800000 */
.L_x_15093:
[----:B------:R-:W-:Y:S01]  /*19df0*/  HFMA2.MMA R204, -RZ, RZ, 0, 9.5367431640625e-07 ;  /* 0x00000010ffcc7435 */ /* 0x000fe200000001ff */
[----:B------:R-:W-:-:S05]  /*19e00*/  MOV R171, R173 ;  /* 0x000000ad00ab7202 */ /* 0x000fca0000000f00 */
[----:B------:R-:W-:-:S04]  /*19e10*/  FADD.FTZ R172, R170, R171 ;  /* 0x000000abaaac7221 */ /* 0x000fc80000010000 */
[----:B------:R-:W-:-:S07]  /*19e20*/  IMAD.MOV.U32 R175, RZ, RZ, R172 ;  /* 0x000000ffffaf7224 */ /* 0x000fce00078e00ac */
[----:B------:R-:W-:Y:S05]  /*19e30*/  WARPSYNC.COLLECTIVE R174, `(.L_x_15094) ;  /* 0x00000000ae087348 */ /* 0x000fea0003c00000 */
[----:B------:R0:W1:Y:S02]  /*19e40*/  SHFL.BFLY P3, R173, R175, R204, R207 ;  /* 0x0c0000ccafad7389 */ /* 0x00006400000600cf */
[----:B01----:R-:W-:Y:S01]  /*19e50*/  ENDCOLLECTIVE ;  /* 0x000000000000791b */ /* 0x003fe20003800000 */
.L_x_15094:
[----:B------:R-:W-:Y:S05]  /*19e60*/  BRA `(.L_x_15095) ;  /* 0xffffffe400887947 */ /* 0x000fea000383ffff */
.L_x_15096:
        /* <DEDUP_REMOVED lines=9> */
.L_x_27065:


//--------------------- .text._ZN10layer_norm31ln_parallel_residual_fwd_kernelINS_13Kernel_traitsIf6__halfS2_S2_fjLj8192ELj1ELj1ELj8ELj16ENS_18Kernel_traits_baseILj8192EfS2_S2_S2_fjLj256EEEEELb1ELb1ELb0EEEvNS_9FwdParamsE --------------------------
	.section	.text._ZN10layer_norm31ln_parallel_residual_fwd_kernelINS_13Kernel_traitsIf6__halfS2_S2_fjLj8192ELj1ELj1ELj8ELj16ENS_18Kernel_traits_baseILj8192EfS2_S2_S2_fjLj256EEEEELb1ELb1ELb0EEEvNS_9FwdParamsE,"ax",@progbits
	.align	128
        .global         _ZN10layer_norm31ln_parallel_residual_fwd_kernelINS_13Kernel_traitsIf6__halfS2_S2_fjLj8192ELj1ELj1ELj8ELj16ENS_18Kernel_traits_baseILj8192EfS2_S2_S2_fjLj256EEEEELb1ELb1ELb0EEEvNS_9FwdParamsE
        .type           _ZN10layer_norm31ln_parallel_residual_fwd_kernelINS_13Kernel_traitsIf6__halfS2_S2_fjLj8192ELj1ELj1ELj8ELj16ENS_18Kernel_traits_baseILj8192EfS2_S2_S2_fjLj256EEEEELb1ELb1ELb0EEEvNS_9FwdParamsE,@function
        .size           _ZN10layer_norm31ln_parallel_residual_fwd_kernelINS_13Kernel_traitsIf6__halfS2_S2_fjLj8192ELj1ELj1ELj8ELj16ENS_18Kernel_traits_baseILj8192EfS2_S2_S2_fjLj256EEEEELb1ELb1ELb0EEEvNS_9FwdParamsE,(.L_x_27066 - _ZN10layer_norm31ln_parallel_residual_fwd_kernelINS_13Kernel_traitsIf6__halfS2_S2_fjLj8192ELj1ELj1ELj8ELj16ENS_18Kernel_traits_baseILj8192EfS2_S2_S2_fjLj256EEEEELb1ELb1ELb0EEEvNS_9FwdParamsE)
        .other          _ZN10layer_norm31ln_parallel_residual_fwd_kernelINS_13Kernel_traitsIf6__halfS2_S2_fjLj8192ELj1ELj1ELj8ELj16ENS_18Kernel_traits_baseILj8192EfS2_S2_S2_fjLj256EEEEELb1ELb1ELb0EEEvNS_9FwdParamsE,@"STO_CUDA_ENTRY STV_DEFAULT"
_ZN10layer_norm31ln_parallel_residual_fwd_kernelINS_13Kernel_traitsIf6__halfS2_S2_fjLj8192ELj1ELj1ELj8ELj16ENS_18Kernel_traits_baseILj8192EfS2_S2_S2_fjLj256EEEEELb1ELb1ELb0EEEvNS_9FwdParamsE:
.text._ZN10layer_norm31ln_parallel_residual_fwd_kernelINS_13Kernel_traitsIf6__halfS2_S2_fjLj8192ELj1ELj1ELj8ELj16ENS_18Kernel_traits_baseILj8192EfS2_S2_S2_fjLj256EEEEELb1ELb1ELb0EEEvNS_9FwdParamsE:
        /* <DEDUP_REMOVED lines=99> */
.L_x_15098:
[----:B------:R-:W-:Y:S05]  /*0630*/  BSYNC B0 ;  /* 0x0000000000007941 */ /* 0x000fea0003800000 */
.L_x_15097:
        /* <DEDUP_REMOVED lines=18> */
.L_x_15100:
[----:B------:R-:W-:Y:S05]  /*0760*/  BSYNC B0 ;  /* 0x0000000000007941 */ /* 0x000fea0003800000 */
.L_x_15099:
        /* <DEDUP_REMOVED lines=18> */
.L_x_15102:
[----:B------:R-:W-:Y:S05]  /*0890*/  BSYNC B0 ;  /* 0x0000000000007941 */ /* 0x000fea0003800000 */
.L_x_15101:
        /* <DEDUP_REMOVED lines=17> */
.L_x_15104:
[----:B------:R-:W-:Y:S05]  /*09b0*/  BSYNC B0 ;  /* 0x0000000000007941 */ /* 0x000fea0003800000 */
.L_x_15103:
        /* <DEDUP_REMOVED lines=16> */
[C---:B------:R-:W-:Y:S01]  /*0ac0*/  SHF.L.U32 R70, R76.reuse, 0x5, RZ ;  /* 0x000000054c467819 */ /* 0x040fe200000006ff */
[C---:B------:R-:W-:Y:S01]  /*0ad0*/  VIADD R98, R3.reuse, 0xdb3d7428 ;  /* 0xdb3d742803627836 */ /* 0x040fe20000000000 */
[----:B------:R-:W-:Y:S01]  /*0ae0*/  LOP3.LUT R71, R76, 0xe0, RZ, 0xc0, !PT ;  /* 0x000000e04c477812 */ /* 0x000fe200078ec0ff */
[----:B------:R-:W-:Y:S01]  /*0af0*/  VIADD R99, R3, 0x96a522ad ;  /* 0x96a522ad03637836 */ /* 0x000fe20000000000 */
[----:B------:R-:W-:Y:S01]  /*0b00*/  LOP3.LUT R0, R100, 0xff, RZ, 0xc0, !PT ;  /* 0x000000ff64007812 */ /* 0x000fe200078ec0ff */
[----:B------:R-:W-:Y:S01]  /*0b10*/  IMAD.HI.U32 R101, R106, -0x2daee0ad, RZ ;  /* 0xd2511f536a657827 */ /* 0x000fe200078e00ff */
[----:B------:R-:W-:Y:S01]  /*0b20*/  LOP3.LUT R73, R70, 0x3e0, RZ, 0xc0, !PT ;  /* 0x000003e046497812 */ /* 0x000fe200078ec0ff */
[----:B------:R-:W-:Y:S01]  /*0b30*/  ULDC UR15, c[0x0][0x218] ;  /* 0x00008600000f7ab9 */ /* 0x000fe20000000800 */
[----:B------:R-:W-:Y:S01]  /*0b40*/  SHF.R.U32.HI R100, RZ, 0x3, R100 ;  /* 0x00000003ff647819 */ /* 0x000fe20000011664 */
[----:B------:R-:W-:Y:S01]  /*0b50*/  IMAD.MOV.U32 R105, RZ, RZ, RZ ;  /* 0x000000ffff697224 */ /* 0x000fe200078e00ff */
[----:B------:R-:W-:Y:S01]  /*0b60*/  VIADDMNMX R71, R0, -R71, RZ, !PT ;  /* 0x8000004700477246 */ /* 0x000fe200078001ff */
[----:B------:R-:W-:Y:S01]  /*0b70*/  IMAD R106, R106, -0x2daee0ad, RZ ;  /* 0xd2511f536a6a7824 */ /* 0x000fe200078e02ff */
[----:B------:R-:W-:Y:S01]  /*0b80*/  VIADDMNMX R73, R0, -R73, RZ, !PT ;  /* 0x8000004900497246 */ /* 0x000fe200078001ff */
[----:B------:R-:W-:Y:S01]  /*0b90*/  ULDC UR14, c[0x0][0x290] ;  /* 0x0000a400000e7ab9 */ /* 0x000fe20000000800 */
[----:B------:R-:W-:Y:S01]  /*0ba0*/  LOP3.LUT R0, R100, 0x1fffffe0, RZ, 0xc0, !PT ;  /* 0x1fffffe064007812 */ /* 0x000fe200078ec0ff */
[----:B------:R-:W-:Y:S01]  /*0bb0*/  VIADD R100, R2, 0x8ff34781 ;  /* 0x8ff3478102647836 */ /* 0x000fe20000000000 */
[----:B------:R-:W-:Y:S01]  /*0bc0*/  VIMNMX R71, R71, 0x20, PT ;  /* 0x0000002047477848 */ /* 0x000fe20003fe0100 */
[----:B------:R-:W-:Y:S01]  /*0bd0*/  ULDC.64 UR8, c[0x0][0x230] ;  /* 0x00008c0000087ab9 */ /* 0x000fe20000000a00 */
[----:B------:R-:W-:Y:S01]  /*0be0*/  ISETP.NE.AND P0, PT, RZ, UR6, PT ;  /* 0x00000006ff007c0c */ /* 0x000fe2000bf05270 */
[----:B------:R-:W-:Y:S01]  /*0bf0*/  ULDC.64 UR6, c[0x0][0x238] ;  /* 0x00008e0000067ab9 */ /* 0x000fe20000000a00 */
[----:B------:R-:W-:Y:S01]  /*0c00*/  IADD3 R71, R71, R0, RZ ;  /* 0x0000000047477210 */ /* 0x000fe20007ffe0ff */
[----:B------:R-:W-:Y:S01]  /*0c10*/  ULDC.64 UR10, c[0x0][0x240] ;  /* 0x00009000000a7ab9 */ /* 0x000fe20000000a00 */
[----:B------:R-:W-:Y:S01]  /*0c20*/  LOP3.LUT R112, R69, R68, R98, 0x96, !PT ;  /* 0x0000004445707212 */ /* 0x000fe200078e9662 */
[----:B------:R-:W-:Y:S01]  /*0c30*/  IMAD R69, R74, -0x326172a9, RZ ;  /* 0xcd9e8d574a457824 */ /* 0x000fe200078e02ff */
[----:B------:R-:W-:Y:S01]  /*0c40*/  SHF.L.U32 R71, R71, 0x3, RZ ;  /* 0x0000000347477819 */ /* 0x000fe200000006ff */
[----:B------:R-:W-:Y:S01]  /*0c50*/  IMAD R68, R72, -0x2daee0ad, RZ ;  /* 0xd2511f5348447824 */ /* 0x000fe200078e02ff */
[----:B------:R-:W-:Y:S01]  /*0c60*/  VIMNMX R73, R73, 0x20, PT ;  /* 0x0000002049497848 */ /* 0x000fe20003fe0100 */
[----:B------:R-:W-:Y:S01]  /*0c70*/  IMAD.HI.U32 R102, R112, -0x326172a9, RZ ;  /* 0xcd9e8d5770667827 */ /* 0x000fe200078e00ff */
[----:B------:R-:W-:Y:S01]  /*0c80*/  I2FP.F32.U32 R71, R71 ;  /* 0x0000004700477245 */ /* 0x000fe20000201000 */
[----:B------:R-:W-:Y:S01]  /*0c90*/  ULDC.64 UR12, c[0x0][0x248] ;  /* 0x00009200000c7ab9 */ /* 0x000fe20000000a00 */
[----:B------:R-:W-:Y:S01]  /*0ca0*/  LOP3.LUT R132, R132, 0xfffffdff, RZ, 0xc0, !PT ;  /* 0xfffffdff84847812 */ /* 0x000fe200078ec0ff */
[----:B------:R-:W-:Y:S01]  /*0cb0*/  IMAD.IADD R73, R0, 0x1, R73 ;  /* 0x0000000100497824 */ /* 0x000fe200078e0249 */
[----:B------:R3:W4:Y:S01]  /*0cc0*/  MUFU.RCP R104, R71 ;  /* 0x0000004700687308 */ /* 0x0007220000001000 */
[----:B------:R-:W-:Y:S01]  /*0cd0*/  LOP3.LUT R101, R101, R68, R99, 0x96, !PT ;  /* 0x0000004465657212 */ /* 0x000fe200078e9663 */
[----:B------:R-:W-:Y:S01]  /*0ce0*/  IMAD.MOV.U32 R0, RZ, RZ, 0x1 ;  /* 0x00000001ff007424 */ /* 0x000fe200078e00ff */
[----:B------:R-:W-:Y:S01]  /*0cf0*/  LOP3.LUT R102, R102, R69, R100, 0x96, !PT ;  /* 0x0000004566667212 */ /* 0x000fe200078e9664 */
[----:B------:R-:W-:Y:S01]  /*0d00*/  IMAD R112, R112, -0x326172a9, RZ ;  /* 0xcd9e8d5770707824 */ /* 0x000fe200078e02ff */
[----:B------:R-:W-:Y:S01]  /*0d10*/  LOP3.LUT R103, R103, 0x3, RZ, 0xc0, !PT ;  /* 0x0000000367677812 */ /* 0x000fe200078ec0ff */
[----:B------:R-:W-:Y:S01]  /*0d20*/  ULDC.64 UR16, c[0x0][0x210] ;  /* 0x0000840000107ab9 */ /* 0x000fe20000000a00 */
[----:B------:R-:W-:-:S02]  /*0d30*/  @P0 LOP3.LUT R132, R132, 0x200, RZ, 0xfc, !PT ;  /* 0x0000020084840812 */ /* 0x000fc400078efcff */
[----:B---3--:R-:W-:-:S07]  /*0d40*/  SHF.L.U32 R107, R73, 0x3, RZ ;  /* 0x00000003496b7819 */ /* 0x008fce00000006ff */
.L_x_15637:
        /* <DEDUP_REMOVED lines=34> */
.L_x_15108:
[----:B------:R-:W-:-:S07]  /*0f70*/  MOV R128, R112 ;  /* 0x0000007000807202 */ /* 0x000fce0000000f00 */
.L_x_15109:
[----:B------:R-:W-:Y:S05]  /*0f80*/  BSYNC B1 ;  /* 0x0000000000017941 */ /* 0x000fea0003800000 */
.L_x_15107:
        /* <DEDUP_REMOVED lines=16> */
.L_x_15113:
[----:B------:R-:W-:Y:S05]  /*1090*/  BSYNC B2 ;  /* 0x0000000000027941 */ /* 0x000fea0003800000 */
.L_x_15112:
        /* <DEDUP_REMOVED lines=44> */
.L_x_15111:
[----:B------:R-:W-:Y:S05]  /*1360*/  BSYNC B1 ;  /* 0x0000000000017941 */ /* 0x000fea0003800000 */
.L_x_15110:
        /* <DEDUP_REMOVED lines=9> */
[----:B0-----:R-:W-:Y:S01]  /*1400*/  FSETP.GTU.FTZ.AND P3, PT, R103, R124, PT ;  /* 0x0000007c6700720b */ /* 0x001fe20003f7c000 */
        /* <DEDUP_REMOVED lines=10> */
.L_x_15114:
        /* <DEDUP_REMOVED lines=12> */
.L_x_15117:
[----:B------:R-:W-:-:S07]  /*1570*/  MOV R114, R112 ;  /* 0x0000007000727202 */ /* 0x000fce0000000f00 */
.L_x_15118:
[----:B------:R-:W-:Y:S05]  /*1580*/  BSYNC B1 ;  /* 0x0000000000017941 */ /* 0x000fea0003800000 */
.L_x_15116:
        /* <DEDUP_REMOVED lines=16> */
.L_x_15122:
[----:B------:R-:W-:Y:S05]  /*1690*/  BSYNC B2 ;  /* 0x0000000000027941 */ /* 0x000fea0003800000 */
.L_x_15121:
        /* <DEDUP_REMOVED lines=41> */
[----:B------:R-:W-:Y:S01]  /*1930*/  IMAD.MOV.U32 R103, RZ, RZ, RZ ;  /* 0x000000ffff677224 */ /* 0x000fe200078e00ff */
[----:B------:R-:W-:Y:S02]  /*1940*/  LOP3.LUT R101, R147, R148, R99, 0x96, !PT ;  /* 0x0000009493657212 */ /* 0x000fe400078e9663 */
[----:B------:R-:W-:-:S07]  /*1950*/  MOV R106, R146 ;  /* 0x00000092006a7202 */ /* 0x000fce0000000f00 */
.L_x_15120:
[----:B------:R-:W-:Y:S05]  /*1960*/  BSYNC B1 ;  /* 0x0000000000017941 */ /* 0x000fea0003800000 */
.L_x_15119:
        /* <DEDUP_REMOVED lines=10> */
.L_x_15115:
        /* <DEDUP_REMOVED lines=12> */
.L_x_15124:
[----:B------:R-:W-:-:S07]  /*1ad0*/  MOV R130, R112 ;  /* 0x0000007000827202 */ /* 0x000fce0000000f00 */
.L_x_15125:
[----:B------:R-:W-:Y:S05]  /*1ae0*/  BSYNC B1 ;  /* 0x0000000000017941 */ /* 0x000fea0003800000 */
.L_x_15123:
        /* <DEDUP_REMOVED lines=16> */
.L_x_15129:
[----:B------:R-:W-:Y:S05]  /*1bf0*/  BSYNC B2 ;  /* 0x0000000000027941 */ /* 0x000fea0003800000 */
.L_x_15128:
        /* <DEDUP_REMOVED lines=44> */
.L_x_15127:
[----:B------:R-:W-:Y:S05]  /*1ec0*/  BSYNC B1 ;  /* 0x0000000000017941 */ /* 0x000fea0003800000 */
.L_x_15126:
        /* <DEDUP_REMOVED lines=15> */
.L_x_15130:
        /* <DEDUP_REMOVED lines=12> */
.L_x_15133:
[----:B------:R-:W-:-:S07]  /*2080*/  IMAD.MOV.U32 R115, RZ, RZ, R112 ;  /* 0x000000ffff737224 */ /* 0x000fce00078e0070 */
.L_x_15134:
[----:B------:R-:W-:Y:S05]  /*2090*/  BSYNC B1 ;  /* 0x0000000000017941 */ /* 0x000fea0003800000 */
.L_x_15132:
        /* <DEDUP_REMOVED lines=16> */
.L_x_15138:
[----:B------:R-:W-:Y:S05]  /*21a0*/  BSYNC B2 ;  /* 0x0000000000027941 */ /* 0x000fea0003800000 */
.L_x_15137:
        /* <DEDUP_REMOVED lines=44> */
.L_x_15136:
[----:B------:R-:W-:Y:S05]  /*2470*/  BSYNC B1 ;  /* 0x0000000000017941 */ /* 0x000fea0003800000 */
.L_x_15135:
        /* <DEDUP_REMOVED lines=10> */
.L_x_15131:
        /* <DEDUP_REMOVED lines=12> */
.L_x_15140:
[----:B------:R-:W-:-:S07]  /*25e0*/  IMAD.MOV.U32 R126, RZ, RZ, R112 ;  /* 0x000000ffff7e7224 */ /* 0x000fce00078e0070 */
.L_x_15141:
[----:B------:R-:W-:Y:S05]  /*25f0*/  BSYNC B1 ;  /* 0x0000000000017941 */ /* 0x000fea0003800000 */
.L_x_15139:
        /* <DEDUP_REMOVED lines=16> */
.L_x_15145:
[----:B------:R-:W-:Y:S05]  /*2700*/  BSYNC B2 ;  /* 0x0000000000027941 */ /* 0x000fea0003800000 */
.L_x_15144:
        /* <DEDUP_REMOVED lines=39> */
[----:B------:R-:W-:Y:S01]  /*2980*/  IMAD.MOV.U32 R112, RZ, RZ, R148 ;  /* 0x000000ffff707224 */ /* 0x000fe200078e0094 */
[----:B------:R-:W-:Y:S01]  /*2990*/  LOP3.LUT R102, R149, R102, R100, 0x96, !PT ;  /* 0x0000006695667212 */ /* 0x000fe200078e9664 */
[----:B------:R-:W-:-:S04]  /*29a0*/  IMAD.WIDE.U32 R148, R72, -0x2daee0ad, RZ ;  /* 0xd2511f5348947825 */ /* 0x000fc800078e00ff */
[----:B------:R-:W-:Y:S01]  /*29b0*/  IMAD.MOV.U32 R106, RZ, RZ, R148 ;  /* 0x000000ffff6a7224 */ /* 0x000fe200078e0094 */
[----:B------:R-:W-:-:S07]  /*29c0*/  LOP3.LUT R101, R149, R150, R99, 0x96, !PT ;  /* 0x0000009695657212 */ /* 0x000fce00078e9663 */
.L_x_15143:
[----:B------:R-:W-:Y:S05]  /*29d0*/  BSYNC B1 ;  /* 0x0000000000017941 */ /* 0x000fea0003800000 */
.L_x_15142:
        /* <DEDUP_REMOVED lines=15> */
.L_x_15146:
        /* <DEDUP_REMOVED lines=12> */
.L_x_15149:
[----:B------:R-:W-:-:S07]  /*2b90*/  IMAD.MOV.U32 R116, RZ, RZ, R112 ;  /* 0x000000ffff747224 */ /* 0x000fce00078e0070 */
.L_x_15150:
[----:B------:R-:W-:Y:S05]  /*2ba0*/  BSYNC B1 ;  /* 0x0000000000017941 */ /* 0x000fea0003800000 */
.L_x_15148:
        /* <DEDUP_REMOVED lines=16> */
.L_x_15154:
[----:B------:R-:W-:Y:S05]  /*2cb0*/  BSYNC B2 ;  /* 0x0000000000027941 */ /* 0x000fea0003800000 */
.L_x_15153:
        /* <DEDUP_REMOVED lines=44> */
.L_x_15152:
[----:B------:R-:W-:Y:S05]  /*2f80*/  BSYNC B1 ;  /* 0x0000000000017941 */ /* 0x000fea0003800000 */
.L_x_15151:
        /* <DEDUP_REMOVED lines=10> */
.L_x_15147:
        /* <DEDUP_REMOVED lines=12> */
.L_x_15156:
[----:B------:R-:W-:-:S07]  /*30f0*/  IMAD.MOV.U32 R126, RZ, RZ, R112 ;  /* 0x000000ffff7e7224 */ /* 0x000fce00078e0070 */
.L_x_15157:
[----:B------:R-:W-:Y:S05]  /*3100*/  BSYNC B1 ;  /* 0x0000000000017941 */ /* 0x000fea0003800000 */
.L_x_15155:
        /* <DEDUP_REMOVED lines=16> */
.L_x_15161:
[----:B------:R-:W-:Y:S05]  /*3210*/  BSYNC B2 ;  /* 0x0000000000027941 */ /* 0x000fea0003800000 */
.L_x_15160:
        /* <DEDUP_REMOVED lines=39> */
[----:B------:R-:W-:Y:S02]  /*3490*/  LOP3.LUT R102, R151, R102, R100, 0x96, !PT ;  /* 0x0000006697667212 */ /* 0x000fe400078e9664 */
[----:B------:R-:W-:Y:S01]  /*34a0*/  MOV R112, R150 ;  /* 0x0000009600707202 */ /* 0x000fe20000000f00 */
[----:B------:R-:W-:-:S04]  /*34b0*/  IMAD.WIDE.U32 R150, R72, -0x2daee0ad, RZ ;  /* 0xd2511f5348967825 */ /* 0x000fc800078e00ff */
[----:B------:R-:W-:Y:S01]  /*34c0*/  IMAD.MOV.U32 R106, RZ, RZ, R150 ;  /* 0x000000ffff6a7224 */ /* 0x000fe200078e0096 */
[----:B------:R-:W-:-:S07]  /*34d0*/  LOP3.LUT R101, R151, R152, R99, 0x96, !PT ;  /* 0x0000009897657212 */ /* 0x000fce00078e9663 */
.L_x_15159:
[----:B------:R-:W-:Y:S05]  /*34e0*/  BSYNC B1 ;  /* 0x0000000000017941 */ /* 0x000fea0003800000 */
.L_x_15158:
        /* <DEDUP_REMOVED lines=15> */
.L_x_15162:
        /* <DEDUP_REMOVED lines=12> */
.L_x_15165:
[----:B------:R-:W-:-:S07]  /*36a0*/  MOV R117, R112 ;  /* 0x0000007000757202 */ /* 0x000fce0000000f00 */
.L_x_15166:
[----:B------:R-:W-:Y:S05]  /*36b0*/  BSYNC B1 ;  /* 0x0000000000017941 */ /* 0x000fea0003800000 */
.L_x_15164:
        /* <DEDUP_REMOVED lines=16> */
.L_x_15170:
[----:B------:R-:W-:Y:S05]  /*37c0*/  BSYNC B2 ;  /* 0x0000000000027941 */ /* 0x000fea0003800000 */
.L_x_15169:
        /* <DEDUP_REMOVED lines=44> */
.L_x_15168:
[----:B------:R-:W-:Y:S05]  /*3a90*/  BSYNC B1 ;  /* 0x0000000000017941 */ /* 0x000fea0003800000 */
.L_x_15167:
        /* <DEDUP_REMOVED lines=10> */
.L_x_15163:
        /* <DEDUP_REMOVED lines=12> */
.L_x_15172:
[----:B------:R-:W-:-:S07]  /*3c00*/  MOV R126, R112 ;  /* 0x00000070007e7202 */ /* 0x000fce0000000f00 */
.L_x_15173:
[----:B------:R-:W-:Y:S05]  /*3c10*/  BSYNC B1 ;  /* 0x0000000000017941 */ /* 0x000fea0003800000 */
.L_x_15171:
        /* <DEDUP_REMOVED lines=16> */
.L_x_15177:
[----:B------:R-:W-:Y:S05]  /*3d20*/  BSYNC B2 ;  /* 0x0000000000027941 */ /* 0x000fea0003800000 */
.L_x_15176:
        /* <DEDUP_REMOVED lines=44> */
.L_x_15175:
[----:B------:R-:W-:Y:S05]  /*3ff0*/  BSYNC B1 ;  /* 0x0000000000017941 */ /* 0x000fea0003800000 */
.L_x_15174:
        /* <DEDUP_REMOVED lines=15> */
.L_x_15178:
        /* <DEDUP_REMOVED lines=12> */
.L_x_15181:
[----:B------:R-:W-:-:S07]  /*41b0*/  IMAD.MOV.U32 R118, RZ, RZ, R112 ;  /* 0x000000ffff767224 */ /* 0x000fce00078e0070 */
.L_x_15182:
[----:B------:R-:W-:Y:S05]  /*41c0*/  BSYNC B1 ;  /* 0x0000000000017941 */ /* 0x000fea0003800000 */
.L_x_15180:
        /* <DEDUP_REMOVED lines=16> */
.L_x_15186:
[----:B------:R-:W-:Y:S05]  /*42d0*/  BSYNC B2 ;  /* 0x0000000000027941 */ /* 0x000fea0003800000 */
.L_x_15185:
        /* <DEDUP_REMOVED lines=44> */
.L_x_15184:
[----:B------:R-:W-:Y:S05]  /*45a0*/  BSYNC B1 ;  /* 0x0000000000017941 */ /* 0x000fea0003800000 */
.L_x_15183:
        /* <DEDUP_REMOVED lines=10> */
.L_x_15179:
        /* <DEDUP_REMOVED lines=12> */
.L_x_15188:
[----:B------:R-:W-:-:S07]  /*4710*/  IMAD.MOV.U32 R126, RZ, RZ, R112 ;  /* 0x000000ffff7e7224 */ /* 0x000fce00078e0070 */
.L_x_15189:
[----:B------:R-:W-:Y:S05]  /*4720*/  BSYNC B1 ;  /* 0x0000000000017941 */ /* 0x000fea0003800000 */
.L_x_15187:
        /* <DEDUP_REMOVED lines=16> */
.L_x_15193:
[----:B------:R-:W-:Y:S05]  /*4830*/  BSYNC B2 ;  /* 0x0000000000027941 */ /* 0x000fea0003800000 */
.L_x_15192:
        /* <DEDUP_REMOVED lines=44> */
.L_x_15191:
[----:B------:R-:W-:Y:S05]  /*4b00*/  BSYNC B1 ;  /* 0x0000000000017941 */ /* 0x000fea0003800000 */
.L_x_15190:
        /* <DEDUP_REMOVED lines=13> */
.L_x_15194:
        /* <DEDUP_REMOVED lines=12> */
.L_x_15197:
[----:B------:R-:W-:-:S07]  /*4ca0*/  IMAD.MOV.U32 R74, RZ, RZ, R112 ;  /* 0x000000ffff4a7224 */ /* 0x000fce00078e0070 */
.L_x_15198:
[----:B------:R-:W-:Y:S05]  /*4cb0*/  BSYNC B1 ;  /* 0x0000000000017941 */ /* 0x000fea0003800000 */
.L_x_15196:
        /* <DEDUP_REMOVED lines=16> */
.L_x_15202:
[----:B------:R-:W-:Y:S05]  /*4dc0*/  BSYNC B2 ;  /* 0x0000000000027941 */ /* 0x000fea0003800000 */
.L_x_15201:
        /* <DEDUP_REMOVED lines=44> */
.L_x_15200:
[----:B------:R-:W-:Y:S05]  /*5090*/  BSYNC B1 ;  /* 0x0000000000017941 */ /* 0x000fea0003800000 */
.L_x_15199:
        /* <DEDUP_REMOVED lines=10> */
.L_x_15195:
        /* <DEDUP_REMOVED lines=12> */
.L_x_15204:
[----:B------:R-:W-:-:S07]  /*5200*/  IMAD.MOV.U32 R74, RZ, RZ, R112 ;  /* 0x000000ffff4a7224 */ /* 0x000fce00078e0070 */
.L_x_15205:
[----:B------:R-:W-:Y:S05]  /*5210*/  BSYNC B1 ;  /* 0x0000000000017941 */ /* 0x000fea0003800000 */
.L_x_15203:
        /* <DEDUP_REMOVED lines=16> */
.L_x_15209:
[----:B------:R-:W-:Y:S05]  /*5320*/  BSYNC B2 ;  /* 0x0000000000027941 */ /* 0x000fea0003800000 */
.L_x_15208:
        /* <DEDUP_REMOVED lines=44> */
.L_x_15207:
[----:B------:R-:W-:Y:S05]  /*55f0*/  BSYNC B1 ;  /* 0x0000000000017941 */ /* 0x000fea0003800000 */
.L_x_15206:
        /* <DEDUP_REMOVED lines=13> */
.L_x_15210:
        /* <DEDUP_REMOVED lines=12> */
.L_x_15213:
[----:B------:R-:W-:-:S07]  /*5790*/  MOV R74, R112 ;  /* 0x00000070004a7202 */ /* 0x000fce0000000f00 */
.L_x_15214:
[----:B------:R-:W-:Y:S05]  /*57a0*/  BSYNC B1 ;  /* 0x0000000000017941 */ /* 0x000fea0003800000 */
.L_x_15212:
        /* <DEDUP_REMOVED lines=16> */
.L_x_15218:
[----:B------:R-:W-:Y:S05]  /*58b0*/  BSYNC B2 ;  /* 0x0000000000027941 */ /* 0x000fea0003800000 */
.L_x_15217:
        /* <DEDUP_REMOVED lines=44> */
.L_x_15216:
[----:B------:R-:W-:Y:S05]  /*5b80*/  BSYNC B1 ;  /* 0x0000000000017941 */ /* 0x000fea0003800000 */
.L_x_15215:
        /* <DEDUP_REMOVED lines=10> */
.L_x_15211:
        /* <DEDUP_REMOVED lines=12> */
.L_x_15220:
[----:B------:R-:W-:-:S07]  /*5cf0*/  MOV R74, R112 ;  /* 0x00000070004a7202 */ /* 0x000fce0000000f00 */
.L_x_15221:
[----:B------:R-:W-:Y:S05]  /*5d00*/  BSYNC B1 ;  /* 0x0000000000017941 */ /* 0x000fea0003800000 */
.L_x_15219:
        /* <DEDUP_REMOVED lines=16> */
.L_x_15225:
[----:B------:R-:W-:Y:S05]  /*5e10*/  BSYNC B2 ;  /* 0x0000000000027941 */ /* 0x000fea0003800000 */
.L_x_15224:
        /* <DEDUP_REMOVED lines=44> */
.L_x_15223:
[----:B------:R-:W-:Y:S05]  /*60e0*/  BSYNC B1 ;  /* 0x0000000000017941 */ /* 0x000fea0003800000 */
.L_x_15222:
        /* <DEDUP_REMOVED lines=13> */
.L_x_15226:
        /* <DEDUP_REMOVED lines=12> */
.L_x_15229:
[----:B------:R-:W-:-:S07]  /*6280*/  IMAD.MOV.U32 R121, RZ, RZ, R112 ;  /* 0x000000ffff797224 */ /* 0x000fce00078e0070 */
.L_x_15230:
[----:B------:R-:W-:Y:S05]  /*6290*/  BSYNC B1 ;  /* 0x0000000000017941 */ /* 0x000fea0003800000 */
.L_x_15228:
        /* <DEDUP_REMOVED lines=16> */
.L_x_15234:
[----:B------:R-:W-:Y:S05]  /*63a0*/  BSYNC B2 ;  /* 0x0000000000027941 */ /* 0x000fea0003800000 */
.L_x_15233:
        /* <DEDUP_REMOVED lines=41> */
[----:B------:R-:W-:-:S04]  /*6640*/  IMAD.WIDE.U32 R72, R74, -0x2daee0ad, RZ ;  /* 0xd2511f534a487825 */ /* 0x000fc800078e00ff */
[----:B------:R-:W-:Y:S01]  /*6650*/  IMAD.MOV.U32 R106, RZ, RZ, R72 ;  /* 0x000000ffff6a7224 */ /* 0x000fe200078e0048 */
[----:B------:R-:W-:-:S07]  /*6660*/  LOP3.LUT R101, R73, R186, R99, 0x96, !PT ;  /* 0x000000ba49657212 */ /* 0x000fce00078e9663 */
.L_x_15232:
[----:B------:R-:W-:Y:S05]  /*6670*/  BSYNC B1 ;  /* 0x0000000000017941 */ /* 0x000fea0003800000 */
.L_x_15231:
        /* <DEDUP_REMOVED lines=10> */
.L_x_15227:
        /* <DEDUP_REMOVED lines=17> */
[----:B------:R-:W-:Y:S01]  /*6830*/  F2FP.F16.F32.PACK_AB R75, R179, R177 ;  /* 0x000000b1b34b723e */ /* 0x000fe200000000ff */
[----:B------:R-:W-:Y:S01]  /*6840*/  IMAD.WIDE.U32 R190, R190, 0x100, RZ ;  /* 0x00000100bebe7825 */ /* 0x000fe200078e00ff */
[----:B------:R-:W-:Y:S02]  /*6850*/  F2FP.F16.F32.PACK_AB R74, R175, R153 ;  /* 0x00000099af4a723e */ /* 0x000fe400000000ff */
[----:B------:R-:W-:Y:S01]  /*6860*/  F2FP.F16.F32.PACK_AB R73, R151, R149 ;  /* 0x000000959749723e */ /* 0x000fe200000000ff */
[----:B------:R-:W-:Y:S01]  /*6870*/  IMAD.SHL.U32 R122, R113, 0x8, RZ ;  /* 0x00000008717a7824 */ /* 0x000fe200078e00ff */
        /* <DEDUP_REMOVED lines=32> */
.L_x_15235:
[----:B------:R-:W-:-:S07]  /*6a80*/  IADD3 R122, R113, 0x100, RZ ;  /* 0x00000100717a7810 */ /* 0x000fce0007ffe0ff */
.L_x_15106:
[----:B------:R-:W-:Y:S05]  /*6a90*/  BSYNC B0 ;  /* 0x0000000000007941 */ /* 0x000fea0003800000 */
.L_x_15105:
        /* <DEDUP_REMOVED lines=29> */
.L_x_15239:
[----:B------:R-:W-:-:S07]  /*6c70*/  IMAD.MOV.U32 R130, RZ, RZ, R112 ;  /* 0x000000ffff827224 */ /* 0x000fce00078e0070 */
.L_x_15240:
[----:B------:R-:W-:Y:S05]  /*6c80*/  BSYNC B1 ;  /* 0x0000000000017941 */ /* 0x000fea0003800000 */
.L_x_15238:
        /* <DEDUP_REMOVED lines=16> */
.L_x_15244:
[----:B------:R-:W-:Y:S05]  /*6d90*/  BSYNC B2 ;  /* 0x0000000000027941 */ /* 0x000fea0003800000 */
.L_x_15243:
        /* <DEDUP_REMOVED lines=44> */
.L_x_15242:
[----:B------:R-:W-:Y:S05]  /*7060*/  BSYNC B1 ;  /* 0x0000000000017941 */ /* 0x000fea0003800000 */
.L_x_15241:
        /* <DEDUP_REMOVED lines=20> */
.L_x_15245:
        /* <DEDUP_REMOVED lines=12> */
.L_x_15248:
[----:B------:R-:W-:-:S07]  /*7270*/  IMAD.MOV.U32 R114, RZ, RZ, R112 ;  /* 0x000000ffff727224 */ /* 0x000fce00078e0070 */
.L_x_15249:
[----:B------:R-:W-:Y:S05]  /*7280*/  BSYNC B1 ;  /* 0x0000000000017941 */ /* 0x000fea0003800000 */
.L_x_15247:
        /* <DEDUP_REMOVED lines=16> */
.L_x_15253:
[----:B------:R-:W-:Y:S05]  /*7390*/  BSYNC B2 ;  /* 0x0000000000027941 */ /* 0x000fea0003800000 */
.L_x_15252:
        /* <DEDUP_REMOVED lines=44> */
.L_x_15251:
[----:B------:R-:W-:Y:S05]  /*7660*/  BSYNC B1 ;  /* 0x0000000000017941 */ /* 0x000fea0003800000 */
.L_x_15250:
        /* <DEDUP_REMOVED lines=10> */
.L_x_15246:
        /* <DEDUP_REMOVED lines=12> */
.L_x_15255:
[----:B------:R-:W-:-:S07]  /*77d0*/  IMAD.MOV.U32 R134, RZ, RZ, R112 ;  /* 0x000000ffff867224 */ /* 0x000fce00078e0070 */
.L_x_15256:
[----:B------:R-:W-:Y:S05]  /*77e0*/  BSYNC B1 ;  /* 0x0000000000017941 */ /* 0x000fea0003800000 */
.L_x_15254:
        /* <DEDUP_REMOVED lines=16> */
.L_x_15260:
[----:B------:R-:W-:Y:S05]  /*78f0*/  BSYNC B2 ;  /* 0x0000000000027941 */ /* 0x000fea0003800000 */
.L_x_15259:
        /* <DEDUP_REMOVED lines=44> */
.L_x_15258:
[----:B------:R-:W-:Y:S05]  /*7bc0*/  BSYNC B1 ;  /* 0x0000000000017941 */ /* 0x000fea0003800000 */
.L_x_15257:
        /* <DEDUP_REMOVED lines=15> */
.L_x_15261:
        /* <DEDUP_REMOVED lines=12> */
.L_x_15264:
[----:B------:R-:W-:-:S07]  /*7d80*/  IMAD.MOV.U32 R115, RZ, RZ, R112 ;  /* 0x000000ffff737224 */ /* 0x000fce00078e0070 */
.L_x_15265:
[----:B------:R-:W-:Y:S05]  /*7d90*/  BSYNC B1 ;  /* 0x0000000000017941 */ /* 0x000fea0003800000 */
.L_x_15263:
        /* <DEDUP_REMOVED lines=16> */
.L_x_15269:
[----:B------:R-:W-:Y:S05]  /*7ea0*/  BSYNC B2 ;  /* 0x0000000000027941 */ /* 0x000fea0003800000 */
.L_x_15268:
        /* <DEDUP_REMOVED lines=44> */
.L_x_15267:
[----:B------:R-:W-:Y:S05]  /*8170*/  BSYNC B1 ;  /* 0x0000000000017941 */ /* 0x000fea0003800000 */
.L_x_15266:
        /* <DEDUP_REMOVED lines=10> */
.L_x_15262:
        /* <DEDUP_REMOVED lines=12> */
.L_x_15271:
[----:B------:R-:W-:-:S07]  /*82e0*/  IMAD.MOV.U32 R128, RZ, RZ, R112 ;  /* 0x000000ffff807224 */ /* 0x000fce00078e0070 */
.L_x_15272:
[----:B------:R-:W-:Y:S05]  /*82f0*/  BSYNC B1 ;  /* 0x0000000000017941 */ /* 0x000fea0003800000 */
.L_x_15270:
        /* <DEDUP_REMOVED lines=16> */
.L_x_15276:
[----:B------:R-:W-:Y:S05]  /*8400*/  BSYNC B2 ;  /* 0x0000000000027941 */ /* 0x000fea0003800000 */
.L_x_15275:
        /* <DEDUP_REMOVED lines=44> */
.L_x_15274:
[----:B------:R-:W-:Y:S05]  /*86d0*/  BSYNC B1 ;  /* 0x0000000000017941 */ /* 0x000fea0003800000 */
.L_x_15273:
        /* <DEDUP_REMOVED lines=15> */
.L_x_15277:
        /* <DEDUP_REMOVED lines=12> */
.L_x_15280:
[----:B------:R-:W-:-:S07]  /*8890*/  MOV R116, R112 ;  /* 0x0000007000747202 */ /* 0x000fce0000000f00 */
.L_x_15281:
[----:B------:R-:W-:Y:S05]  /*88a0*/  BSYNC B1 ;  /* 0x0000000000017941 */ /* 0x000fea0003800000 */
.L_x_15279:
        /* <DEDUP_REMOVED lines=16> */
.L_x_15285:
[----:B------:R-:W-:Y:S05]  /*89b0*/  BSYNC B2 ;  /* 0x0000000000027941 */ /* 0x000fea0003800000 */
.L_x_15284:
        /* <DEDUP_REMOVED lines=44> */
.L_x_15283:
[----:B------:R-:W-:Y:S05]  /*8c80*/  BSYNC B1 ;  /* 0x0000000000017941 */ /* 0x000fea0003800000 */
.L_x_15282:
        /* <DEDUP_REMOVED lines=10> */
.L_x_15278:
        /* <DEDUP_REMOVED lines=12> */
.L_x_15287:
[----:B------:R-:W-:-:S07]  /*8df0*/  MOV R128, R112 ;  /* 0x0000007000807202 */ /* 0x000fce0000000f00 */
.L_x_15288:
[----:B------:R-:W-:Y:S05]  /*8e00*/  BSYNC B1 ;  /* 0x0000000000017941 */ /* 0x000fea0003800000 */
.L_x_15286:
        /* <DEDUP_REMOVED lines=16> */
.L_x_15292:
[----:B------:R-:W-:Y:S05]  /*8f10*/  BSYNC B2 ;  /* 0x0000000000027941 */ /* 0x000fea0003800000 */
.L_x_15291:
        /* <DEDUP_REMOVED lines=44> */
.L_x_15290:
[----:B------:R-:W-:Y:S05]  /*91e0*/  BSYNC B1 ;  /* 0x0000000000017941 */ /* 0x000fea0003800000 */
.L_x_15289:
        /* <DEDUP_REMOVED lines=15> */
.L_x_15293:
        /* <DEDUP_REMOVED lines=12> */
.L_x_15296:
[----:B------:R-:W-:-:S07]  /*93a0*/  IMAD.MOV.U32 R117, RZ, RZ, R112 ;  /* 0x000000ffff757224 */ /* 0x000fce00078e0070 */
.L_x_15297:
[----:B------:R-:W-:Y:S05]  /*93b0*/  BSYNC B1 ;  /* 0x0000000000017941 */ /* 0x000fea0003800000 */
.L_x_15295:
        /* <DEDUP_REMOVED lines=16> */
.L_x_15301:
[----:B------:R-:W-:Y:S05]  /*94c0*/  BSYNC B2 ;  /* 0x0000000000027941 */ /* 0x000fea0003800000 */
.L_x_15300:
        /* <DEDUP_REMOVED lines=44> */
.L_x_15299:
[----:B------:R-:W-:Y:S05]  /*9790*/  BSYNC B1 ;  /* 0x0000000000017941 */ /* 0x000fea0003800000 */
.L_x_15298:
        /* <DEDUP_REMOVED lines=10> */
.L_x_15294:
        /* <DEDUP_REMOVED lines=12> */
.L_x_15303:
[----:B------:R-:W-:-:S07]  /*9900*/  IMAD.MOV.U32 R128, RZ, RZ, R112 ;  /* 0x000000ffff807224 */ /* 0x000fce00078e0070 */
.L_x_15304:
[----:B------:R-:W-:Y:S05]  /*9910*/  BSYNC B1 ;  /* 0x0000000000017941 */ /* 0x000fea0003800000 */
.L_x_15302:
        /* <DEDUP_REMOVED lines=16> */
.L_x_15308:
[----:B------:R-:W-:Y:S05]  /*9a20*/  BSYNC B2 ;  /* 0x0000000000027941 */ /* 0x000fea0003800000 */
.L_x_15307:
        /* <DEDUP_REMOVED lines=44> */
.L_x_15306:
[----:B------:R-:W-:Y:S05]  /*9cf0*/  BSYNC B1 ;  /* 0x0000000000017941 */ /* 0x000fea0003800000 */
.L_x_15305:
        /* <DEDUP_REMOVED lines=15> */
.L_x_15309:
        /* <DEDUP_REMOVED lines=12> */
.L_x_15312:
[----:B------:R-:W-:-:S07]  /*9eb0*/  IMAD.MOV.U32 R118, RZ, RZ, R112 ;  /* 0x000000ffff767224 */ /* 0x000fce00078e0070 */
.L_x_15313:
[----:B------:R-:W-:Y:S05]  /*9ec0*/  BSYNC B1 ;  /* 0x0000000000017941 */ /* 0x000fea0003800000 */
.L_x_15311:
        /* <DEDUP_REMOVED lines=16> */
.L_x_15317:
[----:B------:R-:W-:Y:S05]  /*9fd0*/  BSYNC B2 ;  /* 0x0000000000027941 */ /* 0x000fea0003800000 */
.L_x_15316:
        /* <DEDUP_REMOVED lines=44> */
.L_x_15315:
[----:B------:R-:W-:Y:S05]  /*a2a0*/  BSYNC B1 ;  /* 0x0000000000017941 */ /* 0x000fea0003800000 */
.L_x_15314:
        /* <DEDUP_REMOVED lines=10> */
.L_x_15310:
        /* <DEDUP_REMOVED lines=12> */
.L_x_15319:
[----:B------:R-:W-:-:S07]  /*a410*/  IMAD.MOV.U32 R128, RZ, RZ, R112 ;  /* 0x000000ffff807224 */ /* 0x000fce00078e0070 */
.L_x_15320:
[----:B------:R-:W-:Y:S05]  /*a420*/  BSYNC B1 ;  /* 0x0000000000017941 */ /* 0x000fea0003800000 */
.L_x_15318:
        /* <DEDUP_REMOVED lines=16> */
.L_x_15324:
[----:B------:R-:W-:Y:S05]  /*a530*/  BSYNC B2 ;  /* 0x0000000000027941 */ /* 0x000fea0003800000 */
.L_x_15323:
        /* <DEDUP_REMOVED lines=44> */
.L_x_15322:
[----:B------:R-:W-:Y:S05]  /*a800*/  BSYNC B1 ;  /* 0x0000000000017941 */ /* 0x000fea0003800000 */
.L_x_15321:
        /* <DEDUP_REMOVED lines=13> */
.L_x_15325:
        /* <DEDUP_REMOVED lines=12> */
.L_x_15328:
[----:B------:R-:W-:-:S07]  /*a9a0*/  MOV R74, R112 ;  /* 0x00000070004a7202 */ /* 0x000fce0000000f00 */
.L_x_15329:
[----:B------:R-:W-:Y:S05]  /*a9b0*/  BSYNC B1 ;  /* 0x0000000000017941 */ /* 0x000fea0003800000 */
.L_x_15327:
        /* <DEDUP_REMOVED lines=16> */
.L_x_15333:
[----:B------:R-:W-:Y:S05]  /*aac0*/  BSYNC B2 ;  /* 0x0000000000027941 */ /* 0x000fea0003800000 */
.L_x_15332:
        /* <DEDUP_REMOVED lines=44> */
.L_x_15331:
[----:B------:R-:W-:Y:S05]  /*ad90*/  BSYNC B1 ;  /* 0x0000000000017941 */ /* 0x000fea0003800000 */
.L_x_15330:
        /* <DEDUP_REMOVED lines=10> */
.L_x_15326:
        /* <DEDUP_REMOVED lines=12> */
.L_x_15335:
[----:B------:R-:W-:-:S07]  /*af00*/  MOV R74, R112 ;  /* 0x00000070004a7202 */ /* 0x000fce0000000f00 */
.L_x_15336:
[----:B------:R-:W-:Y:S05]  /*af10*/  BSYNC B1 ;  /* 0x0000000000017941 */ /* 0x000fea0003800000 */
.L_x_15334:
        /* <DEDUP_REMOVED lines=16> */
.L_x_15340:
[----:B------:R-:W-:Y:S05]  /*b020*/  BSYNC B2 ;  /* 0x0000000000027941 */ /* 0x000fea0003800000 */
.L_x_15339:
        /* <DEDUP_REMOVED lines=44> */
.L_x_15338:
[----:B------:R-:W-:Y:S05]  /*b2f0*/  BSYNC B1 ;  /* 0x0000000000017941 */ /* 0x000fea0003800000 */
.L_x_15337:
        /* <DEDUP_REMOVED lines=9> */
[----:B------:R-:W-:-:S05]  /*b390*/  HADD2.F32 R72, -RZ, R111.H0_H0 ;  /* 0x2000006fff487230 */ /* 0x000fca0000004100 */
[----:B------:R-:W-:Y:S01]  /*b3a0*/  FADD.FTZ R183, R72, R183 ;  /* 0x000000b748b77221 */ /* 0x000fe20000010000 */
[----:B------:R-:W-:Y:S01]  /*b3b0*/  MOV R72, R73 ;  /* 0x0000004900487202 */ /* 0x000fe20000000f00 */
[----:B------:R-:W-:Y:S06]  /*b3c0*/  BRA `(.L_x_15342) ;  /* 0x0000000400587947 */ /* 0x000fec0003800000 */
.L_x_15341:
        /* <DEDUP_REMOVED lines=12> */
.L_x_15344:
[----:B------:R-:W-:-:S07]  /*b490*/  IMAD.MOV.U32 R74, RZ, RZ, R112 ;  /* 0x000000ffff4a7224 */ /* 0x000fce00078e0070 */
.L_x_15345:
[----:B------:R-:W-:Y:S05]  /*b4a0*/  BSYNC B1 ;  /* 0x0000000000017941 */ /* 0x000fea0003800000 */
.L_x_15343:
        /* <DEDUP_REMOVED lines=16> */
.L_x_15349:
[----:B------:R-:W-:Y:S05]  /*b5b0*/  BSYNC B2 ;  /* 0x0000000000027941 */ /* 0x000fea0003800000 */
.L_x_15348:
        /* <DEDUP_REMOVED lines=44> */
.L_x_15347:
[----:B------:R-:W-:Y:S05]  /*b880*/  BSYNC B1 ;  /* 0x0000000000017941 */ /* 0x000fea0003800000 */
.L_x_15346:
        /* <DEDUP_REMOVED lines=10> */
.L_x_15342:
        /* <DEDUP_REMOVED lines=12> */
.L_x_15351:
[----:B------:R-:W-:-:S07]  /*b9f0*/  IMAD.MOV.U32 R74, RZ, RZ, R112 ;  /* 0x000000ffff4a7224 */ /* 0x000fce00078e0070 */
.L_x_15352:
[----:B------:R-:W-:Y:S05]  /*ba00*/  BSYNC B1 ;  /* 0x0000000000017941 */ /* 0x000fea0003800000 */
.L_x_15350:
        /* <DEDUP_REMOVED lines=16> */
.L_x_15356:
[----:B------:R-:W-:Y:S05]  /*bb10*/  BSYNC B2 ;  /* 0x0000000000027941 */ /* 0x000fea0003800000 */
.L_x_15355:
        /* <DEDUP_REMOVED lines=44> */
.L_x_15354:
[----:B------:R-:W-:Y:S05]  /*bde0*/  BSYNC B1 ;  /* 0x0000000000017941 */ /* 0x000fea0003800000 */
.L_x_15353:
        /* <DEDUP_REMOVED lines=13> */
.L_x_15357:
        /* <DEDUP_REMOVED lines=12> */
.L_x_15360:
[----:B------:R-:W-:-:S07]  /*bf80*/  IMAD.MOV.U32 R121, RZ, RZ, R112 ;  /* 0x000000ffff797224 */ /* 0x000fce00078e0070 */
.L_x_15361:
[----:B------:R-:W-:Y:S05]  /*bf90*/  BSYNC B1 ;  /* 0x0000000000017941 */ /* 0x000fea0003800000 */
.L_x_15359:
        /* <DEDUP_REMOVED lines=16> */
.L_x_15365:
[----:B------:R-:W-:Y:S05]  /*c0a0*/  BSYNC B2 ;  /* 0x0000000000027941 */ /* 0x000fea0003800000 */
.L_x_15364:
        /* <DEDUP_REMOVED lines=40> */
[----:B------:R-:W-:Y:S01]  /*c330*/  MOV R112, R72 ;  /* 0x0000004800707202 */ /* 0x000fe20000000f00 */
[----:B------:R-:W-:-:S04]  /*c340*/  IMAD.WIDE.U32 R72, R74, -0x2daee0ad, RZ ;  /* 0xd2511f534a487825 */ /* 0x000fc800078e00ff */
[----:B------:R-:W-:Y:S01]  /*c350*/  IMAD.MOV.U32 R106, RZ, RZ, R72 ;  /* 0x000000ffff6a7224 */ /* 0x000fe200078e0048 */
[----:B------:R-:W-:-:S07]  /*c360*/  LOP3.LUT R101, R73, R186, R99, 0x96, !PT ;  /* 0x000000ba49657212 */ /* 0x000fce00078e9663 */
.L_x_15363:
[----:B------:R-:W-:Y:S05]  /*c370*/  BSYNC B1 ;  /* 0x0000000000017941 */ /* 0x000fea0003800000 */
.L_x_15362:
        /* <DEDUP_REMOVED lines=10> */
.L_x_15358:
        /* <DEDUP_REMOVED lines=54> */
.L_x_15366:
[----:B------:R-:W-:-:S07]  /*c780*/  VIADD R122, R122, 0x100 ;  /* 0x000001007a7a7836 */ /* 0x000fce0000000000 */
.L_x_15237:
[----:B------:R-:W-:Y:S05]  /*c790*/  BSYNC B0 ;  /* 0x0000000000007941 */ /* 0x000fea0003800000 */
.L_x_15236:
        /* <DEDUP_REMOVED lines=29> */
.L_x_15370:
[----:B------:R-:W-:-:S07]  /*c970*/  IMAD.MOV.U32 R123, RZ, RZ, R112 ;  /* 0x000000ffff7b7224 */ /* 0x000fce00078e0070 */
.L_x_15371:
[----:B------:R-:W-:Y:S05]  /*c980*/  BSYNC B1 ;  /* 0x0000000000017941 */ /* 0x000fea0003800000 */
.L_x_15369:
        /* <DEDUP_REMOVED lines=16> */
.L_x_15375:
[----:B------:R-:W-:Y:S05]  /*ca90*/  BSYNC B2 ;  /* 0x0000000000027941 */ /* 0x000fea0003800000 */
.L_x_15374:
        /* <DEDUP_REMOVED lines=43> */
[----:B------:R-:W-:-:S07]  /*cd50*/  LOP3.LUT R101, R135, R136, R99, 0x96, !PT ;  /* 0x0000008887657212 */ /* 0x000fce00078e9663 */
.L_x_15373:
[----:B------:R-:W-:Y:S05]  /*cd60*/  BSYNC B1 ;  /* 0x0000000000017941 */ /* 0x000fea0003800000 */
.L_x_15372:
        /* <DEDUP_REMOVED lines=20> */
.L_x_15376:
        /* <DEDUP_REMOVED lines=12> */
.L_x_15379:
[----:B------:R-:W-:-:S07]  /*cf70*/  IMAD.MOV.U32 R114, RZ, RZ, R112 ;  /* 0x000000ffff727224 */ /* 0x000fce00078e0070 */
.L_x_15380:
[----:B------:R-:W-:Y:S05]  /*cf80*/  BSYNC B1 ;  /* 0x0000000000017941 */ /* 0x000fea0003800000 */
.L_x_15378:
        /* <DEDUP_REMOVED lines=16> */
.L_x_15384:
[----:B------:R-:W-:Y:S05]  /*d090*/  BSYNC B2 ;  /* 0x0000000000027941 */ /* 0x000fea0003800000 */
.L_x_15383:
        /* <DEDUP_REMOVED lines=44> */
.L_x_15382:
[----:B------:R-:W-:Y:S05]  /*d360*/  BSYNC B1 ;  /* 0x0000000000017941 */ /* 0x000fea0003800000 */
.L_x_15381:
        /* <DEDUP_REMOVED lines=10> */
.L_x_15377:
        /* <DEDUP_REMOVED lines=12> */
.L_x_15386:
[----:B------:R-:W-:-:S07]  /*d4d0*/  IMAD.MOV.U32 R133, RZ, RZ, R112 ;  /* 0x000000ffff857224 */ /* 0x000fce00078e0070 */
.L_x_15387:
[----:B------:R-:W-:Y:S05]  /*d4e0*/  BSYNC B1 ;  /* 0x0000000000017941 */ /* 0x000fea0003800000 */
.L_x_15385:
        /* <DEDUP_REMOVED lines=16> */
.L_x_15391:
[----:B------:R-:W-:Y:S05]  /*d5f0*/  BSYNC B2 ;  /* 0x0000000000027941 */ /* 0x000fea0003800000 */
.L_x_15390:
        /* <DEDUP_REMOVED lines=44> */
.L_x_15389:
[----:B------:R-:W-:Y:S05]  /*d8c0*/  BSYNC B1 ;  /* 0x0000000000017941 */ /* 0x000fea0003800000 */
.L_x_15388:
        /* <DEDUP_REMOVED lines=15> */
.L_x_15392:
        /* <DEDUP_REMOVED lines=12> */
.L_x_15395:
[----:B------:R-:W-:-:S07]  /*da80*/  MOV R115, R112 ;  /* 0x0000007000737202 */ /* 0x000fce0000000f00 */
.L_x_15396:
[----:B------:R-:W-:Y:S05]  /*da90*/  BSYNC B1 ;  /* 0x0000000000017941 */ /* 0x000fea0003800000 */
.L_x_15394:
        /* <DEDUP_REMOVED lines=16> */
.L_x_15400:
[----:B------:R-:W-:Y:S05]  /*dba0*/  BSYNC B2 ;  /* 0x0000000000027941 */ /* 0x000fea0003800000 */
.L_x_15399:
        /* <DEDUP_REMOVED lines=44> */
.L_x_15398:
[----:B------:R-:W-:Y:S05]  /*de70*/  BSYNC B1 ;  /* 0x0000000000017941 */ /* 0x000fea0003800000 */
.L_x_15397:
        /* <DEDUP_REMOVED lines=10> */
.L_x_15393:
        /* <DEDUP_REMOVED lines=12> */
.L_x_15402:
[----:B------:R-:W-:-:S07]  /*dfe0*/  MOV R130, R112 ;  /* 0x0000007000827202 */ /* 0x000fce0000000f00 */
.L_x_15403:
[----:B------:R-:W-:Y:S05]  /*dff0*/  BSYNC B1 ;  /* 0x0000000000017941 */ /* 0x000fea0003800000 */
.L_x_15401:
        /* <DEDUP_REMOVED lines=16> */
.L_x_15407:
[----:B------:R-:W-:Y:S05]  /*e100*/  BSYNC B2 ;  /* 0x0000000000027941 */ /* 0x000fea0003800000 */
.L_x_15406:
        /* <DEDUP_REMOVED lines=44> */
.L_x_15405:
[----:B------:R-:W-:Y:S05]  /*e3d0*/  BSYNC B1 ;  /* 0x0000000000017941 */ /* 0x000fea0003800000 */
.L_x_15404:
        /* <DEDUP_REMOVED lines=15> */
.L_x_15408:
        /* <DEDUP_REMOVED lines=12> */
.L_x_15411:
[----:B------:R-:W-:-:S07]  /*e590*/  IMAD.MOV.U32 R116, RZ, RZ, R112 ;  /* 0x000000ffff747224 */ /* 0x000fce00078e0070 */
.L_x_15412:
[----:B------:R-:W-:Y:S05]  /*e5a0*/  BSYNC B1 ;  /* 0x0000000000017941 */ /* 0x000fea0003800000 */
.L_x_15410:
        /* <DEDUP_REMOVED lines=16> */
.L_x_15416:
[----:B------:R-:W-:Y:S05]  /*e6b0*/  BSYNC B2 ;  /* 0x0000000000027941 */ /* 0x000fea0003800000 */
.L_x_15415:
        /* <DEDUP_REMOVED lines=44> */
.L_x_15414:
[----:B------:R-:W-:Y:S05]  /*e980*/  BSYNC B1 ;  /* 0x0000000000017941 */ /* 0x000fea0003800000 */
.L_x_15413:
        /* <DEDUP_REMOVED lines=10> */
.L_x_15409:
        /* <DEDUP_REMOVED lines=12> */
.L_x_15418:
[----:B------:R-:W-:-:S07]  /*eaf0*/  IMAD.MOV.U32 R130, RZ, RZ, R112 ;  /* 0x000000ffff827224 */ /* 0x000fce00078e0070 */
.L_x_15419:
[----:B------:R-:W-:Y:S05]  /*eb00*/  BSYNC B1 ;  /* 0x0000000000017941 */ /* 0x000fea0003800000 */
.L_x_15417:
        /* <DEDUP_REMOVED lines=16> */
.L_x_15423:
[----:B------:R-:W-:Y:S05]  /*ec10*/  BSYNC B2 ;  /* 0x0000000000027941 */ /* 0x000fea0003800000 */
.L_x_15422:
        /* <DEDUP_REMOVED lines=44> */
.L_x_15421:
[----:B------:R-:W-:Y:S05]  /*eee0*/  BSYNC B1 ;  /* 0x0000000000017941 */ /* 0x000fea0003800000 */
.L_x_15420:
        /* <DEDUP_REMOVED lines=15> */
.L_x_15424:
        /* <DEDUP_REMOVED lines=12> */
.L_x_15427:
[----:B------:R-:W-:-:S07]  /*f0a0*/  MOV R117, R112 ;  /* 0x0000007000757202 */ /* 0x000fce0000000f00 */
.L_x_15428:
[----:B------:R-:W-:Y:S05]  /*f0b0*/  BSYNC B1 ;  /* 0x0000000000017941 */ /* 0x000fea0003800000 */
.L_x_15426:
        /* <DEDUP_REMOVED lines=16> */
.L_x_15432:
[----:B------:R-:W-:Y:S05]  /*f1c0*/  BSYNC B2 ;  /* 0x0000000000027941 */ /* 0x000fea0003800000 */
.L_x_15431:
        /* <DEDUP_REMOVED lines=42> */
[----:B------:R-:W-:Y:S01]  /*f470*/  HFMA2.MMA R72, -RZ, RZ, 0, 0 ;  /* 0x00000000ff487435 */ /* 0x000fe200000001ff */
[----:B------:R-:W-:-:S10]  /*f480*/  LOP3.LUT R101, R73, R136, R99, 0x96, !PT ;  /* 0x0000008849657212 */ /* 0x000fd400078e9663 */
.L_x_15430:
[----:B------:R-:W-:Y:S05]  /*f490*/  BSYNC B1 ;  /* 0x0000000000017941 */ /* 0x000fea0003800000 */
.L_x_15429:
        /* <DEDUP_REMOVED lines=10> */
.L_x_15425:
        /* <DEDUP_REMOVED lines=12> */
.L_x_15434:
[----:B------:R-:W-:-:S07]  /*f600*/  IMAD.MOV.U32 R130, RZ, RZ, R112 ;  /* 0x000000ffff827224 */ /* 0x000fce00078e0070 */
.L_x_15435:
[----:B------:R-:W-:Y:S05]  /*f610*/  BSYNC B1 ;  /* 0x0000000000017941 */ /* 0x000fea0003800000 */
.L_x_15433:
        /* <DEDUP_REMOVED lines=16> */
.L_x_15439:
[----:B------:R-:W-:Y:S05]  /*f720*/  BSYNC B2 ;  /* 0x0000000000027941 */ /* 0x000fea0003800000 */
.L_x_15438:
        /* <DEDUP_REMOVED lines=44> */
.L_x_15437:
[----:B------:R-:W-:Y:S05]  /*f9f0*/  BSYNC B1 ;  /* 0x0000000000017941 */ /* 0x000fea0003800000 */
.L_x_15436:
        /* <DEDUP_REMOVED lines=15> */
.L_x_15440:
        /* <DEDUP_REMOVED lines=12> */
.L_x_15443:
[----:B------:R-:W-:-:S07]  /*fbb0*/  MOV R118, R112 ;  /* 0x0000007000767202 */ /* 0x000fce0000000f00 */
.L_x_15444:
[----:B------:R-:W-:Y:S05]  /*fbc0*/  BSYNC B1 ;  /* 0x0000000000017941 */ /* 0x000fea0003800000 */
.L_x_15442:
        /* <DEDUP_REMOVED lines=16> */
.L_x_15448:
[----:B------:R-:W-:Y:S05]  /*fcd0*/  BSYNC B2 ;  /* 0x0000000000027941 */ /* 0x000fea0003800000 */
.L_x_15447:
        /* <DEDUP_REMOVED lines=44> */
.L_x_15446:
[----:B------:R-:W-:Y:S05]  /*ffa0*/  BSYNC B1 ;  /* 0x0000000000017941 */ /* 0x000fea0003800000 */
.L_x_15445:
        /* <DEDUP_REMOVED lines=10> */
.L_x_15441:
        /* <DEDUP_REMOVED lines=12> */
.L_x_15450:
[----:B------:R-:W-:-:S07]  /*10110*/  IMAD.MOV.U32 R130, RZ, RZ, R112 ;  /* 0x000000ffff827224 */ /* 0x000fce00078e0070 */
.L_x_15451:
[----:B------:R-:W-:Y:S05]  /*10120*/  BSYNC B1 ;  /* 0x0000000000017941 */ /* 0x000fea0003800000 */
.L_x_15449:
        /* <DEDUP_REMOVED lines=16> */
.L_x_15455:
[----:B------:R-:W-:Y:S05]  /*10230*/  BSYNC B2 ;  /* 0x0000000000027941 */ /* 0x000fea0003800000 */
.L_x_15454:
        /* <DEDUP_REMOVED lines=44> */
.L_x_15453:
[----:B------:R-:W-:Y:S05]  /*10500*/  BSYNC B1 ;  /* 0x0000000000017941 */ /* 0x000fea0003800000 */
.L_x_15452:
        /* <DEDUP_REMOVED lines=13> */
.L_x_15456:
        /* <DEDUP_REMOVED lines=12> */
.L_x_15459:
[----:B------:R-:W-:-:S07]  /*106a0*/  MOV R74, R112 ;  /* 0x00000070004a7202 */ /* 0x000fce0000000f00 */
.L_x_15460:
[----:B------:R-:W-:Y:S05]  /*106b0*/  BSYNC B1 ;  /* 0x0000000000017941 */ /* 0x000fea0003800000 */
.L_x_15458:
        /* <DEDUP_REMOVED lines=16> */
.L_x_15464:
[----:B------:R-:W-:Y:S05]  /*107c0*/  BSYNC B2 ;  /* 0x0000000000027941 */ /* 0x000fea0003800000 */
.L_x_15463:
        /* <DEDUP_REMOVED lines=44> */
.L_x_15462:
[----:B------:R-:W-:Y:S05]  /*10a90*/  BSYNC B1 ;  /* 0x0000000000017941 */ /* 0x000fea0003800000 */
.L_x_15461:
        /* <DEDUP_REMOVED lines=10> */
.L_x_15457:
        /* <DEDUP_REMOVED lines=12> */
.L_x_15466:
[----:B------:R-:W-:-:S07]  /*10c00*/  IMAD.MOV.U32 R74, RZ, RZ, R112 ;  /* 0x000000ffff4a7224 */ /* 0x000fce00078e0070 */
.L_x_15467:
[----:B------:R-:W-:Y:S05]  /*10c10*/  BSYNC B1 ;  /* 0x0000000000017941 */ /* 0x000fea0003800000 */
.L_x_15465:
        /* <DEDUP_REMOVED lines=16> */
.L_x_15471:
[----:B------:R-:W-:Y:S05]  /*10d20*/  BSYNC B2 ;  /* 0x0000000000027941 */ /* 0x000fea0003800000 */
.L_x_15470:
        /* <DEDUP_REMOVED lines=44> */
.L_x_15469:
[----:B------:R-:W-:Y:S05]  /*10ff0*/  BSYNC B1 ;  /* 0x0000000000017941 */ /* 0x000fea0003800000 */
.L_x_15468:
        /* <DEDUP_REMOVED lines=13> */
.L_x_15472:
        /* <DEDUP_REMOVED lines=12> */
.L_x_15475:
[----:B------:R-:W-:-:S07]  /*11190*/  MOV R74, R112 ;  /* 0x00000070004a7202 */ /* 0x000fce0000000f00 */
.L_x_15476:
[----:B------:R-:W-:Y:S05]  /*111a0*/  BSYNC B1 ;  /* 0x0000000000017941 */ /* 0x000fea0003800000 */
.L_x_15474:
        /* <DEDUP_REMOVED lines=16> */
.L_x_15480:
[----:B------:R-:W-:Y:S05]  /*112b0*/  BSYNC B2 ;  /* 0x0000000000027941 */ /* 0x000fea0003800000 */
.L_x_15479:
        /* <DEDUP_REMOVED lines=44> */
.L_x_15478:
[----:B------:R-:W-:Y:S05]  /*11580*/  BSYNC B1 ;  /* 0x0000000000017941 */ /* 0x000fea0003800000 */
.L_x_15477:
        /* <DEDUP_REMOVED lines=10> */
.L_x_15473:
        /* <DEDUP_REMOVED lines=12> */
.L_x_15482:
[----:B------:R-:W-:-:S07]  /*116f0*/  IMAD.MOV.U32 R74, RZ, RZ, R112 ;  /* 0x000000ffff4a7224 */ /* 0x000fce00078e0070 */
.L_x_15483:
[----:B------:R-:W-:Y:S05]  /*11700*/  BSYNC B1 ;  /* 0x0000000000017941 */ /* 0x000fea0003800000 */
.L_x_15481:
        /* <DEDUP_REMOVED lines=16> */
.L_x_15487:
[----:B------:R-:W-:Y:S05]  /*11810*/  BSYNC B2 ;  /* 0x0000000000027941 */ /* 0x000fea0003800000 */
.L_x_15486:
        /* <DEDUP_REMOVED lines=44> */
.L_x_15485:
[----:B------:R-:W-:Y:S05]  /*11ae0*/  BSYNC B1 ;  /* 0x0000000000017941 */ /* 0x000fea0003800000 */
.L_x_15484:
        /* <DEDUP_REMOVED lines=13> */
.L_x_15488:
        /* <DEDUP_REMOVED lines=12> */
.L_x_15491:
[----:B------:R-:W-:-:S07]  /*11c80*/  MOV R121, R112 ;  /* 0x0000007000797202 */ /* 0x000fce0000000f00 */
.L_x_15492:
[----:B------:R-:W-:Y:S05]  /*11c90*/  BSYNC B1 ;  /* 0x0000000000017941 */ /* 0x000fea0003800000 */
.L_x_15490:
        /* <DEDUP_REMOVED lines=16> */
.L_x_15496:
[----:B------:R-:W-:Y:S05]  /*11da0*/  BSYNC B2 ;  /* 0x0000000000027941 */ /* 0x000fea0003800000 */
.L_x_15495:
        /* <DEDUP_REMOVED lines=39> */
[----:B------:R-:W-:Y:S02]  /*12020*/  LOP3.LUT R102, R73, R102, R100, 0x96, !PT ;  /* 0x0000006649667212 */ /* 0x000fe400078e9664 */
[----:B------:R-:W-:Y:S01]  /*12030*/  MOV R112, R72 ;  /* 0x0000004800707202 */ /* 0x000fe20000000f00 */
[----:B------:R-:W-:-:S04]  /*12040*/  IMAD.WIDE.U32 R72, R74, -0x2daee0ad, RZ ;  /* 0xd2511f534a487825 */ /* 0x000fc800078e00ff */
[----:B------:R-:W-:Y:S01]  /*12050*/  IMAD.MOV.U32 R106, RZ, RZ, R72 ;  /* 0x000000ffff6a7224 */ /* 0x000fe200078e0048 */
[----:B------:R-:W-:-:S07]  /*12060*/  LOP3.LUT R101, R73, R186, R99, 0x96, !PT ;  /* 0x000000ba49657212 */ /* 0x000fce00078e9663 */
.L_x_15494:
[----:B------:R-:W-:Y:S05]  /*12070*/  BSYNC B1 ;  /* 0x0000000000017941 */ /* 0x000fea0003800000 */
.L_x_15493:
        /* <DEDUP_REMOVED lines=10> */
.L_x_15489:
        /* <DEDUP_REMOVED lines=54> */
.L_x_15497:
[----:B------:R-:W-:-:S07]  /*12480*/  VIADD R122, R122, 0x100 ;  /* 0x000001007a7a7836 */ /* 0x000fce0000000000 */
.L_x_15368:
[----:B------:R-:W-:Y:S05]  /*12490*/  BSYNC B0 ;  /* 0x0000000000007941 */ /* 0x000fea0003800000 */
.L_x_15367:
        /* <DEDUP_REMOVED lines=29> */
.L_x_15501:
[----:B------:R-:W-:-:S07]  /*12670*/  MOV R130, R112 ;  /* 0x0000007000827202 */ /* 0x000fce0000000f00 */
.L_x_15502:
[----:B------:R-:W-:Y:S05]  /*12680*/  BSYNC B1 ;  /* 0x0000000000017941 */ /* 0x000fea0003800000 */
.L_x_15500:
        /* <DEDUP_REMOVED lines=16> */
.L_x_15506:
[----:B------:R-:W-:Y:S05]  /*12790*/  BSYNC B2 ;  /* 0x0000000000027941 */ /* 0x000fea0003800000 */
.L_x_15505:
        /* <DEDUP_REMOVED lines=44> */
.L_x_15504:
[----:B------:R-:W-:Y:S05]  /*12a60*/  BSYNC B1 ;  /* 0x0000000000017941 */ /* 0x000fea0003800000 */
.L_x_15503:
        /* <DEDUP_REMOVED lines=20> */
.L_x_15507:
        /* <DEDUP_REMOVED lines=12> */
.L_x_15510:
[----:B------:R-:W-:-:S07]  /*12c70*/  MOV R114, R112 ;  /* 0x0000007000727202 */ /* 0x000fce0000000f00 */
.L_x_15511:
[----:B------:R-:W-:Y:S05]  /*12c80*/  BSYNC B1 ;  /* 0x0000000000017941 */ /* 0x000fea0003800000 */
.L_x_15509:
        /* <DEDUP_REMOVED lines=16> */
.L_x_15515:
[----:B------:R-:W-:Y:S05]  /*12d90*/  BSYNC B2 ;  /* 0x0000000000027941 */ /* 0x000fea0003800000 */
.L_x_15514:
        /* <DEDUP_REMOVED lines=38> */
[----:B------:R-:W-:-:S04]  /*13000*/  HFMA2.MMA R103, -RZ, RZ, 0, 0 ;  /* 0x00000000ff677435 */ /* 0x000fc800000001ff */
[----:B------:R-:W-:Y:S02]  /*13010*/  LOP3.LUT R102, R139, R102, R100, 0x96, !PT ;  /* 0x000000668b667212 */ /* 0x000fe400078e9664 */
[----:B------:R-:W-:Y:S01]  /*13020*/  MOV R112, R138 ;  /* 0x0000008a00707202 */ /* 0x000fe20000000f00 */
[----:B------:R-:W-:-:S04]  /*13030*/  IMAD.WIDE.U32 R138, R101, -0x2daee0ad, RZ ;  /* 0xd2511f53658a7825 */ /* 0x000fc800078e00ff */
[----:B------:R-:W-:Y:S01]  /*13040*/  IMAD.MOV.U32 R106, RZ, RZ, R138 ;  /* 0x000000ffff6a7224 */ /* 0x000fe200078e008a */
[----:B------:R-:W-:-:S07]  /*13050*/  LOP3.LUT R101, R139, R140, R99, 0x96, !PT ;  /* 0x0000008c8b657212 */ /* 0x000fce00078e9663 */
.L_x_15513:
[----:B------:R-:W-:Y:S05]  /*13060*/  BSYNC B1 ;  /* 0x0000000000017941 */ /* 0x000fea0003800000 */
.L_x_15512:
        /* <DEDUP_REMOVED lines=10> */
.L_x_15508:
        /* <DEDUP_REMOVED lines=12> */
.L_x_15517:
[----:B------:R-:W-:-:S07]  /*131d0*/  IMAD.MOV.U32 R134, RZ, RZ, R112 ;  /* 0x000000ffff867224 */ /* 0x000fce00078e0070 */
.L_x_15518:
[----:B------:R-:W-:Y:S05]  /*131e0*/  BSYNC B1 ;  /* 0x0000000000017941 */ /* 0x000fea0003800000 */
.L_x_15516:
        /* <DEDUP_REMOVED lines=16> */
.L_x_15522:
[----:B------:R-:W-:Y:S05]  /*132f0*/  BSYNC B2 ;  /* 0x0000000000027941 */ /* 0x000fea0003800000 */
.L_x_15521:
        /* <DEDUP_REMOVED lines=44> */
.L_x_15520:
[----:B------:R-:W-:Y:S05]  /*135c0*/  BSYNC B1 ;  /* 0x0000000000017941 */ /* 0x000fea0003800000 */
.L_x_15519:
        /* <DEDUP_REMOVED lines=15> */
.L_x_15523:
        /* <DEDUP_REMOVED lines=12> */
.L_x_15526:
[----:B------:R-:W-:-:S07]  /*13780*/  MOV R115, R112 ;  /* 0x0000007000737202 */ /* 0x000fce0000000f00 */
.L_x_15527:
[----:B------:R-:W-:Y:S05]  /*13790*/  BSYNC B1 ;  /* 0x0000000000017941 */ /* 0x000fea0003800000 */
.L_x_15525:
        /* <DEDUP_REMOVED lines=16> */
.L_x_15531:
[----:B------:R-:W-:Y:S05]  /*138a0*/  BSYNC B2 ;  /* 0x0000000000027941 */ /* 0x000fea0003800000 */
.L_x_15530:
        /* <DEDUP_REMOVED lines=44> */
.L_x_15529:
[----:B------:R-:W-:Y:S05]  /*13b70*/  BSYNC B1 ;  /* 0x0000000000017941 */ /* 0x000fea0003800000 */
.L_x_15528:
        /* <DEDUP_REMOVED lines=10> */
.L_x_15524:
        /* <DEDUP_REMOVED lines=12> */
.L_x_15533:
[----:B------:R-:W-:-:S07]  /*13ce0*/  IMAD.MOV.U32 R124, RZ, RZ, R112 ;  /* 0x000000ffff7c7224 */ /* 0x000fce00078e0070 */
.L_x_15534:
[----:B------:R-:W-:Y:S05]  /*13cf0*/  BSYNC B1 ;  /* 0x0000000000017941 */ /* 0x000fea0003800000 */
.L_x_15532:
        /* <DEDUP_REMOVED lines=16> */
.L_x_15538:
[----:B------:R-:W-:Y:S05]  /*13e00*/  BSYNC B2 ;  /* 0x0000000000027941 */ /* 0x000fea0003800000 */
.L_x_15537:
        /* <DEDUP_REMOVED lines=44> */
.L_x_15536:
[----:B------:R-:W-:Y:S05]  /*140d0*/  BSYNC B1 ;  /* 0x0000000000017941 */ /* 0x000fea0003800000 */
.L_x_15535:
        /* <DEDUP_REMOVED lines=15> */
.L_x_15539:
        /* <DEDUP_REMOVED lines=12> */
.L_x_15542:
[----:B------:R-:W-:-:S07]  /*14290*/  MOV R116, R112 ;  /* 0x0000007000747202 */ /* 0x000fce0000000f00 */
.L_x_15543:
[----:B------:R-:W-:Y:S05]  /*142a0*/  BSYNC B1 ;  /* 0x0000000000017941 */ /* 0x000fea0003800000 */
.L_x_15541:
        /* <DEDUP_REMOVED lines=16> */
.L_x_15547:
[----:B------:R-:W-:Y:S05]  /*143b0*/  BSYNC B2 ;  /* 0x0000000000027941 */ /* 0x000fea0003800000 */
.L_x_15546:
        /* <DEDUP_REMOVED lines=44> */
.L_x_15545:
[----:B------:R-:W-:Y:S05]  /*14680*/  BSYNC B1 ;  /* 0x0000000000017941 */ /* 0x000fea0003800000 */
.L_x_15544:
        /* <DEDUP_REMOVED lines=10> */
.L_x_15540:
        /* <DEDUP_REMOVED lines=12> */
.L_x_15549:
[----:B------:R-:W-:-:S07]  /*147f0*/  IMAD.MOV.U32 R124, RZ, RZ, R112 ;  /* 0x000000ffff7c7224 */ /* 0x000fce00078e0070 */
.L_x_15550:
[----:B------:R-:W-:Y:S05]  /*14800*/  BSYNC B1 ;  /* 0x0000000000017941 */ /* 0x000fea0003800000 */
.L_x_15548:
        /* <DEDUP_REMOVED lines=16> */
.L_x_15554:
[----:B------:R-:W-:Y:S05]  /*14910*/  BSYNC B2 ;  /* 0x0000000000027941 */ /* 0x000fea0003800000 */
.L_x_15553:
        /* <DEDUP_REMOVED lines=44> */
.L_x_15552:
[----:B------:R-:W-:Y:S05]  /*14be0*/  BSYNC B1 ;  /* 0x0000000000017941 */ /* 0x000fea0003800000 */
.L_x_15551:
        /* <DEDUP_REMOVED lines=15> */
.L_x_15555:
        /* <DEDUP_REMOVED lines=12> */
.L_x_15558:
[----:B------:R-:W-:-:S07]  /*14da0*/  MOV R117, R112 ;  /* 0x0000007000757202 */ /* 0x000fce0000000f00 */
.L_x_15559:
[----:B------:R-:W-:Y:S05]  /*14db0*/  BSYNC B1 ;  /* 0x0000000000017941 */ /* 0x000fea0003800000 */
.L_x_15557:
        /* <DEDUP_REMOVED lines=16> */
.L_x_15563:
[----:B------:R-:W-:Y:S05]  /*14ec0*/  BSYNC B2 ;  /* 0x0000000000027941 */ /* 0x000fea0003800000 */
.L_x_15562:
        /* <DEDUP_REMOVED lines=44> */
.L_x_15561:
[----:B------:R-:W-:Y:S05]  /*15190*/  BSYNC B1 ;  /* 0x0000000000017941 */ /* 0x000fea0003800000 */
.L_x_15560:
        /* <DEDUP_REMOVED lines=10> */
.L_x_15556:
        /* <DEDUP_REMOVED lines=12> */
.L_x_15565:
[----:B------:R-:W-:-:S07]  /*15300*/  IMAD.MOV.U32 R124, RZ, RZ, R112 ;  /* 0x000000ffff7c7224 */ /* 0x000fce00078e0070 */
.L_x_15566:
[----:B------:R-:W-:Y:S05]  /*15310*/  BSYNC B1 ;  /* 0x0000000000017941 */ /* 0x000fea0003800000 */
.L_x_15564:
        /* <DEDUP_REMOVED lines=16> */
.L_x_15570:
[----:B------:R-:W-:Y:S05]  /*15420*/  BSYNC B2 ;  /* 0x0000000000027941 */ /* 0x000fea0003800000 */
.L_x_15569:
        /* <DEDUP_REMOVED lines=44> */
.L_x_15568:
[----:B------:R-:W-:Y:S05]  /*156f0*/  BSYNC B1 ;  /* 0x0000000000017941 */ /* 0x000fea0003800000 */
.L_x_15567:
        /* <DEDUP_REMOVED lines=15> */
.L_x_15571:
        /* <DEDUP_REMOVED lines=12> */
.L_x_15574:
[----:B------:R-:W-:-:S07]  /*158b0*/  MOV R118, R112 ;  /* 0x0000007000767202 */ /* 0x000fce0000000f00 */
.L_x_15575:
[----:B------:R-:W-:Y:S05]  /*158c0*/  BSYNC B1 ;  /* 0x0000000000017941 */ /* 0x000fea0003800000 */
.L_x_15573:
        /* <DEDUP_REMOVED lines=16> */
.L_x_15579:
[----:B------:R-:W-:Y:S05]  /*159d0*/  BSYNC B2 ;  /* 0x0000000000027941 */ /* 0x000fea0003800000 */
.L_x_15578:
        /* <DEDUP_REMOVED lines=44> */
.L_x_15577:
[----:B------:R-:W-:Y:S05]  /*15ca0*/  BSYNC B1 ;  /* 0x0000000000017941 */ /* 0x000fea0003800000 */
.L_x_15576:
        /* <DEDUP_REMOVED lines=10> */
.L_x_15572:
        /* <DEDUP_REMOVED lines=12> */
.L_x_15581:
[----:B------:R-:W-:-:S07]  /*15e10*/  IMAD.MOV.U32 R124, RZ, RZ, R112 ;  /* 0x000000ffff7c7224 */ /* 0x000fce00078e0070 */
.L_x_15582:
[----:B------:R-:W-:Y:S05]  /*15e20*/  BSYNC B1 ;  /* 0x0000000000017941 */ /* 0x000fea0003800000 */
.L_x_15580:
        /* <DEDUP_REMOVED lines=16> */
.L_x_15586:
[----:B------:R-:W-:Y:S05]  /*15f30*/  BSYNC B2 ;  /* 0x0000000000027941 */ /* 0x000fea0003800000 */
.L_x_15585:
        /* <DEDUP_REMOVED lines=44> */
.L_x_15584:
[----:B------:R-:W-:Y:S05]  /*16200*/  BSYNC B1 ;  /* 0x0000000000017941 */ /* 0x000fea0003800000 */
.L_x_15583:
        /* <DEDUP_REMOVED lines=13> */
.L_x_15587:
        /* <DEDUP_REMOVED lines=12> */
.L_x_15590:
[----:B------:R-:W-:-:S07]  /*163a0*/  MOV R74, R112 ;  /* 0x00000070004a7202 */ /* 0x000fce0000000f00 */
.L_x_15591:
[----:B------:R-:W-:Y:S05]  /*163b0*/  BSYNC B1 ;  /* 0x0000000000017941 */ /* 0x000fea0003800000 */
.L_x_15589:
        /* <DEDUP_REMOVED lines=16> */
.L_x_15595:
[----:B------:R-:W-:Y:S05]  /*164c0*/  BSYNC B2 ;  /* 0x0000000000027941 */ /* 0x000fea0003800000 */
.L_x_15594:
        /* <DEDUP_REMOVED lines=44> */
.L_x_15593:
[----:B------:R-:W-:Y:S05]  /*16790*/  BSYNC B1 ;  /* 0x0000000000017941 */ /* 0x000fea0003800000 */
.L_x_15592:
        /* <DEDUP_REMOVED lines=10> */
.L_x_15588:
        /* <DEDUP_REMOVED lines=12> */
.L_x_15597:
[----:B------:R-:W-:-:S07]  /*16900*/  IMAD.MOV.U32 R74, RZ, RZ, R112 ;  /* 0x000000ffff4a7224 */ /* 0x000fce00078e0070 */
.L_x_15598:
[----:B------:R-:W-:Y:S05]  /*16910*/  BSYNC B1 ;  /* 0x0000000000017941 */ /* 0x000fea0003800000 */
.L_x_15596:
        /* <DEDUP_REMOVED lines=16> */
.L_x_15602:
[----:B------:R-:W-:Y:S05]  /*16a20*/  BSYNC B2 ;  /* 0x0000000000027941 */ /* 0x000fea0003800000 */
.L_x_15601:
        /* <DEDUP_REMOVED lines=44> */
.L_x_15600:
[----:B------:R-:W-:Y:S05]  /*16cf0*/  BSYNC B1 ;  /* 0x0000000000017941 */ /* 0x000fea0003800000 */
.L_x_15599:
        /* <DEDUP_REMOVED lines=13> */
.L_x_15603:
        /* <DEDUP_REMOVED lines=12> */
.L_x_15606:
[----:B------:R-:W-:-:S07]  /*16e90*/  MOV R74, R112 ;  /* 0x00000070004a7202 */ /* 0x000fce0000000f00 */
.L_x_15607:
[----:B------:R-:W-:Y:S05]  /*16ea0*/  BSYNC B1 ;  /* 0x0000000000017941 */ /* 0x000fea0003800000 */
.L_x_15605:
        /* <DEDUP_REMOVED lines=16> */
.L_x_15611:
[----:B------:R-:W-:Y:S05]  /*16fb0*/  BSYNC B2 ;  /* 0x0000000000027941 */ /* 0x000fea0003800000 */
.L_x_15610:
        /* <DEDUP_REMOVED lines=44> */
.L_x_15609:
[----:B------:R-:W-:Y:S05]  /*17280*/  BSYNC B1 ;  /* 0x0000000000017941 */ /* 0x000fea0003800000 */
.L_x_15608:
        /* <DEDUP_REMOVED lines=10> */
.L_x_15604:
        /* <DEDUP_REMOVED lines=12> */
.L_x_15613:
[----:B------:R-:W-:-:S07]  /*173f0*/  IMAD.MOV.U32 R74, RZ, RZ, R112 ;  /* 0x000000ffff4a7224 */ /* 0x000fce00078e0070 */
.L_x_15614:
[----:B------:R-:W-:Y:S05]  /*17400*/  BSYNC B1 ;  /* 0x0000000000017941 */ /* 0x000fea0003800000 */
.L_x_15612:
        /* <DEDUP_REMOVED lines=16> */
.L_x_15618:
[----:B------:R-:W-:Y:S05]  /*17510*/  BSYNC B2 ;  /* 0x0000000000027941 */ /* 0x000fea0003800000 */
.L_x_15617:
        /* <DEDUP_REMOVED lines=44> */
.L_x_15616:
[----:B------:R-:W-:Y:S05]  /*177e0*/  BSYNC B1 ;  /* 0x0000000000017941 */ /* 0x000fea0003800000 */
.L_x_15615:
        /* <DEDUP_REMOVED lines=13> */
.L_x_15619:
        /* <DEDUP_REMOVED lines=12> */
.L_x_15622:
[----:B------:R-:W-:-:S07]  /*17980*/  MOV R121, R112 ;  /* 0x0000007000797202 */ /* 0x000fce0000000f00 */
.L_x_15623:
[----:B------:R-:W-:Y:S05]  /*17990*/  BSYNC B1 ;  /* 0x0000000000017941 */ /* 0x000fea0003800000 */
.L_x_15621:
        /* <DEDUP_REMOVED lines=16> */
.L_x_15627:
[----:B------:R-:W-:Y:S05]  /*17aa0*/  BSYNC B2 ;  /* 0x0000000000027941 */ /* 0x000fea0003800000 */
.L_x_15626:
        /* <DEDUP_REMOVED lines=44> */
.L_x_15625:
[----:B------:R-:W-:Y:S05]  /*17d70*/  BSYNC B1 ;  /* 0x0000000000017941 */ /* 0x000fea0003800000 */
.L_x_15624:
        /* <DEDUP_REMOVED lines=10> */
.L_x_15620:
        /* <DEDUP_REMOVED lines=54> */
.L_x_15499:
[----:B------:R-:W-:Y:S05]  /*18180*/  BSYNC B0 ;  /* 0x0000000000007941 */ /* 0x000fea0003800000 */
.L_x_15498:
        /* <DEDUP_REMOVED lines=129> */
.L_x_15648:
        /* <DEDUP_REMOVED lines=25> */
[----:B------:R-:W1:Y:S02]  /*18b30*/  SHFL.DOWN PT, R187, R0, 0x4, 0x1f ;  /* 0x08801f0000bb7f89 */ /* 0x000e6400000e0000 */
[----:B-1----:R-:W-:Y:S02]  /*18b40*/  I2FP.F32.S32 R128, R187 ;  /* 0x000000bb00807245 */ /* 0x002fe40000201400 */
[----:B------:R-:W-:-:S04]  /*18b50*/  IADD3 R187, R187, R0, RZ ;  /* 0x00000000bbbb7210 */ /* 0x000fc80007ffe0ff */
[----:B------:R-:W-:Y:S01]  /*18b60*/  I2FP.F32.S32 R122, R187 ;  /* 0x000000bb007a7245 */ /* 0x000fe20000201400 */
[----:B------:R-:W1:Y:S03]  /*18b70*/  SHFL.DOWN PT, R0, R187, 0x2, 0x1f ;  /* 0x08401f00bb007f89 */ /* 0x000e6600000e0000 */
[----:B0-----:R-:W0:Y:S01]  /*18b80*/  MUFU.RCP R124, R122 ;  /* 0x0000007a007c7308 */ /* 0x001e220000001000 */
[----:B------:R-:W3:Y:S04]  /*18b90*/  SHFL.DOWN PT, R189, R72, 0x4, 0x1f ;  /* 0x08801f0048bd7f89 */ /* 0x000ee800000e0000 */
        /* <DEDUP_REMOVED lines=28> */
[-C--:B0-----:R-:W-:Y:S02]  /*18d60*/  IADD3 R122, R74, R191.reuse, RZ ;  /* 0x000000bf4a7a7210 */ /* 0x081fe40007ffe0ff */
[----:B------:R-:W-:Y:S02]  /*18d70*/  I2FP.F32.S32 R191, R191 ;  /* 0x000000bf00bf7245 */ /* 0x000fe40000201400 */
[----:B------:R-:W-:Y:S01]  /*18d80*/  I2FP.F32.S32 R122, R122 ;  /* 0x0000007a007a7245 */ /* 0x000fe20000201400 */
[----:B-1----:R-:W-:Y:S02]  /*18d90*/  FADD.FTZ R126, R189, -R72 ;  /* 0x80000048bd7e7221 */ /* 0x002fe40000010000 */
[----:B------:R-:W-:-:S03]  /*18da0*/  FMUL.FTZ R193, R72, R191 ;  /* 0x000000bf48c17220 */ /* 0x000fc60000410000 */
[----:B------:R-:W0:Y:S01]  /*18db0*/  MUFU.RCP R122, R122 ;  /* 0x0000007a007a7308 */ /* 0x000e220000001000 */
[----:B------:R-:W-:Y:S01]  /*18dc0*/  FMUL.FTZ R187, R126, R126 ;  /* 0x0000007e7ebb7220 */ /* 0x000fe20000410000 */
[----:B------:R-:W-:-:S03]  /*18dd0*/  FFMA.FTZ R193, R124, R189, R193 ;  /* 0x000000bd7cc17223 */ /* 0x000fc600000100c1 */
[----:B------:R-:W-:Y:S01]  /*18de0*/  FMUL.FTZ R187, R124, R187 ;  /* 0x000000bb7cbb7220 */ /* 0x000fe20000410000 */
[----:B---3--:R-:W-:-:S03]  /*18df0*/  FADD.FTZ R73, R73, R0 ;  /* 0x0000000049497221 */ /* 0x008fc60000010000 */
[----:B------:R-:W-:Y:S01]  /*18e00*/  FMUL.FTZ R187, R187, R191 ;  /* 0x000000bfbbbb7220 */ /* 0x000fe20000410000 */
[----:B------:R-:W1:Y:S01]  /*18e10*/  LDC R0, c[0x0][0x2d8] ;  /* 0x0000b600ff007b82 */ /* 0x000e620000000800 */
[C---:B0-----:R-:W-:Y:S02]  /*18e20*/  FMUL.FTZ R193, R122.reuse, R193 ;  /* 0x000000c17ac17220 */ /* 0x041fe40000410000 */
[----:B------:R-:W-:-:S05]  /*18e30*/  FFMA.FTZ R187, R122, R187, R73 ;  /* 0x000000bb7abb7223 */ /* 0x000fca0000010049 */
        /* <DEDUP_REMOVED lines=29> */
[----:B------:R-:W-:Y:S01]  /*19010*/  F2FP.F16.F32.PACK_AB R72, R73, R72 ;  /* 0x000000484948723e */ /* 0x000fe200000000ff */
        /* <DEDUP_REMOVED lines=12> */
[----:B------:R-:W-:Y:S02]  /*190e0*/  F2FP.F16.F32.PACK_AB R73, R74, R73 ;  /* 0x000000494a49723e */ /* 0x000fe400000000ff */
[----:B------:R-:W-:Y:S01]  /*190f0*/  F2FP.F16.F32.PACK_AB R74, R124, R189 ;  /* 0x000000bd7c4a723e */ /* 0x000fe200000000ff */
[----:B------:R-:W-:Y:S01]  /*19100*/  VIADD R113, R113, 0x100 ;  /* 0x0000010071717836 */ /* 0x000fe20000000000 */
[----:B------:R-:W-:-:S05]  /*19110*/  F2FP.F16.F32.PACK_AB R75, R126, R75 ;  /* 0x0000004b7e4b723e */ /* 0x000fca00000000ff */
[----:B------:R1:W-:Y:S02]  /*19120*/  STG.E.128 desc[UR4][R186.64], R72 ;  /* 0x00000048ba007986 */ /* 0x0003e4000c101d04 */
.L_x_15630:
[----:B------:R-:W-:Y:S05]  /*19130*/  BSYNC B0 ;  /* 0x0000000000007941 */ /* 0x000fea0003800000 */
.L_x_15629:
        /* <DEDUP_REMOVED lines=31> */
[----:B------:R-:W-:Y:S02]  /*19330*/  F2FP.F16.F32.PACK_AB R73, R74, R73 ;  /* 0x000000494a49723e */ /* 0x000fe400000000ff */
[----:B------:R-:W-:Y:S02]  /*19340*/  F2FP.F16.F32.PACK_AB R74, R124, R189 ;  /* 0x000000bd7c4a723e */ /* 0x000fe400000000ff */
[----:B------:R-:W-:-:S05]  /*19350*/  F2FP.F16.F32.PACK_AB R75, R126, R75 ;  /* 0x0000004b7e4b723e */ /* 0x000fca00000000ff */
[----:B------:R3:W-:Y:S02]  /*19360*/  STG.E.128 desc[UR4][R186.64], R72 ;  /* 0x00000048ba007986 */ /* 0x0007e4000c101d04 */
.L_x_15632:
[----:B------:R-:W-:Y:S05]  /*19370*/  BSYNC B0 ;  /* 0x0000000000007941 */ /* 0x000fea0003800000 */
.L_x_15631:
        /* <DEDUP_REMOVED lines=35> */
.L_x_15634:
[----:B------:R-:W-:Y:S05]  /*195b0*/  BSYNC B0 ;  /* 0x0000000000007941 */ /* 0x000fea0003800000 */
.L_x_15633:
        /* <DEDUP_REMOVED lines=28> */
[----:B------:R-:W-:-:S03]  /*19780*/  FFMA.FTZ R189, R9, R74, R17 ;  /* 0x0000004a09bd7223 */ /* 0x000fc60000010011 */
[----:B------:R-:W-:Y:S02]  /*19790*/  F2FP.F16.F32.PACK_AB R74, R0, R193 ;  /* 0x000000c1004a723e */ /* 0x000fe400000000ff */
[----:B------:R-:W-:Y:S01]  /*197a0*/  F2FP.F16.F32.PACK_AB R73, R122, R73 ;  /* 0x000000497a49723e */ /* 0x000fe200000000ff */
[----:B0-----:R-:W-:Y:S01]  /*197b0*/  IMAD.WIDE.U32 R186, R113, 0x10, R186 ;  /* 0x0000001071ba7825 */ /* 0x001fe200078e00ba */
[----:B------:R-:W-:-:S05]  /*197c0*/  F2FP.F16.F32.PACK_AB R72, R189, R72 ;  /* 0x00000048bd48723e */ /* 0x000fca00000000ff */
[----:B------:R0:W-:Y:S02]  /*197d0*/  STG.E.128 desc[UR4][R186.64], R72 ;  /* 0x00000048ba007986 */ /* 0x0001e4000c101d04 */
.L_x_15636:
[----:B------:R-:W-:Y:S05]  /*197e0*/  BSYNC B0 ;  /* 0x0000000000007941 */ /* 0x000fea0003800000 */
.L_x_15635:
[----:B------:R-:W-:Y:S02]  /*197f0*/  IADD3 R94, R94, UR16, RZ ;  /* 0x000000105e5e7c10 */ /* 0x000fe4000fffe0ff */
[----:B0-----:R-:W-:Y:S02]  /*19800*/  SEL R0, RZ, 0x1, P3 ;  /* 0x00000001ff007807 */ /* 0x001fe40001800000 */
[----:B------:R-:W-:-:S13]  /*19810*/  ISETP.GE.AND P0, PT, R94, UR17, PT ;  /* 0x000000115e007c0c */ /* 0x000fda000bf06270 */
[----:B------:R-:W-:Y:S05]  /*19820*/  @!P0 BRA `(.L_x_15637) ;  /* 0xfffffe7400488947 */ /* 0x000fea000383ffff */
[----:B------:R-:W-:Y:S05]  /*19830*/  EXIT ;  /* 0x000000000000794d */ /* 0x000fea0003800000 */
.L_x_15628:
[----:B------:R-:W-:Y:S01]  /*19840*/  IMAD.MOV.U32 R191, RZ, RZ, R122 ;  /* 0x000000ffffbf7224 */ /* 0x000fe200078e007a */
[----:B------:R-:W-:Y:S01]  /*19850*/  MOV R130, 0x1 ;  /* 0x0000000100827802 */ /* 0x000fe20000000f00 */
[----:B------:R-:W-:Y:S01]  /*19860*/  IMAD.MOV.U32 R193, RZ, RZ, 0x1f ;  /* 0x0000001fffc17424 */ /* 0x000fe200078e00ff */
[----:B------:R-:W-:-:S07]  /*19870*/  MOV R128, 0xffffffff ;  /* 0xffffffff00807802 */ /* 0x000fce0000000f00 */
[----:B--2-45:R-:W-:Y:S05]  /*19880*/  WARPSYNC.COLLECTIVE R128, `(.L_x_15638) ;  /* 0x0000000080087348 */ /* 0x034fea0003c00000 */
[----:B------:R0:W1:Y:S02]  /*19890*/  SHFL.BFLY P5, R189, R191, R130, R193 ;  /* 0x0c000082bfbd7389 */ /* 0x00006400000a00c1 */
[----:B012-45:R-:W-:Y:S01]  /*198a0*/  ENDCOLLECTIVE ;  /* 0x000000000000791b */ /* 0x037fe20003800000 */
.L_x_15638:
[----:B------:R-:W-:Y:S02]  /*198b0*/  IMAD.MOV.U32 R130, RZ, RZ, 0x2 ;  /* 0x00000002ff827424 */ /* 0x000fe400078e00ff */
[----:B------:R-:W-:-:S04]  /*198c0*/  IMAD.MOV.U32 R73, RZ, RZ, R189 ;  /* 0x000000ffff497224 */ /* 0x000fc800078e00bd */
[----:B------:R-:W-:-:S05]  /*198d0*/  FADD.FTZ R73, R122, R73 ;  /* 0x000000497a497221 */ /* 0x000fca0000010000 */
[----:B------:R-:W-:-:S07]  /*198e0*/  MOV R191, R73 ;  /* 0x0000004900bf7202 */ /* 0x000fce0000000f00 */
[----:B------:R-:W-:Y:S05]  /*198f0*/  WARPSYNC.COLLECTIVE R128, `(.L_x_15639) ;  /* 0x0000000080087348 */ /* 0x000fea0003c00000 */
[----:B------:R0:W1:Y:S02]  /*19900*/  SHFL.BFLY P5, R189, R191, R130, R193 ;  /* 0x0c000082bfbd7389 */ /* 0x00006400000a00c1 */
[----:B01----:R-:W-:Y:S01]  /*19910*/  ENDCOLLECTIVE ;  /* 0x000000000000791b */ /* 0x003fe20003800000 */
.L_x_15639:
[----:B------:R-:W-:Y:S01]  /*19920*/  HFMA2.MMA R130, -RZ, RZ, 0, 2.384185791015625e-07 ;  /* 0x00000004ff827435 */ /* 0x000fe200000001ff */
[----:B------:R-:W-:-:S05]  /*19930*/  MOV R0, R189 ;  /* 0x000000bd00007202 */ /* 0x000fca0000000f00 */
[----:B------:R-:W-:-:S04]  /*19940*/  FADD.FTZ R124, R73, R0 ;  /* 0x00000000497c7221 */ /* 0x000fc80000010000 */
[----:B------:R-:W-:-:S07]  /*19950*/  IMAD.MOV.U32 R191, RZ, RZ, R124 ;  /* 0x000000ffffbf7224 */ /* 0x000fce00078e007c */
[----:B------:R-:W-:Y:S05]  /*19960*/  WARPSYNC.COLLECTIVE R128, `(.L_x_15640) ;  /* 0x0000000080087348 */ /* 0x000fea0003c00000 */
[----:B------:R0:W1:Y:S02]  /*19970*/  SHFL.BFLY P5, R189, R191, R130, R193 ;  /* 0x0c000082bfbd7389 */ /* 0x00006400000a00c1 */
[----:B01----:R-:W-:Y:S01]  /*19980*/  ENDCOLLECTIVE ;  /* 0x000000000000791b */ /* 0x003fe20003800000 */
.L_x_15640:
[----:B------:R-:W-:Y:S02]  /*19990*/  IMAD.MOV.U32 R130, RZ, RZ, 0x8 ;  /* 0x00000008ff827424 */ /* 0x000fe400078e00ff */
[----:B------:R-:W-:-:S04]  /*199a0*/  IMAD.MOV.U32 R187, RZ, RZ, R189 ;  /* 0x000000ffffbb7224 */ /* 0x000fc800078e00bd */
[----:B------:R-:W-:-:S05]  /*199b0*/  FADD.FTZ R187, R124, R187 ;  /* 0x000000bb7cbb7221 */ /* 0x000fca0000010000 */
[----:B------:R-:W-:-:S07]  /*199c0*/  MOV R191, R187 ;  /* 0x000000bb00bf7202 */ /* 0x000fce0000000f00 */
[----:B------:R-:W-:Y:S05]  /*199d0*/  WARPSYNC.COLLECTIVE R128, `(.L_x_15641) ;  /* 0x0000000080087348 */ /* 0x000fea0003c00000 */
[----:B------:R0:W1:Y:S02]  /*199e0*/  SHFL.BFLY P5, R189, R191, R130, R193 ;  /* 0x0c000082bfbd7389 */ /* 0x00006400000a00c1 */
[----:B01----:R-:W-:Y:S01]  /*199f0*/  ENDCOLLECTIVE ;  /* 0x000000000000791b */ /* 0x003fe20003800000 */
.L_x_15641:
[----:B------:R-:W-:Y:S01]  /*19a00*/  HFMA2.MMA R130, -RZ, RZ, 0, 9.5367431640625e-07 ;  /* 0x00000010ff827435 */ /* 0x000fe200000001ff */
[----:B------:R-:W-:-:S05]  /*19a10*/  MOV R0, R189 ;  /* 0x000000bd00007202 */ /* 0x000fca0000000f00 */
[----:B------:R-:W-:-:S04]  /*19a20*/  FADD.FTZ R126, R187, R0 ;  /* 0x00000000bb7e7221 */ /* 0x000fc80000010000 */
[----:B------:R-:W-:-:S07]  /*19a30*/  IMAD.MOV.U32 R191, RZ, RZ, R126 ;  /* 0x000000ffffbf7224 */ /* 0x000fce00078e007e */
[----:B------:R-:W-:Y:S05]  /*19a40*/  WARPSYNC.COLLECTIVE R128, `(.L_x_15642) ;  /* 0x0000000080087348 */ /* 0x000fea0003c00000 */
[----:B------:R0:W1:Y:S02]  /*19a50*/  SHFL.BFLY P5, R189, R191, R130, R193 ;  /* 0x0c000082bfbd7389 */ /* 0x00006400000a00c1 */
[----:B01----:R-:W-:Y:S01]  /*19a60*/  ENDCOLLECTIVE ;  /* 0x000000000000791b */ /* 0x003fe20003800000 */
.L_x_15642:
        /* <DEDUP_REMOVED lines=72> */
.L_x_15643:
[----:B------:R-:W-:Y:S02]  /*19ef0*/  IMAD.MOV.U32 R130, RZ, RZ, 0x2 ;  /* 0x00000002ff827424 */ /* 0x000fe400078e00ff */
[----:B------:R-:W-:-:S04]  /*19f00*/  IMAD.MOV.U32 R73, RZ, RZ, R189 ;  /* 0x000000ffff497224 */ /* 0x000fc800078e00bd */
[----:B------:R-:W-:-:S05]  /*19f10*/  FADD.FTZ R73, R0, R73 ;  /* 0x0000004900497221 */ /* 0x000fca0000010000 */
[----:B------:R-:W-:-:S07]  /*19f20*/  MOV R191, R73 ;  /* 0x0000004900bf7202 */ /* 0x000fce0000000f00 */
[----:B------:R-:W-:Y:S05]  /*19f30*/  WARPSYNC.COLLECTIVE R128, `(.L_x_15644) ;  /* 0x0000000080087348 */ /* 0x000fea0003c00000 */
[----:B------:R0:W1:Y:S02]  /*19f40*/  SHFL.BFLY P5, R189, R191, R130, R193 ;  /* 0x0c000082bfbd7389 */ /* 0x00006400000a00c1 */
[----:B01----:R-:W-:Y:S01]  /*19f50*/  ENDCOLLECTIVE ;  /* 0x000000000000791b */ /* 0x003fe20003800000 */
.L_x_15644:
[----:B------:R-:W-:Y:S01]  /*19f60*/  HFMA2.MMA R130, -RZ, RZ, 0, 2.384185791015625e-07 ;  /* 0x00000004ff827435 */ /* 0x000fe200000001ff */
[----:B------:R-:W-:-:S05]  /*19f70*/  MOV R122, R189 ;  /* 0x000000bd007a7202 */ /* 0x000fca0000000f00 */
[----:B------:R-:W-:-:S04]  /*19f80*/  FADD.FTZ R122, R73, R122 ;  /* 0x0000007a497a7221 */ /* 0x000fc80000010000 */
[----:B------:R-:W-:-:S07]  /*19f90*/  IMAD.MOV.U32 R191, RZ, RZ, R122 ;  /* 0x000000ffffbf7224 */ /* 0x000fce00078e007a */
[----:B------:R-:W-:Y:S05]  /*19fa0*/  WARPSYNC.COLLECTIVE R128, `(.L_x_15645) ;  /* 0x0000000080087348 */ /* 0x000fea0003c00000 */
[----:B------:R0:W1:Y:S02]  /*19fb0*/  SHFL.BFLY P5, R189, R191, R130, R193 ;  /* 0x0c000082bfbd7389 */ /* 0x00006400000a00c1 */
[----:B01----:R-:W-:Y:S01]  /*19fc0*/  ENDCOLLECTIVE ;  /* 0x000000000000791b */ /* 0x003fe20003800000 */
.L_x_15645:
[----:B------:R-:W-:Y:S02]  /*19fd0*/  IMAD.MOV.U32 R130, RZ, RZ, 0x8 ;  /* 0x00000008ff827424 */ /* 0x000fe400078e00ff */
[----:B------:R-:W-:-:S04]  /*19fe0*/  IMAD.MOV.U32 R187, RZ, RZ, R189 ;  /* 0x000000ffffbb7224 */ /* 0x000fc800078e00bd */
[----:B------:R-:W-:-:S05]  /*19ff0*/  FADD.FTZ R187, R122, R187 ;  /* 0x000000bb7abb7221 */ /* 0x000fca0000010000 */
[----:B------:R-:W-:-:S07]  /*1a000*/  MOV R191, R187 ;  /* 0x000000bb00bf7202 */ /* 0x000fce0000000f00 */
[----:B------:R-:W-:Y:S05]  /*1a010*/  WARPSYNC.COLLECTIVE R128, `(.L_x_15646) ;  /* 0x0000000080087348 */ /* 0x000fea0003c00000 */
[----:B------:R0:W1:Y:S02]  /*1a020*/  SHFL.BFLY P5, R189, R191, R130, R193 ;  /* 0x0c000082bfbd7389 */ /* 0x00006400000a00c1 */
[----:B01----:R-:W-:Y:S01]  /*1a030*/  ENDCOLLECTIVE ;  /* 0x000000000000791b */ /* 0x003fe20003800000 */
.L_x_15646:
[----:B------:R-:W-:Y:S01]  /*1a040*/  HFMA2.MMA R130, -RZ, RZ, 0, 9.5367431640625e-07 ;  /* 0x00000010ff827435 */ /* 0x000fe200000001ff */
[----:B------:R-:W-:-:S05]  /*1a050*/  MOV R124, R189 ;  /* 0x000000bd007c7202 */ /* 0x000fca0000000f00 */
[----:B------:R-:W-:-:S04]  /*1a060*/  FADD.FTZ R124, R187, R124 ;  /* 0x0000007cbb7c7221 */ /* 0x000fc80000010000 */
[----:B------:R-:W-:-:S07]  /*1a070*/  IMAD.MOV.U32 R191, RZ, RZ, R124 ;  /* 0x000000ffffbf7224 */ /* 0x000fce00078e007c */
[----:B------:R-:W-:Y:S05]  /*1a080*/  WARPSYNC.COLLECTIVE R128, `(.L_x_15647) ;  /* 0x0000000080087348 */ /* 0x000fea0003c00000 */
[----:B------:R0:W1:Y:S02]  /*1a090*/  SHFL.BFLY P5, R189, R191, R130, R193 ;  /* 0x0c000082bfbd7389 */ /* 0x00006400000a00c1 */
[----:B01----:R-:W-:Y:S01]  /*1a0a0*/  ENDCOLLECTIVE ;  /* 0x000000000000791b */ /* 0x003fe20003800000 */
.L_x_15647:
[----:B------:R-:W-:Y:S05]  /*1a0b0*/  BRA `(.L_x_15648) ;  /* 0xffffffe800387947 */ /* 0x000fea000383ffff */
.L_x_15649:
        /* <DEDUP_REMOVED lines=12> */
.L_x_27066:


//--------------------- .text._ZN10layer_norm31ln_parallel_residual_fwd_kernelINS_13Kernel_traitsIf6__halfS2_S2_fjLj8192ELj1ELj1ELj8ELj16ENS_18Kernel_traits_baseILj8192EfS2_S2_S2_fjLj256EEEEELb1ELb1ELb1EEEvNS_9FwdParamsE --------------------------
	.section	.text._ZN10layer_norm31ln_parallel_residual_fwd_kernelINS_13Kernel_traitsIf6__halfS2_S2_fjLj8192ELj1ELj1ELj8ELj16ENS_18Kernel_traits_baseILj8192EfS2_S2_S2_fjLj256EEEEELb1ELb1ELb1EEEvNS_9FwdParamsE,"ax",@progbits
	.align	128
        .global         _ZN10layer_norm31ln_parallel_residual_fwd_kernelINS_13Kernel_traitsIf6__halfS2_S2_fjLj8192ELj1ELj1ELj8ELj16ENS_18Kernel_traits_baseILj8192EfS2_S2_S2_fjLj256EEEEELb1ELb1ELb1EEEvNS_9FwdParamsE
        .type           _ZN10layer_norm31ln_parallel_residual_fwd_kernelINS_13Kernel_traitsIf6__halfS2_S2_fjLj8192ELj1ELj1ELj8ELj16ENS_18Kernel_traits_baseILj8192EfS2_S2_S2_fjLj256EEEEELb1ELb1ELb1EEEvNS_9FwdParamsE,@function
        .size           _ZN10layer_norm31ln_parallel_residual_fwd_kernelINS_13Kernel_traitsIf6__halfS2_S2_fjLj8192ELj1ELj1ELj8ELj16ENS_18Kernel_traits_baseILj8192EfS2_S2_S2_fjLj256EEEEELb1ELb1ELb1EEEvNS_9FwdParamsE,(.L_x_27067 - _ZN10layer_norm31ln_parallel_residual_fwd_kernelINS_13Kernel_traitsIf6__halfS2_S2_fjLj8192ELj1ELj1ELj8ELj16ENS_18Kernel_traits_baseILj8192EfS2_S2_S2_fjLj256EEEEELb1ELb1ELb1EEEvNS_9FwdParamsE)
        .other          _ZN10layer_norm31ln_parallel_residual_fwd_kernelINS_13Kernel_traitsIf6__halfS2_S2_fjLj8192ELj1ELj1ELj8ELj16ENS_18Kernel_traits_baseILj8192EfS2_S2_S2_fjLj256EEEEELb1ELb1ELb1EEEvNS_9FwdParamsE,@"STO_CUDA_ENTRY STV_DEFAULT"
_ZN10layer_norm31ln_parallel_residual_fwd_kernelINS_13Kernel_traitsIf6__halfS2_S2_fjLj8192ELj1ELj1ELj8ELj16ENS_18Kernel_traits_baseILj8192EfS2_S2_S2_fjLj256EEEEELb1ELb1ELb1EEEvNS_9FwdParamsE:
.text._ZN10layer_norm31ln_parallel_residual_fwd_kernelINS_13Kernel_traitsIf6__halfS2_S2_fjLj8192ELj1ELj1ELj8ELj16ENS_18Kernel_traits_baseILj8192EfS2_S2_S2_fjLj256EEEEELb1ELb1ELb1EEEvNS_9FwdParamsE:
        /* <DEDUP_REMOVED lines=147> */
.L_x_16167:
        /* <DEDUP_REMOVED lines=27> */
.L_x_15651:
[----:B------:R-:W-:-:S07]  /*0ae0*/  MOV R129, R98 ;  /* 0x0000006200817202 */ /* 0x000fce0000000f00 */
.L_x_15652:
[----:B------:R-:W-:Y:S05]  /*0af0*/  BSYNC B0 ;  /* 0x0000000000007941 */ /* 0x000fea0003800000 */
.L_x_15650:
        /* <DEDUP_REMOVED lines=16> */
.L_x_15656:
[----:B------:R-:W-:Y:S05]  /*0c00*/  BSYNC B1 ;  /* 0x0000000000017941 */ /* 0x000fea0003800000 */
.L_x_15655:
        /* <DEDUP_REMOVED lines=44> */
.L_x_15654:
[----:B------:R-:W-:Y:S05]  /*0ed0*/  BSYNC B0 ;  /* 0x0000000000007941 */ /* 0x000fea0003800000 */
.L_x_15653:
        /* <DEDUP_REMOVED lines=20> */
.L_x_15657:
        /* <DEDUP_REMOVED lines=12> */
.L_x_15660:
[----:B------:R-:W-:-:S07]  /*10e0*/  MOV R97, R98 ;  /* 0x0000006200617202 */ /* 0x000fce0000000f00 */
.L_x_15661:
[----:B------:R-:W-:Y:S05]  /*10f0*/  BSYNC B0 ;  /* 0x0000000000007941 */ /* 0x000fea0003800000 */
.L_x_15659:
        /* <DEDUP_REMOVED lines=16> */
.L_x_15665:
[----:B------:R-:W-:Y:S05]  /*1200*/  BSYNC B1 ;  /* 0x0000000000017941 */ /* 0x000fea0003800000 */
.L_x_15664:
        /* <DEDUP_REMOVED lines=44> */
.L_x_15663:
[----:B------:R-:W-:Y:S05]  /*14d0*/  BSYNC B0 ;  /* 0x0000000000007941 */ /* 0x000fea0003800000 */
.L_x_15662:
        /* <DEDUP_REMOVED lines=10> */
.L_x_15658:
        /* <DEDUP_REMOVED lines=12> */
.L_x_15667:
[----:B------:R-:W-:-:S07]  /*1640*/  MOV R87, R98 ;  /* 0x0000006200577202 */ /* 0x000fce0000000f00 */
.L_x_15668:
[----:B------:R-:W-:Y:S05]  /*1650*/  BSYNC B0 ;  /* 0x0000000000007941 */ /* 0x000fea0003800000 */
.L_x_15666:
        /* <DEDUP_REMOVED lines=16> */
.L_x_15672:
[----:B------:R-:W-:Y:S05]  /*1760*/  BSYNC B1 ;  /* 0x0000000000017941 */ /* 0x000fea0003800000 */
.L_x_15671:
        /* <DEDUP_REMOVED lines=44> */
.L_x_15670:
[----:B------:R-:W-:Y:S05]  /*1a30*/  BSYNC B0 ;  /* 0x0000000000007941 */ /* 0x000fea0003800000 */
.L_x_15669:
        /* <DEDUP_REMOVED lines=15> */
.L_x_15673:
        /* <DEDUP_REMOVED lines=12> */
.L_x_15676:
[----:B------:R-:W-:-:S07]  /*1bf0*/  IMAD.MOV.U32 R96, RZ, RZ, R98 ;  /* 0x000000ffff607224 */ /* 0x000fce00078e0062 */
.L_x_15677:
[----:B------:R-:W-:Y:S05]  /*1c00*/  BSYNC B0 ;  /* 0x0000000000007941 */ /* 0x000fea0003800000 */
.L_x_15675:
        /* <DEDUP_REMOVED lines=16> */
.L_x_15681:
[----:B------:R-:W-:Y:S05]  /*1d10*/  BSYNC B1 ;  /* 0x0000000000017941 */ /* 0x000fea0003800000 */
.L_x_15680:
        /* <DEDUP_REMOVED lines=44> */
.L_x_15679:
[----:B------:R-:W-:Y:S05]  /*1fe0*/  BSYNC B0 ;  /* 0x0000000000007941 */ /* 0x000fea0003800000 */
.L_x_15678:
        /* <DEDUP_REMOVED lines=10> */
.L_x_15674:
        /* <DEDUP_REMOVED lines=12> */
.L_x_15683:
[----:B------:R-:W-:-:S07]  /*2150*/  IMAD.MOV.U32 R129, RZ, RZ, R98 ;  /* 0x000000ffff817224 */ /* 0x000fce00078e0062 */
.L_x_15684:
[----:B------:R-:W-:Y:S05]  /*2160*/  BSYNC B0 ;  /* 0x0000000000007941 */ /* 0x000fea0003800000 */
.L_x_15682:
        /* <DEDUP_REMOVED lines=16> */
.L_x_15688:
[----:B------:R-:W-:Y:S05]  /*2270*/  BSYNC B1 ;  /* 0x0000000000017941 */ /* 0x000fea0003800000 */
.L_x_15687:
        /* <DEDUP_REMOVED lines=44> */
.L_x_15686:
[----:B------:R-:W-:Y:S05]  /*2540*/  BSYNC B0 ;  /* 0x0000000000007941 */ /* 0x000fea0003800000 */
.L_x_15685:
        /* <DEDUP_REMOVED lines=15> */
.L_x_15689:
        /* <DEDUP_REMOVED lines=12> */
.L_x_15692:
[----:B------:R-:W-:-:S07]  /*2700*/  IMAD.MOV.U32 R95, RZ, RZ, R98 ;  /* 0x000000ffff5f7224 */ /* 0x000fce00078e0062 */
.L_x_15693:
[----:B------:R-:W-:Y:S05]  /*2710*/  BSYNC B0 ;  /* 0x0000000000007941 */ /* 0x000fea0003800000 */
.L_x_15691:
        /* <DEDUP_REMOVED lines=16> */
.L_x_15697:
[----:B------:R-:W-:Y:S05]  /*2820*/  BSYNC B1 ;  /* 0x0000000000017941 */ /* 0x000fea0003800000 */
.L_x_15696:
        /* <DEDUP_REMOVED lines=44> */
.L_x_15695:
[----:B------:R-:W-:Y:S05]  /*2af0*/  BSYNC B0 ;  /* 0x0000000000007941 */ /* 0x000fea0003800000 */
.L_x_15694:
        /* <DEDUP_REMOVED lines=10> */
.L_x_15690:
        /* <DEDUP_REMOVED lines=12> */
.L_x_15699:
[----:B------:R-:W-:-:S07]  /*2c60*/  IMAD.MOV.U32 R134, RZ, RZ, R98 ;  /* 0x000000ffff867224 */ /* 0x000fce00078e0062 */
.L_x_15700:
[----:B------:R-:W-:Y:S05]  /*2c70*/  BSYNC B0 ;  /* 0x0000000000007941 */ /* 0x000fea0003800000 */
.L_x_15698:
        /* <DEDUP_REMOVED lines=16> */
.L_x_15704:
[----:B------:R-:W-:Y:S05]  /*2d80*/  BSYNC B1 ;  /* 0x0000000000017941 */ /* 0x000fea0003800000 */
.L_x_15703:
        /* <DEDUP_REMOVED lines=44> */
.L_x_15702:
[----:B------:R-:W-:Y:S05]  /*3050*/  BSYNC B0 ;  /* 0x0000000000007941 */ /* 0x000fea0003800000 */
.L_x_15701:
        /* <DEDUP_REMOVED lines=15> */
.L_x_15705:
        /* <DEDUP_REMOVED lines=12> */
.L_x_15708:
[----:B------:R-:W-:-:S07]  /*3210*/  MOV R94, R98 ;  /* 0x00000062005e7202 */ /* 0x000fce0000000f00 */
.L_x_15709:
[----:B------:R-:W-:Y:S05]  /*3220*/  BSYNC B0 ;  /* 0x0000000000007941 */ /* 0x000fea0003800000 */
.L_x_15707:
        /* <DEDUP_REMOVED lines=16> */
.L_x_15713:
[----:B------:R-:W-:Y:S05]  /*3330*/  BSYNC B1 ;  /* 0x0000000000017941 */ /* 0x000fea0003800000 */
.L_x_15712:
        /* <DEDUP_REMOVED lines=44> */
.L_x_15711:
[----:B------:R-:W-:Y:S05]  /*3600*/  BSYNC B0 ;  /* 0x0000000000007941 */ /* 0x000fea0003800000 */
.L_x_15710:
        /* <DEDUP_REMOVED lines=10> */
.L_x_15706:
        /* <DEDUP_REMOVED lines=12> */
.L_x_15715:
[----:B------:R-:W-:-:S07]  /*3770*/  MOV R130, R98 ;  /* 0x0000006200827202 */ /* 0x000fce0000000f00 */
.L_x_15716:
[----:B------:R-:W-:Y:S05]  /*3780*/  BSYNC B0 ;  /* 0x0000000000007941 */ /* 0x000fea0003800000 */
.L_x_15714:
        /* <DEDUP_REMOVED lines=16> */
.L_x_15720:
[----:B------:R-:W-:Y:S05]  /*3890*/  BSYNC B1 ;  /* 0x0000000000017941 */ /* 0x000fea0003800000 */
.L_x_15719:
        /* <DEDUP_REMOVED lines=44> */
.L_x_15718:
[----:B------:R-:W-:Y:S05]  /*3b60*/  BSYNC B0 ;  /* 0x0000000000007941 */ /* 0x000fea0003800000 */
.L_x_15717:
        /* <DEDUP_REMOVED lines=15> */
.L_x_15721:
        /* <DEDUP_REMOVED lines=12> */
.L_x_15724:
[----:B------:R-:W-:-:S07]  /*3d20*/  IMAD.MOV.U32 R93, RZ, RZ, R98 ;  /* 0x000000ffff5d7224 */ /* 0x000fce00078e0062 */
.L_x_15725:
[----:B------:R-:W-:Y:S05]  /*3d30*/  BSYNC B0 ;  /* 0x0000000000007941 */ /* 0x000fea0003800000 */
.L_x_15723:
        /* <DEDUP_REMOVED lines=16> */
.L_x_15729:
[----:B------:R-:W-:Y:S05]  /*3e40*/  BSYNC B1 ;  /* 0x0000000000017941 */ /* 0x000fea0003800000 */
.L_x_15728:
        /* <DEDUP_REMOVED lines=44> */
.L_x_15727:
[----:B------:R-:W-:Y:S05]  /*4110*/  BSYNC B0 ;  /* 0x0000000000007941 */ /* 0x000fea0003800000 */
.L_x_15726:
        /* <DEDUP_REMOVED lines=10> */
.L_x_15722:
        /* <DEDUP_REMOVED lines=12> */
.L_x_15731:
[----:B------:R-:W-:-:S07]  /*4280*/  IMAD.MOV.U32 R130, RZ, RZ, R98 ;  /* 0x000000ffff827224 */ /* 0x000fce00078e0062 */
.L_x_15732:
[----:B------:R-:W-:Y:S05]  /*4290*/  BSYNC B0 ;  /* 0x0000000000007941 */ /* 0x000fea0003800000 */
.L_x_15730:
        /* <DEDUP_REMOVED lines=16> */
.L_x_15736:
[----:B------:R-:W-:Y:S05]  /*43a0*/  BSYNC B1 ;  /* 0x0000000000017941 */ /* 0x000fea0003800000 */
.L_x_15735:
        /* <DEDUP_REMOVED lines=44> */
.L_x_15734:
[----:B------:R-:W-:Y:S05]  /*4670*/  BSYNC B0 ;  /* 0x0000000000007941 */ /* 0x000fea0003800000 */
.L_x_15733:
        /* <DEDUP_REMOVED lines=13> */
.L_x_15737:
        /* <DEDUP_REMOVED lines=12> */
.L_x_15740:
[----:B------:R-:W-:-:S07]  /*4810*/  IMAD.MOV.U32 R74, RZ, RZ, R98 ;  /* 0x000000ffff4a7224 */ /* 0x000fce00078e0062 */
.L_x_15741:
[----:B------:R-:W-:Y:S05]  /*4820*/  BSYNC B0 ;  /* 0x0000000000007941 */ /* 0x000fea0003800000 */
.L_x_15739:
        /* <DEDUP_REMOVED lines=16> */
.L_x_15745:
[----:B------:R-:W-:Y:S05]  /*4930*/  BSYNC B1 ;  /* 0x0000000000017941 */ /* 0x000fea0003800000 */
.L_x_15744:
        /* <DEDUP_REMOVED lines=44> */
.L_x_15743:
[----:B------:R-:W-:Y:S05]  /*4c00*/  BSYNC B0 ;  /* 0x0000000000007941 */ /* 0x000fea0003800000 */
.L_x_15742:
        /* <DEDUP_REMOVED lines=10> */
.L_x_15738:
        /* <DEDUP_REMOVED lines=12> */
.L_x_15747:
[----:B------:R-:W-:-:S07]  /*4d70*/  IMAD.MOV.U32 R74, RZ, RZ, R98 ;  /* 0x000000ffff4a7224 */ /* 0x000fce00078e0062 */
.L_x_15748:
[----:B------:R-:W-:Y:S05]  /*4d80*/  BSYNC B0 ;  /* 0x0000000000007941 */ /* 0x000fea0003800000 */
.L_x_15746:
        /* <DEDUP_REMOVED lines=16> */
.L_x_15752:
[----:B------:R-:W-:Y:S05]  /*4e90*/  BSYNC B1 ;  /* 0x0000000000017941 */ /* 0x000fea0003800000 */
.L_x_15751:
        /* <DEDUP_REMOVED lines=44> */
.L_x_15750:
[----:B------:R-:W-:Y:S05]  /*5160*/  BSYNC B0 ;  /* 0x0000000000007941 */ /* 0x000fea0003800000 */
.L_x_15749:
        /* <DEDUP_REMOVED lines=13> */
.L_x_15753:
        /* <DEDUP_REMOVED lines=12> */
.L_x_15756:
[----:B------:R-:W-:-:S07]  /*5300*/  MOV R74, R98 ;  /* 0x00000062004a7202 */ /* 0x000fce0000000f00 */
.L_x_15757:
[----:B------:R-:W-:Y:S05]  /*5310*/  BSYNC B0 ;  /* 0x0000000000007941 */ /* 0x000fea0003800000 */
.L_x_15755:
        /* <DEDUP_REMOVED lines=16> */
.L_x_15761:
[----:B------:R-:W-:Y:S05]  /*5420*/  BSYNC B1 ;  /* 0x0000000000017941 */ /* 0x000fea0003800000 */
.L_x_15760:
        /* <DEDUP_REMOVED lines=44> */
.L_x_15759:
[----:B------:R-:W-:Y:S05]  /*56f0*/  BSYNC B0 ;  /* 0x0000000000007941 */ /* 0x000fea0003800000 */
.L_x_15758:
        /* <DEDUP_REMOVED lines=10> */
.L_x_15754:
        /* <DEDUP_REMOVED lines=12> */
.L_x_15763:
[----:B------:R-:W-:-:S07]  /*5860*/  MOV R74, R98 ;  /* 0x00000062004a7202 */ /* 0x000fce0000000f00 */
.L_x_15764:
[----:B------:R-:W-:Y:S05]  /*5870*/  BSYNC B0 ;  /* 0x0000000000007941 */ /* 0x000fea0003800000 */
.L_x_15762:
        /* <DEDUP_REMOVED lines=16> */
.L_x_15768:
[----:B------:R-:W-:Y:S05]  /*5980*/  BSYNC B1 ;  /* 0x0000000000017941 */ /* 0x000fea0003800000 */
.L_x_15767:
        /* <DEDUP_REMOVED lines=44> */
.L_x_15766:
[----:B------:R-:W-:Y:S05]  /*5c50*/  BSYNC B0 ;  /* 0x0000000000007941 */ /* 0x000fea0003800000 */
.L_x_15765:
        /* <DEDUP_REMOVED lines=13> */
.L_x_15769:
        /* <DEDUP_REMOVED lines=12> */
.L_x_15772:
[----:B------:R-:W-:-:S07]  /*5df0*/  IMAD.MOV.U32 R90, RZ, RZ, R98 ;  /* 0x000000ffff5a7224 */ /* 0x000fce00078e0062 */
.L_x_15773:
[----:B------:R-:W-:Y:S05]  /*5e00*/  BSYNC B0 ;  /* 0x0000000000007941 */ /* 0x000fea0003800000 */
.L_x_15771:
        /* <DEDUP_REMOVED lines=18> */
.L_x_15777:
[----:B------:R-:W-:Y:S05]  /*5f30*/  BSYNC B1 ;  /* 0x0000000000017941 */ /* 0x000fea0003800000 */
.L_x_15776:
        /* <DEDUP_REMOVED lines=44> */
.L_x_15775:
[----:B------:R-:W-:Y:S05]  /*6200*/  BSYNC B0 ;  /* 0x0000000000007941 */ /* 0x000fea0003800000 */
.L_x_15774:
        /* <DEDUP_REMOVED lines=10> */
.L_x_15770:
        /* <DEDUP_REMOVED lines=29> */
[----:B-1----:R-:W-:Y:S01]  /*6480*/  @P0 IMAD.WIDE.U32 R148, R141, 0x10, R148 ;  /* 0x000000108d940825 */ /* 0x002fe200078e0094 */
[----:B------:R-:W-:-:S02]  /*6490*/  F2FP.F16.F32.PACK_AB R73, R131, R129 ;  /* 0x000000818349723e */ /* 0x000fc400000000ff */
[----:B------:R-:W-:Y:S02]  /*64a0*/  F2FP.F16.F32.PACK_AB R72, R87, R83 ;  /* 0x000000535748723e */ /* 0x000fe400000000ff */
[----:B------:R-:W-:Y:S01]  /*64b0*/  LOP3.LUT R153, R147, R153, R145, 0xfe, !PT ;  /* 0x0000009993997212 */ /* 0x000fe200078efe91 */
[----:B--2---:R-:W-:Y:S01]  /*64c0*/  IMAD.WIDE.U32 R144, R85, 0x8, R76 ;  /* 0x0000000855907825 */ /* 0x004fe200078e004c */
[----:B------:R-:W-:Y:S01]  /*64d0*/  LOP3.LUT R152, R132, R155, RZ, 0xfc, !PT ;  /* 0x0000009b84987212 */ /* 0x000fe200078efcff */
        /* <DEDUP_REMOVED lines=25> */
.L_x_15778:
        /* <DEDUP_REMOVED lines=15> */
.L_x_15780:
[----:B------:R-:W-:-:S07]  /*6760*/  IMAD.MOV.U32 R134, RZ, RZ, R98 ;  /* 0x000000ffff867224 */ /* 0x000fce00078e0062 */
.L_x_15781:
[----:B------:R-:W-:Y:S05]  /*6770*/  BSYNC B0 ;  /* 0x0000000000007941 */ /* 0x000fea0003800000 */
.L_x_15779:
        /* <DEDUP_REMOVED lines=16> */
.L_x_15785:
[----:B------:R-:W-:Y:S05]  /*6880*/  BSYNC B1 ;  /* 0x0000000000017941 */ /* 0x000fea0003800000 */
.L_x_15784:
        /* <DEDUP_REMOVED lines=44> */
.L_x_15783:
[----:B------:R-:W-:Y:S05]  /*6b50*/  BSYNC B0 ;  /* 0x0000000000007941 */ /* 0x000fea0003800000 */
.L_x_15782:
        /* <DEDUP_REMOVED lines=15> */
.L_x_15786:
        /* <DEDUP_REMOVED lines=12> */
.L_x_15789:
[----:B------:R-:W-:-:S07]  /*6d10*/  MOV R97, R98 ;  /* 0x0000006200617202 */ /* 0x000fce0000000f00 */
.L_x_15790:
[----:B------:R-:W-:Y:S05]  /*6d20*/  BSYNC B0 ;  /* 0x0000000000007941 */ /* 0x000fea0003800000 */
.L_x_15788:
        /* <DEDUP_REMOVED lines=16> */
.L_x_15794:
[----:B------:R-:W-:Y:S05]  /*6e30*/  BSYNC B1 ;  /* 0x0000000000017941 */ /* 0x000fea0003800000 */
.L_x_15793:
        /* <DEDUP_REMOVED lines=44> */
.L_x_15792:
[----:B------:R-:W-:Y:S05]  /*7100*/  BSYNC B0 ;  /* 0x0000000000007941 */ /* 0x000fea0003800000 */
.L_x_15791:
        /* <DEDUP_REMOVED lines=10> */
.L_x_15787:
        /* <DEDUP_REMOVED lines=12> */
.L_x_15796:
[----:B------:R-:W-:-:S07]  /*7270*/  IMAD.MOV.U32 R134, RZ, RZ, R98 ;  /* 0x000000ffff867224 */ /* 0x000fce00078e0062 */
.L_x_15797:
[----:B------:R-:W-:Y:S05]  /*7280*/  BSYNC B0 ;  /* 0x0000000000007941 */ /* 0x000fea0003800000 */
.L_x_15795:
        /* <DEDUP_REMOVED lines=16> */
.L_x_15801:
[----:B------:R-:W-:Y:S05]  /*7390*/  BSYNC B1 ;  /* 0x0000000000017941 */ /* 0x000fea0003800000 */
.L_x_15800:
        /* <DEDUP_REMOVED lines=44> */
.L_x_15799:
[----:B------:R-:W-:Y:S05]  /*7660*/  BSYNC B0 ;  /* 0x0000000000007941 */ /* 0x000fea0003800000 */
.L_x_15798:
        /* <DEDUP_REMOVED lines=15> */
.L_x_15802:
        /* <DEDUP_REMOVED lines=12> */
.L_x_15805:
[----:B------:R-:W-:-:S07]  /*7820*/  MOV R96, R98 ;  /* 0x0000006200607202 */ /* 0x000fce0000000f00 */
.L_x_15806:
[----:B------:R-:W-:Y:S05]  /*7830*/  BSYNC B0 ;  /* 0x0000000000007941 */ /* 0x000fea0003800000 */
.L_x_15804:
        /* <DEDUP_REMOVED lines=16> */
.L_x_15810:
[----:B------:R-:W-:Y:S05]  /*7940*/  BSYNC B1 ;  /* 0x0000000000017941 */ /* 0x000fea0003800000 */
.L_x_15809:
        /* <DEDUP_REMOVED lines=44> */
.L_x_15808:
[----:B------:R-:W-:Y:S05]  /*7c10*/  BSYNC B0 ;  /* 0x0000000000007941 */ /* 0x000fea0003800000 */
.L_x_15807:
        /* <DEDUP_REMOVED lines=10> */
.L_x_15803:
        /* <DEDUP_REMOVED lines=12> */
.L_x_15812:
[----:B------:R-:W-:-:S07]  /*7d80*/  IMAD.MOV.U32 R132, RZ, RZ, R98 ;  /* 0x000000ffff847224 */ /* 0x000fce00078e0062 */
.L_x_15813:
[----:B------:R-:W-:Y:S05]  /*7d90*/  BSYNC B0 ;  /* 0x0000000000007941 */ /* 0x000fea0003800000 */
.L_x_15811:
        /* <DEDUP_REMOVED lines=16> */
.L_x_15817:
[----:B------:R-:W-:Y:S05]  /*7ea0*/  BSYNC B1 ;  /* 0x0000000000017941 */ /* 0x000fea0003800000 */
.L_x_15816:
        /* <DEDUP_REMOVED lines=44> */
.L_x_15815:
[----:B------:R-:W-:Y:S05]  /*8170*/  BSYNC B0 ;  /* 0x0000000000007941 */ /* 0x000fea0003800000 */
.L_x_15814:
        /* <DEDUP_REMOVED lines=15> */
.L_x_15818:
        /* <DEDUP_REMOVED lines=12> */
.L_x_15821:
[----:B------:R-:W-:-:S07]  /*8330*/  MOV R95, R98 ;  /* 0x00000062005f7202 */ /* 0x000fce0000000f00 */
.L_x_15822:
[----:B------:R-:W-:Y:S05]  /*8340*/  BSYNC B0 ;  /* 0x0000000000007941 */ /* 0x000fea0003800000 */
.L_x_15820:
        /* <DEDUP_REMOVED lines=16> */
.L_x_15826:
[----:B------:R-:W-:Y:S05]  /*8450*/  BSYNC B1 ;  /* 0x0000000000017941 */ /* 0x000fea0003800000 */
.L_x_15825:
        /* <DEDUP_REMOVED lines=44> */
.L_x_15824:
[----:B------:R-:W-:Y:S05]  /*8720*/  BSYNC B0 ;  /* 0x0000000000007941 */ /* 0x000fea0003800000 */
.L_x_15823:
        /* <DEDUP_REMOVED lines=10> */
.L_x_15819:
        /* <DEDUP_REMOVED lines=12> */
.L_x_15828:
[----:B------:R-:W-:-:S07]  /*8890*/  IMAD.MOV.U32 R132, RZ, RZ, R98 ;  /* 0x000000ffff847224 */ /* 0x000fce00078e0062 */
.L_x_15829:
[----:B------:R-:W-:Y:S05]  /*88a0*/  BSYNC B0 ;  /* 0x0000000000007941 */ /* 0x000fea0003800000 */
.L_x_15827:
        /* <DEDUP_REMOVED lines=16> */
.L_x_15833:
[----:B------:R-:W-:Y:S05]  /*89b0*/  BSYNC B1 ;  /* 0x0000000000017941 */ /* 0x000fea0003800000 */
.L_x_15832:
        /* <DEDUP_REMOVED lines=44> */
.L_x_15831:
[----:B------:R-:W-:Y:S05]  /*8c80*/  BSYNC B0 ;  /* 0x0000000000007941 */ /* 0x000fea0003800000 */
.L_x_15830:
        /* <DEDUP_REMOVED lines=15> */
.L_x_15834:
        /* <DEDUP_REMOVED lines=12> */
.L_x_15837:
[----:B------:R-:W-:-:S07]  /*8e40*/  MOV R94, R98 ;  /* 0x00000062005e7202 */ /* 0x000fce0000000f00 */
.L_x_15838:
[----:B------:R-:W-:Y:S05]  /*8e50*/  BSYNC B0 ;  /* 0x0000000000007941 */ /* 0x000fea0003800000 */
.L_x_15836:
        /* <DEDUP_REMOVED lines=16> */
.L_x_15842:
[----:B------:R-:W-:Y:S05]  /*8f60*/  BSYNC B1 ;  /* 0x0000000000017941 */ /* 0x000fea0003800000 */
.L_x_15841:
        /* <DEDUP_REMOVED lines=44> */
.L_x_15840:
[----:B------:R-:W-:Y:S05]  /*9230*/  BSYNC B0 ;  /* 0x0000000000007941 */ /* 0x000fea0003800000 */
.L_x_15839:
        /* <DEDUP_REMOVED lines=10> */
.L_x_15835:
        /* <DEDUP_REMOVED lines=12> */
.L_x_15844:
[----:B------:R-:W-:-:S07]  /*93a0*/  IMAD.MOV.U32 R130, RZ, RZ, R98 ;  /* 0x000000ffff827224 */ /* 0x000fce00078e0062 */
.L_x_15845:
[----:B------:R-:W-:Y:S05]  /*93b0*/  BSYNC B0 ;  /* 0x0000000000007941 */ /* 0x000fea0003800000 */
.L_x_15843:
        /* <DEDUP_REMOVED lines=16> */
.L_x_15849:
[----:B------:R-:W-:Y:S05]  /*94c0*/  BSYNC B1 ;  /* 0x0000000000017941 */ /* 0x000fea0003800000 */
.L_x_15848:
        /* <DEDUP_REMOVED lines=44> */
.L_x_15847:
[----:B------:R-:W-:Y:S05]  /*9790*/  BSYNC B0 ;  /* 0x0000000000007941 */ /* 0x000fea0003800000 */
.L_x_15846:
        /* <DEDUP_REMOVED lines=15> */
.L_x_15850:
        /* <DEDUP_REMOVED lines=12> */
.L_x_15853:
[----:B------:R-:W-:-:S07]  /*9950*/  MOV R93, R98 ;  /* 0x00000062005d7202 */ /* 0x000fce0000000f00 */
.L_x_15854:
[----:B------:R-:W-:Y:S05]  /*9960*/  BSYNC B0 ;  /* 0x0000000000007941 */ /* 0x000fea0003800000 */
.L_x_15852:
        /* <DEDUP_REMOVED lines=16> */
.L_x_15858:
[----:B------:R-:W-:Y:S05]  /*9a70*/  BSYNC B1 ;  /* 0x0000000000017941 */ /* 0x000fea0003800000 */
.L_x_15857:
        /* <DEDUP_REMOVED lines=44> */
.L_x_15856:
[----:B------:R-:W-:Y:S05]  /*9d40*/  BSYNC B0 ;  /* 0x0000000000007941 */ /* 0x000fea0003800000 */
.L_x_15855:
        /* <DEDUP_REMOVED lines=10> */
.L_x_15851:
        /* <DEDUP_REMOVED lines=12> */
.L_x_15860:
[----:B------:R-:W-:-:S07]  /*9eb0*/  IMAD.MOV.U32 R130, RZ, RZ, R98 ;  /* 0x000000ffff827224 */ /* 0x000fce00078e0062 */
.L_x_15861:
[----:B------:R-:W-:Y:S05]  /*9ec0*/  BSYNC B0 ;  /* 0x0000000000007941 */ /* 0x000fea0003800000 */
.L_x_15859:
        /* <DEDUP_REMOVED lines=16> */
.L_x_15865:
[----:B------:R-:W-:Y:S05]  /*9fd0*/  BSYNC B1 ;  /* 0x0000000000017941 */ /* 0x000fea0003800000 */
.L_x_15864:
        /* <DEDUP_REMOVED lines=44> */
.L_x_15863:
[----:B------:R-:W-:Y:S05]  /*a2a0*/  BSYNC B0 ;  /* 0x0000000000007941 */ /* 0x000fea0003800000 */
.L_x_15862:
        /* <DEDUP_REMOVED lines=13> */
.L_x_15866:
        /* <DEDUP_REMOVED lines=12> */
.L_x_15869:
[----:B------:R-:W-:-:S07]  /*a440*/  MOV R74, R98 ;  /* 0x00000062004a7202 */ /* 0x000fce0000000f00 */
.L_x_15870:
[----:B------:R-:W-:Y:S05]  /*a450*/  BSYNC B0 ;  /* 0x0000000000007941 */ /* 0x000fea0003800000 */
.L_x_15868:
        /* <DEDUP_REMOVED lines=16> */
.L_x_15874:
[----:B------:R-:W-:Y:S05]  /*a560*/  BSYNC B1 ;  /* 0x0000000000017941 */ /* 0x000fea0003800000 */
.L_x_15873:
        /* <DEDUP_REMOVED lines=44> */
.L_x_15872:
[----:B------:R-:W-:Y:S05]  /*a830*/  BSYNC B0 ;  /* 0x0000000000007941 */ /* 0x000fea0003800000 */
.L_x_15871:
        /* <DEDUP_REMOVED lines=10> */
.L_x_15867:
        /* <DEDUP_REMOVED lines=12> */
.L_x_15876:
[----:B------:R-:W-:-:S07]  /*a9a0*/  IMAD.MOV.U32 R74, RZ, RZ, R98 ;  /* 0x000000ffff4a7224 */ /* 0x000fce00078e0062 */
.L_x_15877:
[----:B------:R-:W-:Y:S05]  /*a9b0*/  BSYNC B0 ;  /* 0x0000000000007941 */ /* 0x000fea0003800000 */
.L_x_15875:
        /* <DEDUP_REMOVED lines=16> */
.L_x_15881:
[----:B------:R-:W-:Y:S05]  /*aac0*/  BSYNC B1 ;  /* 0x0000000000017941 */ /* 0x000fea0003800000 */
.L_x_15880:
        /* <DEDUP_REMOVED lines=44> */
.L_x_15879:
[----:B------:R-:W-:Y:S05]  /*ad90*/  BSYNC B0 ;  /* 0x0000000000007941 */ /* 0x000fea0003800000 */
.L_x_15878:
        /* <DEDUP_REMOVED lines=13> */
.L_x_15882:
        /* <DEDUP_REMOVED lines=12> */
.L_x_15885:
[----:B------:R-:W-:-:S07]  /*af30*/  MOV R74, R98 ;  /* 0x00000062004a7202 */ /* 0x000fce0000000f00 */
.L_x_15886:
[----:B------:R-:W-:Y:S05]  /*af40*/  BSYNC B0 ;  /* 0x0000000000007941 */ /* 0x000fea0003800000 */
.L_x_15884:
        /* <DEDUP_REMOVED lines=16> */
.L_x_15890:
[----:B------:R-:W-:Y:S05]  /*b050*/  BSYNC B1 ;  /* 0x0000000000017941 */ /* 0x000fea0003800000 */
.L_x_15889:
        /* <DEDUP_REMOVED lines=44> */
.L_x_15888:
[----:B------:R-:W-:Y:S05]  /*b320*/  BSYNC B0 ;  /* 0x0000000000007941 */ /* 0x000fea0003800000 */
.L_x_15887:
        /* <DEDUP_REMOVED lines=10> */
.L_x_15883:
        /* <DEDUP_REMOVED lines=12> */
.L_x_15892:
[----:B------:R-:W-:-:S07]  /*b490*/  IMAD.MOV.U32 R74, RZ, RZ, R98 ;  /* 0x000000ffff4a7224 */ /* 0x000fce00078e0062 */
.L_x_15893:
[----:B------:R-:W-:Y:S05]  /*b4a0*/  BSYNC B0 ;  /* 0x0000000000007941 */ /* 0x000fea0003800000 */
.L_x_15891:
        /* <DEDUP_REMOVED lines=16> */
.L_x_15897:
[----:B------:R-:W-:Y:S05]  /*b5b0*/  BSYNC B1 ;  /* 0x0000000000017941 */ /* 0x000fea0003800000 */
.L_x_15896:
        /* <DEDUP_REMOVED lines=44> */
.L_x_15895:
[----:B------:R-:W-:Y:S05]  /*b880*/  BSYNC B0 ;  /* 0x0000000000007941 */ /* 0x000fea0003800000 */
.L_x_15894:
        /* <DEDUP_REMOVED lines=13> */
.L_x_15898:
        /* <DEDUP_REMOVED lines=12> */
.L_x_15901:
[----:B------:R-:W-:-:S07]  /*ba20*/  MOV R90, R98 ;  /* 0x00000062005a7202 */ /* 0x000fce0000000f00 */
.L_x_15902:
[----:B------:R-:W-:Y:S05]  /*ba30*/  BSYNC B0 ;  /* 0x0000000000007941 */ /* 0x000fea0003800000 */
.L_x_15900:
        /* <DEDUP_REMOVED lines=18> */
.L_x_15906:
[----:B------:R-:W-:Y:S05]  /*bb60*/  BSYNC B1 ;  /* 0x0000000000017941 */ /* 0x000fea0003800000 */
.L_x_15905:
        /* <DEDUP_REMOVED lines=44> */
.L_x_15904:
[----:B------:R-:W-:Y:S05]  /*be30*/  BSYNC B0 ;  /* 0x0000000000007941 */ /* 0x000fea0003800000 */
.L_x_15903:
        /* <DEDUP_REMOVED lines=10> */
.L_x_15899:
        /* <DEDUP_REMOVED lines=18> */
[----:B------:R-:W-:Y:S01]  /*c000*/  F2FP.F16.F32.PACK_AB R75, R155, R157 ;  /* 0x0000009d9b4b723e */ /* 0x000fe200000000ff */
[----:B------:R-:W-:Y:S01]  /*c010*/  IMAD.WIDE.U32 R164, R164, 0x100, RZ ;  /* 0x00000100a4a47825 */ /* 0x000fe200078e00ff */
        /* <DEDUP_REMOVED lines=18> */
[----:B--2---:R-:W-:Y:S01]  /*c140*/  SHF.L.U32 R73, R91, 0x10, RZ ;  /* 0x000000105b497819 */ /* 0x004fe200000006ff */
[----:B------:R-:W0:Y:S01]  /*c150*/  LDC.64 R168, c[0x0][0x248] ;  /* 0x00009200ffa87b82 */ /* 0x000e220000000a00 */
[----:B------:R-:W-:Y:S02]  /*c160*/  LOP3.LUT R72, R90, 0xffff, RZ, 0xc0, !PT ;  /* 0x0000ffff5a487812 */ /* 0x000fe400078ec0ff */
[----:B------:R-:W-:Y:S02]  /*c170*/  LOP3.LUT R73, R73, 0xff0000, RZ, 0xc0, !PT ;  /* 0x00ff000049497812 */ /* 0x000fe400078ec0ff */
[----:B------:R-:W-:Y:S02]  /*c180*/  LOP3.LUT R164, R95, 0xff, RZ, 0xc0, !PT ;  /* 0x000000ff5fa47812 */ /* 0x000fe400078ec0ff */
[----:B------:R-:W-:Y:S02]  /*c190*/  PRMT R72, R73, 0x4210, R72 ;  /* 0x0000421049487816 */ /* 0x000fe40000000048 */
[----:B------:R-:W-:Y:S01]  /*c1a0*/  PRMT R73, R92, 0x7104, RZ ;  /* 0x000071045c497816 */ /* 0x000fe200000000ff */
[----:B------:R-:W-:Y:S01]  /*c1b0*/  IMAD.WIDE.U32 R164, R164, 0x10000, RZ ;  /* 0x00010000a4a47825 */ /* 0x000fe200078e00ff */
[----:B------:R-:W-:-:S02]  /*c1c0*/  LOP3.LUT R166, R96, 0xff, RZ, 0xc0, !PT ;  /* 0x000000ff60a67812 */ /* 0x000fc400078ec0ff */
[----:B------:R-:W-:Y:S02]  /*c1d0*/  LOP3.LUT R72, R72, 0xff00, R73, 0xf8, !PT ;  /* 0x0000ff0048487812 */ /* 0x000fe400078ef849 */
[----:B------:R-:W-:Y:S01]  /*c1e0*/  LOP3.LUT R73, R94, 0xff, RZ, 0xc0, !PT ;  /* 0x000000ff5e497812 */ /* 0x000fe200078ec0ff */
[----:B------:R-:W-:Y:S01]  /*c1f0*/  IMAD.WIDE.U32 R166, R166, 0x100, RZ ;  /* 0x00000100a6a67825 */ /* 0x000fe200078e00ff */
        /* <DEDUP_REMOVED lines=8> */
.L_x_15907:
[----:B------:R1:W5:Y:S04]  /*c280*/  @P0 LDG.E.128 R116, desc[UR4][R160.64] ;  /* 0x00000004a0740981 */ /* 0x000368000c1e1d00 */
[----:B------:R1:W5:Y:S04]  /*c290*/  @P1 LDG.E.128 R68, desc[UR4][R162.64] ;  /* 0x00000004a2441981 */ /* 0x000368000c1e1d00 */
[----:B0-2---:R-:W5:Y:S01]  /*c2a0*/  LDG.E.128 R72, desc[UR4][R74.64] ;  /* 0x000000044a487981 */ /* 0x005f62000c1e1d00 */
        /* <DEDUP_REMOVED lines=12> */
.L_x_15909:
[----:B------:R-:W-:-:S07]  /*c370*/  IMAD.MOV.U32 R134, RZ, RZ, R98 ;  /* 0x000000ffff867224 */ /* 0x000fce00078e0062 */
.L_x_15910:
[----:B------:R-:W-:Y:S05]  /*c380*/  BSYNC B0 ;  /* 0x0000000000007941 */ /* 0x000fea0003800000 */
.L_x_15908:
        /* <DEDUP_REMOVED lines=16> */
.L_x_15914:
[----:B------:R-:W-:Y:S05]  /*c490*/  BSYNC B1 ;  /* 0x0000000000017941 */ /* 0x000fea0003800000 */
.L_x_15913:
        /* <DEDUP_REMOVED lines=44> */
.L_x_15912:
[----:B------:R-:W-:Y:S05]  /*c760*/  BSYNC B0 ;  /* 0x0000000000007941 */ /* 0x000fea0003800000 */
.L_x_15911:
        /* <DEDUP_REMOVED lines=15> */
.L_x_15915:
        /* <DEDUP_REMOVED lines=12> */
.L_x_15918:
[----:B------:R-:W-:-:S07]  /*c920*/  MOV R97, R98 ;  /* 0x0000006200617202 */ /* 0x000fce0000000f00 */
.L_x_15919:
[----:B------:R-:W-:Y:S05]  /*c930*/  BSYNC B0 ;  /* 0x0000000000007941 */ /* 0x000fea0003800000 */
.L_x_15917:
        /* <DEDUP_REMOVED lines=16> */
.L_x_15923:
[----:B------:R-:W-:Y:S05]  /*ca40*/  BSYNC B1 ;  /* 0x0000000000017941 */ /* 0x000fea0003800000 */
.L_x_15922:
        /* <DEDUP_REMOVED lines=44> */
.L_x_15921:
[----:B------:R-:W-:Y:S05]  /*cd10*/  BSYNC B0 ;  /* 0x0000000000007941 */ /* 0x000fea0003800000 */
.L_x_15920:
        /* <DEDUP_REMOVED lines=10> */
.L_x_15916:
        /* <DEDUP_REMOVED lines=12> */
.L_x_15925:
[----:B------:R-:W-:-:S07]  /*ce80*/  IMAD.MOV.U32 R134, RZ, RZ, R98 ;  /* 0x000000ffff867224 */ /* 0x000fce00078e0062 */
.L_x_15926:
[----:B------:R-:W-:Y:S05]  /*ce90*/  BSYNC B0 ;  /* 0x0000000000007941 */ /* 0x000fea0003800000 */
.L_x_15924:
        /* <DEDUP_REMOVED lines=16> */
.L_x_15930:
[----:B------:R-:W-:Y:S05]  /*cfa0*/  BSYNC B1 ;  /* 0x0000000000017941 */ /* 0x000fea0003800000 */
.L_x_15929:
        /* <DEDUP_REMOVED lines=44> */
.L_x_15928:
[----:B------:R-:W-:Y:S05]  /*d270*/  BSYNC B0 ;  /* 0x0000000000007941 */ /* 0x000fea0003800000 */
.L_x_15927:
        /* <DEDUP_REMOVED lines=15> */
.L_x_15931:
        /* <DEDUP_REMOVED lines=12> */
.L_x_15934:
[----:B------:R-:W-:-:S07]  /*d430*/  MOV R96, R98 ;  /* 0x0000006200607202 */ /* 0x000fce0000000f00 */
.L_x_15935:
[----:B------:R-:W-:Y:S05]  /*d440*/  BSYNC B0 ;  /* 0x0000000000007941 */ /* 0x000fea0003800000 */
.L_x_15933:
        /* <DEDUP_REMOVED lines=16> */
.L_x_15939:
[----:B------:R-:W-:Y:S05]  /*d550*/  BSYNC B1 ;  /* 0x0000000000017941 */ /* 0x000fea0003800000 */
.L_x_15938:
        /* <DEDUP_REMOVED lines=44> */
.L_x_15937:
[----:B------:R-:W-:Y:S05]  /*d820*/  BSYNC B0 ;  /* 0x0000000000007941 */ /* 0x000fea0003800000 */
.L_x_15936:
        /* <DEDUP_REMOVED lines=10> */
.L_x_15932:
        /* <DEDUP_REMOVED lines=12> */
.L_x_15941:
[----:B------:R-:W-:-:S07]  /*d990*/  IMAD.MOV.U32 R132, RZ, RZ, R98 ;  /* 0x000000ffff847224 */ /* 0x000fce00078e0062 */
.L_x_15942:
[----:B------:R-:W-:Y:S05]  /*d9a0*/  BSYNC B0 ;  /* 0x0000000000007941 */ /* 0x000fea0003800000 */
.L_x_15940:
        /* <DEDUP_REMOVED lines=16> */
.L_x_15946:
[----:B------:R-:W-:Y:S05]  /*dab0*/  BSYNC B1 ;  /* 0x0000000000017941 */ /* 0x000fea0003800000 */
.L_x_15945:
        /* <DEDUP_REMOVED lines=44> */
.L_x_15944:
[----:B------:R-:W-:Y:S05]  /*dd80*/  BSYNC B0 ;  /* 0x0000000000007941 */ /* 0x000fea0003800000 */
.L_x_15943:
        /* <DEDUP_REMOVED lines=15> */
.L_x_15947:
        /* <DEDUP_REMOVED lines=12> */
.L_x_15950:
[----:B------:R-:W-:-:S07]  /*df40*/  MOV R95, R98 ;  /* 0x00000062005f7202 */ /* 0x000fce0000000f00 */
.L_x_15951:
[----:B------:R-:W-:Y:S05]  /*df50*/  BSYNC B0 ;  /* 0x0000000000007941 */ /* 0x000fea0003800000 */
.L_x_15949:
        /* <DEDUP_REMOVED lines=16> */
.L_x_15955:
[----:B------:R-:W-:Y:S05]  /*e060*/  BSYNC B1 ;  /* 0x0000000000017941 */ /* 0x000fea0003800000 */
.L_x_15954:
        /* <DEDUP_REMOVED lines=44> */
.L_x_15953:
[----:B------:R-:W-:Y:S05]  /*e330*/  BSYNC B0 ;  /* 0x0000000000007941 */ /* 0x000fea0003800000 */
.L_x_15952:
        /* <DEDUP_REMOVED lines=10> */
.L_x_15948:
        /* <DEDUP_REMOVED lines=12> */
.L_x_15957:
[----:B------:R-:W-:-:S07]  /*e4a0*/  IMAD.MOV.U32 R132, RZ, RZ, R98 ;  /* 0x000000ffff847224 */ /* 0x000fce00078e0062 */
.L_x_15958:
[----:B------:R-:W-:Y:S05]  /*e4b0*/  BSYNC B0 ;  /* 0x0000000000007941 */ /* 0x000fea0003800000 */
.L_x_15956:
        /* <DEDUP_REMOVED lines=16> */
.L_x_15962:
[----:B------:R-:W-:Y:S05]  /*e5c0*/  BSYNC B1 ;  /* 0x0000000000017941 */ /* 0x000fea0003800000 */
.L_x_15961:
        /* <DEDUP_REMOVED lines=44> */
.L_x_15960:
[----:B------:R-:W-:Y:S05]  /*e890*/  BSYNC B0 ;  /* 0x0000000000007941 */ /* 0x000fea0003800000 */
.L_x_15959:
        /* <DEDUP_REMOVED lines=15> */
.L_x_15963:
        /* <DEDUP_REMOVED lines=12> */
.L_x_15966:
[----:B------:R-:W-:-:S07]  /*ea50*/  MOV R94, R98 ;  /* 0x00000062005e7202 */ /* 0x000fce0000000f00 */
.L_x_15967:
[----:B------:R-:W-:Y:S05]  /*ea60*/  BSYNC B0 ;  /* 0x0000000000007941 */ /* 0x000fea0003800000 */
.L_x_15965:
        /* <DEDUP_REMOVED lines=16> */
.L_x_15971:
[----:B------:R-:W-:Y:S05]  /*eb70*/  BSYNC B1 ;  /* 0x0000000000017941 */ /* 0x000fea0003800000 */
.L_x_15970:
        /* <DEDUP_REMOVED lines=44> */
.L_x_15969:
[----:B------:R-:W-:Y:S05]  /*ee40*/  BSYNC B0 ;  /* 0x0000000000007941 */ /* 0x000fea0003800000 */
.L_x_15968:
        /* <DEDUP_REMOVED lines=10> */
.L_x_15964:
        /* <DEDUP_REMOVED lines=12> */
.L_x_15973:
[----:B------:R-:W-:-:S07]  /*efb0*/  IMAD.MOV.U32 R130, RZ, RZ, R98 ;  /* 0x000000ffff827224 */ /* 0x000fce00078e0062 */
.L_x_15974:
[----:B------:R-:W-:Y:S05]  /*efc0*/  BSYNC B0 ;  /* 0x0000000000007941 */ /* 0x000fea0003800000 */
.L_x_15972:
        /* <DEDUP_REMOVED lines=16> */
.L_x_15978:
[----:B------:R-:W-:Y:S05]  /*f0d0*/  BSYNC B1 ;  /* 0x0000000000017941 */ /* 0x000fea0003800000 */
.L_x_15977:
        /* <DEDUP_REMOVED lines=44> */
.L_x_15976:
[----:B------:R-:W-:Y:S05]  /*f3a0*/  BSYNC B0 ;  /* 0x0000000000007941 */ /* 0x000fea0003800000 */
.L_x_15975:
        /* <DEDUP_REMOVED lines=15> */
.L_x_15979:
        /* <DEDUP_REMOVED lines=12> */
.L_x_15982:
[----:B------:R-:W-:-:S07]  /*f560*/  MOV R93, R98 ;  /* 0x00000062005d7202 */ /* 0x000fce0000000f00 */
.L_x_15983:
[----:B------:R-:W-:Y:S05]  /*f570*/  BSYNC B0 ;  /* 0x0000000000007941 */ /* 0x000fea0003800000 */
.L_x_15981:
        /* <DEDUP_REMOVED lines=16> */
.L_x_15987:
[----:B------:R-:W-:Y:S05]  /*f680*/  BSYNC B1 ;  /* 0x0000000000017941 */ /* 0x000fea0003800000 */
.L_x_15986:
        /* <DEDUP_REMOVED lines=44> */
.L_x_15985:
[----:B------:R-:W-:Y:S05]  /*f950*/  BSYNC B0 ;  /* 0x0000000000007941 */ /* 0x000fea0003800000 */
.L_x_15984:
        /* <DEDUP_REMOVED lines=10> */
.L_x_15980:
        /* <DEDUP_REMOVED lines=12> */
.L_x_15989:
[----:B------:R-:W-:-:S07]  /*fac0*/  IMAD.MOV.U32 R130, RZ, RZ, R98 ;  /* 0x000000ffff827224 */ /* 0x000fce00078e0062 */
.L_x_15990:
[----:B------:R-:W-:Y:S05]  /*fad0*/  BSYNC B0 ;  /* 0x0000000000007941 */ /* 0x000fea0003800000 */
.L_x_15988:
        /* <DEDUP_REMOVED lines=16> */
.L_x_15994:
[----:B------:R-:W-:Y:S05]  /*fbe0*/  BSYNC B1 ;  /* 0x0000000000017941 */ /* 0x000fea0003800000 */
.L_x_15993:
        /* <DEDUP_REMOVED lines=44> */
.L_x_15992:
[----:B------:R-:W-:Y:S05]  /*feb0*/  BSYNC B0 ;  /* 0x0000000000007941 */ /* 0x000fea0003800000 */
.L_x_15991:
        /* <DEDUP_REMOVED lines=13> */
.L_x_15995:
        /* <DEDUP_REMOVED lines=12> */
.L_x_15998:
[----:B------:R-:W-:-:S07]  /*10050*/  MOV R74, R98 ;  /* 0x00000062004a7202 */ /* 0x000fce0000000f00 */
.L_x_15999:
[----:B------:R-:W-:Y:S05]  /*10060*/  BSYNC B0 ;  /* 0x0000000000007941 */ /* 0x000fea0003800000 */
.L_x_15997:
        /* <DEDUP_REMOVED lines=16> */
.L_x_16003:
[----:B------:R-:W-:Y:S05]  /*10170*/  BSYNC B1 ;  /* 0x0000000000017941 */ /* 0x000fea0003800000 */
.L_x_16002:
        /* <DEDUP_REMOVED lines=44> */
.L_x_16001:
[----:B------:R-:W-:Y:S05]  /*10440*/  BSYNC B0 ;  /* 0x0000000000007941 */ /* 0x000fea0003800000 */
.L_x_16000:
        /* <DEDUP_REMOVED lines=10> */
.L_x_15996:
        /* <DEDUP_REMOVED lines=12> */
.L_x_16005:
[----:B------:R-:W-:-:S07]  /*105b0*/  IMAD.MOV.U32 R74, RZ, RZ, R98 ;  /* 0x000000ffff4a7224 */ /* 0x000fce00078e0062 */
.L_x_16006:
[----:B------:R-:W-:Y:S05]  /*105c0*/  BSYNC B0 ;  /* 0x0000000000007941 */ /* 0x000fea0003800000 */
.L_x_16004:
        /* <DEDUP_REMOVED lines=16> */
.L_x_16010:
[----:B------:R-:W-:Y:S05]  /*106d0*/  BSYNC B1 ;  /* 0x0000000000017941 */ /* 0x000fea0003800000 */
.L_x_16009:
        /* <DEDUP_REMOVED lines=44> */
.L_x_16008:
[----:B------:R-:W-:Y:S05]  /*109a0*/  BSYNC B0 ;  /* 0x0000000000007941 */ /* 0x000fea0003800000 */
.L_x_16007:
        /* <DEDUP_REMOVED lines=13> */
.L_x_16011:
        /* <DEDUP_REMOVED lines=12> */
.L_x_16014:
[----:B------:R-:W-:-:S07]  /*10b40*/  MOV R74, R98 ;  /* 0x00000062004a7202 */ /* 0x000fce0000000f00 */
.L_x_16015:
[----:B------:R-:W-:Y:S05]  /*10b50*/  BSYNC B0 ;  /* 0x0000000000007941 */ /* 0x000fea0003800000 */
.L_x_16013:
        /* <DEDUP_REMOVED lines=16> */
.L_x_16019:
[----:B------:R-:W-:Y:S05]  /*10c60*/  BSYNC B1 ;  /* 0x0000000000017941 */ /* 0x000fea0003800000 */
.L_x_16018:
        /* <DEDUP_REMOVED lines=44> */
.L_x_16017:
[----:B------:R-:W-:Y:S05]  /*10f30*/  BSYNC B0 ;  /* 0x0000000000007941 */ /* 0x000fea0003800000 */
.L_x_16016:
        /* <DEDUP_REMOVED lines=10> */
.L_x_16012:
        /* <DEDUP_REMOVED lines=12> */
.L_x_16021:
[----:B------:R-:W-:-:S07]  /*110a0*/  IMAD.MOV.U32 R74, RZ, RZ, R98 ;  /* 0x000000ffff4a7224 */ /* 0x000fce00078e0062 */
.L_x_16022:
[----:B------:R-:W-:Y:S05]  /*110b0*/  BSYNC B0 ;  /* 0x0000000000007941 */ /* 0x000fea0003800000 */
.L_x_16020:
        /* <DEDUP_REMOVED lines=16> */
.L_x_16026:
[----:B------:R-:W-:Y:S05]  /*111c0*/  BSYNC B1 ;  /* 0x0000000000017941 */ /* 0x000fea0003800000 */
.L_x_16025:
        /* <DEDUP_REMOVED lines=44> */
.L_x_16024:
[----:B------:R-:W-:Y:S05]  /*11490*/  BSYNC B0 ;  /* 0x0000000000007941 */ /* 0x000fea0003800000 */
.L_x_16023:
        /* <DEDUP_REMOVED lines=13> */
.L_x_16027:
        /* <DEDUP_REMOVED lines=12> */
.L_x_16030:
[----:B------:R-:W-:-:S07]  /*11630*/  MOV R90, R98 ;  /* 0x00000062005a7202 */ /* 0x000fce0000000f00 */
.L_x_16031:
[----:B------:R-:W-:Y:S05]  /*11640*/  BSYNC B0 ;  /* 0x0000000000007941 */ /* 0x000fea0003800000 */
.L_x_16029:
        /* <DEDUP_REMOVED lines=18> */
.L_x_16035:
[----:B------:R-:W-:Y:S05]  /*11770*/  BSYNC B1 ;  /* 0x0000000000017941 */ /* 0x000fea0003800000 */
.L_x_16034:
        /* <DEDUP_REMOVED lines=44> */
.L_x_16033:
[----:B------:R-:W-:Y:S05]  /*11a40*/  BSYNC B0 ;  /* 0x0000000000007941 */ /* 0x000fea0003800000 */
.L_x_16032:
        /* <DEDUP_REMOVED lines=10> */
.L_x_16028:
        /* <DEDUP_REMOVED lines=53> */
.L_x_16036:
[----:B0-----:R-:W0:Y:S01]  /*11e40*/  @P1 LDC.64 R180, c[0x0][0x230] ;  /* 0x00008c00ffb41b82 */ /* 0x001e220000000a00 */
[----:B--2---:R-:W-:-:S05]  /*11e50*/  IADD3 R177, R85, 0x300, RZ ;  /* 0x0000030055b17810 */ /* 0x004fca0007ffe0ff */
        /* <DEDUP_REMOVED lines=18> */
.L_x_16038:
[----:B------:R-:W-:-:S07]  /*11f80*/  IMAD.MOV.U32 R132, RZ, RZ, R98 ;  /* 0x000000ffff847224 */ /* 0x000fce00078e0062 */
.L_x_16039:
[----:B------:R-:W-:Y:S05]  /*11f90*/  BSYNC B0 ;  /* 0x0000000000007941 */ /* 0x000fea0003800000 */
.L_x_16037:
        /* <DEDUP_REMOVED lines=16> */
.L_x_16043:
[----:B------:R-:W-:Y:S05]  /*120a0*/  BSYNC B1 ;  /* 0x0000000000017941 */ /* 0x000fea0003800000 */
.L_x_16042:
        /* <DEDUP_REMOVED lines=44> */
.L_x_16041:
[----:B------:R-:W-:Y:S05]  /*12370*/  BSYNC B0 ;  /* 0x0000000000007941 */ /* 0x000fea0003800000 */
.L_x_16040:
        /* <DEDUP_REMOVED lines=15> */
.L_x_16044:
        /* <DEDUP_REMOVED lines=12> */
.L_x_16047:
[----:B------:R-:W-:-:S07]  /*12530*/  MOV R97, R98 ;  /* 0x0000006200617202 */ /* 0x000fce0000000f00 */
.L_x_16048:
[----:B------:R-:W-:Y:S05]  /*12540*/  BSYNC B0 ;  /* 0x0000000000007941 */ /* 0x000fea0003800000 */
.L_x_16046:
        /* <DEDUP_REMOVED lines=16> */
.L_x_16052:
[----:B------:R-:W-:Y:S05]  /*12650*/  BSYNC B1 ;  /* 0x0000000000017941 */ /* 0x000fea0003800000 */
.L_x_16051:
        /* <DEDUP_REMOVED lines=44> */
.L_x_16050:
[----:B------:R-:W-:Y:S05]  /*12920*/  BSYNC B0 ;  /* 0x0000000000007941 */ /* 0x000fea0003800000 */
.L_x_16049:
[----:B------:R-:W-:-:S05]  /*12930*/  I2FP.F32.U32 R97, R97 ;  /* 0x0000006100617245 */ /* 0x000fca0000201000 */
[----:B------:R-:W-:-:S05]  /*12940*/  FFMA.FTZ R97, R97, R86, 1.1641532182693481445e-10 ;  /* 0x2f00000061617423 */ /* 0x000fca0000010056 */
[----:B------:R-:W-:Y:S01]  /*12950*/  FSETP.GTU.FTZ.AND P3, PT, R97, R82, PT ;  /* 0x000000526100720b */ /* 0x000fe20003f7c000 */
[----:B------:R-:W-:-:S05]  /*12960*/  HADD2.F32 R97, -RZ, R116.H0_H0 ;  /* 0x20000074ff617230 */ /* 0x000fca0000004100 */
[----:B------:R-:W-:Y:S01]  /*12970*/  FMUL.FTZ R80, R97, R84 ;  /* 0x0000005461507220 */ /* 0x000fe20000410000 */
[----:B------:R-:W-:-:S04]  /*12980*/  SEL R97, RZ, 0x1, P3 ;  /* 0x00000001ff617807 */ /* 0x000fc80001800000 */
[----:B------:R-:W-:-:S05]  /*12990*/  FSEL R80, R80, RZ, !P3 ;  /* 0x000000ff50507208 */ /* 0x000fca0005800000 */
[----:B------:R-:W-:Y:S01]  /*129a0*/  FADD.FTZ R81, R81, R80 ;  /* 0x0000005051517221 */ /* 0x000fe20000010000 */
[----:B------:R-:W-:-:S05]  /*129b0*/  @P1 HADD2.F32 R80, -RZ, R68.H0_H0 ;  /* 0x20000044ff501230 */ /* 0x000fca0000004100 */
[----:B------:R-:W-:-:S07]  /*129c0*/  @P1 FADD.FTZ R81, R80, R81 ;  /* 0x0000005150511221 */ /* 0x000fce0000010000 */
.L_x_16045:
        /* <DEDUP_REMOVED lines=12> */
.L_x_16054:
[----:B------:R-:W-:-:S07]  /*12a90*/  IMAD.MOV.U32 R132, RZ, RZ, R98 ;  /* 0x000000ffff847224 */ /* 0x000fce00078e0062 */
.L_x_16055:
[----:B------:R-:W-:Y:S05]  /*12aa0*/  BSYNC B0 ;  /* 0x0000000000007941 */ /* 0x000fea0003800000 */
.L_x_16053:
        /* <DEDUP_REMOVED lines=16> */
.L_x_16059:
[----:B------:R-:W-:Y:S05]  /*12bb0*/  BSYNC B1 ;  /* 0x0000000000017941 */ /* 0x000fea0003800000 */
.L_x_16058:
        /* <DEDUP_REMOVED lines=44> */
.L_x_16057:
[----:B------:R-:W-:Y:S05]  /*12e80*/  BSYNC B0 ;  /* 0x0000000000007941 */ /* 0x000fea0003800000 */
.L_x_16056:
        /* <DEDUP_REMOVED lines=15> */
.L_x_16060:
        /* <DEDUP_REMOVED lines=12> */
.L_x_16063:
[----:B------:R-:W-:-:S07]  /*13040*/  MOV R96, R98 ;  /* 0x0000006200607202 */ /* 0x000fce0000000f00 */
.L_x_16064:
[----:B------:R-:W-:Y:S05]  /*13050*/  BSYNC B0 ;  /* 0x0000000000007941 */ /* 0x000fea0003800000 */
.L_x_16062:
        /* <DEDUP_REMOVED lines=16> */
.L_x_16068:
[----:B------:R-:W-:Y:S05]  /*13160*/  BSYNC B1 ;  /* 0x0000000000017941 */ /* 0x000fea0003800000 */
.L_x_16067:
        /* <DEDUP_REMOVED lines=44> */
.L_x_16066:
[----:B------:R-:W-:Y:S05]  /*13430*/  BSYNC B0 ;  /* 0x0000000000007941 */ /* 0x000fea0003800000 */
.L_x_16065:
        /* <DEDUP_REMOVED lines=10> */
.L_x_16061:
        /* <DEDUP_REMOVED lines=12> */
.L_x_16070:
[----:B------:R-:W-:-:S07]  /*135a0*/  IMAD.MOV.U32 R130, RZ, RZ, R98 ;  /* 0x000000ffff827224 */ /* 0x000fce00078e0062 */
.L_x_16071:
[----:B------:R-:W-:Y:S05]  /*135b0*/  BSYNC B0 ;  /* 0x0000000000007941 */ /* 0x000fea0003800000 */
.L_x_16069:
        /* <DEDUP_REMOVED lines=16> */
.L_x_16075:
[----:B------:R-:W-:Y:S05]  /*136c0*/  BSYNC B1 ;  /* 0x0000000000017941 */ /* 0x000fea0003800000 */
.L_x_16074:
        /* <DEDUP_REMOVED lines=44> */
.L_x_16073:
[----:B------:R-:W-:Y:S05]  /*13990*/  BSYNC B0 ;  /* 0x0000000000007941 */ /* 0x000fea0003800000 */
.L_x_16072:
        /* <DEDUP_REMOVED lines=15> */
.L_x_16076:
        /* <DEDUP_REMOVED lines=12> */
.L_x_16079:
[----:B------:R-:W-:-:S07]  /*13b50*/  MOV R95, R98 ;  /* 0x00000062005f7202 */ /* 0x000fce0000000f00 */
.L_x_16080:
[----:B------:R-:W-:Y:S05]  /*13b60*/  BSYNC B0 ;  /* 0x0000000000007941 */ /* 0x000fea0003800000 */
.L_x_16078:
        /* <DEDUP_REMOVED lines=16> */
.L_x_16084:
[----:B------:R-:W-:Y:S05]  /*13c70*/  BSYNC B1 ;  /* 0x0000000000017941 */ /* 0x000fea0003800000 */
.L_x_16083:
        /* <DEDUP_REMOVED lines=44> */
.L_x_16082:
[----:B------:R-:W-:Y:S05]  /*13f40*/  BSYNC B0 ;  /* 0x0000000000007941 */ /* 0x000fea0003800000 */
.L_x_16081:
        /* <DEDUP_REMOVED lines=10> */
.L_x_16077:
        /* <DEDUP_REMOVED lines=12> */
.L_x_16086:
[----:B------:R-:W-:-:S07]  /*140b0*/  IMAD.MOV.U32 R130, RZ, RZ, R98 ;  /* 0x000000ffff827224 */ /* 0x000fce00078e0062 */
.L_x_16087:
[----:B------:R-:W-:Y:S05]  /*140c0*/  BSYNC B0 ;  /* 0x0000000000007941 */ /* 0x000fea0003800000 */
.L_x_16085:
        /* <DEDUP_REMOVED lines=16> */
.L_x_16091:
[----:B------:R-:W-:Y:S05]  /*141d0*/  BSYNC B1 ;  /* 0x0000000000017941 */ /* 0x000fea0003800000 */
.L_x_16090:
        /* <DEDUP_REMOVED lines=44> */
.L_x_16089:
[----:B------:R-:W-:Y:S05]  /*144a0*/  BSYNC B0 ;  /* 0x0000000000007941 */ /* 0x000fea0003800000 */
.L_x_16088:
        /* <DEDUP_REMOVED lines=15> */
.L_x_16092:
        /* <DEDUP_REMOVED lines=12> */
.L_x_16095:
[----:B------:R-:W-:-:S07]  /*14660*/  MOV R94, R98 ;  /* 0x00000062005e7202 */ /* 0x000fce0000000f00 */
.L_x_16096:
[----:B------:R-:W-:Y:S05]  /*14670*/  BSYNC B0 ;  /* 0x0000000000007941 */ /* 0x000fea0003800000 */
.L_x_16094:
        /* <DEDUP_REMOVED lines=16> */
.L_x_16100:
[----:B------:R-:W-:Y:S05]  /*14780*/  BSYNC B1 ;  /* 0x0000000000017941 */ /* 0x000fea0003800000 */
.L_x_16099:
        /* <DEDUP_REMOVED lines=44> */
.L_x_16098:
[----:B------:R-:W-:Y:S05]  /*14a50*/  BSYNC B0 ;  /* 0x0000000000007941 */ /* 0x000fea0003800000 */
.L_x_16097:
        /* <DEDUP_REMOVED lines=10> */
.L_x_16093:
        /* <DEDUP_REMOVED lines=12> */
.L_x_16102:
[----:B------:R-:W-:-:S07]  /*14bc0*/  IMAD.MOV.U32 R80, RZ, RZ, R98 ;  /* 0x000000ffff507224 */ /* 0x000fce00078e0062 */
.L_x_16103:
[----:B------:R-:W-:Y:S05]  /*14bd0*/  BSYNC B0 ;  /* 0x0000000000007941 */ /* 0x000fea0003800000 */
.L_x_16101:
        /* <DEDUP_REMOVED lines=16> */
.L_x_16107:
[----:B------:R-:W-:Y:S05]  /*14ce0*/  BSYNC B1 ;  /* 0x0000000000017941 */ /* 0x000fea0003800000 */
.L_x_16106:
        /* <DEDUP_REMOVED lines=44> */
.L_x_16105:
[----:B------:R-:W-:Y:S05]  /*14fb0*/  BSYNC B0 ;  /* 0x0000000000007941 */ /* 0x000fea0003800000 */
.L_x_16104:
        /* <DEDUP_REMOVED lines=15> */
.L_x_16108:
        /* <DEDUP_REMOVED lines=12> */
.L_x_16111:
[----:B------:R-:W-:-:S07]  /*15170*/  MOV R80, R98 ;  /* 0x0000006200507202 */ /* 0x000fce0000000f00 */
.L_x_16112:
[----:B------:R-:W-:Y:S05]  /*15180*/  BSYNC B0 ;  /* 0x0000000000007941 */ /* 0x000fea0003800000 */
.L_x_16110:
        /* <DEDUP_REMOVED lines=16> */
.L_x_16116:
[----:B------:R-:W-:Y:S05]  /*15290*/  BSYNC B1 ;  /* 0x0000000000017941 */ /* 0x000fea0003800000 */
.L_x_16115:
        /* <DEDUP_REMOVED lines=44> */
.L_x_16114:
[----:B------:R-:W-:Y:S05]  /*15560*/  BSYNC B0 ;  /* 0x0000000000007941 */ /* 0x000fea0003800000 */
.L_x_16113:
        /* <DEDUP_REMOVED lines=10> */
.L_x_16109:
        /* <DEDUP_REMOVED lines=12> */
.L_x_16118:
[----:B------:R-:W-:-:S07]  /*156d0*/  IMAD.MOV.U32 R80, RZ, RZ, R98 ;  /* 0x000000ffff507224 */ /* 0x000fce00078e0062 */
.L_x_16119:
[----:B------:R-:W-:Y:S05]  /*156e0*/  BSYNC B0 ;  /* 0x0000000000007941 */ /* 0x000fea0003800000 */
.L_x_16117:
        /* <DEDUP_REMOVED lines=16> */
.L_x_16123:
[----:B------:R-:W-:Y:S05]  /*157f0*/  BSYNC B1 ;  /* 0x0000000000017941 */ /* 0x000fea0003800000 */
.L_x_16122:
        /* <DEDUP_REMOVED lines=44> */
.L_x_16121:
[----:B------:R-:W-:Y:S05]  /*15ac0*/  BSYNC B0 ;  /* 0x0000000000007941 */ /* 0x000fea0003800000 */
.L_x_16120:
        /* <DEDUP_REMOVED lines=13> */
.L_x_16124:
        /* <DEDUP_REMOVED lines=12> */
.L_x_16127:
[----:B------:R-:W-:-:S07]  /*15c60*/  MOV R74, R98 ;  /* 0x00000062004a7202 */ /* 0x000fce0000000f00 */
.L_x_16128:
[----:B------:R-:W-:Y:S05]  /*15c70*/  BSYNC B0 ;  /* 0x0000000000007941 */ /* 0x000fea0003800000 */
.L_x_16126:
        /* <DEDUP_REMOVED lines=16> */
.L_x_16132:
[----:B------:R-:W-:Y:S05]  /*15d80*/  BSYNC B1 ;  /* 0x0000000000017941 */ /* 0x000fea0003800000 */
.L_x_16131:
        /* <DEDUP_REMOVED lines=44> */
.L_x_16130:
[----:B------:R-:W-:Y:S05]  /*16050*/  BSYNC B0 ;  /* 0x0000000000007941 */ /* 0x000fea0003800000 */
.L_x_16129:
        /* <DEDUP_REMOVED lines=10> */
.L_x_16125:
        /* <DEDUP_REMOVED lines=12> */
.L_x_16134:
[----:B------:R-:W-:-:S07]  /*161c0*/  IMAD.MOV.U32 R74, RZ, RZ, R98 ;  /* 0x000000ffff4a7224 */ /* 0x000fce00078e0062 */
.L_x_16135:
[----:B------:R-:W-:Y:S05]  /*161d0*/  BSYNC B0 ;  /* 0x0000000000007941 */ /* 0x000fea0003800000 */
.L_x_16133:
        /* <DEDUP_REMOVED lines=16> */
.L_x_16139:
[----:B------:R-:W-:Y:S05]  /*162e0*/  BSYNC B1 ;  /* 0x0000000000017941 */ /* 0x000fea0003800000 */
.L_x_16138:
        /* <DEDUP_REMOVED lines=44> */
.L_x_16137:
[----:B------:R-:W-:Y:S05]  /*165b0*/  BSYNC B0 ;  /* 0x0000000000007941 */ /* 0x000fea0003800000 */
.L_x_16136:
        /* <DEDUP_REMOVED lines=13> */
.L_x_16140:
        /* <DEDUP_REMOVED lines=12> */
.L_x_16143:
[----:B------:R-:W-:-:S07]  /*16750*/  MOV R74, R98 ;  /* 0x00000062004a7202 */ /* 0x000fce0000000f00 */
.L_x_16144:
[----:B------:R-:W-:Y:S05]  /*16760*/  BSYNC B0 ;  /* 0x0000000000007941 */ /* 0x000fea0003800000 */
.L_x_16142:
        /* <DEDUP_REMOVED lines=16> */
.L_x_16148:
[----:B------:R-:W-:Y:S05]  /*16870*/  BSYNC B1 ;  /* 0x0000000000017941 */ /* 0x000fea0003800000 */
.L_x_16147:
        /* <DEDUP_REMOVED lines=44> */
.L_x_16146:
[----:B------:R-:W-:Y:S05]  /*16b40*/  BSYNC B0 ;  /* 0x0000000000007941 */ /* 0x000fea0003800000 */
.L_x_16145:
        /* <DEDUP_REMOVED lines=10> */
.L_x_16141:
        /* <DEDUP_REMOVED lines=12> */
.L_x_16150:
[----:B------:R-:W-:-:S07]  /*16cb0*/  IMAD.MOV.U32 R74, RZ, RZ, R98 ;  /* 0x000000ffff4a7224 */ /* 0x000fce00078e0062 */
.L_x_16151:
[----:B------:R-:W-:Y:S05]  /*16cc0*/  BSYNC B0 ;  /* 0x0000000000007941 */ /* 0x000fea0003800000 */
.L_x_16149:
        /* <DEDUP_REMOVED lines=16> */
.L_x_16155:
[----:B------:R-:W-:Y:S05]  /*16dd0*/  BSYNC B1 ;  /* 0x0000000000017941 */ /* 0x000fea0003800000 */
.L_x_16154:
        /* <DEDUP_REMOVED lines=44> */
.L_x_16153:
[----:B------:R-:W-:Y:S05]  /*170a0*/  BSYNC B0 ;  /* 0x0000000000007941 */ /* 0x000fea0003800000 */
.L_x_16152:
        /* <DEDUP_REMOVED lines=13> */
.L_x_16156:
        /* <DEDUP_REMOVED lines=12> */
.L_x_16159:
[----:B------:R-:W-:-:S07]  /*17240*/  MOV R80, R98 ;  /* 0x0000006200507202 */ /* 0x000fce0000000f00 */
.L_x_16160:
[----:B------:R-:W-:Y:S05]  /*17250*/  BSYNC B0 ;  /* 0x0000000000007941 */ /* 0x000fea0003800000 */
.L_x_16158:
        /* <DEDUP_REMOVED lines=16> */
.L_x_16164:
[----:B------:R-:W-:Y:S05]  /*17360*/  BSYNC B1 ;  /* 0x0000000000017941 */ /* 0x000fea0003800000 */
.L_x_16163:
        /* <DEDUP_REMOVED lines=44> */
.L_x_16162:
[----:B------:R-:W-:Y:S05]  /*17630*/  BSYNC B0 ;  /* 0x0000000000007941 */ /* 0x000fea0003800000 */
.L_x_16161:
        /* <DEDUP_REMOVED lines=10> */
.L_x_16157:
        /* <DEDUP_REMOVED lines=85> */
.L_x_16165:
        /* <DEDUP_REMOVED lines=88> */
.L_x_16178:
        /* <DEDUP_REMOVED lines=107> */
[----:B------:R-:W-:Y:S01]  /*18860*/  FADD.FTZ R171, -R0, R171 ;  /* 0x000000ab00ab7221 */ /* 0x000fe20000010100 */
[----:B------:R0:W-:Y:S01]  /*18870*/  @!P2 STG.E desc[UR4][R72.64], R79 ;  /* 0x0000004f4800a986 */ /* 0x0001e2000c101904 */
[----:B------:R-:W2:Y:S01]  /*18880*/  LDC.64 R134, c[0x0][0x2b8] ;  /* 0x0000ae00ff867b82 */ /* 0x000ea20000000a00 */
        /* <DEDUP_REMOVED lines=13> */
[C---:B------:R-:W-:Y:S01]  /*18960*/  FADD.FTZ R189, -R0.reuse, R189 ;  /* 0x000000bd00bd7221 */ /* 0x040fe20000010100 */
[----:B------:R-:W-:Y:S01]  /*18970*/  FFMA.FTZ R72, R35, R72, R67 ;  /* 0x0000004823487223 */ /* 0x000fe20000010043 */
[----:B------:R-:W-:Y:S01]  /*18980*/  FADD.FTZ R191, -R0, R191 ;  /* 0x000000bf00bf7221 */ /* 0x000fe20000010100 */
[C---:B------:R-:W-:Y:S01]  /*18990*/  FMUL.FTZ R83, R152.reuse, R83 ;  /* 0x0000005398537220 */ /* 0x040fe20000410000 */
[C---:B------:R-:W-:Y:S01]  /*189a0*/  FMUL.FTZ R0, R152.reuse, R87 ;  /* 0x0000005798007220 */ /* 0x040fe20000410000 */
[C---:B-1----:R-:W-:Y:S01]  /*189b0*/  FMUL.FTZ R75, R152.reuse, R133 ;  /* 0x00000085984b7220 */ /* 0x042fe20000410000 */
[C---:B------:R-:W-:Y:S01]  /*189c0*/  FMUL.FTZ R137, R152.reuse, R137 ;  /* 0x0000008998897220 */ /* 0x040fe20000410000 */
[C---:B------:R-:W-:Y:S01]  /*189d0*/  FMUL.FTZ R78, R152.reuse, R139 ;  /* 0x0000008b984e7220 */ /* 0x040fe20000410000 */
[----:B------:R-:W-:Y:S01]  /*189e0*/  FMUL.FTZ R145, R152, R145 ;  /* 0x0000009198917220 */ /* 0x000fe20000410000 */
[----:B------:R-:W-:Y:S01]  /*189f0*/  FFMA.FTZ R74, R28, R75, R60 ;  /* 0x0000004b1c4a7223 */ /* 0x000fe2000001003c */
[C---:B------:R-:W-:Y:S01]  /*18a00*/  FMUL.FTZ R82, R152.reuse, R147 ;  /* 0x0000009398527220 */ /* 0x040fe20000410000 */
        /* <DEDUP_REMOVED lines=21> */
[----:B------:R-:W-:Y:S01]  /*18b60*/  F2FP.F16.F32.PACK_AB R75, R78, R75 ;  /* 0x0000004b4e4b723e */ /* 0x000fe200000000ff */
[----:B------:R-:W-:Y:S01]  /*18b70*/  FMUL.FTZ R138, R152, R163 ;  /* 0x000000a3988a7220 */ /* 0x000fe20000410000 */
[----:B------:R-:W-:Y:S01]  /*18b80*/  F2FP.F16.F32.PACK_AB R72, R77, R72 ;  /* 0x000000484d48723e */ /* 0x000fe200000000ff */
[----:B------:R-:W-:Y:S01]  /*18b90*/  FFMA.FTZ R78, R20, R149, R52 ;  /* 0x00000095144e7223 */ /* 0x000fe20000010034 */
[----:B------:R-:W-:Y:S01]  /*18ba0*/  FFMA.FTZ R83, R21, R84, R53 ;  /* 0x0000005415537223 */ /* 0x000fe20000010035 */
[----:B------:R-:W-:Y:S01]  /*18bb0*/  F2FP.F16.F32.PACK_AB R77, R82, R145 ;  /* 0x00000091524d723e */ /* 0x000fe200000000ff */
[----:B------:R-:W-:Y:S01]  /*18bc0*/  FFMA.FTZ R79, R22, R157, R54 ;  /* 0x0000009d164f7223 */ /* 0x000fe20000010036 */
[----:B------:R-:W-:Y:S01]  /*18bd0*/  FFMA.FTZ R86, R23, R86, R55 ;  /* 0x0000005617567223 */ /* 0x000fe20000010037 */
[----:B------:R-:W-:Y:S01]  /*18be0*/  F2FP.F16.F32.PACK_AB R76, R81, R76 ;  /* 0x0000004c514c723e */ /* 0x000fe200000000ff */
        /* <DEDUP_REMOVED lines=15> */
[----:B------:R-:W-:Y:S01]  /*18ce0*/  F2FP.F16.F32.PACK_AB R78, R83, R78 ;  /* 0x0000004e534e723e */ /* 0x000fe200000000ff */
[----:B------:R-:W-:Y:S01]  /*18cf0*/  FFMA.FTZ R80, R16, R161, R48 ;  /* 0x000000a110507223 */ /* 0x000fe20000010030 */
[----:B------:R-:W-:Y:S01]  /*18d00*/  LEA R138, P2, R85, UR12, 0x4 ;  /* 0x0000000c558a7c11 */ /* 0x000fe2000f8420ff */
[----:B------:R-:W-:Y:S01]  /*18d10*/  FFMA.FTZ R83, R14, R173, R46 ;  /* 0x000000ad0e537223 */ /* 0x000fe2000001002e */
[----:B------:R-:W-:Y:S01]  /*18d20*/  F2FP.F16.F32.PACK_AB R79, R86, R79 ;  /* 0x0000004f564f723e */ /* 0x000fe200000000ff */
[----:B------:R-:W-:Y:S01]  /*18d30*/  FFMA.FTZ R144, R15, R144, R47 ;  /* 0x000000900f907223 */ /* 0x000fe2000001002f */
[----:B------:R-:W-:Y:S01]  /*18d40*/  F2FP.F16.F32.PACK_AB R82, R129, R82 ;  /* 0x000000528152723e */ /* 0x000fe200000000ff */
[----:B------:R-:W-:Y:S01]  /*18d50*/  FFMA.FTZ R84, R8, R131, R40 ;  /* 0x0000008308547223 */ /* 0x000fe20000010028 */
[----:B------:R-:W-:Y:S01]  /*18d60*/  FFMA.FTZ R189, R6, R189, R38 ;  /* 0x000000bd06bd7223 */ /* 0x000fe20000010026 */
        /* <DEDUP_REMOVED lines=10> */
[----:B------:R-:W-:Y:S01]  /*18e10*/  F2FP.F16.F32.PACK_AB R83, R144, R83 ;  /* 0x000000539053723e */ /* 0x000fe200000000ff */
[----:B------:R-:W-:Y:S01]  /*18e20*/  IMAD.WIDE.U32 R134, R159, 0x10, R134 ;  /* 0x000000109f867825 */ /* 0x000fe200078e0086 */
        /* <DEDUP_REMOVED lines=15> */
.L_x_16166:
[----:B------:R-:W-:Y:S01]  /*18f20*/  HFMA2.MMA R82, -RZ, RZ, 0, 5.9604644775390625e-08 ;  /* 0x00000001ff527435 */ /* 0x000fe200000001ff */
[----:B0-----:R-:W-:Y:S01]  /*18f30*/  IMAD.MOV.U32 R193, RZ, RZ, R0 ;  /* 0x000000ffffc17224 */ /* 0x001fe200078e0000 */
[----:B------:R-:W-:Y:S01]  /*18f40*/  MOV R80, 0xffffffff ;  /* 0xffffffff00507802 */ /* 0x000fe20000000f00 */
[----:B------:R-:W-:-:S08]  /*18f50*/  IMAD.MOV.U32 R195, RZ, RZ, 0x1f ;  /* 0x0000001fffc37424 */ /* 0x000fd000078e00ff */
[----:B------:R-:W-:Y:S05]  /*18f60*/  WARPSYNC.COLLECTIVE R80, `(.L_x_16168) ;  /* 0x0000000050087348 */ /* 0x000fea0003c00000 */
[----:B------:R0:W1:Y:S02]  /*18f70*/  SHFL.BFLY P3, R79, R193, R82, R195 ;  /* 0x0c000052c14f7389 */ /* 0x00006400000600c3 */
[----:B01----:R-:W-:Y:S01]  /*18f80*/  ENDCOLLECTIVE ;  /* 0x000000000000791b */ /* 0x003fe20003800000 */
.L_x_16168:
[----:B------:R-:W-:Y:S02]  /*18f90*/  IMAD.MOV.U32 R82, RZ, RZ, 0x2 ;  /* 0x00000002ff527424 */ /* 0x000fe400078e00ff */
[----:B------:R-:W-:-:S04]  /*18fa0*/  IMAD.MOV.U32 R73, RZ, RZ, R79 ;  /* 0x000000ffff497224 */ /* 0x000fc800078e004f */
[----:B------:R-:W-:-:S05]  /*18fb0*/  FADD.FTZ R73, R0, R73 ;  /* 0x0000004900497221 */ /* 0x000fca0000010000 */
[----:B------:R-:W-:-:S07]  /*18fc0*/  MOV R193, R73 ;  /* 0x0000004900c17202 */ /* 0x000fce0000000f00 */
[----:B------:R-:W-:Y:S05]  /*18fd0*/  WARPSYNC.COLLECTIVE R80, `(.L_x_16169) ;  /* 0x0000000050087348 */ /* 0x000fea0003c00000 */
[----:B------:R0:W1:Y:S02]  /*18fe0*/  SHFL.BFLY P3, R79, R193, R82, R195 ;  /* 0x0c000052c14f7389 */ /* 0x00006400000600c3 */
[----:B01----:R-:W-:Y:S01]  /*18ff0*/  ENDCOLLECTIVE ;  /* 0x000000000000791b */ /* 0x003fe20003800000 */
.L_x_16169:
[----:B------:R-:W-:Y:S01]  /*19000*/  HFMA2.MMA R82, -RZ, RZ, 0, 2.384185791015625e-07 ;  /* 0x00000004ff527435 */ /* 0x000fe200000001ff */
[----:B------:R-:W-:-:S05]  /*19010*/  MOV R72, R79 ;  /* 0x0000004f00487202 */ /* 0x000fca0000000f00 */
[----:B------:R-:W-:-:S04]  /*19020*/  FADD.FTZ R76, R73, R72 ;  /* 0x00000048494c7221 */ /* 0x000fc80000010000 */
[----:B------:R-:W-:-:S07]  /*19030*/  IMAD.MOV.U32 R193, RZ, RZ, R76 ;  /* 0x000000ffffc17224 */ /* 0x000fce00078e004c */
[----:B------:R-:W-:Y:S05]  /*19040*/  WARPSYNC.COLLECTIVE R80, `(.L_x_16170) ;  /* 0x0000000050087348 */ /* 0x000fea0003c00000 */
[----:B------:R0:W1:Y:S02]  /*19050*/  SHFL.BFLY P3, R79, R193, R82, R195 ;  /* 0x0c000052c14f7389 */ /* 0x00006400000600c3 */
[----:B01----:R-:W-:Y:S01]  /*19060*/  ENDCOLLECTIVE ;  /* 0x000000000000791b */ /* 0x003fe20003800000 */
.L_x_16170:
[----:B------:R-:W-:Y:S02]  /*19070*/  IMAD.MOV.U32 R82, RZ, RZ, 0x8 ;  /* 0x00000008ff527424 */ /* 0x000fe400078e00ff */
[----:B------:R-:W-:-:S04]  /*19080*/  IMAD.MOV.U32 R77, RZ, RZ, R79 ;  /* 0x000000ffff4d7224 */ /* 0x000fc800078e004f */
[----:B------:R-:W-:-:S05]  /*19090*/  FADD.FTZ R77, R76, R77 ;  /* 0x0000004d4c4d7221 */ /* 0x000fca0000010000 */
[----:B------:R-:W-:-:S07]  /*190a0*/  MOV R193, R77 ;  /* 0x0000004d00c17202 */ /* 0x000fce0000000f00 */
[----:B------:R-:W-:Y:S05]  /*190b0*/  WARPSYNC.COLLECTIVE R80, `(.L_x_16171) ;  /* 0x0000000050087348 */ /* 0x000fea0003c00000 */
[----:B------:R0:W1:Y:S02]  /*190c0*/  SHFL.BFLY P3, R79, R193, R82, R195 ;  /* 0x0c000052c14f7389 */ /* 0x00006400000600c3 */
[----:B01----:R-:W-:Y:S01]  /*190d0*/  ENDCOLLECTIVE ;  /* 0x000000000000791b */ /* 0x003fe20003800000 */
.L_x_16171:
[----:B------:R-:W-:Y:S01]  /*190e0*/  HFMA2.MMA R82, -RZ, RZ, 0, 9.5367431640625e-07 ;  /* 0x00000010ff527435 */ /* 0x000fe200000001ff */
[----:B------:R-:W-:-:S05]  /*190f0*/  MOV R72, R79 ;  /* 0x0000004f00487202 */ /* 0x000fca0000000f00 */
[----:B------:R-:W-:-:S04]  /*19100*/  FADD.FTZ R78, R77, R72 ;  /* 0x000000484d4e7221 */ /* 0x000fc80000010000 */
[----:B------:R-:W-:-:S07]  /*19110*/  IMAD.MOV.U32 R193, RZ, RZ, R78 ;  /* 0x000000ffffc17224 */ /* 0x000fce00078e004e */
[----:B------:R-:W-:Y:S05]  /*19120*/  WARPSYNC.COLLECTIVE R80, `(.L_x_16172) ;  /* 0x0000000050087348 */ /* 0x000fea0003c00000 */
[----:B------:R0:W1:Y:S02]  /*19130*/  SHFL.BFLY P3, R79, R193, R82, R195 ;  /* 0x0c000052c14f7389 */ /* 0x00006400000600c3 */
[----:B01----:R-:W-:Y:S01]  /*19140*/  ENDCOLLECTIVE ;  /* 0x000000000000791b */ /* 0x003fe20003800000 */
.L_x_16172:
        /* <DEDUP_REMOVED lines=71> */
.L_x_16173:
[----:B------:R-:W-:Y:S02]  /*195c0*/  IMAD.MOV.U32 R82, RZ, RZ, 0x2 ;  /* 0x00000002ff527424 */ /* 0x000fe400078e00ff */
[----:B------:R-:W-:-:S04]  /*195d0*/  IMAD.MOV.U32 R73, RZ, RZ, R79 ;  /* 0x000000ffff497224 */ /* 0x000fc800078e004f */
[----:B------:R-:W-:-:S05]  /*195e0*/  FADD.FTZ R73, R0, R73 ;  /* 0x0000004900497221 */ /* 0x000fca0000010000 */
[----:B------:R-:W-:-:S07]  /*195f0*/  MOV R193, R73 ;  /* 0x0000004900c17202 */ /* 0x000fce0000000f00 */
[----:B------:R-:W-:Y:S05]  /*19600*/  WARPSYNC.COLLECTIVE R80, `(.L_x_16174) ;  /* 0x0000000050087348 */ /* 0x000fea0003c00000 */
[----:B------:R0:W1:Y:S02]  /*19610*/  SHFL.BFLY P3, R79, R193, R82, R195 ;  /* 0x0c000052c14f7389 */ /* 0x00006400000600c3 */
[----:B01----:R-:W-:Y:S01]  /*19620*/  ENDCOLLECTIVE ;  /* 0x000000000000791b */ /* 0x003fe20003800000 */
.L_x_16174:
[----:B------:R-:W-:Y:S01]  /*19630*/  HFMA2.MMA R82, -RZ, RZ, 0, 2.384185791015625e-07 ;  /* 0x00000004ff527435 */ /* 0x000fe200000001ff */
[----:B------:R-:W-:-:S05]  /*19640*/  MOV R76, R79 ;  /* 0x0000004f004c7202 */ /* 0x000fca0000000f00 */
[----:B------:R-:W-:-:S04]  /*19650*/  FADD.FTZ R76, R73, R76 ;  /* 0x0000004c494c7221 */ /* 0x000fc80000010000 */
[----:B------:R-:W-:-:S07]  /*19660*/  IMAD.MOV.U32 R193, RZ, RZ, R76 ;  /* 0x000000ffffc17224 */ /* 0x000fce00078e004c */
[----:B------:R-:W-:Y:S05]  /*19670*/  WARPSYNC.COLLECTIVE R80, `(.L_x_16175) ;  /* 0x0000000050087348 */ /* 0x000fea0003c00000 */
[----:B------:R0:W1:Y:S02]  /*19680*/  SHFL.BFLY P3, R79, R193, R82, R195 ;  /* 0x0c000052c14f7389 */ /* 0x00006400000600c3 */
[----:B01----:R-:W-:Y:S01]  /*19690*/  ENDCOLLECTIVE ;  /* 0x000000000000791b */ /* 0x003fe20003800000 */
.L_x_16175:
[----:B------:R-:W-:Y:S02]  /*196a0*/  IMAD.MOV.U32 R82, RZ, RZ, 0x8 ;  /* 0x00000008ff527424 */ /* 0x000fe400078e00ff */
[----:B------:R-:W-:-:S04]  /*196b0*/  IMAD.MOV.U32 R77, RZ, RZ, R79 ;  /* 0x000000ffff4d7224 */ /* 0x000fc800078e004f */
[----:B------:R-:W-:-:S05]  /*196c0*/  FADD.FTZ R77, R76, R77 ;  /* 0x0000004d4c4d7221 */ /* 0x000fca0000010000 */
[----:B------:R-:W-:-:S07]  /*196d0*/  MOV R193, R77 ;  /* 0x0000004d00c17202 */ /* 0x000fce0000000f00 */
[----:B------:R-:W-:Y:S05]  /*196e0*/  WARPSYNC.COLLECTIVE R80, `(.L_x_16176) ;  /* 0x0000000050087348 */ /* 0x000fea0003c00000 */
[----:B------:R0:W1:Y:S02]  /*196f0*/  SHFL.BFLY P3, R79, R193, R82, R195 ;  /* 0x0c000052c14f7389 */ /* 0x00006400000600c3 */
[----:B01----:R-:W-:Y:S01]  /*19700*/  ENDCOLLECTIVE ;  /* 0x000000000000791b */ /* 0x003fe20003800000 */
.L_x_16176:
[----:B------:R-:W-:Y:S01]  /*19710*/  HFMA2.MMA R82, -RZ, RZ, 0, 9.5367431640625e-07 ;  /* 0x00000010ff527435 */ /* 0x000fe200000001ff */
[----:B------:R-:W-:-:S05]  /*19720*/  MOV R78, R79 ;  /* 0x0000004f004e7202 */ /* 0x000fca0000000f00 */
[----:B------:R-:W-:-:S04]  /*19730*/  FADD.FTZ R78, R77, R78 ;  /* 0x0000004e4d4e7221 */ /* 0x000fc80000010000 */
[----:B------:R-:W-:-:S07]  /*19740*/  IMAD.MOV.U32 R193, RZ, RZ, R78 ;  /* 0x000000ffffc17224 */ /* 0x000fce00078e004e */
[----:B------:R-:W-:Y:S05]  /*19750*/  WARPSYNC.COLLECTIVE R80, `(.L_x_16177) ;  /* 0x0000000050087348 */ /* 0x000fea0003c00000 */
[----:B------:R0:W1:Y:S02]  /*19760*/  SHFL.BFLY P3, R79, R193, R82, R195 ;  /* 0x0c000052c14f7389 */ /* 0x00006400000600c3 */
[----:B01----:R-:W-:Y:S01]  /*19770*/  ENDCOLLECTIVE ;  /* 0x000000000000791b */ /* 0x003fe20003800000 */
.L_x_16177:
[----:B------:R-:W-:Y:S05]  /*19780*/  BRA `(.L_x_16178) ;  /* 0xffffffe800887947 */ /* 0x000fea000383ffff */
.L_x_16179:
        /* <DEDUP_REMOVED lines=15> */
.L_x_27067:


//--------------------- .text._ZN10layer_norm31ln_parallel_residual_fwd_kernelINS_13Kernel_traitsI6__halfS2_fS2_fjLj8192ELj1ELj1ELj8ELj16ENS_18Kernel_traits_baseILj8192ES2_S2_fS2_fjLj256EEEEELb0ELb0ELb0EEEvNS_9FwdParamsE --------------------------
	.section	.text._ZN10layer_norm31ln_parallel_residual_fwd_kernelINS_13Kernel_traitsI6__halfS2_fS2_fjLj8192ELj1ELj1ELj8ELj16ENS_18Kernel_traits_baseILj8192ES2_S2_fS2_fjLj256EEEEELb0ELb0ELb0EEEvNS_9FwdParamsE,"ax",@progbits
	.align	128
        .global         _ZN10layer_norm31ln_parallel_residual_fwd_kernelINS_13Kernel_traitsI6__halfS2_fS2_fjLj8192ELj1ELj1ELj8ELj16ENS_18Kernel_traits_baseILj8192ES2_S2_fS2_fjLj256EEEEELb0ELb0ELb0EEEvNS_9FwdParamsE
        .type           _ZN10layer_norm31ln_parallel_residual_fwd_kernelINS_13Kernel_traitsI6__halfS2_fS2_fjLj8192ELj1ELj1ELj8ELj16ENS_18Kernel_traits_baseILj8192ES2_S2_fS2_fjLj256EEEEELb0ELb0ELb0EEEvNS_9FwdParamsE,@function
        .size           _ZN10layer_norm31ln_parallel_residual_fwd_kernelINS_13Kernel_traitsI6__halfS2_fS2_fjLj8192ELj1ELj1ELj8ELj16ENS_18Kernel_traits_baseILj8192ES2_S2_fS2_fjLj256EEEEELb0ELb0ELb0EEEvNS_9FwdParamsE,(.L_x_27068 - _ZN10layer_norm31ln_parallel_residual_fwd_kernelINS_13Kernel_traitsI6__halfS2_fS2_fjLj8192ELj1ELj1ELj8ELj16ENS_18Kernel_traits_baseILj8192ES2_S2_fS2_fjLj256EEEEELb0ELb0ELb0EEEvNS_9FwdParamsE)
        .other          _ZN10layer_norm31ln_parallel_residual_fwd_kernelINS_13Kernel_traitsI6__halfS2_fS2_fjLj8192ELj1ELj1ELj8ELj16ENS_18Kernel_traits_baseILj8192ES2_S2_fS2_fjLj256EEEEELb0ELb0ELb0EEEvNS_9FwdParamsE,@"STO_CUDA_ENTRY STV_DEFAULT"
_ZN10layer_norm31ln_parallel_residual_fwd_kernelINS_13Kernel_traitsI6__halfS2_fS2_fjLj8192ELj1ELj1ELj8ELj16ENS_18Kernel_traits_baseILj8192ES2_S2_fS2_fjLj256EEEEELb0ELb0ELb0EEEvNS_9FwdParamsE:
.text._ZN10layer_norm31ln_parallel_residual_fwd_kernelINS_13Kernel_traitsI6__halfS2_fS2_fjLj8192ELj1ELj1ELj8ELj16ENS_18Kernel_traits_baseILj8192ES2_S2_fS2_fjLj256EEEEELb0ELb0ELb0EEEvNS_9FwdParamsE:
        /* <DEDUP_REMOVED lines=44> */
.L_x_16181:
[----:B------:R-:W-:Y:S05]  /*02c0*/  BSYNC B0 ;  /* 0x0000000000007941 */ /* 0x000fea0003800000 */
.L_x_16180:
        /* <DEDUP_REMOVED lines=28> */
.L_x_16183:
[----:B------:R-:W-:Y:S05]  /*0490*/  BSYNC B0 ;  /* 0x0000000000007941 */ /* 0x000fea0003800000 */
.L_x_16182:
        /* <DEDUP_REMOVED lines=28> */
.L_x_16185:
[----:B------:R-:W-:Y:S05]  /*0660*/  BSYNC B0 ;  /* 0x0000000000007941 */ /* 0x000fea0003800000 */
.L_x_16184:
        /* <DEDUP_REMOVED lines=27> */
.L_x_16187:
[----:B------:R-:W-:Y:S05]  /*0820*/  BSYNC B0 ;  /* 0x0000000000007941 */ /* 0x000fea0003800000 */
.L_x_16186:
[----:B------:R-:W0:Y:S02]  /*0830*/  S2UR UR6, SR_CTAID.X ;  /* 0x00000000000679c3 */ /* 0x000e240000002500 */
[----:B0-----:R-:W-:Y:S01]  /*0840*/  LEA.HI R189, R104, UR6, RZ, 0x18 ;  /* 0x0000000668bd7c11 */ /* 0x001fe2000f8fc0ff */
[----:B------:R-:W-:-:S03]  /*0850*/  ULDC UR6, c[0x0][0x214] ;  /* 0x0000850000067ab9 */ /* 0x000fc60000000800 */
[----:B------:R-:W-:-:S13]  /*0860*/  ISETP.GE.AND P2, PT, R189, UR6, PT ;  /* 0x00000006bd007c0c */ /* 0x000fda000bf46270 */
[----:B------:R-:W-:Y:S05]  /*0870*/  @P2 EXIT ;  /* 0x000000000000294d */ /* 0x000fea0003800000 */
        /* <DEDUP_REMOVED lines=14> */
[----:B------:R-:W-:Y:S01]  /*0960*/  SHF.L.U32 R54, R104, 0x5, RZ ;  /* 0x0000000568367819 */ /* 0x000fe200000006ff */
[----:B------:R-:W-:Y:S01]  /*0970*/  HADD2.F32 R160, -RZ, R57.H1_H1 ;  /* 0x30000039ffa07230 */ /* 0x000fe20000004100 */
[----:B------:R-:W-:Y:S01]  /*0980*/  VIMNMX R53, R53, 0x20, PT ;  /* 0x0000002035357848 */ /* 0x000fe20003fe0100 */
[--C-:B------:R-:W-:Y:S01]  /*0990*/  HADD2.F32 R48, -RZ, R40.reuse.H0_H0 ;  /* 0x20000028ff307230 */ /* 0x100fe20000004100 */
[----:B------:R-:W-:Y:S01]  /*09a0*/  LOP3.LUT R57, R54, 0x3e0, RZ, 0xc0, !PT ;  /* 0x000003e036397812 */ /* 0x000fe200078ec0ff */
[----:B------:R-:W-:Y:S01]  /*09b0*/  HADD2.F32 R49, -RZ, R40.H1_H1 ;  /* 0x30000028ff317230 */ /* 0x000fe20000004100 */
[----:B------:R-:W-:Y:S01]  /*09c0*/  IADD3 R53, R53, R96, RZ ;  /* 0x0000006035357210 */ /* 0x000fe20007ffe0ff */
[--C-:B------:R-:W-:Y:S01]  /*09d0*/  HADD2.F32 R46, -RZ, R41.reuse.H0_H0 ;  /* 0x20000029ff2e7230 */ /* 0x100fe20000004100 */
[----:B------:R-:W-:Y:S01]  /*09e0*/  VIADDMNMX R57, R52, -R57, RZ, !PT ;  /* 0x8000003934397246 */ /* 0x000fe200078001ff */
[----:B------:R-:W-:Y:S01]  /*09f0*/  HADD2.F32 R47, -RZ, R41.H1_H1 ;  /* 0x30000029ff2f7230 */ /* 0x000fe20000004100 */
[----:B------:R-:W-:Y:S01]  /*0a00*/  SHF.L.U32 R53, R53, 0x3, RZ ;  /* 0x0000000335357819 */ /* 0x000fe200000006ff */
[--C-:B------:R-:W-:Y:S01]  /*0a10*/  HADD2.F32 R41, -RZ, R12.reuse.H0_H0 ;  /* 0x2000000cff297230 */ /* 0x100fe20000004100 */
[----:B------:R-:W-:Y:S01]  /*0a20*/  VIMNMX R57, R57, 0x20, PT ;  /* 0x0000002039397848 */ /* 0x000fe20003fe0100 */
[----:B------:R-:W-:Y:S01]  /*0a30*/  HADD2.F32 R40, -RZ, R12.H1_H1 ;  /* 0x3000000cff287230 */ /* 0x000fe20000004100 */
[----:B------:R-:W-:Y:S01]  /*0a40*/  I2FP.F32.U32 R53, R53 ;  /* 0x0000003500357245 */ /* 0x000fe20000201000 */
[--C-:B------:R-:W-:Y:S01]  /*0a50*/  HADD2.F32 R39, -RZ, R13.reuse.H0_H0 ;  /* 0x2000000dff277230 */ /* 0x100fe20000004100 */
[----:B------:R-:W-:Y:S01]  /*0a60*/  IADD3 R57, R96, R57, RZ ;  /* 0x0000003960397210 */ /* 0x000fe20007ffe0ff */
[----:B------:R-:W-:Y:S01]  /*0a70*/  HADD2.F32 R38, -RZ, R13.H1_H1 ;  /* 0x3000000dff267230 */ /* 0x000fe20000004100 */
[----:B------:R0:W1:Y:S01]  /*0a80*/  MUFU.RCP R188, R53 ;  /* 0x0000003500bc7308 */ /* 0x0000620000001000 */
[----:B------:R-:W-:Y:S01]  /*0a90*/  ISETP.NE.AND P2, PT, RZ, UR6, PT ;  /* 0x00000006ff007c0c */ /* 0x000fe2000bf45270 */
[--C-:B------:R-:W-:Y:S01]  /*0aa0*/  HADD2.F32 R44, -RZ, R42.reuse.H0_H0 ;  /* 0x2000002aff2c7230 */ /* 0x100fe20000004100 */
[----:B------:R-:W-:Y:S01]  /*0ab0*/  HFMA2.MMA R98, -RZ, RZ, 0, 5.9604644775390625e-08 ;  /* 0x00000001ff627435 */ /* 0x000fe200000001ff */
[----:B------:R-:W-:Y:S01]  /*0ac0*/  HADD2.F32 R45, -RZ, R42.H1_H1 ;  /* 0x3000002aff2d7230 */ /* 0x000fe20000004100 */
[----:B------:R-:W-:Y:S01]  /*0ad0*/  P2R R191, PR, RZ, 0x4 ;  /* 0x00000004ffbf7803 */ /* 0x000fe20000000000 */
[--C-:B------:R-:W-:Y:S01]  /*0ae0*/  HADD2.F32 R37, -RZ, R14.reuse.H0_H0 ;  /* 0x2000000eff257230 */ /* 0x100fe20000004100 */
[----:B------:R-:W-:Y:S01]  /*0af0*/  SHF.L.U32 R190, R57, 0x3, RZ ;  /* 0x0000000339be7819 */ /* 0x000fe200000006ff */
        /* <DEDUP_REMOVED lines=17> */
[----:B------:R-:W-:Y:S02]  /*0c10*/  HADD2.F32 R42, -RZ, R43.H0_H0 ;  /* 0x2000002bff2a7230 */ /* 0x000fe40000004100 */
[----:B------:R-:W-:-:S02]  /*0c20*/  HADD2.F32 R26, -RZ, R27.H0_H0 ;  /* 0x2000001bff1a7230 */ /* 0x000fc40000004100 */
        /* <DEDUP_REMOVED lines=96> */
.L_x_16269:
        /* <DEDUP_REMOVED lines=22> */
[----:B------:R-:W-:Y:S01]  /*1390*/  ISETP.NE.AND.EX P3, PT, RZ, UR7, PT, P3 ;  /* 0x00000007ff007c0c */ /* 0x000fe2000bf65330 */
[----:B--2---:R-:W-:-:S12]  /*13a0*/  HADD2.F32 R64, -RZ, R68.H0_H0 ;  /* 0x20000044ff407230 */ /* 0x004fd80000004100 */
[----:B0-----:R-:W-:Y:S05]  /*13b0*/  @P3 BRA `(.L_x_16190) ;  /* 0x00000000000c3947 */ /* 0x001fea0003800000 */
[----:B------:R-:W-:Y:S05]  /*13c0*/  @!P2 BRA `(.L_x_16191) ;  /* 0x000000000014a947 */ /* 0x000fea0003800000 */
[----:B-----5:R-:W-:Y:S01]  /*13d0*/  FADD.FTZ R64, R56, R64 ;  /* 0x0000004038407221 */ /* 0x020fe20000010000 */
[----:B------:R-:W-:Y:S06]  /*13e0*/  BRA `(.L_x_16191) ;  /* 0x00000000000c7947 */ /* 0x000fec0003800000 */
.L_x_16190:
[----:B-----5:R-:W-:-:S05]  /*13f0*/  HADD2.F32 R65, -RZ, R52.H0_H0 ;  /* 0x20000034ff417230 */ /* 0x020fca0000004100 */
[----:B------:R-:W-:-:S04]  /*1400*/  FADD.FTZ R64, R65, R64 ;  /* 0x0000004041407221 */ /* 0x000fc80000010000 */
[----:B------:R-:W-:-:S07]  /*1410*/  @P2 FADD.FTZ R64, R56, R64 ;  /* 0x0000004038402221 */ /* 0x000fce0000010000 */
.L_x_16191:
[----:B------:R-:W-:Y:S01]  /*1420*/  HADD2.F32 R65, -RZ, R68.H1_H1 ;  /* 0x30000044ff417230 */ /* 0x000fe20000004100 */
[----:B------:R-:W-:Y:S06]  /*1430*/  @P3 BRA `(.L_x_16192) ;  /* 0x00000000000c3947 */ /* 0x000fec0003800000 */
[----:B------:R-:W-:Y:S05]  /*1440*/  @!P2 BRA `(.L_x_16193) ;  /* 0x000000000014a947 */ /* 0x000fea0003800000 */
[----:B-----5:R-:W-:Y:S01]  /*1450*/  FADD.FTZ R65, R57, R65 ;  /* 0x0000004139417221 */ /* 0x020fe20000010000 */
[----:B------:R-:W-:Y:S06]  /*1460*/  BRA `(.L_x_16193) ;  /* 0x00000000000c7947 */ /* 0x000fec0003800000 */
.L_x_16192:
[----:B-----5:R-:W-:-:S05]  /*1470*/  HADD2.F32 R66, -RZ, R52.H1_H1 ;  /* 0x30000034ff427230 */ /* 0x020fca0000004100 */
[----:B------:R-:W-:-:S04]  /*1480*/  FADD.FTZ R65, R66, R65 ;  /* 0x0000004142417221 */ /* 0x000fc80000010000 */
[----:B------:R-:W-:-:S07]  /*1490*/  @P2 FADD.FTZ R65, R57, R65 ;  /* 0x0000004139412221 */ /* 0x000fce0000010000 */
.L_x_16193:
[----:B------:R-:W-:Y:S01]  /*14a0*/  HADD2.F32 R66, -RZ, R69.H0_H0 ;  /* 0x20000045ff427230 */ /* 0x000fe20000004100 */
[----:B------:R-:W-:Y:S06]  /*14b0*/  @P3 BRA `(.L_x_16194) ;  /* 0x00000000000c3947 */ /* 0x000fec0003800000 */
[----:B------:R-:W-:Y:S05]  /*14c0*/  @!P2 BRA `(.L_x_16195) ;  /* 0x000000000014a947 */ /* 0x000fea0003800000 */
[----:B-----5:R-:W-:Y:S01]  /*14d0*/  FADD.FTZ R66, R58, R66 ;  /* 0x000000423a427221 */ /* 0x020fe20000010000 */
[----:B------:R-:W-:Y:S06]  /*14e0*/  BRA `(.L_x_16195) ;  /* 0x00000000000c7947 */ /* 0x000fec0003800000 */
.L_x_16194:
[----:B-----5:R-:W-:-:S05]  /*14f0*/  HADD2.F32 R67, -RZ, R53.H0_H0 ;  /* 0x20000035ff437230 */ /* 0x020fca0000004100 */
[----:B------:R-:W-:-:S04]  /*1500*/  FADD.FTZ R66, R67, R66 ;  /* 0x0000004243427221 */ /* 0x000fc80000010000 */
[----:B------:R-:W-:-:S07]  /*1510*/  @P2 FADD.FTZ R66, R58, R66 ;  /* 0x000000423a422221 */ /* 0x000fce0000010000 */
.L_x_16195:
[----:B------:R-:W-:Y:S01]  /*1520*/  HADD2.F32 R67, -RZ, R69.H1_H1 ;  /* 0x30000045ff437230 */ /* 0x000fe20000004100 */
[----:B------:R-:W-:Y:S06]  /*1530*/  @P3 BRA `(.L_x_16196) ;  /* 0x00000000000c3947 */ /* 0x000fec0003800000 */
[----:B------:R-:W-:Y:S05]  /*1540*/  @!P2 BRA `(.L_x_16197) ;  /* 0x000000000014a947 */ /* 0x000fea0003800000 */
[----:B-----5:R-:W-:Y:S01]  /*1550*/  FADD.FTZ R67, R59, R67 ;  /* 0x000000433b437221 */ /* 0x020fe20000010000 */
[----:B------:R-:W-:Y:S06]  /*1560*/  BRA `(.L_x_16197) ;  /* 0x00000000000c7947 */ /* 0x000fec0003800000 */
.L_x_16196:
[----:B-----5:R-:W-:-:S05]  /*1570*/  HADD2.F32 R68, -RZ, R53.H1_H1 ;  /* 0x30000035ff447230 */ /* 0x020fca0000004100 */
[----:B------:R-:W-:-:S04]  /*1580*/  FADD.FTZ R67, R68, R67 ;  /* 0x0000004344437221 */ /* 0x000fc80000010000 */
[----:B------:R-:W-:-:S07]  /*1590*/  @P2 FADD.FTZ R67, R59, R67 ;  /* 0x000000433b432221 */ /* 0x000fce0000010000 */
.L_x_16197:
[----:B------:R-:W-:Y:S01]  /*15a0*/  HADD2.F32 R68, -RZ, R70.H0_H0 ;  /* 0x20000046ff447230 */ /* 0x000fe20000004100 */
[----:B------:R-:W-:Y:S06]  /*15b0*/  @P3 BRA `(.L_x_16198) ;  /* 0x00000000000c3947 */ /* 0x000fec0003800000 */
[----:B------:R-:W-:Y:S05]  /*15c0*/  @!P2 BRA `(.L_x_16199) ;  /* 0x000000000014a947 */ /* 0x000fea0003800000 */
[----:B-----5:R-:W-:Y:S01]  /*15d0*/  FADD.FTZ R68, R60, R68 ;  /* 0x000000443c447221 */ /* 0x020fe20000010000 */
[----:B------:R-:W-:Y:S06]  /*15e0*/  BRA `(.L_x_16199) ;  /* 0x00000000000c7947 */ /* 0x000fec0003800000 */
.L_x_16198:
[----:B-----5:R-:W-:-:S05]  /*15f0*/  HADD2.F32 R69, -RZ, R54.H0_H0 ;  /* 0x20000036ff457230 */ /* 0x020fca0000004100 */
[----:B------:R-:W-:-:S04]  /*1600*/  FADD.FTZ R68, R69, R68 ;  /* 0x0000004445447221 */ /* 0x000fc80000010000 */
[----:B------:R-:W-:-:S07]  /*1610*/  @P2 FADD.FTZ R68, R60, R68 ;  /* 0x000000443c442221 */ /* 0x000fce0000010000 */
.L_x_16199:
[----:B------:R-:W-:Y:S01]  /*1620*/  HADD2.F32 R69, -RZ, R70.H1_H1 ;  /* 0x30000046ff457230 */ /* 0x000fe20000004100 */
[----:B------:R-:W-:Y:S06]  /*1630*/  @P3 BRA `(.L_x_16200) ;  /* 0x00000000000c3947 */ /* 0x000fec0003800000 */
[----:B------:R-:W-:Y:S05]  /*1640*/  @!P2 BRA `(.L_x_16201) ;  /* 0x000000000014a947 */ /* 0x000fea0003800000 */
[----:B-----5:R-:W-:Y:S01]  /*1650*/  FADD.FTZ R69, R61, R69 ;  /* 0x000000453d457221 */ /* 0x020fe20000010000 */
[----:B------:R-:W-:Y:S06]  /*1660*/  BRA `(.L_x_16201) ;  /* 0x00000000000c7947 */ /* 0x000fec0003800000 */
.L_x_16200:
[----:B-----5:R-:W-:-:S05]  /*1670*/  HADD2.F32 R70, -RZ, R54.H1_H1 ;  /* 0x30000036ff467230 */ /* 0x020fca0000004100 */
[----:B------:R-:W-:-:S04]  /*1680*/  FADD.FTZ R69, R70, R69 ;  /* 0x0000004546457221 */ /* 0x000fc80000010000 */
[----:B------:R-:W-:-:S07]  /*1690*/  @P2 FADD.FTZ R69, R61, R69 ;  /* 0x000000453d452221 */ /* 0x000fce0000010000 */
.L_x_16201:
[----:B------:R-:W-:Y:S01]  /*16a0*/  HADD2.F32 R70, -RZ, R71.H0_H0 ;  /* 0x20000047ff467230 */ /* 0x000fe20000004100 */
[----:B------:R-:W-:Y:S06]  /*16b0*/  @P3 BRA `(.L_x_16202) ;  /* 0x00000000000c3947 */ /* 0x000fec0003800000 */
[----:B------:R-:W-:Y:S05]  /*16c0*/  @!P2 BRA `(.L_x_16203) ;  /* 0x000000000014a947 */ /* 0x000fea0003800000 */
[----:B-----5:R-:W-:Y:S01]  /*16d0*/  FADD.FTZ R70, R62, R70 ;  /* 0x000000463e467221 */ /* 0x020fe20000010000 */
[----:B------:R-:W-:Y:S06]  /*16e0*/  BRA `(.L_x_16203) ;  /* 0x00000000000c7947 */ /* 0x000fec0003800000 */
.L_x_16202:
[----:B-----5:R-:W-:-:S05]  /*16f0*/  HADD2.F32 R97, -RZ, R55.H0_H0 ;  /* 0x20000037ff617230 */ /* 0x020fca0000004100 */
[----:B------:R-:W-:-:S04]  /*1700*/  FADD.FTZ R70, R97, R70 ;  /* 0x0000004661467221 */ /* 0x000fc80000010000 */
[----:B------:R-:W-:-:S07]  /*1710*/  @P2 FADD.FTZ R70, R62, R70 ;  /* 0x000000463e462221 */ /* 0x000fce0000010000 */
.L_x_16203:
[----:B------:R-:W-:Y:S01]  /*1720*/  HADD2.F32 R71, -RZ, R71.H1_H1 ;  /* 0x30000047ff477230 */ /* 0x000fe20000004100 */
[----:B------:R-:W-:Y:S06]  /*1730*/  @P3 BRA `(.L_x_16204) ;  /* 0x00000000000c3947 */ /* 0x000fec0003800000 */
[----:B------:R-:W-:Y:S05]  /*1740*/  @!P2 BRA `(.L_x_16205) ;  /* 0x000000000014a947 */ /* 0x000fea0003800000 */
[----:B-----5:R-:W-:Y:S01]  /*1750*/  FADD.FTZ R71, R63, R71 ;  /* 0x000000473f477221 */ /* 0x020fe20000010000 */
[----:B------:R-:W-:Y:S06]  /*1760*/  BRA `(.L_x_16205) ;  /* 0x00000000000c7947 */ /* 0x000fec0003800000 */
.L_x_16204:
[----:B-----5:R-:W-:-:S05]  /*1770*/  HADD2.F32 R96, -RZ, R55.H1_H1 ;  /* 0x30000037ff607230 */ /* 0x020fca0000004100 */
[----:B------:R-:W-:-:S04]  /*1780*/  FADD.FTZ R71, R96, R71 ;  /* 0x0000004760477221 */ /* 0x000fc80000010000 */
[----:B------:R-:W-:-:S07]  /*1790*/  @P2 FADD.FTZ R71, R63, R71 ;  /* 0x000000473f472221 */ /* 0x000fce0000010000 */
.L_x_16205:
[C---:B------:R-:W-:Y:S02]  /*17a0*/  LEA R96, P2, R193.reuse, UR10, 0x5 ;  /* 0x0000000ac1607c11 */ /* 0x040fe4000f8428ff */
[C---:B------:R-:W-:Y:S02]  /*17b0*/  IADD3 R99, R193.reuse, 0x100, RZ ;  /* 0x00000100c1637810 */ /* 0x040fe40007ffe0ff */
[----:B------:R-:W-:-:S05]  /*17c0*/  LEA.HI.X R97, R193, UR11, RZ, 0x5, P2 ;  /* 0x0000000bc1617c11 */ /* 0x000fca00090f2cff */
[----:B------:R0:W-:Y:S04]  /*17d0*/  STG.E.128 desc[UR4][R96.64], R64 ;  /* 0x0000004060007986 */ /* 0x0001e8000c101d04 */
[----:B------:R0:W-:Y:S02]  /*17e0*/  STG.E.128 desc[UR4][R96.64+0x10], R68 ;  /* 0x0000104460007986 */ /* 0x0001e4000c101d04 */
.L_x_16189:
[----:B------:R-:W-:Y:S05]  /*17f0*/  BSYNC B0 ;  /* 0x0000000000007941 */ /* 0x000fea0003800000 */
.L_x_16188:
        /* <DEDUP_REMOVED lines=18> */
[----:B------:R-:W-:Y:S01]  /*1920*/  ISETP.NE.AND.EX P3, PT, RZ, UR7, PT, P3 ;  /* 0x00000007ff007c0c */ /* 0x000fe2000bf65330 */
[----:B--2---:R-:W-:-:S12]  /*1930*/  HADD2.F32 R72, -RZ, R76.H0_H0 ;  /* 0x2000004cff487230 */ /* 0x004fd80000004100 */
[----:B-1----:R-:W-:Y:S05]  /*1940*/  @P3 BRA `(.L_x_16208) ;  /* 0x00000000000c3947 */ /* 0x002fea0003800000 */
[----:B------:R-:W-:Y:S05]  /*1950*/  @!P2 BRA `(.L_x_16209) ;  /* 0x000000000014a947 */ /* 0x000fea0003800000 */
[----:B-----5:R-:W-:Y:S01]  /*1960*/  FADD.FTZ R72, R56, R72 ;  /* 0x0000004838487221 */ /* 0x020fe20000010000 */
[----:B------:R-:W-:Y:S06]  /*1970*/  BRA `(.L_x_16209) ;  /* 0x00000000000c7947 */ /* 0x000fec0003800000 */
.L_x_16208:
[----:B-----5:R-:W-:-:S05]  /*1980*/  HADD2.F32 R73, -RZ, R52.H0_H0 ;  /* 0x20000034ff497230 */ /* 0x020fca0000004100 */
[----:B------:R-:W-:-:S04]  /*1990*/  FADD.FTZ R72, R73, R72 ;  /* 0x0000004849487221 */ /* 0x000fc80000010000 */
[----:B------:R-:W-:-:S07]  /*19a0*/  @P2 FADD.FTZ R72, R56, R72 ;  /* 0x0000004838482221 */ /* 0x000fce0000010000 */
.L_x_16209:
[----:B------:R-:W-:Y:S01]  /*19b0*/  HADD2.F32 R73, -RZ, R76.H1_H1 ;  /* 0x3000004cff497230 */ /* 0x000fe20000004100 */
[----:B------:R-:W-:Y:S06]  /*19c0*/  @P3 BRA `(.L_x_16210) ;  /* 0x00000000000c3947 */ /* 0x000fec0003800000 */
[----:B------:R-:W-:Y:S05]  /*19d0*/  @!P2 BRA `(.L_x_16211) ;  /* 0x000000000014a947 */ /* 0x000fea0003800000 */
[----:B-----5:R-:W-:Y:S01]  /*19e0*/  FADD.FTZ R73, R57, R73 ;  /* 0x0000004939497221 */ /* 0x020fe20000010000 */
[----:B------:R-:W-:Y:S06]  /*19f0*/  BRA `(.L_x_16211) ;  /* 0x00000000000c7947 */ /* 0x000fec0003800000 */
.L_x_16210:
[----:B-----5:R-:W-:-:S05]  /*1a00*/  HADD2.F32 R74, -RZ, R52.H1_H1 ;  /* 0x30000034ff4a7230 */ /* 0x020fca0000004100 */
[----:B------:R-:W-:-:S04]  /*1a10*/  FADD.FTZ R73, R74, R73 ;  /* 0x000000494a497221 */ /* 0x000fc80000010000 */
[----:B------:R-:W-:-:S07]  /*1a20*/  @P2 FADD.FTZ R73, R57, R73 ;  /* 0x0000004939492221 */ /* 0x000fce0000010000 */
.L_x_16211:
[----:B------:R-:W-:Y:S01]  /*1a30*/  HADD2.F32 R74, -RZ, R77.H0_H0 ;  /* 0x2000004dff4a7230 */ /* 0x000fe20000004100 */
[----:B------:R-:W-:Y:S06]  /*1a40*/  @P3 BRA `(.L_x_16212) ;  /* 0x00000000000c3947 */ /* 0x000fec0003800000 */
[----:B------:R-:W-:Y:S05]  /*1a50*/  @!P2 BRA `(.L_x_16213) ;  /* 0x000000000014a947 */ /* 0x000fea0003800000 */
[----:B-----5:R-:W-:Y:S01]  /*1a60*/  FADD.FTZ R74, R58, R74 ;  /* 0x0000004a3a4a7221 */ /* 0x020fe20000010000 */
[----:B------:R-:W-:Y:S06]  /*1a70*/  BRA `(.L_x_16213) ;  /* 0x00000000000c7947 */ /* 0x000fec0003800000 */
.L_x_16212:
[----:B-----5:R-:W-:-:S05]  /*1a80*/  HADD2.F32 R75, -RZ, R53.H0_H0 ;  /* 0x20000035ff4b7230 */ /* 0x020fca0000004100 */
[----:B------:R-:W-:-:S04]  /*1a90*/  FADD.FTZ R74, R75, R74 ;  /* 0x0000004a4b4a7221 */ /* 0x000fc80000010000 */
[----:B------:R-:W-:-:S07]  /*1aa0*/  @P2 FADD.FTZ R74, R58, R74 ;  /* 0x0000004a3a4a2221 */ /* 0x000fce0000010000 */
.L_x_16213:
[----:B------:R-:W-:Y:S01]  /*1ab0*/  HADD2.F32 R75, -RZ, R77.H1_H1 ;  /* 0x3000004dff4b7230 */ /* 0x000fe20000004100 */
[----:B------:R-:W-:Y:S06]  /*1ac0*/  @P3 BRA `(.L_x_16214) ;  /* 0x00000000000c3947 */ /* 0x000fec0003800000 */
[----:B------:R-:W-:Y:S05]  /*1ad0*/  @!P2 BRA `(.L_x_16215) ;  /* 0x000000000014a947 */ /* 0x000fea0003800000 */
[----:B-----5:R-:W-:Y:S01]  /*1ae0*/  FADD.FTZ R75, R59, R75 ;  /* 0x0000004b3b4b7221 */ /* 0x020fe20000010000 */
[----:B------:R-:W-:Y:S06]  /*1af0*/  BRA `(.L_x_16215) ;  /* 0x00000000000c7947 */ /* 0x000fec0003800000 */
.L_x_16214:
[----:B-----5:R-:W-:-:S05]  /*1b00*/  HADD2.F32 R76, -RZ, R53.H1_H1 ;  /* 0x30000035ff4c7230 */ /* 0x020fca0000004100 */
[----:B------:R-:W-:-:S04]  /*1b10*/  FADD.FTZ R75, R76, R75 ;  /* 0x0000004b4c4b7221 */ /* 0x000fc80000010000 */
[----:B------:R-:W-:-:S07]  /*1b20*/  @P2 FADD.FTZ R75, R59, R75 ;  /* 0x0000004b3b4b2221 */ /* 0x000fce0000010000 */
.L_x_16215:
[----:B------:R-:W-:Y:S01]  /*1b30*/  HADD2.F32 R76, -RZ, R78.H0_H0 ;  /* 0x2000004eff4c7230 */ /* 0x000fe20000004100 */
[----:B------:R-:W-:Y:S06]  /*1b40*/  @P3 BRA `(.L_x_16216) ;  /* 0x00000000000c3947 */ /* 0x000fec0003800000 */
[----:B------:R-:W-:Y:S05]  /*1b50*/  @!P2 BRA `(.L_x_16217) ;  /* 0x000000000014a947 */ /* 0x000fea0003800000 */
[----:B-----5:R-:W-:Y:S01]  /*1b60*/  FADD.FTZ R76, R60, R76 ;  /* 0x0000004c3c4c7221 */ /* 0x020fe20000010000 */
[----:B------:R-:W-:Y:S06]  /*1b70*/  BRA `(.L_x_16217) ;  /* 0x00000000000c7947 */ /* 0x000fec0003800000 */
.L_x_16216:
[----:B-----5:R-:W-:-:S05]  /*1b80*/  HADD2.F32 R77, -RZ, R54.H0_H0 ;  /* 0x20000036ff4d7230 */ /* 0x020fca0000004100 */
[----:B------:R-:W-:-:S04]  /*1b90*/  FADD.FTZ R76, R77, R76 ;  /* 0x0000004c4d4c7221 */ /* 0x000fc80000010000 */
[----:B------:R-:W-:-:S07]  /*1ba0*/  @P2 FADD.FTZ R76, R60, R76 ;  /* 0x0000004c3c4c2221 */ /* 0x000fce0000010000 */
.L_x_16217:
[----:B------:R-:W-:Y:S01]  /*1bb0*/  HADD2.F32 R77, -RZ, R78.H1_H1 ;  /* 0x3000004eff4d7230 */ /* 0x000fe20000004100 */
[----:B------:R-:W-:Y:S06]  /*1bc0*/  @P3 BRA `(.L_x_16218) ;  /* 0x00000000000c3947 */ /* 0x000fec0003800000 */
[----:B------:R-:W-:Y:S05]  /*1bd0*/  @!P2 BRA `(.L_x_16219) ;  /* 0x000000000014a947 */ /* 0x000fea0003800000 */
[----:B-----5:R-:W-:Y:S01]  /*1be0*/  FADD.FTZ R77, R61, R77 ;  /* 0x0000004d3d4d7221 */ /* 0x020fe20000010000 */
[----:B------:R-:W-:Y:S06]  /*1bf0*/  BRA `(.L_x_16219) ;  /* 0x00000000000c7947 */ /* 0x000fec0003800000 */
.L_x_16218:
[----:B-----5:R-:W-:-:S05]  /*1c00*/  HADD2.F32 R78, -RZ, R54.H1_H1 ;  /* 0x30000036ff4e7230 */ /* 0x020fca0000004100 */
[----:B------:R-:W-:-:S04]  /*1c10*/  FADD.FTZ R77, R78, R77 ;  /* 0x0000004d4e4d7221 */ /* 0x000fc80000010000 */
[----:B------:R-:W-:-:S07]  /*1c20*/  @P2 FADD.FTZ R77, R61, R77 ;  /* 0x0000004d3d4d2221 */ /* 0x000fce0000010000 */
.L_x_16219:
[----:B------:R-:W-:Y:S01]  /*1c30*/  HADD2.F32 R78, -RZ, R79.H0_H0 ;  /* 0x2000004fff4e7230 */ /* 0x000fe20000004100 */
[----:B------:R-:W-:Y:S06]  /*1c40*/  @P3 BRA `(.L_x_16220) ;  /* 0x00000000000c3947 */ /* 0x000fec0003800000 */
[----:B------:R-:W-:Y:S05]  /*1c50*/  @!P2 BRA `(.L_x_16221) ;  /* 0x000000000014a947 */ /* 0x000fea0003800000 */
[----:B-----5:R-:W-:Y:S01]  /*1c60*/  FADD.FTZ R78, R62, R78 ;  /* 0x0000004e3e4e7221 */ /* 0x020fe20000010000 */
[----:B------:R-:W-:Y:S06]  /*1c70*/  BRA `(.L_x_16221) ;  /* 0x00000000000c7947 */ /* 0x000fec0003800000 */
.L_x_16220:
[----:B-----5:R-:W-:-:S05]  /*1c80*/  HADD2.F32 R97, -RZ, R55.H0_H0 ;  /* 0x20000037ff617230 */ /* 0x020fca0000004100 */
[----:B------:R-:W-:-:S04]  /*1c90*/  FADD.FTZ R78, R97, R78 ;  /* 0x0000004e614e7221 */ /* 0x000fc80000010000 */
[----:B------:R-:W-:-:S07]  /*1ca0*/  @P2 FADD.FTZ R78, R62, R78 ;  /* 0x0000004e3e4e2221 */ /* 0x000fce0000010000 */
.L_x_16221:
[----:B------:R-:W-:Y:S01]  /*1cb0*/  HADD2.F32 R79, -RZ, R79.H1_H1 ;  /* 0x3000004fff4f7230 */ /* 0x000fe20000004100 */
[----:B------:R-:W-:Y:S06]  /*1cc0*/  @P3 BRA `(.L_x_16222) ;  /* 0x00000000000c3947 */ /* 0x000fec0003800000 */
[----:B------:R-:W-:Y:S05]  /*1cd0*/  @!P2 BRA `(.L_x_16223) ;  /* 0x000000000014a947 */ /* 0x000fea0003800000 */
[----:B-----5:R-:W-:Y:S01]  /*1ce0*/  FADD.FTZ R79, R63, R79 ;  /* 0x0000004f3f4f7221 */ /* 0x020fe20000010000 */
[----:B------:R-:W-:Y:S06]  /*1cf0*/  BRA `(.L_x_16223) ;  /* 0x00000000000c7947 */ /* 0x000fec0003800000 */
.L_x_16222:
[----:B-----5:R-:W-:-:S05]  /*1d00*/  HADD2.F32 R96, -RZ, R55.H1_H1 ;  /* 0x30000037ff607230 */ /* 0x020fca0000004100 */
[----:B------:R-:W-:-:S04]  /*1d10*/  FADD.FTZ R79, R96, R79 ;  /* 0x0000004f604f7221 */ /* 0x000fc80000010000 */
[----:B------:R-:W-:-:S07]  /*1d20*/  @P2 FADD.FTZ R79, R63, R79 ;  /* 0x0000004f3f4f2221 */ /* 0x000fce0000010000 */
.L_x_16223:
[----:B------:R-:W-:-:S04]  /*1d30*/  LEA R96, P2, R99, UR10, 0x5 ;  /* 0x0000000a63607c11 */ /* 0x000fc8000f8428ff */
[C---:B------:R-:W-:Y:S02]  /*1d40*/  LEA.HI.X R97, R99.reuse, UR11, RZ, 0x5, P2 ;  /* 0x0000000b63617c11 */ /* 0x040fe400090f2cff */
[----:B------:R-:W-:-:S03]  /*1d50*/  IADD3 R99, R99, 0x100, RZ ;  /* 0x0000010063637810 */ /* 0x000fc60007ffe0ff */
[----:B------:R1:W-:Y:S04]  /*1d60*/  STG.E.128 desc[UR4][R96.64], R72 ;  /* 0x0000004860007986 */ /* 0x0003e8000c101d04 */
[----:B------:R1:W-:Y:S02]  /*1d70*/  STG.E.128 desc[UR4][R96.64+0x10], R76 ;  /* 0x0000104c60007986 */ /* 0x0003e4000c101d04 */
.L_x_16207:
[----:B------:R-:W-:Y:S05]  /*1d80*/  BSYNC B0 ;  /* 0x0000000000007941 */ /* 0x000fea0003800000 */
.L_x_16206:
        /* <DEDUP_REMOVED lines=18> */
[----:B------:R-:W-:Y:S01]  /*1eb0*/  ISETP.NE.AND.EX P3, PT, RZ, UR7, PT, P3 ;  /* 0x00000007ff007c0c */ /* 0x000fe2000bf65330 */
[----:B---3--:R-:W-:-:S12]  /*1ec0*/  HADD2.F32 R80, -RZ, R84.H0_H0 ;  /* 0x20000054ff507230 */ /* 0x008fd80000004100 */
[----:B--2---:R-:W-:Y:S05]  /*1ed0*/  @P3 BRA `(.L_x_16226) ;  /* 0x00000000000c3947 */ /* 0x004fea0003800000 */
[----:B------:R-:W-:Y:S05]  /*1ee0*/  @!P2 BRA `(.L_x_16227) ;  /* 0x000000000014a947 */ /* 0x000fea0003800000 */
[----:B-----5:R-:W-:Y:S01]  /*1ef0*/  FADD.FTZ R80, R56, R80 ;  /* 0x0000005038507221 */ /* 0x020fe20000010000 */
[----:B------:R-:W-:Y:S06]  /*1f00*/  BRA `(.L_x_16227) ;  /* 0x00000000000c7947 */ /* 0x000fec0003800000 */
.L_x_16226:
[----:B-----5:R-:W-:-:S05]  /*1f10*/  HADD2.F32 R81, -RZ, R52.H0_H0 ;  /* 0x20000034ff517230 */ /* 0x020fca0000004100 */
[----:B------:R-:W-:-:S04]  /*1f20*/  FADD.FTZ R80, R81, R80 ;  /* 0x0000005051507221 */ /* 0x000fc80000010000 */
[----:B------:R-:W-:-:S07]  /*1f30*/  @P2 FADD.FTZ R80, R56, R80 ;  /* 0x0000005038502221 */ /* 0x000fce0000010000 */
.L_x_16227:
[----:B------:R-:W-:Y:S01]  /*1f40*/  HADD2.F32 R81, -RZ, R84.H1_H1 ;  /* 0x30000054ff517230 */ /* 0x000fe20000004100 */
[----:B------:R-:W-:Y:S06]  /*1f50*/  @P3 BRA `(.L_x_16228) ;  /* 0x00000000000c3947 */ /* 0x000fec0003800000 */
[----:B------:R-:W-:Y:S05]  /*1f60*/  @!P2 BRA `(.L_x_16229) ;  /* 0x000000000014a947 */ /* 0x000fea0003800000 */
[----:B-----5:R-:W-:Y:S01]  /*1f70*/  FADD.FTZ R81, R57, R81 ;  /* 0x0000005139517221 */ /* 0x020fe20000010000 */
[----:B------:R-:W-:Y:S06]  /*1f80*/  BRA `(.L_x_16229) ;  /* 0x00000000000c7947 */ /* 0x000fec0003800000 */
.L_x_16228:
[----:B-----5:R-:W-:-:S05]  /*1f90*/  HADD2.F32 R82, -RZ, R52.H1_H1 ;  /* 0x30000034ff527230 */ /* 0x020fca0000004100 */
[----:B------:R-:W-:-:S04]  /*1fa0*/  FADD.FTZ R81, R82, R81 ;  /* 0x0000005152517221 */ /* 0x000fc80000010000 */
[----:B------:R-:W-:-:S07]  /*1fb0*/  @P2 FADD.FTZ R81, R57, R81 ;  /* 0x0000005139512221 */ /* 0x000fce0000010000 */
.L_x_16229:
[----:B------:R-:W-:Y:S01]  /*1fc0*/  HADD2.F32 R82, -RZ, R85.H0_H0 ;  /* 0x20000055ff527230 */ /* 0x000fe20000004100 */
[----:B------:R-:W-:Y:S06]  /*1fd0*/  @P3 BRA `(.L_x_16230) ;  /* 0x00000000000c3947 */ /* 0x000fec0003800000 */
[----:B------:R-:W-:Y:S05]  /*1fe0*/  @!P2 BRA `(.L_x_16231) ;  /* 0x000000000014a947 */ /* 0x000fea0003800000 */
[----:B-----5:R-:W-:Y:S01]  /*1ff0*/  FADD.FTZ R82, R58, R82 ;  /* 0x000000523a527221 */ /* 0x020fe20000010000 */
[----:B------:R-:W-:Y:S06]  /*2000*/  BRA `(.L_x_16231) ;  /* 0x00000000000c7947 */ /* 0x000fec0003800000 */
.L_x_16230:
[----:B-----5:R-:W-:-:S05]  /*2010*/  HADD2.F32 R83, -RZ, R53.H0_H0 ;  /* 0x20000035ff537230 */ /* 0x020fca0000004100 */
[----:B------:R-:W-:-:S04]  /*2020*/  FADD.FTZ R82, R83, R82 ;  /* 0x0000005253527221 */ /* 0x000fc80000010000 */
[----:B------:R-:W-:-:S07]  /*2030*/  @P2 FADD.FTZ R82, R58, R82 ;  /* 0x000000523a522221 */ /* 0x000fce0000010000 */
.L_x_16231:
[----:B------:R-:W-:Y:S01]  /*2040*/  HADD2.F32 R83, -RZ, R85.H1_H1 ;  /* 0x30000055ff537230 */ /* 0x000fe20000004100 */
[----:B------:R-:W-:Y:S06]  /*2050*/  @P3 BRA `(.L_x_16232) ;  /* 0x00000000000c3947 */ /* 0x000fec0003800000 */
[----:B------:R-:W-:Y:S05]  /*2060*/  @!P2 BRA `(.L_x_16233) ;  /* 0x000000000014a947 */ /* 0x000fea0003800000 */
[----:B-----5:R-:W-:Y:S01]  /*2070*/  FADD.FTZ R83, R59, R83 ;  /* 0x000000533b537221 */ /* 0x020fe20000010000 */
[----:B------:R-:W-:Y:S06]  /*2080*/  BRA `(.L_x_16233) ;  /* 0x00000000000c7947 */ /* 0x000fec0003800000 */
.L_x_16232:
[----:B-----5:R-:W-:-:S05]  /*2090*/  HADD2.F32 R84, -RZ, R53.H1_H1 ;  /* 0x30000035ff547230 */ /* 0x020fca0000004100 */
[----:B------:R-:W-:-:S04]  /*20a0*/  FADD.FTZ R83, R84, R83 ;  /* 0x0000005354537221 */ /* 0x000fc80000010000 */
[----:B------:R-:W-:-:S07]  /*20b0*/  @P2 FADD.FTZ R83, R59, R83 ;  /* 0x000000533b532221 */ /* 0x000fce0000010000 */
.L_x_16233:
[----:B------:R-:W-:Y:S01]  /*20c0*/  HADD2.F32 R84, -RZ, R86.H0_H0 ;  /* 0x20000056ff547230 */ /* 0x000fe20000004100 */
[----:B------:R-:W-:Y:S06]  /*20d0*/  @P3 BRA `(.L_x_16234) ;  /* 0x00000000000c3947 */ /* 0x000fec0003800000 */
[----:B------:R-:W-:Y:S05]  /*20e0*/  @!P2 BRA `(.L_x_16235) ;  /* 0x000000000014a947 */ /* 0x000fea0003800000 */
[----:B-----5:R-:W-:Y:S01]  /*20f0*/  FADD.FTZ R84, R60, R84 ;  /* 0x000000543c547221 */ /* 0x020fe20000010000 */
[----:B------:R-:W-:Y:S06]  /*2100*/  BRA `(.L_x_16235) ;  /* 0x00000000000c7947 */ /* 0x000fec0003800000 */
.L_x_16234:
[----:B-----5:R-:W-:-:S05]  /*2110*/  HADD2.F32 R85, -RZ, R54.H0_H0 ;  /* 0x20000036ff557230 */ /* 0x020fca0000004100 */
[----:B------:R-:W-:-:S04]  /*2120*/  FADD.FTZ R84, R85, R84 ;  /* 0x0000005455547221 */ /* 0x000fc80000010000 */
[----:B------:R-:W-:-:S07]  /*2130*/  @P2 FADD.FTZ R84, R60, R84 ;  /* 0x000000543c542221 */ /* 0x000fce0000010000 */
.L_x_16235:
[----:B------:R-:W-:Y:S01]  /*2140*/  HADD2.F32 R85, -RZ, R86.H1_H1 ;  /* 0x30000056ff557230 */ /* 0x000fe20000004100 */
[----:B------:R-:W-:Y:S06]  /*2150*/  @P3 BRA `(.L_x_16236) ;  /* 0x00000000000c3947 */ /* 0x000fec0003800000 */
[----:B------:R-:W-:Y:S05]  /*2160*/  @!P2 BRA `(.L_x_16237) ;  /* 0x000000000014a947 */ /* 0x000fea0003800000 */
[----:B-----5:R-:W-:Y:S01]  /*2170*/  FADD.FTZ R85, R61, R85 ;  /* 0x000000553d557221 */ /* 0x020fe20000010000 */
[----:B------:R-:W-:Y:S06]  /*2180*/  BRA `(.L_x_16237) ;  /* 0x00000000000c7947 */ /* 0x000fec0003800000 */
.L_x_16236:
[----:B-----5:R-:W-:-:S05]  /*2190*/  HADD2.F32 R86, -RZ, R54.H1_H1 ;  /* 0x30000036ff567230 */ /* 0x020fca0000004100 */
[----:B------:R-:W-:-:S04]  /*21a0*/  FADD.FTZ R85, R86, R85 ;  /* 0x0000005556557221 */ /* 0x000fc80000010000 */
[----:B------:R-:W-:-:S07]  /*21b0*/  @P2 FADD.FTZ R85, R61, R85 ;  /* 0x000000553d552221 */ /* 0x000fce0000010000 */
.L_x_16237:
[----:B------:R-:W-:Y:S01]  /*21c0*/  HADD2.F32 R86, -RZ, R87.H0_H0 ;  /* 0x20000057ff567230 */ /* 0x000fe20000004100 */
[----:B------:R-:W-:Y:S06]  /*21d0*/  @P3 BRA `(.L_x_16238) ;  /* 0x00000000000c3947 */ /* 0x000fec0003800000 */
[----:B------:R-:W-:Y:S05]  /*21e0*/  @!P2 BRA `(.L_x_16239) ;  /* 0x000000000014a947 */ /* 0x000fea0003800000 */
[----:B-----5:R-:W-:Y:S01]  /*21f0*/  FADD.FTZ R86, R62, R86 ;  /* 0x000000563e567221 */ /* 0x020fe20000010000 */
[----:B------:R-:W-:Y:S06]  /*2200*/  BRA `(.L_x_16239) ;  /* 0x00000000000c7947 */ /* 0x000fec0003800000 */
.L_x_16238:
[----:B-----5:R-:W-:-:S05]  /*2210*/  HADD2.F32 R97, -RZ, R55.H0_H0 ;  /* 0x20000037ff617230 */ /* 0x020fca0000004100 */
[----:B------:R-:W-:-:S04]  /*2220*/  FADD.FTZ R86, R97, R86 ;  /* 0x0000005661567221 */ /* 0x000fc80000010000 */
[----:B------:R-:W-:-:S07]  /*2230*/  @P2 FADD.FTZ R86, R62, R86 ;  /* 0x000000563e562221 */ /* 0x000fce0000010000 */
.L_x_16239:
[----:B------:R-:W-:Y:S01]  /*2240*/  HADD2.F32 R87, -RZ, R87.H1_H1 ;  /* 0x30000057ff577230 */ /* 0x000fe20000004100 */
[----:B------:R-:W-:Y:S06]  /*2250*/  @P3 BRA `(.L_x_16240) ;  /* 0x00000000000c3947 */ /* 0x000fec0003800000 */
[----:B------:R-:W-:Y:S05]  /*2260*/  @!P2 BRA `(.L_x_16241) ;  /* 0x000000000014a947 */ /* 0x000fea0003800000 */
[----:B-----5:R-:W-:Y:S01]  /*2270*/  FADD.FTZ R87, R63, R87 ;  /* 0x000000573f577221 */ /* 0x020fe20000010000 */
[----:B------:R-:W-:Y:S06]  /*2280*/  BRA `(.L_x_16241) ;  /* 0x00000000000c7947 */ /* 0x000fec0003800000 */
.L_x_16240:
[----:B-----5:R-:W-:-:S05]  /*2290*/  HADD2.F32 R96, -RZ, R55.H1_H1 ;  /* 0x30000037ff607230 */ /* 0x020fca0000004100 */
[----:B------:R-:W-:-:S04]  /*22a0*/  FADD.FTZ R87, R96, R87 ;  /* 0x0000005760577221 */ /* 0x000fc80000010000 */
[----:B------:R-:W-:-:S07]  /*22b0*/  @P2 FADD.FTZ R87, R63, R87 ;  /* 0x000000573f572221 */ /* 0x000fce0000010000 */
.L_x_16241:
[----:B------:R-:W-:-:S04]  /*22c0*/  LEA R96, P2, R99, UR10, 0x5 ;  /* 0x0000000a63607c11 */ /* 0x000fc8000f8428ff */
[C---:B------:R-:W-:Y:S02]  /*22d0*/  LEA.HI.X R97, R99.reuse, UR11, RZ, 0x5, P2 ;  /* 0x0000000b63617c11 */ /* 0x040fe400090f2cff */
[----:B------:R-:W-:-:S03]  /*22e0*/  IADD3 R99, R99, 0x100, RZ ;  /* 0x0000010063637810 */ /* 0x000fc60007ffe0ff */
[----:B------:R2:W-:Y:S04]  /*22f0*/  STG.E.128 desc[UR4][R96.64], R80 ;  /* 0x0000005060007986 */ /* 0x0005e8000c101d04 */
[----:B------:R2:W-:Y:S02]  /*2300*/  STG.E.128 desc[UR4][R96.64+0x10], R84 ;  /* 0x0000105460007986 */ /* 0x0005e4000c101d04 */
.L_x_16225:
[----:B------:R-:W-:Y:S05]  /*2310*/  BSYNC B0 ;  /* 0x0000000000007941 */ /* 0x000fea0003800000 */
.L_x_16224:
        /* <DEDUP_REMOVED lines=17> */
[----:B------:R-:W-:Y:S01]  /*2430*/  ISETP.NE.AND.EX P3, PT, RZ, UR7, PT, P3 ;  /* 0x00000007ff007c0c */ /* 0x000fe2000bf65330 */
[----:B----4-:R-:W-:-:S12]  /*2440*/  HADD2.F32 R88, -RZ, R92.H0_H0 ;  /* 0x2000005cff587230 */ /* 0x010fd80000004100 */
[----:B---3--:R-:W-:Y:S05]  /*2450*/  @P3 BRA `(.L_x_16244) ;  /* 0x00000000000c3947 */ /* 0x008fea0003800000 */
[----:B------:R-:W-:Y:S05]  /*2460*/  @!P2 BRA `(.L_x_16245) ;  /* 0x000000000014a947 */ /* 0x000fea0003800000 */
[----:B-----5:R-:W-:Y:S01]  /*2470*/  FADD.FTZ R88, R56, R88 ;  /* 0x0000005838587221 */ /* 0x020fe20000010000 */
[----:B------:R-:W-:Y:S06]  /*2480*/  BRA `(.L_x_16245) ;  /* 0x00000000000c7947 */ /* 0x000fec0003800000 */
.L_x_16244:
[----:B-----5:R-:W-:-:S05]  /*2490*/  HADD2.F32 R89, -RZ, R52.H0_H0 ;  /* 0x20000034ff597230 */ /* 0x020fca0000004100 */
[----:B------:R-:W-:-:S04]  /*24a0*/  FADD.FTZ R88, R89, R88 ;  /* 0x0000005859587221 */ /* 0x000fc80000010000 */
[----:B------:R-:W-:-:S07]  /*24b0*/  @P2 FADD.FTZ R88, R56, R88 ;  /* 0x0000005838582221 */ /* 0x000fce0000010000 */
.L_x_16245:
[----:B------:R-:W-:Y:S01]  /*24c0*/  HADD2.F32 R89, -RZ, R92.H1_H1 ;  /* 0x3000005cff597230 */ /* 0x000fe20000004100 */
[----:B------:R-:W-:Y:S06]  /*24d0*/  @P3 BRA `(.L_x_16246) ;  /* 0x00000000000c3947 */ /* 0x000fec0003800000 */
[----:B------:R-:W-:Y:S05]  /*24e0*/  @!P2 BRA `(.L_x_16247) ;  /* 0x000000000014a947 */ /* 0x000fea0003800000 */
[----:B-----5:R-:W-:Y:S01]  /*24f0*/  FADD.FTZ R89, R57, R89 ;  /* 0x0000005939597221 */ /* 0x020fe20000010000 */
[----:B------:R-:W-:Y:S06]  /*2500*/  BRA `(.L_x_16247) ;  /* 0x00000000000c7947 */ /* 0x000fec0003800000 */
.L_x_16246:
[----:B-----5:R-:W-:-:S05]  /*2510*/  HADD2.F32 R90, -RZ, R52.H1_H1 ;  /* 0x30000034ff5a7230 */ /* 0x020fca0000004100 */
[----:B------:R-:W-:-:S04]  /*2520*/  FADD.FTZ R89, R90, R89 ;  /* 0x000000595a597221 */ /* 0x000fc80000010000 */
[----:B------:R-:W-:-:S07]  /*2530*/  @P2 FADD.FTZ R89, R57, R89 ;  /* 0x0000005939592221 */ /* 0x000fce0000010000 */
.L_x_16247:
[----:B------:R-:W-:Y:S01]  /*2540*/  HADD2.F32 R90, -RZ, R93.H0_H0 ;  /* 0x2000005dff5a7230 */ /* 0x000fe20000004100 */
[----:B------:R-:W-:Y:S06]  /*2550*/  @P3 BRA `(.L_x_16248) ;  /* 0x00000000000c3947 */ /* 0x000fec0003800000 */
[----:B------:R-:W-:Y:S05]  /*2560*/  @!P2 BRA `(.L_x_16249) ;  /* 0x000000000014a947 */ /* 0x000fea0003800000 */
[----:B-----5:R-:W-:Y:S01]  /*2570*/  FADD.FTZ R90, R58, R90 ;  /* 0x0000005a3a5a7221 */ /* 0x020fe20000010000 */
[----:B------:R-:W-:Y:S06]  /*2580*/  BRA `(.L_x_16249) ;  /* 0x00000000000c7947 */ /* 0x000fec0003800000 */
.L_x_16248:
[----:B-----5:R-:W-:-:S05]  /*2590*/  HADD2.F32 R91, -RZ, R53.H0_H0 ;  /* 0x20000035ff5b7230 */ /* 0x020fca0000004100 */
[----:B------:R-:W-:-:S04]  /*25a0*/  FADD.FTZ R90, R91, R90 ;  /* 0x0000005a5b5a7221 */ /* 0x000fc80000010000 */
[----:B------:R-:W-:-:S07]  /*25b0*/  @P2 FADD.FTZ R90, R58, R90 ;  /* 0x0000005a3a5a2221 */ /* 0x000fce0000010000 */
.L_x_16249:
[----:B------:R-:W-:Y:S01]  /*25c0*/  HADD2.F32 R91, -RZ, R93.H1_H1 ;  /* 0x3000005dff5b7230 */ /* 0x000fe20000004100 */
[----:B------:R-:W-:Y:S06]  /*25d0*/  @P3 BRA `(.L_x_16250) ;  /* 0x00000000000c3947 */ /* 0x000fec0003800000 */
[----:B------:R-:W-:Y:S05]  /*25e0*/  @!P2 BRA `(.L_x_16251) ;  /* 0x000000000014a947 */ /* 0x000fea0003800000 */
[----:B-----5:R-:W-:Y:S01]  /*25f0*/  FADD.FTZ R91, R59, R91 ;  /* 0x0000005b3b5b7221 */ /* 0x020fe20000010000 */
[----:B------:R-:W-:Y:S06]  /*2600*/  BRA `(.L_x_16251) ;  /* 0x00000000000c7947 */ /* 0x000fec0003800000 */
.L_x_16250:
[----:B-----5:R-:W-:-:S05]  /*2610*/  HADD2.F32 R92, -RZ, R53.H1_H1 ;  /* 0x30000035ff5c7230 */ /* 0x020fca0000004100 */
[----:B------:R-:W-:-:S04]  /*2620*/  FADD.FTZ R91, R92, R91 ;  /* 0x0000005b5c5b7221 */ /* 0x000fc80000010000 */
[----:B------:R-:W-:-:S07]  /*2630*/  @P2 FADD.FTZ R91, R59, R91 ;  /* 0x0000005b3b5b2221 */ /* 0x000fce0000010000 */
.L_x_16251:
[----:B------:R-:W-:Y:S01]  /*2640*/  HADD2.F32 R92, -RZ, R94.H0_H0 ;  /* 0x2000005eff5c7230 */ /* 0x000fe20000004100 */
[----:B------:R-:W-:Y:S06]  /*2650*/  @P3 BRA `(.L_x_16252) ;  /* 0x00000000000c3947 */ /* 0x000fec0003800000 */
[----:B------:R-:W-:Y:S05]  /*2660*/  @!P2 BRA `(.L_x_16253) ;  /* 0x000000000014a947 */ /* 0x000fea0003800000 */
[----:B-----5:R-:W-:Y:S01]  /*2670*/  FADD.FTZ R92, R60, R92 ;  /* 0x0000005c3c5c7221 */ /* 0x020fe20000010000 */
[----:B------:R-:W-:Y:S06]  /*2680*/  BRA `(.L_x_16253) ;  /* 0x00000000000c7947 */ /* 0x000fec0003800000 */
.L_x_16252:
[----:B-----5:R-:W-:-:S05]  /*2690*/  HADD2.F32 R93, -RZ, R54.H0_H0 ;  /* 0x20000036ff5d7230 */ /* 0x020fca0000004100 */
[----:B------:R-:W-:-:S04]  /*26a0*/  FADD.FTZ R92, R93, R92 ;  /* 0x0000005c5d5c7221 */ /* 0x000fc80000010000 */
[----:B------:R-:W-:-:S07]  /*26b0*/  @P2 FADD.FTZ R92, R60, R92 ;  /* 0x0000005c3c5c2221 */ /* 0x000fce0000010000 */
.L_x_16253:
[----:B------:R-:W-:Y:S01]  /*26c0*/  HADD2.F32 R93, -RZ, R94.H1_H1 ;  /* 0x3000005eff5d7230 */ /* 0x000fe20000004100 */
[----:B------:R-:W-:Y:S06]  /*26d0*/  @P3 BRA `(.L_x_16254) ;  /* 0x00000000000c3947 */ /* 0x000fec0003800000 */
[----:B------:R-:W-:Y:S05]  /*26e0*/  @!P2 BRA `(.L_x_16255) ;  /* 0x000000000014a947 */ /* 0x000fea0003800000 */
[----:B-----5:R-:W-:Y:S01]  /*26f0*/  FADD.FTZ R93, R61, R93 ;  /* 0x0000005d3d5d7221 */ /* 0x020fe20000010000 */
[----:B------:R-:W-:Y:S06]  /*2700*/  BRA `(.L_x_16255) ;  /* 0x00000000000c7947 */ /* 0x000fec0003800000 */
.L_x_16254:
[----:B-----5:R-:W-:-:S05]  /*2710*/  HADD2.F32 R94, -RZ, R54.H1_H1 ;  /* 0x30000036ff5e7230 */ /* 0x020fca0000004100 */
[----:B------:R-:W-:-:S04]  /*2720*/  FADD.FTZ R93, R94, R93 ;  /* 0x0000005d5e5d7221 */ /* 0x000fc80000010000 */
[----:B------:R-:W-:-:S07]  /*2730*/  @P2 FADD.FTZ R93, R61, R93 ;  /* 0x0000005d3d5d2221 */ /* 0x000fce0000010000 */
.L_x_16255:
[----:B------:R-:W-:Y:S01]  /*2740*/  HADD2.F32 R94, -RZ, R95.H0_H0 ;  /* 0x2000005fff5e7230 */ /* 0x000fe20000004100 */
[----:B------:R-:W-:Y:S06]  /*2750*/  @P3 BRA `(.L_x_16256) ;  /* 0x00000000000c3947 */ /* 0x000fec0003800000 */
[----:B------:R-:W-:Y:S05]  /*2760*/  @!P2 BRA `(.L_x_16257) ;  /* 0x000000000014a947 */ /* 0x000fea0003800000 */
[----:B-----5:R-:W-:Y:S01]  /*2770*/  FADD.FTZ R94, R62, R94 ;  /* 0x0000005e3e5e7221 */ /* 0x020fe20000010000 */
[----:B------:R-:W-:Y:S06]  /*2780*/  BRA `(.L_x_16257) ;  /* 0x00000000000c7947 */ /* 0x000fec0003800000 */
.L_x_16256:
[----:B-----5:R-:W-:-:S05]  /*2790*/  HADD2.F32 R97, -RZ, R55.H0_H0 ;  /* 0x20000037ff617230 */ /* 0x020fca0000004100 */
[----:B------:R-:W-:-:S04]  /*27a0*/  FADD.FTZ R94, R97, R94 ;  /* 0x0000005e615e7221 */ /* 0x000fc80000010000 */
[----:B------:R-:W-:-:S07]  /*27b0*/  @P2 FADD.FTZ R94, R62, R94 ;  /* 0x0000005e3e5e2221 */ /* 0x000fce0000010000 */
.L_x_16257:
[----:B------:R-:W-:Y:S01]  /*27c0*/  HADD2.F32 R95, -RZ, R95.H1_H1 ;  /* 0x3000005fff5f7230 */ /* 0x000fe20000004100 */
[----:B------:R-:W-:Y:S06]  /*27d0*/  @P3 BRA `(.L_x_16258) ;  /* 0x00000000000c3947 */ /* 0x000fec0003800000 */
[----:B------:R-:W-:Y:S05]  /*27e0*/  @!P2 BRA `(.L_x_16259) ;  /* 0x000000000014a947 */ /* 0x000fea0003800000 */
[----:B-----5:R-:W-:Y:S01]  /*27f0*/  FADD.FTZ R95, R63, R95 ;  /* 0x0000005f3f5f7221 */ /* 0x020fe20000010000 */
[----:B------:R-:W-:Y:S06]  /*2800*/  BRA `(.L_x_16259) ;  /* 0x00000000000c7947 */ /* 0x000fec0003800000 */
.L_x_16258:
[----:B-----5:R-:W-:-:S05]  /*2810*/  HADD2.F32 R96, -RZ, R55.H1_H1 ;  /* 0x30000037ff607230 */ /* 0x020fca0000004100 */
[----:B------:R-:W-:-:S04]  /*2820*/  FADD.FTZ R95, R96, R95 ;  /* 0x0000005f605f7221 */ /* 0x000fc80000010000 */
[----:B------:R-:W-:-:S07]  /*2830*/  @P2 FADD.FTZ R95, R63, R95 ;  /* 0x0000005f3f5f2221 */ /* 0x000fce0000010000 */
.L_x_16259:
[----:B------:R-:W-:-:S04]  /*2840*/  LEA R96, P2, R99, UR10, 0x5 ;  /* 0x0000000a63607c11 */ /* 0x000fc8000f8428ff */
[----:B------:R-:W-:-:S05]  /*2850*/  LEA.HI.X R97, R99, UR11, RZ, 0x5, P2 ;  /* 0x0000000b63617c11 */ /* 0x000fca00090f2cff */
[----:B------:R3:W-:Y:S04]  /*2860*/  STG.E.128 desc[UR4][R96.64], R88 ;  /* 0x0000005860007986 */ /* 0x0007e8000c101d04 */
[----:B------:R3:W-:Y:S02]  /*2870*/  STG.E.128 desc[UR4][R96.64+0x10], R92 ;  /* 0x0000105c60007986 */ /* 0x0007e4000c101d04 */
.L_x_16243:
[----:B------:R-:W-:Y:S05]  /*2880*/  BSYNC B0 ;  /* 0x0000000000007941 */ /* 0x000fea0003800000 */
.L_x_16242:
        /* <DEDUP_REMOVED lines=129> */
.L_x_16280:
        /* <DEDUP_REMOVED lines=14> */
[----:B------:R-:W-:Y:S01]  /*3180*/  HFMA2.MMA R98, -RZ, RZ, 0, 0 ;  /* 0x00000000ff627435 */ /* 0x000fe200000001ff */
[----:B------:R-:W-:Y:S01]  /*3190*/  @!P2 IADD3 R100, R100, R101, RZ ;  /* 0x000000656464a210 */ /* 0x000fe20007ffe0ff */
[----:B------:R-:W-:Y:S01]  /*31a0*/  BAR.SYNC.DEFER_BLOCKING 0x0 ;  /* 0x0000000000007b1d */ /* 0x000fe20000010000 */
[----:B------:R-:W-:-:S03]  /*31b0*/  ISETP.NE.AND P3, PT, R191, RZ, PT ;  /* 0x000000ffbf00720c */ /* 0x000fc60003f65270 */
[----:B------:R-:W-:Y:S02]  /*31c0*/  @!P2 MOV R98, R190 ;  /* 0x000000be0062a202 */ /* 0x000fe40000000f00 */
        /* <DEDUP_REMOVED lines=94> */
[----:B------:R-:W-:Y:S01]  /*37b0*/  FMUL.FTZ R200, R195, R200 ;  /* 0x000000c8c3c87220 */ /* 0x000fe20000410000 */
[----:B------:R-:W-:Y:S01]  /*37c0*/  F2FP.F16.F32.PACK_AB R97, R197, R98 ;  /* 0x00000062c561723e */ /* 0x000fe200000000ff */
[----:B------:R-:W-:Y:S01]  /*37d0*/  FMUL.FTZ R197, R195, R194 ;  /* 0x000000c2c3c57220 */ /* 0x000fe20000410000 */
[----:B------:R-:W-:Y:S01]  /*37e0*/  F2FP.F16.F32.PACK_AB R98, R199, R100 ;  /* 0x00000064c762723e */ /* 0x000fe200000000ff */
        /* <DEDUP_REMOVED lines=20> */
.L_x_16262:
[----:B------:R-:W-:Y:S05]  /*3930*/  BSYNC B0 ;  /* 0x0000000000007941 */ /* 0x000fea0003800000 */
.L_x_16261:
        /* <DEDUP_REMOVED lines=50> */
.L_x_16264:
[----:B------:R-:W-:Y:S05]  /*3c60*/  BSYNC B0 ;  /* 0x0000000000007941 */ /* 0x000fea0003800000 */
.L_x_16263:
        /* <DEDUP_REMOVED lines=50> */
.L_x_16266:
[----:B------:R-:W-:Y:S05]  /*3f90*/  BSYNC B0 ;  /* 0x0000000000007941 */ /* 0x000fea0003800000 */
.L_x_16265:
        /* <DEDUP_REMOVED lines=17> */
[C---:B------:R-:W-:Y:S01]  /*40b0*/  FMUL.FTZ R198, R195.reuse, R198 ;  /* 0x000000c6c3c67220 */ /* 0x040fe20000410000 */
        /* <DEDUP_REMOVED lines=23> */
[----:B------:R-:W-:Y:S02]  /*4230*/  F2FP.F16.F32.PACK_AB R99, R196, R99 ;  /* 0x00000063c463723e */ /* 0x000fe400000000ff */
[----:B------:R-:W-:Y:S02]  /*4240*/  F2FP.F16.F32.PACK_AB R103, R200, R103 ;  /* 0x00000067c867723e */ /* 0x000fe400000000ff */
[----:B------:R-:W-:Y:S01]  /*4250*/  F2FP.F16.F32.PACK_AB R102, R197, R102 ;  /* 0x00000066c566723e */ /* 0x000fe200000000ff */
[----:B------:R4:W-:Y:S01]  /*4260*/  STG.E.128 desc[UR4][R152.64], R96 ;  /* 0x0000006098007986 */ /* 0x0009e2000c101d04 */
[----:B------:R-:W-:Y:S02]  /*4270*/  F2FP.F16.F32.PACK_AB R101, R195, R192 ;  /* 0x000000c0c365723e */ /* 0x000fe400000000ff */
[----:B------:R-:W-:-:S05]  /*4280*/  F2FP.F16.F32.PACK_AB R100, R193, R100 ;  /* 0x00000064c164723e */ /* 0x000fca00000000ff */
[----:B------:R4:W-:Y:S02]  /*4290*/  STG.E.128 desc[UR4][R150.64], R100 ;  /* 0x0000006496007986 */ /* 0x0009e4000c101d04 */
.L_x_16268:
[----:B------:R-:W-:Y:S05]  /*42a0*/  BSYNC B0 ;  /* 0x0000000000007941 */ /* 0x000fea0003800000 */
.L_x_16267:
[----:B------:R-:W-:Y:S02]  /*42b0*/  IADD3 R189, R189, UR14, RZ ;  /* 0x0000000ebdbd7c10 */ /* 0x000fe4000fffe0ff */
[----:B01234-:R-:W-:Y:S02]  /*42c0*/  SEL R98, RZ, 0x1, P4 ;  /* 0x00000001ff627807 */ /* 0x01ffe40002000000 */
[----:B------:R-:W-:-:S13]  /*42d0*/  ISETP.GE.AND P2, PT, R189, UR15, PT ;  /* 0x0000000fbd007c0c */ /* 0x000fda000bf46270 */
[----:B------:R-:W-:Y:S05]  /*42e0*/  @!P2 BRA `(.L_x_16269) ;  /* 0xffffffcc00d0a947 */ /* 0x000fea000383ffff */
[----:B------:R-:W-:Y:S05]  /*42f0*/  EXIT ;  /* 0x000000000000794d */ /* 0x000fea0003800000 */
.L_x_16260:
[----:B------:R-:W-:Y:S01]  /*4300*/  HFMA2.MMA R153, -RZ, RZ, 0, 5.9604644775390625e-08 ;  /* 0x00000001ff997435 */ /* 0x000fe200000001ff */
[----:B------:R-:W-:Y:S02]  /*4310*/  MOV R152, R97 ;  /* 0x0000006100987202 */ /* 0x000fe40000000f00 */
[----:B------:R-:W-:Y:S02]  /*4320*/  MOV R192, 0x1f ;  /* 0x0000001f00c07802 */ /* 0x000fe40000000f00 */
[----:B------:R-:W-:-:S07]  /*4330*/  MOV R151, 0xffffffff ;  /* 0xffffffff00977802 */ /* 0x000fce0000000f00 */
[----:B-----5:R-:W-:Y:S05]  /*4340*/  WARPSYNC.COLLECTIVE R151, `(.L_x_16270) ;  /* 0x0000000097087348 */ /* 0x020fea0003c00000 */
[----:B------:R0:W1:Y:S02]  /*4350*/  SHFL.BFLY P6, R150, R152, R153, R192 ;  /* 0x0c00009998967389 */ /* 0x00006400000c00c0 */
[----:B01---5:R-:W-:Y:S01]  /*4360*/  ENDCOLLECTIVE ;  /* 0x000000000000791b */ /* 0x023fe20003800000 */
.L_x_16270:
[----:B------:R-:W-:Y:S01]  /*4370*/  HFMA2.MMA R153, -RZ, RZ, 0, 1.1920928955078125e-07 ;  /* 0x00000002ff997435 */ /* 0x000fe200000001ff */
[----:B------:R-:W-:-:S05]  /*4380*/  MOV R96, R150 ;  /* 0x0000009600607202 */ /* 0x000fca0000000f00 */
[----:B------:R-:W-:-:S05]  /*4390*/  FADD.FTZ R98, R97, R96 ;  /* 0x0000006061627221 */ /* 0x000fca0000010000 */
[----:B------:R-:W-:-:S07]  /*43a0*/  MOV R152, R98 ;  /* 0x0000006200987202 */ /* 0x000fce0000000f00 */
[----:B------:R-:W-:Y:S05]  /*43b0*/  WARPSYNC.COLLECTIVE R151, `(.L_x_16271) ;  /* 0x0000000097087348 */ /* 0x000fea0003c00000 */
[----:B------:R0:W1:Y:S02]  /*43c0*/  SHFL.BFLY P6, R150, R152, R153, R192 ;  /* 0x0c00009998967389 */ /* 0x00006400000c00c0 */
[----:B01----:R-:W-:Y:S01]  /*43d0*/  ENDCOLLECTIVE ;  /* 0x000000000000791b */ /* 0x003fe20003800000 */
.L_x_16271:
[----:B------:R-:W-:Y:S01]  /*43e0*/  HFMA2.MMA R153, -RZ, RZ, 0, 2.384185791015625e-07 ;  /* 0x00000004ff997435 */ /* 0x000fe200000001ff */
[----:B------:R-:W-:-:S05]  /*43f0*/  MOV R101, R150 ;  /* 0x0000009600657202 */ /* 0x000fca0000000f00 */
[----:B------:R-:W-:-:S05]  /*4400*/  FADD.FTZ R101, R98, R101 ;  /* 0x0000006562657221 */ /* 0x000fca0000010000 */
[----:B------:R-:W-:-:S07]  /*4410*/  MOV R152, R101 ;  /* 0x0000006500987202 */ /* 0x000fce0000000f00 */
[----:B------:R-:W-:Y:S05]  /*4420*/  WARPSYNC.COLLECTIVE R151, `(.L_x_16272) ;  /* 0x0000000097087348 */ /* 0x000fea0003c00000 */
[----:B------:R0:W1:Y:S02]  /*4430*/  SHFL.BFLY P6, R150, R152, R153, R192 ;  /* 0x0c00009998967389 */ /* 0x00006400000c00c0 */
[----:B01----:R-:W-:Y:S01]  /*4440*/  ENDCOLLECTIVE ;  /* 0x000000000000791b */ /* 0x003fe20003800000 */
.L_x_16272:
[----:B------:R-:W-:Y:S01]  /*4450*/  HFMA2.MMA R153, -RZ, RZ, 0, 4.76837158203125e-07 ;  /* 0x00000008ff997435 */ /* 0x000fe200000001ff */
[----:B------:R-:W-:-:S05]  /*4460*/  MOV R96, R150 ;  /* 0x0000009600607202 */ /* 0x000fca0000000f00 */
[----:B------:R-:W-:-:S05]  /*4470*/  FADD.FTZ R102, R101, R96 ;  /* 0x0000006065667221 */ /* 0x000fca0000010000 */
[----:B------:R-:W-:-:S07]  /*4480*/  MOV R152, R102 ;  /* 0x0000006600987202 */ /* 0x000fce0000000f00 */
[----:B------:R-:W-:Y:S05]  /*4490*/  WARPSYNC.COLLECTIVE R151, `(.L_x_16273) ;  /* 0x0000000097087348 */ /* 0x000fea0003c00000 */
[----:B------:R0:W1:Y:S02]  /*44a0*/  SHFL.BFLY P6, R150, R152, R153, R192 ;  /* 0x0c00009998967389 */ /* 0x00006400000c00c0 */
[----:B01----:R-:W-:Y:S01]  /*44b0*/  ENDCOLLECTIVE ;  /* 0x000000000000791b */ /* 0x003fe20003800000 */
.L_x_16273:
[----:B------:R-:W-:Y:S01]  /*44c0*/  HFMA2.MMA R153, -RZ, RZ, 0, 9.5367431640625e-07 ;  /* 0x00000010ff997435 */ /* 0x000fe200000001ff */
[----:B------:R-:W-:-:S05]  /*44d0*/  MOV R103, R150 ;  /* 0x0000009600677202 */ /* 0x000fca0000000f00 */
[----:B------:R-:W-:-:S05]  /*44e0*/  FADD.FTZ R103, R102, R103 ;  /* 0x0000006766677221 */ /* 0x000fca0000010000 */
[----:B------:R-:W-:-:S07]  /*44f0*/  MOV R152, R103 ;  /* 0x0000006700987202 */ /* 0x000fce0000000f00 */
[----:B------:R-:W-:Y:S05]  /*4500*/  WARPSYNC.COLLECTIVE R151, `(.L_x_16274) ;  /* 0x0000000097087348 */ /* 0x000fea0003c00000 */
[----:B------:R0:W1:Y:S02]  /*4510*/  SHFL.BFLY P6, R150, R152, R153, R192 ;  /* 0x0c00009998967389 */ /* 0x00006400000c00c0 */
[----:B01----:R-:W-:Y:S01]  /*4520*/  ENDCOLLECTIVE ;  /* 0x000000000000791b */ /* 0x003fe20003800000 */
.L_x_16274:
        /* <DEDUP_REMOVED lines=73> */
.L_x_16275:
[----:B------:R-:W-:Y:S01]  /*49c0*/  HFMA2.MMA R153, -RZ, RZ, 0, 1.1920928955078125e-07 ;  /* 0x00000002ff997435 */ /* 0x000fe200000001ff */
[----:B------:R-:W-:-:S05]  /*49d0*/  MOV R98, R150 ;  /* 0x0000009600627202 */ /* 0x000fca0000000f00 */
[----:B------:R-:W-:-:S05]  /*49e0*/  FADD.FTZ R98, R97, R98 ;  /* 0x0000006261627221 */ /* 0x000fca0000010000 */
[----:B------:R-:W-:-:S07]  /*49f0*/  MOV R152, R98 ;  /* 0x0000006200987202 */ /* 0x000fce0000000f00 */
[----:B------:R-:W-:Y:S05]  /*4a00*/  WARPSYNC.COLLECTIVE R151, `(.L_x_16276) ;  /* 0x0000000097087348 */ /* 0x000fea0003c00000 */
[----:B------:R0:W1:Y:S02]  /*4a10*/  SHFL.BFLY P6, R150, R152, R153, R192 ;  /* 0x0c00009998967389 */ /* 0x00006400000c00c0 */
[----:B01----:R-:W-:Y:S01]  /*4a20*/  ENDCOLLECTIVE ;  /* 0x000000000000791b */ /* 0x003fe20003800000 */
.L_x_16276:
[----:B------:R-:W-:Y:S01]  /*4a30*/  HFMA2.MMA R153, -RZ, RZ, 0, 2.384185791015625e-07 ;  /* 0x00000004ff997435 */ /* 0x000fe200000001ff */
[----:B------:R-:W-:-:S05]  /*4a40*/  MOV R101, R150 ;  /* 0x0000009600657202 */ /* 0x000fca0000000f00 */
[----:B------:R-:W-:-:S05]  /*4a50*/  FADD.FTZ R101, R98, R101 ;  /* 0x0000006562657221 */ /* 0x000fca0000010000 */
[----:B------:R-:W-:-:S07]  /*4a60*/  MOV R152, R101 ;  /* 0x0000006500987202 */ /* 0x000fce0000000f00 */
[----:B------:R-:W-:Y:S05]  /*4a70*/  WARPSYNC.COLLECTIVE R151, `(.L_x_16277) ;  /* 0x0000000097087348 */ /* 0x000fea0003c00000 */
[----:B------:R0:W1:Y:S02]  /*4a80*/  SHFL.BFLY P6, R150, R152, R153, R192 ;  /* 0x0c00009998967389 */ /* 0x00006400000c00c0 */
[----:B01----:R-:W-:Y:S01]  /*4a90*/  ENDCOLLECTIVE ;  /* 0x000000000000791b */ /* 0x003fe20003800000 */
.L_x_16277:
[----:B------:R-:W-:Y:S01]  /*4aa0*/  HFMA2.MMA R153, -RZ, RZ, 0, 4.76837158203125e-07 ;  /* 0x00000008ff997435 */ /* 0x000fe200000001ff */
[----:B------:R-:W-:-:S05]  /*4ab0*/  MOV R102, R150 ;  /* 0x0000009600667202 */ /* 0x000fca0000000f00 */
[----:B------:R-:W-:-:S05]  /*4ac0*/  FADD.FTZ R102, R101, R102 ;  /* 0x0000006665667221 */ /* 0x000fca0000010000 */
[----:B------:R-:W-:-:S07]  /*4ad0*/  MOV R152, R102 ;  /* 0x0000006600987202 */ /* 0x000fce0000000f00 */
[----:B------:R-:W-:Y:S05]  /*4ae0*/  WARPSYNC.COLLECTIVE R151, `(.L_x_16278) ;  /* 0x0000000097087348 */ /* 0x000fea0003c00000 */
[----:B------:R0:W1:Y:S02]  /*4af0*/  SHFL.BFLY P6, R150, R152, R153, R192 ;  /* 0x0c00009998967389 */ /* 0x00006400000c00c0 */
[----:B01----:R-:W-:Y:S01]  /*4b00*/  ENDCOLLECTIVE ;  /* 0x000000000000791b */ /* 0x003fe20003800000 */
.L_x_16278:
[----:B------:R-:W-:Y:S01]  /*4b10*/  HFMA2.MMA R153, -RZ, RZ, 0, 9.5367431640625e-07 ;  /* 0x00000010ff997435 */ /* 0x000fe200000001ff */
[----:B------:R-:W-:-:S05]  /*4b20*/  MOV R103, R150 ;  /* 0x0000009600677202 */ /* 0x000fca0000000f00 */
[----:B------:R-:W-:-:S05]  /*4b30*/  FADD.FTZ R103, R102, R103 ;  /* 0x0000006766677221 */ /* 0x000fca0000010000 */
[----:B------:R-:W-:-:S07]  /*4b40*/  MOV R152, R103 ;  /* 0x0000006700987202 */ /* 0x000fce0000000f00 */
[----:B------:R-:W-:Y:S05]  /*4b50*/  WARPSYNC.COLLECTIVE R151, `(.L_x_16279) ;  /* 0x0000000097087348 */ /* 0x000fea0003c00000 */
[----:B------:R0:W1:Y:S02]  /*4b60*/  SHFL.BFLY P6, R150, R152, R153, R192 ;  /* 0x0c00009998967389 */ /* 0x00006400000c00c0 */
[----:B01----:R-:W-:Y:S01]  /*4b70*/  ENDCOLLECTIVE ;  /* 0x000000000000791b */ /* 0x003fe20003800000 */
.L_x_16279:
[----:B------:R-:W-:Y:S05]  /*4b80*/  BRA `(.L_x_16280) ;  /* 0xffffffe400447947 */ /* 0x000fea000383ffff */
.L_x_16281:
        /* <DEDUP_REMOVED lines=15> */
.L_x_27068:


//--------------------- .text._ZN10layer_norm31ln_parallel_residual_fwd_kernelINS_13Kernel_traitsI6__halfS2_fS2_fjLj8192ELj1ELj1ELj8ELj16ENS_18Kernel_traits_baseILj8192ES2_S2_fS2_fjLj256EEEEELb0ELb0ELb1EEEvNS_9FwdParamsE --------------------------
	.section	.text._ZN10layer_norm31ln_parallel_residual_fwd_kernelINS_13Kernel_traitsI6__halfS2_fS2_fjLj8192ELj1ELj1ELj8ELj16ENS_18Kernel_traits_baseILj8192ES2_S2_fS2_fjLj256EEEEELb0ELb0ELb1EEEvNS_9FwdParamsE,"ax",@progbits
	.align	128
        .global         _ZN10layer_norm31ln_parallel_residual_fwd_kernelINS_13Kernel_traitsI6__halfS2_fS2_fjLj8192ELj1ELj1ELj8ELj16ENS_18Kernel_traits_baseILj8192ES2_S2_fS2_fjLj256EEEEELb0ELb0ELb1EEEvNS_9FwdParamsE
        .type           _ZN10layer_norm31ln_parallel_residual_fwd_kernelINS_13Kernel_traitsI6__halfS2_fS2_fjLj8192ELj1ELj1ELj8ELj16ENS_18Kernel_traits_baseILj8192ES2_S2_fS2_fjLj256EEEEELb0ELb0ELb1EEEvNS_9FwdParamsE,@function
        .size           _ZN10layer_norm31ln_parallel_residual_fwd_kernelINS_13Kernel_traitsI6__halfS2_fS2_fjLj8192ELj1ELj1ELj8ELj16ENS_18Kernel_traits_baseILj8192ES2_S2_fS2_fjLj256EEEEELb0ELb0ELb1EEEvNS_9FwdParamsE,(.L_x_27069 - _ZN10layer_norm31ln_parallel_residual_fwd_kernelINS_13Kernel_traitsI6__halfS2_fS2_fjLj8192ELj1ELj1ELj8ELj16ENS_18Kernel_traits_baseILj8192ES2_S2_fS2_fjLj256EEEEELb0ELb0ELb1EEEvNS_9FwdParamsE)
        .other          _ZN10layer_norm31ln_parallel_residual_fwd_kernelINS_13Kernel_traitsI6__halfS2_fS2_fjLj8192ELj1ELj1ELj8ELj16ENS_18Kernel_traits_baseILj8192ES2_S2_fS2_fjLj256EEEEELb0ELb0ELb1EEEvNS_9FwdParamsE,@"STO_CUDA_ENTRY STV_DEFAULT"
_ZN10layer_norm31ln_parallel_residual_fwd_kernelINS_13Kernel_traitsI6__halfS2_fS2_fjLj8192ELj1ELj1ELj8ELj16ENS_18Kernel_traits_baseILj8192ES2_S2_fS2_fjLj256EEEEELb0ELb0ELb1EEEvNS_9FwdParamsE:
.text._ZN10layer_norm31ln_parallel_residual_fwd_kernelINS_13Kernel_traitsI6__halfS2_fS2_fjLj8192ELj1ELj1ELj8ELj16ENS_18Kernel_traits_baseILj8192ES2_S2_fS2_fjLj256EEEEELb0ELb0ELb1EEEvNS_9FwdParamsE:
        /* <DEDUP_REMOVED lines=15> */
[----:B------:R-:W5:Y:S01]  /*00f0*/  @P0 LDG.E.128 R12, desc[UR4][R2.64] ;  /* 0x00000004020c0981 */ /* 0x000f62000c1e1d00 */
[----:B------:R-:W-:-:S02]  /*0100*/  ISETP.NE.AND.EX P1, PT, RZ, UR7, PT, P1 ;  /* 0x00000007ff007c0c */ /* 0x000fc4000bf25310 */
[----:B------:R-:W-:Y:S01]  /*0110*/  IADD3 R10, P2, R8, UR6, RZ ;  /* 0x00000006080a7c10 */ /* 0x000fe2000ff5e0ff */
[----:B------:R-:W5:Y:S03]  /*0120*/  @P0 LDG.E.128 R16, desc[UR4][R2.64+0x1000] ;  /* 0x0010000402100981 */ /* 0x000f66000c1e1d00 */
[----:B------:R-:W-:Y:S01]  /*0130*/  IADD3.X R11, RZ, UR7, RZ, P2, !PT ;  /* 0x00000007ff0b7c10 */ /* 0x000fe200097fe4ff */
[----:B------:R-:W5:Y:S01]  /*0140*/  @P0 LDG.E.128 R20, desc[UR4][R2.64+0x2000] ;  /* 0x0020000402140981 */ /* 0x000f62000c1e1d00 */
[----:B------:R-:W-:-:S03]  /*0150*/  SHF.R.U32.HI R143, RZ, 0x8, R127 ;  /* 0x00000008ff8f7819 */ /* 0x000fc6000001167f */
[----:B------:R0:W5:Y:S04]  /*0160*/  @P0 LDG.E.128 R80, desc[UR4][R2.64+0x3000] ;  /* 0x0030000402500981 */ /* 0x000168000c1e1d00 */
[----:B------:R1:W5:Y:S04]  /*0170*/  @P1 LDG.E.128 R4, desc[UR4][R10.64] ;  /* 0x000000040a041981 */ /* 0x000368000c1e1d00 */
[----:B------:R1:W5:Y:S01]  /*0180*/  @P1 LDG.E.128 R76, desc[UR4][R10.64+0x1000] ;  /* 0x001000040a4c1981 */ /* 0x000362000c1e1d00 */
[----:B------:R-:W2:Y:S03]  /*0190*/  S2UR UR6, SR_CTAID.X ;  /* 0x00000000000679c3 */ /* 0x000ea60000002500 */
[----:B------:R1:W5:Y:S04]  /*01a0*/  @P1 LDG.E.128 R72, desc[UR4][R10.64+0x2000] ;  /* 0x002000040a481981 */ /* 0x000368000c1e1d00 */
[----:B------:R1:W5:Y:S01]  /*01b0*/  @P1 LDG.E.128 R68, desc[UR4][R10.64+0x3000] ;  /* 0x003000040a441981 */ /* 0x000362000c1e1d00 */
[----:B0-----:R-:W-:-:S04]  /*01c0*/  IADD3 R2, P3, R0, UR8, RZ ;  /* 0x0000000800027c10 */ /* 0x001fc8000ff7e0ff */
[----:B------:R-:W-:Y:S02]  /*01d0*/  IADD3.X R3, RZ, UR9, RZ, P3, !PT ;  /* 0x00000009ff037c10 */ /* 0x000fe40009ffe4ff */
[----:B--2---:R-:W-:Y:S01]  /*01e0*/  IADD3 R145, R143, UR6, RZ ;  /* 0x000000068f917c10 */ /* 0x004fe2000fffe0ff */
[----:B------:R-:W-:-:S03]  /*01f0*/  ULDC UR6, c[0x0][0x214] ;  /* 0x0000850000067ab9 */ /* 0x000fc60000000800 */
[----:B------:R-:W-:Y:S01]  /*0200*/  ISETP.GE.AND P2, PT, R145, UR6, PT ;  /* 0x0000000691007c0c */ /* 0x000fe2000bf46270 */
[----:B------:R-:W-:Y:S02]  /*0210*/  ULDC.64 UR6, c[0x0][0x268] ;  /* 0x00009a0000067ab9 */ /* 0x000fe40000000a00 */
[----:B------:R-:W-:-:S04]  /*0220*/  IADD3 R8, P3, R8, UR6, RZ ;  /* 0x0000000608087c10 */ /* 0x000fc8000ff7e0ff */
[----:B------:R-:W-:-:S06]  /*0230*/  IADD3.X R9, RZ, UR7, RZ, P3, !PT ;  /* 0x00000007ff097c10 */ /* 0x000fcc0009ffe4ff */
[----:B-1----:R-:W-:Y:S05]  /*0240*/  @P2 EXIT ;  /* 0x000000000000294d */ /* 0x002fea0003800000 */
        /* <DEDUP_REMOVED lines=24> */
[--C-:B------:R-:W-:Y:S01]  /*03d0*/  HADD2.F32 R134, -RZ, R68.reuse.H0_H0 ;  /* 0x20000044ff867230 */ /* 0x100fe20000004100 */
[----:B------:R-:W-:Y:S01]  /*03e0*/  ULDC.64 UR6, c[0x0][0x228] ;  /* 0x00008a0000067ab9 */ /* 0x000fe20000000a00 */
[----:B------:R-:W-:Y:S01]  /*03f0*/  HADD2.F32 R137, -RZ, R68.H1_H1 ;  /* 0x30000044ff897230 */ /* 0x000fe20000004100 */
[----:B------:R-:W-:Y:S01]  /*0400*/  SHF.R.U32.HI R68, RZ, 0x5, R127 ;  /* 0x00000005ff447819 */ /* 0x000fe2000001167f */
[--C-:B------:R-:W-:Y:S01]  /*0410*/  HADD2.F32 R125, -RZ, R12.reuse.H0_H0 ;  /* 0x2000000cff7d7230 */ /* 0x100fe20000004100 */
[----:B------:R-:W-:Y:S01]  /*0420*/  ISETP.NE.U32.AND P0, PT, RZ, UR6, PT ;  /* 0x00000006ff007c0c */ /* 0x000fe2000bf05070 */
[----:B------:R-:W-:Y:S01]  /*0430*/  HADD2.F32 R124, -RZ, R12.H1_H1 ;  /* 0x3000000cff7c7230 */ /* 0x000fe20000004100 */
[----:B------:R-:W-:Y:S01]  /*0440*/  ULDC.U8 UR6, c[0x0][0x2a0] ;  /* 0x0000a80000067ab9 */ /* 0x000fe20000000000 */
[--C-:B------:R-:W-:Y:S01]  /*0450*/  HADD2.F32 R123, -RZ, R13.reuse.H0_H0 ;  /* 0x2000000dff7b7230 */ /* 0x100fe20000004100 */
[----:B------:R-:W-:Y:S01]  /*0460*/  HFMA2.MMA R162, -RZ, RZ, 0, 5.9604644775390625e-08 ;  /* 0x00000001ffa27435 */ /* 0x000fe200000001ff */
[----:B------:R-:W-:Y:S01]  /*0470*/  HADD2.F32 R122, -RZ, R13.H1_H1 ;  /* 0x3000000dff7a7230 */ /* 0x000fe20000004100 */
[----:B------:R-:W-:Y:S01]  /*0480*/  LEA R143, R143, 0x8, 0x3 ;  /* 0x000000088f8f7811 */ /* 0x000fe200078e18ff */
[--C-:B------:R-:W-:Y:S01]  /*0490*/  HADD2.F32 R121, -RZ, R14.reuse.H0_H0 ;  /* 0x2000000eff797230 */ /* 0x100fe20000004100 */
[----:B------:R-:W-:Y:S01]  /*04a0*/  LOP3.LUT R144, R127, 0x1f, RZ, 0xc0, !PT ;  /* 0x0000001f7f907812 */ /* 0x000fe200078ec0ff */
[----:B------:R-:W-:Y:S01]  /*04b0*/  HADD2.F32 R120, -RZ, R14.H1_H1 ;  /* 0x3000000eff787230 */ /* 0x000fe20000004100 */
[----:B------:R-:W-:Y:S01]  /*04c0*/  ISETP.NE.AND P3, PT, RZ, UR6, PT ;  /* 0x00000006ff007c0c */ /* 0x000fe2000bf65270 */
[--C-:B------:R-:W-:Y:S01]  /*04d0*/  HADD2.F32 R43, -RZ, R15.reuse.H0_H0 ;  /* 0x2000000fff2b7230 */ /* 0x100fe20000004100 */
[----:B------:R-:W-:Y:S01]  /*04e0*/  ISETP.NE.AND.EX P0, PT, RZ, UR7, PT, P0 ;  /* 0x00000007ff007c0c */ /* 0x000fe2000bf05300 */
        /* <DEDUP_REMOVED lines=41> */
[--C-:B0-----:R-:W-:Y:S02]  /*0780*/  HADD2.F32 R9, -RZ, R76.reuse.H0_H0 ;  /* 0x2000004cff097230 */ /* 0x101fe40000004100 */
        /* <DEDUP_REMOVED lines=21> */
[--C-:B--2---:R-:W-:Y:S02]  /*08e0*/  HADD2.F32 R146, -RZ, R114.reuse.H0_H0 ;  /* 0x20000072ff927230 */ /* 0x104fe40000004100 */
[----:B------:R-:W-:-:S02]  /*08f0*/  HADD2.F32 R147, -RZ, R114.H1_H1 ;  /* 0x30000072ff937230 */ /* 0x000fc40000004100 */
[--C-:B---3--:R-:W-:Y:S02]  /*0900*/  HADD2.F32 R114, -RZ, R110.reuse.H0_H0 ;  /* 0x2000006eff727230 */ /* 0x108fe40000004100 */
[----:B------:R-:W-:Y:S02]  /*0910*/  HADD2.F32 R149, -RZ, R110.H1_H1 ;  /* 0x3000006eff957230 */ /* 0x000fe40000004100 */
[--C-:B----4-:R-:W-:Y:S02]  /*0920*/  HADD2.F32 R148, -RZ, R66.reuse.H0_H0 ;  /* 0x20000042ff947230 */ /* 0x110fe40000004100 */
        /* <DEDUP_REMOVED lines=12> */
[--C-:B------:R-:W-:Y:S02]  /*09f0*/  HADD2.F32 R152, -RZ, R58.reuse.H0_H0 ;  /* 0x2000003aff987230 */ /* 0x100fe40000004100 */
[----:B------:R-:W-:Y:S02]  /*0a00*/  HADD2.F32 R163, -RZ, R58.H1_H1 ;  /* 0x3000003affa37230 */ /* 0x000fe40000004100 */
[----:B------:R-:W-:-:S02]  /*0a10*/  HADD2.F32 R154, -RZ, R54.H0_H0 ;  /* 0x20000036ff9a7230 */ /* 0x000fc40000004100 */
[----:B------:R-:W-:Y:S02]  /*0a20*/  HADD2.F32 R169, -RZ, R54.H1_H1 ;  /* 0x30000036ffa97230 */ /* 0x000fe40000004100 */
[--C-:B------:R-:W-:Y:S02]  /*0a30*/  HADD2.F32 R158, -RZ, R50.reuse.H0_H0 ;  /* 0x20000032ff9e7230 */ /* 0x100fe40000004100 */
[----:B------:R-:W-:Y:S02]  /*0a40*/  HADD2.F32 R177, -RZ, R50.H1_H1 ;  /* 0x30000032ffb17230 */ /* 0x000fe40000004100 */
[--C-:B------:R-:W-:Y:S02]  /*0a50*/  HADD2.F32 R160, -RZ, R46.reuse.H0_H0 ;  /* 0x2000002effa07230 */ /* 0x100fe40000004100 */
[----:B------:R-:W-:Y:S01]  /*0a60*/  HADD2.F32 R183, -RZ, R46.H1_H1 ;  /* 0x3000002effb77230 */ /* 0x000fe20000004100 */
[----:B------:R-:W-:Y:S01]  /*0a70*/  LOP3.LUT R46, R68, 0x7, RZ, 0xc0, !PT ;  /* 0x00000007442e7812 */ /* 0x000fe200078ec0ff */
[----:B------:R-:W-:-:S02]  /*0a80*/  HADD2.F32 R65, -RZ, R65.H1_H1 ;  /* 0x30000041ff417230 */ /* 0x000fc40000004100 */
[----:B------:R-:W-:Y:S02]  /*0a90*/  HADD2.F32 R61, -RZ, R61.H1_H1 ;  /* 0x3000003dff3d7230 */ /* 0x000fe40000004100 */
        /* <DEDUP_REMOVED lines=12> */
[----:B------:R-:W-:-:S07]  /*0b60*/  HADD2.F32 R181, -RZ, R45.H1_H1 ;  /* 0x3000002dffb57230 */ /* 0x000fce0000004100 */
.L_x_16347:
        /* <DEDUP_REMOVED lines=23> */
.L_x_16282:
[----:B-----5:R-:W-:-:S05]  /*0ce0*/  HADD2.F32 R49, -RZ, R104.H0_H0 ;  /* 0x20000068ff317230 */ /* 0x020fca0000004100 */
[----:B------:R-:W-:-:S04]  /*0cf0*/  FADD.FTZ R92, R92, R49 ;  /* 0x000000315c5c7221 */ /* 0x000fc80000010000 */
[----:B------:R-:W-:-:S07]  /*0d00*/  @P1 FADD.FTZ R92, R100, R92 ;  /* 0x0000005c645c1221 */ /* 0x000fce0000010000 */
.L_x_16283:
[----:B------:R-:W-:Y:S01]  /*0d10*/  HADD2.F32 R93, -RZ, R88.H1_H1 ;  /* 0x30000058ff5d7230 */ /* 0x000fe20000004100 */
[----:B------:R-:W-:Y:S06]  /*0d20*/  @P2 BRA `(.L_x_16284) ;  /* 0x00000000000c2947 */ /* 0x000fec0003800000 */
[----:B------:R-:W-:Y:S05]  /*0d30*/  @!P1 BRA `(.L_x_16285) ;  /* 0x0000000000149947 */ /* 0x000fea0003800000 */
[----:B-----5:R-:W-:Y:S01]  /*0d40*/  FADD.FTZ R93, R101, R93 ;  /* 0x0000005d655d7221 */ /* 0x020fe20000010000 */
[----:B------:R-:W-:Y:S06]  /*0d50*/  BRA `(.L_x_16285) ;  /* 0x00000000000c7947 */ /* 0x000fec0003800000 */
.L_x_16284:
[----:B-----5:R-:W-:-:S05]  /*0d60*/  HADD2.F32 R48, -RZ, R104.H1_H1 ;  /* 0x30000068ff307230 */ /* 0x020fca0000004100 */
[----:B------:R-:W-:-:S04]  /*0d70*/  FADD.FTZ R93, R93, R48 ;  /* 0x000000305d5d7221 */ /* 0x000fc80000010000 */
[----:B------:R-:W-:-:S07]  /*0d80*/  @P1 FADD.FTZ R93, R101, R93 ;  /* 0x0000005d655d1221 */ /* 0x000fce0000010000 */
.L_x_16285:
[----:B------:R-:W-:Y:S01]  /*0d90*/  HADD2.F32 R94, -RZ, R89.H0_H0 ;  /* 0x20000059ff5e7230 */ /* 0x000fe20000004100 */
[----:B------:R-:W-:Y:S06]  /*0da0*/  @P2 BRA `(.L_x_16286) ;  /* 0x00000000000c2947 */ /* 0x000fec0003800000 */
[----:B------:R-:W-:Y:S05]  /*0db0*/  @!P1 BRA `(.L_x_16287) ;  /* 0x0000000000149947 */ /* 0x000fea0003800000 */
[----:B-----5:R-:W-:Y:S01]  /*0dc0*/  FADD.FTZ R94, R102, R94 ;  /* 0x0000005e665e7221 */ /* 0x020fe20000010000 */
[----:B------:R-:W-:Y:S06]  /*0dd0*/  BRA `(.L_x_16287) ;  /* 0x00000000000c7947 */ /* 0x000fec0003800000 */
.L_x_16286:
[----:B-----5:R-:W-:-:S05]  /*0de0*/  HADD2.F32 R49, -RZ, R105.H0_H0 ;  /* 0x20000069ff317230 */ /* 0x020fca0000004100 */
[----:B------:R-:W-:-:S04]  /*0df0*/  FADD.FTZ R94, R94, R49 ;  /* 0x000000315e5e7221 */ /* 0x000fc80000010000 */
[----:B------:R-:W-:-:S07]  /*0e00*/  @P1 FADD.FTZ R94, R102, R94 ;  /* 0x0000005e665e1221 */ /* 0x000fce0000010000 */
.L_x_16287:
[----:B------:R-:W-:Y:S01]  /*0e10*/  HADD2.F32 R95, -RZ, R89.H1_H1 ;  /* 0x30000059ff5f7230 */ /* 0x000fe20000004100 */
[----:B------:R-:W-:Y:S06]  /*0e20*/  @P2 BRA `(.L_x_16288) ;  /* 0x00000000000c2947 */ /* 0x000fec0003800000 */
[----:B------:R-:W-:Y:S05]  /*0e30*/  @!P1 BRA `(.L_x_16289) ;  /* 0x0000000000149947 */ /* 0x000fea0003800000 */
[----:B-----5:R-:W-:Y:S01]  /*0e40*/  FADD.FTZ R95, R103, R95 ;  /* 0x0000005f675f7221 */ /* 0x020fe20000010000 */
[----:B------:R-:W-:Y:S06]  /*0e50*/  BRA `(.L_x_16289) ;  /* 0x00000000000c7947 */ /* 0x000fec0003800000 */
.L_x_16288:
[----:B-----5:R-:W-:-:S05]  /*0e60*/  HADD2.F32 R48, -RZ, R105.H1_H1 ;  /* 0x30000069ff307230 */ /* 0x020fca0000004100 */
[----:B------:R-:W-:-:S04]  /*0e70*/  FADD.FTZ R95, R95, R48 ;  /* 0x000000305f5f7221 */ /* 0x000fc80000010000 */
[----:B------:R-:W-:-:S07]  /*0e80*/  @P1 FADD.FTZ R95, R103, R95 ;  /* 0x0000005f675f1221 */ /* 0x000fce0000010000 */
.L_x_16289:
[----:B------:R-:W-:Y:S01]  /*0e90*/  HADD2.F32 R88, -RZ, R90.H0_H0 ;  /* 0x2000005aff587230 */ /* 0x000fe20000004100 */
[----:B------:R-:W-:Y:S06]  /*0ea0*/  @P2 BRA `(.L_x_16290) ;  /* 0x00000000000c2947 */ /* 0x000fec0003800000 */
[----:B------:R-:W-:Y:S05]  /*0eb0*/  @!P1 BRA `(.L_x_16291) ;  /* 0x0000000000149947 */ /* 0x000fea0003800000 */
[----:B-----5:R-:W-:Y:S01]  /*0ec0*/  FADD.FTZ R88, R96, R88 ;  /* 0x0000005860587221 */ /* 0x020fe20000010000 */
[----:B------:R-:W-:Y:S06]  /*0ed0*/  BRA `(.L_x_16291) ;  /* 0x00000000000c7947 */ /* 0x000fec0003800000 */
.L_x_16290:
[----:B-----5:R-:W-:-:S05]  /*0ee0*/  HADD2.F32 R49, -RZ, R106.H0_H0 ;  /* 0x2000006aff317230 */ /* 0x020fca0000004100 */
[----:B------:R-:W-:-:S04]  /*0ef0*/  FADD.FTZ R88, R88, R49 ;  /* 0x0000003158587221 */ /* 0x000fc80000010000 */
[----:B------:R-:W-:-:S07]  /*0f00*/  @P1 FADD.FTZ R88, R96, R88 ;  /* 0x0000005860581221 */ /* 0x000fce0000010000 */
.L_x_16291:
[----:B------:R-:W-:Y:S01]  /*0f10*/  HADD2.F32 R89, -RZ, R90.H1_H1 ;  /* 0x3000005aff597230 */ /* 0x000fe20000004100 */
[----:B------:R-:W-:Y:S06]  /*0f20*/  @P2 BRA `(.L_x_16292) ;  /* 0x00000000000c2947 */ /* 0x000fec0003800000 */
[----:B------:R-:W-:Y:S05]  /*0f30*/  @!P1 BRA `(.L_x_16293) ;  /* 0x0000000000149947 */ /* 0x000fea0003800000 */
[----:B-----5:R-:W-:Y:S01]  /*0f40*/  FADD.FTZ R89, R97, R89 ;  /* 0x0000005961597221 */ /* 0x020fe20000010000 */
[----:B------:R-:W-:Y:S06]  /*0f50*/  BRA `(.L_x_16293) ;  /* 0x00000000000c7947 */ /* 0x000fec0003800000 */
.L_x_16292:
[----:B-----5:R-:W-:-:S05]  /*0f60*/  HADD2.F32 R48, -RZ, R106.H1_H1 ;  /* 0x3000006aff307230 */ /* 0x020fca0000004100 */
[----:B------:R-:W-:-:S04]  /*0f70*/  FADD.FTZ R89, R89, R48 ;  /* 0x0000003059597221 */ /* 0x000fc80000010000 */
[----:B------:R-:W-:-:S07]  /*0f80*/  @P1 FADD.FTZ R89, R97, R89 ;  /* 0x0000005961591221 */ /* 0x000fce0000010000 */
.L_x_16293:
[----:B------:R-:W-:Y:S01]  /*0f90*/  HADD2.F32 R90, -RZ, R91.H0_H0 ;  /* 0x2000005bff5a7230 */ /* 0x000fe20000004100 */
[----:B------:R-:W-:Y:S06]  /*0fa0*/  @P2 BRA `(.L_x_16294) ;  /* 0x00000000000c2947 */ /* 0x000fec0003800000 */
[----:B------:R-:W-:Y:S05]  /*0fb0*/  @!P1 BRA `(.L_x_16295) ;  /* 0x0000000000149947 */ /* 0x000fea0003800000 */
[----:B-----5:R-:W-:Y:S01]  /*0fc0*/  FADD.FTZ R90, R98, R90 ;  /* 0x0000005a625a7221 */ /* 0x020fe20000010000 */
[----:B------:R-:W-:Y:S06]  /*0fd0*/  BRA `(.L_x_16295) ;  /* 0x00000000000c7947 */ /* 0x000fec0003800000 */
.L_x_16294:
[----:B-----5:R-:W-:-:S05]  /*0fe0*/  HADD2.F32 R49, -RZ, R107.H0_H0 ;  /* 0x2000006bff317230 */ /* 0x020fca0000004100 */
[----:B------:R-:W-:-:S04]  /*0ff0*/  FADD.FTZ R90, R90, R49 ;  /* 0x000000315a5a7221 */ /* 0x000fc80000010000 */
[----:B------:R-:W-:-:S07]  /*1000*/  @P1 FADD.FTZ R90, R98, R90 ;  /* 0x0000005a625a1221 */ /* 0x000fce0000010000 */
.L_x_16295:
[----:B------:R-:W-:Y:S01]  /*1010*/  HADD2.F32 R91, -RZ, R91.H1_H1 ;  /* 0x3000005bff5b7230 */ /* 0x000fe20000004100 */
[----:B------:R-:W-:Y:S06]  /*1020*/  @P2 BRA `(.L_x_16296) ;  /* 0x00000000000c2947 */ /* 0x000fec0003800000 */
[----:B------:R-:W-:Y:S05]  /*1030*/  @!P1 BRA `(.L_x_16297) ;  /* 0x0000000000149947 */ /* 0x000fea0003800000 */
[----:B-----5:R-:W-:Y:S01]  /*1040*/  FADD.FTZ R91, R99, R91 ;  /* 0x0000005b635b7221 */ /* 0x020fe20000010000 */
[----:B------:R-:W-:Y:S06]  /*1050*/  BRA `(.L_x_16297) ;  /* 0x00000000000c7947 */ /* 0x000fec0003800000 */
.L_x_16296:
[----:B-----5:R-:W-:-:S05]  /*1060*/  HADD2.F32 R48, -RZ, R107.H1_H1 ;  /* 0x3000006bff307230 */ /* 0x020fca0000004100 */
[----:B------:R-:W-:-:S04]  /*1070*/  FADD.FTZ R91, R91, R48 ;  /* 0x000000305b5b7221 */ /* 0x000fc80000010000 */
[----:B------:R-:W-:-:S07]  /*1080*/  @P1 FADD.FTZ R91, R99, R91 ;  /* 0x0000005b635b1221 */ /* 0x000fce0000010000 */
.L_x_16297:
        /* <DEDUP_REMOVED lines=14> */
[----:B--2---:R-:W-:Y:S01]  /*1170*/  HADD2.F32 R84, -RZ, R80.H0_H0 ;  /* 0x20000050ff547230 */ /* 0x004fe20000004100 */
[----:B0-----:R-:W-:Y:S06]  /*1180*/  @P2 BRA `(.L_x_16298) ;  /* 0x00000000000c2947 */ /* 0x001fec0003800000 */
[----:B------:R-:W-:Y:S05]  /*1190*/  @!P1 BRA `(.L_x_16299) ;  /* 0x0000000000149947 */ /* 0x000fea0003800000 */
[----:B-----5:R-:W-:Y:S01]  /*11a0*/  FADD.FTZ R84, R100, R84 ;  /* 0x0000005464547221 */ /* 0x020fe20000010000 */
[----:B------:R-:W-:Y:S06]  /*11b0*/  BRA `(.L_x_16299) ;  /* 0x00000000000c7947 */ /* 0x000fec0003800000 */
.L_x_16298:
[----:B-----5:R-:W-:-:S05]  /*11c0*/  HADD2.F32 R49, -RZ, R104.H0_H0 ;  /* 0x20000068ff317230 */ /* 0x020fca0000004100 */
[----:B------:R-:W-:-:S04]  /*11d0*/  FADD.FTZ R84, R49, R84 ;  /* 0x0000005431547221 */ /* 0x000fc80000010000 */
[----:B------:R-:W-:-:S07]  /*11e0*/  @P1 FADD.FTZ R84, R100, R84 ;  /* 0x0000005464541221 */ /* 0x000fce0000010000 */
.L_x_16299:
[----:B------:R-:W-:Y:S01]  /*11f0*/  HADD2.F32 R85, -RZ, R80.H1_H1 ;  /* 0x30000050ff557230 */ /* 0x000fe20000004100 */
[----:B------:R-:W-:Y:S06]  /*1200*/  @P2 BRA `(.L_x_16300) ;  /* 0x00000000000c2947 */ /* 0x000fec0003800000 */
[----:B------:R-:W-:Y:S05]  /*1210*/  @!P1 BRA `(.L_x_16301) ;  /* 0x0000000000149947 */ /* 0x000fea0003800000 */
[----:B-----5:R-:W-:Y:S01]  /*1220*/  FADD.FTZ R85, R101, R85 ;  /* 0x0000005565557221 */ /* 0x020fe20000010000 */
[----:B------:R-:W-:Y:S06]  /*1230*/  BRA `(.L_x_16301) ;  /* 0x00000000000c7947 */ /* 0x000fec0003800000 */
.L_x_16300:
[----:B-----5:R-:W-:-:S05]  /*1240*/  HADD2.F32 R48, -RZ, R104.H1_H1 ;  /* 0x30000068ff307230 */ /* 0x020fca0000004100 */
[----:B------:R-:W-:-:S04]  /*1250*/  FADD.FTZ R85, R48, R85 ;  /* 0x0000005530557221 */ /* 0x000fc80000010000 */
[----:B------:R-:W-:-:S07]  /*1260*/  @P1 FADD.FTZ R85, R101, R85 ;  /* 0x0000005565551221 */ /* 0x000fce0000010000 */
.L_x_16301:
[----:B------:R-:W-:Y:S01]  /*1270*/  HADD2.F32 R86, -RZ, R81.H0_H0 ;  /* 0x20000051ff567230 */ /* 0x000fe20000004100 */
[----:B------:R-:W-:Y:S06]  /*1280*/  @P2 BRA `(.L_x_16302) ;  /* 0x00000000000c2947 */ /* 0x000fec0003800000 */
[----:B------:R-:W-:Y:S05]  /*1290*/  @!P1 BRA `(.L_x_16303) ;  /* 0x0000000000149947 */ /* 0x000fea0003800000 */
[----:B-----5:R-:W-:Y:S01]  /*12a0*/  FADD.FTZ R86, R102, R86 ;  /* 0x0000005666567221 */ /* 0x020fe20000010000 */
[----:B------:R-:W-:Y:S06]  /*12b0*/  BRA `(.L_x_16303) ;  /* 0x00000000000c7947 */ /* 0x000fec0003800000 */
.L_x_16302:
[----:B-----5:R-:W-:-:S05]  /*12c0*/  HADD2.F32 R49, -RZ, R105.H0_H0 ;  /* 0x20000069ff317230 */ /* 0x020fca0000004100 */
[----:B------:R-:W-:-:S04]  /*12d0*/  FADD.FTZ R86, R49, R86 ;  /* 0x0000005631567221 */ /* 0x000fc80000010000 */
[----:B------:R-:W-:-:S07]  /*12e0*/  @P1 FADD.FTZ R86, R102, R86 ;  /* 0x0000005666561221 */ /* 0x000fce0000010000 */
.L_x_16303:
[----:B------:R-:W-:Y:S01]  /*12f0*/  HADD2.F32 R87, -RZ, R81.H1_H1 ;  /* 0x30000051ff577230 */ /* 0x000fe20000004100 */
[----:B------:R-:W-:Y:S06]  /*1300*/  @P2 BRA `(.L_x_16304) ;  /* 0x00000000000c2947 */ /* 0x000fec0003800000 */
[----:B------:R-:W-:Y:S05]  /*1310*/  @!P1 BRA `(.L_x_16305) ;  /* 0x0000000000149947 */ /* 0x000fea0003800000 */
[----:B-----5:R-:W-:Y:S01]  /*1320*/  FADD.FTZ R87, R103, R87 ;  /* 0x0000005767577221 */ /* 0x020fe20000010000 */
[----:B------:R-:W-:Y:S06]  /*1330*/  BRA `(.L_x_16305) ;  /* 0x00000000000c7947 */ /* 0x000fec0003800000 */
.L_x_16304:
[----:B-----5:R-:W-:-:S05]  /*1340*/  HADD2.F32 R48, -RZ, R105.H1_H1 ;  /* 0x30000069ff307230 */ /* 0x020fca0000004100 */
[----:B------:R-:W-:-:S04]  /*1350*/  FADD.FTZ R87, R48, R87 ;  /* 0x0000005730577221 */ /* 0x000fc80000010000 */
[----:B------:R-:W-:-:S07]  /*1360*/  @P1 FADD.FTZ R87, R103, R87 ;  /* 0x0000005767571221 */ /* 0x000fce0000010000 */
.L_x_16305:
[----:B------:R-:W-:Y:S01]  /*1370*/  HADD2.F32 R80, -RZ, R82.H0_H0 ;  /* 0x20000052ff507230 */ /* 0x000fe20000004100 */
[----:B------:R-:W-:Y:S06]  /*1380*/  @P2 BRA `(.L_x_16306) ;  /* 0x00000000000c2947 */ /* 0x000fec0003800000 */
[----:B------:R-:W-:Y:S05]  /*1390*/  @!P1 BRA `(.L_x_16307) ;  /* 0x0000000000149947 */ /* 0x000fea0003800000 */
[----:B-----5:R-:W-:Y:S01]  /*13a0*/  FADD.FTZ R80, R96, R80 ;  /* 0x0000005060507221 */ /* 0x020fe20000010000 */
[----:B------:R-:W-:Y:S06]  /*13b0*/  BRA `(.L_x_16307) ;  /* 0x00000000000c7947 */ /* 0x000fec0003800000 */
.L_x_16306:
[----:B-----5:R-:W-:-:S05]  /*13c0*/  HADD2.F32 R49, -RZ, R106.H0_H0 ;  /* 0x2000006aff317230 */ /* 0x020fca0000004100 */
[----:B------:R-:W-:-:S04]  /*13d0*/  FADD.FTZ R80, R49, R80 ;  /* 0x0000005031507221 */ /* 0x000fc80000010000 */
[----:B------:R-:W-:-:S07]  /*13e0*/  @P1 FADD.FTZ R80, R96, R80 ;  /* 0x0000005060501221 */ /* 0x000fce0000010000 */
.L_x_16307:
[----:B------:R-:W-:Y:S01]  /*13f0*/  HADD2.F32 R81, -RZ, R82.H1_H1 ;  /* 0x30000052ff517230 */ /* 0x000fe20000004100 */
[----:B------:R-:W-:Y:S06]  /*1400*/  @P2 BRA `(.L_x_16308) ;  /* 0x00000000000c2947 */ /* 0x000fec0003800000 */
[----:B------:R-:W-:Y:S05]  /*1410*/  @!P1 BRA `(.L_x_16309) ;  /* 0x0000000000149947 */ /* 0x000fea0003800000 */
[----:B-----5:R-:W-:Y:S01]  /*1420*/  FADD.FTZ R81, R97, R81 ;  /* 0x0000005161517221 */ /* 0x020fe20000010000 */
[----:B------:R-:W-:Y:S06]  /*1430*/  BRA `(.L_x_16309) ;  /* 0x00000000000c7947 */ /* 0x000fec0003800000 */
.L_x_16308:
[----:B-----5:R-:W-:-:S05]  /*1440*/  HADD2.F32 R48, -RZ, R106.H1_H1 ;  /* 0x3000006aff307230 */ /* 0x020fca0000004100 */
[----:B------:R-:W-:-:S04]  /*1450*/  FADD.FTZ R81, R48, R81 ;  /* 0x0000005130517221 */ /* 0x000fc80000010000 */
[----:B------:R-:W-:-:S07]  /*1460*/  @P1 FADD.FTZ R81, R97, R81 ;  /* 0x0000005161511221 */ /* 0x000fce0000010000 */
.L_x_16309:
[----:B------:R-:W-:Y:S01]  /*1470*/  HADD2.F32 R82, -RZ, R83.H0_H0 ;  /* 0x20000053ff527230 */ /* 0x000fe20000004100 */
[----:B------:R-:W-:Y:S06]  /*1480*/  @P2 BRA `(.L_x_16310) ;  /* 0x00000000000c2947 */ /* 0x000fec0003800000 */
[----:B------:R-:W-:Y:S05]  /*1490*/  @!P1 BRA `(.L_x_16311) ;  /* 0x0000000000149947 */ /* 0x000fea0003800000 */
[----:B-----5:R-:W-:Y:S01]  /*14a0*/  FADD.FTZ R82, R98, R82 ;  /* 0x0000005262527221 */ /* 0x020fe20000010000 */
[----:B------:R-:W-:Y:S06]  /*14b0*/  BRA `(.L_x_16311) ;  /* 0x00000000000c7947 */ /* 0x000fec0003800000 */
.L_x_16310:
[----:B-----5:R-:W-:-:S05]  /*14c0*/  HADD2.F32 R49, -RZ, R107.H0_H0 ;  /* 0x2000006bff317230 */ /* 0x020fca0000004100 */
[----:B------:R-:W-:-:S04]  /*14d0*/  FADD.FTZ R82, R49, R82 ;  /* 0x0000005231527221 */ /* 0x000fc80000010000 */
[----:B------:R-:W-:-:S07]  /*14e0*/  @P1 FADD.FTZ R82, R98, R82 ;  /* 0x0000005262521221 */ /* 0x000fce0000010000 */
.L_x_16311:
[----:B------:R-:W-:Y:S01]  /*14f0*/  HADD2.F32 R83, -RZ, R83.H1_H1 ;  /* 0x30000053ff537230 */ /* 0x000fe20000004100 */
[----:B------:R-:W-:Y:S06]  /*1500*/  @P2 BRA `(.L_x_16312) ;  /* 0x00000000000c2947 */ /* 0x000fec0003800000 */
[----:B------:R-:W-:Y:S05]  /*1510*/  @!P1 BRA `(.L_x_16313) ;  /* 0x0000000000149947 */ /* 0x000fea0003800000 */
[----:B-----5:R-:W-:Y:S01]  /*1520*/  FADD.FTZ R83, R99, R83 ;  /* 0x0000005363537221 */ /* 0x020fe20000010000 */
[----:B------:R-:W-:Y:S06]  /*1530*/  BRA `(.L_x_16313) ;  /* 0x00000000000c7947 */ /* 0x000fec0003800000 */
.L_x_16312:
[----:B-----5:R-:W-:-:S05]  /*1540*/  HADD2.F32 R48, -RZ, R107.H1_H1 ;  /* 0x3000006bff307230 */ /* 0x020fca0000004100 */
[----:B------:R-:W-:-:S04]  /*1550*/  FADD.FTZ R83, R48, R83 ;  /* 0x0000005330537221 */ /* 0x000fc80000010000 */
[----:B------:R-:W-:-:S07]  /*1560*/  @P1 FADD.FTZ R83, R99, R83 ;  /* 0x0000005363531221 */ /* 0x000fce0000010000 */
.L_x_16313:
        /* <DEDUP_REMOVED lines=19> */
.L_x_16314:
[----:B-----5:R-:W-:-:S05]  /*16a0*/  HADD2.F32 R49, -RZ, R104.H0_H0 ;  /* 0x20000068ff317230 */ /* 0x020fca0000004100 */
[----:B------:R-:W-:-:S04]  /*16b0*/  FADD.FTZ R76, R49, R76 ;  /* 0x0000004c314c7221 */ /* 0x000fc80000010000 */
[----:B------:R-:W-:-:S07]  /*16c0*/  @P1 FADD.FTZ R76, R100, R76 ;  /* 0x0000004c644c1221 */ /* 0x000fce0000010000 */
.L_x_16315:
[----:B------:R-:W-:Y:S01]  /*16d0*/  HADD2.F32 R77, -RZ, R72.H1_H1 ;  /* 0x30000048ff4d7230 */ /* 0x000fe20000004100 */
[----:B------:R-:W-:Y:S06]  /*16e0*/  @P2 BRA `(.L_x_16316) ;  /* 0x00000000000c2947 */ /* 0x000fec0003800000 */
[----:B------:R-:W-:Y:S05]  /*16f0*/  @!P1 BRA `(.L_x_16317) ;  /* 0x0000000000149947 */ /* 0x000fea0003800000 */
[----:B-----5:R-:W-:Y:S01]  /*1700*/  FADD.FTZ R77, R101, R77 ;  /* 0x0000004d654d7221 */ /* 0x020fe20000010000 */
[----:B------:R-:W-:Y:S06]  /*1710*/  BRA `(.L_x_16317) ;  /* 0x00000000000c7947 */ /* 0x000fec0003800000 */
.L_x_16316:
[----:B-----5:R-:W-:-:S05]  /*1720*/  HADD2.F32 R48, -RZ, R104.H1_H1 ;  /* 0x30000068ff307230 */ /* 0x020fca0000004100 */
[----:B------:R-:W-:-:S04]  /*1730*/  FADD.FTZ R77, R48, R77 ;  /* 0x0000004d304d7221 */ /* 0x000fc80000010000 */
[----:B------:R-:W-:-:S07]  /*1740*/  @P1 FADD.FTZ R77, R101, R77 ;  /* 0x0000004d654d1221 */ /* 0x000fce0000010000 */
.L_x_16317:
[----:B------:R-:W-:Y:S01]  /*1750*/  HADD2.F32 R78, -RZ, R73.H0_H0 ;  /* 0x20000049ff4e7230 */ /* 0x000fe20000004100 */
[----:B------:R-:W-:Y:S06]  /*1760*/  @P2 BRA `(.L_x_16318) ;  /* 0x00000000000c2947 */ /* 0x000fec0003800000 */
[----:B------:R-:W-:Y:S05]  /*1770*/  @!P1 BRA `(.L_x_16319) ;  /* 0x0000000000149947 */ /* 0x000fea0003800000 */
[----:B-----5:R-:W-:Y:S01]  /*1780*/  FADD.FTZ R78, R102, R78 ;  /* 0x0000004e664e7221 */ /* 0x020fe20000010000 */
[----:B------:R-:W-:Y:S06]  /*1790*/  BRA `(.L_x_16319) ;  /* 0x00000000000c7947 */ /* 0x000fec0003800000 */
.L_x_16318:
[----:B-----5:R-:W-:-:S05]  /*17a0*/  HADD2.F32 R49, -RZ, R105.H0_H0 ;  /* 0x20000069ff317230 */ /* 0x020fca0000004100 */
[----:B------:R-:W-:-:S04]  /*17b0*/  FADD.FTZ R78, R49, R78 ;  /* 0x0000004e314e7221 */ /* 0x000fc80000010000 */
[----:B------:R-:W-:-:S07]  /*17c0*/  @P1 FADD.FTZ R78, R102, R78 ;  /* 0x0000004e664e1221 */ /* 0x000fce0000010000 */
.L_x_16319:
[----:B------:R-:W-:Y:S01]  /*17d0*/  HADD2.F32 R79, -RZ, R73.H1_H1 ;  /* 0x30000049ff4f7230 */ /* 0x000fe20000004100 */
[----:B------:R-:W-:Y:S06]  /*17e0*/  @P2 BRA `(.L_x_16320) ;  /* 0x00000000000c2947 */ /* 0x000fec0003800000 */
[----:B------:R-:W-:Y:S05]  /*17f0*/  @!P1 BRA `(.L_x_16321) ;  /* 0x0000000000149947 */ /* 0x000fea0003800000 */
[----:B-----5:R-:W-:Y:S01]  /*1800*/  FADD.FTZ R79, R103, R79 ;  /* 0x0000004f674f7221 */ /* 0x020fe20000010000 */
[----:B------:R-:W-:Y:S06]  /*1810*/  BRA `(.L_x_16321) ;  /* 0x00000000000c7947 */ /* 0x000fec0003800000 */
.L_x_16320:
[----:B-----5:R-:W-:-:S05]  /*1820*/  HADD2.F32 R48, -RZ, R105.H1_H1 ;  /* 0x30000069ff307230 */ /* 0x020fca0000004100 */
[----:B------:R-:W-:-:S04]  /*1830*/  FADD.FTZ R79, R48, R79 ;  /* 0x0000004f304f7221 */ /* 0x000fc80000010000 */
[----:B------:R-:W-:-:S07]  /*1840*/  @P1 FADD.FTZ R79, R103, R79 ;  /* 0x0000004f674f1221 */ /* 0x000fce0000010000 */
.L_x_16321:
[----:B------:R-:W-:Y:S01]  /*1850*/  HADD2.F32 R72, -RZ, R74.H0_H0 ;  /* 0x2000004aff487230 */ /* 0x000fe20000004100 */
[----:B------:R-:W-:Y:S06]  /*1860*/  @P2 BRA `(.L_x_16322) ;  /* 0x00000000000c2947 */ /* 0x000fec0003800000 */
[----:B------:R-:W-:Y:S05]  /*1870*/  @!P1 BRA `(.L_x_16323) ;  /* 0x0000000000149947 */ /* 0x000fea0003800000 */
[----:B-----5:R-:W-:Y:S01]  /*1880*/  FADD.FTZ R72, R96, R72 ;  /* 0x0000004860487221 */ /* 0x020fe20000010000 */
[----:B------:R-:W-:Y:S06]  /*1890*/  BRA `(.L_x_16323) ;  /* 0x00000000000c7947 */ /* 0x000fec0003800000 */
.L_x_16322:
[----:B-----5:R-:W-:-:S05]  /*18a0*/  HADD2.F32 R49, -RZ, R106.H0_H0 ;  /* 0x2000006aff317230 */ /* 0x020fca0000004100 */
[----:B------:R-:W-:-:S04]  /*18b0*/  FADD.FTZ R72, R49, R72 ;  /* 0x0000004831487221 */ /* 0x000fc80000010000 */
[----:B------:R-:W-:-:S07]  /*18c0*/  @P1 FADD.FTZ R72, R96, R72 ;  /* 0x0000004860481221 */ /* 0x000fce0000010000 */
.L_x_16323:
[----:B------:R-:W-:Y:S01]  /*18d0*/  HADD2.F32 R73, -RZ, R74.H1_H1 ;  /* 0x3000004aff497230 */ /* 0x000fe20000004100 */
[----:B------:R-:W-:Y:S06]  /*18e0*/  @P2 BRA `(.L_x_16324) ;  /* 0x00000000000c2947 */ /* 0x000fec0003800000 */
[----:B------:R-:W-:Y:S05]  /*18f0*/  @!P1 BRA `(.L_x_16325) ;  /* 0x0000000000149947 */ /* 0x000fea0003800000 */
[----:B-----5:R-:W-:Y:S01]  /*1900*/  FADD.FTZ R73, R97, R73 ;  /* 0x0000004961497221 */ /* 0x020fe20000010000 */
[----:B------:R-:W-:Y:S06]  /*1910*/  BRA `(.L_x_16325) ;  /* 0x00000000000c7947 */ /* 0x000fec0003800000 */
.L_x_16324:
[----:B-----5:R-:W-:-:S05]  /*1920*/  HADD2.F32 R48, -RZ, R106.H1_H1 ;  /* 0x3000006aff307230 */ /* 0x020fca0000004100 */
[----:B------:R-:W-:-:S04]  /*1930*/  FADD.FTZ R73, R48, R73 ;  /* 0x0000004930497221 */ /* 0x000fc80000010000 */
[----:B------:R-:W-:-:S07]  /*1940*/  @P1 FADD.FTZ R73, R97, R73 ;  /* 0x0000004961491221 */ /* 0x000fce0000010000 */
.L_x_16325:
[----:B------:R-:W-:Y:S01]  /*1950*/  HADD2.F32 R74, -RZ, R75.H0_H0 ;  /* 0x2000004bff4a7230 */ /* 0x000fe20000004100 */
[----:B------:R-:W-:Y:S06]  /*1960*/  @P2 BRA `(.L_x_16326) ;  /* 0x00000000000c2947 */ /* 0x000fec0003800000 */
[----:B------:R-:W-:Y:S05]  /*1970*/  @!P1 BRA `(.L_x_16327) ;  /* 0x0000000000149947 */ /* 0x000fea0003800000 */
[----:B-----5:R-:W-:Y:S01]  /*1980*/  FADD.FTZ R74, R98, R74 ;  /* 0x0000004a624a7221 */ /* 0x020fe20000010000 */
[----:B------:R-:W-:Y:S06]  /*1990*/  BRA `(.L_x_16327) ;  /* 0x00000000000c7947 */ /* 0x000fec0003800000 */
.L_x_16326:
[----:B-----5:R-:W-:-:S05]  /*19a0*/  HADD2.F32 R49, -RZ, R107.H0_H0 ;  /* 0x2000006bff317230 */ /* 0x020fca0000004100 */
[----:B------:R-:W-:-:S04]  /*19b0*/  FADD.FTZ R74, R49, R74 ;  /* 0x0000004a314a7221 */ /* 0x000fc80000010000 */
[----:B------:R-:W-:-:S07]  /*19c0*/  @P1 FADD.FTZ R74, R98, R74 ;  /* 0x0000004a624a1221 */ /* 0x000fce0000010000 */
.L_x_16327:
[----:B------:R-:W-:Y:S01]  /*19d0*/  HADD2.F32 R75, -RZ, R75.H1_H1 ;  /* 0x3000004bff4b7230 */ /* 0x000fe20000004100 */
[----:B------:R-:W-:Y:S06]  /*19e0*/  @P2 BRA `(.L_x_16328) ;  /* 0x00000000000c2947 */ /* 0x000fec0003800000 */
[----:B------:R-:W-:Y:S05]  /*19f0*/  @!P1 BRA `(.L_x_16329) ;  /* 0x0000000000149947 */ /* 0x000fea0003800000 */
[----:B-----5:R-:W-:Y:S01]  /*1a00*/  FADD.FTZ R75, R99, R75 ;  /* 0x0000004b634b7221 */ /* 0x020fe20000010000 */
[----:B------:R-:W-:Y:S06]  /*1a10*/  BRA `(.L_x_16329) ;  /* 0x00000000000c7947 */ /* 0x000fec0003800000 */
.L_x_16328:
[----:B-----5:R-:W-:-:S05]  /*1a20*/  HADD2.F32 R48, -RZ, R107.H1_H1 ;  /* 0x3000006bff307230 */ /* 0x020fca0000004100 */
[----:B------:R-:W-:-:S04]  /*1a30*/  FADD.FTZ R75, R48, R75 ;  /* 0x0000004b304b7221 */ /* 0x000fc80000010000 */
[----:B------:R-:W-:-:S07]  /*1a40*/  @P1 FADD.FTZ R75, R99, R75 ;  /* 0x0000004b634b1221 */ /* 0x000fce0000010000 */
.L_x_16329:
        /* <DEDUP_REMOVED lines=19> */
.L_x_16330:
[----:B-----5:R-:W-:-:S05]  /*1b80*/  HADD2.F32 R45, -RZ, R104.H0_H0 ;  /* 0x20000068ff2d7230 */ /* 0x020fca0000004100 */
[----:B------:R-:W-:-:S04]  /*1b90*/  FADD.FTZ R68, R45, R68 ;  /* 0x000000442d447221 */ /* 0x000fc80000010000 */
[----:B------:R-:W-:-:S07]  /*1ba0*/  @P1 FADD.FTZ R68, R100, R68 ;  /* 0x0000004464441221 */ /* 0x000fce0000010000 */
.L_x_16331:
[----:B------:R-:W-:Y:S01]  /*1bb0*/  HADD2.F32 R69, -RZ, R116.H1_H1 ;  /* 0x30000074ff457230 */ /* 0x000fe20000004100 */
[----:B------:R-:W-:Y:S06]  /*1bc0*/  @P2 BRA `(.L_x_16332) ;  /* 0x00000000000c2947 */ /* 0x000fec0003800000 */
[----:B------:R-:W-:Y:S05]  /*1bd0*/  @!P1 BRA `(.L_x_16333) ;  /* 0x0000000000149947 */ /* 0x000fea0003800000 */
[----:B-----5:R-:W-:Y:S01]  /*1be0*/  FADD.FTZ R69, R101, R69 ;  /* 0x0000004565457221 */ /* 0x020fe20000010000 */
[----:B------:R-:W-:Y:S06]  /*1bf0*/  BRA `(.L_x_16333) ;  /* 0x00000000000c7947 */ /* 0x000fec0003800000 */
.L_x_16332:
[----:B-----5:R-:W-:-:S05]  /*1c00*/  HADD2.F32 R44, -RZ, R104.H1_H1 ;  /* 0x30000068ff2c7230 */ /* 0x020fca0000004100 */
[----:B------:R-:W-:-:S04]  /*1c10*/  FADD.FTZ R69, R44, R69 ;  /* 0x000000452c457221 */ /* 0x000fc80000010000 */
[----:B------:R-:W-:-:S07]  /*1c20*/  @P1 FADD.FTZ R69, R101, R69 ;  /* 0x0000004565451221 */ /* 0x000fce0000010000 */
.L_x_16333:
[----:B------:R-:W-:Y:S01]  /*1c30*/  HADD2.F32 R70, -RZ, R117.H0_H0 ;  /* 0x20000075ff467230 */ /* 0x000fe20000004100 */
[----:B------:R-:W-:Y:S06]  /*1c40*/  @P2 BRA `(.L_x_16334) ;  /* 0x00000000000c2947 */ /* 0x000fec0003800000 */
[----:B------:R-:W-:Y:S05]  /*1c50*/  @!P1 BRA `(.L_x_16335) ;  /* 0x0000000000149947 */ /* 0x000fea0003800000 */
[----:B-----5:R-:W-:Y:S01]  /*1c60*/  FADD.FTZ R70, R102, R70 ;  /* 0x0000004666467221 */ /* 0x020fe20000010000 */
[----:B------:R-:W-:Y:S06]  /*1c70*/  BRA `(.L_x_16335) ;  /* 0x00000000000c7947 */ /* 0x000fec0003800000 */
.L_x_16334:
[----:B-----5:R-:W-:-:S05]  /*1c80*/  HADD2.F32 R45, -RZ, R105.H0_H0 ;  /* 0x20000069ff2d7230 */ /* 0x020fca0000004100 */
[----:B------:R-:W-:-:S04]  /*1c90*/  FADD.FTZ R70, R45, R70 ;  /* 0x000000462d467221 */ /* 0x000fc80000010000 */
[----:B------:R-:W-:-:S07]  /*1ca0*/  @P1 FADD.FTZ R70, R102, R70 ;  /* 0x0000004666461221 */ /* 0x000fce0000010000 */
.L_x_16335:
[----:B------:R-:W-:Y:S01]  /*1cb0*/  HADD2.F32 R71, -RZ, R117.H1_H1 ;  /* 0x30000075ff477230 */ /* 0x000fe20000004100 */
[----:B------:R-:W-:Y:S06]  /*1cc0*/  @P2 BRA `(.L_x_16336) ;  /* 0x00000000000c2947 */ /* 0x000fec0003800000 */
[----:B------:R-:W-:Y:S05]  /*1cd0*/  @!P1 BRA `(.L_x_16337) ;  /* 0x0000000000149947 */ /* 0x000fea0003800000 */
[----:B-----5:R-:W-:Y:S01]  /*1ce0*/  FADD.FTZ R71, R103, R71 ;  /* 0x0000004767477221 */ /* 0x020fe20000010000 */
[----:B------:R-:W-:Y:S06]  /*1cf0*/  BRA `(.L_x_16337) ;  /* 0x00000000000c7947 */ /* 0x000fec0003800000 */
.L_x_16336:
[----:B-----5:R-:W-:-:S05]  /*1d00*/  HADD2.F32 R44, -RZ, R105.H1_H1 ;  /* 0x30000069ff2c7230 */ /* 0x020fca0000004100 */
[----:B------:R-:W-:-:S04]  /*1d10*/  FADD.FTZ R71, R44, R71 ;  /* 0x000000472c477221 */ /* 0x000fc80000010000 */
[----:B------:R-:W-:-:S07]  /*1d20*/  @P1 FADD.FTZ R71, R103, R71 ;  /* 0x0000004767471221 */ /* 0x000fce0000010000 */
.L_x_16337:
[----:B------:R-:W-:Y:S01]  /*1d30*/  HADD2.F32 R116, -RZ, R118.H0_H0 ;  /* 0x20000076ff747230 */ /* 0x000fe20000004100 */
[----:B------:R-:W-:Y:S06]  /*1d40*/  @P2 BRA `(.L_x_16338) ;  /* 0x00000000000c2947 */ /* 0x000fec0003800000 */
[----:B------:R-:W-:Y:S05]  /*1d50*/  @!P1 BRA `(.L_x_16339) ;  /* 0x0000000000149947 */ /* 0x000fea0003800000 */
[----:B-----5:R-:W-:Y:S01]  /*1d60*/  FADD.FTZ R116, R96, R116 ;  /* 0x0000007460747221 */ /* 0x020fe20000010000 */
[----:B------:R-:W-:Y:S06]  /*1d70*/  BRA `(.L_x_16339) ;  /* 0x00000000000c7947 */ /* 0x000fec0003800000 */
.L_x_16338:
[----:B-----5:R-:W-:-:S05]  /*1d80*/  HADD2.F32 R45, -RZ, R106.H0_H0 ;  /* 0x2000006aff2d7230 */ /* 0x020fca0000004100 */
[----:B------:R-:W-:-:S04]  /*1d90*/  FADD.FTZ R116, R45, R116 ;  /* 0x000000742d747221 */ /* 0x000fc80000010000 */
[----:B------:R-:W-:-:S07]  /*1da0*/  @P1 FADD.FTZ R116, R96, R116 ;  /* 0x0000007460741221 */ /* 0x000fce0000010000 */
.L_x_16339:
[----:B------:R-:W-:Y:S01]  /*1db0*/  HADD2.F32 R117, -RZ, R118.H1_H1 ;  /* 0x30000076ff757230 */ /* 0x000fe20000004100 */
[----:B------:R-:W-:Y:S06]  /*1dc0*/  @P2 BRA `(.L_x_16340) ;  /* 0x00000000000c2947 */ /* 0x000fec0003800000 */
[----:B------:R-:W-:Y:S05]  /*1dd0*/  @!P1 BRA `(.L_x_16341) ;  /* 0x0000000000149947 */ /* 0x000fea0003800000 */
[----:B-----5:R-:W-:Y:S01]  /*1de0*/  FADD.FTZ R117, R97, R117 ;  /* 0x0000007561757221 */ /* 0x020fe20000010000 */
[----:B------:R-:W-:Y:S06]  /*1df0*/  BRA `(.L_x_16341) ;  /* 0x00000000000c7947 */ /* 0x000fec0003800000 */
.L_x_16340:
[----:B-----5:R-:W-:-:S05]  /*1e00*/  HADD2.F32 R44, -RZ, R106.H1_H1 ;  /* 0x3000006aff2c7230 */ /* 0x020fca0000004100 */
[----:B------:R-:W-:-:S04]  /*1e10*/  FADD.FTZ R117, R44, R117 ;  /* 0x000000752c757221 */ /* 0x000fc80000010000 */
[----:B------:R-:W-:-:S07]  /*1e20*/  @P1 FADD.FTZ R117, R97, R117 ;  /* 0x0000007561751221 */ /* 0x000fce0000010000 */
.L_x_16341:
[----:B------:R-:W-:Y:S01]  /*1e30*/  HADD2.F32 R118, -RZ, R119.H0_H0 ;  /* 0x20000077ff767230 */ /* 0x000fe20000004100 */
[----:B------:R-:W-:Y:S06]  /*1e40*/  @P2 BRA `(.L_x_16342) ;  /* 0x00000000000c2947 */ /* 0x000fec0003800000 */
[----:B------:R-:W-:Y:S05]  /*1e50*/  @!P1 BRA `(.L_x_16343) ;  /* 0x0000000000149947 */ /* 0x000fea0003800000 */
[----:B-----5:R-:W-:Y:S01]  /*1e60*/  FADD.FTZ R118, R98, R118 ;  /* 0x0000007662767221 */ /* 0x020fe20000010000 */
[----:B------:R-:W-:Y:S06]  /*1e70*/  BRA `(.L_x_16343) ;  /* 0x00000000000c7947 */ /* 0x000fec0003800000 */
.L_x_16342:
[----:B-----5:R-:W-:-:S05]  /*1e80*/  HADD2.F32 R45, -RZ, R107.H0_H0 ;  /* 0x2000006bff2d7230 */ /* 0x020fca0000004100 */
[----:B------:R-:W-:-:S04]  /*1e90*/  FADD.FTZ R118, R45, R118 ;  /* 0x000000762d767221 */ /* 0x000fc80000010000 */
[----:B------:R-:W-:-:S07]  /*1ea0*/  @P1 FADD.FTZ R118, R98, R118 ;  /* 0x0000007662761221 */ /* 0x000fce0000010000 */
.L_x_16343:
[----:B------:R-:W-:Y:S01]  /*1eb0*/  HADD2.F32 R119, -RZ, R119.H1_H1 ;  /* 0x30000077ff777230 */ /* 0x000fe20000004100 */
[----:B------:R-:W-:Y:S06]  /*1ec0*/  @P2 BRA `(.L_x_16344) ;  /* 0x00000000000c2947 */ /* 0x000fec0003800000 */
[----:B------:R-:W-:Y:S05]  /*1ed0*/  @!P1 BRA `(.L_x_16345) ;  /* 0x0000000000149947 */ /* 0x000fea0003800000 */
[----:B-----5:R-:W-:Y:S01]  /*1ee0*/  FADD.FTZ R119, R99, R119 ;  /* 0x0000007763777221 */ /* 0x020fe20000010000 */
[----:B------:R-:W-:Y:S06]  /*1ef0*/  BRA `(.L_x_16345) ;  /* 0x00000000000c7947 */ /* 0x000fec0003800000 */
.L_x_16344:
[----:B-----5:R-:W-:-:S05]  /*1f00*/  HADD2.F32 R44, -RZ, R107.H1_H1 ;  /* 0x3000006bff2c7230 */ /* 0x020fca0000004100 */
[----:B------:R-:W-:-:S04]  /*1f10*/  FADD.FTZ R119, R44, R119 ;  /* 0x000000772c777221 */ /* 0x000fc80000010000 */
[----:B------:R-:W-:-:S07]  /*1f20*/  @P1 FADD.FTZ R119, R99, R119 ;  /* 0x0000007763771221 */ /* 0x000fce0000010000 */
.L_x_16345:
        /* <DEDUP_REMOVED lines=36> */
[----:B------:R-:W-:-:S04]  /*2170*/  FADD.FTZ R48, R49, R116 ;  /* 0x0000007431307221 */ /* 0x000fc80000010000 */
[----:B------:R-:W-:Y:S01]  /*2180*/  FADD.FTZ R49, R48, R117 ;  /* 0x0000007530317221 */ /* 0x000fe20000010000 */
[----:B------:R-:W-:-:S03]  /*2190*/  LOP3.LUT R48, R52, 0x7fffff8, RZ, 0xc0, !PT ;  /* 0x07fffff834307812 */ /* 0x000fc600078ec0ff */
[----:B------:R-:W-:Y:S01]  /*21a0*/  FADD.FTZ R52, R49, R118 ;  /* 0x0000007631347221 */ /* 0x000fe20000010000 */
[----:B------:R-:W-:-:S03]  /*21b0*/  SEL R49, R143, R48, !P1 ;  /* 0x000000308f317207 */ /* 0x000fc60004800000 */
        /* <DEDUP_REMOVED lines=86> */
.L_x_16358:
        /* <DEDUP_REMOVED lines=11> */
[----:B------:R-:W-:Y:S01]  /*27d0*/  HFMA2.MMA R53, -RZ, RZ, 0, 0 ;  /* 0x00000000ff357435 */ /* 0x000fe200000001ff */
[----:B------:R-:W-:Y:S01]  /*27e0*/  @!P2 LEA R52, R45, R48, 0x3 ;  /* 0x000000302d34a211 */ /* 0x000fe200078e18ff */
[----:B-1----:R-:W-:Y:S01]  /*27f0*/  FADD.FTZ R45, R193, R162 ;  /* 0x000000a2c12d7221 */ /* 0x002fe20000010000 */
[----:B------:R-:W-:-:S02]  /*2800*/  @!P4 LEA R162, R49, R164, 0x3 ;  /* 0x000000a431a2c211 */ /* 0x000fc400078e18ff */
[----:B------:R-:W-:Y:S02]  /*2810*/  CS2R R48, SRZ ;  /* 0x0000000000307805 */ /* 0x000fe4000001ff00 */
[----:B------:R-:W-:Y:S01]  /*2820*/  @!P4 MOV R53, 0x400 ;  /* 0x000004000035c802 */ /* 0x000fe20000000f00 */
[----:B------:R-:W-:Y:S01]  /*2830*/  @!P2 STS.64 [R52], R44 ;  /* 0x0000002c3400a388 */ /* 0x000fe20000000a00 */
[----:B------:R-:W-:Y:S02]  /*2840*/  BAR.SYNC.DEFER_BLOCKING 0x0 ;  /* 0x0000000000007b1d */ /* 0x000fe40000010000 */
[-C--:B------:R-:W-:Y:S02]  /*2850*/  I2FP.F32.S32 R195, R53.reuse ;  /* 0x0000003500c37245 */ /* 0x080fe40000201400 */
[----:B------:R-:W-:Y:S02]  /*2860*/  LOP3.LUT P2, RZ, R46, 0x1f, R127, 0xf8, !PT ;  /* 0x0000001f2eff7812 */ /* 0x000fe4000784f87f */
[----:B------:R-:W1:Y:S04]  /*2870*/  SHFL.DOWN PT, R164, R53, 0x4, 0x1f ;  /* 0x08801f0035a47f89 */ /* 0x000e6800000e0000 */
[----:B------:R-:W-:Y:S01]  /*2880*/  @!P4 LDS.64 R48, [R162] ;  /* 0x00000000a230c984 */ /* 0x000fe20000000a00 */
[----:B-1----:R-:W-:-:S02]  /*2890*/  IADD3 R166, R164, R53, RZ ;  /* 0x00000035a4a67210 */ /* 0x002fc40007ffe0ff */
[----:B------:R-:W-:Y:S02]  /*28a0*/  I2FP.F32.S32 R164, R164 ;  /* 0x000000a400a47245 */ /* 0x000fe40000201400 */
[----:B------:R-:W-:Y:S01]  /*28b0*/  I2FP.F32.S32 R168, R166 ;  /* 0x000000a600a87245 */ /* 0x000fe20000201400 */
[----:B------:R-:W1:Y:S03]  /*28c0*/  SHFL.DOWN PT, R197, R166, 0x2, 0x1f ;  /* 0x08401f00a6c57f89 */ /* 0x000e6600000e0000 */
[----:B------:R-:W2:Y:S01]  /*28d0*/  MUFU.RCP R45, R168 ;  /* 0x000000a8002d7308 */ /* 0x000ea20000001000 */
[-C--:B-1----:R-:W-:Y:S02]  /*28e0*/  IADD3 R162, R166, R197.reuse, RZ ;  /* 0x000000c5a6a27210 */ /* 0x082fe40007ffe0ff */
[----:B------:R-:W-:Y:S01]  /*28f0*/  I2FP.F32.S32 R197, R197 ;  /* 0x000000c500c57245 */ /* 0x000fe20000201400 */
[----:B0-----:R-:W0:Y:S01]  /*2900*/  SHFL.DOWN PT, R193, R48, 0x4, 0x1f ;  /* 0x08801f0030c17f89 */ /* 0x001e2200000e0000 */
[----:B------:R-:W-:-:S03]  /*2910*/  I2FP.F32.S32 R166, R162 ;  /* 0x000000a200a67245 */ /* 0x000fc60000201400 */
[----:B------:R-:W1:Y:S01]  /*2920*/  SHFL.DOWN PT, R44, R49, 0x4, 0x1f ;  /* 0x08801f00312c7f89 */ /* 0x000e6200000e0000 */
[----:B0-----:R-:W-:-:S04]  /*2930*/  FMUL.FTZ R52, R193, R164 ;  /* 0x000000a4c1347220 */ /* 0x001fc80000410000 */
[----:B------:R-:W-:Y:S01]  /*2940*/  FFMA.FTZ R52, R195, R48, R52 ;  /* 0x00000030c3347223 */ /* 0x000fe20000010034 */
[----:B------:R-:W-:Y:S01]  /*2950*/  FADD.FTZ R48, -R193, R48 ;  /* 0x00000030c1307221 */ /* 0x000fe20000010100 */
[----:B-1----:R-:W-:Y:S02]  /*2960*/  FADD.FTZ R44, R44, R49 ;  /* 0x000000312c2c7221 */ /* 0x002fe40000010000 */
[----:B--2---:R-:W-:Y:S01]  /*2970*/  FMUL.FTZ R53, R45, R52 ;  /* 0x000000342d357220 */ /* 0x004fe20000410000 */
[----:B------:R-:W-:Y:S01]  /*2980*/  FMUL.FTZ R48, R48, R48 ;  /* 0x0000003030307220 */ /* 0x000fe20000410000 */
[----:B------:R-:W0:Y:S03]  /*2990*/  MUFU.RCP R49, R166 ;  /* 0x000000a600317308 */ /* 0x000e260000001000 */
[----:B------:R-:W1:Y:S01]  /*29a0*/  SHFL.DOWN PT, R52, R53, 0x2, 0x1f ;  /* 0x08401f0035347f89 */ /* 0x000e6200000e0000 */
[----:B------:R-:W-:-:S03]  /*29b0*/  FMUL.FTZ R48, R48, R195 ;  /* 0x000000c330307220 */ /* 0x000fc60000410000 */
[----:B------:R-:W2:Y:S01]  /*29c0*/  SHFL.DOWN PT, R195, R162, 0x1, 0x1f ;  /* 0x08201f00a2c37f89 */ /* 0x000ea200000e0000 */
[----:B------:R-:W-:-:S04]  /*29d0*/  FMUL.FTZ R48, R48, R164 ;  /* 0x000000a430307220 */ /* 0x000fc80000410000 */
[----:B------:R-:W-:-:S05]  /*29e0*/  FFMA.FTZ R44, R45, R48, R44 ;  /* 0x000000302d2c7223 */ /* 0x000fca000001002c */
[----:B------:R-:W3:Y:S01]  /*29f0*/  SHFL.DOWN PT, R45, R44, 0x2, 0x1f ;  /* 0x08401f002c2d7f89 */ /* 0x000ee200000e0000 */
[----:B-1----:R-:W-:Y:S01]  /*2a00*/  FMUL.FTZ R193, R52, R197 ;  /* 0x000000c534c17220 */ /* 0x002fe20000410000 */
[----:B------:R-:W-:-:S03]  /*2a10*/  FADD.FTZ R52, R53, -R52 ;  /* 0x8000003435347221 */ /* 0x000fc60000010000 */
[----:B------:R-:W-:Y:S01]  /*2a20*/  FFMA.FTZ R48, R168, R53, R193 ;  /* 0x00000035a8307223 */ /* 0x000fe200000100c1 */
[----:B------:R-:W-:Y:S01]  /*2a30*/  FMUL.FTZ R53, R52, R52 ;  /* 0x0000003434357220 */ /* 0x000fe20000410000 */
[----:B--2---:R-:W-:Y:S02]  /*2a40*/  IADD3 R52, R162, R195, RZ ;  /* 0x000000c3a2347210 */ /* 0x004fe40007ffe0ff */
[----:B0-----:R-:W-:Y:S01]  /*2a50*/  FMUL.FTZ R193, R49, R48 ;  /* 0x0000003031c17220 */ /* 0x001fe20000410000 */
[----:B------:R-:W-:Y:S01]  /*2a60*/  FMUL.FTZ R53, R168, R53 ;  /* 0x00000035a8357220 */ /* 0x000fe20000410000 */
[----:B------:R-:W-:Y:S02]  /*2a70*/  I2FP.F32.S32 R52, R52 ;  /* 0x0000003400347245 */ /* 0x000fe40000201400 */
[----:B------:R-:W-:Y:S01]  /*2a80*/  I2FP.F32.S32 R195, R195 ;  /* 0x000000c300c37245 */ /* 0x000fe20000201400 */
[----:B------:R-:W0:Y:S01]  /*2a90*/  SHFL.DOWN PT, R164, R193, 0x1, 0x1f ;  /* 0x08201f00c1a47f89 */ /* 0x000e2200000e0000 */
[----:B---3--:R-:W-:Y:S01]  /*2aa0*/  FADD.FTZ R48, R44, R45 ;  /* 0x0000002d2c307221 */ /* 0x008fe20000010000 */
[----:B------:R-:W-:Y:S01]  /*2ab0*/  FMUL.FTZ R53, R53, R197 ;  /* 0x000000c535357220 */ /* 0x000fe20000410000 */
[----:B------:R-:W1:Y:S03]  /*2ac0*/  MUFU.RCP R52, R52 ;  /* 0x0000003400347308 */ /* 0x000e660000001000 */
[----:B------:R-:W-:-:S05]  /*2ad0*/  FFMA.FTZ R48, R49, R53, R48 ;  /* 0x0000003531307223 */ /* 0x000fca0000010030 */
[----:B------:R-:W2:Y:S01]  /*2ae0*/  SHFL.DOWN PT, R45, R48, 0x1, 0x1f ;  /* 0x08201f00302d7f89 */ /* 0x000ea200000e0000 */
[----:B0-----:R-:W-:Y:S01]  /*2af0*/  FMUL.FTZ R49, R164, R195 ;  /* 0x000000c3a4317220 */ /* 0x001fe20000410000 */
[----:B------:R-:W-:-:S03]  /*2b00*/  FADD.FTZ R164, R193, -R164 ;  /* 0x800000a4c1a47221 */ /* 0x000fc60000010000 */
[----:B------:R-:W-:-:S04]  /*2b10*/  FFMA.FTZ R49, R166, R193, R49 ;  /* 0x000000c1a6317223 */ /* 0x000fc80000010031 */
[----:B-1----:R-:W-:Y:S01]  /*2b20*/  FMUL.FTZ R44, R52, R49 ;  /* 0x00000031342c7220 */ /* 0x002fe20000410000 */
[----:B------:R-:W-:Y:S01]  /*2b30*/  FMUL.FTZ R49, R164, R164 ;  /* 0x000000a4a4317220 */ /* 0x000fe20000410000 */
[----:B--2---:R-:W-:-:S03]  /*2b40*/  FADD.FTZ R45, R48, R45 ;  /* 0x0000002d302d7221 */ /* 0x004fc60000010000 */
[----:B------:R-:W-:Y:S01]  /*2b50*/  FMUL.FTZ R49, R166, R49 ;  /* 0x00000031a6317220 */ /* 0x000fe20000410000 */
[----:B------:R-:W0:Y:S03]  /*2b60*/  SHFL.IDX PT, R197, R44, RZ, 0x1f ;  /* 0x00001fff2cc57589 */ /* 0x000e2600000e0000 */
[----:B------:R-:W-:-:S04]  /*2b70*/  FMUL.FTZ R49, R49, R195 ;  /* 0x000000c331317220 */ /* 0x000fc80000410000 */
[----:B------:R-:W-:Y:S02]  /*2b80*/  FFMA.FTZ R45, R52, R49, R45 ;  /* 0x00000031342d7223 */ /* 0x000fe4000001002d */
[----:B------:R-:W1:Y:S03]  /*2b90*/  LDC R49, c[0x0][0x2d8] ;  /* 0x0000b600ff317b82 */ /* 0x000e660000000800 */
[----:B------:R2:W1:Y:S05]  /*2ba0*/  SHFL.IDX PT, R162, R45, RZ, 0x1f ;  /* 0x00001fff2da27589 */ /* 0x00046a00000e0000 */
[----:B--2---:R-:W2:Y:S01]  /*2bb0*/  @!P2 LDC.64 R44, c[0x0][0x250] ;  /* 0x00009400ff2cab82 */ /* 0x004ea20000000a00 */
[C---:B0-----:R-:W-:Y:S01]  /*2bc0*/  FSEL R172, R197.reuse, RZ, !P3 ;  /* 0x000000ffc5ac7208 */ /* 0x041fe20005800000 */
[----:B------:R-:W-:-:S04]  /*2bd0*/  FMUL.FTZ R53, R197, R197 ;  /* 0x000000c5c5357220 */ /* 0x000fc80000410000 */
[C---:B------:R-:W-:Y:S01]  /*2be0*/  FADD.FTZ R52, -R172.reuse, R84 ;  /* 0x00000054ac347221 */ /* 0x040fe20000010100 */
[----:B------:R-:W-:Y:S01]  /*2bf0*/  FSEL R84, R53, RZ, P3 ;  /* 0x000000ff35547208 */ /* 0x000fe20001800000 */
[C---:B------:R-:W-:Y:S01]  /*2c00*/  FADD.FTZ R170, -R172.reuse, R88 ;  /* 0x00000058acaa7221 */ /* 0x040fe20000010100 */
[C---:B------:R-:W-:Y:S01]  /*2c10*/  FADD.FTZ R182, -R172.reuse, R91 ;  /* 0x0000005bacb67221 */ /* 0x040fe20000010100 */
[C---:B------:R-:W-:Y:S01]  /*2c20*/  FADD.FTZ R178, -R172.reuse, R94 ;  /* 0x0000005eacb27221 */ /* 0x040fe20000010100 */
[C---:B------:R-:W-:Y:S01]  /*2c30*/  FADD.FTZ R88, -R172.reuse, R90 ;  /* 0x0000005aac587221 */ /* 0x040fe20000010100 */
[----:B------:R-:W-:Y:S01]  /*2c40*/  FADD.FTZ R174, -R172, R92 ;  /* 0x0000005cacae7221 */ /* 0x000fe20000010100 */
[----:B-1----:R-:W-:Y:S01]  /*2c50*/  FFMA.FTZ R49, R162, UR12, R49 ;  /* 0x0000000ca2317c23 */ /* 0x002fe20008010031 */
[C---:B------:R-:W-:Y:S01]  /*2c60*/  FADD.FTZ R94, -R172.reuse, R73 ;  /* 0x00000049ac5e7221 */ /* 0x040fe20000010100 */
[C---:B------:R-:W-:Y:S01]  /*2c70*/  FADD.FTZ R190, -R172.reuse, R75 ;  /* 0x0000004bacbe7221 */ /* 0x040fe20000010100 */
[C---:B------:R-:W-:Y:S01]  /*2c80*/  FADD.FTZ R92, -R172.reuse, R72 ;  /* 0x00000048ac5c7221 */ /* 0x040fe20000010100 */
[----:B------:R-:W-:Y:S01]  /*2c90*/  FADD.FTZ R49, R49, R84 ;  /* 0x0000005431317221 */ /* 0x000fe20000010000 */
[----:B------:R-:W-:Y:S01]  /*2ca0*/  FADD.FTZ R162, -R172, R69 ;  /* 0x00000045aca27221 */ /* 0x000fe20000010100 */
[----:B------:R-:W-:-:S02]  /*2cb0*/  HADD2.F32 R73, -RZ, R115.H1_H1 ;  /* 0x30000073ff497230 */ /* 0x000fc40000004100 */
[C---:B------:R-:W-:Y:S01]  /*2cc0*/  FADD.FTZ R184, -R172.reuse, R82 ;  /* 0x00000052acb87221 */ /* 0x040fe20000010100 */
[----:B------:R-:W0:Y:S01]  /*2cd0*/  MUFU.RSQ R53, R49 ;  /* 0x0000003100357308 */ /* 0x000e220000001400 */
[----:B------:R-:W-:Y:S02]  /*2ce0*/  HADD2.F32 R75, -RZ, R111.H1_H1 ;  /* 0x3000006fff4b7230 */ /* 0x000fe40000004100 */
[----:B------:R-:W-:Y:S01]  /*2cf0*/  FADD.FTZ R168, -R172, R68 ;  /* 0x00000044aca87221 */ /* 0x000fe20000010100 */
[----:B--2---:R-:W-:-:S04]  /*2d00*/  @!P2 IMAD.WIDE R44, R145, 0x4, R44 ;  /* 0x00000004912ca825 */ /* 0x004fc800078e022c */
[C---:B------:R-:W-:Y:S01]  /*2d10*/  FADD.FTZ R164, -R172.reuse, R70 ;  /* 0x00000046aca47221 */ /* 0x040fe20000010100 */
[C---:B------:R-:W-:Y:S01]  /*2d20*/  FADD.FTZ R176, -R172.reuse, R93 ;  /* 0x0000005dacb07221 */ /* 0x040fe20000010100 */
[C---:B------:R-:W-:Y:S01]  /*2d30*/  FADD.FTZ R180, -R172.reuse, R95 ;  /* 0x0000005facb47221 */ /* 0x040fe20000010100 */
[----:B------:R-:W-:Y:S02]  /*2d40*/  HADD2.F32 R72, -RZ, R111.H0_H0 ;  /* 0x2000006fff487230 */ /* 0x000fe40000004100 */
        /* <DEDUP_REMOVED lines=9> */
[C---:B0-----:R-:W-:Y:S01]  /*2de0*/  FMUL.FTZ R69, R53.reuse, R182 ;  /* 0x000000b635457220 */ /* 0x041fe20000410000 */
        /* <DEDUP_REMOVED lines=9> */
[C---:B------:R-:W-:Y:S01]  /*2e80*/  FFMA.FTZ R193, R69.reuse, R73, R42 ;  /* 0x0000004945c17223 */ /* 0x040fe2000001002a */
[----:B------:R-:W-:Y:S01]  /*2e90*/  FFMA.FTZ R172, R69, R75, R10 ;  /* 0x0000004b45ac7223 */ /* 0x000fe2000001000a */
[----:B------:R0:W-:Y:S01]  /*2ea0*/  @!P2 STG.E desc[UR4][R44.64], R197 ;  /* 0x000000c52c00a986 */ /* 0x0001e2000c101904 */
[----:B------:R-:W-:Y:S01]  /*2eb0*/  FFMA.FTZ R71, R88, R72, R11 ;  /* 0x0000004858477223 */ /* 0x000fe2000001000b */
[----:B------:R-:W-:-:S02]  /*2ec0*/  HADD2.F32 R69, -RZ, R113.H0_H0 ;  /* 0x20000071ff457230 */ /* 0x000fc40000004100 */
[C---:B------:R-:W-:Y:S01]  /*2ed0*/  FMUL.FTZ R178, R53.reuse, R178 ;  /* 0x000000b235b27220 */ /* 0x040fe20000410000 */
[----:B------:R-:W-:Y:S02]  /*2ee0*/  HADD2.F32 R72, -RZ, R109.H0_H0 ;  /* 0x2000006dff487230 */ /* 0x000fe40000004100 */
[----:B------:R-:W-:Y:S01]  /*2ef0*/  FMUL.FTZ R174, R53, R174 ;  /* 0x000000ae35ae7220 */ /* 0x000fe20000410000 */
[----:B------:R-:W-:Y:S02]  /*2f00*/  HADD2.F32 R73, -RZ, R113.H1_H1 ;  /* 0x30000071ff497230 */ /* 0x000fe40000004100 */
[C---:B------:R-:W-:Y:S01]  /*2f10*/  FFMA.FTZ R74, R178.reuse, R69, R123 ;  /* 0x00000045b24a7223 */ /* 0x040fe2000001007b */
[----:B------:R-:W-:Y:S02]  /*2f20*/  HADD2.F32 R77, -RZ, R109.H1_H1 ;  /* 0x3000006dff4d7230 */ /* 0x000fe40000004100 */
[----:B------:R-:W-:Y:S01]  /*2f30*/  FFMA.FTZ R69, R178, R72, R15 ;  /* 0x00000048b2457223 */ /* 0x000fe2000001000f */
[----:B------:R-:W-:-:S02]  /*2f40*/  HADD2.F32 R49, -RZ, R115.H0_H0 ;  /* 0x20000073ff317230 */ /* 0x000fc40000004100 */
[C---:B------:R-:W-:Y:S01]  /*2f50*/  FMUL.FTZ R188, R53.reuse, R188 ;  /* 0x000000bc35bc7220 */ /* 0x040fe20000410000 */
[----:B0-----:R-:W-:Y:S02]  /*2f60*/  HADD2.F32 R44, -RZ, R108.H0_H0 ;  /* 0x2000006cff2c7230 */ /* 0x001fe40000004100 */
[----:B------:R-:W-:Y:S01]  /*2f70*/  FMUL.FTZ R45, R53, R180 ;  /* 0x000000b4352d7220 */ /* 0x000fe20000410000 */
[----:B------:R-:W-:Y:S02]  /*2f80*/  HADD2.F32 R84, -RZ, R63.H0_H0 ;  /* 0x2000003fff547230 */ /* 0x000fe40000004100 */
[----:B------:R-:W-:Y:S01]  /*2f90*/  FFMA.FTZ R182, R88, R49, R43 ;  /* 0x0000003158b67223 */ /* 0x000fe2000001002b */
[--C-:B------:R-:W-:Y:S02]  /*2fa0*/  HADD2.F32 R49, -RZ, R112.reuse.H0_H0 ;  /* 0x20000070ff317230 */ /* 0x100fe40000004100 */
[----:B------:R-:W-:Y:S01]  /*2fb0*/  FFMA.FTZ R79, R174, R44, R17 ;  /* 0x0000002cae4f7223 */ /* 0x000fe20000010011 */
[C---:B------:R-:W-:Y:S01]  /*2fc0*/  FFMA.FTZ R75, R45.reuse, R73, R122 ;  /* 0x000000492d4b7223 */ /* 0x040fe2000001007a */
[----:B------:R-:W-:Y:S01]  /*2fd0*/  FFMA.FTZ R178, R45, R77, R14 ;  /* 0x0000004d2db27223 */ /* 0x000fe2000001000e */
[----:B------:R-:W-:-:S02]  /*2fe0*/  HADD2.F32 R44, -RZ, R112.H1_H1 ;  /* 0x30000070ff2c7230 */ /* 0x000fc40000004100 */
[----:B------:R-:W-:Y:S01]  /*2ff0*/  FMUL.FTZ R45, R53, R176 ;  /* 0x000000b0352d7220 */ /* 0x000fe20000410000 */
[----:B------:R-:W-:Y:S02]  /*3000*/  HADD2.F32 R73, -RZ, R108.H1_H1 ;  /* 0x3000006cff497230 */ /* 0x000fe40000004100 */
[----:B------:R-:W-:Y:S01]  /*3010*/  FFMA.FTZ R49, R174, R49, R125 ;  /* 0x00000031ae317223 */ /* 0x000fe2000001007d */
[----:B------:R-:W-:Y:S02]  /*3020*/  HADD2.F32 R77, -RZ, R67.H0_H0 ;  /* 0x20000043ff4d7230 */ /* 0x000fe40000004100 */
[C---:B------:R-:W-:Y:S01]  /*3030*/  FFMA.FTZ R72, R45.reuse, R44, R124 ;  /* 0x0000002c2d487223 */ /* 0x040fe2000001007c */
[----:B------:R-:W-:Y:S02]  /*3040*/  HADD2.F32 R44, -RZ, R55.H0_H0 ;  /* 0x20000037ff2c7230 */ /* 0x000fe40000004100 */
[----:B------:R-:W-:Y:S01]  /*3050*/  FFMA.FTZ R174, R45, R73, R16 ;  /* 0x000000492dae7223 */ /* 0x000fe20000010010 */
[----:B------:R-:W-:-:S02]  /*3060*/  HADD2.F32 R89, -RZ, R63.H1_H1 ;  /* 0x3000003fff597230 */ /* 0x000fc40000004100 */
[C---:B------:R-:W-:Y:S01]  /*3070*/  FMUL.FTZ R184, R53.reuse, R184 ;  /* 0x000000b835b87220 */ /* 0x040fe20000410000 */
[----:B------:R-:W-:Y:S02]  /*3080*/  HADD2.F32 R118, -RZ, R59.H1_H1 ;  /* 0x3000003bff767230 */ /* 0x000fe40000004100 */
[----:B------:R-:W-:Y:S01]  /*3090*/  FFMA.FTZ R93, R188, R44, R133 ;  /* 0x0000002cbc5d7223 */ /* 0x000fe20000010085 */
[----:B------:R-:W-:Y:S01]  /*30a0*/  HADD2.F32 R116, -RZ, R55.H1_H1 ;  /* 0x30000037ff747230 */ /* 0x000fe20000004100 */
[----:B------:R-:W0:Y:S01]  /*30b0*/  @!P2 LDC.64 R44, c[0x0][0x258] ;  /* 0x00009600ff2cab82 */ /* 0x000e220000000a00 */
[----:B------:R-:W-:Y:S02]  /*30c0*/  HADD2.F32 R88, -RZ, R67.H1_H1 ;  /* 0x30000043ff587230 */ /* 0x000fe40000004100 */
[C---:B------:R-:W-:Y:S01]  /*30d0*/  FMUL.FTZ R83, R53.reuse, R186 ;  /* 0x000000ba35537220 */ /* 0x040fe20000410000 */
[C---:B------:R-:W-:Y:S01]  /*30e0*/  FMUL.FTZ R73, R53.reuse, R190 ;  /* 0x000000be35497220 */ /* 0x040fe20000410000 */
[C---:B------:R-:W-:Y:S01]  /*30f0*/  FMUL.FTZ R170, R53.reuse, R170 ;  /* 0x000000aa35aa7220 */ /* 0x040fe20000410000 */
[----:B------:R-:W-:Y:S01]  /*3100*/  FMUL.FTZ R119, R53, R48 ;  /* 0x0000003035777220 */ /* 0x000fe20000410000 */
[C---:B------:R-:W-:Y:S01]  /*3110*/  FFMA.FTZ R77, R184.reuse, R77, R35 ;  /* 0x0000004db84d7223 */ /* 0x040fe20000010023 */
[----:B------:R-:W-:Y:S01]  /*3120*/  FFMA.FTZ R95, R184, R84, R3 ;  /* 0x00000054b85f7223 */ /* 0x000fe20000010003 */
[----:B------:R-:W-:Y:S01]  /*3130*/  FFMA.FTZ R186, R83, R89, R2 ;  /* 0x0000005953ba7223 */ /* 0x000fe20000010002 */
[C---:B------:R-:W-:Y:S01]  /*3140*/  FFMA.FTZ R118, R73.reuse, R118, R26 ;  /* 0x0000007649767223 */ /* 0x040fe2000001001a */
[----:B------:R-:W-:Y:S01]  /*3150*/  FFMA.FTZ R116, R73, R116, R135 ;  /* 0x0000007449747223 */ /* 0x000fe20000010087 */
[----:B------:R-:W-:-:S02]  /*3160*/  HADD2.F32 R91, -RZ, R51.H1_H1 ;  /* 0x30000033ff5b7230 */ /* 0x000fc40000004100 */
[----:B------:R-:W-:Y:S01]  /*3170*/  FFMA.FTZ R184, R83, R88, R34 ;  /* 0x0000005853b87223 */ /* 0x000fe20000010022 */
[----:B------:R-:W-:Y:S02]  /*3180*/  HADD2.F32 R73, -RZ, R47.H1_H1 ;  /* 0x3000002fff497230 */ /* 0x000fe40000004100 */
[C---:B------:R-:W-:Y:S01]  /*3190*/  FMUL.FTZ R89, R53.reuse, R194 ;  /* 0x000000c235597220 */ /* 0x040fe20000410000 */
[----:B------:R-:W-:Y:S02]  /*31a0*/  HADD2.F32 R88, -RZ, R51.H0_H0 ;  /* 0x20000033ff587230 */ /* 0x000fe40000004100 */
[----:B------:R-:W-:Y:S01]  /*31b0*/  FMUL.FTZ R192, R53, R192 ;  /* 0x000000c035c07220 */ /* 0x000fe20000410000 */
[----:B------:R-:W-:Y:S02]  /*31c0*/  HADD2.F32 R84, -RZ, R47.H0_H0 ;  /* 0x2000002fff547230 */ /* 0x000fe40000004100 */
[----:B------:R-:W-:Y:S01]  /*31d0*/  FFMA.FTZ R117, R146, R170, R121 ;  /* 0x000000aa92757223 */ /* 0x000fe20000010079 */
[----:B------:R-:W-:Y:S01]  /*31e0*/  FFMA.FTZ R176, R147, R119, R120 ;  /* 0x0000007793b07223 */ /* 0x000fe20000010078 */
[C---:B------:R-:W-:Y:S01]  /*31f0*/  FFMA.FTZ R91, R89.reuse, R91, R18 ;  /* 0x0000005b595b7223 */ /* 0x040fe20000010012 */
[----:B------:R-:W-:Y:S01]  /*3200*/  FFMA.FTZ R89, R89, R73, R142 ;  /* 0x0000004959597223 */ /* 0x000fe2000001008e */
[C---:B------:R-:W-:Y:S01]  /*3210*/  FFMA.FTZ R88, R192.reuse, R88, R19 ;  /* 0x00000058c0587223 */ /* 0x040fe20000010013 */
[----:B------:R-:W-:Y:S01]  /*3220*/  FFMA.FTZ R84, R192, R84, R141 ;  /* 0x00000054c0547223 */ /* 0x000fe2000001008d */
[----:B------:R-:W-:Y:S01]  /*3230*/  F2FP.F16.F32.PACK_AB R73, R75, R74 ;  /* 0x0000004a4b49723e */ /* 0x000fe200000000ff */
[----:B------:R-:W-:Y:S01]  /*3240*/  FFMA.FTZ R119, R149, R119, R12 ;  /* 0x0000007795777223 */ /* 0x000fe2000001000c */
[----:B------:R-:W-:Y:S01]  /*3250*/  SHF.L.U32 R192, R191, 0x4, RZ ;  /* 0x00000004bfc07819 */ /* 0x000fe200000006ff */
[----:B0-----:R-:W-:Y:S01]  /*3260*/  @!P2 IMAD.WIDE R44, R145, 0x4, R44 ;  /* 0x00000004912ca825 */ /* 0x001fe200078e022c */
[----:B------:R-:W-:-:S03]  /*3270*/  F2FP.F16.F32.PACK_AB R74, R176, R117 ;  /* 0x00000075b04a723e */ /* 0x000fc600000000ff */
[C---:B------:R-:W-:Y:S01]  /*3280*/  FMUL.FTZ R117, R53.reuse, R85 ;  /* 0x0000005535757220 */ /* 0x040fe20000410000 */
[C---:B------:R-:W-:Y:S01]  /*3290*/  FMUL.FTZ R85, R53.reuse, R70 ;  /* 0x0000004635557220 */ /* 0x040fe20000410000 */
[----:B------:R-:W-:Y:S01]  /*32a0*/  FFMA.FTZ R70, R114, R170, R13 ;  /* 0x000000aa72467223 */ /* 0x000fe2000001000d */
[----:B------:R-:W-:Y:S01]  /*32b0*/  SHF.R.U32.HI R194, RZ, 0x1c, R191 ;  /* 0x0000001cffc27819 */ /* 0x000fe200000116bf */
[C---:B------:R-:W-:Y:S01]  /*32c0*/  FMUL.FTZ R176, R53.reuse, R86 ;  /* 0x0000005635b07220 */ /* 0x040fe20000410000 */
[----:B------:R-:W-:Y:S01]  /*32d0*/  IADD3 R48, P4, R192, UR14, RZ ;  /* 0x0000000ec0307c10 */ /* 0x000fe2000ff9e0ff */
[C---:B------:R-:W-:Y:S01]  /*32e0*/  FMUL.FTZ R87, R53.reuse, R87 ;  /* 0x0000005735577220 */ /* 0x040fe20000410000 */
[----:B------:R-:W-:Y:S01]  /*32f0*/  F2FP.F16.F32.PACK_AB R72, R72, R49 ;  /* 0x000000314848723e */ /* 0x000fe200000000ff */
[C---:B------:R-:W-:Y:S01]  /*3300*/  FMUL.FTZ R52, R53.reuse, R52 ;  /* 0x0000003435347220 */ /* 0x040fe20000410000 */
[C---:B------:R-:W-:Y:S01]  /*3310*/  FMUL.FTZ R80, R53.reuse, R80 ;  /* 0x0000005035507220 */ /* 0x040fe20000410000 */
[----:B------:R-:W-:Y:S01]  /*3320*/  FMUL.FTZ R180, R53, R81 ;  /* 0x0000005135b47220 */ /* 0x000fe20000410000 */
[----:B------:R-:W-:Y:S01]  /*3330*/  F2FP.F16.F32.PACK_AB R75, R193, R182 ;  /* 0x000000b6c14b723e */ /* 0x000fe200000000ff */
[C---:B------:R-:W-:Y:S01]  /*3340*/  FMUL.FTZ R190, R53.reuse, R78 ;  /* 0x0000004e35be7220 */ /* 0x040fe20000410000 */
[----:B------:R-:W-:Y:S01]  /*3350*/  IADD3.X R49, R194, UR15, RZ, P4, !PT ;  /* 0x0000000fc2317c10 */ /* 0x000fe2000a7fe4ff */
[----:B------:R-:W-:Y:S01]  /*3360*/  FMUL.FTZ R86, R53, R68 ;  /* 0x0000004435567220 */ /* 0x000fe20000410000 */
[----:B------:R-:W-:Y:S01]  /*3370*/  F2FP.F16.F32.PACK_AB R70, R119, R70 ;  /* 0x000000467746723e */ /* 0x000fe200000000ff */
[----:B------:R-:W-:Y:S01]  /*3380*/  FFMA.FTZ R78, R64, R176, R39 ;  /* 0x000000b0404e7223 */ /* 0x000fe20000010027 */
[----:B------:R-:W-:Y:S01]  /*3390*/  FFMA.FTZ R119, R65, R87, R38 ;  /* 0x0000005741777223 */ /* 0x000fe20000010026 */
[----:B------:R-:W-:Y:S01]  /*33a0*/  FMUL.FTZ R182, R53, R76 ;  /* 0x0000004c35b67220 */ /* 0x000fe20000410000 */
[----:B------:R0:W-:Y:S01]  /*33b0*/  @!P2 STG.E desc[UR4][R44.64], R53 ;  /* 0x000000352c00a986 */ /* 0x0001e2000c101904 */
[----:B------:R-:W-:Y:S01]  /*33c0*/  F2FP.F16.F32.PACK_AB R68, R174, R79 ;  /* 0x0000004fae44723e */ /* 0x000fe200000000ff */
[----:B------:R-:W-:-:S02]  /*33d0*/  HADD2.F32 R83, -RZ, R59.H0_H0 ;  /* 0x2000003bff537230 */ /* 0x000fc40000004100 */
[----:B------:R-:W-:Y:S01]  /*33e0*/  FFMA.FTZ R76, R110, R52, R41 ;  /* 0x000000346e4c7223 */ /* 0x000fe20000010029 */
[----:B------:R-:W-:Y:S01]  /*33f0*/  FFMA.FTZ R81, R151, R117, R40 ;  /* 0x0000007597517223 */ /* 0x000fe20000010028 */
[----:B------:R-:W-:Y:S01]  /*3400*/  FFMA.FTZ R79, R148, R80, R37 ;  /* 0x00000050944f7223 */ /* 0x000fe20000010025 */
[----:B------:R1:W-:Y:S01]  /*3410*/  STG.E.128 desc[UR4][R48.64], R72 ;  /* 0x0000004830007986 */ /* 0x0003e2000c101d04 */
[----:B------:R-:W-:Y:S01]  /*3420*/  FFMA.FTZ R83, R188, R83, R27 ;  /* 0x00000053bc537223 */ /* 0x000fe2000001001b */
[C---:B------:R-:W-:Y:S01]  /*3430*/  FMUL.FTZ R188, R53.reuse, R82 ;  /* 0x0000005235bc7220 */ /* 0x040fe20000410000 */
[C---:B------:R-:W-:Y:S01]  /*3440*/  FMUL.FTZ R90, R53.reuse, R90 ;  /* 0x0000005a355a7220 */ /* 0x040fe20000410000 */
[C---:B------:R-:W-:Y:S01]  /*3450*/  FMUL.FTZ R92, R53.reuse, R92 ;  /* 0x0000005c355c7220 */ /* 0x040fe20000410000 */
[----:B------:R-:W-:Y:S01]  /*3460*/  FMUL.FTZ R191, R53, R94 ;  /* 0x0000005e35bf7220 */ /* 0x000fe20000410000 */
[-C--:B0-----:R-:W-:Y:S01]  /*3470*/  FFMA.FTZ R44, R153, R180.reuse, R36 ;  /* 0x000000b4992c7223 */ /* 0x081fe20000010024 */
[----:B------:R-:W-:Y:S01]  /*3480*/  FFMA.FTZ R45, R157, R180, R4 ;  /* 0x000000b49d2d7223 */ /* 0x000fe20000010004 */
[C---:B------:R-:W-:Y:S01]  /*3490*/  FMUL.FTZ R168, R53.reuse, R168 ;  /* 0x000000a835a87220 */ /* 0x040fe20000410000 */
[C---:B------:R-:W-:Y:S01]  /*34a0*/  FMUL.FTZ R162, R53.reuse, R162 ;  /* 0x000000a235a27220 */ /* 0x040fe20000410000 */
[C---:B------:R-:W-:Y:S01]  /*34b0*/  FMUL.FTZ R164, R53.reuse, R164 ;  /* 0x000000a435a47220 */ /* 0x040fe20000410000 */
[----:B------:R-:W-:Y:S01]  /*34c0*/  FMUL.FTZ R166, R53, R166 ;  /* 0x000000a635a67220 */ /* 0x000fe20000410000 */
[----:B------:R-:W-:Y:S01]  /*34d0*/  FFMA.FTZ R117, R155, R117, R8 ;  /* 0x000000759b757223 */ /* 0x000fe20000010008 */
[----:B------:R-:W-:Y:S01]  /*34e0*/  SHF.L.U32 R53, R187, 0x4, RZ ;  /* 0x00000004bb357819 */ /* 0x000fe200000006ff */
[----:B------:R-:W-:Y:S01]  /*34f0*/  FFMA.FTZ R82, R56, R190, R31 ;  /* 0x000000be38527223 */ /* 0x000fe2000001001f */
[----:B------:R-:W-:Y:S01]  /*3500*/  F2FP.F16.F32.PACK_AB R71, R172, R71 ;  /* 0x00000047ac47723e */ /* 0x000fe200000000ff */
[----:B------:R-:W-:Y:S01]  /*3510*/  FFMA.FTZ R94, R152, R92, R29 ;  /* 0x0000005c985e7223 */ /* 0x000fe2000001001d */
[----:B------:R-:W-:-:S02]  /*3520*/  F2FP.F16.F32.PACK_AB R69, R178, R69 ;  /* 0x00000045b245723e */ /* 0x000fc400000000ff */
[----:B-1----:R-:W-:Y:S01]  /*3530*/  F2FP.F16.F32.PACK_AB R73, R119, R78 ;  /* 0x0000004e7749723e */ /* 0x002fe200000000ff */
        /* <DEDUP_REMOVED lines=9> */
[----:B------:R-:W-:Y:S01]  /*35d0*/  F2FP.F16.F32.PACK_AB R78, R45, R78 ;  /* 0x0000004e2d4e723e */ /* 0x000fe200000000ff */
[-C--:B------:R-:W-:Y:S01]  /*35e0*/  FFMA.FTZ R87, R57, R90.reuse, R30 ;  /* 0x0000005a39577223 */ /* 0x080fe2000001001e */
[----:B------:R-:W-:Y:S01]  /*35f0*/  IADD3.X R45, R194, UR17, RZ, P2, !PT ;  /* 0x00000011c22d7c10 */ /* 0x000fe200097fe4ff */
[----:B------:R-:W-:Y:S01]  /*3600*/  FFMA.FTZ R90, R167, R90, R130 ;  /* 0x0000005aa75a7223 */ /* 0x000fe20000010082 */
[----:B------:R-:W-:-:S02]  /*3610*/  SHF.R.U32.HI R187, RZ, 0x1c, R187 ;  /* 0x0000001cffbb7819 */ /* 0x000fc400000116bb */
[----:B------:R-:W-:Y:S01]  /*3620*/  IADD3 R48, P4, R53, UR14, RZ ;  /* 0x0000000e35307c10 */ /* 0x000fe2000ff9e0ff */
[----:B------:R0:W-:Y:S01]  /*3630*/  STG.E.128 desc[UR4][R44.64], R68 ;  /* 0x000000442c007986 */ /* 0x0001e2000c101d04 */
[----:B------:R-:W-:Y:S02]  /*3640*/  F2FP.F16.F32.PACK_AB R76, R117, R76 ;  /* 0x0000004c754c723e */ /* 0x000fe400000000ff */
[----:B------:R-:W-:Y:S02]  /*3650*/  IADD3 R52, P5, R53, UR16, RZ ;  /* 0x0000001035347c10 */ /* 0x000fe4000ffbe0ff */
[----:B------:R-:W-:Y:S01]  /*3660*/  F2FP.F16.F32.PACK_AB R77, R80, R77 ;  /* 0x0000004d504d723e */ /* 0x000fe200000000ff */
[----:B------:R-:W-:Y:S01]  /*3670*/  FFMA.FTZ R80, R62, R182, R33 ;  /* 0x000000b63e507223 */ /* 0x000fe20000010021 */
[----:B------:R-:W-:Y:S02]  /*3680*/  SHF.L.U32 R117, R189, 0x4, RZ ;  /* 0x00000004bd757819 */ /* 0x000fe400000006ff */
[----:B------:R-:W-:Y:S01]  /*3690*/  F2FP.F16.F32.PACK_AB R79, R186, R95 ;  /* 0x0000005fba4f723e */ /* 0x000fe200000000ff */
[-C--:B------:R-:W-:Y:S01]  /*36a0*/  FFMA.FTZ R95, R163, R191.reuse, R28 ;  /* 0x000000bfa35f7223 */ /* 0x080fe2000001001c */
[----:B------:R-:W-:Y:S01]  /*36b0*/  IADD3.X R49, R187, UR15, RZ, P4, !PT ;  /* 0x0000000fbb317c10 */ /* 0x000fe2000a7fe4ff */
[----:B------:R-:W-:Y:S01]  /*36c0*/  FFMA.FTZ R191, R169, R191, R132 ;  /* 0x000000bfa9bf7223 */ /* 0x000fe20000010084 */
[----:B------:R-:W-:-:S02]  /*36d0*/  IADD3.X R53, R187, UR17, RZ, P5, !PT ;  /* 0x00000011bb357c10 */ /* 0x000fc4000affe4ff */
[----:B------:R-:W-:Y:S01]  /*36e0*/  SHF.R.U32.HI R189, RZ, 0x1c, R189 ;  /* 0x0000001cffbd7819 */ /* 0x000fe200000116bd */
[----:B------:R1:W-:Y:S01]  /*36f0*/  STG.E.128 desc[UR4][R48.64], R72 ;  /* 0x0000004830007986 */ /* 0x0003e2000c101d04 */
[----:B------:R-:W-:Y:S01]  /*3700*/  F2FP.F16.F32.PACK_AB R80, R81, R80 ;  /* 0x000000505150723e */ /* 0x000fe200000000ff */
[----:B0-----:R-:W-:Y:S01]  /*3710*/  FFMA.FTZ R68, R161, R182, R0 ;  /* 0x000000b6a1447223 */ /* 0x001fe20000010000 */
[----:B------:R-:W-:Y:S01]  /*3720*/  IADD3 R44, P2, R117, UR14, RZ ;  /* 0x0000000e752c7c10 */ /* 0x000fe2000ff5e0ff */
[----:B------:R0:W-:Y:S01]  /*3730*/  STG.E.128 desc[UR4][R52.64], R76 ;  /* 0x0000004c34007986 */ /* 0x0001e2000c101d04 */
[----:B------:R-:W-:Y:S01]  /*3740*/  F2FP.F16.F32.PACK_AB R81, R87, R82 ;  /* 0x000000525751723e */ /* 0x000fe200000000ff */
[----:B------:R-:W-:Y:S01]  /*3750*/  FFMA.FTZ R69, R165, R190, R128 ;  /* 0x000000bea5457223 */ /* 0x000fe20000010080 */
[----:B------:R-:W-:Y:S01]  /*3760*/  F2FP.F16.F32.PACK_AB R82, R95, R94 ;  /* 0x0000005e5f52723e */ /* 0x000fe200000000ff */
[----:B------:R-:W-:Y:S01]  /*3770*/  FFMA.FTZ R70, R154, R92, R131 ;  /* 0x0000005c9a467223 */ /* 0x000fe20000010083 */
[----:B------:R-:W-:-:S02]  /*3780*/  F2FP.F16.F32.PACK_AB R83, R118, R83 ;  /* 0x000000537653723e */ /* 0x000fc400000000ff */
[----:B------:R-:W-:Y:S02]  /*3790*/  IADD3.X R45, R189, UR15, RZ, P2, !PT ;  /* 0x0000000fbd2d7c10 */ /* 0x000fe400097fe4ff */
[----:B------:R-:W-:Y:S02]  /*37a0*/  F2FP.F16.F32.PACK_AB R71, R116, R93 ;  /* 0x0000005d7447723e */ /* 0x000fe400000000ff */
[----:B------:R-:W-:Y:S01]  /*37b0*/  F2FP.F16.F32.PACK_AB R70, R191, R70 ;  /* 0x00000046bf46723e */ /* 0x000fe200000000ff */
[----:B------:R2:W-:Y:S01]  /*37c0*/  STG.E.128 desc[UR4][R44.64], R80 ;  /* 0x000000502c007986 */ /* 0x0005e2000c101d04 */
[----:B------:R-:W-:Y:S01]  /*37d0*/  F2FP.F16.F32.PACK_AB R69, R90, R69 ;  /* 0x000000455a45723e */ /* 0x000fe200000000ff */
[----:B-1----:R-:W-:Y:S01]  /*37e0*/  FFMA.FTZ R49, R58, R188, R129 ;  /* 0x000000bc3a317223 */ /* 0x002fe20000010081 */
[----:B------:R-:W-:Y:S01]  /*37f0*/  FFMA.FTZ R72, R54, R168, R25 ;  /* 0x000000a836487223 */ /* 0x000fe20000010019 */
[----:B------:R-:W-:Y:S01]  /*3800*/  FFMA.FTZ R73, R156, R164, R23 ;  /* 0x000000a49c497223 */ /* 0x000fe20000010017 */
[----:B------:R-:W-:Y:S01]  /*3810*/  FFMA.FTZ R48, R173, R85, R22 ;  /* 0x00000055ad307223 */ /* 0x000fe20000010016 */
[----:B0-----:R-:W-:Y:S01]  /*3820*/  FFMA.FTZ R53, R171, R162, R24 ;  /* 0x000000a2ab357223 */ /* 0x001fe20000010018 */
[----:B------:R-:W-:Y:S01]  /*3830*/  SHF.L.U32 R52, R185, 0x4, RZ ;  /* 0x00000004b9347819 */ /* 0x000fe200000006ff */
        /* <DEDUP_REMOVED lines=8> */
[----:B------:R-:W-:Y:S01]  /*38c0*/  SHF.R.U32.HI R185, RZ, 0x1c, R185 ;  /* 0x0000001cffb97819 */ /* 0x000fe200000116b9 */
[----:B------:R-:W-:Y:S01]  /*38d0*/  FFMA.FTZ R77, R179, R164, R136 ;  /* 0x000000a4b34d7223 */ /* 0x000fe20000010088 */
[----:B--2---:R-:W-:Y:S01]  /*38e0*/  FFMA.FTZ R45, R177, R86, R20 ;  /* 0x00000056b12d7223 */ /* 0x004fe20000010014 */
[----:B------:R-:W-:Y:S01]  /*38f0*/  IADD3 R44, P2, R117, UR16, RZ ;  /* 0x00000010752c7c10 */ /* 0x000fe2000ff5e0ff */
[----:B------:R-:W-:Y:S01]  /*3900*/  FFMA.FTZ R80, R181, R85, R138 ;  /* 0x00000055b5507223 */ /* 0x000fe2000001008a */
[----:B------:R-:W-:-:S02]  /*3910*/  IADD3 R48, P4, R52, UR14, RZ ;  /* 0x0000000e34307c10 */ /* 0x000fc4000ff9e0ff */
[----:B------:R-:W-:Y:S02]  /*3920*/  IADD3 R52, P5, R52, UR16, RZ ;  /* 0x0000001034347c10 */ /* 0x000fe4000ffbe0ff */
[----:B------:R-:W-:Y:S02]  /*3930*/  F2FP.F16.F32.PACK_AB R74, R45, R74 ;  /* 0x0000004a2d4a723e */ /* 0x000fe400000000ff */
[----:B------:R-:W-:Y:S02]  /*3940*/  F2FP.F16.F32.PACK_AB R78, R49, R78 ;  /* 0x0000004e314e723e */ /* 0x000fe400000000ff */
[----:B------:R-:W-:Y:S02]  /*3950*/  IADD3.X R45, R189, UR17, RZ, P2, !PT ;  /* 0x00000011bd2d7c10 */ /* 0x000fe400097fe4ff */
[----:B------:R-:W-:Y:S02]  /*3960*/  F2FP.F16.F32.PACK_AB R75, R91, R88 ;  /* 0x000000585b4b723e */ /* 0x000fe400000000ff */
[----:B------:R-:W-:Y:S01]  /*3970*/  IADD3.X R49, R185, UR15, RZ, P4, !PT ;  /* 0x0000000fb9317c10 */ /* 0x000fe2000a7fe4ff */
[----:B------:R0:W-:Y:S01]  /*3980*/  STG.E.128 desc[UR4][R44.64], R68 ;  /* 0x000000442c007986 */ /* 0x0001e2000c101d04 */
[----:B------:R-:W-:-:S02]  /*3990*/  F2FP.F16.F32.PACK_AB R76, R53, R76 ;  /* 0x0000004c354c723e */ /* 0x000fc400000000ff */
[----:B------:R-:W-:Y:S01]  /*39a0*/  F2FP.F16.F32.PACK_AB R79, R89, R84 ;  /* 0x00000054594f723e */ /* 0x000fe200000000ff */
[----:B------:R0:W-:Y:S01]  /*39b0*/  STG.E.128 desc[UR4][R48.64], R72 ;  /* 0x0000004830007986 */ /* 0x0001e2000c101d04 */
[----:B------:R-:W-:Y:S02]  /*39c0*/  F2FP.F16.F32.PACK_AB R77, R80, R77 ;  /* 0x0000004d504d723e */ /* 0x000fe400000000ff */
[----:B------:R-:W-:Y:S02]  /*39d0*/  IADD3.X R53, R185, UR17, RZ, P5, !PT ;  /* 0x00000011b9357c10 */ /* 0x000fe4000affe4ff */
[----:B------:R-:W-:Y:S02]  /*39e0*/  IADD3 R145, R145, UR18, RZ ;  /* 0x0000001291917c10 */ /* 0x000fe4000fffe0ff */
[----:B------:R-:W-:Y:S01]  /*39f0*/  SEL R162, RZ, 0x1, P1 ;  /* 0x00000001ffa27807 */ /* 0x000fe20000800000 */
[----:B------:R0:W-:Y:S01]  /*3a00*/  STG.E.128 desc[UR4][R52.64], R76 ;  /* 0x0000004c34007986 */ /* 0x0001e2000c101d04 */
[----:B------:R-:W-:-:S13]  /*3a10*/  ISETP.GE.AND P2, PT, R145, UR19, PT ;  /* 0x0000001391007c0c */ /* 0x000fda000bf46270 */
[----:B------:R-:W-:Y:S05]  /*3a20*/  @!P2 BRA `(.L_x_16347) ;  /* 0xffffffd00050a947 */ /* 0x000fea000383ffff */
[----:B------:R-:W-:Y:S05]  /*3a30*/  EXIT ;  /* 0x000000000000794d */ /* 0x000fea0003800000 */
.L_x_16346:
[----:B------:R-:W-:Y:S01]  /*3a40*/  HFMA2.MMA R170, -RZ, RZ, 0, 5.9604644775390625e-08 ;  /* 0x00000001ffaa7435 */ /* 0x000fe200000001ff */
[----:B------:R-:W-:Y:S02]  /*3a50*/  MOV R195, R52 ;  /* 0x0000003400c37202 */ /* 0x000fe40000000f00 */
[----:B------:R-:W-:Y:S02]  /*3a60*/  MOV R197, 0x1f ;  /* 0x0000001f00c57802 */ /* 0x000fe40000000f00 */
[----:B------:R-:W-:-:S07]  /*3a70*/  MOV R166, 0xffffffff ;  /* 0xffffffff00a67802 */ /* 0x000fce0000000f00 */
[----:B-----5:R-:W-:Y:S05]  /*3a80*/  WARPSYNC.COLLECTIVE R166, `(.L_x_16348) ;  /* 0x00000000a6087348 */ /* 0x020fea0003c00000 */
[----:B------:R0:W1:Y:S02]  /*3a90*/  SHFL.BFLY P2, R168, R195, R170, R197 ;  /* 0x0c0000aac3a87389 */ /* 0x00006400000400c5 */
[----:B01---5:R-:W-:Y:S01]  /*3aa0*/  ENDCOLLECTIVE ;  /* 0x000000000000791b */ /* 0x023fe20003800000 */
.L_x_16348:
[----:B------:R-:W-:Y:S01]  /*3ab0*/  HFMA2.MMA R170, -RZ, RZ, 0, 1.1920928955078125e-07 ;  /* 0x00000002ffaa7435 */ /* 0x000fe200000001ff */
[----:B------:R-:W-:-:S05]  /*3ac0*/  MOV R45, R168 ;  /* 0x000000a8002d7202 */ /* 0x000fca0000000f00 */
[----:B------:R-:W-:-:S05]  /*3ad0*/  FADD.FTZ R48, R52, R45 ;  /* 0x0000002d34307221 */ /* 0x000fca0000010000 */
[----:B------:R-:W-:-:S07]  /*3ae0*/  MOV R195, R48 ;  /* 0x0000003000c37202 */ /* 0x000fce0000000f00 */
[----:B------:R-:W-:Y:S05]  /*3af0*/  WARPSYNC.COLLECTIVE R166, `(.L_x_16349) ;  /* 0x00000000a6087348 */ /* 0x000fea0003c00000 */
[----:B------:R0:W1:Y:S02]  /*3b00*/  SHFL.BFLY P2, R168, R195, R170, R197 ;  /* 0x0c0000aac3a87389 */ /* 0x00006400000400c5 */
[----:B01----:R-:W-:Y:S01]  /*3b10*/  ENDCOLLECTIVE ;  /* 0x000000000000791b */ /* 0x003fe20003800000 */
.L_x_16349:
[----:B------:R-:W-:Y:S01]  /*3b20*/  HFMA2.MMA R170, -RZ, RZ, 0, 2.384185791015625e-07 ;  /* 0x00000004ffaa7435 */ /* 0x000fe200000001ff */
[----:B------:R-:W-:-:S05]  /*3b30*/  MOV R45, R168 ;  /* 0x000000a8002d7202 */ /* 0x000fca0000000f00 */
[----:B------:R-:W-:-:S05]  /*3b40*/  FADD.FTZ R53, R48, R45 ;  /* 0x0000002d30357221 */ /* 0x000fca0000010000 */
[----:B------:R-:W-:-:S07]  /*3b50*/  MOV R195, R53 ;  /* 0x0000003500c37202 */ /* 0x000fce0000000f00 */
[----:B------:R-:W-:Y:S05]  /*3b60*/  WARPSYNC.COLLECTIVE R166, `(.L_x_16350) ;  /* 0x00000000a6087348 */ /* 0x000fea0003c00000 */
[----:B------:R0:W1:Y:S02]  /*3b70*/  SHFL.BFLY P2, R168, R195, R170, R197 ;  /* 0x0c0000aac3a87389 */ /* 0x00006400000400c5 */
[----:B01----:R-:W-:Y:S01]  /*3b80*/  ENDCOLLECTIVE ;  /* 0x000000000000791b */ /* 0x003fe20003800000 */
.L_x_16350:
[----:B------:R-:W-:Y:S01]  /*3b90*/  HFMA2.MMA R170, -RZ, RZ, 0, 4.76837158203125e-07 ;  /* 0x00000008ffaa7435 */ /* 0x000fe200000001ff */
[----:B------:R-:W-:-:S05]  /*3ba0*/  MOV R44, R168 ;  /* 0x000000a8002c7202 */ /* 0x000fca0000000f00 */
[----:B------:R-:W-:-:S05]  /*3bb0*/  FADD.FTZ R162, R53, R44 ;  /* 0x0000002c35a27221 */ /* 0x000fca0000010000 */
[----:B------:R-:W-:-:S07]  /*3bc0*/  MOV R195, R162 ;  /* 0x000000a200c37202 */ /* 0x000fce0000000f00 */
[----:B------:R-:W-:Y:S05]  /*3bd0*/  WARPSYNC.COLLECTIVE R166, `(.L_x_16351) ;  /* 0x00000000a6087348 */ /* 0x000fea0003c00000 */
[----:B------:R0:W1:Y:S02]  /*3be0*/  SHFL.BFLY P2, R168, R195, R170, R197 ;  /* 0x0c0000aac3a87389 */ /* 0x00006400000400c5 */
[----:B01----:R-:W-:Y:S01]  /*3bf0*/  ENDCOLLECTIVE ;  /* 0x000000000000791b */ /* 0x003fe20003800000 */
.L_x_16351:
[----:B------:R-:W-:Y:S01]  /*3c00*/  HFMA2.MMA R170, -RZ, RZ, 0, 9.5367431640625e-07 ;  /* 0x00000010ffaa7435 */ /* 0x000fe200000001ff */
[----:B------:R-:W-:-:S05]  /*3c10*/  MOV R45, R168 ;  /* 0x000000a8002d7202 */ /* 0x000fca0000000f00 */
[----:B------:R-:W-:-:S05]  /*3c20*/  FADD.FTZ R164, R162, R45 ;  /* 0x0000002da2a47221 */ /* 0x000fca0000010000 */
[----:B------:R-:W-:-:S07]  /*3c30*/  MOV R195, R164 ;  /* 0x000000a400c37202 */ /* 0x000fce0000000f00 */
[----:B------:R-:W-:Y:S05]  /*3c40*/  WARPSYNC.COLLECTIVE R166, `(.L_x_16352) ;  /* 0x00000000a6087348 */ /* 0x000fea0003c00000 */
[----:B------:R0:W1:Y:S02]  /*3c50*/  SHFL.BFLY P2, R168, R195, R170, R197 ;  /* 0x0c0000aac3a87389 */ /* 0x00006400000400c5 */
[----:B01----:R-:W-:Y:S01]  /*3c60*/  ENDCOLLECTIVE ;  /* 0x000000000000791b */ /* 0x003fe20003800000 */
.L_x_16352:
        /* <DEDUP_REMOVED lines=72> */
.L_x_16353:
[----:B------:R-:W-:Y:S01]  /*40f0*/  HFMA2.MMA R170, -RZ, RZ, 0, 1.1920928955078125e-07 ;  /* 0x00000002ffaa7435 */ /* 0x000fe200000001ff */
[----:B------:R-:W-:-:S05]  /*4100*/  MOV R48, R168 ;  /* 0x000000a800307202 */ /* 0x000fca0000000f00 */
[----:B------:R-:W-:-:S05]  /*4110*/  FADD.FTZ R48, R45, R48 ;  /* 0x000000302d307221 */ /* 0x000fca0000010000 */
[----:B------:R-:W-:-:S07]  /*4120*/  MOV R195, R48 ;  /* 0x0000003000c37202 */ /* 0x000fce0000000f00 */
[----:B------:R-:W-:Y:S05]  /*4130*/  WARPSYNC.COLLECTIVE R166, `(.L_x_16354) ;  /* 0x00000000a6087348 */ /* 0x000fea0003c00000 */
[----:B------:R0:W1:Y:S02]  /*4140*/  SHFL.BFLY P2, R168, R195, R170, R197 ;  /* 0x0c0000aac3a87389 */ /* 0x00006400000400c5 */
[----:B01----:R-:W-:Y:S01]  /*4150*/  ENDCOLLECTIVE ;  /* 0x000000000000791b */ /* 0x003fe20003800000 */
.L_x_16354:
[----:B------:R-:W-:Y:S01]  /*4160*/  HFMA2.MMA R170, -RZ, RZ, 0, 2.384185791015625e-07 ;  /* 0x00000004ffaa7435 */ /* 0x000fe200000001ff */
[----:B------:R-:W-:-:S05]  /*4170*/  MOV R53, R168 ;  /* 0x000000a800357202 */ /* 0x000fca0000000f00 */
[----:B------:R-:W-:-:S05]  /*4180*/  FADD.FTZ R53, R48, R53 ;  /* 0x0000003530357221 */ /* 0x000fca0000010000 */
[----:B------:R-:W-:-:S07]  /*4190*/  MOV R195, R53 ;  /* 0x0000003500c37202 */ /* 0x000fce0000000f00 */
[----:B------:R-:W-:Y:S05]  /*41a0*/  WARPSYNC.COLLECTIVE R166, `(.L_x_16355) ;  /* 0x00000000a6087348 */ /* 0x000fea0003c00000 */
[----:B------:R0:W1:Y:S02]  /*41b0*/  SHFL.BFLY P2, R168, R195, R170, R197 ;  /* 0x0c0000aac3a87389 */ /* 0x00006400000400c5 */
[----:B01----:R-:W-:Y:S01]  /*41c0*/  ENDCOLLECTIVE ;  /* 0x000000000000791b */ /* 0x003fe20003800000 */
.L_x_16355:
[----:B------:R-:W-:Y:S01]  /*41d0*/  HFMA2.MMA R170, -RZ, RZ, 0, 4.76837158203125e-07 ;  /* 0x00000008ffaa7435 */ /* 0x000fe200000001ff */
[----:B------:R-:W-:-:S05]  /*41e0*/  MOV R52, R168 ;  /* 0x000000a800347202 */ /* 0x000fca0000000f00 */
[----:B------:R-:W-:-:S05]  /*41f0*/  FADD.FTZ R52, R53, R52 ;  /* 0x0000003435347221 */ /* 0x000fca0000010000 */
[----:B------:R-:W-:-:S07]  /*4200*/  MOV R195, R52 ;  /* 0x0000003400c37202 */ /* 0x000fce0000000f00 */
[----:B------:R-:W-:Y:S05]  /*4210*/  WARPSYNC.COLLECTIVE R166, `(.L_x_16356) ;  /* 0x00000000a6087348 */ /* 0x000fea0003c00000 */
[----:B------:R0:W1:Y:S02]  /*4220*/  SHFL.BFLY P2, R168, R195, R170, R197 ;  /* 0x0c0000aac3a87389 */ /* 0x00006400000400c5 */
[----:B01----:R-:W-:Y:S01]  /*4230*/  ENDCOLLECTIVE ;  /* 0x000000000000791b */ /* 0x003fe20003800000 */
.L_x_16356:
[----:B------:R-:W-:Y:S01]  /*4240*/  HFMA2.MMA R170, -RZ, RZ, 0, 9.5367431640625e-07 ;  /* 0x00000010ffaa7435 */ /* 0x000fe200000001ff */
[----:B------:R-:W-:-:S05]  /*4250*/  MOV R193, R168 ;  /* 0x000000a800c17202 */ /* 0x000fca0000000f00 */
[----:B------:R-:W-:-:S05]  /*4260*/  FADD.FTZ R193, R52, R193 ;  /* 0x000000c134c17221 */ /* 0x000fca0000010000 */
[----:B------:R-:W-:-:S07]  /*4270*/  MOV R195, R193 ;  /* 0x000000c100c37202 */ /* 0x000fce0000000f00 */
[----:B------:R-:W-:Y:S05]  /*4280*/  WARPSYNC.COLLECTIVE R166, `(.L_x_16357) ;  /* 0x00000000a6087348 */ /* 0x000fea0003c00000 */
[----:B------:R0:W1:Y:S02]  /*4290*/  SHFL.BFLY P2, R168, R195, R170, R197 ;  /* 0x0c0000aac3a87389 */ /* 0x00006400000400c5 */
[----:B01----:R-:W-:Y:S01]  /*42a0*/  ENDCOLLECTIVE ;  /* 0x000000000000791b */ /* 0x003fe20003800000 */
.L_x_16357:
[----:B------:R-:W-:Y:S01]  /*42b0*/  MOV R162, R168 ;  /* 0x000000a800a27202 */ /* 0x000fe20000000f00 */
[----:B------:R-:W-:Y:S06]  /*42c0*/  BRA `(.L_x_16358) ;  /* 0xffffffe400147947 */ /* 0x000fec000383ffff */
.L_x_16359:
        /* <DEDUP_REMOVED lines=11> */
.L_x_27069:


//--------------------- .text._ZN10layer_norm31ln_parallel_residual_fwd_kernelINS_13Kernel_traitsI6__halfS2_fS2_fjLj8192ELj1ELj1ELj8ELj16ENS_18Kernel_traits_baseILj8192ES2_S2_fS2_fjLj256EEEEELb0ELb1ELb0EEEvNS_9FwdParamsE --------------------------
	.section	.text._ZN10layer_norm31ln_parallel_residual_fwd_kernelINS_13Kernel_traitsI6__halfS2_fS2_fjLj8192ELj1ELj1ELj8ELj16ENS_18Kernel_traits_baseILj8192ES2_S2_fS2_fjLj256EEEEELb0ELb1ELb0EEEvNS_9FwdParamsE,"ax",@progbits
	.align	128
        .global         _ZN10layer_norm31ln_parallel_residual_fwd_kernelINS_13Kernel_traitsI6__halfS2_fS2_fjLj8192ELj1ELj1ELj8ELj16ENS_18Kernel_traits_baseILj8192ES2_S2_fS2_fjLj256EEEEELb0ELb1ELb0EEEvNS_9FwdParamsE
        .type           _ZN10layer_norm31ln_parallel_residual_fwd_kernelINS_13Kernel_traitsI6__halfS2_fS2_fjLj8192ELj1ELj1ELj8ELj16ENS_18Kernel_traits_baseILj8192ES2_S2_fS2_fjLj256EEEEELb0ELb1ELb0EEEvNS_9FwdParamsE,@function
        .size           _ZN10layer_norm31ln_parallel_residual_fwd_kernelINS_13Kernel_traitsI6__halfS2_fS2_fjLj8192ELj1ELj1ELj8ELj16ENS_18Kernel_traits_baseILj8192ES2_S2_fS2_fjLj256EEEEELb0ELb1ELb0EEEvNS_9FwdParamsE,(.L_x_27070 - _ZN10layer_norm31ln_parallel_residual_fwd_kernelINS_13Kernel_traitsI6__halfS2_fS2_fjLj8192ELj1ELj1ELj8ELj16ENS_18Kernel_traits_baseILj8192ES2_S2_fS2_fjLj256EEEEELb0ELb1ELb0EEEvNS_9FwdParamsE)
        .other          _ZN10layer_norm31ln_parallel_residual_fwd_kernelINS_13Kernel_traitsI6__halfS2_fS2_fjLj8192ELj1ELj1ELj8ELj16ENS_18Kernel_traits_baseILj8192ES2_S2_fS2_fjLj256EEEEELb0ELb1ELb0EEEvNS_9FwdParamsE,@"STO_CUDA_ENTRY STV_DEFAULT"
_ZN10layer_norm31ln_parallel_residual_fwd_kernelINS_13Kernel_traitsI6__halfS2_fS2_fjLj8192ELj1ELj1ELj8ELj16ENS_18Kernel_traits_baseILj8192ES2_S2_fS2_fjLj256EEEEELb0ELb1ELb0EEEvNS_9FwdParamsE:
.text._ZN10layer_norm31ln_parallel_residual_fwd_kernelINS_13Kernel_traitsI6__halfS2_fS2_fjLj8192ELj1ELj1ELj8ELj16ENS_18Kernel_traits_baseILj8192ES2_S2_fS2_fjLj256EEEEELb0ELb1ELb0EEEvNS_9FwdParamsE:
        /* <DEDUP_REMOVED lines=27> */
[----:B------:R-:W-:Y:S02]  /*01b0*/  LOP3.LUT R7, R7, 0x100, RZ, 0xfc, !PT ;  /* 0x0000010007077812 */ /* 0x000fe400078efcff */
[----:B------:R-:W-:Y:S02]  /*01c0*/  @!P2 CS2R R44, SRZ ;  /* 0x00000000002ca805 */ /* 0x000fe4000001ff00 */
[----:B0-----:R-:W-:-:S07]  /*01d0*/  @!P2 CS2R R46, SRZ ;  /* 0x00000000002ea805 */ /* 0x001fce000001ff00 */
.L_x_16361:
[----:B------:R-:W-:Y:S05]  /*01e0*/  BSYNC B0 ;  /* 0x0000000000007941 */ /* 0x000fea0003800000 */
.L_x_16360:
        /* <DEDUP_REMOVED lines=14> */
.L_x_16363:
[----:B------:R-:W-:Y:S05]  /*02d0*/  BSYNC B0 ;  /* 0x0000000000007941 */ /* 0x000fea0003800000 */
.L_x_16362:
        /* <DEDUP_REMOVED lines=14> */
.L_x_16365:
[----:B------:R-:W-:Y:S05]  /*03c0*/  BSYNC B0 ;  /* 0x0000000000007941 */ /* 0x000fea0003800000 */
.L_x_16364:
        /* <DEDUP_REMOVED lines=13> */
.L_x_16367:
[----:B------:R-:W-:Y:S05]  /*04a0*/  BSYNC B0 ;  /* 0x0000000000007941 */ /* 0x000fea0003800000 */
.L_x_16366:
[----:B------:R-:W0:Y:S02]  /*04b0*/  S2UR UR6, SR_CTAID.X ;  /* 0x00000000000679c3 */ /* 0x000e240000002500 */
[----:B0-----:R-:W-:Y:S01]  /*04c0*/  LEA.HI R119, R68, UR6, RZ, 0x18 ;  /* 0x0000000644777c11 */ /* 0x001fe2000f8fc0ff */
[----:B------:R-:W-:-:S03]  /*04d0*/  ULDC UR6, c[0x0][0x214] ;  /* 0x0000850000067ab9 */ /* 0x000fc60000000800 */
[----:B------:R-:W-:-:S13]  /*04e0*/  ISETP.GE.AND P2, PT, R119, UR6, PT ;  /* 0x0000000677007c0c */ /* 0x000fda000bf46270 */
[----:B------:R-:W-:Y:S05]  /*04f0*/  @P2 EXIT ;  /* 0x000000000000294d */ /* 0x000fea0003800000 */
[----:B------:R-:W-:Y:S01]  /*0500*/  SHF.R.S32.HI R48, RZ, 0x3, R48 ;  /* 0x00000003ff307819 */ /* 0x000fe20000011430 */
[--C-:B-----5:R-:W-:Y:S01]  /*0510*/  HADD2.F32 R0, -RZ, R20.reuse.H0_H0 ;  /* 0x20000014ff007230 */ /* 0x120fe20000004100 */
[----:B------:R-:W-:Y:S01]  /*0520*/  HFMA2.MMA R64, -RZ, RZ, 0, 5.9604644775390625e-08 ;  /* 0x00000001ff407435 */ /* 0x000fe200000001ff */
        /* <DEDUP_REMOVED lines=30> */
[--C-:B------:R-:W-:Y:S01]  /*0710*/  HADD2.F32 R9, -RZ, R44.reuse.H0_H0 ;  /* 0x2000002cff097230 */ /* 0x100fe20000004100 */
[----:B------:R-:W-:Y:S01]  /*0720*/  ULDC.U8 UR6, c[0x0][0x2a0] ;  /* 0x0000a80000067ab9 */ /* 0x000fe20000000000 */
[----:B------:R-:W-:Y:S01]  /*0730*/  HADD2.F32 R8, -RZ, R44.H1_H1 ;  /* 0x3000002cff087230 */ /* 0x000fe20000004100 */
[----:B------:R-:W-:Y:S01]  /*0740*/  SHF.L.U32 R117, R23, 0x3, RZ ;  /* 0x0000000317757819 */ /* 0x000fe200000006ff */
[--C-:B------:R-:W-:Y:S01]  /*0750*/  HADD2.F32 R7, -RZ, R45.reuse.H0_H0 ;  /* 0x2000002dff077230 */ /* 0x100fe20000004100 */
[----:B------:R-:W-:Y:S01]  /*0760*/  UISETP.NE.AND UP0, UPT, UR6, URZ, UPT ;  /* 0x0000003f0600728c */ /* 0x000fe2000bf05270 */
        /* <DEDUP_REMOVED lines=51> */
.L_x_16449:
        /* <DEDUP_REMOVED lines=28> */
.L_x_16370:
[----:B-----5:R-:W-:-:S05]  /*0c60*/  HADD2.F32 R33, -RZ, R20.H0_H0 ;  /* 0x20000014ff217230 */ /* 0x020fca0000004100 */
[----:B------:R-:W-:-:S04]  /*0c70*/  FADD.FTZ R32, R33, R32 ;  /* 0x0000002021207221 */ /* 0x000fc80000010000 */
[----:B------:R-:W-:-:S07]  /*0c80*/  @P2 FADD.FTZ R32, R24, R32 ;  /* 0x0000002018202221 */ /* 0x000fce0000010000 */
.L_x_16371:
[----:B------:R-:W-:Y:S01]  /*0c90*/  HADD2.F32 R33, -RZ, R36.H1_H1 ;  /* 0x30000024ff217230 */ /* 0x000fe20000004100 */
[----:B------:R-:W-:Y:S06]  /*0ca0*/  @P3 BRA `(.L_x_16372) ;  /* 0x00000000000c3947 */ /* 0x000fec0003800000 */
[----:B------:R-:W-:Y:S05]  /*0cb0*/  @!P2 BRA `(.L_x_16373) ;  /* 0x000000000014a947 */ /* 0x000fea0003800000 */
[----:B-----5:R-:W-:Y:S01]  /*0cc0*/  FADD.FTZ R33, R25, R33 ;  /* 0x0000002119217221 */ /* 0x020fe20000010000 */
[----:B------:R-:W-:Y:S06]  /*0cd0*/  BRA `(.L_x_16373) ;  /* 0x00000000000c7947 */ /* 0x000fec0003800000 */
.L_x_16372:
[----:B-----5:R-:W-:-:S05]  /*0ce0*/  HADD2.F32 R34, -RZ, R20.H1_H1 ;  /* 0x30000014ff227230 */ /* 0x020fca0000004100 */
[----:B------:R-:W-:-:S04]  /*0cf0*/  FADD.FTZ R33, R34, R33 ;  /* 0x0000002122217221 */ /* 0x000fc80000010000 */
[----:B------:R-:W-:-:S07]  /*0d00*/  @P2 FADD.FTZ R33, R25, R33 ;  /* 0x0000002119212221 */ /* 0x000fce0000010000 */
.L_x_16373:
[----:B------:R-:W-:Y:S01]  /*0d10*/  HADD2.F32 R34, -RZ, R37.H0_H0 ;  /* 0x20000025ff227230 */ /* 0x000fe20000004100 */
[----:B------:R-:W-:Y:S06]  /*0d20*/  @P3 BRA `(.L_x_16374) ;  /* 0x00000000000c3947 */ /* 0x000fec0003800000 */
[----:B------:R-:W-:Y:S05]  /*0d30*/  @!P2 BRA `(.L_x_16375) ;  /* 0x000000000014a947 */ /* 0x000fea0003800000 */
[----:B-----5:R-:W-:Y:S01]  /*0d40*/  FADD.FTZ R34, R26, R34 ;  /* 0x000000221a227221 */ /* 0x020fe20000010000 */
[----:B------:R-:W-:Y:S06]  /*0d50*/  BRA `(.L_x_16375) ;  /* 0x00000000000c7947 */ /* 0x000fec0003800000 */
.L_x_16374:
[----:B-----5:R-:W-:-:S05]  /*0d60*/  HADD2.F32 R35, -RZ, R21.H0_H0 ;  /* 0x20000015ff237230 */ /* 0x020fca0000004100 */
[----:B------:R-:W-:-:S04]  /*0d70*/  FADD.FTZ R34, R35, R34 ;  /* 0x0000002223227221 */ /* 0x000fc80000010000 */
[----:B------:R-:W-:-:S07]  /*0d80*/  @P2 FADD.FTZ R34, R26, R34 ;  /* 0x000000221a222221 */ /* 0x000fce0000010000 */
.L_x_16375:
[----:B------:R-:W-:Y:S01]  /*0d90*/  HADD2.F32 R35, -RZ, R37.H1_H1 ;  /* 0x30000025ff237230 */ /* 0x000fe20000004100 */
[----:B------:R-:W-:Y:S06]  /*0da0*/  @P3 BRA `(.L_x_16376) ;  /* 0x00000000000c3947 */ /* 0x000fec0003800000 */
[----:B------:R-:W-:Y:S05]  /*0db0*/  @!P2 BRA `(.L_x_16377) ;  /* 0x000000000014a947 */ /* 0x000fea0003800000 */
[----:B-----5:R-:W-:Y:S01]  /*0dc0*/  FADD.FTZ R35, R27, R35 ;  /* 0x000000231b237221 */ /* 0x020fe20000010000 */
[----:B------:R-:W-:Y:S06]  /*0dd0*/  BRA `(.L_x_16377) ;  /* 0x00000000000c7947 */ /* 0x000fec0003800000 */
.L_x_16376:
[----:B-----5:R-:W-:-:S05]  /*0de0*/  HADD2.F32 R36, -RZ, R21.H1_H1 ;  /* 0x30000015ff247230 */ /* 0x020fca0000004100 */
[----:B------:R-:W-:-:S04]  /*0df0*/  FADD.FTZ R35, R36, R35 ;  /* 0x0000002324237221 */ /* 0x000fc80000010000 */
[----:B------:R-:W-:-:S07]  /*0e00*/  @P2 FADD.FTZ R35, R27, R35 ;  /* 0x000000231b232221 */ /* 0x000fce0000010000 */
.L_x_16377:
[----:B------:R-:W-:Y:S01]  /*0e10*/  HADD2.F32 R36, -RZ, R38.H0_H0 ;  /* 0x20000026ff247230 */ /* 0x000fe20000004100 */
[----:B------:R-:W-:Y:S06]  /*0e20*/  @P3 BRA `(.L_x_16378) ;  /* 0x00000000000c3947 */ /* 0x000fec0003800000 */
[----:B------:R-:W-:Y:S05]  /*0e30*/  @!P2 BRA `(.L_x_16379) ;  /* 0x000000000014a947 */ /* 0x000fea0003800000 */
[----:B-----5:R-:W-:Y:S01]  /*0e40*/  FADD.FTZ R36, R28, R36 ;  /* 0x000000241c247221 */ /* 0x020fe20000010000 */
[----:B------:R-:W-:Y:S06]  /*0e50*/  BRA `(.L_x_16379) ;  /* 0x00000000000c7947 */ /* 0x000fec0003800000 */
.L_x_16378:
[----:B-----5:R-:W-:-:S05]  /*0e60*/  HADD2.F32 R37, -RZ, R22.H0_H0 ;  /* 0x20000016ff257230 */ /* 0x020fca0000004100 */
[----:B------:R-:W-:-:S04]  /*0e70*/  FADD.FTZ R36, R37, R36 ;  /* 0x0000002425247221 */ /* 0x000fc80000010000 */
[----:B------:R-:W-:-:S07]  /*0e80*/  @P2 FADD.FTZ R36, R28, R36 ;  /* 0x000000241c242221 */ /* 0x000fce0000010000 */
.L_x_16379:
[----:B------:R-:W-:Y:S01]  /*0e90*/  HADD2.F32 R37, -RZ, R38.H1_H1 ;  /* 0x30000026ff257230 */ /* 0x000fe20000004100 */
[----:B------:R-:W-:Y:S06]  /*0ea0*/  @P3 BRA `(.L_x_16380) ;  /* 0x00000000000c3947 */ /* 0x000fec0003800000 */
[----:B------:R-:W-:Y:S05]  /*0eb0*/  @!P2 BRA `(.L_x_16381) ;  /* 0x000000000014a947 */ /* 0x000fea0003800000 */
[----:B-----5:R-:W-:Y:S01]  /*0ec0*/  FADD.FTZ R37, R29, R37 ;  /* 0x000000251d257221 */ /* 0x020fe20000010000 */
[----:B------:R-:W-:Y:S06]  /*0ed0*/  BRA `(.L_x_16381) ;  /* 0x00000000000c7947 */ /* 0x000fec0003800000 */
.L_x_16380:
[----:B-----5:R-:W-:-:S05]  /*0ee0*/  HADD2.F32 R38, -RZ, R22.H1_H1 ;  /* 0x30000016ff267230 */ /* 0x020fca0000004100 */
[----:B------:R-:W-:-:S04]  /*0ef0*/  FADD.FTZ R37, R38, R37 ;  /* 0x0000002526257221 */ /* 0x000fc80000010000 */
[----:B------:R-:W-:-:S07]  /*0f00*/  @P2 FADD.FTZ R37, R29, R37 ;  /* 0x000000251d252221 */ /* 0x000fce0000010000 */
.L_x_16381:
[----:B------:R-:W-:Y:S01]  /*0f10*/  HADD2.F32 R38, -RZ, R39.H0_H0 ;  /* 0x20000027ff267230 */ /* 0x000fe20000004100 */
[----:B------:R-:W-:Y:S06]  /*0f20*/  @P3 BRA `(.L_x_16382) ;  /* 0x00000000000c3947 */ /* 0x000fec0003800000 */
[----:B------:R-:W-:Y:S05]  /*0f30*/  @!P2 BRA `(.L_x_16383) ;  /* 0x000000000014a947 */ /* 0x000fea0003800000 */
[----:B-----5:R-:W-:Y:S01]  /*0f40*/  FADD.FTZ R38, R30, R38 ;  /* 0x000000261e267221 */ /* 0x020fe20000010000 */
[----:B------:R-:W-:Y:S06]  /*0f50*/  BRA `(.L_x_16383) ;  /* 0x00000000000c7947 */ /* 0x000fec0003800000 */
.L_x_16382:
[----:B-----5:R-:W-:-:S05]  /*0f60*/  HADD2.F32 R65, -RZ, R23.H0_H0 ;  /* 0x20000017ff417230 */ /* 0x020fca0000004100 */
[----:B------:R-:W-:-:S04]  /*0f70*/  FADD.FTZ R38, R65, R38 ;  /* 0x0000002641267221 */ /* 0x000fc80000010000 */
[----:B------:R-:W-:-:S07]  /*0f80*/  @P2 FADD.FTZ R38, R30, R38 ;  /* 0x000000261e262221 */ /* 0x000fce0000010000 */
.L_x_16383:
[----:B------:R-:W-:Y:S01]  /*0f90*/  HADD2.F32 R39, -RZ, R39.H1_H1 ;  /* 0x30000027ff277230 */ /* 0x000fe20000004100 */
[----:B------:R-:W-:Y:S06]  /*0fa0*/  @P3 BRA `(.L_x_16384) ;  /* 0x00000000000c3947 */ /* 0x000fec0003800000 */
[----:B------:R-:W-:Y:S05]  /*0fb0*/  @!P2 BRA `(.L_x_16385) ;  /* 0x000000000014a947 */ /* 0x000fea0003800000 */
[----:B-----5:R-:W-:Y:S01]  /*0fc0*/  FADD.FTZ R39, R31, R39 ;  /* 0x000000271f277221 */ /* 0x020fe20000010000 */
[----:B------:R-:W-:Y:S06]  /*0fd0*/  BRA `(.L_x_16385) ;  /* 0x00000000000c7947 */ /* 0x000fec0003800000 */
.L_x_16384:
[----:B-----5:R-:W-:-:S05]  /*0fe0*/  HADD2.F32 R66, -RZ, R23.H1_H1 ;  /* 0x30000017ff427230 */ /* 0x020fca0000004100 */
[----:B------:R-:W-:-:S04]  /*0ff0*/  FADD.FTZ R39, R66, R39 ;  /* 0x0000002742277221 */ /* 0x000fc80000010000 */
[----:B------:R-:W-:-:S07]  /*1000*/  @P2 FADD.FTZ R39, R31, R39 ;  /* 0x000000271f272221 */ /* 0x000fce0000010000 */
.L_x_16385:
[C---:B------:R-:W-:Y:S02]  /*1010*/  LEA R66, P2, R116.reuse, UR10, 0x5 ;  /* 0x0000000a74427c11 */ /* 0x040fe4000f8428ff */
[C---:B------:R-:W-:Y:S02]  /*1020*/  IADD3 R65, R116.reuse, 0x100, RZ ;  /* 0x0000010074417810 */ /* 0x040fe40007ffe0ff */
[----:B------:R-:W-:-:S05]  /*1030*/  LEA.HI.X R67, R116, UR11, RZ, 0x5, P2 ;  /* 0x0000000b74437c11 */ /* 0x000fca00090f2cff */
[----:B------:R0:W-:Y:S04]  /*1040*/  STG.E.128 desc[UR4][R66.64], R32 ;  /* 0x0000002042007986 */ /* 0x0001e8000c101d04 */
[----:B------:R0:W-:Y:S02]  /*1050*/  STG.E.128 desc[UR4][R66.64+0x10], R36 ;  /* 0x0000102442007986 */ /* 0x0001e4000c101d04 */
.L_x_16369:
[----:B------:R-:W-:Y:S05]  /*1060*/  BSYNC B0 ;  /* 0x0000000000007941 */ /* 0x000fea0003800000 */
.L_x_16368:
        /* <DEDUP_REMOVED lines=24> */
.L_x_16388:
[----:B-----5:R-:W-:-:S05]  /*11f0*/  HADD2.F32 R41, -RZ, R20.H0_H0 ;  /* 0x20000014ff297230 */ /* 0x020fca0000004100 */
[----:B------:R-:W-:-:S04]  /*1200*/  FADD.FTZ R40, R41, R40 ;  /* 0x0000002829287221 */ /* 0x000fc80000010000 */
[----:B------:R-:W-:-:S07]  /*1210*/  @P2 FADD.FTZ R40, R24, R40 ;  /* 0x0000002818282221 */ /* 0x000fce0000010000 */
.L_x_16389:
[----:B------:R-:W-:Y:S01]  /*1220*/  HADD2.F32 R41, -RZ, R44.H1_H1 ;  /* 0x3000002cff297230 */ /* 0x000fe20000004100 */
[----:B------:R-:W-:Y:S06]  /*1230*/  @P3 BRA `(.L_x_16390) ;  /* 0x00000000000c3947 */ /* 0x000fec0003800000 */
[----:B------:R-:W-:Y:S05]  /*1240*/  @!P2 BRA `(.L_x_16391) ;  /* 0x000000000014a947 */ /* 0x000fea0003800000 */
[----:B-----5:R-:W-:Y:S01]  /*1250*/  FADD.FTZ R41, R25, R41 ;  /* 0x0000002919297221 */ /* 0x020fe20000010000 */
[----:B------:R-:W-:Y:S06]  /*1260*/  BRA `(.L_x_16391) ;  /* 0x00000000000c7947 */ /* 0x000fec0003800000 */
.L_x_16390:
[----:B-----5:R-:W-:-:S05]  /*1270*/  HADD2.F32 R42, -RZ, R20.H1_H1 ;  /* 0x30000014ff2a7230 */ /* 0x020fca0000004100 */
[----:B------:R-:W-:-:S04]  /*1280*/  FADD.FTZ R41, R42, R41 ;  /* 0x000000292a297221 */ /* 0x000fc80000010000 */
[----:B------:R-:W-:-:S07]  /*1290*/  @P2 FADD.FTZ R41, R25, R41 ;  /* 0x0000002919292221 */ /* 0x000fce0000010000 */
.L_x_16391:
[----:B------:R-:W-:Y:S01]  /*12a0*/  HADD2.F32 R42, -RZ, R45.H0_H0 ;  /* 0x2000002dff2a7230 */ /* 0x000fe20000004100 */
[----:B------:R-:W-:Y:S06]  /*12b0*/  @P3 BRA `(.L_x_16392) ;  /* 0x00000000000c3947 */ /* 0x000fec0003800000 */
[----:B------:R-:W-:Y:S05]  /*12c0*/  @!P2 BRA `(.L_x_16393) ;  /* 0x000000000014a947 */ /* 0x000fea0003800000 */
[----:B-----5:R-:W-:Y:S01]  /*12d0*/  FADD.FTZ R42, R26, R42 ;  /* 0x0000002a1a2a7221 */ /* 0x020fe20000010000 */
[----:B------:R-:W-:Y:S06]  /*12e0*/  BRA `(.L_x_16393) ;  /* 0x00000000000c7947 */ /* 0x000fec0003800000 */
.L_x_16392:
[----:B-----5:R-:W-:-:S05]  /*12f0*/  HADD2.F32 R43, -RZ, R21.H0_H0 ;  /* 0x20000015ff2b7230 */ /* 0x020fca0000004100 */
[----:B------:R-:W-:-:S04]  /*1300*/  FADD.FTZ R42, R43, R42 ;  /* 0x0000002a2b2a7221 */ /* 0x000fc80000010000 */
[----:B------:R-:W-:-:S07]  /*1310*/  @P2 FADD.FTZ R42, R26, R42 ;  /* 0x0000002a1a2a2221 */ /* 0x000fce0000010000 */
.L_x_16393:
[----:B------:R-:W-:Y:S01]  /*1320*/  HADD2.F32 R43, -RZ, R45.H1_H1 ;  /* 0x3000002dff2b7230 */ /* 0x000fe20000004100 */
[----:B------:R-:W-:Y:S06]  /*1330*/  @P3 BRA `(.L_x_16394) ;  /* 0x00000000000c3947 */ /* 0x000fec0003800000 */
[----:B------:R-:W-:Y:S05]  /*1340*/  @!P2 BRA `(.L_x_16395) ;  /* 0x000000000014a947 */ /* 0x000fea0003800000 */
[----:B-----5:R-:W-:Y:S01]  /*1350*/  FADD.FTZ R43, R27, R43 ;  /* 0x0000002b1b2b7221 */ /* 0x020fe20000010000 */
[----:B------:R-:W-:Y:S06]  /*1360*/  BRA `(.L_x_16395) ;  /* 0x00000000000c7947 */ /* 0x000fec0003800000 */
.L_x_16394:
[----:B-----5:R-:W-:-:S05]  /*1370*/  HADD2.F32 R44, -RZ, R21.H1_H1 ;  /* 0x30000015ff2c7230 */ /* 0x020fca0000004100 */
[----:B------:R-:W-:-:S04]  /*1380*/  FADD.FTZ R43, R44, R43 ;  /* 0x0000002b2c2b7221 */ /* 0x000fc80000010000 */
[----:B------:R-:W-:-:S07]  /*1390*/  @P2 FADD.FTZ R43, R27, R43 ;  /* 0x0000002b1b2b2221 */ /* 0x000fce0000010000 */
.L_x_16395:
[----:B------:R-:W-:Y:S01]  /*13a0*/  HADD2.F32 R44, -RZ, R46.H0_H0 ;  /* 0x2000002eff2c7230 */ /* 0x000fe20000004100 */
[----:B------:R-:W-:Y:S06]  /*13b0*/  @P3 BRA `(.L_x_16396) ;  /* 0x00000000000c3947 */ /* 0x000fec0003800000 */
[----:B------:R-:W-:Y:S05]  /*13c0*/  @!P2 BRA `(.L_x_16397) ;  /* 0x000000000014a947 */ /* 0x000fea0003800000 */
[----:B-----5:R-:W-:Y:S01]  /*13d0*/  FADD.FTZ R44, R28, R44 ;  /* 0x0000002c1c2c7221 */ /* 0x020fe20000010000 */
[----:B------:R-:W-:Y:S06]  /*13e0*/  BRA `(.L_x_16397) ;  /* 0x00000000000c7947 */ /* 0x000fec0003800000 */
.L_x_16396:
[----:B-----5:R-:W-:-:S05]  /*13f0*/  HADD2.F32 R45, -RZ, R22.H0_H0 ;  /* 0x20000016ff2d7230 */ /* 0x020fca0000004100 */
[----:B------:R-:W-:-:S04]  /*1400*/  FADD.FTZ R44, R45, R44 ;  /* 0x0000002c2d2c7221 */ /* 0x000fc80000010000 */
[----:B------:R-:W-:-:S07]  /*1410*/  @P2 FADD.FTZ R44, R28, R44 ;  /* 0x0000002c1c2c2221 */ /* 0x000fce0000010000 */
.L_x_16397:
[----:B------:R-:W-:Y:S01]  /*1420*/  HADD2.F32 R45, -RZ, R46.H1_H1 ;  /* 0x3000002eff2d7230 */ /* 0x000fe20000004100 */
[----:B------:R-:W-:Y:S06]  /*1430*/  @P3 BRA `(.L_x_16398) ;  /* 0x00000000000c3947 */ /* 0x000fec0003800000 */
[----:B------:R-:W-:Y:S05]  /*1440*/  @!P2 BRA `(.L_x_16399) ;  /* 0x000000000014a947 */ /* 0x000fea0003800000 */
[----:B-----5:R-:W-:Y:S01]  /*1450*/  FADD.FTZ R45, R29, R45 ;  /* 0x0000002d1d2d7221 */ /* 0x020fe20000010000 */
[----:B------:R-:W-:Y:S06]  /*1460*/  BRA `(.L_x_16399) ;  /* 0x00000000000c7947 */ /* 0x000fec0003800000 */
.L_x_16398:
[----:B-----5:R-:W-:-:S05]  /*1470*/  HADD2.F32 R46, -RZ, R22.H1_H1 ;  /* 0x30000016ff2e7230 */ /* 0x020fca0000004100 */
[----:B------:R-:W-:-:S04]  /*1480*/  FADD.FTZ R45, R46, R45 ;  /* 0x0000002d2e2d7221 */ /* 0x000fc80000010000 */
[----:B------:R-:W-:-:S07]  /*1490*/  @P2 FADD.FTZ R45, R29, R45 ;  /* 0x0000002d1d2d2221 */ /* 0x000fce0000010000 */
.L_x_16399:
[----:B------:R-:W-:Y:S01]  /*14a0*/  HADD2.F32 R46, -RZ, R47.H0_H0 ;  /* 0x2000002fff2e7230 */ /* 0x000fe20000004100 */
[----:B------:R-:W-:Y:S06]  /*14b0*/  @P3 BRA `(.L_x_16400) ;  /* 0x00000000000c3947 */ /* 0x000fec0003800000 */
[----:B------:R-:W-:Y:S05]  /*14c0*/  @!P2 BRA `(.L_x_16401) ;  /* 0x000000000014a947 */ /* 0x000fea0003800000 */
[----:B-----5:R-:W-:Y:S01]  /*14d0*/  FADD.FTZ R46, R30, R46 ;  /* 0x0000002e1e2e7221 */ /* 0x020fe20000010000 */
[----:B------:R-:W-:Y:S06]  /*14e0*/  BRA `(.L_x_16401) ;  /* 0x00000000000c7947 */ /* 0x000fec0003800000 */
.L_x_16400:
[----:B-----5:R-:W-:-:S05]  /*14f0*/  HADD2.F32 R67, -RZ, R23.H0_H0 ;  /* 0x20000017ff437230 */ /* 0x020fca0000004100 */
[----:B------:R-:W-:-:S04]  /*1500*/  FADD.FTZ R46, R67, R46 ;  /* 0x0000002e432e7221 */ /* 0x000fc80000010000 */
[----:B------:R-:W-:-:S07]  /*1510*/  @P2 FADD.FTZ R46, R30, R46 ;  /* 0x0000002e1e2e2221 */ /* 0x000fce0000010000 */
.L_x_16401:
[----:B------:R-:W-:Y:S01]  /*1520*/  HADD2.F32 R47, -RZ, R47.H1_H1 ;  /* 0x3000002fff2f7230 */ /* 0x000fe20000004100 */
[----:B------:R-:W-:Y:S06]  /*1530*/  @P3 BRA `(.L_x_16402) ;  /* 0x00000000000c3947 */ /* 0x000fec0003800000 */
[----:B------:R-:W-:Y:S05]  /*1540*/  @!P2 BRA `(.L_x_16403) ;  /* 0x000000000014a947 */ /* 0x000fea0003800000 */
[----:B-----5:R-:W-:Y:S01]  /*1550*/  FADD.FTZ R47, R31, R47 ;  /* 0x0000002f1f2f7221 */ /* 0x020fe20000010000 */
[----:B------:R-:W-:Y:S06]  /*1560*/  BRA `(.L_x_16403) ;  /* 0x00000000000c7947 */ /* 0x000fec0003800000 */
.L_x_16402:
[----:B-----5:R-:W-:-:S05]  /*1570*/  HADD2.F32 R66, -RZ, R23.H1_H1 ;  /* 0x30000017ff427230 */ /* 0x020fca0000004100 */
[----:B------:R-:W-:-:S04]  /*1580*/  FADD.FTZ R47, R66, R47 ;  /* 0x0000002f422f7221 */ /* 0x000fc80000010000 */
[----:B------:R-:W-:-:S07]  /*1590*/  @P2 FADD.FTZ R47, R31, R47 ;  /* 0x0000002f1f2f2221 */ /* 0x000fce0000010000 */
.L_x_16403:
[----:B------:R-:W-:-:S04]  /*15a0*/  LEA R66, P2, R65, UR10, 0x5 ;  /* 0x0000000a41427c11 */ /* 0x000fc8000f8428ff */
[C---:B------:R-:W-:Y:S02]  /*15b0*/  LEA.HI.X R67, R65.reuse, UR11, RZ, 0x5, P2 ;  /* 0x0000000b41437c11 */ /* 0x040fe400090f2cff */
[----:B------:R-:W-:-:S03]  /*15c0*/  IADD3 R65, R65, 0x100, RZ ;  /* 0x0000010041417810 */ /* 0x000fc60007ffe0ff */
[----:B------:R1:W-:Y:S04]  /*15d0*/  STG.E.128 desc[UR4][R66.64], R40 ;  /* 0x0000002842007986 */ /* 0x0003e8000c101d04 */
[----:B------:R1:W-:Y:S02]  /*15e0*/  STG.E.128 desc[UR4][R66.64+0x10], R44 ;  /* 0x0000102c42007986 */ /* 0x0003e4000c101d04 */
.L_x_16387:
[----:B------:R-:W-:Y:S05]  /*15f0*/  BSYNC B0 ;  /* 0x0000000000007941 */ /* 0x000fea0003800000 */
.L_x_16386:
        /* <DEDUP_REMOVED lines=24> */
.L_x_16406:
[----:B-----5:R-:W-:-:S05]  /*1780*/  HADD2.F32 R49, -RZ, R20.H0_H0 ;  /* 0x20000014ff317230 */ /* 0x020fca0000004100 */
[----:B------:R-:W-:-:S04]  /*1790*/  FADD.FTZ R48, R49, R48 ;  /* 0x0000003031307221 */ /* 0x000fc80000010000 */
[----:B------:R-:W-:-:S07]  /*17a0*/  @P2 FADD.FTZ R48, R24, R48 ;  /* 0x0000003018302221 */ /* 0x000fce0000010000 */
.L_x_16407:
[----:B------:R-:W-:Y:S01]  /*17b0*/  HADD2.F32 R49, -RZ, R52.H1_H1 ;  /* 0x30000034ff317230 */ /* 0x000fe20000004100 */
[----:B------:R-:W-:Y:S06]  /*17c0*/  @P3 BRA `(.L_x_16408) ;  /* 0x00000000000c3947 */ /* 0x000fec0003800000 */
[----:B------:R-:W-:Y:S05]  /*17d0*/  @!P2 BRA `(.L_x_16409) ;  /* 0x000000000014a947 */ /* 0x000fea0003800000 */
[----:B-----5:R-:W-:Y:S01]  /*17e0*/  FADD.FTZ R49, R25, R49 ;  /* 0x0000003119317221 */ /* 0x020fe20000010000 */
[----:B------:R-:W-:Y:S06]  /*17f0*/  BRA `(.L_x_16409) ;  /* 0x00000000000c7947 */ /* 0x000fec0003800000 */
.L_x_16408:
[----:B-----5:R-:W-:-:S05]  /*1800*/  HADD2.F32 R50, -RZ, R20.H1_H1 ;  /* 0x30000014ff327230 */ /* 0x020fca0000004100 */
[----:B------:R-:W-:-:S04]  /*1810*/  FADD.FTZ R49, R50, R49 ;  /* 0x0000003132317221 */ /* 0x000fc80000010000 */
[----:B------:R-:W-:-:S07]  /*1820*/  @P2 FADD.FTZ R49, R25, R49 ;  /* 0x0000003119312221 */ /* 0x000fce0000010000 */
.L_x_16409:
[----:B------:R-:W-:Y:S01]  /*1830*/  HADD2.F32 R50, -RZ, R53.H0_H0 ;  /* 0x20000035ff327230 */ /* 0x000fe20000004100 */
[----:B------:R-:W-:Y:S06]  /*1840*/  @P3 BRA `(.L_x_16410) ;  /* 0x00000000000c3947 */ /* 0x000fec0003800000 */
[----:B------:R-:W-:Y:S05]  /*1850*/  @!P2 BRA `(.L_x_16411) ;  /* 0x000000000014a947 */ /* 0x000fea0003800000 */
[----:B-----5:R-:W-:Y:S01]  /*1860*/  FADD.FTZ R50, R26, R50 ;  /* 0x000000321a327221 */ /* 0x020fe20000010000 */
[----:B------:R-:W-:Y:S06]  /*1870*/  BRA `(.L_x_16411) ;  /* 0x00000000000c7947 */ /* 0x000fec0003800000 */
.L_x_16410:
[----:B-----5:R-:W-:-:S05]  /*1880*/  HADD2.F32 R51, -RZ, R21.H0_H0 ;  /* 0x20000015ff337230 */ /* 0x020fca0000004100 */
[----:B------:R-:W-:-:S04]  /*1890*/  FADD.FTZ R50, R51, R50 ;  /* 0x0000003233327221 */ /* 0x000fc80000010000 */
[----:B------:R-:W-:-:S07]  /*18a0*/  @P2 FADD.FTZ R50, R26, R50 ;  /* 0x000000321a322221 */ /* 0x000fce0000010000 */
.L_x_16411:
[----:B------:R-:W-:Y:S01]  /*18b0*/  HADD2.F32 R51, -RZ, R53.H1_H1 ;  /* 0x30000035ff337230 */ /* 0x000fe20000004100 */
[----:B------:R-:W-:Y:S06]  /*18c0*/  @P3 BRA `(.L_x_16412) ;  /* 0x00000000000c3947 */ /* 0x000fec0003800000 */
[----:B------:R-:W-:Y:S05]  /*18d0*/  @!P2 BRA `(.L_x_16413) ;  /* 0x000000000014a947 */ /* 0x000fea0003800000 */
[----:B-----5:R-:W-:Y:S01]  /*18e0*/  FADD.FTZ R51, R27, R51 ;  /* 0x000000331b337221 */ /* 0x020fe20000010000 */
[----:B------:R-:W-:Y:S06]  /*18f0*/  BRA `(.L_x_16413) ;  /* 0x00000000000c7947 */ /* 0x000fec0003800000 */
.L_x_16412:
[----:B-----5:R-:W-:-:S05]  /*1900*/  HADD2.F32 R52, -RZ, R21.H1_H1 ;  /* 0x30000015ff347230 */ /* 0x020fca0000004100 */
[----:B------:R-:W-:-:S04]  /*1910*/  FADD.FTZ R51, R52, R51 ;  /* 0x0000003334337221 */ /* 0x000fc80000010000 */
[----:B------:R-:W-:-:S07]  /*1920*/  @P2 FADD.FTZ R51, R27, R51 ;  /* 0x000000331b332221 */ /* 0x000fce0000010000 */
.L_x_16413:
[----:B------:R-:W-:Y:S01]  /*1930*/  HADD2.F32 R52, -RZ, R54.H0_H0 ;  /* 0x20000036ff347230 */ /* 0x000fe20000004100 */
[----:B------:R-:W-:Y:S06]  /*1940*/  @P3 BRA `(.L_x_16414) ;  /* 0x00000000000c3947 */ /* 0x000fec0003800000 */
[----:B------:R-:W-:Y:S05]  /*1950*/  @!P2 BRA `(.L_x_16415) ;  /* 0x000000000014a947 */ /* 0x000fea0003800000 */
[----:B-----5:R-:W-:Y:S01]  /*1960*/  FADD.FTZ R52, R28, R52 ;  /* 0x000000341c347221 */ /* 0x020fe20000010000 */
[----:B------:R-:W-:Y:S06]  /*1970*/  BRA `(.L_x_16415) ;  /* 0x00000000000c7947 */ /* 0x000fec0003800000 */
.L_x_16414:
[----:B-----5:R-:W-:-:S05]  /*1980*/  HADD2.F32 R53, -RZ, R22.H0_H0 ;  /* 0x20000016ff357230 */ /* 0x020fca0000004100 */
[----:B------:R-:W-:-:S04]  /*1990*/  FADD.FTZ R52, R53, R52 ;  /* 0x0000003435347221 */ /* 0x000fc80000010000 */
[----:B------:R-:W-:-:S07]  /*19a0*/  @P2 FADD.FTZ R52, R28, R52 ;  /* 0x000000341c342221 */ /* 0x000fce0000010000 */
.L_x_16415:
[----:B------:R-:W-:Y:S01]  /*19b0*/  HADD2.F32 R53, -RZ, R54.H1_H1 ;  /* 0x30000036ff357230 */ /* 0x000fe20000004100 */
[----:B------:R-:W-:Y:S06]  /*19c0*/  @P3 BRA `(.L_x_16416) ;  /* 0x00000000000c3947 */ /* 0x000fec0003800000 */
[----:B------:R-:W-:Y:S05]  /*19d0*/  @!P2 BRA `(.L_x_16417) ;  /* 0x000000000014a947 */ /* 0x000fea0003800000 */
[----:B-----5:R-:W-:Y:S01]  /*19e0*/  FADD.FTZ R53, R29, R53 ;  /* 0x000000351d357221 */ /* 0x020fe20000010000 */
[----:B------:R-:W-:Y:S06]  /*19f0*/  BRA `(.L_x_16417) ;  /* 0x00000000000c7947 */ /* 0x000fec0003800000 */
.L_x_16416:
[----:B-----5:R-:W-:-:S05]  /*1a00*/  HADD2.F32 R54, -RZ, R22.H1_H1 ;  /* 0x30000016ff367230 */ /* 0x020fca0000004100 */
[----:B------:R-:W-:-:S04]  /*1a10*/  FADD.FTZ R53, R54, R53 ;  /* 0x0000003536357221 */ /* 0x000fc80000010000 */
[----:B------:R-:W-:-:S07]  /*1a20*/  @P2 FADD.FTZ R53, R29, R53 ;  /* 0x000000351d352221 */ /* 0x000fce0000010000 */
.L_x_16417:
[----:B------:R-:W-:Y:S01]  /*1a30*/  HADD2.F32 R54, -RZ, R55.H0_H0 ;  /* 0x20000037ff367230 */ /* 0x000fe20000004100 */
[----:B------:R-:W-:Y:S06]  /*1a40*/  @P3 BRA `(.L_x_16418) ;  /* 0x00000000000c3947 */ /* 0x000fec0003800000 */
[----:B------:R-:W-:Y:S05]  /*1a50*/  @!P2 BRA `(.L_x_16419) ;  /* 0x000000000014a947 */ /* 0x000fea0003800000 */
[----:B-----5:R-:W-:Y:S01]  /*1a60*/  FADD.FTZ R54, R30, R54 ;  /* 0x000000361e367221 */ /* 0x020fe20000010000 */
[----:B------:R-:W-:Y:S06]  /*1a70*/  BRA `(.L_x_16419) ;  /* 0x00000000000c7947 */ /* 0x000fec0003800000 */
.L_x_16418:
[----:B-----5:R-:W-:-:S05]  /*1a80*/  HADD2.F32 R67, -RZ, R23.H0_H0 ;  /* 0x20000017ff437230 */ /* 0x020fca0000004100 */
[----:B------:R-:W-:-:S04]  /*1a90*/  FADD.FTZ R54, R67, R54 ;  /* 0x0000003643367221 */ /* 0x000fc80000010000 */
[----:B------:R-:W-:-:S07]  /*1aa0*/  @P2 FADD.FTZ R54, R30, R54 ;  /* 0x000000361e362221 */ /* 0x000fce0000010000 */
.L_x_16419:
[----:B------:R-:W-:Y:S01]  /*1ab0*/  HADD2.F32 R55, -RZ, R55.H1_H1 ;  /* 0x30000037ff377230 */ /* 0x000fe20000004100 */
[----:B------:R-:W-:Y:S06]  /*1ac0*/  @P3 BRA `(.L_x_16420) ;  /* 0x00000000000c3947 */ /* 0x000fec0003800000 */
[----:B------:R-:W-:Y:S05]  /*1ad0*/  @!P2 BRA `(.L_x_16421) ;  /* 0x000000000014a947 */ /* 0x000fea0003800000 */
[----:B-----5:R-:W-:Y:S01]  /*1ae0*/  FADD.FTZ R55, R31, R55 ;  /* 0x000000371f377221 */ /* 0x020fe20000010000 */
[----:B------:R-:W-:Y:S06]  /*1af0*/  BRA `(.L_x_16421) ;  /* 0x00000000000c7947 */ /* 0x000fec0003800000 */
.L_x_16420:
[----:B-----5:R-:W-:-:S05]  /*1b00*/  HADD2.F32 R66, -RZ, R23.H1_H1 ;  /* 0x30000017ff427230 */ /* 0x020fca0000004100 */
[----:B------:R-:W-:-:S04]  /*1b10*/  FADD.FTZ R55, R66, R55 ;  /* 0x0000003742377221 */ /* 0x000fc80000010000 */
[----:B------:R-:W-:-:S07]  /*1b20*/  @P2 FADD.FTZ R55, R31, R55 ;  /* 0x000000371f372221 */ /* 0x000fce0000010000 */
.L_x_16421:
[----:B------:R-:W-:-:S04]  /*1b30*/  LEA R66, P2, R65, UR10, 0x5 ;  /* 0x0000000a41427c11 */ /* 0x000fc8000f8428ff */
[C---:B------:R-:W-:Y:S02]  /*1b40*/  LEA.HI.X R67, R65.reuse, UR11, RZ, 0x5, P2 ;  /* 0x0000000b41437c11 */ /* 0x040fe400090f2cff */
[----:B------:R-:W-:-:S03]  /*1b50*/  IADD3 R65, R65, 0x100, RZ ;  /* 0x0000010041417810 */ /* 0x000fc60007ffe0ff */
[----:B------:R2:W-:Y:S04]  /*1b60*/  STG.E.128 desc[UR4][R66.64], R48 ;  /* 0x0000003042007986 */ /* 0x0005e8000c101d04 */
[----:B------:R2:W-:Y:S02]  /*1b70*/  STG.E.128 desc[UR4][R66.64+0x10], R52 ;  /* 0x0000103442007986 */ /* 0x0005e4000c101d04 */
.L_x_16405:
[----:B------:R-:W-:Y:S05]  /*1b80*/  BSYNC B0 ;  /* 0x0000000000007941 */ /* 0x000fea0003800000 */
.L_x_16404:
        /* <DEDUP_REMOVED lines=23> */
.L_x_16424:
[----:B-----5:R-:W-:-:S05]  /*1d00*/  HADD2.F32 R57, -RZ, R20.H0_H0 ;  /* 0x20000014ff397230 */ /* 0x020fca0000004100 */
[----:B------:R-:W-:-:S04]  /*1d10*/  FADD.FTZ R56, R57, R56 ;  /* 0x0000003839387221 */ /* 0x000fc80000010000 */
[----:B------:R-:W-:-:S07]  /*1d20*/  @P2 FADD.FTZ R56, R24, R56 ;  /* 0x0000003818382221 */ /* 0x000fce0000010000 */
.L_x_16425:
[----:B------:R-:W-:Y:S01]  /*1d30*/  HADD2.F32 R57, -RZ, R60.H1_H1 ;  /* 0x3000003cff397230 */ /* 0x000fe20000004100 */
[----:B------:R-:W-:Y:S06]  /*1d40*/  @P3 BRA `(.L_x_16426) ;  /* 0x00000000000c3947 */ /* 0x000fec0003800000 */
[----:B------:R-:W-:Y:S05]  /*1d50*/  @!P2 BRA `(.L_x_16427) ;  /* 0x000000000014a947 */ /* 0x000fea0003800000 */
[----:B-----5:R-:W-:Y:S01]  /*1d60*/  FADD.FTZ R57, R25, R57 ;  /* 0x0000003919397221 */ /* 0x020fe20000010000 */
[----:B------:R-:W-:Y:S06]  /*1d70*/  BRA `(.L_x_16427) ;  /* 0x00000000000c7947 */ /* 0x000fec0003800000 */
.L_x_16426:
[----:B-----5:R-:W-:-:S05]  /*1d80*/  HADD2.F32 R58, -RZ, R20.H1_H1 ;  /* 0x30000014ff3a7230 */ /* 0x020fca0000004100 */
[----:B------:R-:W-:-:S04]  /*1d90*/  FADD.FTZ R57, R58, R57 ;  /* 0x000000393a397221 */ /* 0x000fc80000010000 */
[----:B------:R-:W-:-:S07]  /*1da0*/  @P2 FADD.FTZ R57, R25, R57 ;  /* 0x0000003919392221 */ /* 0x000fce0000010000 */
.L_x_16427:
[----:B------:R-:W-:Y:S01]  /*1db0*/  HADD2.F32 R58, -RZ, R61.H0_H0 ;  /* 0x2000003dff3a7230 */ /* 0x000fe20000004100 */
[----:B------:R-:W-:Y:S06]  /*1dc0*/  @P3 BRA `(.L_x_16428) ;  /* 0x00000000000c3947 */ /* 0x000fec0003800000 */
[----:B------:R-:W-:Y:S05]  /*1dd0*/  @!P2 BRA `(.L_x_16429) ;  /* 0x000000000014a947 */ /* 0x000fea0003800000 */
[----:B-----5:R-:W-:Y:S01]  /*1de0*/  FADD.FTZ R58, R26, R58 ;  /* 0x0000003a1a3a7221 */ /* 0x020fe20000010000 */
[----:B------:R-:W-:Y:S06]  /*1df0*/  BRA `(.L_x_16429) ;  /* 0x00000000000c7947 */ /* 0x000fec0003800000 */
.L_x_16428:
[----:B-----5:R-:W-:-:S05]  /*1e00*/  HADD2.F32 R59, -RZ, R21.H0_H0 ;  /* 0x20000015ff3b7230 */ /* 0x020fca0000004100 */
[----:B------:R-:W-:-:S04]  /*1e10*/  FADD.FTZ R58, R59, R58 ;  /* 0x0000003a3b3a7221 */ /* 0x000fc80000010000 */
[----:B------:R-:W-:-:S07]  /*1e20*/  @P2 FADD.FTZ R58, R26, R58 ;  /* 0x0000003a1a3a2221 */ /* 0x000fce0000010000 */
.L_x_16429:
[----:B------:R-:W-:Y:S01]  /*1e30*/  HADD2.F32 R59, -RZ, R61.H1_H1 ;  /* 0x3000003dff3b7230 */ /* 0x000fe20000004100 */
[----:B------:R-:W-:Y:S06]  /*1e40*/  @P3 BRA `(.L_x_16430) ;  /* 0x00000000000c3947 */ /* 0x000fec0003800000 */
[----:B------:R-:W-:Y:S05]  /*1e50*/  @!P2 BRA `(.L_x_16431) ;  /* 0x000000000014a947 */ /* 0x000fea0003800000 */
[----:B-----5:R-:W-:Y:S01]  /*1e60*/  FADD.FTZ R59, R27, R59 ;  /* 0x0000003b1b3b7221 */ /* 0x020fe20000010000 */
[----:B------:R-:W-:Y:S06]  /*1e70*/  BRA `(.L_x_16431) ;  /* 0x00000000000c7947 */ /* 0x000fec0003800000 */
.L_x_16430:
[----:B-----5:R-:W-:-:S05]  /*1e80*/  HADD2.F32 R60, -RZ, R21.H1_H1 ;  /* 0x30000015ff3c7230 */ /* 0x020fca0000004100 */
[----:B------:R-:W-:-:S04]  /*1e90*/  FADD.FTZ R59, R60, R59 ;  /* 0x0000003b3c3b7221 */ /* 0x000fc80000010000 */
[----:B------:R-:W-:-:S07]  /*1ea0*/  @P2 FADD.FTZ R59, R27, R59 ;  /* 0x0000003b1b3b2221 */ /* 0x000fce0000010000 */
.L_x_16431:
[----:B------:R-:W-:Y:S01]  /*1eb0*/  HADD2.F32 R60, -RZ, R62.H0_H0 ;  /* 0x2000003eff3c7230 */ /* 0x000fe20000004100 */
[----:B------:R-:W-:Y:S06]  /*1ec0*/  @P3 BRA `(.L_x_16432) ;  /* 0x00000000000c3947 */ /* 0x000fec0003800000 */
[----:B------:R-:W-:Y:S05]  /*1ed0*/  @!P2 BRA `(.L_x_16433) ;  /* 0x000000000014a947 */ /* 0x000fea0003800000 */
[----:B-----5:R-:W-:Y:S01]  /*1ee0*/  FADD.FTZ R60, R28, R60 ;  /* 0x0000003c1c3c7221 */ /* 0x020fe20000010000 */
[----:B------:R-:W-:Y:S06]  /*1ef0*/  BRA `(.L_x_16433) ;  /* 0x00000000000c7947 */ /* 0x000fec0003800000 */
.L_x_16432:
[----:B-----5:R-:W-:-:S05]  /*1f00*/  HADD2.F32 R61, -RZ, R22.H0_H0 ;  /* 0x20000016ff3d7230 */ /* 0x020fca0000004100 */
[----:B------:R-:W-:-:S04]  /*1f10*/  FADD.FTZ R60, R61, R60 ;  /* 0x0000003c3d3c7221 */ /* 0x000fc80000010000 */
[----:B------:R-:W-:-:S07]  /*1f20*/  @P2 FADD.FTZ R60, R28, R60 ;  /* 0x0000003c1c3c2221 */ /* 0x000fce0000010000 */
.L_x_16433:
[----:B------:R-:W-:Y:S01]  /*1f30*/  HADD2.F32 R61, -RZ, R62.H1_H1 ;  /* 0x3000003eff3d7230 */ /* 0x000fe20000004100 */
[----:B------:R-:W-:Y:S06]  /*1f40*/  @P3 BRA `(.L_x_16434) ;  /* 0x00000000000c3947 */ /* 0x000fec0003800000 */
[----:B------:R-:W-:Y:S05]  /*1f50*/  @!P2 BRA `(.L_x_16435) ;  /* 0x000000000014a947 */ /* 0x000fea0003800000 */
[----:B-----5:R-:W-:Y:S01]  /*1f60*/  FADD.FTZ R61, R29, R61 ;  /* 0x0000003d1d3d7221 */ /* 0x020fe20000010000 */
[----:B------:R-:W-:Y:S06]  /*1f70*/  BRA `(.L_x_16435) ;  /* 0x00000000000c7947 */ /* 0x000fec0003800000 */
.L_x_16434:
[----:B-----5:R-:W-:-:S05]  /*1f80*/  HADD2.F32 R62, -RZ, R22.H1_H1 ;  /* 0x30000016ff3e7230 */ /* 0x020fca0000004100 */
[----:B------:R-:W-:-:S04]  /*1f90*/  FADD.FTZ R61, R62, R61 ;  /* 0x0000003d3e3d7221 */ /* 0x000fc80000010000 */
[----:B------:R-:W-:-:S07]  /*1fa0*/  @P2 FADD.FTZ R61, R29, R61 ;  /* 0x0000003d1d3d2221 */ /* 0x000fce0000010000 */
.L_x_16435:
[----:B------:R-:W-:Y:S01]  /*1fb0*/  HADD2.F32 R62, -RZ, R63.H0_H0 ;  /* 0x2000003fff3e7230 */ /* 0x000fe20000004100 */
[----:B------:R-:W-:Y:S06]  /*1fc0*/  @P3 BRA `(.L_x_16436) ;  /* 0x00000000000c3947 */ /* 0x000fec0003800000 */
[----:B------:R-:W-:Y:S05]  /*1fd0*/  @!P2 BRA `(.L_x_16437) ;  /* 0x000000000014a947 */ /* 0x000fea0003800000 */
[----:B-----5:R-:W-:Y:S01]  /*1fe0*/  FADD.FTZ R62, R30, R62 ;  /* 0x0000003e1e3e7221 */ /* 0x020fe20000010000 */
[----:B------:R-:W-:Y:S06]  /*1ff0*/  BRA `(.L_x_16437) ;  /* 0x00000000000c7947 */ /* 0x000fec0003800000 */
.L_x_16436:
[----:B-----5:R-:W-:-:S05]  /*2000*/  HADD2.F32 R67, -RZ, R23.H0_H0 ;  /* 0x20000017ff437230 */ /* 0x020fca0000004100 */
[----:B------:R-:W-:-:S04]  /*2010*/  FADD.FTZ R62, R67, R62 ;  /* 0x0000003e433e7221 */ /* 0x000fc80000010000 */
[----:B------:R-:W-:-:S07]  /*2020*/  @P2 FADD.FTZ R62, R30, R62 ;  /* 0x0000003e1e3e2221 */ /* 0x000fce0000010000 */
.L_x_16437:
[----:B------:R-:W-:Y:S01]  /*2030*/  HADD2.F32 R63, -RZ, R63.H1_H1 ;  /* 0x3000003fff3f7230 */ /* 0x000fe20000004100 */
[----:B------:R-:W-:Y:S06]  /*2040*/  @P3 BRA `(.L_x_16438) ;  /* 0x00000000000c3947 */ /* 0x000fec0003800000 */
[----:B------:R-:W-:Y:S05]  /*2050*/  @!P2 BRA `(.L_x_16439) ;  /* 0x000000000014a947 */ /* 0x000fea0003800000 */
[----:B-----5:R-:W-:Y:S01]  /*2060*/  FADD.FTZ R63, R31, R63 ;  /* 0x0000003f1f3f7221 */ /* 0x020fe20000010000 */
[----:B------:R-:W-:Y:S06]  /*2070*/  BRA `(.L_x_16439) ;  /* 0x00000000000c7947 */ /* 0x000fec0003800000 */
.L_x_16438:
[----:B-----5:R-:W-:-:S05]  /*2080*/  HADD2.F32 R66, -RZ, R23.H1_H1 ;  /* 0x30000017ff427230 */ /* 0x020fca0000004100 */
[----:B------:R-:W-:-:S04]  /*2090*/  FADD.FTZ R63, R66, R63 ;  /* 0x0000003f423f7221 */ /* 0x000fc80000010000 */
[----:B------:R-:W-:-:S07]  /*20a0*/  @P2 FADD.FTZ R63, R31, R63 ;  /* 0x0000003f1f3f2221 */ /* 0x000fce0000010000 */
.L_x_16439:
[----:B------:R-:W-:-:S04]  /*20b0*/  LEA R66, P2, R65, UR10, 0x5 ;  /* 0x0000000a41427c11 */ /* 0x000fc8000f8428ff */
[----:B------:R-:W-:-:S05]  /*20c0*/  LEA.HI.X R67, R65, UR11, RZ, 0x5, P2 ;  /* 0x0000000b41437c11 */ /* 0x000fca00090f2cff */
[----:B------:R3:W-:Y:S04]  /*20d0*/  STG.E.128 desc[UR4][R66.64], R56 ;  /* 0x0000003842007986 */ /* 0x0007e8000c101d04 */
[----:B------:R3:W-:Y:S02]  /*20e0*/  STG.E.128 desc[UR4][R66.64+0x10], R60 ;  /* 0x0000103c42007986 */ /* 0x0007e4000c101d04 */
.L_x_16423:
[----:B------:R-:W-:Y:S05]  /*20f0*/  BSYNC B0 ;  /* 0x0000000000007941 */ /* 0x000fea0003800000 */
.L_x_16422:
        /* <DEDUP_REMOVED lines=129> */
.L_x_16460:
        /* <DEDUP_REMOVED lines=123> */
.L_x_16442:
[----:B------:R-:W-:Y:S05]  /*30c0*/  BSYNC B0 ;  /* 0x0000000000007941 */ /* 0x000fea0003800000 */
.L_x_16441:
        /* <DEDUP_REMOVED lines=35> */
.L_x_16444:
[----:B------:R-:W-:Y:S05]  /*3300*/  BSYNC B0 ;  /* 0x0000000000007941 */ /* 0x000fea0003800000 */
.L_x_16443:
        /* <DEDUP_REMOVED lines=35> */
.L_x_16446:
[----:B------:R-:W-:Y:S05]  /*3540*/  BSYNC B0 ;  /* 0x0000000000007941 */ /* 0x000fea0003800000 */
.L_x_16445:
        /* <DEDUP_REMOVED lines=24> */
[----:B------:R-:W-:Y:S01]  /*36d0*/  F2FP.F16.F32.PACK_AB R67, R122, R67 ;  /* 0x000000437a43723e */ /* 0x000fe200000000ff */
[----:B------:R-:W-:Y:S01]  /*36e0*/  FFMA.FTZ R122, R103, R64, R110 ;  /* 0x00000040677a7223 */ /* 0x000fe2000001006e */
[----:B------:R-:W-:Y:S01]  /*36f0*/  FFMA.FTZ R64, R102, R120, R111 ;  /* 0x0000007866407223 */ /* 0x000fe2000001006f */
[----:B------:R-:W-:-:S03]  /*3700*/  F2FP.F16.F32.PACK_AB R65, R124, R65 ;  /* 0x000000417c41723e */ /* 0x000fc600000000ff */
[----:B------:R-:W-:Y:S02]  /*3710*/  F2FP.F16.F32.PACK_AB R66, R123, R122 ;  /* 0x0000007a7b42723e */ /* 0x000fe400000000ff */
[----:B------:R-:W-:Y:S02]  /*3720*/  F2FP.F16.F32.PACK_AB R64, R64, R121 ;  /* 0x000000794040723e */ /* 0x000fe400000000ff */
[----:B------:R-:W0:Y:S02]  /*3730*/  LDC.64 R120, c[0x0][0x2b8] ;  /* 0x0000ae00ff787b82 */ /* 0x000e240000000a00 */
[----:B0-----:R-:W-:-:S05]  /*3740*/  IMAD.WIDE.U32 R120, R116, 0x10, R120 ;  /* 0x0000001074787825 */ /* 0x001fca00078e0078 */
[----:B------:R4:W-:Y:S02]  /*3750*/  STG.E.128 desc[UR4][R120.64], R64 ;  /* 0x0000004078007986 */ /* 0x0009e4000c101d04 */
.L_x_16448:
[----:B------:R-:W-:Y:S05]  /*3760*/  BSYNC B0 ;  /* 0x0000000000007941 */ /* 0x000fea0003800000 */
.L_x_16447:
[----:B------:R-:W-:Y:S02]  /*3770*/  IADD3 R119, R119, UR14, RZ ;  /* 0x0000000e77777c10 */ /* 0x000fe4000fffe0ff */
[----:B01234-:R-:W-:Y:S02]  /*3780*/  SEL R64, RZ, 0x1, P5 ;  /* 0x00000001ff407807 */ /* 0x01ffe40002800000 */
[----:B------:R-:W-:-:S13]  /*3790*/  ISETP.GE.AND P2, PT, R119, UR15, PT ;  /* 0x0000000f77007c0c */ /* 0x000fda000bf46270 */
[----:B------:R-:W-:Y:S05]  /*37a0*/  @!P2 BRA `(.L_x_16449) ;  /* 0xffffffd000bca947 */ /* 0x000fea000383ffff */
[----:B------:R-:W-:Y:S05]  /*37b0*/  EXIT ;  /* 0x000000000000794d */ /* 0x000fea0003800000 */
.L_x_16440:
[----:B------:R-:W-:Y:S01]  /*37c0*/  HFMA2.MMA R120, -RZ, RZ, 0, 5.9604644775390625e-08 ;  /* 0x00000001ff787435 */ /* 0x000fe200000001ff */
[----:B------:R-:W-:Y:S02]  /*37d0*/  MOV R121, 0x1f ;  /* 0x0000001f00797802 */ /* 0x000fe40000000f00 */
[----:B------:R-:W-:-:S08]  /*37e0*/  MOV R122, 0xffffffff ;  /* 0xffffffff007a7802 */ /* 0x000fd00000000f00 */
[----:B-----5:R-:W-:Y:S05]  /*37f0*/  WARPSYNC.COLLECTIVE R122, `(.L_x_16450) ;  /* 0x000000007a087348 */ /* 0x020fea0003c00000 */
[----:B------:R0:W1:Y:S02]  /*3800*/  SHFL.BFLY P6, R123, R65, R120, R121 ;  /* 0x0c000078417b7389 */ /* 0x00006400000c0079 */
[----:B01---5:R-:W-:Y:S01]  /*3810*/  ENDCOLLECTIVE ;  /* 0x000000000000791b */ /* 0x023fe20003800000 */
.L_x_16450:
[----:B------:R-:W-:Y:S01]  /*3820*/  HFMA2.MMA R120, -RZ, RZ, 0, 1.1920928955078125e-07 ;  /* 0x00000002ff787435 */ /* 0x000fe200000001ff */
[----:B------:R-:W-:-:S05]  /*3830*/  FADD.FTZ R124, R65, R123 ;  /* 0x0000007b417c7221 */ /* 0x000fca0000010000 */
[----:B------:R-:W-:-:S07]  /*3840*/  MOV R65, R124 ;  /* 0x0000007c00417202 */ /* 0x000fce0000000f00 */
[----:B------:R-:W-:Y:S05]  /*3850*/  WARPSYNC.COLLECTIVE R122, `(.L_x_16451) ;  /* 0x000000007a087348 */ /* 0x000fea0003c00000 */
[----:B------:R0:W1:Y:S02]  /*3860*/  SHFL.BFLY P6, R123, R65, R120, R121 ;  /* 0x0c000078417b7389 */ /* 0x00006400000c0079 */
[----:B01----:R-:W-:Y:S01]  /*3870*/  ENDCOLLECTIVE ;  /* 0x000000000000791b */ /* 0x003fe20003800000 */
.L_x_16451:
[----:B------:R-:W-:Y:S01]  /*3880*/  HFMA2.MMA R120, -RZ, RZ, 0, 2.384185791015625e-07 ;  /* 0x00000004ff787435 */ /* 0x000fe200000001ff */
[----:B------:R-:W-:-:S05]  /*3890*/  FADD.FTZ R125, R124, R123 ;  /* 0x0000007b7c7d7221 */ /* 0x000fca0000010000 */
[----:B------:R-:W-:-:S07]  /*38a0*/  MOV R65, R125 ;  /* 0x0000007d00417202 */ /* 0x000fce0000000f00 */
[----:B------:R-:W-:Y:S05]  /*38b0*/  WARPSYNC.COLLECTIVE R122, `(.L_x_16452) ;  /* 0x000000007a087348 */ /* 0x000fea0003c00000 */
[----:B------:R0:W1:Y:S02]  /*38c0*/  SHFL.BFLY P6, R123, R65, R120, R121 ;  /* 0x0c000078417b7389 */ /* 0x00006400000c0079 */
[----:B01----:R-:W-:Y:S01]  /*38d0*/  ENDCOLLECTIVE ;  /* 0x000000000000791b */ /* 0x003fe20003800000 */
.L_x_16452:
[----:B------:R-:W-:Y:S01]  /*38e0*/  HFMA2.MMA R120, -RZ, RZ, 0, 4.76837158203125e-07 ;  /* 0x00000008ff787435 */ /* 0x000fe200000001ff */
[----:B------:R-:W-:-:S05]  /*38f0*/  FADD.FTZ R125, R125, R123 ;  /* 0x0000007b7d7d7221 */ /* 0x000fca0000010000 */
[----:B------:R-:W-:-:S07]  /*3900*/  MOV R65, R125 ;  /* 0x0000007d00417202 */ /* 0x000fce0000000f00 */
[----:B------:R-:W-:Y:S05]  /*3910*/  WARPSYNC.COLLECTIVE R122, `(.L_x_16453) ;  /* 0x000000007a087348 */ /* 0x000fea0003c00000 */
[----:B------:R0:W1:Y:S02]  /*3920*/  SHFL.BFLY P6, R123, R65, R120, R121 ;  /* 0x0c000078417b7389 */ /* 0x00006400000c0079 */
[----:B01----:R-:W-:Y:S01]  /*3930*/  ENDCOLLECTIVE ;  /* 0x000000000000791b */ /* 0x003fe20003800000 */
.L_x_16453:
[----:B------:R-:W-:Y:S01]  /*3940*/  HFMA2.MMA R120, -RZ, RZ, 0, 9.5367431640625e-07 ;  /* 0x00000010ff787435 */ /* 0x000fe200000001ff */
[----:B------:R-:W-:-:S05]  /*3950*/  FADD.FTZ R64, R125, R123 ;  /* 0x0000007b7d407221 */ /* 0x000fca0000010000 */
[----:B------:R-:W-:-:S07]  /*3960*/  MOV R65, R64 ;  /* 0x0000004000417202 */ /* 0x000fce0000000f00 */
[----:B------:R-:W-:Y:S05]  /*3970*/  WARPSYNC.COLLECTIVE R122, `(.L_x_16454) ;  /* 0x000000007a087348 */ /* 0x000fea0003c00000 */
[----:B------:R0:W1:Y:S02]  /*3980*/  SHFL.BFLY P6, R123, R65, R120, R121 ;  /* 0x0c000078417b7389 */ /* 0x00006400000c0079 */
[----:B01----:R-:W-:Y:S01]  /*3990*/  ENDCOLLECTIVE ;  /* 0x000000000000791b */ /* 0x003fe20003800000 */
.L_x_16454:
        /* <DEDUP_REMOVED lines=72> */
.L_x_16455:
[----:B------:R-:W-:Y:S01]  /*3e20*/  HFMA2.MMA R120, -RZ, RZ, 0, 1.1920928955078125e-07 ;  /* 0x00000002ff787435 */ /* 0x000fe200000001ff */
[----:B------:R-:W-:-:S05]  /*3e30*/  FADD.FTZ R124, R65, R123 ;  /* 0x0000007b417c7221 */ /* 0x000fca0000010000 */
[----:B------:R-:W-:-:S07]  /*3e40*/  MOV R65, R124 ;  /* 0x0000007c00417202 */ /* 0x000fce0000000f00 */
[----:B------:R-:W-:Y:S05]  /*3e50*/  WARPSYNC.COLLECTIVE R122, `(.L_x_16456) ;  /* 0x000000007a087348 */ /* 0x000fea0003c00000 */
[----:B------:R0:W1:Y:S02]  /*3e60*/  SHFL.BFLY P6, R123, R65, R120, R121 ;  /* 0x0c000078417b7389 */ /* 0x00006400000c0079 */
[----:B01----:R-:W-:Y:S01]  /*3e70*/  ENDCOLLECTIVE ;  /* 0x000000000000791b */ /* 0x003fe20003800000 */
.L_x_16456:
[----:B------:R-:W-:Y:S01]  /*3e80*/  HFMA2.MMA R120, -RZ, RZ, 0, 2.384185791015625e-07 ;  /* 0x00000004ff787435 */ /* 0x000fe200000001ff */
[----:B------:R-:W-:-:S05]  /*3e90*/  FADD.FTZ R125, R124, R123 ;  /* 0x0000007b7c7d7221 */ /* 0x000fca0000010000 */
[----:B------:R-:W-:-:S07]  /*3ea0*/  MOV R65, R125 ;  /* 0x0000007d00417202 */ /* 0x000fce0000000f00 */
[----:B------:R-:W-:Y:S05]  /*3eb0*/  WARPSYNC.COLLECTIVE R122, `(.L_x_16457) ;  /* 0x000000007a087348 */ /* 0x000fea0003c00000 */
[----:B------:R0:W1:Y:S02]  /*3ec0*/  SHFL.BFLY P6, R123, R65, R120, R121 ;  /* 0x0c000078417b7389 */ /* 0x00006400000c0079 */
[----:B01----:R-:W-:Y:S01]  /*3ed0*/  ENDCOLLECTIVE ;  /* 0x000000000000791b */ /* 0x003fe20003800000 */
.L_x_16457:
[----:B------:R-:W-:Y:S01]  /*3ee0*/  HFMA2.MMA R120, -RZ, RZ, 0, 4.76837158203125e-07 ;  /* 0x00000008ff787435 */ /* 0x000fe200000001ff */
[----:B------:R-:W-:-:S05]  /*3ef0*/  FADD.FTZ R125, R125, R123 ;  /* 0x0000007b7d7d7221 */ /* 0x000fca0000010000 */
[----:B------:R-:W-:-:S07]  /*3f00*/  MOV R65, R125 ;  /* 0x0000007d00417202 */ /* 0x000fce0000000f00 */
[----:B------:R-:W-:Y:S05]  /*3f10*/  WARPSYNC.COLLECTIVE R122, `(.L_x_16458) ;  /* 0x000000007a087348 */ /* 0x000fea0003c00000 */
[----:B------:R0:W1:Y:S02]  /*3f20*/  SHFL.BFLY P6, R123, R65, R120, R121 ;  /* 0x0c000078417b7389 */ /* 0x00006400000c0079 */
[----:B01----:R-:W-:Y:S01]  /*3f30*/  ENDCOLLECTIVE ;  /* 0x000000000000791b */ /* 0x003fe20003800000 */
.L_x_16458:
[----:B------:R-:W-:Y:S01]  /*3f40*/  MOV R120, 0x10 ;  /* 0x0000001000787802 */ /* 0x000fe20000000f00 */
[----:B------:R-:W-:-:S07]  /*3f50*/  FADD.FTZ R65, R125, R123 ;  /* 0x0000007b7d417221 */ /* 0x000fce0000010000 */
[----:B------:R-:W-:Y:S05]  /*3f60*/  WARPSYNC.COLLECTIVE R122, `(.L_x_16459) ;  /* 0x000000007a087348 */ /* 0x000fea0003c00000 */
[----:B------:R0:W1:Y:S02]  /*3f70*/  SHFL.BFLY P6, R123, R65, R120, R121 ;  /* 0x0c000078417b7389 */ /* 0x00006400000c0079 */
[----:B01----:R-:W-:Y:S01]  /*3f80*/  ENDCOLLECTIVE ;  /* 0x000000000000791b */ /* 0x003fe20003800000 */
.L_x_16459:
[----:B------:R-:W-:Y:S05]  /*3f90*/  BRA `(.L_x_16460) ;  /* 0xffffffe8005c7947 */ /* 0x000fea000383ffff */
.L_x_16461:
        /* <DEDUP_REMOVED lines=14> */
.L_x_27070:


//--------------------- .text._ZN10layer_norm31ln_parallel_residual_fwd_kernelINS_13Kernel_traitsI6__halfS2_fS2_fjLj8192ELj1ELj1ELj8ELj16ENS_18Kernel_traits_baseILj8192ES2_S2_fS2_fjLj256EEEEELb0ELb1ELb1EEEvNS_9FwdParamsE --------------------------
	.section	.text._ZN10layer_norm31ln_parallel_residual_fwd_kernelINS_13Kernel_traitsI6__halfS2_fS2_fjLj8192ELj1ELj1ELj8ELj16ENS_18Kernel_traits_baseILj8192ES2_S2_fS2_fjLj256EEEEELb0ELb1ELb1EEEvNS_9FwdParamsE,"ax",@progbits
	.align	128
        .global         _ZN10layer_norm31ln_parallel_residual_fwd_kernelINS_13Kernel_traitsI6__halfS2_fS2_fjLj8192ELj1ELj1ELj8ELj16ENS_18Kernel_traits_baseILj8192ES2_S2_fS2_fjLj256EEEEELb0ELb1ELb1EEEvNS_9FwdParamsE
        .type           _ZN10layer_norm31ln_parallel_residual_fwd_kernelINS_13Kernel_traitsI6__halfS2_fS2_fjLj8192ELj1ELj1ELj8ELj16ENS_18Kernel_traits_baseILj8192ES2_S2_fS2_fjLj256EEEEELb0ELb1ELb1EEEvNS_9FwdParamsE,@function
        .size           _ZN10layer_norm31ln_parallel_residual_fwd_kernelINS_13Kernel_traitsI6__halfS2_fS2_fjLj8192ELj1ELj1ELj8ELj16ENS_18Kernel_traits_baseILj8192ES2_S2_fS2_fjLj256EEEEELb0ELb1ELb1EEEvNS_9FwdParamsE,(.L_x_27071 - _ZN10layer_norm31ln_parallel_residual_fwd_kernelINS_13Kernel_traitsI6__halfS2_fS2_fjLj8192ELj1ELj1ELj8ELj16ENS_18Kernel_traits_baseILj8192ES2_S2_fS2_fjLj256EEEEELb0ELb1ELb1EEEvNS_9FwdParamsE)
        .other          _ZN10layer_norm31ln_parallel_residual_fwd_kernelINS_13Kernel_traitsI6__halfS2_fS2_fjLj8192ELj1ELj1ELj8ELj16ENS_18Kernel_traits_baseILj8192ES2_S2_fS2_fjLj256EEEEELb0ELb1ELb1EEEvNS_9FwdParamsE,@"STO_CUDA_ENTRY STV_DEFAULT"
_ZN10layer_norm31ln_parallel_residual_fwd_kernelINS_13Kernel_traitsI6__halfS2_fS2_fjLj8192ELj1ELj1ELj8ELj16ENS_18Kernel_traits_baseILj8192ES2_S2_fS2_fjLj256EEEEELb0ELb1ELb1EEEvNS_9FwdParamsE:
.text._ZN10layer_norm31ln_parallel_residual_fwd_kernelINS_13Kernel_traitsI6__halfS2_fS2_fjLj8192ELj1ELj1ELj8ELj16ENS_18Kernel_traits_baseILj8192ES2_S2_fS2_fjLj256EEEEELb0ELb1ELb1EEEvNS_9FwdParamsE:
[----:B------:R-:W-:Y:S01]  /*0000*/  LDC R1, c[0x0][0x28] ;  /* 0x00000a00ff017b82 */ /* 0x000fe20000000800 */
[----:B------:R-:W0:Y:S01]  /*0010*/  S2R R70, SR_TID.X ;  /* 0x0000000000467919 */ /* 0x000e220000002100 */
[----:B------:R-:W-:-:S06]  /*0020*/  ULDC.64 UR4, c[0x0][0x2c8] ;  /* 0x0000b20000047ab9 */ /* 0x000fcc0000000a00 */
[----:B------:R-:W1:Y:S01]  /*0030*/  S2UR UR6, SR_CTAID.X ;  /* 0x00000000000679c3 */ /* 0x000e620000002500 */
[----:B------:R-:W-:Y:S01]  /*0040*/  ISETP.NE.U32.AND P0, PT, RZ, UR4, PT ;  /* 0x00000004ff007c0c */ /* 0x000fe2000bf05070 */
[----:B------:R-:W-:-:S03]  /*0050*/  ULDC UR8, c[0x0][0x214] ;  /* 0x0000850000087ab9 */ /* 0x000fc60000000800 */
        /* <DEDUP_REMOVED lines=8> */
[----:B------:R0:W5:Y:S04]  /*00e0*/  @P0 LDG.E.128 R40, desc[UR4][R4.64+0x2000] ;  /* 0x0020000404280981 */ /* 0x000168000c1e1d00 */
[----:B------:R0:W5:Y:S01]  /*00f0*/  @P0 LDG.E.128 R20, desc[UR4][R4.64+0x3000] ;  /* 0x0030000404140981 */ /* 0x000162000c1e1d00 */
[----:B-1----:R-:W-:Y:S01]  /*0100*/  LEA.HI R113, R70, UR6, RZ, 0x18 ;  /* 0x0000000646717c11 */ /* 0x002fe2000f8fc0ff */
[----:B------:R-:W-:-:S02]  /*0110*/  ULDC.64 UR6, c[0x0][0x260] ;  /* 0x0000980000067ab9 */ /* 0x000fc40000000a00 */
[----:B------:R-:W-:Y:S02]  /*0120*/  IADD3 R2, P2, R0, UR6, RZ ;  /* 0x0000000600027c10 */ /* 0x000fe4000ff5e0ff */
[----:B------:R-:W-:Y:S02]  /*0130*/  ISETP.GE.AND P1, PT, R113, UR8, PT ;  /* 0x0000000871007c0c */ /* 0x000fe4000bf26270 */
[----:B------:R-:W-:-:S11]  /*0140*/  IADD3.X R3, RZ, UR7, RZ, P2, !PT ;  /* 0x00000007ff037c10 */ /* 0x000fd600097fe4ff */
[----:B0-----:R-:W-:Y:S05]  /*0150*/  @P1 EXIT ;  /* 0x000000000000194d */ /* 0x001fea0003800000 */
        /* <DEDUP_REMOVED lines=13> */
[----:B------:R-:W-:Y:S01]  /*0230*/  HFMA2.MMA R84, -RZ, RZ, 0, 5.9604644775390625e-08 ;  /* 0x00000001ff547435 */ /* 0x000fe200000001ff */
[----:B------:R-:W-:Y:S01]  /*0240*/  ISETP.NE.U32.AND P0, PT, RZ, UR6, PT ;  /* 0x00000006ff007c0c */ /* 0x000fe2000bf05070 */
[--C-:B------:R-:W-:Y:S01]  /*0250*/  HADD2.F32 R69, -RZ, R8.reuse.H0_H0 ;  /* 0x20000008ff457230 */ /* 0x100fe20000004100 */
[----:B------:R-:W-:Y:S01]  /*0260*/  ULDC.U8 UR6, c[0x0][0x2a0] ;  /* 0x0000a80000067ab9 */ /* 0x000fe20000000000 */
[----:B------:R-:W-:Y:S01]  /*0270*/  HADD2.F32 R68, -RZ, R8.H1_H1 ;  /* 0x30000008ff447230 */ /* 0x000fe20000004100 */
[----:B------:R-:W-:Y:S01]  /*0280*/  LOP3.LUT R112, R70, 0xff, RZ, 0xc0, !PT ;  /* 0x000000ff46707812 */ /* 0x000fe200078ec0ff */
[--C-:B------:R-:W-:Y:S01]  /*0290*/  HADD2.F32 R67, -RZ, R9.reuse.H0_H0 ;  /* 0x20000009ff437230 */ /* 0x100fe20000004100 */
[----:B------:R-:W-:Y:S01]  /*02a0*/  ISETP.NE.AND.EX P0, PT, RZ, UR7, PT, P0 ;  /* 0x00000007ff007c0c */ /* 0x000fe2000bf05300 */
[----:B------:R-:W-:Y:S01]  /*02b0*/  HADD2.F32 R66, -RZ, R9.H1_H1 ;  /* 0x30000009ff427230 */ /* 0x000fe20000004100 */
[----:B------:R-:W-:Y:S01]  /*02c0*/  ISETP.NE.AND P3, PT, RZ, UR6, PT ;  /* 0x00000006ff007c0c */ /* 0x000fe2000bf65270 */
        /* <DEDUP_REMOVED lines=35> */
[--C-:B------:R-:W-:Y:S02]  /*0500*/  HADD2.F32 R79, -RZ, R25.reuse.H0_H0 ;  /* 0x20000019ff4f7230 */ /* 0x100fe40000004100 */
[----:B------:R-:W-:Y:S02]  /*0510*/  HADD2.F32 R82, -RZ, R25.H1_H1 ;  /* 0x30000019ff527230 */ /* 0x000fe40000004100 */
[--C-:B------:R-:W-:Y:S02]  /*0520*/  HADD2.F32 R81, -RZ, R26.reuse.H0_H0 ;  /* 0x2000001aff517230 */ /* 0x100fe40000004100 */
[----:B------:R-:W-:Y:S02]  /*0530*/  HADD2.F32 R86, -RZ, R26.H1_H1 ;  /* 0x3000001aff567230 */ /* 0x000fe40000004100 */
[--C-:B------:R-:W-:Y:S02]  /*0540*/  HADD2.F32 R83, -RZ, R27.reuse.H0_H0 ;  /* 0x2000001bff537230 */ /* 0x100fe40000004100 */
[----:B------:R-:W-:-:S02]  /*0550*/  HADD2.F32 R88, -RZ, R27.H1_H1 ;  /* 0x3000001bff587230 */ /* 0x000fc40000004100 */
[--C-:B---3--:R-:W-:Y:S02]  /*0560*/  HADD2.F32 R87, -RZ, R28.reuse.H0_H0 ;  /* 0x2000001cff577230 */ /* 0x108fe40000004100 */
[----:B------:R-:W-:Y:S02]  /*0570*/  HADD2.F32 R90, -RZ, R28.H1_H1 ;  /* 0x3000001cff5a7230 */ /* 0x000fe40000004100 */
[--C-:B------:R-:W-:Y:S02]  /*0580*/  HADD2.F32 R89, -RZ, R29.reuse.H0_H0 ;  /* 0x2000001dff597230 */ /* 0x100fe40000004100 */
[----:B------:R-:W-:Y:S02]  /*0590*/  HADD2.F32 R92, -RZ, R29.H1_H1 ;  /* 0x3000001dff5c7230 */ /* 0x000fe40000004100 */
[--C-:B------:R-:W-:Y:S02]  /*05a0*/  HADD2.F32 R91, -RZ, R30.reuse.H0_H0 ;  /* 0x2000001eff5b7230 */ /* 0x100fe40000004100 */
[----:B------:R-:W-:-:S02]  /*05b0*/  HADD2.F32 R94, -RZ, R30.H1_H1 ;  /* 0x3000001eff5e7230 */ /* 0x000fc40000004100 */
[--C-:B------:R-:W-:Y:S02]  /*05c0*/  HADD2.F32 R93, -RZ, R31.reuse.H0_H0 ;  /* 0x2000001fff5d7230 */ /* 0x100fe40000004100 */
        /* <DEDUP_REMOVED lines=16> */
[----:B------:R-:W-:-:S07]  /*06d0*/  HADD2.F32 R111, -RZ, R39.H1_H1 ;  /* 0x30000027ff6f7230 */ /* 0x000fce0000004100 */
.L_x_16527:
        /* <DEDUP_REMOVED lines=17> */
[----:B------:R-:W-:Y:S01]  /*07f0*/  ISETP.NE.AND.EX P1, PT, RZ, UR13, PT, P1 ;  /* 0x0000000dff007c0c */ /* 0x000fe2000bf25310 */
[----:B---3--:R-:W-:-:S12]  /*0800*/  HADD2.F32 R44, -RZ, R40.H0_H0 ;  /* 0x20000028ff2c7230 */ /* 0x008fd80000004100 */
[----:B0-----:R-:W-:Y:S05]  /*0810*/  @P1 BRA `(.L_x_16462) ;  /* 0x00000000000c1947 */ /* 0x001fea0003800000 */
[----:B------:R-:W-:Y:S05]  /*0820*/  @!P2 BRA `(.L_x_16463) ;  /* 0x000000000014a947 */ /* 0x000fea0003800000 */
[----:B-----5:R-:W-:Y:S01]  /*0830*/  FADD.FTZ R44, R52, R44 ;  /* 0x0000002c342c7221 */ /* 0x020fe20000010000 */
[----:B------:R-:W-:Y:S06]  /*0840*/  BRA `(.L_x_16463) ;  /* 0x00000000000c7947 */ /* 0x000fec0003800000 */
.L_x_16462:
[----:B-----5:R-:W-:-:S05]  /*0850*/  HADD2.F32 R23, -RZ, R56.H0_H0 ;  /* 0x20000038ff177230 */ /* 0x020fca0000004100 */
[----:B------:R-:W-:-:S04]  /*0860*/  FADD.FTZ R44, R44, R23 ;  /* 0x000000172c2c7221 */ /* 0x000fc80000010000 */
[----:B------:R-:W-:-:S07]  /*0870*/  @P2 FADD.FTZ R44, R52, R44 ;  /* 0x0000002c342c2221 */ /* 0x000fce0000010000 */
.L_x_16463:
[----:B------:R-:W-:Y:S01]  /*0880*/  HADD2.F32 R45, -RZ, R40.H1_H1 ;  /* 0x30000028ff2d7230 */ /* 0x000fe20000004100 */
[----:B------:R-:W-:Y:S06]  /*0890*/  @P1 BRA `(.L_x_16464) ;  /* 0x00000000000c1947 */ /* 0x000fec0003800000 */
[----:B------:R-:W-:Y:S05]  /*08a0*/  @!P2 BRA `(.L_x_16465) ;  /* 0x000000000014a947 */ /* 0x000fea0003800000 */
[----:B-----5:R-:W-:Y:S01]  /*08b0*/  FADD.FTZ R45, R53, R45 ;  /* 0x0000002d352d7221 */ /* 0x020fe20000010000 */
[----:B------:R-:W-:Y:S06]  /*08c0*/  BRA `(.L_x_16465) ;  /* 0x00000000000c7947 */ /* 0x000fec0003800000 */
.L_x_16464:
[----:B-----5:R-:W-:-:S05]  /*08d0*/  HADD2.F32 R22, -RZ, R56.H1_H1 ;  /* 0x30000038ff167230 */ /* 0x020fca0000004100 */
[----:B------:R-:W-:-:S04]  /*08e0*/  FADD.FTZ R45, R45, R22 ;  /* 0x000000162d2d7221 */ /* 0x000fc80000010000 */
[----:B------:R-:W-:-:S07]  /*08f0*/  @P2 FADD.FTZ R45, R53, R45 ;  /* 0x0000002d352d2221 */ /* 0x000fce0000010000 */
.L_x_16465:
[----:B------:R-:W-:Y:S01]  /*0900*/  HADD2.F32 R46, -RZ, R41.H0_H0 ;  /* 0x20000029ff2e7230 */ /* 0x000fe20000004100 */
[----:B------:R-:W-:Y:S06]  /*0910*/  @P1 BRA `(.L_x_16466) ;  /* 0x00000000000c1947 */ /* 0x000fec0003800000 */
[----:B------:R-:W-:Y:S05]  /*0920*/  @!P2 BRA `(.L_x_16467) ;  /* 0x000000000014a947 */ /* 0x000fea0003800000 */
[----:B-----5:R-:W-:Y:S01]  /*0930*/  FADD.FTZ R46, R54, R46 ;  /* 0x0000002e362e7221 */ /* 0x020fe20000010000 */
[----:B------:R-:W-:Y:S06]  /*0940*/  BRA `(.L_x_16467) ;  /* 0x00000000000c7947 */ /* 0x000fec0003800000 */
.L_x_16466:
[----:B-----5:R-:W-:-:S05]  /*0950*/  HADD2.F32 R23, -RZ, R57.H0_H0 ;  /* 0x20000039ff177230 */ /* 0x020fca0000004100 */
[----:B------:R-:W-:-:S04]  /*0960*/  FADD.FTZ R46, R46, R23 ;  /* 0x000000172e2e7221 */ /* 0x000fc80000010000 */
[----:B------:R-:W-:-:S07]  /*0970*/  @P2 FADD.FTZ R46, R54, R46 ;  /* 0x0000002e362e2221 */ /* 0x000fce0000010000 */
.L_x_16467:
[----:B------:R-:W-:Y:S01]  /*0980*/  HADD2.F32 R47, -RZ, R41.H1_H1 ;  /* 0x30000029ff2f7230 */ /* 0x000fe20000004100 */
[----:B------:R-:W-:Y:S06]  /*0990*/  @P1 BRA `(.L_x_16468) ;  /* 0x00000000000c1947 */ /* 0x000fec0003800000 */
[----:B------:R-:W-:Y:S05]  /*09a0*/  @!P2 BRA `(.L_x_16469) ;  /* 0x000000000014a947 */ /* 0x000fea0003800000 */
[----:B-----5:R-:W-:Y:S01]  /*09b0*/  FADD.FTZ R47, R55, R47 ;  /* 0x0000002f372f7221 */ /* 0x020fe20000010000 */
[----:B------:R-:W-:Y:S06]  /*09c0*/  BRA `(.L_x_16469) ;  /* 0x00000000000c7947 */ /* 0x000fec0003800000 */
.L_x_16468:
[----:B-----5:R-:W-:-:S05]  /*09d0*/  HADD2.F32 R22, -RZ, R57.H1_H1 ;  /* 0x30000039ff167230 */ /* 0x020fca0000004100 */
[----:B------:R-:W-:-:S04]  /*09e0*/  FADD.FTZ R47, R47, R22 ;  /* 0x000000162f2f7221 */ /* 0x000fc80000010000 */
[----:B------:R-:W-:-:S07]  /*09f0*/  @P2 FADD.FTZ R47, R55, R47 ;  /* 0x0000002f372f2221 */ /* 0x000fce0000010000 */
.L_x_16469:
[----:B------:R-:W-:Y:S01]  /*0a00*/  HADD2.F32 R40, -RZ, R42.H0_H0 ;  /* 0x2000002aff287230 */ /* 0x000fe20000004100 */
[----:B------:R-:W-:Y:S06]  /*0a10*/  @P1 BRA `(.L_x_16470) ;  /* 0x00000000000c1947 */ /* 0x000fec0003800000 */
[----:B------:R-:W-:Y:S05]  /*0a20*/  @!P2 BRA `(.L_x_16471) ;  /* 0x000000000014a947 */ /* 0x000fea0003800000 */
[----:B-----5:R-:W-:Y:S01]  /*0a30*/  FADD.FTZ R40, R48, R40 ;  /* 0x0000002830287221 */ /* 0x020fe20000010000 */
[----:B------:R-:W-:Y:S06]  /*0a40*/  BRA `(.L_x_16471) ;  /* 0x00000000000c7947 */ /* 0x000fec0003800000 */
.L_x_16470:
[----:B-----5:R-:W-:-:S05]  /*0a50*/  HADD2.F32 R23, -RZ, R58.H0_H0 ;  /* 0x2000003aff177230 */ /* 0x020fca0000004100 */
[----:B------:R-:W-:-:S04]  /*0a60*/  FADD.FTZ R40, R40, R23 ;  /* 0x0000001728287221 */ /* 0x000fc80000010000 */
[----:B------:R-:W-:-:S07]  /*0a70*/  @P2 FADD.FTZ R40, R48, R40 ;  /* 0x0000002830282221 */ /* 0x000fce0000010000 */
.L_x_16471:
[----:B------:R-:W-:Y:S01]  /*0a80*/  HADD2.F32 R41, -RZ, R42.H1_H1 ;  /* 0x3000002aff297230 */ /* 0x000fe20000004100 */
[----:B------:R-:W-:Y:S06]  /*0a90*/  @P1 BRA `(.L_x_16472) ;  /* 0x00000000000c1947 */ /* 0x000fec0003800000 */
[----:B------:R-:W-:Y:S05]  /*0aa0*/  @!P2 BRA `(.L_x_16473) ;  /* 0x000000000014a947 */ /* 0x000fea0003800000 */
[----:B-----5:R-:W-:Y:S01]  /*0ab0*/  FADD.FTZ R41, R49, R41 ;  /* 0x0000002931297221 */ /* 0x020fe20000010000 */
[----:B------:R-:W-:Y:S06]  /*0ac0*/  BRA `(.L_x_16473) ;  /* 0x00000000000c7947 */ /* 0x000fec0003800000 */
.L_x_16472:
[----:B-----5:R-:W-:-:S05]  /*0ad0*/  HADD2.F32 R22, -RZ, R58.H1_H1 ;  /* 0x3000003aff167230 */ /* 0x020fca0000004100 */
[----:B------:R-:W-:-:S04]  /*0ae0*/  FADD.FTZ R41, R41, R22 ;  /* 0x0000001629297221 */ /* 0x000fc80000010000 */
[----:B------:R-:W-:-:S07]  /*0af0*/  @P2 FADD.FTZ R41, R49, R41 ;  /* 0x0000002931292221 */ /* 0x000fce0000010000 */
.L_x_16473:
[----:B------:R-:W-:Y:S01]  /*0b00*/  HADD2.F32 R42, -RZ, R43.H0_H0 ;  /* 0x2000002bff2a7230 */ /* 0x000fe20000004100 */
[----:B------:R-:W-:Y:S06]  /*0b10*/  @P1 BRA `(.L_x_16474) ;  /* 0x00000000000c1947 */ /* 0x000fec0003800000 */
[----:B------:R-:W-:Y:S05]  /*0b20*/  @!P2 BRA `(.L_x_16475) ;  /* 0x000000000014a947 */ /* 0x000fea0003800000 */
[----:B-----5:R-:W-:Y:S01]  /*0b30*/  FADD.FTZ R42, R50, R42 ;  /* 0x0000002a322a7221 */ /* 0x020fe20000010000 */
[----:B------:R-:W-:Y:S06]  /*0b40*/  BRA `(.L_x_16475) ;  /* 0x00000000000c7947 */ /* 0x000fec0003800000 */
.L_x_16474:
[----:B-----5:R-:W-:-:S05]  /*0b50*/  HADD2.F32 R23, -RZ, R59.H0_H0 ;  /* 0x2000003bff177230 */ /* 0x020fca0000004100 */
[----:B------:R-:W-:-:S04]  /*0b60*/  FADD.FTZ R42, R42, R23 ;  /* 0x000000172a2a7221 */ /* 0x000fc80000010000 */
[----:B------:R-:W-:-:S07]  /*0b70*/  @P2 FADD.FTZ R42, R50, R42 ;  /* 0x0000002a322a2221 */ /* 0x000fce0000010000 */
.L_x_16475:
[----:B------:R-:W-:Y:S01]  /*0b80*/  HADD2.F32 R43, -RZ, R43.H1_H1 ;  /* 0x3000002bff2b7230 */ /* 0x000fe20000004100 */
[----:B------:R-:W-:Y:S06]  /*0b90*/  @P1 BRA `(.L_x_16476) ;  /* 0x00000000000c1947 */ /* 0x000fec0003800000 */
[----:B------:R-:W-:Y:S05]  /*0ba0*/  @!P2 BRA `(.L_x_16477) ;  /* 0x000000000014a947 */ /* 0x000fea0003800000 */
[----:B-----5:R-:W-:Y:S01]  /*0bb0*/  FADD.FTZ R43, R51, R43 ;  /* 0x0000002b332b7221 */ /* 0x020fe20000010000 */
[----:B------:R-:W-:Y:S06]  /*0bc0*/  BRA `(.L_x_16477) ;  /* 0x00000000000c7947 */ /* 0x000fec0003800000 */
.L_x_16476:
[----:B-----5:R-:W-:-:S05]  /*0bd0*/  HADD2.F32 R22, -RZ, R59.H1_H1 ;  /* 0x3000003bff167230 */ /* 0x020fca0000004100 */
[----:B------:R-:W-:-:S04]  /*0be0*/  FADD.FTZ R43, R43, R22 ;  /* 0x000000162b2b7221 */ /* 0x000fc80000010000 */
[----:B------:R-:W-:-:S07]  /*0bf0*/  @P2 FADD.FTZ R43, R51, R43 ;  /* 0x0000002b332b2221 */ /* 0x000fce0000010000 */
.L_x_16477:
        /* <DEDUP_REMOVED lines=14> */
[----:B---3--:R-:W-:Y:S01]  /*0ce0*/  HADD2.F32 R36, -RZ, R32.H0_H0 ;  /* 0x20000020ff247230 */ /* 0x008fe20000004100 */
[----:B0-----:R-:W-:Y:S06]  /*0cf0*/  @P1 BRA `(.L_x_16478) ;  /* 0x00000000000c1947 */ /* 0x001fec0003800000 */
[----:B------:R-:W-:Y:S05]  /*0d00*/  @!P2 BRA `(.L_x_16479) ;  /* 0x000000000014a947 */ /* 0x000fea0003800000 */
[----:B-----5:R-:W-:Y:S01]  /*0d10*/  FADD.FTZ R36, R52, R36 ;  /* 0x0000002434247221 */ /* 0x020fe20000010000 */
[----:B------:R-:W-:Y:S06]  /*0d20*/  BRA `(.L_x_16479) ;  /* 0x00000000000c7947 */ /* 0x000fec0003800000 */
.L_x_16478:
[----:B-----5:R-:W-:-:S05]  /*0d30*/  HADD2.F32 R23, -RZ, R56.H0_H0 ;  /* 0x20000038ff177230 */ /* 0x020fca0000004100 */
[----:B------:R-:W-:-:S04]  /*0d40*/  FADD.FTZ R36, R23, R36 ;  /* 0x0000002417247221 */ /* 0x000fc80000010000 */
[----:B------:R-:W-:-:S07]  /*0d50*/  @P2 FADD.FTZ R36, R52, R36 ;  /* 0x0000002434242221 */ /* 0x000fce0000010000 */
.L_x_16479:
[----:B------:R-:W-:Y:S01]  /*0d60*/  HADD2.F32 R37, -RZ, R32.H1_H1 ;  /* 0x30000020ff257230 */ /* 0x000fe20000004100 */
[----:B------:R-:W-:Y:S06]  /*0d70*/  @P1 BRA `(.L_x_16480) ;  /* 0x00000000000c1947 */ /* 0x000fec0003800000 */
[----:B------:R-:W-:Y:S05]  /*0d80*/  @!P2 BRA `(.L_x_16481) ;  /* 0x000000000014a947 */ /* 0x000fea0003800000 */
[----:B-----5:R-:W-:Y:S01]  /*0d90*/  FADD.FTZ R37, R53, R37 ;  /* 0x0000002535257221 */ /* 0x020fe20000010000 */
[----:B------:R-:W-:Y:S06]  /*0da0*/  BRA `(.L_x_16481) ;  /* 0x00000000000c7947 */ /* 0x000fec0003800000 */
.L_x_16480:
[----:B-----5:R-:W-:-:S05]  /*0db0*/  HADD2.F32 R22, -RZ, R56.H1_H1 ;  /* 0x30000038ff167230 */ /* 0x020fca0000004100 */
[----:B------:R-:W-:-:S04]  /*0dc0*/  FADD.FTZ R37, R22, R37 ;  /* 0x0000002516257221 */ /* 0x000fc80000010000 */
[----:B------:R-:W-:-:S07]  /*0dd0*/  @P2 FADD.FTZ R37, R53, R37 ;  /* 0x0000002535252221 */ /* 0x000fce0000010000 */
.L_x_16481:
[----:B------:R-:W-:Y:S01]  /*0de0*/  HADD2.F32 R38, -RZ, R33.H0_H0 ;  /* 0x20000021ff267230 */ /* 0x000fe20000004100 */
[----:B------:R-:W-:Y:S06]  /*0df0*/  @P1 BRA `(.L_x_16482) ;  /* 0x00000000000c1947 */ /* 0x000fec0003800000 */
[----:B------:R-:W-:Y:S05]  /*0e00*/  @!P2 BRA `(.L_x_16483) ;  /* 0x000000000014a947 */ /* 0x000fea0003800000 */
[----:B-----5:R-:W-:Y:S01]  /*0e10*/  FADD.FTZ R38, R54, R38 ;  /* 0x0000002636267221 */ /* 0x020fe20000010000 */
[----:B------:R-:W-:Y:S06]  /*0e20*/  BRA `(.L_x_16483) ;  /* 0x00000000000c7947 */ /* 0x000fec0003800000 */
.L_x_16482:
[----:B-----5:R-:W-:-:S05]  /*0e30*/  HADD2.F32 R23, -RZ, R57.H0_H0 ;  /* 0x20000039ff177230 */ /* 0x020fca0000004100 */
[----:B------:R-:W-:-:S04]  /*0e40*/  FADD.FTZ R38, R23, R38 ;  /* 0x0000002617267221 */ /* 0x000fc80000010000 */
[----:B------:R-:W-:-:S07]  /*0e50*/  @P2 FADD.FTZ R38, R54, R38 ;  /* 0x0000002636262221 */ /* 0x000fce0000010000 */
.L_x_16483:
[----:B------:R-:W-:Y:S01]  /*0e60*/  HADD2.F32 R39, -RZ, R33.H1_H1 ;  /* 0x30000021ff277230 */ /* 0x000fe20000004100 */
[----:B------:R-:W-:Y:S06]  /*0e70*/  @P1 BRA `(.L_x_16484) ;  /* 0x00000000000c1947 */ /* 0x000fec0003800000 */
[----:B------:R-:W-:Y:S05]  /*0e80*/  @!P2 BRA `(.L_x_16485) ;  /* 0x000000000014a947 */ /* 0x000fea0003800000 */
[----:B-----5:R-:W-:Y:S01]  /*0e90*/  FADD.FTZ R39, R55, R39 ;  /* 0x0000002737277221 */ /* 0x020fe20000010000 */
[----:B------:R-:W-:Y:S06]  /*0ea0*/  BRA `(.L_x_16485) ;  /* 0x00000000000c7947 */ /* 0x000fec0003800000 */
.L_x_16484:
[----:B-----5:R-:W-:-:S05]  /*0eb0*/  HADD2.F32 R22, -RZ, R57.H1_H1 ;  /* 0x30000039ff167230 */ /* 0x020fca0000004100 */
[----:B------:R-:W-:-:S04]  /*0ec0*/  FADD.FTZ R39, R22, R39 ;  /* 0x0000002716277221 */ /* 0x000fc80000010000 */
[----:B------:R-:W-:-:S07]  /*0ed0*/  @P2 FADD.FTZ R39, R55, R39 ;  /* 0x0000002737272221 */ /* 0x000fce0000010000 */
.L_x_16485:
[----:B------:R-:W-:Y:S01]  /*0ee0*/  HADD2.F32 R32, -RZ, R34.H0_H0 ;  /* 0x20000022ff207230 */ /* 0x000fe20000004100 */
[----:B------:R-:W-:Y:S06]  /*0ef0*/  @P1 BRA `(.L_x_16486) ;  /* 0x00000000000c1947 */ /* 0x000fec0003800000 */
[----:B------:R-:W-:Y:S05]  /*0f00*/  @!P2 BRA `(.L_x_16487) ;  /* 0x000000000014a947 */ /* 0x000fea0003800000 */
[----:B-----5:R-:W-:Y:S01]  /*0f10*/  FADD.FTZ R32, R48, R32 ;  /* 0x0000002030207221 */ /* 0x020fe20000010000 */
[----:B------:R-:W-:Y:S06]  /*0f20*/  BRA `(.L_x_16487) ;  /* 0x00000000000c7947 */ /* 0x000fec0003800000 */
.L_x_16486:
[----:B-----5:R-:W-:-:S05]  /*0f30*/  HADD2.F32 R23, -RZ, R58.H0_H0 ;  /* 0x2000003aff177230 */ /* 0x020fca0000004100 */
[----:B------:R-:W-:-:S04]  /*0f40*/  FADD.FTZ R32, R23, R32 ;  /* 0x0000002017207221 */ /* 0x000fc80000010000 */
[----:B------:R-:W-:-:S07]  /*0f50*/  @P2 FADD.FTZ R32, R48, R32 ;  /* 0x0000002030202221 */ /* 0x000fce0000010000 */
.L_x_16487:
[----:B------:R-:W-:Y:S01]  /*0f60*/  HADD2.F32 R33, -RZ, R34.H1_H1 ;  /* 0x30000022ff217230 */ /* 0x000fe20000004100 */
[----:B------:R-:W-:Y:S06]  /*0f70*/  @P1 BRA `(.L_x_16488) ;  /* 0x00000000000c1947 */ /* 0x000fec0003800000 */
[----:B------:R-:W-:Y:S05]  /*0f80*/  @!P2 BRA `(.L_x_16489) ;  /* 0x000000000014a947 */ /* 0x000fea0003800000 */
[----:B-----5:R-:W-:Y:S01]  /*0f90*/  FADD.FTZ R33, R49, R33 ;  /* 0x0000002131217221 */ /* 0x020fe20000010000 */
[----:B------:R-:W-:Y:S06]  /*0fa0*/  BRA `(.L_x_16489) ;  /* 0x00000000000c7947 */ /* 0x000fec0003800000 */
.L_x_16488:
[----:B-----5:R-:W-:-:S05]  /*0fb0*/  HADD2.F32 R22, -RZ, R58.H1_H1 ;  /* 0x3000003aff167230 */ /* 0x020fca0000004100 */
[----:B------:R-:W-:-:S04]  /*0fc0*/  FADD.FTZ R33, R22, R33 ;  /* 0x0000002116217221 */ /* 0x000fc80000010000 */
[----:B------:R-:W-:-:S07]  /*0fd0*/  @P2 FADD.FTZ R33, R49, R33 ;  /* 0x0000002131212221 */ /* 0x000fce0000010000 */
.L_x_16489:
[----:B------:R-:W-:Y:S01]  /*0fe0*/  HADD2.F32 R34, -RZ, R35.H0_H0 ;  /* 0x20000023ff227230 */ /* 0x000fe20000004100 */
[----:B------:R-:W-:Y:S06]  /*0ff0*/  @P1 BRA `(.L_x_16490) ;  /* 0x00000000000c1947 */ /* 0x000fec0003800000 */
[----:B------:R-:W-:Y:S05]  /*1000*/  @!P2 BRA `(.L_x_16491) ;  /* 0x000000000014a947 */ /* 0x000fea0003800000 */
[----:B-----5:R-:W-:Y:S01]  /*1010*/  FADD.FTZ R34, R50, R34 ;  /* 0x0000002232227221 */ /* 0x020fe20000010000 */
[----:B------:R-:W-:Y:S06]  /*1020*/  BRA `(.L_x_16491) ;  /* 0x00000000000c7947 */ /* 0x000fec0003800000 */
.L_x_16490:
[----:B-----5:R-:W-:-:S05]  /*1030*/  HADD2.F32 R23, -RZ, R59.H0_H0 ;  /* 0x2000003bff177230 */ /* 0x020fca0000004100 */
[----:B------:R-:W-:-:S04]  /*1040*/  FADD.FTZ R34, R23, R34 ;  /* 0x0000002217227221 */ /* 0x000fc80000010000 */
[----:B------:R-:W-:-:S07]  /*1050*/  @P2 FADD.FTZ R34, R50, R34 ;  /* 0x0000002232222221 */ /* 0x000fce0000010000 */
.L_x_16491:
[----:B------:R-:W-:Y:S01]  /*1060*/  HADD2.F32 R35, -RZ, R35.H1_H1 ;  /* 0x30000023ff237230 */ /* 0x000fe20000004100 */
[----:B------:R-:W-:Y:S06]  /*1070*/  @P1 BRA `(.L_x_16492) ;  /* 0x00000000000c1947 */ /* 0x000fec0003800000 */
[----:B------:R-:W-:Y:S05]  /*1080*/  @!P2 BRA `(.L_x_16493) ;  /* 0x000000000014a947 */ /* 0x000fea0003800000 */
[----:B-----5:R-:W-:Y:S01]  /*1090*/  FADD.FTZ R35, R51, R35 ;  /* 0x0000002333237221 */ /* 0x020fe20000010000 */
[----:B------:R-:W-:Y:S06]  /*10a0*/  BRA `(.L_x_16493) ;  /* 0x00000000000c7947 */ /* 0x000fec0003800000 */
.L_x_16492:
[----:B-----5:R-:W-:-:S05]  /*10b0*/  HADD2.F32 R22, -RZ, R59.H1_H1 ;  /* 0x3000003bff167230 */ /* 0x020fca0000004100 */
[----:B------:R-:W-:-:S04]  /*10c0*/  FADD.FTZ R35, R22, R35 ;  /* 0x0000002316237221 */ /* 0x000fc80000010000 */
[----:B------:R-:W-:-:S07]  /*10d0*/  @P2 FADD.FTZ R35, R51, R35 ;  /* 0x0000002333232221 */ /* 0x000fce0000010000 */
.L_x_16493:
[----:B------:R-:W0:Y:S01]  /*10e0*/  @P2 LDC.64 R22, c[0x0][0x230] ;  /* 0x00008c00ff162b82 */ /* 0x000e220000000a00 */
[----:B------:R-:W-:Y:S01]  /*10f0*/  IADD3 R116, R114, 0x200, RZ ;  /* 0x0000020072747810 */ /* 0x000fe20007ffe0ff */
[----:B------:R-:W-:-:S04]  /*1100*/  IMAD.WIDE.U32 R26, R115, 0x20, R118 ;  /* 0x00000020731a7825 */ /* 0x000fc800078e0076 */
[C---:B------:R-:W-:Y:S01]  /*1110*/  IMAD.WIDE.U32 R24, R116.reuse, 0x10, R20 ;  /* 0x0000001074187825 */ /* 0x040fe200078e0014 */
[----:B------:R-:W-:Y:S01]  /*1120*/  STG.E.128 desc[UR4][R26.64], R36 ;  /* 0x000000241a007986 */ /* 0x000fe2000c101d04 */
[----:B------:R-:W1:Y:S03]  /*1130*/  @P0 LDC.64 R28, c[0x0][0x228] ;  /* 0x00008a00ff1c0b82 */ /* 0x000e660000000a00 */
[----:B------:R2:W-:Y:S01]  /*1140*/  STG.E.128 desc[UR4][R26.64+0x10], R32 ;  /* 0x000010201a007986 */ /* 0x0005e2000c101d04 */
[----:B0-----:R-:W-:-:S03]  /*1150*/  @P2 IMAD.WIDE.U32 R22, R116, 0x20, R22 ;  /* 0x0000002074162825 */ /* 0x001fc600078e0016 */
[----:B--2---:R-:W2:Y:S01]  /*1160*/  LDG.E.128 R24, desc[UR4][R24.64] ;  /* 0x0000000418187981 */ /* 0x004ea2000c1e1d00 */
[----:B-1----:R-:W-:-:S03]  /*1170*/  @P0 IMAD.WIDE.U32 R28, R116, 0x10, R28 ;  /* 0x00000010741c0825 */ /* 0x002fc600078e001c */
[----:B-----5:R-:W5:Y:S04]  /*1180*/  @P2 LDG.E.128 R52, desc[UR4][R22.64] ;  /* 0x0000000416342981 */ /* 0x020f68000c1e1d00 */
[----:B------:R-:W5:Y:S04]  /*1190*/  @P2 LDG.E.128 R48, desc[UR4][R22.64+0x10] ;  /* 0x0000100416302981 */ /* 0x000f68000c1e1d00 */
[----:B------:R2:W5:Y:S02]  /*11a0*/  @P0 LDG.E.128 R56, desc[UR4][R28.64] ;  /* 0x000000041c380981 */ /* 0x000564000c1e1d00 */
[----:B--2---:R-:W-:Y:S01]  /*11b0*/  HADD2.F32 R28, -RZ, R24.H0_H0 ;  /* 0x20000018ff1c7230 */ /* 0x004fe20000004100 */
[----:B------:R-:W-:Y:S06]  /*11c0*/  @P1 BRA `(.L_x_16494) ;  /* 0x00000000000c1947 */ /* 0x000fec0003800000 */
[----:B------:R-:W-:Y:S05]  /*11d0*/  @!P2 BRA `(.L_x_16495) ;  /* 0x000000000014a947 */ /* 0x000fea0003800000 */
[----:B-----5:R-:W-:Y:S01]  /*11e0*/  FADD.FTZ R28, R52, R28 ;  /* 0x0000001c341c7221 */ /* 0x020fe20000010000 */
[----:B------:R-:W-:Y:S06]  /*11f0*/  BRA `(.L_x_16495) ;  /* 0x00000000000c7947 */ /* 0x000fec0003800000 */
.L_x_16494:
[----:B-----5:R-:W-:-:S05]  /*1200*/  HADD2.F32 R23, -RZ, R56.H0_H0 ;  /* 0x20000038ff177230 */ /* 0x020fca0000004100 */
[----:B------:R-:W-:-:S04]  /*1210*/  FADD.FTZ R28, R23, R28 ;  /* 0x0000001c171c7221 */ /* 0x000fc80000010000 */
[----:B------:R-:W-:-:S07]  /*1220*/  @P2 FADD.FTZ R28, R52, R28 ;  /* 0x0000001c341c2221 */ /* 0x000fce0000010000 */
.L_x_16495:
[----:B------:R-:W-:Y:S01]  /*1230*/  HADD2.F32 R29, -RZ, R24.H1_H1 ;  /* 0x30000018ff1d7230 */ /* 0x000fe20000004100 */
[----:B------:R-:W-:Y:S06]  /*1240*/  @P1 BRA `(.L_x_16496) ;  /* 0x00000000000c1947 */ /* 0x000fec0003800000 */
[----:B------:R-:W-:Y:S05]  /*1250*/  @!P2 BRA `(.L_x_16497) ;  /* 0x000000000014a947 */ /* 0x000fea0003800000 */
[----:B-----5:R-:W-:Y:S01]  /*1260*/  FADD.FTZ R29, R53, R29 ;  /* 0x0000001d351d7221 */ /* 0x020fe20000010000 */
[----:B------:R-:W-:Y:S06]  /*1270*/  BRA `(.L_x_16497) ;  /* 0x00000000000c7947 */ /* 0x000fec0003800000 */
.L_x_16496:
[----:B-----5:R-:W-:-:S05]  /*1280*/  HADD2.F32 R22, -RZ, R56.H1_H1 ;  /* 0x30000038ff167230 */ /* 0x020fca0000004100 */
[----:B------:R-:W-:-:S04]  /*1290*/  FADD.FTZ R29, R22, R29 ;  /* 0x0000001d161d7221 */ /* 0x000fc80000010000 */
[----:B------:R-:W-:-:S07]  /*12a0*/  @P2 FADD.FTZ R29, R53, R29 ;  /* 0x0000001d351d2221 */ /* 0x000fce0000010000 */
.L_x_16497:
[----:B------:R-:W-:Y:S01]  /*12b0*/  HADD2.F32 R30, -RZ, R25.H0_H0 ;  /* 0x20000019ff1e7230 */ /* 0x000fe20000004100 */
[----:B------:R-:W-:Y:S06]  /*12c0*/  @P1 BRA `(.L_x_16498) ;  /* 0x00000000000c1947 */ /* 0x000fec0003800000 */
[----:B------:R-:W-:Y:S05]  /*12d0*/  @!P2 BRA `(.L_x_16499) ;  /* 0x000000000014a947 */ /* 0x000fea0003800000 */
[----:B-----5:R-:W-:Y:S01]  /*12e0*/  FADD.FTZ R30, R54, R30 ;  /* 0x0000001e361e7221 */ /* 0x020fe20000010000 */
[----:B------:R-:W-:Y:S06]  /*12f0*/  BRA `(.L_x_16499) ;  /* 0x00000000000c7947 */ /* 0x000fec0003800000 */
.L_x_16498:
[----:B-----5:R-:W-:-:S05]  /*1300*/  HADD2.F32 R23, -RZ, R57.H0_H0 ;  /* 0x20000039ff177230 */ /* 0x020fca0000004100 */
[----:B------:R-:W-:-:S04]  /*1310*/  FADD.FTZ R30, R23, R30 ;  /* 0x0000001e171e7221 */ /* 0x000fc80000010000 */
[----:B------:R-:W-:-:S07]  /*1320*/  @P2 FADD.FTZ R30, R54, R30 ;  /* 0x0000001e361e2221 */ /* 0x000fce0000010000 */
.L_x_16499:
[----:B------:R-:W-:Y:S01]  /*1330*/  HADD2.F32 R31, -RZ, R25.H1_H1 ;  /* 0x30000019ff1f7230 */ /* 0x000fe20000004100 */
[----:B------:R-:W-:Y:S06]  /*1340*/  @P1 BRA `(.L_x_16500) ;  /* 0x00000000000c1947 */ /* 0x000fec0003800000 */
[----:B------:R-:W-:Y:S05]  /*1350*/  @!P2 BRA `(.L_x_16501) ;  /* 0x000000000014a947 */ /* 0x000fea0003800000 */
[----:B-----5:R-:W-:Y:S01]  /*1360*/  FADD.FTZ R31, R55, R31 ;  /* 0x0000001f371f7221 */ /* 0x020fe20000010000 */
[----:B------:R-:W-:Y:S06]  /*1370*/  BRA `(.L_x_16501) ;  /* 0x00000000000c7947 */ /* 0x000fec0003800000 */
.L_x_16500:
[----:B-----5:R-:W-:-:S05]  /*1380*/  HADD2.F32 R22, -RZ, R57.H1_H1 ;  /* 0x30000039ff167230 */ /* 0x020fca0000004100 */
[----:B------:R-:W-:-:S04]  /*1390*/  FADD.FTZ R31, R22, R31 ;  /* 0x0000001f161f7221 */ /* 0x000fc80000010000 */
[----:B------:R-:W-:-:S07]  /*13a0*/  @P2 FADD.FTZ R31, R55, R31 ;  /* 0x0000001f371f2221 */ /* 0x000fce0000010000 */
.L_x_16501:
[----:B------:R-:W-:Y:S01]  /*13b0*/  HADD2.F32 R24, -RZ, R26.H0_H0 ;  /* 0x2000001aff187230 */ /* 0x000fe20000004100 */
[----:B------:R-:W-:Y:S06]  /*13c0*/  @P1 BRA `(.L_x_16502) ;  /* 0x00000000000c1947 */ /* 0x000fec0003800000 */
[----:B------:R-:W-:Y:S05]  /*13d0*/  @!P2 BRA `(.L_x_16503) ;  /* 0x000000000014a947 */ /* 0x000fea0003800000 */
[----:B-----5:R-:W-:Y:S01]  /*13e0*/  FADD.FTZ R24, R48, R24 ;  /* 0x0000001830187221 */ /* 0x020fe20000010000 */
[----:B------:R-:W-:Y:S06]  /*13f0*/  BRA `(.L_x_16503) ;  /* 0x00000000000c7947 */ /* 0x000fec0003800000 */
.L_x_16502:
[----:B-----5:R-:W-:-:S05]  /*1400*/  HADD2.F32 R23, -RZ, R58.H0_H0 ;  /* 0x2000003aff177230 */ /* 0x020fca0000004100 */
[----:B------:R-:W-:-:S04]  /*1410*/  FADD.FTZ R24, R23, R24 ;  /* 0x0000001817187221 */ /* 0x000fc80000010000 */
[----:B------:R-:W-:-:S07]  /*1420*/  @P2 FADD.FTZ R24, R48, R24 ;  /* 0x0000001830182221 */ /* 0x000fce0000010000 */
.L_x_16503:
[----:B------:R-:W-:Y:S01]  /*1430*/  HADD2.F32 R25, -RZ, R26.H1_H1 ;  /* 0x3000001aff197230 */ /* 0x000fe20000004100 */
[----:B------:R-:W-:Y:S06]  /*1440*/  @P1 BRA `(.L_x_16504) ;  /* 0x00000000000c1947 */ /* 0x000fec0003800000 */
[----:B------:R-:W-:Y:S05]  /*1450*/  @!P2 BRA `(.L_x_16505) ;  /* 0x000000000014a947 */ /* 0x000fea0003800000 */
[----:B-----5:R-:W-:Y:S01]  /*1460*/  FADD.FTZ R25, R49, R25 ;  /* 0x0000001931197221 */ /* 0x020fe20000010000 */
[----:B------:R-:W-:Y:S06]  /*1470*/  BRA `(.L_x_16505) ;  /* 0x00000000000c7947 */ /* 0x000fec0003800000 */
.L_x_16504:
[----:B-----5:R-:W-:-:S05]  /*1480*/  HADD2.F32 R22, -RZ, R58.H1_H1 ;  /* 0x3000003aff167230 */ /* 0x020fca0000004100 */
[----:B------:R-:W-:-:S04]  /*1490*/  FADD.FTZ R25, R22, R25 ;  /* 0x0000001916197221 */ /* 0x000fc80000010000 */
[----:B------:R-:W-:-:S07]  /*14a0*/  @P2 FADD.FTZ R25, R49, R25 ;  /* 0x0000001931192221 */ /* 0x000fce0000010000 */
.L_x_16505:
[----:B------:R-:W-:Y:S01]  /*14b0*/  HADD2.F32 R26, -RZ, R27.H0_H0 ;  /* 0x2000001bff1a7230 */ /* 0x000fe20000004100 */
[----:B------:R-:W-:Y:S06]  /*14c0*/  @P1 BRA `(.L_x_16506) ;  /* 0x00000000000c1947 */ /* 0x000fec0003800000 */
[----:B------:R-:W-:Y:S05]  /*14d0*/  @!P2 BRA `(.L_x_16507) ;  /* 0x000000000014a947 */ /* 0x000fea0003800000 */
[----:B-----5:R-:W-:Y:S01]  /*14e0*/  FADD.FTZ R26, R50, R26 ;  /* 0x0000001a321a7221 */ /* 0x020fe20000010000 */
[----:B------:R-:W-:Y:S06]  /*14f0*/  BRA `(.L_x_16507) ;  /* 0x00000000000c7947 */ /* 0x000fec0003800000 */
.L_x_16506:
[----:B-----5:R-:W-:-:S05]  /*1500*/  HADD2.F32 R23, -RZ, R59.H0_H0 ;  /* 0x2000003bff177230 */ /* 0x020fca0000004100 */
[----:B------:R-:W-:-:S04]  /*1510*/  FADD.FTZ R26, R23, R26 ;  /* 0x0000001a171a7221 */ /* 0x000fc80000010000 */
[----:B------:R-:W-:-:S07]  /*1520*/  @P2 FADD.FTZ R26, R50, R26 ;  /* 0x0000001a321a2221 */ /* 0x000fce0000010000 */
.L_x_16507:
[----:B------:R-:W-:Y:S01]  /*1530*/  HADD2.F32 R27, -RZ, R27.H1_H1 ;  /* 0x3000001bff1b7230 */ /* 0x000fe20000004100 */
[----:B------:R-:W-:Y:S06]  /*1540*/  @P1 BRA `(.L_x_16508) ;  /* 0x00000000000c1947 */ /* 0x000fec0003800000 */
[----:B------:R-:W-:Y:S05]  /*1550*/  @!P2 BRA `(.L_x_16509) ;  /* 0x000000000014a947 */ /* 0x000fea0003800000 */
[----:B-----5:R-:W-:Y:S01]  /*1560*/  FADD.FTZ R27, R51, R27 ;  /* 0x0000001b331b7221 */ /* 0x020fe20000010000 */
[----:B------:R-:W-:Y:S06]  /*1570*/  BRA `(.L_x_16509) ;  /* 0x00000000000c7947 */ /* 0x000fec0003800000 */
.L_x_16508:
[----:B-----5:R-:W-:-:S05]  /*1580*/  HADD2.F32 R22, -RZ, R59.H1_H1 ;  /* 0x3000003bff167230 */ /* 0x020fca0000004100 */
[----:B------:R-:W-:-:S04]  /*1590*/  FADD.FTZ R27, R22, R27 ;  /* 0x0000001b161b7221 */ /* 0x000fc80000010000 */
[----:B------:R-:W-:-:S07]  /*15a0*/  @P2 FADD.FTZ R27, R51, R27 ;  /* 0x0000001b331b2221 */ /* 0x000fce0000010000 */
.L_x_16509:
[----:B------:R-:W0:Y:S01]  /*15b0*/  @P0 LDC.64 R60, c[0x0][0x228] ;  /* 0x00008a00ff3c0b82 */ /* 0x000e220000000a00 */
[----:B------:R-:W-:Y:S01]  /*15c0*/  IADD3 R117, R114, 0x300, RZ ;  /* 0x0000030072757810 */ /* 0x000fe20007ffe0ff */
[----:B------:R-:W-:-:S05]  /*15d0*/  IMAD.WIDE.U32 R62, R116, 0x20, R118 ;  /* 0x00000020743e7825 */ /* 0x000fca00078e0076 */
[----:B------:R-:W-:Y:S01]  /*15e0*/  STG.E.128 desc[UR4][R62.64], R28 ;  /* 0x0000001c3e007986 */ /* 0x000fe2000c101d04 */
[----:B------:R-:W1:Y:S03]  /*15f0*/  @P2 LDC.64 R22, c[0x0][0x230] ;  /* 0x00008c00ff162b82 */ /* 0x000e660000000a00 */
[----:B------:R2:W-:Y:S01]  /*1600*/  STG.E.128 desc[UR4][R62.64+0x10], R24 ;  /* 0x000010183e007986 */ /* 0x0005e2000c101d04 */
[----:B0-----:R-:W-:-:S05]  /*1610*/  @P0 IMAD.WIDE.U32 R60, R117, 0x10, R60 ;  /* 0x00000010753c0825 */ /* 0x001fca00078e003c */
[----:B-----5:R0:W5:Y:S01]  /*1620*/  @P0 LDG.E.128 R56, desc[UR4][R60.64] ;  /* 0x000000043c380981 */ /* 0x020162000c1e1d00 */
[----:B-1----:R-:W-:-:S05]  /*1630*/  @P2 IMAD.WIDE.U32 R22, R117, 0x20, R22 ;  /* 0x0000002075162825 */ /* 0x002fca00078e0016 */
[----:B------:R1:W5:Y:S01]  /*1640*/  @P2 LDG.E.128 R52, desc[UR4][R22.64] ;  /* 0x0000000416342981 */ /* 0x000362000c1e1d00 */
[----:B0-----:R-:W-:-:S03]  /*1650*/  IMAD.WIDE.U32 R60, R117, 0x10, R20 ;  /* 0x00000010753c7825 */ /* 0x001fc600078e0014 */
[----:B------:R1:W5:Y:S04]  /*1660*/  @P2 LDG.E.128 R48, desc[UR4][R22.64+0x10] ;  /* 0x0000100416302981 */ /* 0x000368000c1e1d00 */
[----:B--2---:R-:W2:Y:S02]  /*1670*/  LDG.E.128 R60, desc[UR4][R60.64] ;  /* 0x000000043c3c7981 */ /* 0x004ea4000c1e1d00 */
[----:B--2---:R-:W-:Y:S01]  /*1680*/  HADD2.F32 R20, -RZ, R60.H0_H0 ;  /* 0x2000003cff147230 */ /* 0x004fe20000004100 */
[----:B-1----:R-:W-:Y:S06]  /*1690*/  @P1 BRA `(.L_x_16510) ;  /* 0x00000000000c1947 */ /* 0x002fec0003800000 */
[----:B------:R-:W-:Y:S05]  /*16a0*/  @!P2 BRA `(.L_x_16511) ;  /* 0x000000000014a947 */ /* 0x000fea0003800000 */
[----:B-----5:R-:W-:Y:S01]  /*16b0*/  FADD.FTZ R20, R52, R20 ;  /* 0x0000001434147221 */ /* 0x020fe20000010000 */
[----:B------:R-:W-:Y:S06]  /*16c0*/  BRA `(.L_x_16511) ;  /* 0x00000000000c7947 */ /* 0x000fec0003800000 */
.L_x_16510:
[----:B-----5:R-:W-:-:S05]  /*16d0*/  HADD2.F32 R21, -RZ, R56.H0_H0 ;  /* 0x20000038ff157230 */ /* 0x020fca0000004100 */
[----:B------:R-:W-:-:S04]  /*16e0*/  FADD.FTZ R20, R21, R20 ;  /* 0x0000001415147221 */ /* 0x000fc80000010000 */
[----:B------:R-:W-:-:S07]  /*16f0*/  @P2 FADD.FTZ R20, R52, R20 ;  /* 0x0000001434142221 */ /* 0x000fce0000010000 */
.L_x_16511:
[----:B------:R-:W-:Y:S01]  /*1700*/  HADD2.F32 R21, -RZ, R60.H1_H1 ;  /* 0x3000003cff157230 */ /* 0x000fe20000004100 */
[----:B------:R-:W-:Y:S06]  /*1710*/  @P1 BRA `(.L_x_16512) ;  /* 0x00000000000c1947 */ /* 0x000fec0003800000 */
[----:B------:R-:W-:Y:S05]  /*1720*/  @!P2 BRA `(.L_x_16513) ;  /* 0x000000000014a947 */ /* 0x000fea0003800000 */
[----:B-----5:R-:W-:Y:S01]  /*1730*/  FADD.FTZ R21, R53, R21 ;  /* 0x0000001535157221 */ /* 0x020fe20000010000 */
[----:B------:R-:W-:Y:S06]  /*1740*/  BRA `(.L_x_16513) ;  /* 0x00000000000c7947 */ /* 0x000fec0003800000 */
.L_x_16512:
[----:B-----5:R-:W-:-:S05]  /*1750*/  HADD2.F32 R22, -RZ, R56.H1_H1 ;  /* 0x30000038ff167230 */ /* 0x020fca0000004100 */
[----:B------:R-:W-:-:S04]  /*1760*/  FADD.FTZ R21, R22, R21 ;  /* 0x0000001516157221 */ /* 0x000fc80000010000 */
[----:B------:R-:W-:-:S07]  /*1770*/  @P2 FADD.FTZ R21, R53, R21 ;  /* 0x0000001535152221 */ /* 0x000fce0000010000 */
.L_x_16513:
[----:B------:R-:W-:Y:S01]  /*1780*/  HADD2.F32 R22, -RZ, R61.H0_H0 ;  /* 0x2000003dff167230 */ /* 0x000fe20000004100 */
[----:B------:R-:W-:Y:S06]  /*1790*/  @P1 BRA `(.L_x_16514) ;  /* 0x00000000000c1947 */ /* 0x000fec0003800000 */
[----:B------:R-:W-:Y:S05]  /*17a0*/  @!P2 BRA `(.L_x_16515) ;  /* 0x000000000014a947 */ /* 0x000fea0003800000 */
[----:B-----5:R-:W-:Y:S01]  /*17b0*/  FADD.FTZ R22, R54, R22 ;  /* 0x0000001636167221 */ /* 0x020fe20000010000 */
[----:B------:R-:W-:Y:S06]  /*17c0*/  BRA `(.L_x_16515) ;  /* 0x00000000000c7947 */ /* 0x000fec0003800000 */
.L_x_16514:
[----:B-----5:R-:W-:-:S05]  /*17d0*/  HADD2.F32 R23, -RZ, R57.H0_H0 ;  /* 0x20000039ff177230 */ /* 0x020fca0000004100 */
[----:B------:R-:W-:-:S04]  /*17e0*/  FADD.FTZ R22, R23, R22 ;  /* 0x0000001617167221 */ /* 0x000fc80000010000 */
[----:B------:R-:W-:-:S07]  /*17f0*/  @P2 FADD.FTZ R22, R54, R22 ;  /* 0x0000001636162221 */ /* 0x000fce0000010000 */
.L_x_16515:
[----:B------:R-:W-:Y:S01]  /*1800*/  HADD2.F32 R23, -RZ, R61.H1_H1 ;  /* 0x3000003dff177230 */ /* 0x000fe20000004100 */
[----:B------:R-:W-:Y:S06]  /*1810*/  @P1 BRA `(.L_x_16516) ;  /* 0x00000000000c1947 */ /* 0x000fec0003800000 */
[----:B------:R-:W-:Y:S05]  /*1820*/  @!P2 BRA `(.L_x_16517) ;  /* 0x000000000014a947 */ /* 0x000fea0003800000 */
[----:B-----5:R-:W-:Y:S01]  /*1830*/  FADD.FTZ R23, R55, R23 ;  /* 0x0000001737177221 */ /* 0x020fe20000010000 */
[----:B------:R-:W-:Y:S06]  /*1840*/  BRA `(.L_x_16517) ;  /* 0x00000000000c7947 */ /* 0x000fec0003800000 */
.L_x_16516:
[----:B-----5:R-:W-:-:S05]  /*1850*/  HADD2.F32 R60, -RZ, R57.H1_H1 ;  /* 0x30000039ff3c7230 */ /* 0x020fca0000004100 */
[----:B------:R-:W-:-:S04]  /*1860*/  FADD.FTZ R23, R60, R23 ;  /* 0x000000173c177221 */ /* 0x000fc80000010000 */
[----:B------:R-:W-:-:S07]  /*1870*/  @P2 FADD.FTZ R23, R55, R23 ;  /* 0x0000001737172221 */ /* 0x000fce0000010000 */
.L_x_16517:
[----:B------:R-:W-:Y:S01]  /*1880*/  HADD2.F32 R60, -RZ, R62.H0_H0 ;  /* 0x2000003eff3c7230 */ /* 0x000fe20000004100 */
[----:B------:R-:W-:Y:S06]  /*1890*/  @P1 BRA `(.L_x_16518) ;  /* 0x00000000000c1947 */ /* 0x000fec0003800000 */
[----:B------:R-:W-:Y:S05]  /*18a0*/  @!P2 BRA `(.L_x_16519) ;  /* 0x000000000014a947 */ /* 0x000fea0003800000 */
[----:B-----5:R-:W-:Y:S01]  /*18b0*/  FADD.FTZ R60, R48, R60 ;  /* 0x0000003c303c7221 */ /* 0x020fe20000010000 */
[----:B------:R-:W-:Y:S06]  /*18c0*/  BRA `(.L_x_16519) ;  /* 0x00000000000c7947 */ /* 0x000fec0003800000 */
.L_x_16518:
[----:B-----5:R-:W-:-:S05]  /*18d0*/  HADD2.F32 R61, -RZ, R58.H0_H0 ;  /* 0x2000003aff3d7230 */ /* 0x020fca0000004100 */
[----:B------:R-:W-:-:S04]  /*18e0*/  FADD.FTZ R60, R61, R60 ;  /* 0x0000003c3d3c7221 */ /* 0x000fc80000010000 */
[----:B------:R-:W-:-:S07]  /*18f0*/  @P2 FADD.FTZ R60, R48, R60 ;  /* 0x0000003c303c2221 */ /* 0x000fce0000010000 */
.L_x_16519:
[----:B------:R-:W-:Y:S01]  /*1900*/  HADD2.F32 R61, -RZ, R62.H1_H1 ;  /* 0x3000003eff3d7230 */ /* 0x000fe20000004100 */
[----:B------:R-:W-:Y:S06]  /*1910*/  @P1 BRA `(.L_x_16520) ;  /* 0x00000000000c1947 */ /* 0x000fec0003800000 */
[----:B------:R-:W-:Y:S05]  /*1920*/  @!P2 BRA `(.L_x_16521) ;  /* 0x000000000014a947 */ /* 0x000fea0003800000 */
[----:B-----5:R-:W-:Y:S01]  /*1930*/  FADD.FTZ R61, R49, R61 ;  /* 0x0000003d313d7221 */ /* 0x020fe20000010000 */
[----:B------:R-:W-:Y:S06]  /*1940*/  BRA `(.L_x_16521) ;  /* 0x00000000000c7947 */ /* 0x000fec0003800000 */
.L_x_16520:
[----:B-----5:R-:W-:-:S05]  /*1950*/  HADD2.F32 R62, -RZ, R58.H1_H1 ;  /* 0x3000003aff3e7230 */ /* 0x020fca0000004100 */
[----:B------:R-:W-:-:S04]  /*1960*/  FADD.FTZ R61, R62, R61 ;  /* 0x0000003d3e3d7221 */ /* 0x000fc80000010000 */
[----:B------:R-:W-:-:S07]  /*1970*/  @P2 FADD.FTZ R61, R49, R61 ;  /* 0x0000003d313d2221 */ /* 0x000fce0000010000 */
.L_x_16521:
[----:B------:R-:W-:Y:S01]  /*1980*/  HADD2.F32 R62, -RZ, R63.H0_H0 ;  /* 0x2000003fff3e7230 */ /* 0x000fe20000004100 */
[----:B------:R-:W-:Y:S06]  /*1990*/  @P1 BRA `(.L_x_16522) ;  /* 0x00000000000c1947 */ /* 0x000fec0003800000 */
[----:B------:R-:W-:Y:S05]  /*19a0*/  @!P2 BRA `(.L_x_16523) ;  /* 0x000000000014a947 */ /* 0x000fea0003800000 */
[----:B-----5:R-:W-:Y:S01]  /*19b0*/  FADD.FTZ R62, R50, R62 ;  /* 0x0000003e323e7221 */ /* 0x020fe20000010000 */
[----:B------:R-:W-:Y:S06]  /*19c0*/  BRA `(.L_x_16523) ;  /* 0x00000000000c7947 */ /* 0x000fec0003800000 */
.L_x_16522:
[----:B-----5:R-:W-:-:S05]  /*19d0*/  HADD2.F32 R85, -RZ, R59.H0_H0 ;  /* 0x2000003bff557230 */ /* 0x020fca0000004100 */
[----:B------:R-:W-:-:S04]  /*19e0*/  FADD.FTZ R62, R85, R62 ;  /* 0x0000003e553e7221 */ /* 0x000fc80000010000 */
[----:B------:R-:W-:-:S07]  /*19f0*/  @P2 FADD.FTZ R62, R50, R62 ;  /* 0x0000003e323e2221 */ /* 0x000fce0000010000 */
.L_x_16523:
[----:B------:R-:W-:Y:S01]  /*1a00*/  HADD2.F32 R63, -RZ, R63.H1_H1 ;  /* 0x3000003fff3f7230 */ /* 0x000fe20000004100 */
[----:B------:R-:W-:Y:S06]  /*1a10*/  @P1 BRA `(.L_x_16524) ;  /* 0x00000000000c1947 */ /* 0x000fec0003800000 */
[----:B------:R-:W-:Y:S05]  /*1a20*/  @!P2 BRA `(.L_x_16525) ;  /* 0x000000000014a947 */ /* 0x000fea0003800000 */
[----:B-----5:R-:W-:Y:S01]  /*1a30*/  FADD.FTZ R63, R51, R63 ;  /* 0x0000003f333f7221 */ /* 0x020fe20000010000 */
[----:B------:R-:W-:Y:S06]  /*1a40*/  BRA `(.L_x_16525) ;  /* 0x00000000000c7947 */ /* 0x000fec0003800000 */
.L_x_16524:
[----:B-----5:R-:W-:-:S05]  /*1a50*/  HADD2.F32 R120, -RZ, R59.H1_H1 ;  /* 0x3000003bff787230 */ /* 0x020fca0000004100 */
[----:B------:R-:W-:-:S04]  /*1a60*/  FADD.FTZ R63, R120, R63 ;  /* 0x0000003f783f7221 */ /* 0x000fc80000010000 */
[----:B------:R-:W-:-:S07]  /*1a70*/  @P2 FADD.FTZ R63, R51, R63 ;  /* 0x0000003f333f2221 */ /* 0x000fce0000010000 */
.L_x_16525:
        /* <DEDUP_REMOVED lines=126> */
.L_x_16538:
[----:B------:R-:W2:Y:S01]  /*2260*/  @!P2 S2R R121, SR_CgaCtaId ;  /* 0x000000000079a919 */ /* 0x000ea20000008800 */
[----:B------:R-:W-:Y:S01]  /*2270*/  @!P2 MOV R120, 0x400 ;  /* 0x000004000078a802 */ /* 0x000fe20000000f00 */
[----:B-1----:R-:W-:Y:S01]  /*2280*/  FADD.FTZ R85, R127, R85 ;  /* 0x000000557f557221 */ /* 0x002fe20000010000 */
[----:B------:R-:W-:Y:S01]  /*2290*/  LOP3.LUT R119, R119, 0x7, RZ, 0xc0, !PT ;  /* 0x0000000777777812 */ /* 0x000fe200078ec0ff */
        /* <DEDUP_REMOVED lines=8> */
[----:B------:R-:W-:Y:S02]  /*2320*/  LOP3.LUT P2, RZ, R119, 0x1f, R70, 0xf8, !PT ;  /* 0x0000001f77ff7812 */ /* 0x000fe4000784f846 */
[----:B-1----:R-:W-:Y:S01]  /*2330*/  CS2R R84, SRZ ;  /* 0x0000000000547805 */ /* 0x002fe2000001ff00 */
[----:B------:R-:W-:-:S08]  /*2340*/  HFMA2.MMA R120, -RZ, RZ, 0, 0 ;  /* 0x00000000ff787435 */ /* 0x000fd000000001ff */
        /* <DEDUP_REMOVED lines=8> */
[----:B------:R-:W-:-:S05]  /*23d0*/  @!P4 LEA R122, R118, R121, 0x3 ;  /* 0x00000079767ac211 */ /* 0x000fca00078e18ff */
[----:B------:R-:W1:Y:S04]  /*23e0*/  @!P4 LDS.64 R84, [R122] ;  /* 0x000000007a54c984 */ /* 0x000e680000000a00 */
[----:B-1----:R-:W1:Y:S02]  /*23f0*/  SHFL.DOWN PT, R121, R84, 0x4, 0x1f ;  /* 0x08801f0054797f89 */ /* 0x002e6400000e0000 */
[----:B-1----:R-:W-:-:S04]  /*2400*/  FADD.FTZ R118, -R121, R84 ;  /* 0x0000005479767221 */ /* 0x002fc80000010100 */
[----:B------:R-:W-:Y:S01]  /*2410*/  FMUL.FTZ R124, R118, R118 ;  /* 0x00000076767c7220 */ /* 0x000fe20000410000 */
[----:B------:R-:W-:-:S03]  /*2420*/  IADD3 R118, R125, R120, RZ ;  /* 0x000000787d767210 */ /* 0x000fc60007ffe0ff */
[----:B------:R-:W-:-:S04]  /*2430*/  FMUL.FTZ R119, R124, R123 ;  /* 0x0000007b7c777220 */ /* 0x000fc80000410000 */
[-C--:B------:R-:W-:Y:S01]  /*2440*/  FMUL.FTZ R119, R119, R126.reuse ;  /* 0x0000007e77777220 */ /* 0x080fe20000410000 */
[----:B------:R-:W-:-:S04]  /*2450*/  FMUL.FTZ R126, R121, R126 ;  /* 0x0000007e797e7220 */ /* 0x000fc80000410000 */
[----:B------:R-:W-:Y:S02]  /*2460*/  FFMA.FTZ R121, R123, R84, R126 ;  /* 0x000000547b797223 */ /* 0x000fe4000001007e */
[----:B------:R-:W1:Y:S01]  /*2470*/  SHFL.DOWN PT, R84, R85, 0x4, 0x1f ;  /* 0x08801f0055547f89 */ /* 0x000e6200000e0000 */
[----:B0-----:R-:W0:Y:S01]  /*2480*/  LDC.64 R126, c[0x0][0x2b8] ;  /* 0x0000ae00ff7e7b82 */ /* 0x001e220000000a00 */
[----:B-1----:R-:W-:Y:S01]  /*2490*/  FADD.FTZ R123, R84, R85 ;  /* 0x00000055547b7221 */ /* 0x002fe20000010000 */
[----:B------:R-:W-:-:S04]  /*24a0*/  I2FP.F32.S32 R84, R118 ;  /* 0x0000007600547245 */ /* 0x000fc80000201400 */
[----:B------:R-:W1:Y:S02]  /*24b0*/  MUFU.RCP R120, R84 ;  /* 0x0000005400787308 */ /* 0x000e640000001000 */
[C---:B-1----:R-:W-:Y:S01]  /*24c0*/  FMUL.FTZ R121, R120.reuse, R121 ;  /* 0x0000007978797220 */ /* 0x042fe20000410000 */
[----:B------:R-:W-:Y:S02]  /*24d0*/  FFMA.FTZ R120, R120, R119, R123 ;  /* 0x0000007778787223 */ /* 0x000fe4000001007b */
[----:B------:R-:W-:Y:S04]  /*24e0*/  SHFL.DOWN PT, R123, R118, 0x2, 0x1f ;  /* 0x08401f00767b7f89 */ /* 0x000fe800000e0000 */
[----:B------:R-:W1:Y:S02]  /*24f0*/  SHFL.DOWN PT, R122, R121, 0x2, 0x1f ;  /* 0x08401f00797a7f89 */ /* 0x000e6400000e0000 */
[----:B-1----:R-:W-:-:S04]  /*2500*/  FADD.FTZ R119, R121, -R122 ;  /* 0x8000007a79777221 */ /* 0x002fc80000010000 */
[----:B------:R-:W-:Y:S01]  /*2510*/  FMUL.FTZ R125, R119, R119 ;  /* 0x00000077777d7220 */ /* 0x000fe20000410000 */
[-C--:B------:R-:W-:Y:S02]  /*2520*/  IADD3 R119, R118, R123.reuse, RZ ;  /* 0x0000007b76777210 */ /* 0x080fe40007ffe0ff */
[----:B------:R-:W-:Y:S01]  /*2530*/  I2FP.F32.S32 R123, R123 ;  /* 0x0000007b007b7245 */ /* 0x000fe20000201400 */
[----:B------:R-:W-:Y:S02]  /*2540*/  FMUL.FTZ R85, R84, R125 ;  /* 0x0000007d54557220 */ /* 0x000fe40000410000 */
[----:B------:R-:W1:Y:S02]  /*2550*/  SHFL.DOWN PT, R124, R119, 0x1, 0x1f ;  /* 0x08201f00777c7f89 */ /* 0x000e6400000e0000 */
[-C--:B------:R-:W-:Y:S01]  /*2560*/  FMUL.FTZ R85, R85, R123.reuse ;  /* 0x0000007b55557220 */ /* 0x080fe20000410000 */
[----:B------:R-:W-:-:S04]  /*2570*/  FMUL.FTZ R123, R122, R123 ;  /* 0x0000007b7a7b7220 */ /* 0x000fc80000410000 */
[----:B------:R-:W-:Y:S01]  /*2580*/  FFMA.FTZ R125, R84, R121, R123 ;  /* 0x00000079547d7223 */ /* 0x000fe2000001007b */
[----:B------:R-:W-:Y:S01]  /*2590*/  I2FP.F32.S32 R84, R119 ;  /* 0x0000007700547245 */ /* 0x000fe20000201400 */
[----:B------:R-:W2:Y:S03]  /*25a0*/  SHFL.DOWN PT, R123, R120, 0x2, 0x1f ;  /* 0x08401f00787b7f89 */ /* 0x000ea600000e0000 */
[----:B------:R-:W3:Y:S02]  /*25b0*/  MUFU.RCP R118, R84 ;  /* 0x0000005400767308 */ /* 0x000ee40000001000 */
[----:B---3--:R-:W-:Y:S01]  /*25c0*/  FMUL.FTZ R121, R118, R125 ;  /* 0x0000007d76797220 */ /* 0x008fe20000410000 */
[----:B-1----:R-:W-:Y:S01]  /*25d0*/  I2FP.F32.S32 R125, R124 ;  /* 0x0000007c007d7245 */ /* 0x002fe20000201400 */
[----:B--2---:R-:W-:-:S03]  /*25e0*/  FADD.FTZ R123, R120, R123 ;  /* 0x0000007b787b7221 */ /* 0x004fc60000010000 */
[----:B------:R-:W1:Y:S01]  /*25f0*/  SHFL.DOWN PT, R122, R121, 0x1, 0x1f ;  /* 0x08201f00797a7f89 */ /* 0x000e6200000e0000 */
[----:B------:R-:W-:Y:S01]  /*2600*/  FFMA.FTZ R118, R118, R85, R123 ;  /* 0x0000005576767223 */ /* 0x000fe2000001007b */
[----:B-1----:R-:W-:-:S04]  /*2610*/  FADD.FTZ R85, R121, -R122 ;  /* 0x8000007a79557221 */ /* 0x002fc80000010000 */
[----:B------:R-:W-:Y:S01]  /*2620*/  FMUL.FTZ R123, R85, R85 ;  /* 0x00000055557b7220 */ /* 0x000fe20000410000 */
[----:B------:R-:W-:-:S03]  /*2630*/  IADD3 R85, R119, R124, RZ ;  /* 0x0000007c77557210 */ /* 0x000fc60007ffe0ff */
[----:B------:R-:W-:Y:S02]  /*2640*/  FMUL.FTZ R120, R84, R123 ;  /* 0x0000007b54787220 */ /* 0x000fe40000410000 */
[----:B------:R-:W1:Y:S02]  /*2650*/  SHFL.DOWN PT, R123, R118, 0x1, 0x1f ;  /* 0x08201f00767b7f89 */ /* 0x000e6400000e0000 */
[-C--:B------:R-:W-:Y:S01]  /*2660*/  FMUL.FTZ R120, R120, R125.reuse ;  /* 0x0000007d78787220 */ /* 0x080fe20000410000 */
[----:B------:R-:W-:-:S04]  /*2670*/  FMUL.FTZ R125, R122, R125 ;  /* 0x0000007d7a7d7220 */ /* 0x000fc80000410000 */
[----:B------:R-:W-:Y:S01]  /*2680*/  FFMA.FTZ R122, R84, R121, R125 ;  /* 0x00000079547a7223 */ /* 0x000fe2000001007d */
[----:B------:R-:W-:-:S06]  /*2690*/  I2FP.F32.S32 R121, R85 ;  /* 0x0000005500797245 */ /* 0x000fcc0000201400 */
[----:B------:R-:W2:Y:S01]  /*26a0*/  MUFU.RCP R121, R121 ;  /* 0x0000007900797308 */ /* 0x000ea20000001000 */
[----:B-1----:R-:W-:Y:S02]  /*26b0*/  FADD.FTZ R84, R118, R123 ;  /* 0x0000007b76547221 */ /* 0x002fe40000010000 */
[----:B------:R-:W1:Y:S01]  /*26c0*/  LDC R123, c[0x0][0x2d8] ;  /* 0x0000b600ff7b7b82 */ /* 0x000e620000000800 */
[C---:B--2---:R-:W-:Y:S01]  /*26d0*/  FMUL.FTZ R119, R121.reuse, R122 ;  /* 0x0000007a79777220 */ /* 0x044fe20000410000 */
[----:B------:R-:W-:-:S06]  /*26e0*/  FFMA.FTZ R120, R121, R120, R84 ;  /* 0x0000007879787223 */ /* 0x000fcc0000010054 */
[----:B------:R-:W2:Y:S01]  /*26f0*/  @!P2 LDC.64 R84, c[0x0][0x250] ;  /* 0x00009400ff54ab82 */ /* 0x000ea20000000a00 */
[----:B------:R-:W3:Y:S04]  /*2700*/  SHFL.IDX PT, R119, R119, RZ, 0x1f ;  /* 0x00001fff77777589 */ /* 0x000ee800000e0000 */
[----:B------:R-:W1:Y:S01]  /*2710*/  SHFL.IDX PT, R120, R120, RZ, 0x1f ;  /* 0x00001fff78787589 */ /* 0x000e6200000e0000 */
[----:B--2---:R-:W-:-:S04]  /*2720*/  @!P2 IMAD.WIDE R84, R113, 0x4, R84 ;  /* 0x000000047154a825 */ /* 0x004fc800078e0254 */
[----:B---3--:R-:W-:Y:S01]  /*2730*/  FMUL.FTZ R122, R119, R119 ;  /* 0x00000077777a7220 */ /* 0x008fe20000410000 */
[----:B------:R2:W-:Y:S01]  /*2740*/  @!P2 STG.E desc[UR4][R84.64], R119 ;  /* 0x000000775400a986 */ /* 0x0005e2000c101904 */
[----:B-1----:R-:W-:-:S03]  /*2750*/  FFMA.FTZ R118, R120, UR7, R123 ;  /* 0x0000000778767c23 */ /* 0x002fc6000801007b */
[----:B------:R-:W-:-:S05]  /*2760*/  FSEL R121, R122, RZ, P3 ;  /* 0x000000ff7a797208 */ /* 0x000fca0001800000 */
[----:B--2---:R-:W-:Y:S01]  /*2770*/  FADD.FTZ R85, R118, R121 ;  /* 0x0000007976557221 */ /* 0x004fe20000010000 */
[----:B------:R-:W-:-:S05]  /*2780*/  FSEL R84, R119, RZ, !P3 ;  /* 0x000000ff77547208 */ /* 0x000fca0005800000 */
        /* <DEDUP_REMOVED lines=24> */
[----:B------:R-:W-:Y:S01]  /*2910*/  FFMA.FTZ R25, R38, R89, R15 ;  /* 0x0000005926197223 */ /* 0x000fe2000001000f */
[C---:B------:R-:W-:Y:S01]  /*2920*/  FMUL.FTZ R33, R85.reuse, R33 ;  /* 0x0000002155217220 */ /* 0x040fe20000410000 */
[----:B------:R-:W-:Y:S01]  /*2930*/  FMUL.FTZ R42, R85, R42 ;  /* 0x0000002a552a7220 */ /* 0x000fe20000410000 */
[----:B------:R-:W-:Y:S01]  /*2940*/  F2FP.F16.F32.PACK_AB R27, R26, R27 ;  /* 0x0000001b1a1b723e */ /* 0x000fe200000000ff */
[----:B------:R-:W-:Y:S01]  /*2950*/  FFMA.FTZ R26, R32, R91, R13 ;  /* 0x0000005b201a7223 */ /* 0x000fe2000001000d */
[----:B------:R-:W-:Y:S01]  /*2960*/  FFMA.FTZ R32, R39, R92, R14 ;  /* 0x0000005c27207223 */ /* 0x000fe2000001000e */
[----:B------:R-:W-:Y:S01]  /*2970*/  FMUL.FTZ R21, R85, R43 ;  /* 0x0000002b55157220 */ /* 0x000fe20000410000 */
[----:B------:R-:W-:Y:S01]  /*2980*/  FADD.FTZ R124, -R84, R23 ;  /* 0x00000017547c7221 */ /* 0x000fe20000010100 */
[----:B------:R-:W-:Y:S01]  /*2990*/  FFMA.FTZ R33, R33, R94, R12 ;  /* 0x0000005e21217223 */ /* 0x000fe2000001000c */
[C---:B------:R-:W-:Y:S01]  /*29a0*/  FMUL.FTZ R30, R85.reuse, R30 ;  /* 0x0000001e551e7220 */ /* 0x040fe20000410000 */
[----:B------:R-:W-:Y:S01]  /*29b0*/  F2FP.F16.F32.PACK_AB R25, R32, R25 ;  /* 0x000000192019723e */ /* 0x000fe200000000ff */
[----:B------:R-:W-:Y:S01]  /*29c0*/  FMUL.FTZ R32, R85, R35 ;  /* 0x0000002355207220 */ /* 0x000fe20000410000 */
[----:B------:R-:W-:Y:S01]  /*29d0*/  FFMA.FTZ R23, R42, R83, R19 ;  /* 0x000000532a177223 */ /* 0x000fe20000010013 */
[----:B------:R-:W-:Y:S01]  /*29e0*/  FFMA.FTZ R21, R21, R88, R18 ;  /* 0x0000005815157223 */ /* 0x000fe20000010012 */
[C---:B------:R-:W-:Y:S01]  /*29f0*/  FMUL.FTZ R46, R85.reuse, R46 ;  /* 0x0000002e552e7220 */ /* 0x040fe20000410000 */
[----:B------:R-:W-:Y:S01]  /*2a00*/  FMUL.FTZ R47, R85, R47 ;  /* 0x0000002f552f7220 */ /* 0x000fe20000410000 */
[----:B------:R-:W-:Y:S01]  /*2a10*/  FFMA.FTZ R34, R30, R97, R7 ;  /* 0x000000611e227223 */ /* 0x000fe20000010007 */
[C---:B------:R-:W-:Y:S01]  /*2a20*/  FADD.FTZ R36, -R84.reuse, R36 ;  /* 0x0000002454247221 */ /* 0x040fe20000010100 */
[----:B------:R-:W-:Y:S01]  /*2a30*/  FADD.FTZ R37, -R84, R37 ;  /* 0x0000002554257221 */ /* 0x000fe20000010100 */
[----:B------:R-:W-:Y:S01]  /*2a40*/  F2FP.F16.F32.PACK_AB R26, R33, R26 ;  /* 0x0000001a211a723e */ /* 0x000fe200000000ff */
[----:B------:R-:W-:Y:S01]  /*2a50*/  FFMA.FTZ R30, R32, R99, R5 ;  /* 0x00000063201e7223 */ /* 0x000fe20000010005 */
[----:B------:R-:W-:Y:S01]  /*2a60*/  F2FP.F16.F32.PACK_AB R23, R21, R23 ;  /* 0x000000171517723e */ /* 0x000fe200000000ff */
[----:B------:R-:W1:Y:S01]  /*2a70*/  @!P2 LDC.64 R32, c[0x0][0x258] ;  /* 0x00009600ff20ab82 */ /* 0x000e620000000a00 */
[----:B------:R-:W-:Y:S01]  /*2a80*/  FFMA.FTZ R21, R46, R79, R67 ;  /* 0x0000004f2e157223 */ /* 0x000fe20000010043 */
[----:B------:R-:W-:Y:S01]  /*2a90*/  FFMA.FTZ R24, R47, R82, R66 ;  /* 0x000000522f187223 */ /* 0x000fe20000010042 */
[C---:B------:R-:W-:Y:S01]  /*2aa0*/  FADD.FTZ R40, -R84.reuse, R40 ;  /* 0x0000002854287221 */ /* 0x040fe20000010100 */
[C---:B------:R-:W-:Y:S01]  /*2ab0*/  FADD.FTZ R41, -R84.reuse, R41 ;  /* 0x0000002954297221 */ /* 0x040fe20000010100 */
[C---:B------:R-:W-:Y:S01]  /*2ac0*/  FMUL.FTZ R36, R85.reuse, R36 ;  /* 0x0000002455247220 */ /* 0x040fe20000410000 */
[C---:B------:R-:W-:Y:S01]  /*2ad0*/  FMUL.FTZ R37, R85.reuse, R37 ;  /* 0x0000002555257220 */ /* 0x040fe20000410000 */
[C---:B------:R-:W-:Y:S01]  /*2ae0*/  FADD.FTZ R28, -R84.reuse, R28 ;  /* 0x0000001c541c7221 */ /* 0x040fe20000010100 */
[C---:B------:R-:W-:Y:S01]  /*2af0*/  FADD.FTZ R29, -R84.reuse, R29 ;  /* 0x0000001d541d7221 */ /* 0x040fe20000010100 */
[C---:B------:R-:W-:Y:S01]  /*2b00*/  FADD.FTZ R31, -R84.reuse, R31 ;  /* 0x0000001f541f7221 */ /* 0x040fe20000010100 */
[----:B------:R-:W-:Y:S01]  /*2b10*/  FADD.FTZ R118, -R84, R20 ;  /* 0x0000001454767221 */ /* 0x000fe20000010100 */
[C---:B------:R-:W-:Y:S01]  /*2b20*/  FMUL.FTZ R20, R85.reuse, R40 ;  /* 0x0000002855147220 */ /* 0x040fe20000410000 */
[----:B------:R-:W-:Y:S01]  /*2b30*/  FMUL.FTZ R41, R85, R41 ;  /* 0x0000002955297220 */ /* 0x000fe20000410000 */
[----:B------:R-:W-:Y:S01]  /*2b40*/  F2FP.F16.F32.PACK_AB R21, R24, R21 ;  /* 0x000000151815723e */ /* 0x000fe200000000ff */
        /* <DEDUP_REMOVED lines=9> */
[----:B------:R-:W-:Y:S01]  /*2be0*/  FMUL.FTZ R125, R85, R125 ;  /* 0x0000007d557d7220 */ /* 0x000fe20000410000 */
[----:B------:R-:W-:Y:S01]  /*2bf0*/  FFMA.FTZ R20, R20, R81, R65 ;  /* 0x0000005114147223 */ /* 0x000fe20000010041 */
[----:B------:R-:W-:Y:S01]  /*2c00*/  FFMA.FTZ R22, R41, R86, R64 ;  /* 0x0000005629167223 */ /* 0x000fe20000010040 */
        /* <DEDUP_REMOVED lines=8> */
[C---:B------:R-:W-:Y:S01]  /*2c90*/  FADD.FTZ R60, -R84.reuse, R60 ;  /* 0x0000003c543c7221 */ /* 0x040fe20000010100 */
[C---:B------:R-:W-:Y:S01]  /*2ca0*/  FADD.FTZ R61, -R84.reuse, R61 ;  /* 0x0000003d543d7221 */ /* 0x040fe20000010100 */
[C---:B------:R-:W-:Y:S01]  /*2cb0*/  FADD.FTZ R62, -R84.reuse, R62 ;  /* 0x0000003e543e7221 */ /* 0x040fe20000010100 */
[----:B------:R-:W-:Y:S01]  /*2cc0*/  FADD.FTZ R63, -R84, R63 ;  /* 0x0000003f543f7221 */ /* 0x000fe20000010100 */
[----:B------:R-:W-:Y:S01]  /*2cd0*/  F2FP.F16.F32.PACK_AB R22, R22, R20 ;  /* 0x000000141616723e */ /* 0x000fe200000000ff */
[----:B------:R-:W-:Y:S01]  /*2ce0*/  FFMA.FTZ R20, R44, R78, R69 ;  /* 0x0000004e2c147223 */ /* 0x000fe20000010045 */
[----:B------:R-:W-:Y:S01]  /*2cf0*/  FFMA.FTZ R45, R45, R80, R68 ;  /* 0x000000502d2d7223 */ /* 0x000fe20000010044 */
[----:B------:R-:W-:Y:S01]  /*2d00*/  F2FP.F16.F32.PACK_AB R28, R35, R28 ;  /* 0x0000001c231c723e */ /* 0x000fe200000000ff */
[----:B------:R-:W-:Y:S01]  /*2d10*/  FMUL.FTZ R121, R85, R121 ;  /* 0x0000007955797220 */ /* 0x000fe20000410000 */
[----:B------:R-:W-:Y:S01]  /*2d20*/  F2FP.F16.F32.PACK_AB R31, R125, R36 ;  /* 0x000000247d1f723e */ /* 0x000fe200000000ff */
[----:B------:R-:W-:Y:S01]  /*2d30*/  FMUL.FTZ R35, R85, R118 ;  /* 0x0000007655237220 */ /* 0x000fe20000410000 */
[----:B------:R-:W-:Y:S01]  /*2d40*/  F2FP.F16.F32.PACK_AB R29, R37, R34 ;  /* 0x00000022251d723e */ /* 0x000fe200000000ff */
[C---:B------:R-:W-:Y:S01]  /*2d50*/  FMUL.FTZ R39, R85.reuse, R124 ;  /* 0x0000007c55277220 */ /* 0x040fe20000410000 */
        /* <DEDUP_REMOVED lines=17> */
[----:B------:R-:W-:-:S02]  /*2e70*/  F2FP.F16.F32.PACK_AB R30, R121, R30 ;  /* 0x0000001e791e723e */ /* 0x000fc400000000ff */
[----:B------:R-:W-:Y:S01]  /*2e80*/  F2FP.F16.F32.PACK_AB R35, R44, R35 ;  /* 0x000000232c23723e */ /* 0x000fe200000000ff */
[--C-:B0-----:R-:W-:Y:S01]  /*2e90*/  IMAD.WIDE.U32 R40, R114, 0x10, R126.reuse ;  /* 0x0000001072287825 */ /* 0x101fe200078e007e */
[----:B------:R-:W-:Y:S01]  /*2ea0*/  F2FP.F16.F32.PACK_AB R34, R61, R34 ;  /* 0x000000223d22723e */ /* 0x000fe200000000ff */
[----:B------:R0:W-:Y:S01]  /*2eb0*/  @!P2 STG.E desc[UR4][R36.64], R85 ;  /* 0x000000552400a986 */ /* 0x0001e2000c101904 */
[----:B------:R-:W-:Y:S01]  /*2ec0*/  F2FP.F16.F32.PACK_AB R33, R45, R122 ;  /* 0x0000007a2d21723e */ /* 0x000fe200000000ff */
[--C-:B------:R-:W-:Y:S01]  /*2ed0*/  IMAD.WIDE.U32 R42, R115, 0x10, R126.reuse ;  /* 0x00000010732a7825 */ /* 0x100fe200078e007e */
[----:B------:R-:W-:Y:S01]  /*2ee0*/  F2FP.F16.F32.PACK_AB R32, R39, R38 ;  /* 0x000000262720723e */ /* 0x000fe200000000ff */
        /* <DEDUP_REMOVED lines=11> */
.L_x_16526:
[----:B------:R-:W-:Y:S01]  /*2fa0*/  HFMA2.MMA R122, -RZ, RZ, 0, 5.9604644775390625e-08 ;  /* 0x00000001ff7a7435 */ /* 0x000fe200000001ff */
[----:B------:R-:W-:Y:S02]  /*2fb0*/  MOV R121, 0x1f ;  /* 0x0000001f00797802 */ /* 0x000fe40000000f00 */
[----:B------:R-:W-:-:S08]  /*2fc0*/  MOV R120, 0xffffffff ;  /* 0xffffffff00787802 */ /* 0x000fd00000000f00 */
[----:B-----5:R-:W-:Y:S05]  /*2fd0*/  WARPSYNC.COLLECTIVE R120, `(.L_x_16528) ;  /* 0x0000000078087348 */ /* 0x020fea0003c00000 */
[----:B------:R0:W1:Y:S02]  /*2fe0*/  SHFL.BFLY P4, R85, R123, R122, R121 ;  /* 0x0c00007a7b557389 */ /* 0x0000640000080079 */
[----:B01---5:R-:W-:Y:S01]  /*2ff0*/  ENDCOLLECTIVE ;  /* 0x000000000000791b */ /* 0x023fe20003800000 */
.L_x_16528:
[----:B------:R-:W-:Y:S01]  /*3000*/  HFMA2.MMA R122, -RZ, RZ, 0, 1.1920928955078125e-07 ;  /* 0x00000002ff7a7435 */ /* 0x000fe200000001ff */
[----:B------:R-:W-:-:S05]  /*3010*/  FADD.FTZ R124, R123, R85 ;  /* 0x000000557b7c7221 */ /* 0x000fca0000010000 */
[----:B------:R-:W-:-:S07]  /*3020*/  MOV R123, R124 ;  /* 0x0000007c007b7202 */ /* 0x000fce0000000f00 */
[----:B------:R-:W-:Y:S05]  /*3030*/  WARPSYNC.COLLECTIVE R120, `(.L_x_16529) ;  /* 0x0000000078087348 */ /* 0x000fea0003c00000 */
[----:B------:R0:W1:Y:S02]  /*3040*/  SHFL.BFLY P4, R85, R123, R122, R121 ;  /* 0x0c00007a7b557389 */ /* 0x0000640000080079 */
[----:B01----:R-:W-:Y:S01]  /*3050*/  ENDCOLLECTIVE ;  /* 0x000000000000791b */ /* 0x003fe20003800000 */
.L_x_16529:
[----:B------:R-:W-:Y:S01]  /*3060*/  HFMA2.MMA R122, -RZ, RZ, 0, 2.384185791015625e-07 ;  /* 0x00000004ff7a7435 */ /* 0x000fe200000001ff */
[----:B------:R-:W-:-:S05]  /*3070*/  FADD.FTZ R125, R124, R85 ;  /* 0x000000557c7d7221 */ /* 0x000fca0000010000 */
[----:B------:R-:W-:-:S07]  /*3080*/  MOV R123, R125 ;  /* 0x0000007d007b7202 */ /* 0x000fce0000000f00 */
[----:B------:R-:W-:Y:S05]  /*3090*/  WARPSYNC.COLLECTIVE R120, `(.L_x_16530) ;  /* 0x0000000078087348 */ /* 0x000fea0003c00000 */
[----:B------:R0:W1:Y:S02]  /*30a0*/  SHFL.BFLY P4, R85, R123, R122, R121 ;  /* 0x0c00007a7b557389 */ /* 0x0000640000080079 */
[----:B01----:R-:W-:Y:S01]  /*30b0*/  ENDCOLLECTIVE ;  /* 0x000000000000791b */ /* 0x003fe20003800000 */
.L_x_16530:
[----:B------:R-:W-:Y:S01]  /*30c0*/  HFMA2.MMA R122, -RZ, RZ, 0, 4.76837158203125e-07 ;  /* 0x00000008ff7a7435 */ /* 0x000fe200000001ff */
[----:B------:R-:W-:-:S05]  /*30d0*/  FADD.FTZ R126, R125, R85 ;  /* 0x000000557d7e7221 */ /* 0x000fca0000010000 */
[----:B------:R-:W-:-:S07]  /*30e0*/  MOV R123, R126 ;  /* 0x0000007e007b7202 */ /* 0x000fce0000000f00 */
[----:B------:R-:W-:Y:S05]  /*30f0*/  WARPSYNC.COLLECTIVE R120, `(.L_x_16531) ;  /* 0x0000000078087348 */ /* 0x000fea0003c00000 */
[----:B------:R0:W1:Y:S02]  /*3100*/  SHFL.BFLY P4, R85, R123, R122, R121 ;  /* 0x0c00007a7b557389 */ /* 0x0000640000080079 */
[----:B01----:R-:W-:Y:S01]  /*3110*/  ENDCOLLECTIVE ;  /* 0x000000000000791b */ /* 0x003fe20003800000 */
.L_x_16531:
[----:B------:R-:W-:Y:S01]  /*3120*/  HFMA2.MMA R122, -RZ, RZ, 0, 9.5367431640625e-07 ;  /* 0x00000010ff7a7435 */ /* 0x000fe200000001ff */
[----:B------:R-:W-:-:S05]  /*3130*/  FADD.FTZ R127, R126, R85 ;  /* 0x000000557e7f7221 */ /* 0x000fca0000010000 */
[----:B------:R-:W-:-:S07]  /*3140*/  MOV R123, R127 ;  /* 0x0000007f007b7202 */ /* 0x000fce0000000f00 */
[----:B------:R-:W-:Y:S05]  /*3150*/  WARPSYNC.COLLECTIVE R120, `(.L_x_16532) ;  /* 0x0000000078087348 */ /* 0x000fea0003c00000 */
[----:B------:R0:W1:Y:S02]  /*3160*/  SHFL.BFLY P4, R85, R123, R122, R121 ;  /* 0x0c00007a7b557389 */ /* 0x0000640000080079 */
[----:B01----:R-:W-:Y:S01]  /*3170*/  ENDCOLLECTIVE ;  /* 0x000000000000791b */ /* 0x003fe20003800000 */
.L_x_16532:
        /* <DEDUP_REMOVED lines=71> */
.L_x_16533:
[----:B------:R-:W-:Y:S01]  /*35f0*/  HFMA2.MMA R122, -RZ, RZ, 0, 1.1920928955078125e-07 ;  /* 0x00000002ff7a7435 */ /* 0x000fe200000001ff */
[----:B------:R-:W-:-:S05]  /*3600*/  FADD.FTZ R124, R123, R85 ;  /* 0x000000557b7c7221 */ /* 0x000fca0000010000 */
[----:B------:R-:W-:-:S07]  /*3610*/  MOV R123, R124 ;  /* 0x0000007c007b7202 */ /* 0x000fce0000000f00 */
[----:B------:R-:W-:Y:S05]  /*3620*/  WARPSYNC.COLLECTIVE R120, `(.L_x_16534) ;  /* 0x0000000078087348 */ /* 0x000fea0003c00000 */
[----:B------:R0:W1:Y:S02]  /*3630*/  SHFL.BFLY P4, R85, R123, R122, R121 ;  /* 0x0c00007a7b557389 */ /* 0x0000640000080079 */
[----:B01----:R-:W-:Y:S01]  /*3640*/  ENDCOLLECTIVE ;  /* 0x000000000000791b */ /* 0x003fe20003800000 */
.L_x_16534:
[----:B------:R-:W-:Y:S01]  /*3650*/  HFMA2.MMA R122, -RZ, RZ, 0, 2.384185791015625e-07 ;  /* 0x00000004ff7a7435 */ /* 0x000fe200000001ff */
[----:B------:R-:W-:-:S05]  /*3660*/  FADD.FTZ R125, R124, R85 ;  /* 0x000000557c7d7221 */ /* 0x000fca0000010000 */
[----:B------:R-:W-:-:S07]  /*3670*/  MOV R123, R125 ;  /* 0x0000007d007b7202 */ /* 0x000fce0000000f00 */
[----:B------:R-:W-:Y:S05]  /*3680*/  WARPSYNC.COLLECTIVE R120, `(.L_x_16535) ;  /* 0x0000000078087348 */ /* 0x000fea0003c00000 */
[----:B------:R0:W1:Y:S02]  /*3690*/  SHFL.BFLY P4, R85, R123, R122, R121 ;  /* 0x0c00007a7b557389 */ /* 0x0000640000080079 */
[----:B01----:R-:W-:Y:S01]  /*36a0*/  ENDCOLLECTIVE ;  /* 0x000000000000791b */ /* 0x003fe20003800000 */
.L_x_16535:
[----:B------:R-:W-:Y:S01]  /*36b0*/  HFMA2.MMA R122, -RZ, RZ, 0, 4.76837158203125e-07 ;  /* 0x00000008ff7a7435 */ /* 0x000fe200000001ff */
[----:B------:R-:W-:-:S05]  /*36c0*/  FADD.FTZ R126, R125, R85 ;  /* 0x000000557d7e7221 */ /* 0x000fca0000010000 */
[----:B------:R-:W-:-:S07]  /*36d0*/  MOV R123, R126 ;  /* 0x0000007e007b7202 */ /* 0x000fce0000000f00 */
[----:B------:R-:W-:Y:S05]  /*36e0*/  WARPSYNC.COLLECTIVE R120, `(.L_x_16536) ;  /* 0x0000000078087348 */ /* 0x000fea0003c00000 */
[----:B------:R0:W1:Y:S02]  /*36f0*/  SHFL.BFLY P4, R85, R123, R122, R121 ;  /* 0x0c00007a7b557389 */ /* 0x0000640000080079 */
[----:B01----:R-:W-:Y:S01]  /*3700*/  ENDCOLLECTIVE ;  /* 0x000000000000791b */ /* 0x003fe20003800000 */
.L_x_16536:
[----:B------:R-:W-:Y:S01]  /*3710*/  HFMA2.MMA R122, -RZ, RZ, 0, 9.5367431640625e-07 ;  /* 0x00000010ff7a7435 */ /* 0x000fe200000001ff */
[----:B------:R-:W-:-:S05]  /*3720*/  FADD.FTZ R127, R126, R85 ;  /* 0x000000557e7f7221 */ /* 0x000fca0000010000 */
[----:B------:R-:W-:-:S07]  /*3730*/  MOV R123, R127 ;  /* 0x0000007f007b7202 */ /* 0x000fce0000000f00 */
[----:B------:R-:W-:Y:S05]  /*3740*/  WARPSYNC.COLLECTIVE R120, `(.L_x_16537) ;  /* 0x0000000078087348 */ /* 0x000fea0003c00000 */
[----:B------:R0:W1:Y:S02]  /*3750*/  SHFL.BFLY P4, R85, R123, R122, R121 ;  /* 0x0c00007a7b557389 */ /* 0x0000640000080079 */
[----:B01----:R-:W-:Y:S01]  /*3760*/  ENDCOLLECTIVE ;  /* 0x000000000000791b */ /* 0x003fe20003800000 */
.L_x_16537:
[----:B------:R-:W-:Y:S05]  /*3770*/  BRA `(.L_x_16538) ;  /* 0xffffffe800b87947 */ /* 0x000fea000383ffff */
.L_x_16539:
        /* <DEDUP_REMOVED lines=16> */
.L_x_27071:


//--------------------- .text._ZN10layer_norm31ln_parallel_residual_fwd_kernelINS_13Kernel_traitsI6__halfS2_fS2_fjLj8192ELj1ELj1ELj8ELj16ENS_18Kernel_traits_baseILj8192ES2_S2_fS2_fjLj256EEEEELb1ELb0ELb0EEEvNS_9FwdParamsE --------------------------
	.section	.text._ZN10layer_norm31ln_parallel_residual_fwd_kernelINS_13Kernel_traitsI6__halfS2_fS2_fjLj8192ELj1ELj1ELj8ELj16ENS_18Kernel_traits_baseILj8192ES2_S2_fS2_fjLj256EEEEELb1ELb0ELb0EEEvNS_9FwdParamsE,"ax",@progbits
	.align	128
        .global         _ZN10layer_norm31ln_parallel_residual_fwd_kernelINS_13Kernel_traitsI6__halfS2_fS2_fjLj8192ELj1ELj1ELj8ELj16ENS_18Kernel_traits_baseILj8192ES2_S2_fS2_fjLj256EEEEELb1ELb0ELb0EEEvNS_9FwdParamsE
        .type           _ZN10layer_norm31ln_parallel_residual_fwd_kernelINS_13Kernel_traitsI6__halfS2_fS2_fjLj8192ELj1ELj1ELj8ELj16ENS_18Kernel_traits_baseILj8192ES2_S2_fS2_fjLj256EEEEELb1ELb0ELb0EEEvNS_9FwdParamsE,@function
        .size           _ZN10layer_norm31ln_parallel_residual_fwd_kernelINS_13Kernel_traitsI6__halfS2_fS2_fjLj8192ELj1ELj1ELj8ELj16ENS_18Kernel_traits_baseILj8192ES2_S2_fS2_fjLj256EEEEELb1ELb0ELb0EEEvNS_9FwdParamsE,(.L_x_27072 - _ZN10layer_norm31ln_parallel_residual_fwd_kernelINS_13Kernel_traitsI6__halfS2_fS2_fjLj8192ELj1ELj1ELj8ELj16ENS_18Kernel_traits_baseILj8192ES2_S2_fS2_fjLj256EEEEELb1ELb0ELb0EEEvNS_9FwdParamsE)
        .other          _ZN10layer_norm31ln_parallel_residual_fwd_kernelINS_13Kernel_traitsI6__halfS2_fS2_fjLj8192ELj1ELj1ELj8ELj16ENS_18Kernel_traits_baseILj8192ES2_S2_fS2_fjLj256EEEEELb1ELb0ELb0EEEvNS_9FwdParamsE,@"STO_CUDA_ENTRY STV_DEFAULT"
_ZN10layer_norm31ln_parallel_residual_fwd_kernelINS_13Kernel_traitsI6__halfS2_fS2_fjLj8192ELj1ELj1ELj8ELj16ENS_18Kernel_traits_baseILj8192ES2_S2_fS2_fjLj256EEEEELb1ELb0ELb0EEEvNS_9FwdParamsE:
.text._ZN10layer_norm31ln_parallel_residual_fwd_kernelINS_13Kernel_traitsI6__halfS2_fS2_fjLj8192ELj1ELj1ELj8ELj16ENS_18Kernel_traits_baseILj8192ES2_S2_fS2_fjLj256EEEEELb1ELb0ELb0EEEvNS_9FwdParamsE:
        /* <DEDUP_REMOVED lines=125> */
.L_x_16541:
[----:B------:R-:W-:Y:S05]  /*07d0*/  BSYNC B0 ;  /* 0x0000000000007941 */ /* 0x000fea0003800000 */
.L_x_16540:
        /* <DEDUP_REMOVED lines=28> */
.L_x_16543:
[----:B------:R-:W-:Y:S05]  /*09a0*/  BSYNC B0 ;  /* 0x0000000000007941 */ /* 0x000fea0003800000 */
.L_x_16542:
        /* <DEDUP_REMOVED lines=28> */
.L_x_16545:
[----:B------:R-:W-:Y:S05]  /*0b70*/  BSYNC B0 ;  /* 0x0000000000007941 */ /* 0x000fea0003800000 */
.L_x_16544:
        /* <DEDUP_REMOVED lines=27> */
.L_x_16547:
[----:B------:R-:W-:Y:S05]  /*0d30*/  BSYNC B0 ;  /* 0x0000000000007941 */ /* 0x000fea0003800000 */
.L_x_16546:
[----:B------:R-:W-:Y:S01]  /*0d40*/  ULDC UR26, c[0x0][0x214] ;  /* 0x00008500001a7ab9 */ /* 0x000fe20000000800 */
[----:B------:R-:W-:Y:S02]  /*0d50*/  LOP3.LUT R204, R23, UR23, R12, 0x96, !PT ;  /* 0x0000001717cc7c12 */ /* 0x000fe4000f8e960c */
[----:B------:R-:W-:-:S13]  /*0d60*/  ISETP.GE.AND P0, PT, R42, UR26, PT ;  /* 0x0000001a2a007c0c */ /* 0x000fda000bf06270 */
[----:B------:R-:W-:Y:S05]  /*0d70*/  @P0 EXIT ;  /* 0x000000000000094d */ /* 0x000fea0003800000 */
[----:B------:R-:W-:Y:S01]  /*0d80*/  SHF.R.S32.HI R102, RZ, 0x3, R102 ;  /* 0x00000003ff667819 */ /* 0x000fe20000011466 */
[--C-:B-----5:R-:W-:Y:S01]  /*0d90*/  HADD2.F32 R172, -RZ, R52.reuse.H0_H0 ;  /* 0x20000034ffac7230 */ /* 0x120fe20000004100 */
[----:B------:R-:W-:Y:S01]  /*0da0*/  HFMA2.MMA R192, -RZ, RZ, 0, 0 ;  /* 0x00000000ffc07435 */ /* 0x000fe200000001ff */
        /* <DEDUP_REMOVED lines=10> */
[----:B------:R-:W-:Y:S01]  /*0e50*/  IMAD.SHL.U32 R56, R48, 0x20, RZ ;  /* 0x0000002030387824 */ /* 0x000fe200078e00ff */
[----:B------:R-:W-:Y:S01]  /*0e60*/  LOP3.LUT R188, R188, 0x3, RZ, 0xc0, !PT ;  /* 0x00000003bcbc7812 */ /* 0x000fe200078ec0ff */
[--C-:B------:R-:W-:Y:S01]  /*0e70*/  HADD2.F32 R158, -RZ, R57.reuse.H0_H0 ;  /* 0x20000039ff9e7230 */ /* 0x100fe20000004100 */
[----:B------:R-:W-:Y:S01]  /*0e80*/  VIMNMX R53, R53, 0x20, PT ;  /* 0x0000002035357848 */ /* 0x000fe20003fe0100 */
[----:B------:R-:W-:Y:S01]  /*0e90*/  HADD2.F32 R161, -RZ, R57.H1_H1 ;  /* 0x30000039ffa17230 */ /* 0x000fe20000004100 */
[----:B------:R-:W-:Y:S01]  /*0ea0*/  LOP3.LUT R57, R56, 0x3e0, RZ, 0xc0, !PT ;  /* 0x000003e038397812 */ /* 0x000fe200078ec0ff */
[--C-:B------:R-:W-:Y:S01]  /*0eb0*/  HADD2.F32 R179, -RZ, R55.reuse.H0_H0 ;  /* 0x20000037ffb37230 */ /* 0x100fe20000004100 */
[----:B------:R-:W-:Y:S01]  /*0ec0*/  ULDC.U8 UR28, c[0x0][0x2a0] ;  /* 0x0000a800001c7ab9 */ /* 0x000fe20000000000 */
[----:B------:R-:W-:Y:S01]  /*0ed0*/  IMAD.IADD R53, R53, 0x1, R102 ;  /* 0x0000000135357824 */ /* 0x000fe200078e0266 */
[----:B------:R-:W-:Y:S01]  /*0ee0*/  VIADDMNMX R57, R52, -R57, RZ, !PT ;  /* 0x8000003934397246 */ /* 0x000fe200078001ff */
[----:B------:R-:W-:Y:S01]  /*0ef0*/  HADD2.F32 R180, -RZ, R55.H1_H1 ;  /* 0x30000037ffb47230 */ /* 0x000fe20000004100 */
[----:B------:R-:W-:Y:S01]  /*0f00*/  ULDC UR38, c[0x0][0x218] ;  /* 0x0000860000267ab9 */ /* 0x000fe20000000800 */
[----:B------:R-:W-:Y:S01]  /*0f10*/  IMAD R101, R101, -0x2daee0ad, RZ ;  /* 0xd2511f5365657824 */ /* 0x000fe200078e02ff */
[----:B------:R-:W-:Y:S01]  /*0f20*/  SHF.L.U32 R53, R53, 0x3, RZ ;  /* 0x0000000335357819 */ /* 0x000fe200000006ff */
[----:B------:R-:W-:Y:S01]  /*0f30*/  IMAD R100, R100, -0x326172a9, RZ ;  /* 0xcd9e8d5764647824 */ /* 0x000fe200078e02ff */
[----:B------:R-:W-:Y:S01]  /*0f40*/  VIMNMX R57, R57, 0x20, PT ;  /* 0x0000002039397848 */ /* 0x000fe20003fe0100 */
[----:B------:R-:W-:Y:S01]  /*0f50*/  IMAD.HI.U32 R55, R204, -0x326172a9, RZ ;  /* 0xcd9e8d57cc377827 */ /* 0x000fe200078e00ff */
[----:B------:R-:W-:Y:S01]  /*0f60*/  I2FP.F32.U32 R53, R53 ;  /* 0x0000003500357245 */ /* 0x000fe20000201000 */
[----:B------:R-:W-:Y:S01]  /*0f70*/  ULDC UR29, c[0x0][0x290] ;  /* 0x0000a400001d7ab9 */ /* 0x000fe20000000800 */
[----:B------:R-:W-:Y:S01]  /*0f80*/  ULDC.64 UR26, c[0x0][0x230] ;  /* 0x00008c00001a7ab9 */ /* 0x000fe20000000a00 */
[----:B------:R-:W-:Y:S01]  /*0f90*/  IMAD.HI.U32 R52, R202, -0x2daee0ad, RZ ;  /* 0xd2511f53ca347827 */ /* 0x000fe200078e00ff */
[----:B------:R0:W1:Y:S01]  /*0fa0*/  MUFU.RCP R203, R53 ;  /* 0x0000003500cb7308 */ /* 0x0000620000001000 */
[----:B------:R-:W-:Y:S01]  /*0fb0*/  LOP3.LUT R190, R55, UR24, R100, 0x96, !PT ;  /* 0x0000001837be7c12 */ /* 0x000fe2000f8e9664 */
[----:B------:R-:W-:Y:S01]  /*0fc0*/  UISETP.NE.AND UP0, UPT, UR28, URZ, UPT ;  /* 0x0000003f1c00728c */ /* 0x000fe2000bf05270 */
[----:B------:R-:W-:Y:S01]  /*0fd0*/  IMAD.IADD R57, R102, 0x1, R57 ;  /* 0x0000000166397824 */ /* 0x000fe200078e0239 */
[----:B------:R-:W-:Y:S01]  /*0fe0*/  LOP3.LUT R189, R52, UR25, R101, 0x96, !PT ;  /* 0x0000001934bd7c12 */ /* 0x000fe2000f8e9665 */
        /* <DEDUP_REMOVED lines=21> */
[--C-:B------:R-:W-:Y:S02]  /*1140*/  HADD2.F32 R33, -RZ, R8.reuse.H0_H0 ;  /* 0x20000008ff217230 */ /* 0x100fe40000004100 */
[----:B------:R-:W-:Y:S02]  /*1150*/  HADD2.F32 R32, -RZ, R8.H1_H1 ;  /* 0x30000008ff207230 */ /* 0x000fe40000004100 */
[--C-:B------:R-:W-:Y:S02]  /*1160*/  HADD2.F32 R31, -RZ, R9.reuse.H0_H0 ;  /* 0x20000009ff1f7230 */ /* 0x100fe40000004100 */
[----:B------:R-:W-:Y:S02]  /*1170*/  HADD2.F32 R30, -RZ, R9.H1_H1 ;  /* 0x30000009ff1e7230 */ /* 0x000fe40000004100 */
[----:B------:R-:W-:Y:S02]  /*1180*/  HADD2.F32 R18, -RZ, R19.H0_H0 ;  /* 0x20000013ff127230 */ /* 0x000fe40000004100 */
        /* <DEDUP_REMOVED lines=97> */
[----:B------:R-:W-:Y:S02]  /*17a0*/  IMAD R202, R202, -0x2daee0ad, RZ ;  /* 0xd2511f53caca7824 */ /* 0x000fe400078e02ff */
[----:B------:R-:W-:Y:S02]  /*17b0*/  IMAD.MOV.U32 R206, RZ, RZ, 0x1 ;  /* 0x00000001ffce7424 */ /* 0x000fe400078e00ff */
[----:B01----:R-:W-:-:S07]  /*17c0*/  IMAD.SHL.U32 R201, R57, 0x8, RZ ;  /* 0x0000000839c97824 */ /* 0x003fce00078e00ff */
.L_x_17080:
[----:B0-----:R-:W-:Y:S01]  /*17d0*/  IMAD R96, R42, UR38, RZ ;  /* 0x000000262a607c24 */ /* 0x001fe2000f8e02ff */
        /* <DEDUP_REMOVED lines=34> */
.L_x_16551:
[----:B------:R-:W-:-:S07]  /*1a00*/  IMAD.MOV.U32 R102, RZ, RZ, R204 ;  /* 0x000000ffff667224 */ /* 0x000fce00078e00cc */
.L_x_16552:
[----:B------:R-:W-:Y:S05]  /*1a10*/  BSYNC B1 ;  /* 0x0000000000017941 */ /* 0x000fea0003800000 */
.L_x_16550:
        /* <DEDUP_REMOVED lines=16> */
.L_x_16556:
[----:B------:R-:W-:Y:S05]  /*1b20*/  BSYNC B2 ;  /* 0x0000000000027941 */ /* 0x000fea0003800000 */
.L_x_16555:
        /* <DEDUP_REMOVED lines=44> */
.L_x_16554:
[----:B------:R-:W-:Y:S05]  /*1df0*/  BSYNC B1 ;  /* 0x0000000000017941 */ /* 0x000fea0003800000 */
.L_x_16553:
[----:B------:R-:W0:Y:S01]  /*1e00*/  LDC R208, c[0x0][0x294] ;  /* 0x0000a500ffd07b82 */ /* 0x000e220000000800 */
[----:B------:R-:W-:Y:S01]  /*1e10*/  HFMA2.MMA R209, -RZ, RZ, 0.1171875, 0 ;  /* 0x2f800000ffd17435 */ /* 0x000fe200000001ff */
[----:B------:R-:W-:Y:S02]  /*1e20*/  I2FP.F32.U32 R66, R102 ;  /* 0x0000006600427245 */ /* 0x000fe40000201000 */
[----:B------:R-:W-:Y:S01]  /*1e30*/  ISETP.NE.U32.AND P2, PT, R64, RZ, PT ;  /* 0x000000ff4000720c */ /* 0x000fe20003f45070 */
[----:B-----5:R-:W-:Y:S01]  /*1e40*/  HADD2.F32 R64, -RZ, R68.H0_H0 ;  /* 0x20000044ff407230 */ /* 0x020fe20000004100 */
        /* <DEDUP_REMOVED lines=14> */
.L_x_16557:
        /* <DEDUP_REMOVED lines=12> */
.L_x_16560:
[----:B------:R-:W-:-:S07]  /*1ff0*/  IMAD.MOV.U32 R65, RZ, RZ, R204 ;  /* 0x000000ffff417224 */ /* 0x000fce00078e00cc */
.L_x_16561:
[----:B------:R-:W-:Y:S05]  /*2000*/  BSYNC B1 ;  /* 0x0000000000017941 */ /* 0x000fea0003800000 */
.L_x_16559:
        /* <DEDUP_REMOVED lines=16> */
.L_x_16565:
[----:B------:R-:W-:Y:S05]  /*2110*/  BSYNC B2 ;  /* 0x0000000000027941 */ /* 0x000fea0003800000 */
.L_x_16564:
        /* <DEDUP_REMOVED lines=44> */
.L_x_16563:
[----:B------:R-:W-:Y:S05]  /*23e0*/  BSYNC B1 ;  /* 0x0000000000017941 */ /* 0x000fea0003800000 */
.L_x_16562:
[----:B------:R-:W-:Y:S01]  /*23f0*/  I2FP.F32.U32 R96, R65 ;  /* 0x0000004100607245 */ /* 0x000fe20000201000 */
[----:B------:R-:W-:-:S04]  /*2400*/  HADD2.F32 R98, -RZ, R60.H0_H0 ;  /* 0x2000003cff627230 */ /* 0x000fc80000004100 */
[----:B------:R-:W-:Y:S01]  /*2410*/  FFMA.FTZ R65, R96, R209, 1.1641532182693481445e-10 ;  /* 0x2f00000060417423 */ /* 0x000fe200000100d1 */
[----:B------:R-:W-:-:S04]  /*2420*/  FMUL.FTZ R98, R98, R207 ;  /* 0x000000cf62627220 */ /* 0x000fc80000410000 */
[----:B------:R-:W-:-:S04]  /*2430*/  FSETP.GTU.FTZ.AND P3, PT, R65, R208, PT ;  /* 0x000000d04100720b */ /* 0x000fc80003f7c000 */
[----:B------:R-:W-:Y:S02]  /*2440*/  FSEL R65, R98, RZ, !P3 ;  /* 0x000000ff62417208 */ /* 0x000fe40005800000 */
[----:B------:R-:W-:-:S03]  /*2450*/  SEL R193, RZ, 0x1, P3 ;  /* 0x00000001ffc17807 */ /* 0x000fc60001800000 */
[----:B------:R-:W-:-:S04]  /*2460*/  FADD.FTZ R64, R65, R64 ;  /* 0x0000004041407221 */ /* 0x000fc80000010000 */
[----:B------:R-:W-:-:S07]  /*2470*/  @P1 FADD.FTZ R64, R52, R64 ;  /* 0x0000004034401221 */ /* 0x000fce0000010000 */
.L_x_16558:
        /* <DEDUP_REMOVED lines=12> */
.L_x_16567:
[----:B------:R-:W-:-:S07]  /*2540*/  IMAD.MOV.U32 R65, RZ, RZ, R204 ;  /* 0x000000ffff417224 */ /* 0x000fce00078e00cc */
.L_x_16568:
[----:B------:R-:W-:Y:S05]  /*2550*/  BSYNC B1 ;  /* 0x0000000000017941 */ /* 0x000fea0003800000 */
.L_x_16566:
        /* <DEDUP_REMOVED lines=16> */
.L_x_16572:
[----:B------:R-:W-:Y:S05]  /*2660*/  BSYNC B2 ;  /* 0x0000000000027941 */ /* 0x000fea0003800000 */
.L_x_16571:
        /* <DEDUP_REMOVED lines=44> */
.L_x_16570:
[----:B------:R-:W-:Y:S05]  /*2930*/  BSYNC B1 ;  /* 0x0000000000017941 */ /* 0x000fea0003800000 */
.L_x_16569:
        /* <DEDUP_REMOVED lines=14> */
.L_x_16573:
        /* <DEDUP_REMOVED lines=12> */
.L_x_16576:
[----:B------:R-:W-:-:S07]  /*2ae0*/  MOV R68, R204 ;  /* 0x000000cc00447202 */ /* 0x000fce0000000f00 */
.L_x_16577:
[----:B------:R-:W-:Y:S05]  /*2af0*/  BSYNC B1 ;  /* 0x0000000000017941 */ /* 0x000fea0003800000 */
.L_x_16575:
        /* <DEDUP_REMOVED lines=16> */
.L_x_16581:
[----:B------:R-:W-:Y:S05]  /*2c00*/  BSYNC B2 ;  /* 0x0000000000027941 */ /* 0x000fea0003800000 */
.L_x_16580:
        /* <DEDUP_REMOVED lines=44> */
.L_x_16579:
[----:B------:R-:W-:Y:S05]  /*2ed0*/  BSYNC B1 ;  /* 0x0000000000017941 */ /* 0x000fea0003800000 */
.L_x_16578:
[----:B------:R-:W-:Y:S01]  /*2ee0*/  I2FP.F32.U32 R68, R68 ;  /* 0x0000004400447245 */ /* 0x000fe20000201000 */
[----:B------:R-:W-:-:S04]  /*2ef0*/  HADD2.F32 R96, -RZ, R60.H1_H1 ;  /* 0x3000003cff607230 */ /* 0x000fc80000004100 */
[----:B------:R-:W-:Y:S01]  /*2f00*/  FFMA.FTZ R67, R68, R209, 1.1641532182693481445e-10 ;  /* 0x2f00000044437423 */ /* 0x000fe200000100d1 */
[----:B------:R-:W-:-:S04]  /*2f10*/  FMUL.FTZ R96, R96, R207 ;  /* 0x000000cf60607220 */ /* 0x000fc80000410000 */
[----:B------:R-:W-:-:S04]  /*2f20*/  FSETP.GTU.FTZ.AND P3, PT, R67, R208, PT ;  /* 0x000000d04300720b */ /* 0x000fc80003f7c000 */
[----:B------:R-:W-:Y:S02]  /*2f30*/  FSEL R96, R96, RZ, !P3 ;  /* 0x000000ff60607208 */ /* 0x000fe40005800000 */
[----:B------:R-:W-:-:S03]  /*2f40*/  SEL R194, RZ, 0x1, P3 ;  /* 0x00000001ffc27807 */ /* 0x000fc60001800000 */
[----:B------:R-:W-:-:S04]  /*2f50*/  FADD.FTZ R65, R96, R65 ;  /* 0x0000004160417221 */ /* 0x000fc80000010000 */
[----:B------:R-:W-:-:S07]  /*2f60*/  @P1 FADD.FTZ R65, R53, R65 ;  /* 0x0000004135411221 */ /* 0x000fce0000010000 */
.L_x_16574:
        /* <DEDUP_REMOVED lines=12> */
.L_x_16583:
[----:B------:R-:W-:-:S07]  /*3030*/  MOV R68, R204 ;  /* 0x000000cc00447202 */ /* 0x000fce0000000f00 */
.L_x_16584:
[----:B------:R-:W-:Y:S05]  /*3040*/  BSYNC B1 ;  /* 0x0000000000017941 */ /* 0x000fea0003800000 */
.L_x_16582:
        /* <DEDUP_REMOVED lines=16> */
.L_x_16588:
[----:B------:R-:W-:Y:S05]  /*3150*/  BSYNC B2 ;  /* 0x0000000000027941 */ /* 0x000fea0003800000 */
.L_x_16587:
        /* <DEDUP_REMOVED lines=44> */
.L_x_16586:
[----:B------:R-:W-:Y:S05]  /*3420*/  BSYNC B1 ;  /* 0x0000000000017941 */ /* 0x000fea0003800000 */
.L_x_16585:
        /* <DEDUP_REMOVED lines=14> */
.L_x_16589:
        /* <DEDUP_REMOVED lines=12> */
.L_x_16592:
[----:B------:R-:W-:-:S07]  /*35d0*/  IMAD.MOV.U32 R67, RZ, RZ, R204 ;  /* 0x000000ffff437224 */ /* 0x000fce00078e00cc */
.L_x_16593:
[----:B------:R-:W-:Y:S05]  /*35e0*/  BSYNC B1 ;  /* 0x0000000000017941 */ /* 0x000fea0003800000 */
.L_x_16591:
        /* <DEDUP_REMOVED lines=16> */
.L_x_16597:
[----:B------:R-:W-:Y:S05]  /*36f0*/  BSYNC B2 ;  /* 0x0000000000027941 */ /* 0x000fea0003800000 */
.L_x_16596:
        /* <DEDUP_REMOVED lines=44> */
.L_x_16595:
[----:B------:R-:W-:Y:S05]  /*39c0*/  BSYNC B1 ;  /* 0x0000000000017941 */ /* 0x000fea0003800000 */
.L_x_16594:
        /* <DEDUP_REMOVED lines=9> */
.L_x_16590:
        /* <DEDUP_REMOVED lines=12> */
.L_x_16599:
[----:B------:R-:W-:-:S07]  /*3b20*/  IMAD.MOV.U32 R67, RZ, RZ, R204 ;  /* 0x000000ffff437224 */ /* 0x000fce00078e00cc */
.L_x_16600:
[----:B------:R-:W-:Y:S05]  /*3b30*/  BSYNC B1 ;  /* 0x0000000000017941 */ /* 0x000fea0003800000 */
.L_x_16598:
        /* <DEDUP_REMOVED lines=16> */
.L_x_16604:
[----:B------:R-:W-:Y:S05]  /*3c40*/  BSYNC B2 ;  /* 0x0000000000027941 */ /* 0x000fea0003800000 */
.L_x_16603:
        /* <DEDUP_REMOVED lines=44> */
.L_x_16602:
[----:B------:R-:W-:Y:S05]  /*3f10*/  BSYNC B1 ;  /* 0x0000000000017941 */ /* 0x000fea0003800000 */
.L_x_16601:
        /* <DEDUP_REMOVED lines=14> */
.L_x_16605:
        /* <DEDUP_REMOVED lines=12> */
.L_x_16608:
[----:B------:R-:W-:-:S07]  /*40c0*/  IMAD.MOV.U32 R102, RZ, RZ, R204 ;  /* 0x000000ffff667224 */ /* 0x000fce00078e00cc */
.L_x_16609:
[----:B------:R-:W-:Y:S05]  /*40d0*/  BSYNC B1 ;  /* 0x0000000000017941 */ /* 0x000fea0003800000 */
.L_x_16607:
        /* <DEDUP_REMOVED lines=16> */
.L_x_16613:
[----:B------:R-:W-:Y:S05]  /*41e0*/  BSYNC B2 ;  /* 0x0000000000027941 */ /* 0x000fea0003800000 */
.L_x_16612:
        /* <DEDUP_REMOVED lines=44> */
.L_x_16611:
[----:B------:R-:W-:Y:S05]  /*44b0*/  BSYNC B1 ;  /* 0x0000000000017941 */ /* 0x000fea0003800000 */
.L_x_16610:
        /* <DEDUP_REMOVED lines=9> */
.L_x_16606:
        /* <DEDUP_REMOVED lines=12> */
.L_x_16615:
[----:B------:R-:W-:-:S07]  /*4610*/  IMAD.MOV.U32 R102, RZ, RZ, R204 ;  /* 0x000000ffff667224 */ /* 0x000fce00078e00cc */
.L_x_16616:
[----:B------:R-:W-:Y:S05]  /*4620*/  BSYNC B1 ;  /* 0x0000000000017941 */ /* 0x000fea0003800000 */
.L_x_16614:
        /* <DEDUP_REMOVED lines=16> */
.L_x_16620:
[----:B------:R-:W-:Y:S05]  /*4730*/  BSYNC B2 ;  /* 0x0000000000027941 */ /* 0x000fea0003800000 */
.L_x_16619:
        /* <DEDUP_REMOVED lines=44> */
.L_x_16618:
[----:B------:R-:W-:Y:S05]  /*4a00*/  BSYNC B1 ;  /* 0x0000000000017941 */ /* 0x000fea0003800000 */
.L_x_16617:
        /* <DEDUP_REMOVED lines=14> */
.L_x_16621:
        /* <DEDUP_REMOVED lines=12> */
.L_x_16624:
[----:B------:R-:W-:-:S07]  /*4bb0*/  MOV R69, R204 ;  /* 0x000000cc00457202 */ /* 0x000fce0000000f00 */
.L_x_16625:
[----:B------:R-:W-:Y:S05]  /*4bc0*/  BSYNC B1 ;  /* 0x0000000000017941 */ /* 0x000fea0003800000 */
.L_x_16623:
        /* <DEDUP_REMOVED lines=16> */
.L_x_16629:
[----:B------:R-:W-:Y:S05]  /*4cd0*/  BSYNC B2 ;  /* 0x0000000000027941 */ /* 0x000fea0003800000 */
.L_x_16628:
        /* <DEDUP_REMOVED lines=44> */
.L_x_16627:
[----:B------:R-:W-:Y:S05]  /*4fa0*/  BSYNC B1 ;  /* 0x0000000000017941 */ /* 0x000fea0003800000 */
.L_x_16626:
        /* <DEDUP_REMOVED lines=9> */
.L_x_16622:
        /* <DEDUP_REMOVED lines=12> */
.L_x_16631:
[----:B------:R-:W-:-:S07]  /*5100*/  MOV R69, R204 ;  /* 0x000000cc00457202 */ /* 0x000fce0000000f00 */
.L_x_16632:
[----:B------:R-:W-:Y:S05]  /*5110*/  BSYNC B1 ;  /* 0x0000000000017941 */ /* 0x000fea0003800000 */
.L_x_16630:
        /* <DEDUP_REMOVED lines=16> */
.L_x_16636:
[----:B------:R-:W-:Y:S05]  /*5220*/  BSYNC B2 ;  /* 0x0000000000027941 */ /* 0x000fea0003800000 */
.L_x_16635:
        /* <DEDUP_REMOVED lines=44> */
.L_x_16634:
[----:B------:R-:W-:Y:S05]  /*54f0*/  BSYNC B1 ;  /* 0x0000000000017941 */ /* 0x000fea0003800000 */
.L_x_16633:
        /* <DEDUP_REMOVED lines=12> */
.L_x_16637:
        /* <DEDUP_REMOVED lines=12> */
.L_x_16640:
[----:B------:R-:W-:-:S07]  /*5680*/  IMAD.MOV.U32 R70, RZ, RZ, R204 ;  /* 0x000000ffff467224 */ /* 0x000fce00078e00cc */
.L_x_16641:
[----:B------:R-:W-:Y:S05]  /*5690*/  BSYNC B1 ;  /* 0x0000000000017941 */ /* 0x000fea0003800000 */
.L_x_16639:
        /* <DEDUP_REMOVED lines=16> */
.L_x_16645:
[----:B------:R-:W-:Y:S05]  /*57a0*/  BSYNC B2 ;  /* 0x0000000000027941 */ /* 0x000fea0003800000 */
.L_x_16644:
        /* <DEDUP_REMOVED lines=44> */
.L_x_16643:
[----:B------:R-:W-:Y:S05]  /*5a70*/  BSYNC B1 ;  /* 0x0000000000017941 */ /* 0x000fea0003800000 */
.L_x_16642:
        /* <DEDUP_REMOVED lines=9> */
.L_x_16638:
        /* <DEDUP_REMOVED lines=12> */
.L_x_16647:
[----:B------:R-:W-:-:S07]  /*5bd0*/  IMAD.MOV.U32 R70, RZ, RZ, R204 ;  /* 0x000000ffff467224 */ /* 0x000fce00078e00cc */
.L_x_16648:
[----:B------:R-:W-:Y:S05]  /*5be0*/  BSYNC B1 ;  /* 0x0000000000017941 */ /* 0x000fea0003800000 */
.L_x_16646:
        /* <DEDUP_REMOVED lines=16> */
.L_x_16652:
[----:B------:R-:W-:Y:S05]  /*5cf0*/  BSYNC B2 ;  /* 0x0000000000027941 */ /* 0x000fea0003800000 */
.L_x_16651:
        /* <DEDUP_REMOVED lines=44> */
.L_x_16650:
[----:B------:R-:W-:Y:S05]  /*5fc0*/  BSYNC B1 ;  /* 0x0000000000017941 */ /* 0x000fea0003800000 */
.L_x_16649:
        /* <DEDUP_REMOVED lines=12> */
.L_x_16653:
        /* <DEDUP_REMOVED lines=12> */
.L_x_16656:
[----:B------:R-:W-:-:S07]  /*6150*/  IMAD.MOV.U32 R188, RZ, RZ, R204 ;  /* 0x000000ffffbc7224 */ /* 0x000fce00078e00cc */
.L_x_16657:
[----:B------:R-:W-:Y:S05]  /*6160*/  BSYNC B1 ;  /* 0x0000000000017941 */ /* 0x000fea0003800000 */
.L_x_16655:
        /* <DEDUP_REMOVED lines=16> */
.L_x_16661:
[----:B------:R-:W-:Y:S05]  /*6270*/  BSYNC B2 ;  /* 0x0000000000027941 */ /* 0x000fea0003800000 */
.L_x_16660:
        /* <DEDUP_REMOVED lines=44> */
.L_x_16659:
[----:B------:R-:W-:Y:S05]  /*6540*/  BSYNC B1 ;  /* 0x0000000000017941 */ /* 0x000fea0003800000 */
.L_x_16658:
        /* <DEDUP_REMOVED lines=9> */
.L_x_16654:
        /* <DEDUP_REMOVED lines=12> */
.L_x_16663:
[----:B------:R-:W-:-:S07]  /*66a0*/  IMAD.MOV.U32 R188, RZ, RZ, R204 ;  /* 0x000000ffffbc7224 */ /* 0x000fce00078e00cc */
.L_x_16664:
[----:B------:R-:W-:Y:S05]  /*66b0*/  BSYNC B1 ;  /* 0x0000000000017941 */ /* 0x000fea0003800000 */
.L_x_16662:
        /* <DEDUP_REMOVED lines=16> */
.L_x_16668:
[----:B------:R-:W-:Y:S05]  /*67c0*/  BSYNC B2 ;  /* 0x0000000000027941 */ /* 0x000fea0003800000 */
.L_x_16667:
        /* <DEDUP_REMOVED lines=44> */
.L_x_16666:
[----:B------:R-:W-:Y:S05]  /*6a90*/  BSYNC B1 ;  /* 0x0000000000017941 */ /* 0x000fea0003800000 */
.L_x_16665:
        /* <DEDUP_REMOVED lines=12> */
.L_x_16669:
        /* <DEDUP_REMOVED lines=12> */
.L_x_16672:
[----:B------:R-:W-:-:S07]  /*6c20*/  MOV R200, R204 ;  /* 0x000000cc00c87202 */ /* 0x000fce0000000f00 */
.L_x_16673:
[----:B------:R-:W-:Y:S05]  /*6c30*/  BSYNC B1 ;  /* 0x0000000000017941 */ /* 0x000fea0003800000 */
.L_x_16671:
        /* <DEDUP_REMOVED lines=16> */
.L_x_16677:
[----:B------:R-:W-:Y:S05]  /*6d40*/  BSYNC B2 ;  /* 0x0000000000027941 */ /* 0x000fea0003800000 */
.L_x_16676:
        /* <DEDUP_REMOVED lines=44> */
.L_x_16675:
[----:B------:R-:W-:Y:S05]  /*7010*/  BSYNC B1 ;  /* 0x0000000000017941 */ /* 0x000fea0003800000 */
.L_x_16674:
        /* <DEDUP_REMOVED lines=9> */
.L_x_16670:
[----:B------:R-:W-:Y:S01]  /*70b0*/  SEL R97, RZ, 0x10000, P4 ;  /* 0x00010000ff617807 */ /* 0x000fe20002000000 */
[----:B------:R-:W-:Y:S01]  /*70c0*/  IMAD.SHL.U32 R208, R205, 0x8, RZ ;  /* 0x00000008cdd07824 */ /* 0x000fe200078e00ff */
[C---:B------:R-:W-:Y:S02]  /*70d0*/  LOP3.LUT P4, RZ, R49.reuse, 0x2, RZ, 0xc0, !PT ;  /* 0x0000000231ff7812 */ /* 0x040fe4000788c0ff */
[C---:B------:R-:W-:Y:S02]  /*70e0*/  LOP3.LUT P6, RZ, R49.reuse, 0x4, RZ, 0xc0, !PT ;  /* 0x0000000431ff7812 */ /* 0x040fe400078cc0ff */
[----:B------:R-:W-:Y:S02]  /*70f0*/  SEL R100, RZ, 0x1, P4 ;  /* 0x00000001ff647807 */ /* 0x000fe40002000000 */
[C---:B------:R-:W-:Y:S02]  /*7100*/  LOP3.LUT P1, RZ, R49.reuse, 0x8, RZ, 0xc0, !PT ;  /* 0x0000000831ff7812 */ /* 0x040fe4000782c0ff */
        /* <DEDUP_REMOVED lines=45> */
.L_x_16678:
[----:B------:R-:W-:-:S07]  /*73e0*/  VIADD R207, R205, 0x100 ;  /* 0x00000100cdcf7836 */ /* 0x000fce0000000000 */
.L_x_16549:
[----:B------:R-:W-:Y:S05]  /*73f0*/  BSYNC B0 ;  /* 0x0000000000007941 */ /* 0x000fea0003800000 */
.L_x_16548:
        /* <DEDUP_REMOVED lines=30> */
.L_x_16682:
[----:B------:R-:W-:-:S07]  /*75e0*/  MOV R102, R204 ;  /* 0x000000cc00667202 */ /* 0x000fce0000000f00 */
.L_x_16683:
[----:B------:R-:W-:Y:S05]  /*75f0*/  BSYNC B1 ;  /* 0x0000000000017941 */ /* 0x000fea0003800000 */
.L_x_16681:
        /* <DEDUP_REMOVED lines=16> */
.L_x_16687:
[----:B------:R-:W-:Y:S05]  /*7700*/  BSYNC B2 ;  /* 0x0000000000027941 */ /* 0x000fea0003800000 */
.L_x_16686:
        /* <DEDUP_REMOVED lines=44> */
.L_x_16685:
[----:B------:R-:W-:Y:S05]  /*79d0*/  BSYNC B1 ;  /* 0x0000000000017941 */ /* 0x000fea0003800000 */
.L_x_16684:
        /* <DEDUP_REMOVED lines=19> */
.L_x_16688:
        /* <DEDUP_REMOVED lines=12> */
.L_x_16691:
[----:B------:R-:W-:-:S07]  /*7bd0*/  MOV R73, R204 ;  /* 0x000000cc00497202 */ /* 0x000fce0000000f00 */
.L_x_16692:
[----:B------:R-:W-:Y:S05]  /*7be0*/  BSYNC B1 ;  /* 0x0000000000017941 */ /* 0x000fea0003800000 */
.L_x_16690:
        /* <DEDUP_REMOVED lines=16> */
.L_x_16696:
[----:B------:R-:W-:Y:S05]  /*7cf0*/  BSYNC B2 ;  /* 0x0000000000027941 */ /* 0x000fea0003800000 */
.L_x_16695:
        /* <DEDUP_REMOVED lines=44> */
.L_x_16694:
[----:B------:R-:W-:Y:S05]  /*7fc0*/  BSYNC B1 ;  /* 0x0000000000017941 */ /* 0x000fea0003800000 */
.L_x_16693:
        /* <DEDUP_REMOVED lines=9> */
.L_x_16689:
        /* <DEDUP_REMOVED lines=12> */
.L_x_16698:
[----:B------:R-:W-:-:S07]  /*8120*/  MOV R73, R204 ;  /* 0x000000cc00497202 */ /* 0x000fce0000000f00 */
.L_x_16699:
[----:B------:R-:W-:Y:S05]  /*8130*/  BSYNC B1 ;  /* 0x0000000000017941 */ /* 0x000fea0003800000 */
.L_x_16697:
        /* <DEDUP_REMOVED lines=16> */
.L_x_16703:
[----:B------:R-:W-:Y:S05]  /*8240*/  BSYNC B2 ;  /* 0x0000000000027941 */ /* 0x000fea0003800000 */
.L_x_16702:
        /* <DEDUP_REMOVED lines=44> */
.L_x_16701:
[----:B------:R-:W-:Y:S05]  /*8510*/  BSYNC B1 ;  /* 0x0000000000017941 */ /* 0x000fea0003800000 */
.L_x_16700:
        /* <DEDUP_REMOVED lines=14> */
.L_x_16704:
        /* <DEDUP_REMOVED lines=12> */
.L_x_16707:
[----:B------:R-:W-:-:S07]  /*86c0*/  IMAD.MOV.U32 R76, RZ, RZ, R204 ;  /* 0x000000ffff4c7224 */ /* 0x000fce00078e00cc */
.L_x_16708:
[----:B------:R-:W-:Y:S05]  /*86d0*/  BSYNC B1 ;  /* 0x0000000000017941 */ /* 0x000fea0003800000 */
.L_x_16706:
        /* <DEDUP_REMOVED lines=16> */
.L_x_16712:
[----:B------:R-:W-:Y:S05]  /*87e0*/  BSYNC B2 ;  /* 0x0000000000027941 */ /* 0x000fea0003800000 */
.L_x_16711:
        /* <DEDUP_REMOVED lines=44> */
.L_x_16710:
[----:B------:R-:W-:Y:S05]  /*8ab0*/  BSYNC B1 ;  /* 0x0000000000017941 */ /* 0x000fea0003800000 */
.L_x_16709:
        /* <DEDUP_REMOVED lines=9> */
.L_x_16705:
        /* <DEDUP_REMOVED lines=12> */
.L_x_16714:
[----:B------:R-:W-:-:S07]  /*8c10*/  IMAD.MOV.U32 R76, RZ, RZ, R204 ;  /* 0x000000ffff4c7224 */ /* 0x000fce00078e00cc */
.L_x_16715:
[----:B------:R-:W-:Y:S05]  /*8c20*/  BSYNC B1 ;  /* 0x0000000000017941 */ /* 0x000fea0003800000 */
.L_x_16713:
        /* <DEDUP_REMOVED lines=16> */
.L_x_16719:
[----:B------:R-:W-:Y:S05]  /*8d30*/  BSYNC B2 ;  /* 0x0000000000027941 */ /* 0x000fea0003800000 */
.L_x_16718:
        /* <DEDUP_REMOVED lines=44> */
.L_x_16717:
[----:B------:R-:W-:Y:S05]  /*9000*/  BSYNC B1 ;  /* 0x0000000000017941 */ /* 0x000fea0003800000 */
.L_x_16716:
        /* <DEDUP_REMOVED lines=14> */
.L_x_16720:
        /* <DEDUP_REMOVED lines=12> */
.L_x_16723:
[----:B------:R-:W-:-:S07]  /*91b0*/  IMAD.MOV.U32 R75, RZ, RZ, R204 ;  /* 0x000000ffff4b7224 */ /* 0x000fce00078e00cc */
.L_x_16724:
[----:B------:R-:W-:Y:S05]  /*91c0*/  BSYNC B1 ;  /* 0x0000000000017941 */ /* 0x000fea0003800000 */
.L_x_16722:
        /* <DEDUP_REMOVED lines=16> */
.L_x_16728:
[----:B------:R-:W-:Y:S05]  /*92d0*/  BSYNC B2 ;  /* 0x0000000000027941 */ /* 0x000fea0003800000 */
.L_x_16727:
        /* <DEDUP_REMOVED lines=44> */
.L_x_16726:
[----:B------:R-:W-:Y:S05]  /*95a0*/  BSYNC B1 ;  /* 0x0000000000017941 */ /* 0x000fea0003800000 */
.L_x_16725:
        /* <DEDUP_REMOVED lines=9> */
.L_x_16721:
        /* <DEDUP_REMOVED lines=12> */
.L_x_16730:
[----:B------:R-:W-:-:S07]  /*9700*/  IMAD.MOV.U32 R75, RZ, RZ, R204 ;  /* 0x000000ffff4b7224 */ /* 0x000fce00078e00cc */
.L_x_16731:
[----:B------:R-:W-:Y:S05]  /*9710*/  BSYNC B1 ;  /* 0x0000000000017941 */ /* 0x000fea0003800000 */
.L_x_16729:
        /* <DEDUP_REMOVED lines=16> */
.L_x_16735:
[----:B------:R-:W-:Y:S05]  /*9820*/  BSYNC B2 ;  /* 0x0000000000027941 */ /* 0x000fea0003800000 */
.L_x_16734:
        /* <DEDUP_REMOVED lines=44> */
.L_x_16733:
[----:B------:R-:W-:Y:S05]  /*9af0*/  BSYNC B1 ;  /* 0x0000000000017941 */ /* 0x000fea0003800000 */
.L_x_16732:
        /* <DEDUP_REMOVED lines=14> */
.L_x_16736:
        /* <DEDUP_REMOVED lines=12> */
.L_x_16739:
[----:B------:R-:W-:-:S07]  /*9ca0*/  MOV R102, R204 ;  /* 0x000000cc00667202 */ /* 0x000fce0000000f00 */
.L_x_16740:
[----:B------:R-:W-:Y:S05]  /*9cb0*/  BSYNC B1 ;  /* 0x0000000000017941 */ /* 0x000fea0003800000 */
.L_x_16738:
        /* <DEDUP_REMOVED lines=16> */
.L_x_16744:
[----:B------:R-:W-:Y:S05]  /*9dc0*/  BSYNC B2 ;  /* 0x0000000000027941 */ /* 0x000fea0003800000 */
.L_x_16743:
        /* <DEDUP_REMOVED lines=44> */
.L_x_16742:
[----:B------:R-:W-:Y:S05]  /*a090*/  BSYNC B1 ;  /* 0x0000000000017941 */ /* 0x000fea0003800000 */
.L_x_16741:
        /* <DEDUP_REMOVED lines=9> */
.L_x_16737:
        /* <DEDUP_REMOVED lines=12> */
.L_x_16746:
[----:B------:R-:W-:-:S07]  /*a1f0*/  MOV R102, R204 ;  /* 0x000000cc00667202 */ /* 0x000fce0000000f00 */
.L_x_16747:
[----:B------:R-:W-:Y:S05]  /*a200*/  BSYNC B1 ;  /* 0x0000000000017941 */ /* 0x000fea0003800000 */
.L_x_16745:
        /* <DEDUP_REMOVED lines=16> */
.L_x_16751:
[----:B------:R-:W-:Y:S05]  /*a310*/  BSYNC B2 ;  /* 0x0000000000027941 */ /* 0x000fea0003800000 */
.L_x_16750:
        /* <DEDUP_REMOVED lines=44> */
.L_x_16749:
[----:B------:R-:W-:Y:S05]  /*a5e0*/  BSYNC B1 ;  /* 0x0000000000017941 */ /* 0x000fea0003800000 */
.L_x_16748:
        /* <DEDUP_REMOVED lines=14> */
.L_x_16752:
        /* <DEDUP_REMOVED lines=12> */
.L_x_16755:
[----:B------:R-:W-:-:S07]  /*a790*/  IMAD.MOV.U32 R77, RZ, RZ, R204 ;  /* 0x000000ffff4d7224 */ /* 0x000fce00078e00cc */
.L_x_16756:
[----:B------:R-:W-:Y:S05]  /*a7a0*/  BSYNC B1 ;  /* 0x0000000000017941 */ /* 0x000fea0003800000 */
.L_x_16754:
        /* <DEDUP_REMOVED lines=16> */
.L_x_16760:
[----:B------:R-:W-:Y:S05]  /*a8b0*/  BSYNC B2 ;  /* 0x0000000000027941 */ /* 0x000fea0003800000 */
.L_x_16759:
        /* <DEDUP_REMOVED lines=44> */
.L_x_16758:
[----:B------:R-:W-:Y:S05]  /*ab80*/  BSYNC B1 ;  /* 0x0000000000017941 */ /* 0x000fea0003800000 */
.L_x_16757:
        /* <DEDUP_REMOVED lines=9> */
.L_x_16753:
        /* <DEDUP_REMOVED lines=12> */
.L_x_16762:
[----:B------:R-:W-:-:S07]  /*ace0*/  MOV R77, R204 ;  /* 0x000000cc004d7202 */ /* 0x000fce0000000f00 */
.L_x_16763:
[----:B------:R-:W-:Y:S05]  /*acf0*/  BSYNC B1 ;  /* 0x0000000000017941 */ /* 0x000fea0003800000 */
.L_x_16761:
        /* <DEDUP_REMOVED lines=16> */
.L_x_16767:
[----:B------:R-:W-:Y:S05]  /*ae00*/  BSYNC B2 ;  /* 0x0000000000027941 */ /* 0x000fea0003800000 */
.L_x_16766:
        /* <DEDUP_REMOVED lines=42> */
[----:B------:R-:W-:Y:S01]  /*b0b0*/  HFMA2.MMA R96, -RZ, RZ, 0, 0 ;  /* 0x00000000ff607435 */ /* 0x000fe200000001ff */
[----:B------:R-:W-:-:S10]  /*b0c0*/  LOP3.LUT R189, R97, UR25, R98, 0x96, !PT ;  /* 0x0000001961bd7c12 */ /* 0x000fd4000f8e9662 */
.L_x_16765:
[----:B------:R-:W-:Y:S05]  /*b0d0*/  BSYNC B1 ;  /* 0x0000000000017941 */ /* 0x000fea0003800000 */
.L_x_16764:
        /* <DEDUP_REMOVED lines=12> */
.L_x_16768:
        /* <DEDUP_REMOVED lines=12> */
.L_x_16771:
[----:B------:R-:W-:-:S07]  /*b260*/  IMAD.MOV.U32 R78, RZ, RZ, R204 ;  /* 0x000000ffff4e7224 */ /* 0x000fce00078e00cc */
.L_x_16772:
[----:B------:R-:W-:Y:S05]  /*b270*/  BSYNC B1 ;  /* 0x0000000000017941 */ /* 0x000fea0003800000 */
.L_x_16770:
        /* <DEDUP_REMOVED lines=16> */
.L_x_16776:
[----:B------:R-:W-:Y:S05]  /*b380*/  BSYNC B2 ;  /* 0x0000000000027941 */ /* 0x000fea0003800000 */
.L_x_16775:
        /* <DEDUP_REMOVED lines=44> */
.L_x_16774:
[----:B------:R-:W-:Y:S05]  /*b650*/  BSYNC B1 ;  /* 0x0000000000017941 */ /* 0x000fea0003800000 */
.L_x_16773:
        /* <DEDUP_REMOVED lines=9> */
.L_x_16769:
        /* <DEDUP_REMOVED lines=12> */
.L_x_16778:
[----:B------:R-:W-:-:S07]  /*b7b0*/  MOV R78, R204 ;  /* 0x000000cc004e7202 */ /* 0x000fce0000000f00 */
.L_x_16779:
[----:B------:R-:W-:Y:S05]  /*b7c0*/  BSYNC B1 ;  /* 0x0000000000017941 */ /* 0x000fea0003800000 */
.L_x_16777:
        /* <DEDUP_REMOVED lines=16> */
.L_x_16783:
[----:B------:R-:W-:Y:S05]  /*b8d0*/  BSYNC B2 ;  /* 0x0000000000027941 */ /* 0x000fea0003800000 */
.L_x_16782:
        /* <DEDUP_REMOVED lines=44> */
.L_x_16781:
[----:B------:R-:W-:Y:S05]  /*bba0*/  BSYNC B1 ;  /* 0x0000000000017941 */ /* 0x000fea0003800000 */
.L_x_16780:
        /* <DEDUP_REMOVED lines=12> */
.L_x_16784:
        /* <DEDUP_REMOVED lines=12> */
.L_x_16787:
[----:B------:R-:W-:-:S07]  /*bd30*/  IMAD.MOV.U32 R188, RZ, RZ, R204 ;  /* 0x000000ffffbc7224 */ /* 0x000fce00078e00cc */
.L_x_16788:
[----:B------:R-:W-:Y:S05]  /*bd40*/  BSYNC B1 ;  /* 0x0000000000017941 */ /* 0x000fea0003800000 */
.L_x_16786:
        /* <DEDUP_REMOVED lines=16> */
.L_x_16792:
[----:B------:R-:W-:Y:S05]  /*be50*/  BSYNC B2 ;  /* 0x0000000000027941 */ /* 0x000fea0003800000 */
.L_x_16791:
        /* <DEDUP_REMOVED lines=44> */
.L_x_16790:
[----:B------:R-:W-:Y:S05]  /*c120*/  BSYNC B1 ;  /* 0x0000000000017941 */ /* 0x000fea0003800000 */
.L_x_16789:
        /* <DEDUP_REMOVED lines=9> */
.L_x_16785:
        /* <DEDUP_REMOVED lines=12> */
.L_x_16794:
[----:B------:R-:W-:-:S07]  /*c280*/  MOV R188, R204 ;  /* 0x000000cc00bc7202 */ /* 0x000fce0000000f00 */
.L_x_16795:
[----:B------:R-:W-:Y:S05]  /*c290*/  BSYNC B1 ;  /* 0x0000000000017941 */ /* 0x000fea0003800000 */
.L_x_16793:
        /* <DEDUP_REMOVED lines=16> */
.L_x_16799:
[----:B------:R-:W-:Y:S05]  /*c3a0*/  BSYNC B2 ;  /* 0x0000000000027941 */ /* 0x000fea0003800000 */
.L_x_16798:
        /* <DEDUP_REMOVED lines=44> */
.L_x_16797:
[----:B------:R-:W-:Y:S05]  /*c670*/  BSYNC B1 ;  /* 0x0000000000017941 */ /* 0x000fea0003800000 */
.L_x_16796:
        /* <DEDUP_REMOVED lines=12> */
.L_x_16800:
        /* <DEDUP_REMOVED lines=12> */
.L_x_16803:
[----:B------:R-:W-:-:S07]  /*c800*/  IMAD.MOV.U32 R200, RZ, RZ, R204 ;  /* 0x000000ffffc87224 */ /* 0x000fce00078e00cc */
.L_x_16804:
[----:B------:R-:W-:Y:S05]  /*c810*/  BSYNC B1 ;  /* 0x0000000000017941 */ /* 0x000fea0003800000 */
.L_x_16802:
        /* <DEDUP_REMOVED lines=16> */
.L_x_16808:
[----:B------:R-:W-:Y:S05]  /*c920*/  BSYNC B2 ;  /* 0x0000000000027941 */ /* 0x000fea0003800000 */
.L_x_16807:
        /* <DEDUP_REMOVED lines=44> */
.L_x_16806:
[----:B------:R-:W-:Y:S05]  /*cbf0*/  BSYNC B1 ;  /* 0x0000000000017941 */ /* 0x000fea0003800000 */
.L_x_16805:
        /* <DEDUP_REMOVED lines=9> */
.L_x_16801:
[----:B------:R-:W-:Y:S02]  /*cc90*/  SEL R97, RZ, 0x10000, P4 ;  /* 0x00010000ff617807 */ /* 0x000fe40002000000 */
        /* <DEDUP_REMOVED lines=17> */
[C---:B------:R-:W-:Y:S02]  /*cdb0*/  SHF.L.U32 R208, R207.reuse, 0x3, RZ ;  /* 0x00000003cfd07819 */ /* 0x040fe400000006ff */
[----:B------:R-:W-:Y:S02]  /*cdc0*/  LOP3.LUT R100, R96, R100, R98, 0xfe, !PT ;  /* 0x0000006460647212 */ /* 0x000fe400078efe62 */
[C---:B------:R-:W-:Y:S02]  /*cdd0*/  LEA.HI.X R103, R207.reuse, UR31, RZ, 0x5, P1 ;  /* 0x0000001fcf677c11 */ /* 0x040fe400088f2cff */
[----:B------:R-:W-:-:S02]  /*cde0*/  SHF.L.U64.HI R210, R207, 0x3, RZ ;  /* 0x00000003cfd27819 */ /* 0x000fc400000102ff */
[----:B------:R-:W-:Y:S01]  /*cdf0*/  IADD3 R96, P1, R208, UR32, RZ ;  /* 0x00000020d0607c10 */ /* 0x000fe2000ff3e0ff */
[----:B------:R0:W-:Y:S01]  /*ce00*/  STG.E.128 desc[UR4][R102.64], R72 ;  /* 0x0000004866007986 */ /* 0x0001e2000c101d04 */
[----:B------:R-:W-:Y:S02]  /*ce10*/  SEL R101, RZ, 0x1, P2 ;  /* 0x00000001ff657807 */ /* 0x000fe40001000000 */
[----:B------:R-:W-:Y:S01]  /*ce20*/  LOP3.LUT R99, R97, R209, R99, 0xfe, !PT ;  /* 0x000000d161637212 */ /* 0x000fe200078efe63 */
[----:B------:R0:W-:Y:S01]  /*ce30*/  STG.E.128 desc[UR4][R102.64+0x10], R76 ;  /* 0x0000104c66007986 */ /* 0x0001e2000c101d04 */
[----:B------:R-:W-:Y:S02]  /*ce40*/  IADD3.X R97, R210, UR33, RZ, P1, !PT ;  /* 0x00000021d2617c10 */ /* 0x000fe40008ffe4ff */
        /* <DEDUP_REMOVED lines=23> */
.L_x_16809:
[----:B------:R-:W-:-:S07]  /*cfc0*/  IADD3 R207, R207, 0x100, RZ ;  /* 0x00000100cfcf7810 */ /* 0x000fce0007ffe0ff */
.L_x_16680:
[----:B------:R-:W-:Y:S05]  /*cfd0*/  BSYNC B0 ;  /* 0x0000000000007941 */ /* 0x000fea0003800000 */
.L_x_16679:
        /* <DEDUP_REMOVED lines=30> */
.L_x_16813:
[----:B------:R-:W-:-:S07]  /*d1c0*/  IMAD.MOV.U32 R102, RZ, RZ, R204 ;  /* 0x000000ffff667224 */ /* 0x000fce00078e00cc */
.L_x_16814:
[----:B------:R-:W-:Y:S05]  /*d1d0*/  BSYNC B1 ;  /* 0x0000000000017941 */ /* 0x000fea0003800000 */
.L_x_16812:
        /* <DEDUP_REMOVED lines=16> */
.L_x_16818:
[----:B------:R-:W-:Y:S05]  /*d2e0*/  BSYNC B2 ;  /* 0x0000000000027941 */ /* 0x000fea0003800000 */
.L_x_16817:
        /* <DEDUP_REMOVED lines=44> */
.L_x_16816:
[----:B------:R-:W-:Y:S05]  /*d5b0*/  BSYNC B1 ;  /* 0x0000000000017941 */ /* 0x000fea0003800000 */
.L_x_16815:
        /* <DEDUP_REMOVED lines=19> */
.L_x_16819:
        /* <DEDUP_REMOVED lines=12> */
.L_x_16822:
[----:B------:R-:W-:-:S07]  /*d7b0*/  IMAD.MOV.U32 R81, RZ, RZ, R204 ;  /* 0x000000ffff517224 */ /* 0x000fce00078e00cc */
.L_x_16823:
[----:B------:R-:W-:Y:S05]  /*d7c0*/  BSYNC B1 ;  /* 0x0000000000017941 */ /* 0x000fea0003800000 */
.L_x_16821:
        /* <DEDUP_REMOVED lines=16> */
.L_x_16827:
[----:B------:R-:W-:Y:S05]  /*d8d0*/  BSYNC B2 ;  /* 0x0000000000027941 */ /* 0x000fea0003800000 */
.L_x_16826:
        /* <DEDUP_REMOVED lines=44> */
.L_x_16825:
[----:B------:R-:W-:Y:S05]  /*dba0*/  BSYNC B1 ;  /* 0x0000000000017941 */ /* 0x000fea0003800000 */
.L_x_16824:
        /* <DEDUP_REMOVED lines=9> */
.L_x_16820:
        /* <DEDUP_REMOVED lines=12> */
.L_x_16829:
[----:B------:R-:W-:-:S07]  /*dd00*/  MOV R81, R204 ;  /* 0x000000cc00517202 */ /* 0x000fce0000000f00 */
.L_x_16830:
[----:B------:R-:W-:Y:S05]  /*dd10*/  BSYNC B1 ;  /* 0x0000000000017941 */ /* 0x000fea0003800000 */
.L_x_16828:
        /* <DEDUP_REMOVED lines=16> */
.L_x_16834:
[----:B------:R-:W-:Y:S05]  /*de20*/  BSYNC B2 ;  /* 0x0000000000027941 */ /* 0x000fea0003800000 */
.L_x_16833:
        /* <DEDUP_REMOVED lines=43> */
[----:B------:R-:W-:-:S11]  /*e0e0*/  HFMA2.MMA R83, -RZ, RZ, 0, 0 ;  /* 0x00000000ff537435 */ /* 0x000fd600000001ff */
.L_x_16832:
[----:B------:R-:W-:Y:S05]  /*e0f0*/  BSYNC B1 ;  /* 0x0000000000017941 */ /* 0x000fea0003800000 */
.L_x_16831:
        /* <DEDUP_REMOVED lines=14> */
.L_x_16835:
        /* <DEDUP_REMOVED lines=12> */
.L_x_16838:
[----:B------:R-:W-:-:S07]  /*e2a0*/  IMAD.MOV.U32 R84, RZ, RZ, R204 ;  /* 0x000000ffff547224 */ /* 0x000fce00078e00cc */
.L_x_16839:
[----:B------:R-:W-:Y:S05]  /*e2b0*/  BSYNC B1 ;  /* 0x0000000000017941 */ /* 0x000fea0003800000 */
.L_x_16837:
        /* <DEDUP_REMOVED lines=16> */
.L_x_16843:
[----:B------:R-:W-:Y:S05]  /*e3c0*/  BSYNC B2 ;  /* 0x0000000000027941 */ /* 0x000fea0003800000 */
.L_x_16842:
        /* <DEDUP_REMOVED lines=44> */
.L_x_16841:
[----:B------:R-:W-:Y:S05]  /*e690*/  BSYNC B1 ;  /* 0x0000000000017941 */ /* 0x000fea0003800000 */
.L_x_16840:
        /* <DEDUP_REMOVED lines=9> */
.L_x_16836:
        /* <DEDUP_REMOVED lines=12> */
.L_x_16845:
[----:B------:R-:W-:-:S07]  /*e7f0*/  MOV R84, R204 ;  /* 0x000000cc00547202 */ /* 0x000fce0000000f00 */
.L_x_16846:
[----:B------:R-:W-:Y:S05]  /*e800*/  BSYNC B1 ;  /* 0x0000000000017941 */ /* 0x000fea0003800000 */
.L_x_16844:
        /* <DEDUP_REMOVED lines=16> */
.L_x_16850:
[----:B------:R-:W-:Y:S05]  /*e910*/  BSYNC B2 ;  /* 0x0000000000027941 */ /* 0x000fea0003800000 */
.L_x_16849:
        /* <DEDUP_REMOVED lines=44> */
.L_x_16848:
[----:B------:R-:W-:Y:S05]  /*ebe0*/  BSYNC B1 ;  /* 0x0000000000017941 */ /* 0x000fea0003800000 */
.L_x_16847:
        /* <DEDUP_REMOVED lines=14> */
.L_x_16851:
        /* <DEDUP_REMOVED lines=12> */
.L_x_16854:
[----:B------:R-:W-:-:S07]  /*ed90*/  IMAD.MOV.U32 R83, RZ, RZ, R204 ;  /* 0x000000ffff537224 */ /* 0x000fce00078e00cc */
.L_x_16855:
[----:B------:R-:W-:Y:S05]  /*eda0*/  BSYNC B1 ;  /* 0x0000000000017941 */ /* 0x000fea0003800000 */
.L_x_16853:
        /* <DEDUP_REMOVED lines=16> */
.L_x_16859:
[----:B------:R-:W-:Y:S05]  /*eeb0*/  BSYNC B2 ;  /* 0x0000000000027941 */ /* 0x000fea0003800000 */
.L_x_16858:
        /* <DEDUP_REMOVED lines=44> */
.L_x_16857:
[----:B------:R-:W-:Y:S05]  /*f180*/  BSYNC B1 ;  /* 0x0000000000017941 */ /* 0x000fea0003800000 */
.L_x_16856:
        /* <DEDUP_REMOVED lines=9> */
.L_x_16852:
        /* <DEDUP_REMOVED lines=12> */
.L_x_16861:
[----:B------:R-:W-:-:S07]  /*f2e0*/  MOV R83, R204 ;  /* 0x000000cc00537202 */ /* 0x000fce0000000f00 */
.L_x_16862:
[----:B------:R-:W-:Y:S05]  /*f2f0*/  BSYNC B1 ;  /* 0x0000000000017941 */ /* 0x000fea0003800000 */
.L_x_16860:
        /* <DEDUP_REMOVED lines=16> */
.L_x_16866:
[----:B------:R-:W-:Y:S05]  /*f400*/  BSYNC B2 ;  /* 0x0000000000027941 */ /* 0x000fea0003800000 */
.L_x_16865:
        /* <DEDUP_REMOVED lines=44> */
.L_x_16864:
[----:B------:R-:W-:Y:S05]  /*f6d0*/  BSYNC B1 ;  /* 0x0000000000017941 */ /* 0x000fea0003800000 */
.L_x_16863:
        /* <DEDUP_REMOVED lines=14> */
.L_x_16867:
        /* <DEDUP_REMOVED lines=12> */
.L_x_16870:
[----:B------:R-:W-:-:S07]  /*f880*/  IMAD.MOV.U32 R102, RZ, RZ, R204 ;  /* 0x000000ffff667224 */ /* 0x000fce00078e00cc */
.L_x_16871:
[----:B------:R-:W-:Y:S05]  /*f890*/  BSYNC B1 ;  /* 0x0000000000017941 */ /* 0x000fea0003800000 */
.L_x_16869:
        /* <DEDUP_REMOVED lines=16> */
.L_x_16875:
[----:B------:R-:W-:Y:S05]  /*f9a0*/  BSYNC B2 ;  /* 0x0000000000027941 */ /* 0x000fea0003800000 */
.L_x_16874:
        /* <DEDUP_REMOVED lines=44> */
.L_x_16873:
[----:B------:R-:W-:Y:S05]  /*fc70*/  BSYNC B1 ;  /* 0x0000000000017941 */ /* 0x000fea0003800000 */
.L_x_16872:
        /* <DEDUP_REMOVED lines=9> */
.L_x_16868:
        /* <DEDUP_REMOVED lines=12> */
.L_x_16877:
[----:B------:R-:W-:-:S07]  /*fdd0*/  MOV R102, R204 ;  /* 0x000000cc00667202 */ /* 0x000fce0000000f00 */
.L_x_16878:
[----:B------:R-:W-:Y:S05]  /*fde0*/  BSYNC B1 ;  /* 0x0000000000017941 */ /* 0x000fea0003800000 */
.L_x_16876:
        /* <DEDUP_REMOVED lines=16> */
.L_x_16882:
[----:B------:R-:W-:Y:S05]  /*fef0*/  BSYNC B2 ;  /* 0x0000000000027941 */ /* 0x000fea0003800000 */
.L_x_16881:
        /* <DEDUP_REMOVED lines=44> */
.L_x_16880:
[----:B------:R-:W-:Y:S05]  /*101c0*/  BSYNC B1 ;  /* 0x0000000000017941 */ /* 0x000fea0003800000 */
.L_x_16879:
        /* <DEDUP_REMOVED lines=14> */
.L_x_16883:
        /* <DEDUP_REMOVED lines=12> */
.L_x_16886:
[----:B------:R-:W-:-:S07]  /*10370*/  IMAD.MOV.U32 R85, RZ, RZ, R204 ;  /* 0x000000ffff557224 */ /* 0x000fce00078e00cc */
.L_x_16887:
[----:B------:R-:W-:Y:S05]  /*10380*/  BSYNC B1 ;  /* 0x0000000000017941 */ /* 0x000fea0003800000 */
.L_x_16885:
        /* <DEDUP_REMOVED lines=16> */
.L_x_16891:
[----:B------:R-:W-:Y:S05]  /*10490*/  BSYNC B2 ;  /* 0x0000000000027941 */ /* 0x000fea0003800000 */
.L_x_16890:
        /* <DEDUP_REMOVED lines=44> */
.L_x_16889:
[----:B------:R-:W-:Y:S05]  /*10760*/  BSYNC B1 ;  /* 0x0000000000017941 */ /* 0x000fea0003800000 */
.L_x_16888:
        /* <DEDUP_REMOVED lines=9> */
.L_x_16884:
        /* <DEDUP_REMOVED lines=12> */
.L_x_16893:
[----:B------:R-:W-:-:S07]  /*108c0*/  MOV R85, R204 ;  /* 0x000000cc00557202 */ /* 0x000fce0000000f00 */
.L_x_16894:
[----:B------:R-:W-:Y:S05]  /*108d0*/  BSYNC B1 ;  /* 0x0000000000017941 */ /* 0x000fea0003800000 */
.L_x_16892:
        /* <DEDUP_REMOVED lines=16> */
.L_x_16898:
[----:B------:R-:W-:Y:S05]  /*109e0*/  BSYNC B2 ;  /* 0x0000000000027941 */ /* 0x000fea0003800000 */
.L_x_16897:
        /* <DEDUP_REMOVED lines=44> */
.L_x_16896:
[----:B------:R-:W-:Y:S05]  /*10cb0*/  BSYNC B1 ;  /* 0x0000000000017941 */ /* 0x000fea0003800000 */
.L_x_16895:
        /* <DEDUP_REMOVED lines=12> */
.L_x_16899:
        /* <DEDUP_REMOVED lines=12> */
.L_x_16902:
[----:B------:R-:W-:-:S07]  /*10e40*/  IMAD.MOV.U32 R86, RZ, RZ, R204 ;  /* 0x000000ffff567224 */ /* 0x000fce00078e00cc */
.L_x_16903:
[----:B------:R-:W-:Y:S05]  /*10e50*/  BSYNC B1 ;  /* 0x0000000000017941 */ /* 0x000fea0003800000 */
.L_x_16901:
        /* <DEDUP_REMOVED lines=16> */
.L_x_16907:
[----:B------:R-:W-:Y:S05]  /*10f60*/  BSYNC B2 ;  /* 0x0000000000027941 */ /* 0x000fea0003800000 */
.L_x_16906:
        /* <DEDUP_REMOVED lines=44> */
.L_x_16905:
[----:B------:R-:W-:Y:S05]  /*11230*/  BSYNC B1 ;  /* 0x0000000000017941 */ /* 0x000fea0003800000 */
.L_x_16904:
        /* <DEDUP_REMOVED lines=9> */
.L_x_16900:
        /* <DEDUP_REMOVED lines=12> */
.L_x_16909:
[----:B------:R-:W-:-:S07]  /*11390*/  MOV R86, R204 ;  /* 0x000000cc00567202 */ /* 0x000fce0000000f00 */
.L_x_16910:
[----:B------:R-:W-:Y:S05]  /*113a0*/  BSYNC B1 ;  /* 0x0000000000017941 */ /* 0x000fea0003800000 */
.L_x_16908:
        /* <DEDUP_REMOVED lines=16> */
.L_x_16914:
[----:B------:R-:W-:Y:S05]  /*114b0*/  BSYNC B2 ;  /* 0x0000000000027941 */ /* 0x000fea0003800000 */
.L_x_16913:
        /* <DEDUP_REMOVED lines=44> */
.L_x_16912:
[----:B------:R-:W-:Y:S05]  /*11780*/  BSYNC B1 ;  /* 0x0000000000017941 */ /* 0x000fea0003800000 */
.L_x_16911:
        /* <DEDUP_REMOVED lines=12> */
.L_x_16915:
        /* <DEDUP_REMOVED lines=12> */
.L_x_16918:
[----:B------:R-:W-:-:S07]  /*11910*/  IMAD.MOV.U32 R188, RZ, RZ, R204 ;  /* 0x000000ffffbc7224 */ /* 0x000fce00078e00cc */
.L_x_16919:
[----:B------:R-:W-:Y:S05]  /*11920*/  BSYNC B1 ;  /* 0x0000000000017941 */ /* 0x000fea0003800000 */
.L_x_16917:
        /* <DEDUP_REMOVED lines=16> */
.L_x_16923:
[----:B------:R-:W-:Y:S05]  /*11a30*/  BSYNC B2 ;  /* 0x0000000000027941 */ /* 0x000fea0003800000 */
.L_x_16922:
        /* <DEDUP_REMOVED lines=44> */
.L_x_16921:
[----:B------:R-:W-:Y:S05]  /*11d00*/  BSYNC B1 ;  /* 0x0000000000017941 */ /* 0x000fea0003800000 */
.L_x_16920:
        /* <DEDUP_REMOVED lines=9> */
.L_x_16916:
        /* <DEDUP_REMOVED lines=12> */
.L_x_16925:
[----:B------:R-:W-:-:S07]  /*11e60*/  MOV R188, R204 ;  /* 0x000000cc00bc7202 */ /* 0x000fce0000000f00 */
.L_x_16926:
[----:B------:R-:W-:Y:S05]  /*11e70*/  BSYNC B1 ;  /* 0x0000000000017941 */ /* 0x000fea0003800000 */
.L_x_16924:
        /* <DEDUP_REMOVED lines=16> */
.L_x_16930:
[----:B------:R-:W-:Y:S05]  /*11f80*/  BSYNC B2 ;  /* 0x0000000000027941 */ /* 0x000fea0003800000 */
.L_x_16929:
        /* <DEDUP_REMOVED lines=44> */
.L_x_16928:
[----:B------:R-:W-:Y:S05]  /*12250*/  BSYNC B1 ;  /* 0x0000000000017941 */ /* 0x000fea0003800000 */
.L_x_16927:
        /* <DEDUP_REMOVED lines=12> */
.L_x_16931:
        /* <DEDUP_REMOVED lines=12> */
.L_x_16934:
[----:B------:R-:W-:-:S07]  /*123e0*/  IMAD.MOV.U32 R200, RZ, RZ, R204 ;  /* 0x000000ffffc87224 */ /* 0x000fce00078e00cc */
.L_x_16935:
[----:B------:R-:W-:Y:S05]  /*123f0*/  BSYNC B1 ;  /* 0x0000000000017941 */ /* 0x000fea0003800000 */
.L_x_16933:
        /* <DEDUP_REMOVED lines=16> */
.L_x_16939:
[----:B------:R-:W-:Y:S05]  /*12500*/  BSYNC B2 ;  /* 0x0000000000027941 */ /* 0x000fea0003800000 */
.L_x_16938:
        /* <DEDUP_REMOVED lines=44> */
.L_x_16937:
[----:B------:R-:W-:Y:S05]  /*127d0*/  BSYNC B1 ;  /* 0x0000000000017941 */ /* 0x000fea0003800000 */
.L_x_16936:
        /* <DEDUP_REMOVED lines=9> */
.L_x_16932:
        /* <DEDUP_REMOVED lines=51> */
.L_x_16940:
[----:B------:R-:W-:-:S07]  /*12ba0*/  IADD3 R207, R207, 0x100, RZ ;  /* 0x00000100cfcf7810 */ /* 0x000fce0007ffe0ff */
.L_x_16811:
[----:B------:R-:W-:Y:S05]  /*12bb0*/  BSYNC B0 ;  /* 0x0000000000007941 */ /* 0x000fea0003800000 */
.L_x_16810:
        /* <DEDUP_REMOVED lines=30> */
.L_x_16944:
[----:B------:R-:W-:-:S07]  /*12da0*/  IMAD.MOV.U32 R102, RZ, RZ, R204 ;  /* 0x000000ffff667224 */ /* 0x000fce00078e00cc */
.L_x_16945:
[----:B------:R-:W-:Y:S05]  /*12db0*/  BSYNC B1 ;  /* 0x0000000000017941 */ /* 0x000fea0003800000 */
.L_x_16943:
        /* <DEDUP_REMOVED lines=16> */
.L_x_16949:
[----:B------:R-:W-:Y:S05]  /*12ec0*/  BSYNC B2 ;  /* 0x0000000000027941 */ /* 0x000fea0003800000 */
.L_x_16948:
        /* <DEDUP_REMOVED lines=44> */
.L_x_16947:
[----:B------:R-:W-:Y:S05]  /*13190*/  BSYNC B1 ;  /* 0x0000000000017941 */ /* 0x000fea0003800000 */
.L_x_16946:
        /* <DEDUP_REMOVED lines=19> */
.L_x_16950:
        /* <DEDUP_REMOVED lines=12> */
.L_x_16953:
[----:B------:R-:W-:-:S07]  /*13390*/  IMAD.MOV.U32 R89, RZ, RZ, R204 ;  /* 0x000000ffff597224 */ /* 0x000fce00078e00cc */
.L_x_16954:
[----:B------:R-:W-:Y:S05]  /*133a0*/  BSYNC B1 ;  /* 0x0000000000017941 */ /* 0x000fea0003800000 */
.L_x_16952:
        /* <DEDUP_REMOVED lines=16> */
.L_x_16958:
[----:B------:R-:W-:Y:S05]  /*134b0*/  BSYNC B2 ;  /* 0x0000000000027941 */ /* 0x000fea0003800000 */
.L_x_16957:
        /* <DEDUP_REMOVED lines=44> */
.L_x_16956:
[----:B------:R-:W-:Y:S05]  /*13780*/  BSYNC B1 ;  /* 0x0000000000017941 */ /* 0x000fea0003800000 */
.L_x_16955:
        /* <DEDUP_REMOVED lines=9> */
.L_x_16951:
        /* <DEDUP_REMOVED lines=12> */
.L_x_16960:
[----:B------:R-:W-:-:S07]  /*138e0*/  MOV R89, R204 ;  /* 0x000000cc00597202 */ /* 0x000fce0000000f00 */
.L_x_16961:
[----:B------:R-:W-:Y:S05]  /*138f0*/  BSYNC B1 ;  /* 0x0000000000017941 */ /* 0x000fea0003800000 */
.L_x_16959:
        /* <DEDUP_REMOVED lines=16> */
.L_x_16965:
[----:B------:R-:W-:Y:S05]  /*13a00*/  BSYNC B2 ;  /* 0x0000000000027941 */ /* 0x000fea0003800000 */
.L_x_16964:
        /* <DEDUP_REMOVED lines=44> */
.L_x_16963:
[----:B------:R-:W-:Y:S05]  /*13cd0*/  BSYNC B1 ;  /* 0x0000000000017941 */ /* 0x000fea0003800000 */
.L_x_16962:
        /* <DEDUP_REMOVED lines=14> */
.L_x_16966:
        /* <DEDUP_REMOVED lines=12> */
.L_x_16969:
[----:B------:R-:W-:-:S07]  /*13e80*/  IMAD.MOV.U32 R92, RZ, RZ, R204 ;  /* 0x000000ffff5c7224 */ /* 0x000fce00078e00cc */
.L_x_16970:
[----:B------:R-:W-:Y:S05]  /*13e90*/  BSYNC B1 ;  /* 0x0000000000017941 */ /* 0x000fea0003800000 */
.L_x_16968:
        /* <DEDUP_REMOVED lines=16> */
.L_x_16974:
[----:B------:R-:W-:Y:S05]  /*13fa0*/  BSYNC B2 ;  /* 0x0000000000027941 */ /* 0x000fea0003800000 */
.L_x_16973:
        /* <DEDUP_REMOVED lines=44> */
.L_x_16972:
[----:B------:R-:W-:Y:S05]  /*14270*/  BSYNC B1 ;  /* 0x0000000000017941 */ /* 0x000fea0003800000 */
.L_x_16971:
        /* <DEDUP_REMOVED lines=9> */
.L_x_16967:
        /* <DEDUP_REMOVED lines=12> */
.L_x_16976:
[----:B------:R-:W-:-:S07]  /*143d0*/  MOV R92, R204 ;  /* 0x000000cc005c7202 */ /* 0x000fce0000000f00 */
.L_x_16977:
[----:B------:R-:W-:Y:S05]  /*143e0*/  BSYNC B1 ;  /* 0x0000000000017941 */ /* 0x000fea0003800000 */
.L_x_16975:
        /* <DEDUP_REMOVED lines=16> */
.L_x_16981:
[----:B------:R-:W-:Y:S05]  /*144f0*/  BSYNC B2 ;  /* 0x0000000000027941 */ /* 0x000fea0003800000 */
.L_x_16980:
        /* <DEDUP_REMOVED lines=44> */
.L_x_16979:
[----:B------:R-:W-:Y:S05]  /*147c0*/  BSYNC B1 ;  /* 0x0000000000017941 */ /* 0x000fea0003800000 */
.L_x_16978:
        /* <DEDUP_REMOVED lines=14> */
.L_x_16982:
        /* <DEDUP_REMOVED lines=12> */
.L_x_16985:
[----:B------:R-:W-:-:S07]  /*14970*/  IMAD.MOV.U32 R91, RZ, RZ, R204 ;  /* 0x000000ffff5b7224 */ /* 0x000fce00078e00cc */
.L_x_16986:
[----:B------:R-:W-:Y:S05]  /*14980*/  BSYNC B1 ;  /* 0x0000000000017941 */ /* 0x000fea0003800000 */
.L_x_16984:
        /* <DEDUP_REMOVED lines=16> */
.L_x_16990:
[----:B------:R-:W-:Y:S05]  /*14a90*/  BSYNC B2 ;  /* 0x0000000000027941 */ /* 0x000fea0003800000 */
.L_x_16989:
        /* <DEDUP_REMOVED lines=44> */
.L_x_16988:
[----:B------:R-:W-:Y:S05]  /*14d60*/  BSYNC B1 ;  /* 0x0000000000017941 */ /* 0x000fea0003800000 */
.L_x_16987:
        /* <DEDUP_REMOVED lines=9> */
.L_x_16983:
        /* <DEDUP_REMOVED lines=12> */
.L_x_16992:
[----:B------:R-:W-:-:S07]  /*14ec0*/  MOV R91, R204 ;  /* 0x000000cc005b7202 */ /* 0x000fce0000000f00 */
.L_x_16993:
[----:B------:R-:W-:Y:S05]  /*14ed0*/  BSYNC B1 ;  /* 0x0000000000017941 */ /* 0x000fea0003800000 */
.L_x_16991:
        /* <DEDUP_REMOVED lines=16> */
.L_x_16997:
[----:B------:R-:W-:Y:S05]  /*14fe0*/  BSYNC B2 ;  /* 0x0000000000027941 */ /* 0x000fea0003800000 */
.L_x_16996:
        /* <DEDUP_REMOVED lines=44> */
.L_x_16995:
[----:B------:R-:W-:Y:S05]  /*152b0*/  BSYNC B1 ;  /* 0x0000000000017941 */ /* 0x000fea0003800000 */
.L_x_16994:
        /* <DEDUP_REMOVED lines=14> */
.L_x_16998:
        /* <DEDUP_REMOVED lines=12> */
.L_x_17001:
[----:B------:R-:W-:-:S07]  /*15460*/  IMAD.MOV.U32 R102, RZ, RZ, R204 ;  /* 0x000000ffff667224 */ /* 0x000fce00078e00cc */
.L_x_17002:
[----:B------:R-:W-:Y:S05]  /*15470*/  BSYNC B1 ;  /* 0x0000000000017941 */ /* 0x000fea0003800000 */
.L_x_17000:
        /* <DEDUP_REMOVED lines=16> */
.L_x_17006:
[----:B------:R-:W-:Y:S05]  /*15580*/  BSYNC B2 ;  /* 0x0000000000027941 */ /* 0x000fea0003800000 */
.L_x_17005:
        /* <DEDUP_REMOVED lines=44> */
.L_x_17004:
[----:B------:R-:W-:Y:S05]  /*15850*/  BSYNC B1 ;  /* 0x0000000000017941 */ /* 0x000fea0003800000 */
.L_x_17003:
        /* <DEDUP_REMOVED lines=9> */
.L_x_16999:
        /* <DEDUP_REMOVED lines=12> */
.L_x_17008:
[----:B------:R-:W-:-:S07]  /*159b0*/  MOV R102, R204 ;  /* 0x000000cc00667202 */ /* 0x000fce0000000f00 */
.L_x_17009:
[----:B------:R-:W-:Y:S05]  /*159c0*/  BSYNC B1 ;  /* 0x0000000000017941 */ /* 0x000fea0003800000 */
.L_x_17007:
        /* <DEDUP_REMOVED lines=16> */
.L_x_17013:
[----:B------:R-:W-:Y:S05]  /*15ad0*/  BSYNC B2 ;  /* 0x0000000000027941 */ /* 0x000fea0003800000 */
.L_x_17012:
        /* <DEDUP_REMOVED lines=44> */
.L_x_17011:
[----:B------:R-:W-:Y:S05]  /*15da0*/  BSYNC B1 ;  /* 0x0000000000017941 */ /* 0x000fea0003800000 */
.L_x_17010:
        /* <DEDUP_REMOVED lines=14> */
.L_x_17014:
        /* <DEDUP_REMOVED lines=12> */
.L_x_17017:
[----:B------:R-:W-:-:S07]  /*15f50*/  IMAD.MOV.U32 R93, RZ, RZ, R204 ;  /* 0x000000ffff5d7224 */ /* 0x000fce00078e00cc */
.L_x_17018:
[----:B------:R-:W-:Y:S05]  /*15f60*/  BSYNC B1 ;  /* 0x0000000000017941 */ /* 0x000fea0003800000 */
.L_x_17016:
        /* <DEDUP_REMOVED lines=16> */
.L_x_17022:
[----:B------:R-:W-:Y:S05]  /*16070*/  BSYNC B2 ;  /* 0x0000000000027941 */ /* 0x000fea0003800000 */
.L_x_17021:
        /* <DEDUP_REMOVED lines=44> */
.L_x_17020:
[----:B------:R-:W-:Y:S05]  /*16340*/  BSYNC B1 ;  /* 0x0000000000017941 */ /* 0x000fea0003800000 */
.L_x_17019:
        /* <DEDUP_REMOVED lines=9> */
.L_x_17015:
        /* <DEDUP_REMOVED lines=12> */
.L_x_17024:
[----:B------:R-:W-:-:S07]  /*164a0*/  MOV R93, R204 ;  /* 0x000000cc005d7202 */ /* 0x000fce0000000f00 */
.L_x_17025:
[----:B------:R-:W-:Y:S05]  /*164b0*/  BSYNC B1 ;  /* 0x0000000000017941 */ /* 0x000fea0003800000 */
.L_x_17023:
        /* <DEDUP_REMOVED lines=16> */
.L_x_17029:
[----:B------:R-:W-:Y:S05]  /*165c0*/  BSYNC B2 ;  /* 0x0000000000027941 */ /* 0x000fea0003800000 */
.L_x_17028:
        /* <DEDUP_REMOVED lines=44> */
.L_x_17027:
[----:B------:R-:W-:Y:S05]  /*16890*/  BSYNC B1 ;  /* 0x0000000000017941 */ /* 0x000fea0003800000 */
.L_x_17026:
        /* <DEDUP_REMOVED lines=12> */
.L_x_17030:
        /* <DEDUP_REMOVED lines=12> */
.L_x_17033:
[----:B------:R-:W-:-:S07]  /*16a20*/  IMAD.MOV.U32 R94, RZ, RZ, R204 ;  /* 0x000000ffff5e7224 */ /* 0x000fce00078e00cc */
.L_x_17034:
[----:B------:R-:W-:Y:S05]  /*16a30*/  BSYNC B1 ;  /* 0x0000000000017941 */ /* 0x000fea0003800000 */
.L_x_17032:
        /* <DEDUP_REMOVED lines=16> */
.L_x_17038:
[----:B------:R-:W-:Y:S05]  /*16b40*/  BSYNC B2 ;  /* 0x0000000000027941 */ /* 0x000fea0003800000 */
.L_x_17037:
        /* <DEDUP_REMOVED lines=44> */
.L_x_17036:
[----:B------:R-:W-:Y:S05]  /*16e10*/  BSYNC B1 ;  /* 0x0000000000017941 */ /* 0x000fea0003800000 */
.L_x_17035:
        /* <DEDUP_REMOVED lines=9> */
.L_x_17031:
        /* <DEDUP_REMOVED lines=12> */
.L_x_17040:
[----:B------:R-:W-:-:S07]  /*16f70*/  MOV R94, R204 ;  /* 0x000000cc005e7202 */ /* 0x000fce0000000f00 */
.L_x_17041:
[----:B------:R-:W-:Y:S05]  /*16f80*/  BSYNC B1 ;  /* 0x0000000000017941 */ /* 0x000fea0003800000 */
.L_x_17039:
        /* <DEDUP_REMOVED lines=16> */
.L_x_17045:
[----:B------:R-:W-:Y:S05]  /*17090*/  BSYNC B2 ;  /* 0x0000000000027941 */ /* 0x000fea0003800000 */
.L_x_17044:
        /* <DEDUP_REMOVED lines=44> */
.L_x_17043:
[----:B------:R-:W-:Y:S05]  /*17360*/  BSYNC B1 ;  /* 0x0000000000017941 */ /* 0x000fea0003800000 */
.L_x_17042:
        /* <DEDUP_REMOVED lines=12> */
.L_x_17046:
        /* <DEDUP_REMOVED lines=12> */
.L_x_17049:
[----:B------:R-:W-:-:S07]  /*174f0*/  IMAD.MOV.U32 R188, RZ, RZ, R204 ;  /* 0x000000ffffbc7224 */ /* 0x000fce00078e00cc */
.L_x_17050:
[----:B------:R-:W-:Y:S05]  /*17500*/  BSYNC B1 ;  /* 0x0000000000017941 */ /* 0x000fea0003800000 */
.L_x_17048:
        /* <DEDUP_REMOVED lines=16> */
.L_x_17054:
[----:B------:R-:W-:Y:S05]  /*17610*/  BSYNC B2 ;  /* 0x0000000000027941 */ /* 0x000fea0003800000 */
.L_x_17053:
        /* <DEDUP_REMOVED lines=44> */
.L_x_17052:
[----:B------:R-:W-:Y:S05]  /*178e0*/  BSYNC B1 ;  /* 0x0000000000017941 */ /* 0x000fea0003800000 */
.L_x_17051:
        /* <DEDUP_REMOVED lines=9> */
.L_x_17047:
        /* <DEDUP_REMOVED lines=12> */
.L_x_17056:
[----:B------:R-:W-:-:S07]  /*17a40*/  MOV R188, R204 ;  /* 0x000000cc00bc7202 */ /* 0x000fce0000000f00 */
.L_x_17057:
[----:B------:R-:W-:Y:S05]  /*17a50*/  BSYNC B1 ;  /* 0x0000000000017941 */ /* 0x000fea0003800000 */
.L_x_17055:
        /* <DEDUP_REMOVED lines=16> */
.L_x_17061:
[----:B------:R-:W-:Y:S05]  /*17b60*/  BSYNC B2 ;  /* 0x0000000000027941 */ /* 0x000fea0003800000 */
.L_x_17060:
        /* <DEDUP_REMOVED lines=44> */
.L_x_17059:
[----:B------:R-:W-:Y:S05]  /*17e30*/  BSYNC B1 ;  /* 0x0000000000017941 */ /* 0x000fea0003800000 */
.L_x_17058:
        /* <DEDUP_REMOVED lines=12> */
.L_x_17062:
        /* <DEDUP_REMOVED lines=12> */
.L_x_17065:
[----:B------:R-:W-:-:S07]  /*17fc0*/  IMAD.MOV.U32 R200, RZ, RZ, R204 ;  /* 0x000000ffffc87224 */ /* 0x000fce00078e00cc */
.L_x_17066:
[----:B------:R-:W-:Y:S05]  /*17fd0*/  BSYNC B1 ;  /* 0x0000000000017941 */ /* 0x000fea0003800000 */
.L_x_17064:
        /* <DEDUP_REMOVED lines=16> */
.L_x_17070:
[----:B------:R-:W-:Y:S05]  /*180e0*/  BSYNC B2 ;  /* 0x0000000000027941 */ /* 0x000fea0003800000 */
.L_x_17069:
        /* <DEDUP_REMOVED lines=44> */
.L_x_17068:
[----:B------:R-:W-:Y:S05]  /*183b0*/  BSYNC B1 ;  /* 0x0000000000017941 */ /* 0x000fea0003800000 */
.L_x_17067:
        /* <DEDUP_REMOVED lines=9> */
.L_x_17063:
        /* <DEDUP_REMOVED lines=20> */
[----:B------:R-:W-:Y:S02]  /*18590*/  LEA.HI.X R103, R207, UR31, RZ, 0x5, P1 ;  /* 0x0000001fcf677c11 */ /* 0x000fe400088f2cff */
[----:B------:R-:W-:-:S02]  /*185a0*/  SHF.R.U32.HI R210, RZ, 0x1d, R207 ;  /* 0x0000001dffd27819 */ /* 0x000fc400000116cf */
        /* <DEDUP_REMOVED lines=29> */
.L_x_16942:
[----:B------:R-:W-:Y:S05]  /*18780*/  BSYNC B0 ;  /* 0x0000000000007941 */ /* 0x000fea0003800000 */
.L_x_16941:
[----:B0123--:R-:W-:Y:S01]  /*18790*/  FADD.FTZ R96, RZ, R64 ;  /* 0x00000040ff607221 */ /* 0x00ffe20000010000 */
        /* <DEDUP_REMOVED lines=128> */
.L_x_17091:
        /* <DEDUP_REMOVED lines=18> */
[----:B------:R-:W-:Y:S02]  /*190c0*/  CS2R R96, SRZ ;  /* 0x0000000000607805 */ /* 0x000fe4000001ff00 */
[----:B------:R-:W-:Y:S01]  /*190d0*/  @!P0 LEA R100, R98, R101, 0x3 ;  /* 0x0000006562648211 */ /* 0x000fe200078e18ff */
[----:B------:R-:W-:Y:S01]  /*190e0*/  IMAD.MOV.U32 R98, RZ, RZ, RZ ;  /* 0x000000ffff627224 */ /* 0x000fe200078e00ff */
[----:B------:R-:W-:-:S03]  /*190f0*/  @!P0 MOV R98, R201 ;  /* 0x000000c900628202 */ /* 0x000fc60000000f00 */
        /* <DEDUP_REMOVED lines=27> */
[----:B-1----:R-:W-:Y:S01]  /*192b0*/  IMAD.IADD R206, R206, 0x1, R211 ;  /* 0x00000001cece7824 */ /* 0x002fe200078e02d3 */
[----:B------:R-:W-:-:S04]  /*192c0*/  I2FP.F32.S32 R211, R211 ;  /* 0x000000d300d37245 */ /* 0x000fc80000201400 */
        /* <DEDUP_REMOVED lines=86> */
.L_x_17073:
[----:B------:R-:W-:Y:S05]  /*19830*/  BSYNC B0 ;  /* 0x0000000000007941 */ /* 0x000fea0003800000 */
.L_x_17072:
        /* <DEDUP_REMOVED lines=50> */
.L_x_17075:
[----:B------:R-:W-:Y:S05]  /*19b60*/  BSYNC B0 ;  /* 0x0000000000007941 */ /* 0x000fea0003800000 */
.L_x_17074:
        /* <DEDUP_REMOVED lines=50> */
.L_x_17077:
[----:B------:R-:W-:Y:S05]  /*19e90*/  BSYNC B0 ;  /* 0x0000000000007941 */ /* 0x000fea0003800000 */
.L_x_17076:
        /* <DEDUP_REMOVED lines=49> */
.L_x_17079:
[----:B------:R-:W-:Y:S05]  /*1a1b0*/  BSYNC B0 ;  /* 0x0000000000007941 */ /* 0x000fea0003800000 */
.L_x_17078:
[----:B------:R-:W-:Y:S01]  /*1a1c0*/  VIADD R42, R42, UR36 ;  /* 0x000000242a2a7c36 */ /* 0x000fe20008000000 */
[----:B-1234-:R-:W-:-:S04]  /*1a1d0*/  SEL R206, RZ, 0x1, P2 ;  /* 0x00000001ffce7807 */ /* 0x01efc80001000000 */
[----:B------:R-:W-:-:S13]  /*1a1e0*/  ISETP.GE.AND P0, PT, R42, UR37, PT ;  /* 0x000000252a007c0c */ /* 0x000fda000bf06270 */
[----:B------:R-:W-:Y:S05]  /*1a1f0*/  @!P0 BRA `(.L_x_17080) ;  /* 0xfffffe7400748947 */ /* 0x000fea000383ffff */
[----:B------:R-:W-:Y:S05]  /*1a200*/  EXIT ;  /* 0x000000000000794d */ /* 0x000fea0003800000 */
.L_x_17071:
[----:B------:R-:W-:Y:S01]  /*1a210*/  HFMA2.MMA R210, -RZ, RZ, 0, 1.847743988037109375e-06 ;  /* 0x0000001fffd27435 */ /* 0x000fe200000001ff */
[----:B------:R-:W-:Y:S01]  /*1a220*/  MOV R208, R97 ;  /* 0x0000006100d07202 */ /* 0x000fe20000000f00 */
[----:B------:R-:W-:Y:S02]  /*1a230*/  IMAD.MOV.U32 R209, RZ, RZ, 0x1 ;  /* 0x00000001ffd17424 */ /* 0x000fe400078e00ff */
[----:B------:R-:W-:-:S07]  /*1a240*/  IMAD.MOV.U32 R207, RZ, RZ, -0x1 ;  /* 0xffffffffffcf7424 */ /* 0x000fce00078e00ff */
[----:B------:R-:W-:Y:S05]  /*1a250*/  WARPSYNC.COLLECTIVE R207, `(.L_x_17081) ;  /* 0x00000000cf087348 */ /* 0x000fea0003c00000 */
[----:B------:R0:W1:Y:S02]  /*1a260*/  SHFL.BFLY P5, R206, R208, R209, R210 ;  /* 0x0c0000d1d0ce7389 */ /* 0x00006400000a00d2 */
[----:B01----:R-:W-:Y:S01]  /*1a270*/  ENDCOLLECTIVE ;  /* 0x000000000000791b */ /* 0x003fe20003800000 */
.L_x_17081:
[----:B------:R-:W-:Y:S01]  /*1a280*/  HFMA2.MMA R209, -RZ, RZ, 0, 1.1920928955078125e-07 ;  /* 0x00000002ffd17435 */ /* 0x000fe200000001ff */
[----:B------:R-:W-:-:S05]  /*1a290*/  MOV R96, R206 ;  /* 0x000000ce00607202 */ /* 0x000fca0000000f00 */
[----:B------:R-:W-:-:S04]  /*1a2a0*/  FADD.FTZ R100, R97, R96 ;  /* 0x0000006061647221 */ /* 0x000fc80000010000 */
[----:B------:R-:W-:-:S07]  /*1a2b0*/  IMAD.MOV.U32 R208, RZ, RZ, R100 ;  /* 0x000000ffffd07224 */ /* 0x000fce00078e0064 */
[----:B------:R-:W-:Y:S05]  /*1a2c0*/  WARPSYNC.COLLECTIVE R207, `(.L_x_17082) ;  /* 0x00000000cf087348 */ /* 0x000fea0003c00000 */
[----:B------:R0:W1:Y:S02]  /*1a2d0*/  SHFL.BFLY P5, R206, R208, R209, R210 ;  /* 0x0c0000d1d0ce7389 */ /* 0x00006400000a00d2 */
[----:B01----:R-:W-:Y:S01]  /*1a2e0*/  ENDCOLLECTIVE ;  /* 0x000000000000791b */ /* 0x003fe20003800000 */
.L_x_17082:
[----:B------:R-:W-:Y:S02]  /*1a2f0*/  IMAD.MOV.U32 R209, RZ, RZ, 0x4 ;  /* 0x00000004ffd17424 */ /* 0x000fe400078e00ff */
[----:B------:R-:W-:-:S04]  /*1a300*/  IMAD.MOV.U32 R101, RZ, RZ, R206 ;  /* 0x000000ffff657224 */ /* 0x000fc800078e00ce */
[----:B------:R-:W-:-:S05]  /*1a310*/  FADD.FTZ R101, R100, R101 ;  /* 0x0000006564657221 */ /* 0x000fca0000010000 */
[----:B------:R-:W-:-:S07]  /*1a320*/  MOV R208, R101 ;  /* 0x0000006500d07202 */ /* 0x000fce0000000f00 */
[----:B------:R-:W-:Y:S05]  /*1a330*/  WARPSYNC.COLLECTIVE R207, `(.L_x_17083) ;  /* 0x00000000cf087348 */ /* 0x000fea0003c00000 */
[----:B------:R0:W1:Y:S02]  /*1a340*/  SHFL.BFLY P5, R206, R208, R209, R210 ;  /* 0x0c0000d1d0ce7389 */ /* 0x00006400000a00d2 */
[----:B01----:R-:W-:Y:S01]  /*1a350*/  ENDCOLLECTIVE ;  /* 0x000000000000791b */ /* 0x003fe20003800000 */
.L_x_17083:
[----:B------:R-:W-:Y:S01]  /*1a360*/  HFMA2.MMA R209, -RZ, RZ, 0, 4.76837158203125e-07 ;  /* 0x00000008ffd17435 */ /* 0x000fe200000001ff */
[----:B------:R-:W-:-:S05]  /*1a370*/  MOV R96, R206 ;  /* 0x000000ce00607202 */ /* 0x000fca0000000f00 */
[----:B------:R-:W-:-:S04]  /*1a380*/  FADD.FTZ R102, R101, R96 ;  /* 0x0000006065667221 */ /* 0x000fc80000010000 */
[----:B------:R-:W-:-:S07]  /*1a390*/  IMAD.MOV.U32 R208, RZ, RZ, R102 ;  /* 0x000000ffffd07224 */ /* 0x000fce00078e0066 */
[----:B------:R-:W-:Y:S05]  /*1a3a0*/  WARPSYNC.COLLECTIVE R207, `(.L_x_17084) ;  /* 0x00000000cf087348 */ /* 0x000fea0003c00000 */
[----:B------:R0:W1:Y:S02]  /*1a3b0*/  SHFL.BFLY P5, R206, R208, R209, R210 ;  /* 0x0c0000d1d0ce7389 */ /* 0x00006400000a00d2 */
[----:B01----:R-:W-:Y:S01]  /*1a3c0*/  ENDCOLLECTIVE ;  /* 0x000000000000791b */ /* 0x003fe20003800000 */
.L_x_17084:
[----:B------:R-:W-:Y:S02]  /*1a3d0*/  IMAD.MOV.U32 R209, RZ, RZ, 0x10 ;  /* 0x00000010ffd17424 */ /* 0x000fe400078e00ff */
[----:B------:R-:W-:-:S04]  /*1a3e0*/  IMAD.MOV.U32 R103, RZ, RZ, R206 ;  /* 0x000000ffff677224 */ /* 0x000fc800078e00ce */
[----:B------:R-:W-:-:S05]  /*1a3f0*/  FADD.FTZ R103, R102, R103 ;  /* 0x0000006766677221 */ /* 0x000fca0000010000 */
[----:B------:R-:W-:-:S07]  /*1a400*/  MOV R208, R103 ;  /* 0x0000006700d07202 */ /* 0x000fce0000000f00 */
[----:B------:R-:W-:Y:S05]  /*1a410*/  WARPSYNC.COLLECTIVE R207, `(.L_x_17085) ;  /* 0x00000000cf087348 */ /* 0x000fea0003c00000 */
[----:B------:R0:W1:Y:S02]  /*1a420*/  SHFL.BFLY P5, R206, R208, R209, R210 ;  /* 0x0c0000d1d0ce7389 */ /* 0x00006400000a00d2 */
[----:B01----:R-:W-:Y:S01]  /*1a430*/  ENDCOLLECTIVE ;  /* 0x000000000000791b */ /* 0x003fe20003800000 */
.L_x_17085:
        /* <DEDUP_REMOVED lines=73> */
.L_x_17086:
[----:B------:R-:W-:Y:S02]  /*1a8d0*/  IMAD.MOV.U32 R209, RZ, RZ, 0x2 ;  /* 0x00000002ffd17424 */ /* 0x000fe400078e00ff */
[----:B------:R-:W-:-:S04]  /*1a8e0*/  IMAD.MOV.U32 R100, RZ, RZ, R206 ;  /* 0x000000ffff647224 */ /* 0x000fc800078e00ce */
[----:B------:R-:W-:-:S05]  /*1a8f0*/  FADD.FTZ R100, R97, R100 ;  /* 0x0000006461647221 */ /* 0x000fca0000010000 */
[----:B------:R-:W-:-:S07]  /*1a900*/  MOV R208, R100 ;  /* 0x0000006400d07202 */ /* 0x000fce0000000f00 */
[----:B------:R-:W-:Y:S05]  /*1a910*/  WARPSYNC.COLLECTIVE R207, `(.L_x_17087) ;  /* 0x00000000cf087348 */ /* 0x000fea0003c00000 */
[----:B------:R0:W1:Y:S02]  /*1a920*/  SHFL.BFLY P5, R206, R208, R209, R210 ;  /* 0x0c0000d1d0ce7389 */ /* 0x00006400000a00d2 */
[----:B01----:R-:W-:Y:S01]  /*1a930*/  ENDCOLLECTIVE ;  /* 0x000000000000791b */ /* 0x003fe20003800000 */
.L_x_17087:
[----:B------:R-:W-:Y:S01]  /*1a940*/  HFMA2.MMA R209, -RZ, RZ, 0, 2.384185791015625e-07 ;  /* 0x00000004ffd17435 */ /* 0x000fe200000001ff */
[----:B------:R-:W-:-:S05]  /*1a950*/  MOV R101, R206 ;  /* 0x000000ce00657202 */ /* 0x000fca0000000f00 */
[----:B------:R-:W-:-:S04]  /*1a960*/  FADD.FTZ R101, R100, R101 ;  /* 0x0000006564657221 */ /* 0x000fc80000010000 */
[----:B------:R-:W-:-:S07]  /*1a970*/  IMAD.MOV.U32 R208, RZ, RZ, R101 ;  /* 0x000000ffffd07224 */ /* 0x000fce00078e0065 */
[----:B------:R-:W-:Y:S05]  /*1a980*/  WARPSYNC.COLLECTIVE R207, `(.L_x_17088) ;  /* 0x00000000cf087348 */ /* 0x000fea0003c00000 */
[----:B------:R0:W1:Y:S02]  /*1a990*/  SHFL.BFLY P5, R206, R208, R209, R210 ;  /* 0x0c0000d1d0ce7389 */ /* 0x00006400000a00d2 */
[----:B01----:R-:W-:Y:S01]  /*1a9a0*/  ENDCOLLECTIVE ;  /* 0x000000000000791b */ /* 0x003fe20003800000 */
.L_x_17088:
[----:B------:R-:W-:Y:S02]  /*1a9b0*/  IMAD.MOV.U32 R209, RZ, RZ, 0x8 ;  /* 0x00000008ffd17424 */ /* 0x000fe400078e00ff */
[----:B------:R-:W-:-:S04]  /*1a9c0*/  IMAD.MOV.U32 R102, RZ, RZ, R206 ;  /* 0x000000ffff667224 */ /* 0x000fc800078e00ce */
[----:B------:R-:W-:-:S05]  /*1a9d0*/  FADD.FTZ R102, R101, R102 ;  /* 0x0000006665667221 */ /* 0x000fca0000010000 */
[----:B------:R-:W-:-:S07]  /*1a9e0*/  MOV R208, R102 ;  /* 0x0000006600d07202 */ /* 0x000fce0000000f00 */
[----:B------:R-:W-:Y:S05]  /*1a9f0*/  WARPSYNC.COLLECTIVE R207, `(.L_x_17089) ;  /* 0x00000000cf087348 */ /* 0x000fea0003c00000 */
[----:B------:R0:W1:Y:S02]  /*1aa00*/  SHFL.BFLY P5, R206, R208, R209, R210 ;  /* 0x0c0000d1d0ce7389 */ /* 0x00006400000a00d2 */
[----:B01----:R-:W-:Y:S01]  /*1aa10*/  ENDCOLLECTIVE ;  /* 0x000000000000791b */ /* 0x003fe20003800000 */
.L_x_17089:
[----:B------:R-:W-:Y:S01]  /*1aa20*/  HFMA2.MMA R209, -RZ, RZ, 0, 9.5367431640625e-07 ;  /* 0x00000010ffd17435 */ /* 0x000fe200000001ff */
[----:B------:R-:W-:-:S05]  /*1aa30*/  MOV R103, R206 ;  /* 0x000000ce00677202 */ /* 0x000fca0000000f00 */
[----:B------:R-:W-:-:S04]  /*1aa40*/  FADD.FTZ R103, R102, R103 ;  /* 0x0000006766677221 */ /* 0x000fc80000010000 */
[----:B------:R-:W-:-:S07]  /*1aa50*/  IMAD.MOV.U32 R208, RZ, RZ, R103 ;  /* 0x000000ffffd07224 */ /* 0x000fce00078e0067 */
[----:B------:R-:W-:Y:S05]  /*1aa60*/  WARPSYNC.COLLECTIVE R207, `(.L_x_17090) ;  /* 0x00000000cf087348 */ /* 0x000fea0003c00000 */
[----:B------:R0:W1:Y:S02]  /*1aa70*/  SHFL.BFLY P5, R206, R208, R209, R210 ;  /* 0x0c0000d1d0ce7389 */ /* 0x00006400000a00d2 */
[----:B01----:R-:W-:Y:S01]  /*1aa80*/  ENDCOLLECTIVE ;  /* 0x000000000000791b */ /* 0x003fe20003800000 */
.L_x_17090:
[----:B------:R-:W-:Y:S05]  /*1aa90*/  BRA `(.L_x_17091) ;  /* 0xffffffe400407947 */ /* 0x000fea000383ffff */
.L_x_17092:
        /* <DEDUP_REMOVED lines=14> */
.L_x_27072:


//--------------------- .text._ZN10layer_norm31ln_parallel_residual_fwd_kernelINS_13Kernel_traitsI6__halfS2_fS2_fjLj8192ELj1ELj1ELj8ELj16ENS_18Kernel_traits_baseILj8192ES2_S2_fS2_fjLj256EEEEELb1ELb0ELb1EEEvNS_9FwdParamsE --------------------------
	.section	.text._ZN10layer_norm31ln_parallel_residual_fwd_kernelINS_13Kernel_traitsI6__halfS2_fS2_fjLj8192ELj1ELj1ELj8ELj16ENS_18Kernel_traits_baseILj8192ES2_S2_fS2_fjLj256EEEEELb1ELb0ELb1EEEvNS_9FwdParamsE,"ax",@progbits
	.align	128
        .global         _ZN10layer_norm31ln_parallel_residual_fwd_kernelINS_13Kernel_traitsI6__halfS2_fS2_fjLj8192ELj1ELj1ELj8ELj16ENS_18Kernel_traits_baseILj8192ES2_S2_fS2_fjLj256EEEEELb1ELb0ELb1EEEvNS_9FwdParamsE
        .type           _ZN10layer_norm31ln_parallel_residual_fwd_kernelINS_13Kernel_traitsI6__halfS2_fS2_fjLj8192ELj1ELj1ELj8ELj16ENS_18Kernel_traits_baseILj8192ES2_S2_fS2_fjLj256EEEEELb1ELb0ELb1EEEvNS_9FwdParamsE,@function
        .size           _ZN10layer_norm31ln_parallel_residual_fwd_kernelINS_13Kernel_traitsI6__halfS2_fS2_fjLj8192ELj1ELj1ELj8ELj16ENS_18Kernel_traits_baseILj8192ES2_S2_fS2_fjLj256EEEEELb1ELb0ELb1EEEvNS_9FwdParamsE,(.L_x_27073 - _ZN10layer_norm31ln_parallel_residual_fwd_kernelINS_13Kernel_traitsI6__halfS2_fS2_fjLj8192ELj1ELj1ELj8ELj16ENS_18Kernel_traits_baseILj8192ES2_S2_fS2_fjLj256EEEEELb1ELb0ELb1EEEvNS_9FwdParamsE)
        .other          _ZN10layer_norm31ln_parallel_residual_fwd_kernelINS_13Kernel_traitsI6__halfS2_fS2_fjLj8192ELj1ELj1ELj8ELj16ENS_18Kernel_traits_baseILj8192ES2_S2_fS2_fjLj256EEEEELb1ELb0ELb1EEEvNS_9FwdParamsE,@"STO_CUDA_ENTRY STV_DEFAULT"
_ZN10layer_norm31ln_parallel_residual_fwd_kernelINS_13Kernel_traitsI6__halfS2_fS2_fjLj8192ELj1ELj1ELj8ELj16ENS_18Kernel_traits_baseILj8192ES2_S2_fS2_fjLj256EEEEELb1ELb0ELb1EEEvNS_9FwdParamsE:
.text._ZN10layer_norm31ln_parallel_residual_fwd_kernelINS_13Kernel_traitsI6__halfS2_fS2_fjLj8192ELj1ELj1ELj8ELj16ENS_18Kernel_traits_baseILj8192ES2_S2_fS2_fjLj256EEEEELb1ELb0ELb1EEEvNS_9FwdParamsE:
        /* <DEDUP_REMOVED lines=52> */
[----:B-----5:R-:W-:Y:S01]  /*0340*/  IADD3 R125, R133, -0x4498517b, RZ ;  /* 0xbb67ae85857d7810 */ /* 0x020fe20007ffe0ff */
[----:B------:R-:W-:-:S02]  /*0350*/  VIADD R124, R132, 0x9e3779b9 ;  /* 0x9e3779b9847c7836 */ /* 0x000fc40000000000 */
[C---:B------:R-:W-:Y:S01]  /*0360*/  VIADD R123, R132.reuse, 0x3c6ef372 ;  /* 0x3c6ef372847b7836 */ /* 0x040fe20000000000 */
[C---:B------:R-:W-:Y:S01]  /*0370*/  IADD3 R122, R133.reuse, 0x76cf5d0a, RZ ;  /* 0x76cf5d0a857a7810 */ /* 0x040fe20007ffe0ff */
[C---:B------:R-:W-:Y:S02]  /*0380*/  VIADD R121, R133.reuse, 0x32370b8f ;  /* 0x32370b8f85797836 */ /* 0x040fe40000000000 */
[C---:B------:R-:W-:Y:S01]  /*0390*/  VIADD R120, R132.reuse, 0xdaa66d2b ;  /* 0xdaa66d2b84787836 */ /* 0x040fe20000000000 */
[----:B------:R-:W-:Y:S01]  /*03a0*/  IADD3 R43, R132, 0x78dde6e4, RZ ;  /* 0x78dde6e4842b7810 */ /* 0x000fe20007ffe0ff */
[C---:B------:R-:W-:Y:S01]  /*03b0*/  VIADD R42, R133.reuse, 0xed9eba14 ;  /* 0xed9eba14852a7836 */ /* 0x040fe20000000000 */
[----:B0-----:R-:W-:Y:S01]  /*03c0*/  @P2 IADD3 R198, P3, R2, R21, RZ ;  /* 0x0000001502c62210 */ /* 0x001fe20007f7e0ff */
[C---:B------:R-:W-:Y:S01]  /*03d0*/  VIADD R40, R132.reuse, 0x1715609d ;  /* 0x1715609d84287836 */ /* 0x040fe20000000000 */
[C---:B------:R-:W-:Y:S01]  /*03e0*/  IADD3 R41, R133.reuse, -0x56f99767, RZ ;  /* 0xa906689985297810 */ /* 0x040fe20007ffe0ff */
[C---:B------:R-:W-:Y:S01]  /*03f0*/  VIADD R38, R133.reuse, 0x646e171e ;  /* 0x646e171e85267836 */ /* 0x040fe20000000000 */
[C---:B------:R-:W-:Y:S01]  /*0400*/  IADD3 R39, R132.reuse, -0x4ab325aa, RZ ;  /* 0xb54cda5684277810 */ /* 0x040fe20007ffe0ff */
[----:B------:R-:W-:Y:S01]  /*0410*/  @P2 IMAD.X R199, RZ, RZ, R3, P3 ;  /* 0x000000ffffc72224 */ /* 0x000fe200018e0603 */
[----:B------:R-:W-:Y:S01]  /*0420*/  IADD3 R37, R133, 0x1fd5c5a3, RZ ;  /* 0x1fd5c5a385257810 */ /* 0x000fe20007ffe0ff */
[C---:B------:R-:W-:Y:S01]  /*0430*/  VIADD R36, R132.reuse, 0x5384540f ;  /* 0x5384540f84247836 */ /* 0x040fe20000000000 */
[----:B------:R-:W-:Y:S01]  /*0440*/  IADD3 R35, R132, -0xe443238, RZ ;  /* 0xf1bbcdc884237810 */ /* 0x000fe20007ffe0ff */
[----:B-1----:R-:W-:Y:S01]  /*0450*/  IMAD.WIDE.U32 R16, R126, 0x10, R16 ;  /* 0x000000107e107825 */ /* 0x002fe200078e0010 */
[----:B------:R-:W-:-:S03]  /*0460*/  SHF.R.U64 R175, R198, 0x2, R199 ;  /* 0x00000002c6af7819 */ /* 0x000fc600000012c7 */
[----:B------:R-:W-:Y:S01]  /*0470*/  VIADD R34, R133, 0xdb3d7428 ;  /* 0xdb3d742885227836 */ /* 0x000fe20000000000 */
[----:B------:R-:W-:Y:S01]  /*0480*/  SHF.R.U32.HI R177, RZ, 0x2, R199 ;  /* 0x00000002ffb17819 */ /* 0x000fe200000116c7 */
[----:B------:R-:W-:Y:S01]  /*0490*/  IMAD.WIDE.U32 R20, R174, -0x326172a9, RZ ;  /* 0xcd9e8d57ae147825 */ /* 0x000fe200078e00ff */
[----:B------:R-:W5:Y:S01]  /*04a0*/  LDG.E.128 R96, desc[UR4][R16.64] ;  /* 0x0000000410607981 */ /* 0x000f62000c1e1d00 */
[----:B------:R-:W-:Y:S02]  /*04b0*/  @!P1 CS2R R44, SRZ ;  /* 0x00000000002c9805 */ /* 0x000fe4000001ff00 */
[----:B------:R-:W-:Y:S01]  /*04c0*/  @!P0 CS2R R12, SRZ ;  /* 0x00000000000c8805 */ /* 0x000fe2000001ff00 */
[----:B------:R-:W-:Y:S01]  /*04d0*/  IMAD.WIDE.U32 R2, R175, -0x2daee0ad, RZ ;  /* 0xd2511f53af027825 */ /* 0x000fe200078e00ff */
[----:B------:R-:W-:Y:S01]  /*04e0*/  LOP3.LUT R0, R21, R177, R132, 0x96, !PT ;  /* 0x000000b115007212 */ /* 0x000fe200078e9684 */
[----:B------:R-:W5:Y:S01]  /*04f0*/  LDG.E.128 R92, desc[UR4][R16.64+0x1000] ;  /* 0x00100004105c7981 */ /* 0x000f62000c1e1d00 */
[----:B------:R-:W-:-:S02]  /*0500*/  @!P0 CS2R R14, SRZ ;  /* 0x00000000000e8805 */ /* 0x000fc4000001ff00 */
[----:B------:R-:W-:Y:S02]  /*0510*/  @!P0 CS2R R10, SRZ ;  /* 0x00000000000a8805 */ /* 0x000fe4000001ff00 */
[----:B--2---:R-:W-:Y:S01]  /*0520*/  LOP3.LUT R18, R3, R133, RZ, 0x3c, !PT ;  /* 0x0000008503127212 */ /* 0x004fe200078e3cff */
[----:B------:R-:W5:Y:S01]  /*0530*/  LDG.E.128 R88, desc[UR4][R16.64+0x2000] ;  /* 0x0020000410587981 */ /* 0x000f62000c1e1d00 */
[----:B------:R-:W-:Y:S02]  /*0540*/  @!P0 CS2R R8, SRZ ;  /* 0x0000000000088805 */ /* 0x000fe4000001ff00 */
[----:B------:R-:W-:Y:S02]  /*0550*/  @!P0 CS2R R4, SRZ ;  /* 0x0000000000048805 */ /* 0x000fe4000001ff00 */
[----:B------:R-:W-:Y:S01]  /*0560*/  @!P0 CS2R R6, SRZ ;  /* 0x0000000000068805 */ /* 0x000fe2000001ff00 */
[----:B------:R0:W5:Y:S01]  /*0570*/  LDG.E.128 R84, desc[UR4][R16.64+0x3000] ;  /* 0x0030000410547981 */ /* 0x000162000c1e1d00 */
[----:B------:R-:W-:Y:S01]  /*0580*/  IMAD.WIDE.U32 R18, R18, -0x326172a9, RZ ;  /* 0xcd9e8d5712127825 */ /* 0x000fe200078e00ff */
[----:B------:R-:W-:-:S02]  /*0590*/  @!P0 CS2R R60, SRZ ;  /* 0x00000000003c8805 */ /* 0x000fc4000001ff00 */
[----:B------:R-:W-:Y:S02]  /*05a0*/  @!P0 CS2R R62, SRZ ;  /* 0x00000000003e8805 */ /* 0x000fe4000001ff00 */
[----:B------:R-:W-:Y:S02]  /*05b0*/  @!P1 CS2R R56, SRZ ;  /* 0x0000000000389805 */ /* 0x000fe4000001ff00 */
[----:B------:R-:W-:Y:S02]  /*05c0*/  @!P1 CS2R R58, SRZ ;  /* 0x00000000003a9805 */ /* 0x000fe4000001ff00 */
[----:B------:R-:W-:Y:S02]  /*05d0*/  @!P1 CS2R R52, SRZ ;  /* 0x0000000000349805 */ /* 0x000fe4000001ff00 */
[----:B------:R-:W-:Y:S02]  /*05e0*/  @!P1 CS2R R54, SRZ ;  /* 0x0000000000369805 */ /* 0x000fe4000001ff00 */
[----:B------:R-:W-:-:S02]  /*05f0*/  @!P1 CS2R R48, SRZ ;  /* 0x0000000000309805 */ /* 0x000fc4000001ff00 */
[----:B------:R-:W-:Y:S01]  /*0600*/  @!P1 CS2R R50, SRZ ;  /* 0x0000000000329805 */ /* 0x000fe2000001ff00 */
[----:B0-----:R-:W-:Y:S01]  /*0610*/  IMAD.WIDE.U32 R16, R0, -0x2daee0ad, RZ ;  /* 0xd2511f5300107825 */ /* 0x001fe200078e00ff */
[----:B------:R-:W-:Y:S02]  /*0620*/  @!P1 CS2R R46, SRZ ;  /* 0x00000000002e9805 */ /* 0x000fe4000001ff00 */
[----:B------:R-:W-:Y:S01]  /*0630*/  IADD3 R162, R132, -0x700cb87f, RZ ;  /* 0x8ff3478184a27810 */ /* 0x000fe20007ffe0ff */
[----:B------:R-:W-:Y:S01]  /*0640*/  ULDC.64 UR6, c[0x0][0x228] ;  /* 0x00008a0000067ab9 */ /* 0x000fe20000000a00 */
[----:B------:R-:W-:Y:S01]  /*0650*/  VIADD R163, R133, 0x96a522ad ;  /* 0x96a522ad85a37836 */ /* 0x000fe20000000000 */
[----:B------:R-:W-:Y:S01]  /*0660*/  LOP3.LUT R21, R17, R2, R125, 0x96, !PT ;  /* 0x0000000211157212 */ /* 0x000fe200078e967d */
[----:B------:R-:W-:Y:S01]  /*0670*/  HFMA2.MMA R190, -RZ, RZ, 0, 5.9604644775390625e-08 ;  /* 0x00000001ffbe7435 */ /* 0x000fe200000001ff */
[----:B------:R-:W-:Y:S01]  /*0680*/  LOP3.LUT R2, R19, R124, R20, 0x96, !PT ;  /* 0x0000007c13027212 */ /* 0x000fe200078e9614 */
[----:B------:R-:W-:Y:S01]  /*0690*/  IMAD.MOV.U32 R179, RZ, RZ, RZ ;  /* 0x000000ffffb37224 */ /* 0x000fe200078e00ff */
[----:B------:R-:W-:Y:S01]  /*06a0*/  ULDC UR10, c[0x0][0x290] ;  /* 0x0000a400000a7ab9 */ /* 0x000fe20000000800 */
[----:B------:R-:W-:Y:S01]  /*06b0*/  IMAD.WIDE.U32 R20, R21, -0x326172a9, RZ ;  /* 0xcd9e8d5715147825 */ /* 0x000fe200078e00ff */
[----:B------:R-:W-:Y:S01]  /*06c0*/  ULDC.64 UR18, c[0x0][0x228] ;  /* 0x00008a0000127ab9 */ /* 0x000fe20000000a00 */
[----:B------:R-:W-:Y:S01]  /*06d0*/  ULDC.64 UR8, c[0x0][0x230] ;  /* 0x00008c0000087ab9 */ /* 0x000fe20000000a00 */
[----:B------:R-:W-:Y:S01]  /*06e0*/  ULDC.64 UR12, c[0x0][0x2b8] ;  /* 0x0000ae00000c7ab9 */ /* 0x000fe20000000a00 */
[----:B------:R-:W-:Y:S01]  /*06f0*/  IMAD.WIDE.U32 R2, R2, -0x2daee0ad, RZ ;  /* 0xd2511f5302027825 */ /* 0x000fe200078e00ff */
[----:B------:R-:W-:Y:S01]  /*0700*/  LOP3.LUT R17, R21, R18, R123, 0x96, !PT ;  /* 0x0000001215117212 */ /* 0x000fe200078e967b */
[----:B------:R-:W-:Y:S01]  /*0710*/  ULDC.64 UR14, c[0x0][0x2c0] ;  /* 0x0000b000000e7ab9 */ /* 0x000fe20000000a00 */
[----:B------:R-:W-:-:S02]  /*0720*/  ULDC.64 UR16, c[0x0][0x210] ;  /* 0x0000840000107ab9 */ /* 0x000fc40000000a00 */
        /* <DEDUP_REMOVED lines=21> */
[----:B------:R-:W-:-:S04]  /*0880*/  IMAD.HI.U32 R0, R173, -0x326172a9, RZ ;  /* 0xcd9e8d57ad007827 */ /* 0x000fc800078e00ff */
[----:B------:R-:W-:Y:S01]  /*0890*/  IMAD.HI.U32 R3, R172, -0x2daee0ad, RZ ;  /* 0xd2511f53ac037827 */ /* 0x000fe200078e00ff */
[----:B------:R-:W-:-:S04]  /*08a0*/  LOP3.LUT R178, R0, R18, R35, 0x96, !PT ;  /* 0x0000001200b27212 */ /* 0x000fc800078e9623 */
[----:B------:R-:W-:Y:S01]  /*08b0*/  LOP3.LUT R180, R3, R16, R34, 0x96, !PT ;  /* 0x0000001003b47212 */ /* 0x000fe200078e9622 */
[--C-:B------:R-:W-:Y:S02]  /*08c0*/  HADD2.F32 R152, -RZ, R44.reuse.H0_H0 ;  /* 0x2000002cff987230 */ /* 0x100fe40000004100 */
[----:B------:R-:W-:Y:S02]  /*08d0*/  HADD2.F32 R153, -RZ, R44.H1_H1 ;  /* 0x3000002cff997230 */ /* 0x000fe40000004100 */
[--C-:B------:R-:W-:Y:S02]  /*08e0*/  HADD2.F32 R154, -RZ, R45.reuse.H0_H0 ;  /* 0x2000002dff9a7230 */ /* 0x100fe40000004100 */
[----:B------:R-:W-:Y:S02]  /*08f0*/  HADD2.F32 R155, -RZ, R45.H1_H1 ;  /* 0x3000002dff9b7230 */ /* 0x000fe40000004100 */
[----:B------:R-:W-:Y:S02]  /*0900*/  IMAD R173, R173, -0x326172a9, RZ ;  /* 0xcd9e8d57adad7824 */ /* 0x000fe400078e02ff */
[----:B------:R-:W-:-:S02]  /*0910*/  IMAD R172, R172, -0x2daee0ad, RZ ;  /* 0xd2511f53acac7824 */ /* 0x000fc400078e02ff */
[----:B------:R-:W-:Y:S01]  /*0920*/  IMAD.HI.U32 R44, R178, -0x2daee0ad, RZ ;  /* 0xd2511f53b22c7827 */ /* 0x000fe200078e00ff */
[----:B------:R-:W-:Y:S01]  /*0930*/  ISETP.NE.U32.AND P0, PT, RZ, UR6, PT ;  /* 0x00000006ff007c0c */ /* 0x000fe2000bf05070 */
[----:B------:R-:W-:Y:S02]  /*0940*/  ULDC UR6, c[0x0][0x218] ;  /* 0x0000860000067ab9 */ /* 0x000fe40000000800 */
[----:B------:R-:W-:Y:S01]  /*0950*/  IMAD.HI.U32 R45, R180, -0x326172a9, RZ ;  /* 0xcd9e8d57b42d7827 */ /* 0x000fe200078e00ff */
[----:B------:R-:W-:-:S03]  /*0960*/  LOP3.LUT R172, R44, R172, R163, 0x96, !PT ;  /* 0x000000ac2cac7212 */ /* 0x000fc600078e96a3 */
        /* <DEDUP_REMOVED lines=14> */
[----:B------:R-:W-:Y:S01]  /*0a50*/  LOP3.LUT R198, R198, 0x3, RZ, 0xc0, !PT ;  /* 0x00000003c6c67812 */ /* 0x000fe200078ec0ff */
        /* <DEDUP_REMOVED lines=48> */
[----:B------:R-:W-:Y:S01]  /*0d60*/  IMAD R180, R180, -0x326172a9, RZ ;  /* 0xcd9e8d57b4b47824 */ /* 0x000fe200078e02ff */
[----:B------:R-:W-:Y:S01]  /*0d70*/  ISETP.NE.AND.EX P0, PT, RZ, UR7, PT, P0 ;  /* 0x00000007ff007c0c */ /* 0x000fe2000bf05300 */
[----:B------:R-:W-:-:S12]  /*0d80*/  ULDC.U8 UR7, c[0x0][0x2a0] ;  /* 0x0000a80000077ab9 */ /* 0x000fd80000000000 */
.L_x_17610:
[----:B------:R-:W-:Y:S01]  /*0d90*/  ISETP.NE.U32.AND P1, PT, RZ, UR8, PT ;  /* 0x00000008ff007c0c */ /* 0x000fe2000bf25070 */
[----:B--2---:R-:W0:Y:S01]  /*0da0*/  LDC.64 R116, c[0x0][0x220] ;  /* 0x00008800ff747b82 */ /* 0x004e220000000a00 */
        /* <DEDUP_REMOVED lines=26> */
.L_x_17094:
[----:B------:R-:W-:-:S07]  /*0f50*/  MOV R56, R180 ;  /* 0x000000b400387202 */ /* 0x000fce0000000f00 */
.L_x_17095:
[----:B------:R-:W-:Y:S05]  /*0f60*/  BSYNC B0 ;  /* 0x0000000000007941 */ /* 0x000fea0003800000 */
.L_x_17093:
        /* <DEDUP_REMOVED lines=16> */
.L_x_17099:
[----:B------:R-:W-:Y:S05]  /*1070*/  BSYNC B1 ;  /* 0x0000000000017941 */ /* 0x000fea0003800000 */
.L_x_17098:
        /* <DEDUP_REMOVED lines=44> */
.L_x_17097:
[----:B------:R-:W-:Y:S05]  /*1340*/  BSYNC B0 ;  /* 0x0000000000007941 */ /* 0x000fea0003800000 */
.L_x_17096:
        /* <DEDUP_REMOVED lines=19> */
.L_x_17100:
        /* <DEDUP_REMOVED lines=12> */
.L_x_17103:
[----:B------:R-:W-:-:S07]  /*1540*/  MOV R56, R180 ;  /* 0x000000b400387202 */ /* 0x000fce0000000f00 */
.L_x_17104:
[----:B------:R-:W-:Y:S05]  /*1550*/  BSYNC B0 ;  /* 0x0000000000007941 */ /* 0x000fea0003800000 */
.L_x_17102:
        /* <DEDUP_REMOVED lines=16> */
.L_x_17108:
[----:B------:R-:W-:Y:S05]  /*1660*/  BSYNC B1 ;  /* 0x0000000000017941 */ /* 0x000fea0003800000 */
.L_x_17107:
        /* <DEDUP_REMOVED lines=43> */
.L_x_17106:
[----:B------:R-:W-:Y:S05]  /*1920*/  BSYNC B0 ;  /* 0x0000000000007941 */ /* 0x000fea0003800000 */
.L_x_17105:
        /* <DEDUP_REMOVED lines=9> */
.L_x_17101:
        /* <DEDUP_REMOVED lines=12> */
.L_x_17110:
[----:B------:R-:W-:-:S07]  /*1a80*/  MOV R56, R180 ;  /* 0x000000b400387202 */ /* 0x000fce0000000f00 */
.L_x_17111:
[----:B------:R-:W-:Y:S05]  /*1a90*/  BSYNC B0 ;  /* 0x0000000000007941 */ /* 0x000fea0003800000 */
.L_x_17109:
        /* <DEDUP_REMOVED lines=16> */
.L_x_17115:
[----:B------:R-:W-:Y:S05]  /*1ba0*/  BSYNC B1 ;  /* 0x0000000000017941 */ /* 0x000fea0003800000 */
.L_x_17114:
        /* <DEDUP_REMOVED lines=44> */
.L_x_17113:
[----:B------:R-:W-:Y:S05]  /*1e70*/  BSYNC B0 ;  /* 0x0000000000007941 */ /* 0x000fea0003800000 */
.L_x_17112:
        /* <DEDUP_REMOVED lines=14> */
.L_x_17116:
        /* <DEDUP_REMOVED lines=12> */
.L_x_17119:
[----:B------:R-:W-:-:S07]  /*2020*/  IMAD.MOV.U32 R56, RZ, RZ, R180 ;  /* 0x000000ffff387224 */ /* 0x000fce00078e00b4 */
.L_x_17120:
[----:B------:R-:W-:Y:S05]  /*2030*/  BSYNC B0 ;  /* 0x0000000000007941 */ /* 0x000fea0003800000 */
.L_x_17118:
        /* <DEDUP_REMOVED lines=16> */
.L_x_17124:
[----:B------:R-:W-:Y:S05]  /*2140*/  BSYNC B1 ;  /* 0x0000000000017941 */ /* 0x000fea0003800000 */
.L_x_17123:
        /* <DEDUP_REMOVED lines=44> */
.L_x_17122:
[----:B------:R-:W-:Y:S05]  /*2410*/  BSYNC B0 ;  /* 0x0000000000007941 */ /* 0x000fea0003800000 */
.L_x_17121:
        /* <DEDUP_REMOVED lines=9> */
.L_x_17117:
        /* <DEDUP_REMOVED lines=12> */
.L_x_17126:
[----:B------:R-:W-:-:S07]  /*2570*/  MOV R56, R180 ;  /* 0x000000b400387202 */ /* 0x000fce0000000f00 */
.L_x_17127:
[----:B------:R-:W-:Y:S05]  /*2580*/  BSYNC B0 ;  /* 0x0000000000007941 */ /* 0x000fea0003800000 */
.L_x_17125:
        /* <DEDUP_REMOVED lines=16> */
.L_x_17131:
[----:B------:R-:W-:Y:S05]  /*2690*/  BSYNC B1 ;  /* 0x0000000000017941 */ /* 0x000fea0003800000 */
.L_x_17130:
        /* <DEDUP_REMOVED lines=44> */
.L_x_17129:
[----:B------:R-:W-:Y:S05]  /*2960*/  BSYNC B0 ;  /* 0x0000000000007941 */ /* 0x000fea0003800000 */
.L_x_17128:
        /* <DEDUP_REMOVED lines=14> */
.L_x_17132:
        /* <DEDUP_REMOVED lines=12> */
.L_x_17135:
[----:B------:R-:W-:-:S07]  /*2b10*/  IMAD.MOV.U32 R56, RZ, RZ, R180 ;  /* 0x000000ffff387224 */ /* 0x000fce00078e00b4 */
.L_x_17136:
[----:B------:R-:W-:Y:S05]  /*2b20*/  BSYNC B0 ;  /* 0x0000000000007941 */ /* 0x000fea0003800000 */
.L_x_17134:
        /* <DEDUP_REMOVED lines=16> */
.L_x_17140:
[----:B------:R-:W-:Y:S05]  /*2c30*/  BSYNC B1 ;  /* 0x0000000000017941 */ /* 0x000fea0003800000 */
.L_x_17139:
        /* <DEDUP_REMOVED lines=44> */
.L_x_17138:
[----:B------:R-:W-:Y:S05]  /*2f00*/  BSYNC B0 ;  /* 0x0000000000007941 */ /* 0x000fea0003800000 */
.L_x_17137:
        /* <DEDUP_REMOVED lines=9> */
.L_x_17133:
        /* <DEDUP_REMOVED lines=12> */
.L_x_17142:
[----:B------:R-:W-:-:S07]  /*3060*/  MOV R56, R180 ;  /* 0x000000b400387202 */ /* 0x000fce0000000f00 */
.L_x_17143:
[----:B------:R-:W-:Y:S05]  /*3070*/  BSYNC B0 ;  /* 0x0000000000007941 */ /* 0x000fea0003800000 */
.L_x_17141:
        /* <DEDUP_REMOVED lines=16> */
.L_x_17147:
[----:B------:R-:W-:Y:S05]  /*3180*/  BSYNC B1 ;  /* 0x0000000000017941 */ /* 0x000fea0003800000 */
.L_x_17146:
        /* <DEDUP_REMOVED lines=44> */
.L_x_17145:
[----:B------:R-:W-:Y:S05]  /*3450*/  BSYNC B0 ;  /* 0x0000000000007941 */ /* 0x000fea0003800000 */
.L_x_17144:
        /* <DEDUP_REMOVED lines=10> */
[----:B------:R-:W-:Y:S01]  /*3500*/  MOV R44, R48 ;  /* 0x00000030002c7202 */ /* 0x000fe20000000f00 */
[----:B------:R-:W-:Y:S01]  /*3510*/  FADD.FTZ R71, R79, R71 ;  /* 0x000000474f477221 */ /* 0x000fe20000010000 */
[----:B------:R-:W-:Y:S06]  /*3520*/  BRA `(.L_x_17149) ;  /* 0x0000000400547947 */ /* 0x000fec0003800000 */
.L_x_17148:
        /* <DEDUP_REMOVED lines=12> */
.L_x_17151:
[----:B------:R-:W-:-:S07]  /*35f0*/  IMAD.MOV.U32 R55, RZ, RZ, R180 ;  /* 0x000000ffff377224 */ /* 0x000fce00078e00b4 */
.L_x_17152:
[----:B------:R-:W-:Y:S05]  /*3600*/  BSYNC B0 ;  /* 0x0000000000007941 */ /* 0x000fea0003800000 */
.L_x_17150:
        /* <DEDUP_REMOVED lines=16> */
.L_x_17156:
[----:B------:R-:W-:Y:S05]  /*3710*/  BSYNC B1 ;  /* 0x0000000000017941 */ /* 0x000fea0003800000 */
.L_x_17155:
        /* <DEDUP_REMOVED lines=44> */
.L_x_17154:
[----:B------:R-:W-:Y:S05]  /*39e0*/  BSYNC B0 ;  /* 0x0000000000007941 */ /* 0x000fea0003800000 */
.L_x_17153:
        /* <DEDUP_REMOVED lines=9> */
.L_x_17149:
        /* <DEDUP_REMOVED lines=12> */
.L_x_17158:
[----:B------:R-:W-:-:S07]  /*3b40*/  MOV R55, R180 ;  /* 0x000000b400377202 */ /* 0x000fce0000000f00 */
.L_x_17159:
[----:B------:R-:W-:Y:S05]  /*3b50*/  BSYNC B0 ;  /* 0x0000000000007941 */ /* 0x000fea0003800000 */
.L_x_17157:
        /* <DEDUP_REMOVED lines=16> */
.L_x_17163:
[----:B------:R-:W-:Y:S05]  /*3c60*/  BSYNC B1 ;  /* 0x0000000000017941 */ /* 0x000fea0003800000 */
.L_x_17162:
        /* <DEDUP_REMOVED lines=44> */
.L_x_17161:
[----:B------:R-:W-:Y:S05]  /*3f30*/  BSYNC B0 ;  /* 0x0000000000007941 */ /* 0x000fea0003800000 */
.L_x_17160:
        /* <DEDUP_REMOVED lines=14> */
.L_x_17164:
        /* <DEDUP_REMOVED lines=12> */
.L_x_17167:
[----:B------:R-:W-:-:S07]  /*40e0*/  IMAD.MOV.U32 R55, RZ, RZ, R180 ;  /* 0x000000ffff377224 */ /* 0x000fce00078e00b4 */
.L_x_17168:
[----:B------:R-:W-:Y:S05]  /*40f0*/  BSYNC B0 ;  /* 0x0000000000007941 */ /* 0x000fea0003800000 */
.L_x_17166:
        /* <DEDUP_REMOVED lines=16> */
.L_x_17172:
[----:B------:R-:W-:Y:S05]  /*4200*/  BSYNC B1 ;  /* 0x0000000000017941 */ /* 0x000fea0003800000 */
.L_x_17171:
        /* <DEDUP_REMOVED lines=44> */
.L_x_17170:
[----:B------:R-:W-:Y:S05]  /*44d0*/  BSYNC B0 ;  /* 0x0000000000007941 */ /* 0x000fea0003800000 */
.L_x_17169:
        /* <DEDUP_REMOVED lines=9> */
.L_x_17165:
        /* <DEDUP_REMOVED lines=12> */
.L_x_17174:
[----:B------:R-:W-:-:S07]  /*4630*/  MOV R55, R180 ;  /* 0x000000b400377202 */ /* 0x000fce0000000f00 */
.L_x_17175:
[----:B------:R-:W-:Y:S05]  /*4640*/  BSYNC B0 ;  /* 0x0000000000007941 */ /* 0x000fea0003800000 */
.L_x_17173:
        /* <DEDUP_REMOVED lines=16> */
.L_x_17179:
[----:B------:R-:W-:Y:S05]  /*4750*/  BSYNC B1 ;  /* 0x0000000000017941 */ /* 0x000fea0003800000 */
.L_x_17178:
        /* <DEDUP_REMOVED lines=44> */
.L_x_17177:
[----:B------:R-:W-:Y:S05]  /*4a20*/  BSYNC B0 ;  /* 0x0000000000007941 */ /* 0x000fea0003800000 */
.L_x_17176:
        /* <DEDUP_REMOVED lines=12> */
.L_x_17180:
        /* <DEDUP_REMOVED lines=12> */
.L_x_17183:
[----:B------:R-:W-:-:S07]  /*4bb0*/  IMAD.MOV.U32 R46, RZ, RZ, R180 ;  /* 0x000000ffff2e7224 */ /* 0x000fce00078e00b4 */
.L_x_17184:
[----:B------:R-:W-:Y:S05]  /*4bc0*/  BSYNC B0 ;  /* 0x0000000000007941 */ /* 0x000fea0003800000 */
.L_x_17182:
        /* <DEDUP_REMOVED lines=16> */
.L_x_17188:
[----:B------:R-:W-:Y:S05]  /*4cd0*/  BSYNC B1 ;  /* 0x0000000000017941 */ /* 0x000fea0003800000 */
.L_x_17187:
        /* <DEDUP_REMOVED lines=44> */
.L_x_17186:
[----:B------:R-:W-:Y:S05]  /*4fa0*/  BSYNC B0 ;  /* 0x0000000000007941 */ /* 0x000fea0003800000 */
.L_x_17185:
        /* <DEDUP_REMOVED lines=9> */
.L_x_17181:
        /* <DEDUP_REMOVED lines=12> */
.L_x_17190:
[----:B------:R-:W-:-:S07]  /*5100*/  MOV R46, R180 ;  /* 0x000000b4002e7202 */ /* 0x000fce0000000f00 */
.L_x_17191:
[----:B------:R-:W-:Y:S05]  /*5110*/  BSYNC B0 ;  /* 0x0000000000007941 */ /* 0x000fea0003800000 */
.L_x_17189:
        /* <DEDUP_REMOVED lines=16> */
.L_x_17195:
[----:B------:R-:W-:Y:S05]  /*5220*/  BSYNC B1 ;  /* 0x0000000000017941 */ /* 0x000fea0003800000 */
.L_x_17194:
        /* <DEDUP_REMOVED lines=44> */
.L_x_17193:
[----:B------:R-:W-:Y:S05]  /*54f0*/  BSYNC B0 ;  /* 0x0000000000007941 */ /* 0x000fea0003800000 */
.L_x_17192:
        /* <DEDUP_REMOVED lines=12> */
.L_x_17196:
        /* <DEDUP_REMOVED lines=12> */
.L_x_17199:
[----:B------:R-:W-:-:S07]  /*5680*/  IMAD.MOV.U32 R46, RZ, RZ, R180 ;  /* 0x000000ffff2e7224 */ /* 0x000fce00078e00b4 */
.L_x_17200:
[----:B------:R-:W-:Y:S05]  /*5690*/  BSYNC B0 ;  /* 0x0000000000007941 */ /* 0x000fea0003800000 */
.L_x_17198:
        /* <DEDUP_REMOVED lines=16> */
.L_x_17204:
[----:B------:R-:W-:Y:S05]  /*57a0*/  BSYNC B1 ;  /* 0x0000000000017941 */ /* 0x000fea0003800000 */
.L_x_17203:
        /* <DEDUP_REMOVED lines=44> */
.L_x_17202:
[----:B------:R-:W-:Y:S05]  /*5a70*/  BSYNC B0 ;  /* 0x0000000000007941 */ /* 0x000fea0003800000 */
.L_x_17201:
        /* <DEDUP_REMOVED lines=9> */
.L_x_17197:
        /* <DEDUP_REMOVED lines=12> */
.L_x_17206:
[----:B------:R-:W-:-:S07]  /*5bd0*/  MOV R46, R180 ;  /* 0x000000b4002e7202 */ /* 0x000fce0000000f00 */
.L_x_17207:
[----:B------:R-:W-:Y:S05]  /*5be0*/  BSYNC B0 ;  /* 0x0000000000007941 */ /* 0x000fea0003800000 */
.L_x_17205:
        /* <DEDUP_REMOVED lines=16> */
.L_x_17211:
[----:B------:R-:W-:Y:S05]  /*5cf0*/  BSYNC B1 ;  /* 0x0000000000017941 */ /* 0x000fea0003800000 */
.L_x_17210:
        /* <DEDUP_REMOVED lines=44> */
.L_x_17209:
[----:B------:R-:W-:Y:S05]  /*5fc0*/  BSYNC B0 ;  /* 0x0000000000007941 */ /* 0x000fea0003800000 */
.L_x_17208:
        /* <DEDUP_REMOVED lines=12> */
.L_x_17212:
        /* <DEDUP_REMOVED lines=12> */
.L_x_17215:
[----:B------:R-:W-:-:S07]  /*6150*/  IMAD.MOV.U32 R52, RZ, RZ, R180 ;  /* 0x000000ffff347224 */ /* 0x000fce00078e00b4 */
.L_x_17216:
[----:B------:R-:W-:Y:S05]  /*6160*/  BSYNC B0 ;  /* 0x0000000000007941 */ /* 0x000fea0003800000 */
.L_x_17214:
        /* <DEDUP_REMOVED lines=18> */
.L_x_17220:
[----:B------:R-:W-:Y:S05]  /*6290*/  BSYNC B1 ;  /* 0x0000000000017941 */ /* 0x000fea0003800000 */
.L_x_17219:
        /* <DEDUP_REMOVED lines=44> */
.L_x_17218:
[----:B------:R-:W-:Y:S05]  /*6560*/  BSYNC B0 ;  /* 0x0000000000007941 */ /* 0x000fea0003800000 */
.L_x_17217:
        /* <DEDUP_REMOVED lines=9> */
.L_x_17213:
[----:B------:R-:W0:Y:S01]  /*6600*/  LDC.64 R158, c[0x0][0x238] ;  /* 0x00008e00ff9e7b82 */ /* 0x000e220000000a00 */
[----:B------:R-:W-:Y:S02]  /*6610*/  P2R R44, PR, RZ, 0x4 ;  /* 0x00000004ff2c7803 */ /* 0x000fe40000000000 */
        /* <DEDUP_REMOVED lines=24> */
[----:B------:R-:W-:Y:S02]  /*67a0*/  LOP3.LUT R45, R45, R57, R47, 0xfe, !PT ;  /* 0x000000392d2d7212 */ /* 0x000fe400078efe2f */
[----:B------:R-:W-:Y:S01]  /*67b0*/  LOP3.LUT R44, R52, R53, RZ, 0xfc, !PT ;  /* 0x00000035342c7212 */ /* 0x000fe200078efcff */
[C---:B-1----:R-:W-:Y:S01]  /*67c0*/  IMAD.WIDE.U32 R52, R197.reuse, 0x8, R160 ;  /* 0x00000008c5347825 */ /* 0x042fe200078e00a0 */
[----:B------:R0:W-:Y:S01]  /*67d0*/  STG.E.128 desc[UR4][R54.64], R68 ;  /* 0x0000004436007986 */ /* 0x0001e2000c101d04 */
[----:B------:R-:W-:-:S03]  /*67e0*/  IADD3 R191, R197, 0x100, RZ ;  /* 0x00000100c5bf7810 */ /* 0x000fc60007ffe0ff */
[----:B------:R0:W-:Y:S02]  /*67f0*/  STG.E.128 desc[UR4][R54.64+0x10], R64 ;  /* 0x0000104036007986 */ /* 0x0001e4000c101d04 */
[C---:B------:R-:W-:Y:S02]  /*6800*/  IMAD.WIDE.U32 R46, R191.reuse, 0x10, R116 ;  /* 0x00000010bf2e7825 */ /* 0x040fe400078e0074 */
[----:B------:R0:W-:Y:S02]  /*6810*/  STG.E.64 desc[UR4][R52.64], R44 ;  /* 0x0000002c34007986 */ /* 0x0001e4000c101b04 */
[----:B--2---:R-:W-:-:S04]  /*6820*/  @P0 IMAD.WIDE.U32 R50, R191, 0x10, R50 ;  /* 0x00000010bf320825 */ /* 0x004fc800078e0032 */
        /* <DEDUP_REMOVED lines=22> */
.L_x_17221:
        /* <DEDUP_REMOVED lines=16> */
.L_x_17223:
[----:B------:R-:W-:-:S07]  /*6a90*/  MOV R56, R180 ;  /* 0x000000b400387202 */ /* 0x000fce0000000f00 */
.L_x_17224:
[----:B------:R-:W-:Y:S05]  /*6aa0*/  BSYNC B0 ;  /* 0x0000000000007941 */ /* 0x000fea0003800000 */
.L_x_17222:
        /* <DEDUP_REMOVED lines=16> */
.L_x_17228:
[----:B------:R-:W-:Y:S05]  /*6bb0*/  BSYNC B1 ;  /* 0x0000000000017941 */ /* 0x000fea0003800000 */
.L_x_17227:
        /* <DEDUP_REMOVED lines=44> */
.L_x_17226:
[----:B------:R-:W-:Y:S05]  /*6e80*/  BSYNC B0 ;  /* 0x0000000000007941 */ /* 0x000fea0003800000 */
.L_x_17225:
        /* <DEDUP_REMOVED lines=14> */
.L_x_17229:
        /* <DEDUP_REMOVED lines=12> */
.L_x_17232:
[----:B------:R-:W-:-:S07]  /*7030*/  IMAD.MOV.U32 R56, RZ, RZ, R180 ;  /* 0x000000ffff387224 */ /* 0x000fce00078e00b4 */
.L_x_17233:
[----:B------:R-:W-:Y:S05]  /*7040*/  BSYNC B0 ;  /* 0x0000000000007941 */ /* 0x000fea0003800000 */
.L_x_17231:
        /* <DEDUP_REMOVED lines=16> */
.L_x_17237:
[----:B------:R-:W-:Y:S05]  /*7150*/  BSYNC B1 ;  /* 0x0000000000017941 */ /* 0x000fea0003800000 */
.L_x_17236:
        /* <DEDUP_REMOVED lines=43> */
.L_x_17235:
[----:B------:R-:W-:Y:S05]  /*7410*/  BSYNC B0 ;  /* 0x0000000000007941 */ /* 0x000fea0003800000 */
.L_x_17234:
        /* <DEDUP_REMOVED lines=9> */
.L_x_17230:
        /* <DEDUP_REMOVED lines=12> */
.L_x_17239:
[----:B------:R-:W-:-:S07]  /*7570*/  IMAD.MOV.U32 R56, RZ, RZ, R180 ;  /* 0x000000ffff387224 */ /* 0x000fce00078e00b4 */
.L_x_17240:
[----:B------:R-:W-:Y:S05]  /*7580*/  BSYNC B0 ;  /* 0x0000000000007941 */ /* 0x000fea0003800000 */
.L_x_17238:
        /* <DEDUP_REMOVED lines=16> */
.L_x_17244:
[----:B------:R-:W-:Y:S05]  /*7690*/  BSYNC B1 ;  /* 0x0000000000017941 */ /* 0x000fea0003800000 */
.L_x_17243:
        /* <DEDUP_REMOVED lines=44> */
.L_x_17242:
[----:B------:R-:W-:Y:S05]  /*7960*/  BSYNC B0 ;  /* 0x0000000000007941 */ /* 0x000fea0003800000 */
.L_x_17241:
        /* <DEDUP_REMOVED lines=14> */
.L_x_17245:
        /* <DEDUP_REMOVED lines=12> */
.L_x_17248:
[----:B------:R-:W-:-:S07]  /*7b10*/  MOV R56, R180 ;  /* 0x000000b400387202 */ /* 0x000fce0000000f00 */
.L_x_17249:
[----:B------:R-:W-:Y:S05]  /*7b20*/  BSYNC B0 ;  /* 0x0000000000007941 */ /* 0x000fea0003800000 */
.L_x_17247:
        /* <DEDUP_REMOVED lines=16> */
.L_x_17253:
[----:B------:R-:W-:Y:S05]  /*7c30*/  BSYNC B1 ;  /* 0x0000000000017941 */ /* 0x000fea0003800000 */
.L_x_17252:
        /* <DEDUP_REMOVED lines=44> */
.L_x_17251:
[----:B------:R-:W-:Y:S05]  /*7f00*/  BSYNC B0 ;  /* 0x0000000000007941 */ /* 0x000fea0003800000 */
.L_x_17250:
        /* <DEDUP_REMOVED lines=9> */
.L_x_17246:
        /* <DEDUP_REMOVED lines=12> */
.L_x_17255:
[----:B------:R-:W-:-:S07]  /*8060*/  IMAD.MOV.U32 R56, RZ, RZ, R180 ;  /* 0x000000ffff387224 */ /* 0x000fce00078e00b4 */
.L_x_17256:
[----:B------:R-:W-:Y:S05]  /*8070*/  BSYNC B0 ;  /* 0x0000000000007941 */ /* 0x000fea0003800000 */
.L_x_17254:
        /* <DEDUP_REMOVED lines=16> */
.L_x_17260:
[----:B------:R-:W-:Y:S05]  /*8180*/  BSYNC B1 ;  /* 0x0000000000017941 */ /* 0x000fea0003800000 */
.L_x_17259:
        /* <DEDUP_REMOVED lines=44> */
.L_x_17258:
[----:B------:R-:W-:Y:S05]  /*8450*/  BSYNC B0 ;  /* 0x0000000000007941 */ /* 0x000fea0003800000 */
.L_x_17257:
        /* <DEDUP_REMOVED lines=14> */
.L_x_17261:
        /* <DEDUP_REMOVED lines=12> */
.L_x_17264:
[----:B------:R-:W-:-:S07]  /*8600*/  MOV R56, R180 ;  /* 0x000000b400387202 */ /* 0x000fce0000000f00 */
.L_x_17265:
[----:B------:R-:W-:Y:S05]  /*8610*/  BSYNC B0 ;  /* 0x0000000000007941 */ /* 0x000fea0003800000 */
.L_x_17263:
        /* <DEDUP_REMOVED lines=16> */
.L_x_17269:
[----:B------:R-:W-:Y:S05]  /*8720*/  BSYNC B1 ;  /* 0x0000000000017941 */ /* 0x000fea0003800000 */
.L_x_17268:
        /* <DEDUP_REMOVED lines=44> */
.L_x_17267:
[----:B------:R-:W-:Y:S05]  /*89f0*/  BSYNC B0 ;  /* 0x0000000000007941 */ /* 0x000fea0003800000 */
.L_x_17266:
        /* <DEDUP_REMOVED lines=9> */
.L_x_17262:
        /* <DEDUP_REMOVED lines=12> */
.L_x_17271:
[----:B------:R-:W-:-:S07]  /*8b50*/  IMAD.MOV.U32 R56, RZ, RZ, R180 ;  /* 0x000000ffff387224 */ /* 0x000fce00078e00b4 */
.L_x_17272:
[----:B------:R-:W-:Y:S05]  /*8b60*/  BSYNC B0 ;  /* 0x0000000000007941 */ /* 0x000fea0003800000 */
.L_x_17270:
        /* <DEDUP_REMOVED lines=16> */
.L_x_17276:
[----:B------:R-:W-:Y:S05]  /*8c70*/  BSYNC B1 ;  /* 0x0000000000017941 */ /* 0x000fea0003800000 */
.L_x_17275:
        /* <DEDUP_REMOVED lines=44> */
.L_x_17274:
[----:B------:R-:W-:Y:S05]  /*8f40*/  BSYNC B0 ;  /* 0x0000000000007941 */ /* 0x000fea0003800000 */
.L_x_17273:
        /* <DEDUP_REMOVED lines=14> */
.L_x_17277:
        /* <DEDUP_REMOVED lines=12> */
.L_x_17280:
[----:B------:R-:W-:-:S07]  /*90f0*/  MOV R54, R180 ;  /* 0x000000b400367202 */ /* 0x000fce0000000f00 */
.L_x_17281:
[----:B------:R-:W-:Y:S05]  /*9100*/  BSYNC B0 ;  /* 0x0000000000007941 */ /* 0x000fea0003800000 */
.L_x_17279:
        /* <DEDUP_REMOVED lines=16> */
.L_x_17285:
[----:B------:R-:W-:Y:S05]  /*9210*/  BSYNC B1 ;  /* 0x0000000000017941 */ /* 0x000fea0003800000 */
.L_x_17284:
        /* <DEDUP_REMOVED lines=44> */
.L_x_17283:
[----:B------:R-:W-:Y:S05]  /*94e0*/  BSYNC B0 ;  /* 0x0000000000007941 */ /* 0x000fea0003800000 */
.L_x_17282:
        /* <DEDUP_REMOVED lines=9> */
.L_x_17278:
        /* <DEDUP_REMOVED lines=12> */
.L_x_17287:
[----:B------:R-:W-:-:S07]  /*9640*/  IMAD.MOV.U32 R54, RZ, RZ, R180 ;  /* 0x000000ffff367224 */ /* 0x000fce00078e00b4 */
.L_x_17288:
[----:B------:R-:W-:Y:S05]  /*9650*/  BSYNC B0 ;  /* 0x0000000000007941 */ /* 0x000fea0003800000 */
.L_x_17286:
        /* <DEDUP_REMOVED lines=16> */
.L_x_17292:
[----:B------:R-:W-:Y:S05]  /*9760*/  BSYNC B1 ;  /* 0x0000000000017941 */ /* 0x000fea0003800000 */
.L_x_17291:
        /* <DEDUP_REMOVED lines=44> */
.L_x_17290:
[----:B------:R-:W-:Y:S05]  /*9a30*/  BSYNC B0 ;  /* 0x0000000000007941 */ /* 0x000fea0003800000 */
.L_x_17289:
        /* <DEDUP_REMOVED lines=14> */
.L_x_17293:
        /* <DEDUP_REMOVED lines=12> */
.L_x_17296:
[----:B------:R-:W-:-:S07]  /*9be0*/  MOV R54, R180 ;  /* 0x000000b400367202 */ /* 0x000fce0000000f00 */
.L_x_17297:
[----:B------:R-:W-:Y:S05]  /*9bf0*/  BSYNC B0 ;  /* 0x0000000000007941 */ /* 0x000fea0003800000 */
.L_x_17295:
        /* <DEDUP_REMOVED lines=16> */
.L_x_17301:
[----:B------:R-:W-:Y:S05]  /*9d00*/  BSYNC B1 ;  /* 0x0000000000017941 */ /* 0x000fea0003800000 */
.L_x_17300:
        /* <DEDUP_REMOVED lines=44> */
.L_x_17299:
[----:B------:R-:W-:Y:S05]  /*9fd0*/  BSYNC B0 ;  /* 0x0000000000007941 */ /* 0x000fea0003800000 */
.L_x_17298:
        /* <DEDUP_REMOVED lines=9> */
.L_x_17294:
        /* <DEDUP_REMOVED lines=12> */
.L_x_17303:
[----:B------:R-:W-:-:S07]  /*a130*/  IMAD.MOV.U32 R54, RZ, RZ, R180 ;  /* 0x000000ffff367224 */ /* 0x000fce00078e00b4 */
.L_x_17304:
[----:B------:R-:W-:Y:S05]  /*a140*/  BSYNC B0 ;  /* 0x0000000000007941 */ /* 0x000fea0003800000 */
.L_x_17302:
        /* <DEDUP_REMOVED lines=16> */
.L_x_17308:
[----:B------:R-:W-:Y:S05]  /*a250*/  BSYNC B1 ;  /* 0x0000000000017941 */ /* 0x000fea0003800000 */
.L_x_17307:
        /* <DEDUP_REMOVED lines=44> */
.L_x_17306:
[----:B------:R-:W-:Y:S05]  /*a520*/  BSYNC B0 ;  /* 0x0000000000007941 */ /* 0x000fea0003800000 */
.L_x_17305:
        /* <DEDUP_REMOVED lines=12> */
.L_x_17309:
        /* <DEDUP_REMOVED lines=12> */
.L_x_17312:
[----:B------:R-:W-:-:S07]  /*a6b0*/  MOV R46, R180 ;  /* 0x000000b4002e7202 */ /* 0x000fce0000000f00 */
.L_x_17313:
[----:B------:R-:W-:Y:S05]  /*a6c0*/  BSYNC B0 ;  /* 0x0000000000007941 */ /* 0x000fea0003800000 */
.L_x_17311:
        /* <DEDUP_REMOVED lines=16> */
.L_x_17317:
[----:B------:R-:W-:Y:S05]  /*a7d0*/  BSYNC B1 ;  /* 0x0000000000017941 */ /* 0x000fea0003800000 */
.L_x_17316:
        /* <DEDUP_REMOVED lines=44> */
.L_x_17315:
[----:B------:R-:W-:Y:S05]  /*aaa0*/  BSYNC B0 ;  /* 0x0000000000007941 */ /* 0x000fea0003800000 */
.L_x_17314:
        /* <DEDUP_REMOVED lines=9> */
.L_x_17310:
        /* <DEDUP_REMOVED lines=12> */
.L_x_17319:
[----:B------:R-:W-:-:S07]  /*ac00*/  IMAD.MOV.U32 R46, RZ, RZ, R180 ;  /* 0x000000ffff2e7224 */ /* 0x000fce00078e00b4 */
.L_x_17320:
[----:B------:R-:W-:Y:S05]  /*ac10*/  BSYNC B0 ;  /* 0x0000000000007941 */ /* 0x000fea0003800000 */
.L_x_17318:
        /* <DEDUP_REMOVED lines=16> */
.L_x_17324:
[----:B------:R-:W-:Y:S05]  /*ad20*/  BSYNC B1 ;  /* 0x0000000000017941 */ /* 0x000fea0003800000 */
.L_x_17323:
        /* <DEDUP_REMOVED lines=44> */
.L_x_17322:
[----:B------:R-:W-:Y:S05]  /*aff0*/  BSYNC B0 ;  /* 0x0000000000007941 */ /* 0x000fea0003800000 */
.L_x_17321:
        /* <DEDUP_REMOVED lines=12> */
.L_x_17325:
        /* <DEDUP_REMOVED lines=12> */
.L_x_17328:
[----:B------:R-:W-:-:S07]  /*b180*/  MOV R46, R180 ;  /* 0x000000b4002e7202 */ /* 0x000fce0000000f00 */
.L_x_17329:
[----:B------:R-:W-:Y:S05]  /*b190*/  BSYNC B0 ;  /* 0x0000000000007941 */ /* 0x000fea0003800000 */
.L_x_17327:
        /* <DEDUP_REMOVED lines=16> */
.L_x_17333:
[----:B------:R-:W-:Y:S05]  /*b2a0*/  BSYNC B1 ;  /* 0x0000000000017941 */ /* 0x000fea0003800000 */
.L_x_17332:
        /* <DEDUP_REMOVED lines=44> */
.L_x_17331:
[----:B------:R-:W-:Y:S05]  /*b570*/  BSYNC B0 ;  /* 0x0000000000007941 */ /* 0x000fea0003800000 */
.L_x_17330:
        /* <DEDUP_REMOVED lines=9> */
.L_x_17326:
        /* <DEDUP_REMOVED lines=12> */
.L_x_17335:
[----:B------:R-:W-:-:S07]  /*b6d0*/  IMAD.MOV.U32 R46, RZ, RZ, R180 ;  /* 0x000000ffff2e7224 */ /* 0x000fce00078e00b4 */
.L_x_17336:
[----:B------:R-:W-:Y:S05]  /*b6e0*/  BSYNC B0 ;  /* 0x0000000000007941 */ /* 0x000fea0003800000 */
.L_x_17334:
        /* <DEDUP_REMOVED lines=16> */
.L_x_17340:
[----:B------:R-:W-:Y:S05]  /*b7f0*/  BSYNC B1 ;  /* 0x0000000000017941 */ /* 0x000fea0003800000 */
.L_x_17339:
        /* <DEDUP_REMOVED lines=44> */
.L_x_17338:
[----:B------:R-:W-:Y:S05]  /*bac0*/  BSYNC B0 ;  /* 0x0000000000007941 */ /* 0x000fea0003800000 */
.L_x_17337:
        /* <DEDUP_REMOVED lines=12> */
.L_x_17341:
        /* <DEDUP_REMOVED lines=12> */
.L_x_17344:
[----:B------:R-:W-:-:S07]  /*bc50*/  MOV R52, R180 ;  /* 0x000000b400347202 */ /* 0x000fce0000000f00 */
.L_x_17345:
[----:B------:R-:W-:Y:S05]  /*bc60*/  BSYNC B0 ;  /* 0x0000000000007941 */ /* 0x000fea0003800000 */
.L_x_17343:
        /* <DEDUP_REMOVED lines=18> */
.L_x_17349:
[----:B------:R-:W-:Y:S05]  /*bd90*/  BSYNC B1 ;  /* 0x0000000000017941 */ /* 0x000fea0003800000 */
.L_x_17348:
        /* <DEDUP_REMOVED lines=44> */
.L_x_17347:
[----:B------:R-:W-:Y:S05]  /*c060*/  BSYNC B0 ;  /* 0x0000000000007941 */ /* 0x000fea0003800000 */
.L_x_17346:
        /* <DEDUP_REMOVED lines=9> */
.L_x_17342:
[----:B------:R-:W-:Y:S01]  /*c100*/  P2R R44, PR, RZ, 0x4 ;  /* 0x00000004ff2c7803 */ /* 0x000fe20000000000 */
[----:B------:R-:W-:Y:S01]  /*c110*/  IMAD.WIDE.U32 R48, R191, 0x20, R158 ;  /* 0x00000020bf307825 */ /* 0x000fe200078e009e */
[C---:B------:R-:W-:Y:S01]  /*c120*/  LOP3.LUT P2, RZ, R182.reuse, 0x4, RZ, 0xc0, !PT ;  /* 0x00000004b6ff7812 */ /* 0x040fe2000784c0ff */
        /* <DEDUP_REMOVED lines=52> */
.L_x_17350:
        /* <DEDUP_REMOVED lines=16> */
.L_x_17352:
[----:B------:R-:W-:-:S07]  /*c570*/  IMAD.MOV.U32 R118, RZ, RZ, R180 ;  /* 0x000000ffff767224 */ /* 0x000fce00078e00b4 */
.L_x_17353:
[----:B------:R-:W-:Y:S05]  /*c580*/  BSYNC B0 ;  /* 0x0000000000007941 */ /* 0x000fea0003800000 */
.L_x_17351:
        /* <DEDUP_REMOVED lines=16> */
.L_x_17357:
[----:B------:R-:W-:Y:S05]  /*c690*/  BSYNC B1 ;  /* 0x0000000000017941 */ /* 0x000fea0003800000 */
.L_x_17356:
        /* <DEDUP_REMOVED lines=44> */
.L_x_17355:
[----:B------:R-:W-:Y:S05]  /*c960*/  BSYNC B0 ;  /* 0x0000000000007941 */ /* 0x000fea0003800000 */
.L_x_17354:
        /* <DEDUP_REMOVED lines=14> */
.L_x_17358:
        /* <DEDUP_REMOVED lines=12> */
.L_x_17361:
[----:B------:R-:W-:-:S07]  /*cb10*/  MOV R53, R180 ;  /* 0x000000b400357202 */ /* 0x000fce0000000f00 */
.L_x_17362:
[----:B------:R-:W-:Y:S05]  /*cb20*/  BSYNC B0 ;  /* 0x0000000000007941 */ /* 0x000fea0003800000 */
.L_x_17360:
        /* <DEDUP_REMOVED lines=16> */
.L_x_17366:
[----:B------:R-:W-:Y:S05]  /*cc30*/  BSYNC B1 ;  /* 0x0000000000017941 */ /* 0x000fea0003800000 */
.L_x_17365:
        /* <DEDUP_REMOVED lines=43> */
.L_x_17364:
[----:B------:R-:W-:Y:S05]  /*cef0*/  BSYNC B0 ;  /* 0x0000000000007941 */ /* 0x000fea0003800000 */
.L_x_17363:
        /* <DEDUP_REMOVED lines=9> */
.L_x_17359:
        /* <DEDUP_REMOVED lines=12> */
.L_x_17368:
[----:B------:R-:W-:-:S07]  /*d050*/  MOV R53, R180 ;  /* 0x000000b400357202 */ /* 0x000fce0000000f00 */
.L_x_17369:
[----:B------:R-:W-:Y:S05]  /*d060*/  BSYNC B0 ;  /* 0x0000000000007941 */ /* 0x000fea0003800000 */
.L_x_17367:
        /* <DEDUP_REMOVED lines=16> */
.L_x_17373:
[----:B------:R-:W-:Y:S05]  /*d170*/  BSYNC B1 ;  /* 0x0000000000017941 */ /* 0x000fea0003800000 */
.L_x_17372:
        /* <DEDUP_REMOVED lines=44> */
.L_x_17371:
[----:B------:R-:W-:Y:S05]  /*d440*/  BSYNC B0 ;  /* 0x0000000000007941 */ /* 0x000fea0003800000 */
.L_x_17370:
        /* <DEDUP_REMOVED lines=14> */
.L_x_17374:
        /* <DEDUP_REMOVED lines=12> */
.L_x_17377:
[----:B------:R-:W-:-:S07]  /*d5f0*/  IMAD.MOV.U32 R164, RZ, RZ, R180 ;  /* 0x000000ffffa47224 */ /* 0x000fce00078e00b4 */
.L_x_17378:
[----:B------:R-:W-:Y:S05]  /*d600*/  BSYNC B0 ;  /* 0x0000000000007941 */ /* 0x000fea0003800000 */
.L_x_17376:
        /* <DEDUP_REMOVED lines=16> */
.L_x_17382:
[----:B------:R-:W-:Y:S05]  /*d710*/  BSYNC B1 ;  /* 0x0000000000017941 */ /* 0x000fea0003800000 */
.L_x_17381:
        /* <DEDUP_REMOVED lines=44> */
.L_x_17380:
[----:B------:R-:W-:Y:S05]  /*d9e0*/  BSYNC B0 ;  /* 0x0000000000007941 */ /* 0x000fea0003800000 */
.L_x_17379:
        /* <DEDUP_REMOVED lines=9> */
.L_x_17375:
        /* <DEDUP_REMOVED lines=12> */
.L_x_17384:
[----:B------:R-:W-:-:S07]  /*db40*/  MOV R164, R180 ;  /* 0x000000b400a47202 */ /* 0x000fce0000000f00 */
.L_x_17385:
[----:B------:R-:W-:Y:S05]  /*db50*/  BSYNC B0 ;  /* 0x0000000000007941 */ /* 0x000fea0003800000 */
.L_x_17383:
        /* <DEDUP_REMOVED lines=16> */
.L_x_17389:
[----:B------:R-:W-:Y:S05]  /*dc60*/  BSYNC B1 ;  /* 0x0000000000017941 */ /* 0x000fea0003800000 */
.L_x_17388:
        /* <DEDUP_REMOVED lines=44> */
.L_x_17387:
[----:B------:R-:W-:Y:S05]  /*df30*/  BSYNC B0 ;  /* 0x0000000000007941 */ /* 0x000fea0003800000 */
.L_x_17386:
        /* <DEDUP_REMOVED lines=14> */
.L_x_17390:
        /* <DEDUP_REMOVED lines=12> */
.L_x_17393:
[----:B------:R-:W-:-:S07]  /*e0e0*/  IMAD.MOV.U32 R55, RZ, RZ, R180 ;  /* 0x000000ffff377224 */ /* 0x000fce00078e00b4 */
.L_x_17394:
[----:B------:R-:W-:Y:S05]  /*e0f0*/  BSYNC B0 ;  /* 0x0000000000007941 */ /* 0x000fea0003800000 */
.L_x_17392:
        /* <DEDUP_REMOVED lines=16> */
.L_x_17398:
[----:B------:R-:W-:Y:S05]  /*e200*/  BSYNC B1 ;  /* 0x0000000000017941 */ /* 0x000fea0003800000 */
.L_x_17397:
        /* <DEDUP_REMOVED lines=44> */
.L_x_17396:
[----:B------:R-:W-:Y:S05]  /*e4d0*/  BSYNC B0 ;  /* 0x0000000000007941 */ /* 0x000fea0003800000 */
.L_x_17395:
        /* <DEDUP_REMOVED lines=9> */
.L_x_17391:
        /* <DEDUP_REMOVED lines=12> */
.L_x_17400:
[----:B------:R-:W-:-:S07]  /*e630*/  MOV R55, R180 ;  /* 0x000000b400377202 */ /* 0x000fce0000000f00 */
.L_x_17401:
[----:B------:R-:W-:Y:S05]  /*e640*/  BSYNC B0 ;  /* 0x0000000000007941 */ /* 0x000fea0003800000 */
.L_x_17399:
        /* <DEDUP_REMOVED lines=16> */
.L_x_17405:
[----:B------:R-:W-:Y:S05]  /*e750*/  BSYNC B1 ;  /* 0x0000000000017941 */ /* 0x000fea0003800000 */
.L_x_17404:
        /* <DEDUP_REMOVED lines=44> */
.L_x_17403:
[----:B------:R-:W-:Y:S05]  /*ea20*/  BSYNC B0 ;  /* 0x0000000000007941 */ /* 0x000fea0003800000 */
.L_x_17402:
        /* <DEDUP_REMOVED lines=14> */
.L_x_17406:
        /* <DEDUP_REMOVED lines=12> */
.L_x_17409:
[----:B------:R-:W-:-:S07]  /*ebd0*/  IMAD.MOV.U32 R164, RZ, RZ, R180 ;  /* 0x000000ffffa47224 */ /* 0x000fce00078e00b4 */
.L_x_17410:
[----:B------:R-:W-:Y:S05]  /*ebe0*/  BSYNC B0 ;  /* 0x0000000000007941 */ /* 0x000fea0003800000 */
.L_x_17408:
        /* <DEDUP_REMOVED lines=16> */
.L_x_17414:
[----:B------:R-:W-:Y:S05]  /*ecf0*/  BSYNC B1 ;  /* 0x0000000000017941 */ /* 0x000fea0003800000 */
.L_x_17413:
        /* <DEDUP_REMOVED lines=44> */
.L_x_17412:
[----:B------:R-:W-:Y:S05]  /*efc0*/  BSYNC B0 ;  /* 0x0000000000007941 */ /* 0x000fea0003800000 */
.L_x_17411:
        /* <DEDUP_REMOVED lines=9> */
.L_x_17407:
        /* <DEDUP_REMOVED lines=12> */
.L_x_17416:
[----:B------:R-:W-:-:S07]  /*f120*/  MOV R164, R180 ;  /* 0x000000b400a47202 */ /* 0x000fce0000000f00 */
.L_x_17417:
[----:B------:R-:W-:Y:S05]  /*f130*/  BSYNC B0 ;  /* 0x0000000000007941 */ /* 0x000fea0003800000 */
.L_x_17415:
        /* <DEDUP_REMOVED lines=16> */
.L_x_17421:
[----:B------:R-:W-:Y:S05]  /*f240*/  BSYNC B1 ;  /* 0x0000000000017941 */ /* 0x000fea0003800000 */
.L_x_17420:
        /* <DEDUP_REMOVED lines=44> */
.L_x_17419:
[----:B------:R-:W-:Y:S05]  /*f510*/  BSYNC B0 ;  /* 0x0000000000007941 */ /* 0x000fea0003800000 */
.L_x_17418:
        /* <DEDUP_REMOVED lines=14> */
.L_x_17422:
        /* <DEDUP_REMOVED lines=12> */
.L_x_17425:
[----:B------:R-:W-:-:S07]  /*f6c0*/  IMAD.MOV.U32 R49, RZ, RZ, R180 ;  /* 0x000000ffff317224 */ /* 0x000fce00078e00b4 */
.L_x_17426:
[----:B------:R-:W-:Y:S05]  /*f6d0*/  BSYNC B0 ;  /* 0x0000000000007941 */ /* 0x000fea0003800000 */
.L_x_17424:
        /* <DEDUP_REMOVED lines=16> */
.L_x_17430:
[----:B------:R-:W-:Y:S05]  /*f7e0*/  BSYNC B1 ;  /* 0x0000000000017941 */ /* 0x000fea0003800000 */
.L_x_17429:
        /* <DEDUP_REMOVED lines=44> */
.L_x_17428:
[----:B------:R-:W-:Y:S05]  /*fab0*/  BSYNC B0 ;  /* 0x0000000000007941 */ /* 0x000fea0003800000 */
.L_x_17427:
        /* <DEDUP_REMOVED lines=9> */
.L_x_17423:
        /* <DEDUP_REMOVED lines=12> */
.L_x_17432:
[----:B------:R-:W-:-:S07]  /*fc10*/  MOV R49, R180 ;  /* 0x000000b400317202 */ /* 0x000fce0000000f00 */
.L_x_17433:
[----:B------:R-:W-:Y:S05]  /*fc20*/  BSYNC B0 ;  /* 0x0000000000007941 */ /* 0x000fea0003800000 */
.L_x_17431:
        /* <DEDUP_REMOVED lines=16> */
.L_x_17437:
[----:B------:R-:W-:Y:S05]  /*fd30*/  BSYNC B1 ;  /* 0x0000000000017941 */ /* 0x000fea0003800000 */
.L_x_17436:
        /* <DEDUP_REMOVED lines=44> */
.L_x_17435:
[----:B------:R-:W-:Y:S05]  /*10000*/  BSYNC B0 ;  /* 0x0000000000007941 */ /* 0x000fea0003800000 */
.L_x_17434:
        /* <DEDUP_REMOVED lines=12> */
.L_x_17438:
        /* <DEDUP_REMOVED lines=12> */
.L_x_17441:
[----:B------:R-:W-:-:S07]  /*10190*/  IMAD.MOV.U32 R46, RZ, RZ, R180 ;  /* 0x000000ffff2e7224 */ /* 0x000fce00078e00b4 */
.L_x_17442:
[----:B------:R-:W-:Y:S05]  /*101a0*/  BSYNC B0 ;  /* 0x0000000000007941 */ /* 0x000fea0003800000 */
.L_x_17440:
        /* <DEDUP_REMOVED lines=16> */
.L_x_17446:
[----:B------:R-:W-:Y:S05]  /*102b0*/  BSYNC B1 ;  /* 0x0000000000017941 */ /* 0x000fea0003800000 */
.L_x_17445:
        /* <DEDUP_REMOVED lines=44> */
.L_x_17444:
[----:B------:R-:W-:Y:S05]  /*10580*/  BSYNC B0 ;  /* 0x0000000000007941 */ /* 0x000fea0003800000 */
.L_x_17443:
        /* <DEDUP_REMOVED lines=9> */
.L_x_17439:
        /* <DEDUP_REMOVED lines=12> */
.L_x_17448:
[----:B------:R-:W-:-:S07]  /*106e0*/  MOV R46, R180 ;  /* 0x000000b4002e7202 */ /* 0x000fce0000000f00 */
.L_x_17449:
[----:B------:R-:W-:Y:S05]  /*106f0*/  BSYNC B0 ;  /* 0x0000000000007941 */ /* 0x000fea0003800000 */
.L_x_17447:
        /* <DEDUP_REMOVED lines=16> */
.L_x_17453:
[----:B------:R-:W-:Y:S05]  /*10800*/  BSYNC B1 ;  /* 0x0000000000017941 */ /* 0x000fea0003800000 */
.L_x_17452:
        /* <DEDUP_REMOVED lines=44> */
.L_x_17451:
[----:B------:R-:W-:Y:S05]  /*10ad0*/  BSYNC B0 ;  /* 0x0000000000007941 */ /* 0x000fea0003800000 */
.L_x_17450:
        /* <DEDUP_REMOVED lines=12> */
.L_x_17454:
        /* <DEDUP_REMOVED lines=12> */
.L_x_17457:
[----:B------:R-:W-:-:S07]  /*10c60*/  IMAD.MOV.U32 R46, RZ, RZ, R180 ;  /* 0x000000ffff2e7224 */ /* 0x000fce00078e00b4 */
.L_x_17458:
[----:B------:R-:W-:Y:S05]  /*10c70*/  BSYNC B0 ;  /* 0x0000000000007941 */ /* 0x000fea0003800000 */
.L_x_17456:
        /* <DEDUP_REMOVED lines=16> */
.L_x_17462:
[----:B------:R-:W-:Y:S05]  /*10d80*/  BSYNC B1 ;  /* 0x0000000000017941 */ /* 0x000fea0003800000 */
.L_x_17461:
        /* <DEDUP_REMOVED lines=44> */
.L_x_17460:
[----:B------:R-:W-:Y:S05]  /*11050*/  BSYNC B0 ;  /* 0x0000000000007941 */ /* 0x000fea0003800000 */
.L_x_17459:
        /* <DEDUP_REMOVED lines=9> */
.L_x_17455:
        /* <DEDUP_REMOVED lines=12> */
.L_x_17464:
[----:B------:R-:W-:-:S07]  /*111b0*/  MOV R46, R180 ;  /* 0x000000b4002e7202 */ /* 0x000fce0000000f00 */
.L_x_17465:
[----:B------:R-:W-:Y:S05]  /*111c0*/  BSYNC B0 ;  /* 0x0000000000007941 */ /* 0x000fea0003800000 */
.L_x_17463:
        /* <DEDUP_REMOVED lines=16> */
.L_x_17469:
[----:B------:R-:W-:Y:S05]  /*112d0*/  BSYNC B1 ;  /* 0x0000000000017941 */ /* 0x000fea0003800000 */
.L_x_17468:
        /* <DEDUP_REMOVED lines=44> */
.L_x_17467:
[----:B------:R-:W-:Y:S05]  /*115a0*/  BSYNC B0 ;  /* 0x0000000000007941 */ /* 0x000fea0003800000 */
.L_x_17466:
        /* <DEDUP_REMOVED lines=12> */
.L_x_17470:
        /* <DEDUP_REMOVED lines=12> */
.L_x_17473:
[----:B------:R-:W-:-:S07]  /*11730*/  IMAD.MOV.U32 R166, RZ, RZ, R180 ;  /* 0x000000ffffa67224 */ /* 0x000fce00078e00b4 */
.L_x_17474:
[----:B------:R-:W-:Y:S05]  /*11740*/  BSYNC B0 ;  /* 0x0000000000007941 */ /* 0x000fea0003800000 */
.L_x_17472:
        /* <DEDUP_REMOVED lines=18> */
.L_x_17478:
[----:B------:R-:W-:Y:S05]  /*11870*/  BSYNC B1 ;  /* 0x0000000000017941 */ /* 0x000fea0003800000 */
.L_x_17477:
        /* <DEDUP_REMOVED lines=44> */
.L_x_17476:
[----:B------:R-:W-:Y:S05]  /*11b40*/  BSYNC B0 ;  /* 0x0000000000007941 */ /* 0x000fea0003800000 */
.L_x_17475:
        /* <DEDUP_REMOVED lines=9> */
.L_x_17471:
        /* <DEDUP_REMOVED lines=55> */
.L_x_17479:
        /* <DEDUP_REMOVED lines=16> */
.L_x_17481:
[----:B------:R-:W-:-:S07]  /*12050*/  MOV R168, R180 ;  /* 0x000000b400a87202 */ /* 0x000fce0000000f00 */
.L_x_17482:
[----:B------:R-:W-:Y:S05]  /*12060*/  BSYNC B0 ;  /* 0x0000000000007941 */ /* 0x000fea0003800000 */
.L_x_17480:
        /* <DEDUP_REMOVED lines=16> */
.L_x_17486:
[----:B------:R-:W-:Y:S05]  /*12170*/  BSYNC B1 ;  /* 0x0000000000017941 */ /* 0x000fea0003800000 */
.L_x_17485:
        /* <DEDUP_REMOVED lines=44> */
.L_x_17484:
[----:B------:R-:W-:Y:S05]  /*12440*/  BSYNC B0 ;  /* 0x0000000000007941 */ /* 0x000fea0003800000 */
.L_x_17483:
        /* <DEDUP_REMOVED lines=14> */
.L_x_17487:
        /* <DEDUP_REMOVED lines=12> */
.L_x_17490:
[----:B------:R-:W-:-:S07]  /*125f0*/  IMAD.MOV.U32 R198, RZ, RZ, R180 ;  /* 0x000000ffffc67224 */ /* 0x000fce00078e00b4 */
.L_x_17491:
[----:B------:R-:W-:Y:S05]  /*12600*/  BSYNC B0 ;  /* 0x0000000000007941 */ /* 0x000fea0003800000 */
.L_x_17489:
        /* <DEDUP_REMOVED lines=16> */
.L_x_17495:
[----:B------:R-:W-:Y:S05]  /*12710*/  BSYNC B1 ;  /* 0x0000000000017941 */ /* 0x000fea0003800000 */
.L_x_17494:
        /* <DEDUP_REMOVED lines=43> */
.L_x_17493:
[----:B------:R-:W-:Y:S05]  /*129d0*/  BSYNC B0 ;  /* 0x0000000000007941 */ /* 0x000fea0003800000 */
.L_x_17492:
        /* <DEDUP_REMOVED lines=9> */
.L_x_17488:
        /* <DEDUP_REMOVED lines=12> */
.L_x_17497:
[----:B------:R-:W-:-:S07]  /*12b30*/  IMAD.MOV.U32 R198, RZ, RZ, R180 ;  /* 0x000000ffffc67224 */ /* 0x000fce00078e00b4 */
.L_x_17498:
[----:B------:R-:W-:Y:S05]  /*12b40*/  BSYNC B0 ;  /* 0x0000000000007941 */ /* 0x000fea0003800000 */
.L_x_17496:
        /* <DEDUP_REMOVED lines=16> */
.L_x_17502:
[----:B------:R-:W-:Y:S05]  /*12c50*/  BSYNC B1 ;  /* 0x0000000000017941 */ /* 0x000fea0003800000 */
.L_x_17501:
        /* <DEDUP_REMOVED lines=44> */
.L_x_17500:
[----:B------:R-:W-:Y:S05]  /*12f20*/  BSYNC B0 ;  /* 0x0000000000007941 */ /* 0x000fea0003800000 */
.L_x_17499:
        /* <DEDUP_REMOVED lines=14> */
.L_x_17503:
        /* <DEDUP_REMOVED lines=12> */
.L_x_17506:
[----:B------:R-:W-:-:S07]  /*130d0*/  MOV R116, R180 ;  /* 0x000000b400747202 */ /* 0x000fce0000000f00 */
.L_x_17507:
[----:B------:R-:W-:Y:S05]  /*130e0*/  BSYNC B0 ;  /* 0x0000000000007941 */ /* 0x000fea0003800000 */
.L_x_17505:
        /* <DEDUP_REMOVED lines=16> */
.L_x_17511:
[----:B------:R-:W-:Y:S05]  /*131f0*/  BSYNC B1 ;  /* 0x0000000000017941 */ /* 0x000fea0003800000 */
.L_x_17510:
        /* <DEDUP_REMOVED lines=44> */
.L_x_17509:
[----:B------:R-:W-:Y:S05]  /*134c0*/  BSYNC B0 ;  /* 0x0000000000007941 */ /* 0x000fea0003800000 */
.L_x_17508:
        /* <DEDUP_REMOVED lines=9> */
.L_x_17504:
        /* <DEDUP_REMOVED lines=12> */
.L_x_17513:
[----:B------:R-:W-:-:S07]  /*13620*/  IMAD.MOV.U32 R198, RZ, RZ, R180 ;  /* 0x000000ffffc67224 */ /* 0x000fce00078e00b4 */
.L_x_17514:
[----:B------:R-:W-:Y:S05]  /*13630*/  BSYNC B0 ;  /* 0x0000000000007941 */ /* 0x000fea0003800000 */
.L_x_17512:
        /* <DEDUP_REMOVED lines=16> */
.L_x_17518:
[----:B------:R-:W-:Y:S05]  /*13740*/  BSYNC B1 ;  /* 0x0000000000017941 */ /* 0x000fea0003800000 */
.L_x_17517:
        /* <DEDUP_REMOVED lines=44> */
.L_x_17516:
[----:B------:R-:W-:Y:S05]  /*13a10*/  BSYNC B0 ;  /* 0x0000000000007941 */ /* 0x000fea0003800000 */
.L_x_17515:
        /* <DEDUP_REMOVED lines=14> */
.L_x_17519:
        /* <DEDUP_REMOVED lines=12> */
.L_x_17522:
[----:B------:R-:W-:-:S07]  /*13bc0*/  MOV R184, R180 ;  /* 0x000000b400b87202 */ /* 0x000fce0000000f00 */
.L_x_17523:
[----:B------:R-:W-:Y:S05]  /*13bd0*/  BSYNC B0 ;  /* 0x0000000000007941 */ /* 0x000fea0003800000 */
.L_x_17521:
        /* <DEDUP_REMOVED lines=16> */
.L_x_17527:
[----:B------:R-:W-:Y:S05]  /*13ce0*/  BSYNC B1 ;  /* 0x0000000000017941 */ /* 0x000fea0003800000 */
.L_x_17526:
        /* <DEDUP_REMOVED lines=44> */
.L_x_17525:
[----:B------:R-:W-:Y:S05]  /*13fb0*/  BSYNC B0 ;  /* 0x0000000000007941 */ /* 0x000fea0003800000 */
.L_x_17524:
        /* <DEDUP_REMOVED lines=9> */
.L_x_17520:
        /* <DEDUP_REMOVED lines=12> */
.L_x_17529:
[----:B------:R-:W-:-:S07]  /*14110*/  IMAD.MOV.U32 R198, RZ, RZ, R180 ;  /* 0x000000ffffc67224 */ /* 0x000fce00078e00b4 */
.L_x_17530:
[----:B------:R-:W-:Y:S05]  /*14120*/  BSYNC B0 ;  /* 0x0000000000007941 */ /* 0x000fea0003800000 */
.L_x_17528:
        /* <DEDUP_REMOVED lines=16> */
.L_x_17534:
[----:B------:R-:W-:Y:S05]  /*14230*/  BSYNC B1 ;  /* 0x0000000000017941 */ /* 0x000fea0003800000 */
.L_x_17533:
        /* <DEDUP_REMOVED lines=44> */
.L_x_17532:
[----:B------:R-:W-:Y:S05]  /*14500*/  BSYNC B0 ;  /* 0x0000000000007941 */ /* 0x000fea0003800000 */
.L_x_17531:
        /* <DEDUP_REMOVED lines=14> */
.L_x_17535:
        /* <DEDUP_REMOVED lines=12> */
.L_x_17538:
[----:B------:R-:W-:-:S07]  /*146b0*/  MOV R185, R180 ;  /* 0x000000b400b97202 */ /* 0x000fce0000000f00 */
.L_x_17539:
[----:B------:R-:W-:Y:S05]  /*146c0*/  BSYNC B0 ;  /* 0x0000000000007941 */ /* 0x000fea0003800000 */
.L_x_17537:
        /* <DEDUP_REMOVED lines=16> */
.L_x_17543:
[----:B------:R-:W-:Y:S05]  /*147d0*/  BSYNC B1 ;  /* 0x0000000000017941 */ /* 0x000fea0003800000 */
.L_x_17542:
        /* <DEDUP_REMOVED lines=44> */
.L_x_17541:
[----:B------:R-:W-:Y:S05]  /*14aa0*/  BSYNC B0 ;  /* 0x0000000000007941 */ /* 0x000fea0003800000 */
.L_x_17540:
        /* <DEDUP_REMOVED lines=9> */
.L_x_17536:
        /* <DEDUP_REMOVED lines=12> */
.L_x_17545:
[----:B------:R-:W-:-:S07]  /*14c00*/  IMAD.MOV.U32 R198, RZ, RZ, R180 ;  /* 0x000000ffffc67224 */ /* 0x000fce00078e00b4 */
.L_x_17546:
[----:B------:R-:W-:Y:S05]  /*14c10*/  BSYNC B0 ;  /* 0x0000000000007941 */ /* 0x000fea0003800000 */
.L_x_17544:
        /* <DEDUP_REMOVED lines=16> */
.L_x_17550:
[----:B------:R-:W-:Y:S05]  /*14d20*/  BSYNC B1 ;  /* 0x0000000000017941 */ /* 0x000fea0003800000 */
.L_x_17549:
        /* <DEDUP_REMOVED lines=44> */
.L_x_17548:
[----:B------:R-:W-:Y:S05]  /*14ff0*/  BSYNC B0 ;  /* 0x0000000000007941 */ /* 0x000fea0003800000 */
.L_x_17547:
        /* <DEDUP_REMOVED lines=14> */
.L_x_17551:
        /* <DEDUP_REMOVED lines=12> */
.L_x_17554:
[----:B------:R-:W-:-:S07]  /*151a0*/  MOV R186, R180 ;  /* 0x000000b400ba7202 */ /* 0x000fce0000000f00 */
.L_x_17555:
[----:B------:R-:W-:Y:S05]  /*151b0*/  BSYNC B0 ;  /* 0x0000000000007941 */ /* 0x000fea0003800000 */
.L_x_17553:
        /* <DEDUP_REMOVED lines=16> */
.L_x_17559:
[----:B------:R-:W-:Y:S05]  /*152c0*/  BSYNC B1 ;  /* 0x0000000000017941 */ /* 0x000fea0003800000 */
.L_x_17558:
        /* <DEDUP_REMOVED lines=44> */
.L_x_17557:
[----:B------:R-:W-:Y:S05]  /*15590*/  BSYNC B0 ;  /* 0x0000000000007941 */ /* 0x000fea0003800000 */
.L_x_17556:
        /* <DEDUP_REMOVED lines=9> */
.L_x_17552:
        /* <DEDUP_REMOVED lines=12> */
.L_x_17561:
[----:B------:R-:W-:-:S07]  /*156f0*/  IMAD.MOV.U32 R198, RZ, RZ, R180 ;  /* 0x000000ffffc67224 */ /* 0x000fce00078e00b4 */
.L_x_17562:
[----:B------:R-:W-:Y:S05]  /*15700*/  BSYNC B0 ;  /* 0x0000000000007941 */ /* 0x000fea0003800000 */
.L_x_17560:
        /* <DEDUP_REMOVED lines=16> */
.L_x_17566:
[----:B------:R-:W-:Y:S05]  /*15810*/  BSYNC B1 ;  /* 0x0000000000017941 */ /* 0x000fea0003800000 */
.L_x_17565:
        /* <DEDUP_REMOVED lines=44> */
.L_x_17564:
[----:B------:R-:W-:Y:S05]  /*15ae0*/  BSYNC B0 ;  /* 0x0000000000007941 */ /* 0x000fea0003800000 */
.L_x_17563:
        /* <DEDUP_REMOVED lines=12> */
.L_x_17567:
        /* <DEDUP_REMOVED lines=12> */
.L_x_17570:
[----:B------:R-:W-:-:S07]  /*15c70*/  MOV R187, R180 ;  /* 0x000000b400bb7202 */ /* 0x000fce0000000f00 */
.L_x_17571:
[----:B------:R-:W-:Y:S05]  /*15c80*/  BSYNC B0 ;  /* 0x0000000000007941 */ /* 0x000fea0003800000 */
.L_x_17569:
        /* <DEDUP_REMOVED lines=16> */
.L_x_17575:
[----:B------:R-:W-:Y:S05]  /*15d90*/  BSYNC B1 ;  /* 0x0000000000017941 */ /* 0x000fea0003800000 */
.L_x_17574:
        /* <DEDUP_REMOVED lines=44> */
.L_x_17573:
[----:B------:R-:W-:Y:S05]  /*16060*/  BSYNC B0 ;  /* 0x0000000000007941 */ /* 0x000fea0003800000 */
.L_x_17572:
        /* <DEDUP_REMOVED lines=9> */
.L_x_17568:
        /* <DEDUP_REMOVED lines=12> */
.L_x_17577:
[----:B------:R-:W-:-:S07]  /*161c0*/  IMAD.MOV.U32 R198, RZ, RZ, R180 ;  /* 0x000000ffffc67224 */ /* 0x000fce00078e00b4 */
.L_x_17578:
[----:B------:R-:W-:Y:S05]  /*161d0*/  BSYNC B0 ;  /* 0x0000000000007941 */ /* 0x000fea0003800000 */
.L_x_17576:
        /* <DEDUP_REMOVED lines=16> */
.L_x_17582:
[----:B------:R-:W-:Y:S05]  /*162e0*/  BSYNC B1 ;  /* 0x0000000000017941 */ /* 0x000fea0003800000 */
.L_x_17581:
        /* <DEDUP_REMOVED lines=44> */
.L_x_17580:
[----:B------:R-:W-:Y:S05]  /*165b0*/  BSYNC B0 ;  /* 0x0000000000007941 */ /* 0x000fea0003800000 */
.L_x_17579:
        /* <DEDUP_REMOVED lines=12> */
.L_x_17583:
        /* <DEDUP_REMOVED lines=12> */
.L_x_17586:
[----:B------:R-:W-:-:S07]  /*16740*/  MOV R188, R180 ;  /* 0x000000b400bc7202 */ /* 0x000fce0000000f00 */
.L_x_17587:
[----:B------:R-:W-:Y:S05]  /*16750*/  BSYNC B0 ;  /* 0x0000000000007941 */ /* 0x000fea0003800000 */
.L_x_17585:
        /* <DEDUP_REMOVED lines=16> */
.L_x_17591:
[----:B------:R-:W-:Y:S05]  /*16860*/  BSYNC B1 ;  /* 0x0000000000017941 */ /* 0x000fea0003800000 */
.L_x_17590:
        /* <DEDUP_REMOVED lines=44> */
.L_x_17589:
[----:B------:R-:W-:Y:S05]  /*16b30*/  BSYNC B0 ;  /* 0x0000000000007941 */ /* 0x000fea0003800000 */
.L_x_17588:
        /* <DEDUP_REMOVED lines=9> */
.L_x_17584:
        /* <DEDUP_REMOVED lines=12> */
.L_x_17593:
[----:B------:R-:W-:-:S07]  /*16c90*/  IMAD.MOV.U32 R198, RZ, RZ, R180 ;  /* 0x000000ffffc67224 */ /* 0x000fce00078e00b4 */
.L_x_17594:
[----:B------:R-:W-:Y:S05]  /*16ca0*/  BSYNC B0 ;  /* 0x0000000000007941 */ /* 0x000fea0003800000 */
.L_x_17592:
        /* <DEDUP_REMOVED lines=16> */
.L_x_17598:
[----:B------:R-:W-:Y:S05]  /*16db0*/  BSYNC B1 ;  /* 0x0000000000017941 */ /* 0x000fea0003800000 */
.L_x_17597:
        /* <DEDUP_REMOVED lines=44> */
.L_x_17596:
[----:B------:R-:W-:Y:S05]  /*17080*/  BSYNC B0 ;  /* 0x0000000000007941 */ /* 0x000fea0003800000 */
.L_x_17595:
        /* <DEDUP_REMOVED lines=12> */
.L_x_17599:
        /* <DEDUP_REMOVED lines=12> */
.L_x_17602:
[----:B------:R-:W-:-:S07]  /*17210*/  MOV R189, R180 ;  /* 0x000000b400bd7202 */ /* 0x000fce0000000f00 */
.L_x_17603:
[----:B------:R-:W-:Y:S05]  /*17220*/  BSYNC B0 ;  /* 0x0000000000007941 */ /* 0x000fea0003800000 */
.L_x_17601:
        /* <DEDUP_REMOVED lines=16> */
.L_x_17607:
[----:B------:R-:W-:Y:S05]  /*17330*/  BSYNC B1 ;  /* 0x0000000000017941 */ /* 0x000fea0003800000 */
.L_x_17606:
        /* <DEDUP_REMOVED lines=44> */
.L_x_17605:
[----:B------:R-:W-:Y:S05]  /*17600*/  BSYNC B0 ;  /* 0x0000000000007941 */ /* 0x000fea0003800000 */
.L_x_17604:
        /* <DEDUP_REMOVED lines=9> */
.L_x_17600:
        /* <DEDUP_REMOVED lines=9> */
[C---:B------:R-:W-:Y:S01]  /*17730*/  LOP3.LUT P5, RZ, R182.reuse, 0x4, RZ, 0xc0, !PT ;  /* 0x00000004b6ff7812 */ /* 0x040fe200078ac0ff */
        /* <DEDUP_REMOVED lines=9> */
[----:B------:R-:W-:Y:S01]  /*177d0*/  LOP3.LUT P2, RZ, R182, 0x1, RZ, 0xc0, !PT ;  /* 0x00000001b6ff7812 */ /* 0x000fe2000784c0ff */
        /* <DEDUP_REMOVED lines=63> */
.L_x_17608:
        /* <DEDUP_REMOVED lines=88> */
.L_x_17621:
        /* <DEDUP_REMOVED lines=9> */
[----:B------:R-:W-:Y:S02]  /*181e0*/  HADD2.F32 R211, -RZ, R90.H1_H1 ;  /* 0x3000005affd37230 */ /* 0x000fe40000004100 */
[----:B------:R-:W-:Y:S02]  /*181f0*/  HADD2.F32 R225, -RZ, R88.H1_H1 ;  /* 0x30000058ffe17230 */ /* 0x000fe40000004100 */
[----:B------:R-:W-:Y:S02]  /*18200*/  HADD2.F32 R217, -RZ, R89.H1_H1 ;  /* 0x30000059ffd97230 */ /* 0x000fe40000004100 */
[----:B------:R-:W3:Y:S01]  /*18210*/  @!P3 S2R R167, SR_CgaCtaId ;  /* 0x0000000000a7b919 */ /* 0x000ee20000008800 */
[----:B------:R-:W-:Y:S01]  /*18220*/  HADD2.F32 R205, -RZ, R85.H1_H1 ;  /* 0x30000055ffcd7230 */ /* 0x000fe20000004100 */
        /* <DEDUP_REMOVED lines=11> */
[----:B------:R-:W-:Y:S01]  /*182e0*/  LOP3.LUT P2, RZ, R169, 0x1f, R192, 0xf8, !PT ;  /* 0x0000001fa9ff7812 */ /* 0x000fe2000784f8c0 */
[----:B------:R-:W-:Y:S01]  /*182f0*/  HADD2.F32 R169, -RZ, R87.H1_H1 ;  /* 0x30000057ffa97230 */ /* 0x000fe20000004100 */
[----:B---3--:R-:W-:-:S02]  /*18300*/  @!P3 LEA R167, R167, R160, 0x18 ;  /* 0x000000a0a7a7b211 */ /* 0x008fc400078ec0ff */
        /* <DEDUP_REMOVED lines=38> */
[----:B------:R-:W-:Y:S01]  /*18570*/  I2FP.F32.S32 R190, R190 ;  /* 0x000000be00be7245 */ /* 0x000fe20000201400 */
[----:B------:R-:W-:Y:S01]  /*18580*/  HADD2.F32 R199, -RZ, R86.H1_H1 ;  /* 0x30000056ffc77230 */ /* 0x000fe20000004100 */
[----:B------:R-:W-:Y:S01]  /*18590*/  I2FP.F32.S32 R158, R158 ;  /* 0x0000009e009e7245 */ /* 0x000fe20000201400 */
[----:B------:R-:W-:-:S05]  /*185a0*/  FFMA.FTZ R164, R160, R164, R167 ;  /* 0x000000a4a0a47223 */ /* 0x000fca00000100a7 */
[----:B------:R-:W1:Y:S01]  /*185b0*/  SHFL.DOWN PT, R159, R164, 0x1, 0x1f ;  /* 0x08201f00a49f7f89 */ /* 0x000e6200000e0000 */
[----:B------:R-:W2:Y:S01]  /*185c0*/  MUFU.RCP R158, R158 ;  /* 0x0000009e009e7308 */ /* 0x000ea20000001000 */
[----:B0-----:R-:W-:-:S04]  /*185d0*/  FMUL.FTZ R160, R201, R190 ;  /* 0x000000bec9a07220 */ /* 0x001fc80000410000 */
[----:B------:R-:W-:Y:S01]  /*185e0*/  FFMA.FTZ R165, R161, R166, R160 ;  /* 0x000000a6a1a57223 */ /* 0x000fe200000100a0 */
[----:B------:R-:W-:-:S04]  /*185f0*/  FADD.FTZ R166, R166, -R201 ;  /* 0x800000c9a6a67221 */ /* 0x000fc80000010000 */
[----:B------:R-:W-:Y:S01]  /*18600*/  FMUL.FTZ R166, R166, R166 ;  /* 0x000000a6a6a67220 */ /* 0x000fe20000410000 */
[----:B--2---:R-:W-:-:S03]  /*18610*/  FMUL.FTZ R165, R158, R165 ;  /* 0x000000a59ea57220 */ /* 0x004fc60000410000 */
[----:B------:R-:W-:Y:S01]  /*18620*/  FMUL.FTZ R166, R161, R166 ;  /* 0x000000a6a1a67220 */ /* 0x000fe20000410000 */
[----:B------:R-:W-:Y:S02]  /*18630*/  HADD2.F32 R161, -RZ, R102.H0_H0 ;  /* 0x20000066ffa17230 */ /* 0x000fe40000004100 */
[----:B-1----:R-:W-:Y:S01]  /*18640*/  FADD.FTZ R159, R164, R159 ;  /* 0x0000009fa49f7221 */ /* 0x002fe20000010000 */
[----:B------:R-:W0:Y:S01]  /*18650*/  SHFL.IDX PT, R165, R165, RZ, 0x1f ;  /* 0x00001fffa5a57589 */ /* 0x000e2200000e0000 */
        /* <DEDUP_REMOVED lines=11> */
[----:B-1----:R-:W-:Y:S01]  /*18710*/  FFMA.FTZ R67, R159, UR10, R158 ;  /* 0x0000000a9f437c23 */ /* 0x002fe2000801009e */
[----:B------:R-:W-:Y:S01]  /*18720*/  FSEL R158, R68, RZ, P3 ;  /* 0x000000ff449e7208 */ /* 0x000fe20001800000 */
[----:B------:R-:W0:Y:S01]  /*18730*/  @!P2 LDC.64 R64, c[0x0][0x250] ;  /* 0x00009400ff40ab82 */ /* 0x000e220000000a00 */
[C---:B------:R-:W-:Y:S01]  /*18740*/  FADD.FTZ R66, -R196.reuse, R62 ;  /* 0x0000003ec4427221 */ /* 0x040fe20000010100 */
[C---:B------:R-:W-:Y:S01]  /*18750*/  FADD.FTZ R200, -R196.reuse, R48 ;  /* 0x00000030c4c87221 */ /* 0x040fe20000010100 */
[----:B------:R-:W-:Y:S01]  /*18760*/  FADD.FTZ R48, -R196, R45 ;  /* 0x0000002dc4307221 */ /* 0x000fe20000010100 */
[----:B------:R-:W-:Y:S01]  /*18770*/  FADD.FTZ R67, R67, R158 ;  /* 0x0000009e43437221 */ /* 0x000fe20000010000 */
[----:B------:R-:W-:-:S02]  /*18780*/  HADD2.F32 R62, -RZ, R98.H1_H1 ;  /* 0x30000062ff3e7230 */ /* 0x000fc40000004100 */
[C---:B------:R-:W-:Y:S01]  /*18790*/  FADD.FTZ R206, -R196.reuse, R56 ;  /* 0x00000038c4ce7221 */ /* 0x040fe20000010100 */
[----:B------:R-:W-:Y:S02]  /*187a0*/  HADD2.F32 R45, -RZ, R114.H1_H1 ;  /* 0x30000072ff2d7230 */ /* 0x000fe40000004100 */
[C---:B------:R-:W-:Y:S01]  /*187b0*/  FADD.FTZ R226, -R196.reuse, R59 ;  /* 0x0000003bc4e27221 */ /* 0x040fe20000010100 */
[C---:B------:R-:W-:Y:S01]  /*187c0*/  FADD.FTZ R202, -R196.reuse, R50 ;  /* 0x00000032c4ca7221 */ /* 0x040fe20000010100 */
[----:B------:R-:W1:Y:S01]  /*187d0*/  MUFU.RSQ R67, R67 ;  /* 0x0000004300437308 */ /* 0x000e620000001400 */
[C---:B------:R-:W-:Y:S01]  /*187e0*/  FADD.FTZ R218, -R196.reuse, R71 ;  /* 0x00000047c4da7221 */ /* 0x040fe20000010100 */
[C---:B------:R-:W-:Y:S01]  /*187f0*/  FADD.FTZ R56, -R196.reuse, R46 ;  /* 0x0000002ec4387221 */ /* 0x040fe20000010100 */
[----:B------:R-:W-:Y:S02]  /*18800*/  HADD2.F32 R59, -RZ, R99.H0_H0 ;  /* 0x20000063ff3b7230 */ /* 0x000fe40000004100 */
[----:B------:R-:W-:Y:S01]  /*18810*/  FADD.FTZ R68, -R196, R60 ;  /* 0x0000003cc4447221 */ /* 0x000fe20000010100 */
[----:B------:R-:W-:-:S02]  /*18820*/  HADD2.F32 R50, -RZ, R115.H0_H0 ;  /* 0x20000073ff327230 */ /* 0x000fc40000004100 */
[C---:B------:R-:W-:Y:S01]  /*18830*/  FADD.FTZ R212, -R196.reuse, R51 ;  /* 0x00000033c4d47221 */ /* 0x040fe20000010100 */
[C---:B------:R-:W-:Y:S01]  /*18840*/  FADD.FTZ R192, -R196.reuse, R49 ;  /* 0x00000031c4c07221 */ /* 0x040fe20000010100 */
[----:B------:R-:W-:Y:S02]  /*18850*/  HADD2.F32 R60, -RZ, R99.H1_H1 ;  /* 0x30000063ff3c7230 */ /* 0x000fe40000004100 */
[C---:B------:R-:W-:Y:S01]  /*18860*/  FADD.FTZ R224, -R196.reuse, R58 ;  /* 0x0000003ac4e07221 */ /* 0x040fe20000010100 */
[----:B------:R-:W-:Y:S02]  /*18870*/  HADD2.F32 R51, -RZ, R115.H1_H1 ;  /* 0x30000073ff337230 */ /* 0x000fe40000004100 */
[C---:B------:R-:W-:Y:S01]  /*18880*/  FADD.FTZ R58, -R196.reuse, R47 ;  /* 0x0000002fc43a7221 */ /* 0x040fe20000010100 */
[C---:B------:R-:W-:Y:S01]  /*18890*/  FADD.FTZ R194, -R196.reuse, R69 ;  /* 0x00000045c4c27221 */ /* 0x040fe20000010100 */
[----:B------:R-:W-:Y:S01]  /*188a0*/  FADD.FTZ R216, -R196, R70 ;  /* 0x00000046c4d87221 */ /* 0x000fe20000010100 */
[----:B0-----:R-:W-:-:S04]  /*188b0*/  @!P2 IMAD.WIDE R64, R176, 0x4, R64 ;  /* 0x00000004b040a825 */ /* 0x001fc800078e0240 */
[C---:B------:R-:W-:Y:S01]  /*188c0*/  FADD.FTZ R160, -R196.reuse, R53 ;  /* 0x00000035c4a07221 */ /* 0x040fe20000010100 */
[----:B------:R-:W-:Y:S01]  /*188d0*/  FADD.FTZ R70, -R196, R61 ;  /* 0x0000003dc4467221 */ /* 0x000fe20000010100 */
[C---:B-1----:R-:W-:Y:S01]  /*188e0*/  FMUL.FTZ R219, R67.reuse, R220 ;  /* 0x000000dc43db7220 */ /* 0x042fe20000410000 */
[C---:B------:R-:W-:Y:S01]  /*188f0*/  FMUL.FTZ R46, R67.reuse, R204 ;  /* 0x000000cc432e7220 */ /* 0x040fe20000410000 */
[----:B------:R0:W-:Y:S01]  /*18900*/  @!P2 STG.E desc[UR4][R64.64], R165 ;  /* 0x000000a54000a986 */ /* 0x0001e2000c101904 */
[----:B------:R-:W-:Y:S01]  /*18910*/  FMUL.FTZ R49, R67, R222 ;  /* 0x000000de43317220 */ /* 0x000fe20000410000 */
[C---:B------:R-:W-:Y:S01]  /*18920*/  FFMA.FTZ R62, R219.reuse, R62, R28 ;  /* 0x0000003edb3e7223 */ /* 0x040fe2000001001c */
[----:B------:R-:W-:Y:S01]  /*18930*/  FFMA.FTZ R219, R219, R45, R134 ;  /* 0x0000002ddbdb7223 */ /* 0x000fe20000010086 */
[----:B------:R-:W-:Y:S02]  /*18940*/  HADD2.F32 R45, -RZ, R113.H1_H1 ;  /* 0x30000071ff2d7230 */ /* 0x000fe40000004100 */
[C---:B------:R-:W-:Y:S01]  /*18950*/  FMUL.FTZ R213, R67.reuse, R218 ;  /* 0x000000da43d57220 */ /* 0x040fe20000410000 */
[C---:B------:R-:W-:Y:S01]  /*18960*/  FFMA.FTZ R59, R46.reuse, R59, R27 ;  /* 0x0000003b2e3b7223 */ /* 0x040fe2000001001b */
[----:B------:R-:W-:Y:S01]  /*18970*/  FFMA.FTZ R47, R46, R50, R131 ;  /* 0x000000322e2f7223 */ /* 0x000fe20000010083 */
[----:B------:R-:W-:Y:S01]  /*18980*/  FMUL.FTZ R46, R67, R214 ;  /* 0x000000d6432e7220 */ /* 0x000fe20000410000 */
[----:B------:R-:W-:-:S02]  /*18990*/  HADD2.F32 R53, -RZ, R98.H0_H0 ;  /* 0x20000062ff357230 */ /* 0x000fc40000004100 */
[C---:B------:R-:W-:Y:S01]  /*189a0*/  FFMA.FTZ R60, R49.reuse, R60, R26 ;  /* 0x0000003c313c7223 */ /* 0x040fe2000001001a */
[----:B------:R-:W-:Y:S01]  /*189b0*/  FFMA.FTZ R214, R49, R51, R136 ;  /* 0x0000003331d67223 */ /* 0x000fe20000010088 */
[----:B0-----:R-:W-:Y:S02]  /*189c0*/  HADD2.F32 R64, -RZ, R97.H1_H1 ;  /* 0x30000061ff407230 */ /* 0x001fe40000004100 */
[----:B------:R-:W-:Y:S01]  /*189d0*/  FADD.FTZ R164, -R196, R54 ;  /* 0x00000036c4a47221 */ /* 0x000fe20000010100 */
[----:B------:R-:W-:Y:S02]  /*189e0*/  HADD2.F32 R50, -RZ, R114.H0_H0 ;  /* 0x20000072ff327230 */ /* 0x000fe40000004100 */
[----:B------:R-:W-:Y:S01]  /*189f0*/  FMUL.FTZ R208, R67, R208 ;  /* 0x000000d043d07220 */ /* 0x000fe20000410000 */
[----:B------:R-:W-:Y:S02]  /*18a00*/  HADD2.F32 R61, -RZ, R96.H0_H0 ;  /* 0x20000060ff3d7230 */ /* 0x000fe40000004100 */
[----:B------:R-:W-:Y:S01]  /*18a10*/  FFMA.FTZ R64, R213, R64, R30 ;  /* 0x00000040d5407223 */ /* 0x000fe2000001001e */
[----:B------:R-:W-:-:S02]  /*18a20*/  HADD2.F32 R49, -RZ, R112.H0_H0 ;  /* 0x20000070ff317230 */ /* 0x000fc40000004100 */
[----:B------:R-:W-:Y:S01]  /*18a30*/  FFMA.FTZ R213, R213, R45, R130 ;  /* 0x0000002dd5d57223 */ /* 0x000fe20000010082 */
[----:B------:R-:W-:Y:S02]  /*18a40*/  HADD2.F32 R220, -RZ, R96.H1_H1 ;  /* 0x30000060ffdc7230 */ /* 0x000fe40000004100 */
[C---:B------:R-:W-:Y:S01]  /*18a50*/  FADD.FTZ R204, -R196.reuse, R118 ;  /* 0x00000076c4cc7221 */ /* 0x040fe20000010100 */
[----:B------:R-:W-:Y:S02]  /*18a60*/  HADD2.F32 R51, -RZ, R112.H1_H1 ;  /* 0x30000070ff337230 */ /* 0x000fe40000004100 */
[----:B------:R-:W-:Y:S01]  /*18a70*/  FMUL.FTZ R45, R67, R194 ;  /* 0x000000c2432d7220 */ /* 0x000fe20000410000 */
[--C-:B------:R-:W-:Y:S02]  /*18a80*/  HADD2.F32 R54, -RZ, R95.reuse.H0_H0 ;  /* 0x2000005fff367230 */ /* 0x100fe40000004100 */
[----:B------:R-:W-:Y:S01]  /*18a90*/  FADD.FTZ R168, -R196, R63 ;  /* 0x0000003fc4a87221 */ /* 0x000fe20000010100 */
[----:B------:R-:W-:-:S02]  /*18aa0*/  HADD2.F32 R118, -RZ, R95.H1_H1 ;  /* 0x3000005fff767230 */ /* 0x000fc40000004100 */
[C---:B------:R-:W-:Y:S01]  /*18ab0*/  FMUL.FTZ R224, R67.reuse, R224 ;  /* 0x000000e043e07220 */ /* 0x040fe20000410000 */
[----:B------:R-:W-:Y:S02]  /*18ac0*/  HADD2.F32 R194, -RZ, R111.H1_H1 ;  /* 0x3000006fffc27230 */ /* 0x000fe40000004100 */
[----:B------:R-:W-:Y:S01]  /*18ad0*/  FADD.FTZ R158, -R196, R52 ;  /* 0x00000034c49e7221 */ /* 0x000fe20000010100 */
[----:B------:R-:W-:Y:S01]  /*18ae0*/  FFMA.FTZ R53, R46, R53, R29 ;  /* 0x000000352e357223 */ /* 0x000fe2000001001d */
[----:B------:R-:W-:Y:S01]  /*18af0*/  FMUL.FTZ R63, R67, R226 ;  /* 0x000000e2433f7220 */ /* 0x000fe20000410000 */
[C---:B------:R-:W-:Y:S01]  /*18b00*/  FADD.FTZ R210, -R196.reuse, R57 ;  /* 0x00000039c4d27221 */ /* 0x040fe20000010100 */
[----:B------:R-:W-:Y:S01]  /*18b10*/  FADD.FTZ R52, -R196, R44 ;  /* 0x0000002cc4347221 */ /* 0x000fe20000010100 */
[----:B------:R-:W-:Y:S01]  /*18b20*/  FFMA.FTZ R46, R46, R50, R129 ;  /* 0x000000322e2e7223 */ /* 0x000fe20000010081 */
[C---:B------:R-:W-:Y:S01]  /*18b30*/  FFMA.FTZ R61, R208.reuse, R61, R33 ;  /* 0x0000003dd03d7223 */ /* 0x040fe20000010021 */
[----:B------:R-:W-:Y:S01]  /*18b40*/  FFMA.FTZ R49, R208, R49, R0 ;  /* 0x00000031d0317223 */ /* 0x000fe20000010000 */
[----:B------:R-:W-:Y:S01]  /*18b50*/  FADD.FTZ R44, -R196, R116 ;  /* 0x00000074c42c7221 */ /* 0x000fe20000010100 */
[----:B------:R-:W-:-:S02]  /*18b60*/  HADD2.F32 R57, -RZ, R97.H0_H0 ;  /* 0x20000061ff397230 */ /* 0x000fc40000004100 */
[C---:B------:R-:W-:Y:S01]  /*18b70*/  FFMA.FTZ R220, R45.reuse, R220, R32 ;  /* 0x000000dc2ddc7223 */ /* 0x040fe20000010020 */
[----:B------:R-:W-:Y:S02]  /*18b80*/  HADD2.F32 R50, -RZ, R113.H0_H0 ;  /* 0x20000071ff327230 */ /* 0x000fe40000004100 */
[----:B------:R-:W-:Y:S01]  /*18b90*/  FFMA.FTZ R208, R45, R51, R128 ;  /* 0x000000332dd07223 */ /* 0x000fe20000010080 */
[----:B------:R-:W-:Y:S01]  /*18ba0*/  FMUL.FTZ R216, R67, R216 ;  /* 0x000000d843d87220 */ /* 0x000fe20000410000 */
[----:B------:R-:W-:Y:S02]  /*18bb0*/  HADD2.F32 R116, -RZ, R111.H0_H0 ;  /* 0x2000006fff747230 */ /* 0x000fe40000004100 */
[----:B------:R-:W-:Y:S01]  /*18bc0*/  FFMA.FTZ R51, R224, R54, R19 ;  /* 0x00000036e0337223 */ /* 0x000fe20000010013 */
[----:B------:R-:W-:Y:S02]  /*18bd0*/  HADD2.F32 R45, -RZ, R94.H0_H0 ;  /* 0x2000005eff2d7230 */ /* 0x000fe40000004100 */
[----:B------:R-:W-:Y:S01]  /*18be0*/  FFMA.FTZ R118, R63, R118, R18 ;  /* 0x000000763f767223 */ /* 0x000fe20000010012 */
[----:B------:R-:W-:-:S02]  /*18bf0*/  HADD2.F32 R71, -RZ, R110.H0_H0 ;  /* 0x2000006eff477230 */ /* 0x000fc40000004100 */
[----:B------:R-:W-:Y:S01]  /*18c00*/  FFMA.FTZ R54, R63, R194, R143 ;  /* 0x000000c23f367223 */ /* 0x000fe2000001008f */
[----:B------:R-:W-:Y:S02]  /*18c10*/  HADD2.F32 R65, -RZ, R110.H1_H1 ;  /* 0x3000006eff417230 */ /* 0x000fe40000004100 */
[C---:B------:R-:W-:Y:S01]  /*18c20*/  FMUL.FTZ R206, R67.reuse, R206 ;  /* 0x000000ce43ce7220 */ /* 0x040fe20000410000 */
[----:B------:R-:W-:Y:S01]  /*18c30*/  FMUL.FTZ R63, R67, R210 ;  /* 0x000000d2433f7220 */ /* 0x000fe20000410000 */
[C---:B------:R-:W-:Y:S01]  /*18c40*/  FADD.FTZ R166, -R196.reuse, R55 ;  /* 0x00000037c4a67221 */ /* 0x040fe20000010100 */
[----:B------:R-:W-:Y:S01]  /*18c50*/  FADD.FTZ R190, -R196, R117 ;  /* 0x00000075c4be7221 */ /* 0x000fe20000010100 */
[C---:B------:R-:W-:Y:S01]  /*18c60*/  FFMA.FTZ R57, R216.reuse, R57, R31 ;  /* 0x00000039d8397223 */ /* 0x040fe2000001001f */
[----:B------:R-:W-:Y:S01]  /*18c70*/  FFMA.FTZ R50, R216, R50, R127 ;  /* 0x00000032d8327223 */ /* 0x000fe2000001007f */
[----:B------:R-:W-:Y:S01]  /*18c80*/  FADD.FTZ R196, -R196, R119 ;  /* 0x00000077c4c47221 */ /* 0x000fe20000010100 */
[----:B------:R-:W-:Y:S01]  /*18c90*/  FFMA.FTZ R55, R224, R116, R141 ;  /* 0x00000074e0377223 */ /* 0x000fe2000001008d */
[----:B------:R-:W-:-:S02]  /*18ca0*/  HADD2.F32 R216, -RZ, R93.H0_H0 ;  /* 0x2000005dffd87230 */ /* 0x000fc40000004100 */
[C---:B------:R-:W-:Y:S01]  /*18cb0*/  FFMA.FTZ R210, R206.reuse, R45, R21 ;  /* 0x0000002dced27223 */ /* 0x040fe20000010015 */
[----:B------:R-:W-:Y:S01]  /*18cc0*/  FFMA.FTZ R71, R206, R71, R140 ;  /* 0x00000047ce477223 */ /* 0x000fe2000001008c */
[--C-:B------:R-:W-:Y:S02]  /*18cd0*/  HADD2.F32 R194, -RZ, R109.reuse.H0_H0 ;  /* 0x2000006dffc27230 */ /* 0x100fe40000004100 */
[----:B------:R-:W-:Y:S01]  /*18ce0*/  FMUL.FTZ R66, R67, R66 ;  /* 0x0000004243427220 */ /* 0x000fe20000410000 */
[C---:B------:R-:W-:Y:S01]  /*18cf0*/  FFMA.FTZ R215, R63.reuse, R215, R20 ;  /* 0x000000d73fd77223 */ /* 0x040fe20000010014 */
[----:B------:R-:W-:Y:S01]  /*18d00*/  FFMA.FTZ R116, R63, R65, R142 ;  /* 0x000000413f747223 */ /* 0x000fe2000001008e */
[----:B------:R-:W-:Y:S02]  /*18d10*/  HADD2.F32 R206, -RZ, R109.H1_H1 ;  /* 0x3000006dffce7230 */ /* 0x000fe40000004100 */
[----:B------:R-:W-:Y:S01]  /*18d20*/  FMUL.FTZ R119, R67, R168 ;  /* 0x000000a843777220 */ /* 0x000fe20000410000 */
[----:B------:R-:W-:-:S02]  /*18d30*/  HADD2.F32 R63, -RZ, R108.H1_H1 ;  /* 0x3000006cff3f7230 */ /* 0x000fc40000004100 */
[----:B------:R-:W-:Y:S01]  /*18d40*/  FMUL.FTZ R45, R67, R70 ;  /* 0x00000046432d7220 */ /* 0x000fe20000410000 */
[C---:B------:R-:W-:Y:S01]  /*18d50*/  FFMA.FTZ R216, R66.reuse, R216, R23 ;  /* 0x000000d842d87223 */ /* 0x040fe20000010017 */
[C---:B------:R-:W-:Y:S01]  /*18d60*/  FFMA.FTZ R221, R119.reuse, R221, R22 ;  /* 0x000000dd77dd7223 */ /* 0x040fe20000010016 */
[----:B------:R-:W-:Y:S01]  /*18d70*/  FFMA.FTZ R66, R66, R194, R137 ;  /* 0x000000c242427223 */ /* 0x000fe20000010089 */
[----:B------:R-:W-:Y:S01]  /*18d80*/  FFMA.FTZ R119, R119, R206, R139 ;  /* 0x000000ce77777223 */ /* 0x000fe2000001008b */
[----:B------:R-:W-:Y:S02]  /*18d90*/  HADD2.F32 R194, -RZ, R108.H0_H0 ;  /* 0x2000006cffc27230 */ /* 0x000fe40000004100 */
[C---:B------:R-:W-:Y:S01]  /*18da0*/  FFMA.FTZ R223, R45.reuse, R223, R24 ;  /* 0x000000df2ddf7223 */ /* 0x040fe20000010018 */
[----:B------:R-:W-:Y:S01]  /*18db0*/  FFMA.FTZ R206, R45, R63, R138 ;  /* 0x0000003f2dce7223 */ /* 0x000fe2000001008a */
[----:B------:R-:W-:Y:S02]  /*18dc0*/  HADD2.F32 R70, -RZ, R90.H0_H0 ;  /* 0x2000005aff467230 */ /* 0x000fe40000004100 */
[----:B------:R-:W-:Y:S01]  /*18dd0*/  FMUL.FTZ R68, R67, R68 ;  /* 0x0000004443447220 */ /* 0x000fe20000410000 */
[----:B------:R-:W-:-:S02]  /*18de0*/  HADD2.F32 R45, -RZ, R106.H0_H0 ;  /* 0x2000006aff2d7230 */ /* 0x000fc40000004100 */
[C---:B------:R-:W-:Y:S01]  /*18df0*/  FMUL.FTZ R200, R67.reuse, R200 ;  /* 0x000000c843c87220 */ /* 0x040fe20000410000 */
[----:B------:R-:W-:Y:S02]  /*18e00*/  HADD2.F32 R218, -RZ, R92.H0_H0 ;  /* 0x2000005cffda7230 */ /* 0x000fe40000004100 */
[----:B------:R-:W-:Y:S01]  /*18e10*/  FFMA.FTZ R117, R68, R194, R135 ;  /* 0x000000c244757223 */ /* 0x000fe20000010087 */
[----:B------:R-:W-:Y:S02]  /*18e20*/  HADD2.F32 R194, -RZ, R106.H1_H1 ;  /* 0x3000006affc27230 */ /* 0x000fe40000004100 */
[C---:B------:R-:W-:Y:S01]  /*18e30*/  FFMA.FTZ R70, R200.reuse, R70, R13 ;  /* 0x00000046c8467223 */ /* 0x040fe2000001000d */
[----:B------:R-:W-:Y:S01]  /*18e40*/  FFMA.FTZ R200, R200, R45, R148 ;  /* 0x0000002dc8c87223 */ /* 0x000fe20000010094 */
[C---:B------:R-:W-:Y:S01]  /*18e50*/  FMUL.FTZ R207, R67.reuse, R192 ;  /* 0x000000c043cf7220 */ /* 0x040fe20000410000 */
[----:B------:R-:W-:Y:S02]  /*18e60*/  HADD2.F32 R45, -RZ, R105.H0_H0 ;  /* 0x20000069ff2d7230 */ /* 0x000fe40000004100 */
[----:B------:R-:W-:Y:S01]  /*18e70*/  FMUL.FTZ R164, R67, R164 ;  /* 0x000000a443a47220 */ /* 0x000fe20000410000 */
[----:B------:R-:W-:Y:S01]  /*18e80*/  FFMA.FTZ R218, R68, R218, R25 ;  /* 0x000000da44da7223 */ /* 0x000fe20000010019 */
[----:B------:R-:W-:-:S02]  /*18e90*/  HADD2.F32 R68, -RZ, R91.H0_H0 ;  /* 0x2000005bff447230 */ /* 0x000fc40000004100 */
[----:B------:R-:W-:Y:S01]  /*18ea0*/  FFMA.FTZ R211, R207, R211, R12 ;  /* 0x000000d3cfd37223 */ /* 0x000fe2000001000c */
[----:B------:R-:W-:Y:S02]  /*18eb0*/  HADD2.F32 R63, -RZ, R107.H0_H0 ;  /* 0x2000006bff3f7230 */ /* 0x000fe40000004100 */
[----:B------:R-:W-:Y:S01]  /*18ec0*/  FMUL.FTZ R202, R67, R202 ;  /* 0x000000ca43ca7220 */ /* 0x000fe20000410000 */
[----:B------:R-:W-:Y:S01]  /*18ed0*/  FFMA.FTZ R207, R207, R194, R149 ;  /* 0x000000c2cfcf7223 */ /* 0x000fe20000010095 */
[----:B------:R-:W-:Y:S01]  /*18ee0*/  FFMA.FTZ R194, R164, R45, R146 ;  /* 0x0000002da4c27223 */ /* 0x000fe20000010092 */
[----:B------:R-:W-:Y:S02]  /*18ef0*/  HADD2.F32 R45, -RZ, R104.H0_H0 ;  /* 0x20000068ff2d7230 */ /* 0x000fe40000004100 */
[C---:B------:R-:W-:Y:S01]  /*18f00*/  FMUL.FTZ R158, R67.reuse, R158 ;  /* 0x0000009e439e7220 */ /* 0x040fe20000410000 */
[C---:B------:R-:W-:Y:S01]  /*18f10*/  FFMA.FTZ R68, R202.reuse, R68, R11 ;  /* 0x00000044ca447223 */ /* 0x040fe2000001000b */
[----:B------:R-:W-:Y:S01]  /*18f20*/  FFMA.FTZ R202, R202, R63, R150 ;  /* 0x0000003fcaca7223 */ /* 0x000fe20000010096 */
[----:B------:R-:W-:Y:S01]  /*18f30*/  FMUL.FTZ R209, R67, R212 ;  /* 0x000000d443d17220 */ /* 0x000fe20000410000 */
[----:B------:R-:W-:-:S02]  /*18f40*/  HADD2.F32 R63, -RZ, R103.H0_H0 ;  /* 0x20000067ff3f7230 */ /* 0x000fc40000004100 */
[C---:B------:R-:W-:Y:S01]  /*18f50*/  FMUL.FTZ R204, R67.reuse, R204 ;  /* 0x000000cc43cc7220 */ /* 0x040fe20000410000 */
        /* <DEDUP_REMOVED lines=8> */
[----:B------:R-:W-:Y:S01]  /*18fe0*/  FFMA.FTZ R212, R164, R212, R15 ;  /* 0x000000d4a4d47223 */ /* 0x000fe2000001000f */
[C---:B------:R-:W-:Y:S01]  /*18ff0*/  FMUL.FTZ R63, R67.reuse, R190 ;  /* 0x000000be433f7220 */ /* 0x040fe20000410000 */
[----:B------:R-:W-:Y:S02]  /*19000*/  HADD2.F32 R164, -RZ, R104.H1_H1 ;  /* 0x30000068ffa47230 */ /* 0x000fe40000004100 */
[----:B------:R-:W-:Y:S01]  /*19010*/  FMUL.FTZ R201, R67, R160 ;  /* 0x000000a043c97220 */ /* 0x000fe20000410000 */
[C---:B------:R-:W-:Y:S01]  /*19020*/  FFMA.FTZ R190, R44.reuse, R45, R5 ;  /* 0x0000002d2cbe7223 */ /* 0x040fe20000010005 */
[----:B------:R-:W-:Y:S01]  /*19030*/  FFMA.FTZ R161, R44, R161, R156 ;  /* 0x000000a12ca17223 */ /* 0x000fe2000001009c */
[C---:B------:R-:W-:Y:S01]  /*19040*/  FFMA.FTZ R69, R209.reuse, R69, R10 ;  /* 0x00000045d1457223 */ /* 0x040fe2000001000a */
[----:B------:R-:W0:Y:S01]  /*19050*/  @!P2 LDC.64 R44, c[0x0][0x258] ;  /* 0x00009600ff2cab82 */ /* 0x000e220000000a00 */
[----:B------:R-:W-:Y:S01]  /*19060*/  FFMA.FTZ R209, R209, R168, R151 ;  /* 0x000000a8d1d17223 */ /* 0x000fe20000010097 */
[----:B------:R-:W-:-:S02]  /*19070*/  HADD2.F32 R168, -RZ, R105.H1_H1 ;  /* 0x30000069ffa87230 */ /* 0x000fc40000004100 */
[C---:B------:R-:W-:Y:S01]  /*19080*/  FFMA.FTZ R225, R201.reuse, R225, R16 ;  /* 0x000000e1c9e17223 */ /* 0x040fe20000010010 */
[----:B------:R-:W-:Y:S02]  /*19090*/  HADD2.F32 R222, -RZ, R88.H0_H0 ;  /* 0x20000058ffde7230 */ /* 0x000fe40000004100 */
[----:B------:R-:W-:Y:S01]  /*190a0*/  FFMA.FTZ R201, R201, R164, R145 ;  /* 0x000000a4c9c97223 */ /* 0x000fe20000010091 */
[----:B------:R-:W-:Y:S02]  /*190b0*/  HADD2.F32 R164, -RZ, R102.H1_H1 ;  /* 0x30000066ffa47230 */ /* 0x000fe40000004100 */
[C---:B------:R-:W-:Y:S01]  /*190c0*/  FFMA.FTZ R217, R203.reuse, R217, R14 ;  /* 0x000000d9cbd97223 */ /* 0x040fe2000001000e */
[----:B------:R-:W-:Y:S01]  /*190d0*/  FFMA.FTZ R203, R203, R168, R147 ;  /* 0x000000a8cbcb7223 */ /* 0x000fe20000010093 */
[----:B------:R-:W-:Y:S01]  /*190e0*/  FMUL.FTZ R167, R67, R196 ;  /* 0x000000c443a77220 */ /* 0x000fe20000410000 */
[----:B------:R-:W-:Y:S02]  /*190f0*/  HADD2.F32 R168, -RZ, R87.H0_H0 ;  /* 0x20000057ffa87230 */ /* 0x000fe40000004100 */
[----:B------:R-:W-:Y:S01]  /*19100*/  FFMA.FTZ R222, R158, R222, R17 ;  /* 0x000000de9ede7223 */ /* 0x000fe20000010011 */
[----:B------:R-:W-:-:S02]  /*19110*/  HADD2.F32 R196, -RZ, R85.H0_H0 ;  /* 0x20000055ffc47230 */ /* 0x000fc40000004100 */
[C---:B------:R-:W-:Y:S01]  /*19120*/  FFMA.FTZ R199, R63.reuse, R199, R4 ;  /* 0x000000c73fc77223 */ /* 0x040fe20000010004 */
[----:B------:R-:W-:Y:S02]  /*19130*/  HADD2.F32 R159, -RZ, R101.H0_H0 ;  /* 0x20000065ff9f7230 */ /* 0x000fe40000004100 */
[----:B------:R-:W-:Y:S01]  /*19140*/  FFMA.FTZ R164, R63, R164, R157 ;  /* 0x000000a43fa47223 */ /* 0x000fe2000001009d */
[----:B------:R-:W-:Y:S02]  /*19150*/  HADD2.F32 R158, -RZ, R103.H1_H1 ;  /* 0x30000067ff9e7230 */ /* 0x000fe40000004100 */
[C---:B------:R-:W-:Y:S01]  /*19160*/  FMUL.FTZ R56, R67.reuse, R56 ;  /* 0x0000003843387220 */ /* 0x040fe20000410000 */
[----:B------:R-:W-:Y:S02]  /*19170*/  HADD2.F32 R63, -RZ, R100.H0_H0 ;  /* 0x20000064ff3f7230 */ /* 0x000fe40000004100 */
[----:B------:R-:W-:Y:S01]  /*19180*/  FMUL.FTZ R52, R67, R52 ;  /* 0x0000003443347220 */ /* 0x000fe20000410000 */
[----:B------:R-:W-:Y:S01]  /*19190*/  FFMA.FTZ R168, R204, R168, R3 ;  /* 0x000000a8cca87223 */ /* 0x000fe20000010003 */
[C---:B------:R-:W-:Y:S01]  /*191a0*/  FFMA.FTZ R169, R167.reuse, R169, R2 ;  /* 0x000000a9a7a97223 */ /* 0x040fe20000010002 */
[C---:B------:R-:W-:Y:S01]  /*191b0*/  FFMA.FTZ R196, R56.reuse, R196, R7 ;  /* 0x000000c438c47223 */ /* 0x040fe20000010007 */
[----:B------:R-:W-:Y:S01]  /*191c0*/  FFMA.FTZ R159, R56, R159, R154 ;  /* 0x0000009f389f7223 */ /* 0x000fe2000001009a */
[----:B------:R-:W-:Y:S01]  /*191d0*/  FFMA.FTZ R167, R167, R158, R171 ;  /* 0x0000009ea7a77223 */ /* 0x000fe200000100ab */
[----:B------:R-:W-:-:S02]  /*191e0*/  HADD2.F32 R204, -RZ, R84.H0_H0 ;  /* 0x20000054ffcc7230 */ /* 0x000fc40000004100 */
[----:B------:R-:W-:Y:S01]  /*191f0*/  FMUL.FTZ R65, R67, R58 ;  /* 0x0000003a43417220 */ /* 0x000fe20000410000 */
[----:B------:R-:W-:Y:S01]  /*19200*/  F2FP.F16.F32.PACK_AB R56, R220, R61 ;  /* 0x0000003ddc38723e */ /* 0x000fe200000000ff */
[----:B------:R-:W-:Y:S01]  /*19210*/  FFMA.FTZ R158, R52, R63, R152 ;  /* 0x0000003f349e7223 */ /* 0x000fe20000010098 */
[----:B------:R-:W-:Y:S01]  /*19220*/  F2FP.F16.F32.PACK_AB R58, R62, R53 ;  /* 0x000000353e3a723e */ /* 0x000fe200000000ff */
[----:B------:R-:W-:Y:S01]  /*19230*/  HADD2.F32 R160, -RZ, R101.H1_H1 ;  /* 0x30000065ffa07230 */ /* 0x000fe20000004100 */
[----:B------:R-:W-:Y:S01]  /*19240*/  SHF.L.U32 R220, R197, 0x4, RZ ;  /* 0x00000004c5dc7819 */ /* 0x000fe200000006ff */
[----:B------:R-:W1:Y:S01]  /*19250*/  LDC.64 R62, c[0x0][0x2b8] ;  /* 0x0000ae00ff3e7b82 */ /* 0x000e620000000a00 */
[----:B------:R-:W-:Y:S01]  /*19260*/  SHF.R.U32.HI R224, RZ, 0x1c, R197 ;  /* 0x0000001cffe07819 */ /* 0x000fe200000116c5 */
[----:B------:R-:W-:Y:S01]  /*19270*/  HADD2.F32 R197, -RZ, R84.H1_H1 ;  /* 0x30000054ffc57230 */ /* 0x000fe20000004100 */
[----:B------:R-:W-:Y:S01]  /*19280*/  F2FP.F16.F32.PACK_AB R59, R60, R59 ;  /* 0x0000003b3c3b723e */ /* 0x000fe200000000ff */
[----:B------:R-:W-:-:S02]  /*19290*/  HADD2.F32 R60, -RZ, R100.H1_H1 ;  /* 0x30000064ff3c7230 */ /* 0x000fc40000004100 */
[----:B------:R-:W-:Y:S01]  /*192a0*/  FMUL.FTZ R165, R67, R48 ;  /* 0x0000003043a57220 */ /* 0x000fe20000410000 */
[----:B------:R-:W-:Y:S01]  /*192b0*/  FFMA.FTZ R204, R52, R204, R9 ;  /* 0x000000cc34cc7223 */ /* 0x000fe20000010009 */
[----:B------:R-:W-:Y:S01]  /*192c0*/  IADD3 R52, P3, R220, UR12, RZ ;  /* 0x0000000cdc347c10 */ /* 0x000fe2000ff7e0ff */
[----:B------:R-:W-:Y:S01]  /*192d0*/  FFMA.FTZ R205, R65, R205, R6 ;  /* 0x000000cd41cd7223 */ /* 0x000fe20000010006 */
[----:B------:R-:W-:Y:S01]  /*192e0*/  FFMA.FTZ R197, R165, R197, R8 ;  /* 0x000000c5a5c57223 */ /* 0x000fe20000010008 */
[----:B------:R-:W-:Y:S01]  /*192f0*/  FFMA.FTZ R160, R65, R160, R155 ;  /* 0x000000a041a07223 */ /* 0x000fe2000001009b */
[----:B------:R-:W-:Y:S01]  /*19300*/  F2FP.F16.F32.PACK_AB R57, R64, R57 ;  /* 0x000000394039723e */ /* 0x000fe200000000ff */
[----:B------:R-:W-:Y:S01]  /*19310*/  FFMA.FTZ R165, R165, R60, R153 ;  /* 0x0000003ca5a57223 */ /* 0x000fe20000010099 */
[----:B0-----:R-:W-:Y:S01]  /*19320*/  @!P2 IMAD.WIDE R64, R176, 0x4, R44 ;  /* 0x00000004b040a825 */ /* 0x001fe200078e022c */
[----:B------:R-:W0:Y:S01]  /*19330*/  LDC.64 R60, c[0x0][0x2c0] ;  /* 0x0000b000ff3c7b82 */ /* 0x000e220000000a00 */
[----:B------:R-:W-:-:S02]  /*19340*/  IADD3.X R53, R224, UR13, RZ, P3, !PT ;  /* 0x0000000de0357c10 */ /* 0x000fc40009ffe4ff */
[----:B------:R-:W-:Y:S01]  /*19350*/  F2FP.F16.F32.PACK_AB R47, R214, R47 ;  /* 0x0000002fd62f723e */ /* 0x000fe200000000ff */
[----:B------:R2:W-:Y:S01]  /*19360*/  @!P2 STG.E desc[UR4][R64.64], R67 ;  /* 0x000000434000a986 */ /* 0x0005e2000c101904 */
[----:B------:R-:W-:Y:S02]  /*19370*/  F2FP.F16.F32.PACK_AB R46, R219, R46 ;  /* 0x0000002edb2e723e */ /* 0x000fe400000000ff */
[----:B------:R-:W-:Y:S01]  /*19380*/  F2FP.F16.F32.PACK_AB R45, R213, R50 ;  /* 0x00000032d52d723e */ /* 0x000fe200000000ff */
[----:B------:R3:W-:Y:S01]  /*19390*/  STG.E.128 desc[UR4][R52.64], R56 ;  /* 0x0000003834007986 */ /* 0x0007e2000c101d04 */
[----:B------:R-:W-:Y:S02]  /*193a0*/  F2FP.F16.F32.PACK_AB R44, R208, R49 ;  /* 0x00000031d02c723e */ /* 0x000fe400000000ff */
[----:B------:R-:W-:Y:S02]  /*193b0*/  F2FP.F16.F32.PACK_AB R48, R223, R218 ;  /* 0x000000dadf30723e */ /* 0x000fe400000000ff */
[----:B------:R-:W-:-:S02]  /*193c0*/  F2FP.F16.F32.PACK_AB R49, R221, R216 ;  /* 0x000000d8dd31723e */ /* 0x000fc400000000ff */
[----:B------:R-:W-:Y:S02]  /*193d0*/  F2FP.F16.F32.PACK_AB R50, R215, R210 ;  /* 0x000000d2d732723e */ /* 0x000fe400000000ff */
[----:B------:R-:W-:Y:S02]  /*193e0*/  F2FP.F16.F32.PACK_AB R51, R118, R51 ;  /* 0x000000337633723e */ /* 0x000fe400000000ff */
[----:B------:R-:W-:Y:S02]  /*193f0*/  F2FP.F16.F32.PACK_AB R55, R54, R55 ;  /* 0x000000373637723e */ /* 0x000fe400000000ff */
[----:B------:R-:W-:Y:S02]  /*19400*/  F2FP.F16.F32.PACK_AB R54, R116, R71 ;  /* 0x000000477436723e */ /* 0x000fe400000000ff */
[----:B--2---:R-:W-:Y:S02]  /*19410*/  F2FP.F16.F32.PACK_AB R64, R197, R204 ;  /* 0x000000ccc540723e */ /* 0x004fe400000000ff */
[----:B------:R-:W-:-:S02]  /*19420*/  F2FP.F16.F32.PACK_AB R65, R205, R196 ;  /* 0x000000c4cd41723e */ /* 0x000fc400000000ff */
[----:B---3--:R-:W-:Y:S01]  /*19430*/  F2FP.F16.F32.PACK_AB R53, R119, R66 ;  /* 0x000000427735723e */ /* 0x008fe200000000ff */
[----:B0-----:R-:W-:Y:S01]  /*19440*/  IMAD.WIDE.U32 R118, R195, 0x10, R60 ;  /* 0x00000010c3767825 */ /* 0x001fe200078e003c */
[----:B------:R-:W-:Y:S02]  /*19450*/  IADD3 R66, P2, R220, UR14, RZ ;  /* 0x0000000edc427c10 */ /* 0x000fe4000ff5e0ff */
[----:B------:R-:W-:Y:S01]  /*19460*/  F2FP.F16.F32.PACK_AB R59, R69, R68 ;  /* 0x00000044453b723e */ /* 0x000fe200000000ff */
[C---:B-1----:R-:W-:Y:S01]  /*19470*/  IMAD.WIDE.U32 R68, R191.reuse, 0x10, R62 ;  /* 0x00000010bf447825 */ /* 0x042fe200078e003e */
[----:B------:R-:W-:Y:S02]  /*19480*/  IADD3.X R67, R224, UR15, RZ, P2, !PT ;  /* 0x0000000fe0437c10 */ /* 0x000fe400097fe4ff */
[----:B------:R-:W-:Y:S01]  /*19490*/  F2FP.F16.F32.PACK_AB R52, R206, R117 ;  /* 0x00000075ce34723e */ /* 0x000fe200000000ff */
[----:B------:R-:W-:Y:S01]  /*194a0*/  IMAD.WIDE.U32 R116, R191, 0x10, R60 ;  /* 0x00000010bf747825 */ /* 0x000fe200078e003c */
[----:B------:R-:W-:Y:S01]  /*194b0*/  F2FP.F16.F32.PACK_AB R58, R211, R70 ;  /* 0x00000046d33a723e */ /* 0x000fe200000000ff */
[----:B------:R0:W-:Y:S01]  /*194c0*/  STG.E.128 desc[UR4][R66.64], R44 ;  /* 0x0000002c42007986 */ /* 0x0001e2000c101d04 */
[----:B------:R-:W-:Y:S01]  /*194d0*/  F2FP.F16.F32.PACK_AB R56, R225, R222 ;  /* 0x000000dee138723e */ /* 0x000fe200000000ff */
[----:B------:R-:W-:Y:S01]  /*194e0*/  IMAD.WIDE.U32 R70, R195, 0x10, R62 ;  /* 0x00000010c3467825 */ /* 0x000fe200078e003e */
[----:B------:R-:W-:Y:S01]  /*194f0*/  F2FP.F16.F32.PACK_AB R57, R217, R212 ;  /* 0x000000d4d939723e */ /* 0x000fe200000000ff */
[----:B------:R1:W-:Y:S01]  /*19500*/  STG.E.128 desc[UR4][R68.64], R48 ;  /* 0x0000003044007986 */ /* 0x0003e2000c101d04 */
[----:B------:R-:W-:-:S02]  /*19510*/  F2FP.F16.F32.PACK_AB R63, R209, R202 ;  /* 0x000000cad13f723e */ /* 0x000fc400000000ff */
[----:B------:R-:W-:Y:S01]  /*19520*/  F2FP.F16.F32.PACK_AB R62, R207, R200 ;  /* 0x000000c8cf3e723e */ /* 0x000fe200000000ff */
[----:B------:R2:W-:Y:S01]  /*19530*/  STG.E.128 desc[UR4][R116.64], R52 ;  /* 0x0000003474007986 */ /* 0x0005e2000c101d04 */
[----:B------:R-:W-:Y:S02]  /*19540*/  F2FP.F16.F32.PACK_AB R61, R203, R194 ;  /* 0x000000c2cb3d723e */ /* 0x000fe400000000ff */
[----:B------:R-:W-:Y:S01]  /*19550*/  F2FP.F16.F32.PACK_AB R60, R201, R192 ;  /* 0x000000c0c93c723e */ /* 0x000fe200000000ff */
[----:B------:R2:W-:Y:S01]  /*19560*/  STG.E.128 desc[UR4][R70.64], R56 ;  /* 0x0000003846007986 */ /* 0x0005e2000c101d04 */
[----:B------:R-:W-:-:S03]  /*19570*/  IADD3 R176, R176, UR16, RZ ;  /* 0x00000010b0b07c10 */ /* 0x000fc6000fffe0ff */
[----:B------:R2:W-:Y:S01]  /*19580*/  STG.E.128 desc[UR4][R118.64], R60 ;  /* 0x0000003c76007986 */ /* 0x0005e2000c101d04 */
[----:B0-----:R-:W-:Y:S01]  /*19590*/  IMAD.SHL.U32 R44, R193, 0x10, RZ ;  /* 0x00000010c12c7824 */ /* 0x001fe200078e00ff */
[----:B------:R-:W-:Y:S02]  /*195a0*/  SHF.R.U32.HI R193, RZ, 0x1c, R193 ;  /* 0x0000001cffc17819 */ /* 0x000fe400000116c1 */
[----:B------:R-:W-:Y:S02]  /*195b0*/  F2FP.F16.F32.PACK_AB R66, R199, R190 ;  /* 0x000000bec742723e */ /* 0x000fe400000000ff */
[C---:B-1----:R-:W-:Y:S02]  /*195c0*/  IADD3 R50, P2, R44.reuse, UR12, RZ ;  /* 0x0000000c2c327c10 */ /* 0x042fe4000ff5e0ff */
[----:B------:R-:W-:Y:S02]  /*195d0*/  IADD3 R48, P3, R44, UR14, RZ ;  /* 0x0000000e2c307c10 */ /* 0x000fe4000ff7e0ff */
[----:B------:R-:W-:-:S02]  /*195e0*/  F2FP.F16.F32.PACK_AB R67, R169, R168 ;  /* 0x000000a8a943723e */ /* 0x000fc400000000ff */
[----:B------:R-:W-:Y:S02]  /*195f0*/  IADD3.X R51, R193, UR13, RZ, P2, !PT ;  /* 0x0000000dc1337c10 */ /* 0x000fe400097fe4ff */
[----:B------:R-:W-:Y:S02]  /*19600*/  F2FP.F16.F32.PACK_AB R47, R167, R166 ;  /* 0x000000a6a72f723e */ /* 0x000fe400000000ff */
[----:B------:R-:W-:Y:S01]  /*19610*/  F2FP.F16.F32.PACK_AB R46, R164, R161 ;  /* 0x000000a1a42e723e */ /* 0x000fe200000000ff */
[----:B------:R2:W-:Y:S01]  /*19620*/  STG.E.128 desc[UR4][R50.64], R64 ;  /* 0x0000004032007986 */ /* 0x0005e2000c101d04 */
[----:B------:R-:W-:Y:S02]  /*19630*/  F2FP.F16.F32.PACK_AB R45, R160, R159 ;  /* 0x0000009fa02d723e */ /* 0x000fe400000000ff */
[----:B------:R-:W-:Y:S02]  /*19640*/  IADD3.X R49, R193, UR15, RZ, P3, !PT ;  /* 0x0000000fc1317c10 */ /* 0x000fe40009ffe4ff */
[----:B------:R-:W-:-:S02]  /*19650*/  F2FP.F16.F32.PACK_AB R44, R165, R158 ;  /* 0x0000009ea52c723e */ /* 0x000fc400000000ff */
[----:B------:R-:W-:Y:S02]  /*19660*/  ISETP.GE.AND P2, PT, R176, UR17, PT ;  /* 0x00000011b0007c0c */ /* 0x000fe4000bf46270 */
[----:B------:R-:W-:Y:S01]  /*19670*/  SEL R190, RZ, 0x1, P1 ;  /* 0x00000001ffbe7807 */ /* 0x000fe20000800000 */
[----:B------:R2:W-:Y:S10]  /*19680*/  STG.E.128 desc[UR4][R48.64], R44 ;  /* 0x0000002c30007986 */ /* 0x0005f4000c101d04 */
[----:B------:R-:W-:Y:S05]  /*19690*/  @!P2 BRA `(.L_x_17610) ;  /* 0xfffffe7400bca947 */ /* 0x000fea000383ffff */
[----:B------:R-:W-:Y:S05]  /*196a0*/  EXIT ;  /* 0x000000000000794d */ /* 0x000fea0003800000 */
.L_x_17609:
[----:B------:R-:W-:Y:S01]  /*196b0*/  HFMA2.MMA R199, -RZ, RZ, 0, 1.847743988037109375e-06 ;  /* 0x0000001fffc77435 */ /* 0x000fe200000001ff */
[----:B------:R-:W-:Y:S02]  /*196c0*/  IMAD.MOV.U32 R194, RZ, RZ, 0x1 ;  /* 0x00000001ffc27424 */ /* 0x000fe400078e00ff */
[----:B------:R-:W-:-:S08]  /*196d0*/  IMAD.MOV.U32 R167, RZ, RZ, -0x1 ;  /* 0xffffffffffa77424 */ /* 0x000fd000078e00ff */
[----:B0-----:R-:W-:Y:S05]  /*196e0*/  WARPSYNC.COLLECTIVE R167, `(.L_x_17611) ;  /* 0x00000000a7087348 */ /* 0x001fea0003c00000 */
[----:B------:R1:W2:Y:S02]  /*196f0*/  SHFL.BFLY P3, R166, R190, R194, R199 ;  /* 0x0c0000c2bea67389 */ /* 0x0002a400000600c7 */
[----:B012---:R-:W-:Y:S01]  /*19700*/  ENDCOLLECTIVE ;  /* 0x000000000000791b */ /* 0x007fe20003800000 */
.L_x_17611:
[----:B------:R-:W-:Y:S01]  /*19710*/  HFMA2.MMA R194, -RZ, RZ, 0, 1.1920928955078125e-07 ;  /* 0x00000002ffc27435 */ /* 0x000fe200000001ff */
[----:B------:R-:W-:-:S05]  /*19720*/  MOV R159, R166 ;  /* 0x000000a6009f7202 */ /* 0x000fca0000000f00 */
[----:B------:R-:W-:-:S04]  /*19730*/  FADD.FTZ R160, R190, R159 ;  /* 0x0000009fbea07221 */ /* 0x000fc80000010000 */
[----:B------:R-:W-:-:S07]  /*19740*/  IMAD.MOV.U32 R190, RZ, RZ, R160 ;  /* 0x000000ffffbe7224 */ /* 0x000fce00078e00a0 */
[----:B------:R-:W-:Y:S05]  /*19750*/  WARPSYNC.COLLECTIVE R167, `(.L_x_17612) ;  /* 0x00000000a7087348 */ /* 0x000fea0003c00000 */
[----:B------:R0:W1:Y:S02]  /*19760*/  SHFL.BFLY P3, R166, R190, R194, R199 ;  /* 0x0c0000c2bea67389 */ /* 0x00006400000600c7 */
[----:B01----:R-:W-:Y:S01]  /*19770*/  ENDCOLLECTIVE ;  /* 0x000000000000791b */ /* 0x003fe20003800000 */
.L_x_17612:
[----:B------:R-:W-:Y:S02]  /*19780*/  IMAD.MOV.U32 R194, RZ, RZ, 0x4 ;  /* 0x00000004ffc27424 */ /* 0x000fe400078e00ff */
[----:B------:R-:W-:-:S04]  /*19790*/  IMAD.MOV.U32 R159, RZ, RZ, R166 ;  /* 0x000000ffff9f7224 */ /* 0x000fc800078e00a6 */
[----:B------:R-:W-:-:S05]  /*197a0*/  FADD.FTZ R161, R160, R159 ;  /* 0x0000009fa0a17221 */ /* 0x000fca0000010000 */
[----:B------:R-:W-:-:S07]  /*197b0*/  MOV R190, R161 ;  /* 0x000000a100be7202 */ /* 0x000fce0000000f00 */
[----:B------:R-:W-:Y:S05]  /*197c0*/  WARPSYNC.COLLECTIVE R167, `(.L_x_17613) ;  /* 0x00000000a7087348 */ /* 0x000fea0003c00000 */
[----:B------:R0:W1:Y:S02]  /*197d0*/  SHFL.BFLY P3, R166, R190, R194, R199 ;  /* 0x0c0000c2bea67389 */ /* 0x00006400000600c7 */
[----:B01----:R-:W-:Y:S01]  /*197e0*/  ENDCOLLECTIVE ;  /* 0x000000000000791b */ /* 0x003fe20003800000 */
.L_x_17613:
[----:B------:R-:W-:Y:S01]  /*197f0*/  HFMA2.MMA R194, -RZ, RZ, 0, 4.76837158203125e-07 ;  /* 0x00000008ffc27435 */ /* 0x000fe200000001ff */
[----:B------:R-:W-:-:S05]  /*19800*/  MOV R158, R166 ;  /* 0x000000a6009e7202 */ /* 0x000fca0000000f00 */
[----:B------:R-:W-:-:S04]  /*19810*/  FADD.FTZ R164, R161, R158 ;  /* 0x0000009ea1a47221 */ /* 0x000fc80000010000 */
[----:B------:R-:W-:-:S07]  /*19820*/  IMAD.MOV.U32 R190, RZ, RZ, R164 ;  /* 0x000000ffffbe7224 */ /* 0x000fce00078e00a4 */
[----:B------:R-:W-:Y:S05]  /*19830*/  WARPSYNC.COLLECTIVE R167, `(.L_x_17614) ;  /* 0x00000000a7087348 */ /* 0x000fea0003c00000 */
[----:B------:R0:W1:Y:S02]  /*19840*/  SHFL.BFLY P3, R166, R190, R194, R199 ;  /* 0x0c0000c2bea67389 */ /* 0x00006400000600c7 */
[----:B01----:R-:W-:Y:S01]  /*19850*/  ENDCOLLECTIVE ;  /* 0x000000000000791b */ /* 0x003fe20003800000 */
.L_x_17614:
[----:B------:R-:W-:Y:S02]  /*19860*/  IMAD.MOV.U32 R194, RZ, RZ, 0x10 ;  /* 0x00000010ffc27424 */ /* 0x000fe400078e00ff */
[----:B------:R-:W-:-:S04]  /*19870*/  IMAD.MOV.U32 R159, RZ, RZ, R166 ;  /* 0x000000ffff9f7224 */ /* 0x000fc800078e00a6 */
[----:B------:R-:W-:-:S05]  /*19880*/  FADD.FTZ R165, R164, R159 ;  /* 0x0000009fa4a57221 */ /* 0x000fca0000010000 */
[----:B------:R-:W-:-:S07]  /*19890*/  MOV R190, R165 ;  /* 0x000000a500be7202 */ /* 0x000fce0000000f00 */
[----:B------:R-:W-:Y:S05]  /*198a0*/  WARPSYNC.COLLECTIVE R167, `(.L_x_17615) ;  /* 0x00000000a7087348 */ /* 0x000fea0003c00000 */
[----:B------:R0:W1:Y:S02]  /*198b0*/  SHFL.BFLY P3, R166, R190, R194, R199 ;  /* 0x0c0000c2bea67389 */ /* 0x00006400000600c7 */
[----:B01----:R-:W-:Y:S01]  /*198c0*/  ENDCOLLECTIVE ;  /* 0x000000000000791b */ /* 0x003fe20003800000 */
.L_x_17615:
        /* <DEDUP_REMOVED lines=72> */
.L_x_17616:
[----:B------:R-:W-:Y:S02]  /*19d50*/  IMAD.MOV.U32 R194, RZ, RZ, 0x2 ;  /* 0x00000002ffc27424 */ /* 0x000fe400078e00ff */
[----:B------:R-:W-:-:S04]  /*19d60*/  IMAD.MOV.U32 R160, RZ, RZ, R166 ;  /* 0x000000ffffa07224 */ /* 0x000fc800078e00a6 */
[----:B------:R-:W-:-:S05]  /*19d70*/  FADD.FTZ R160, R159, R160 ;  /* 0x000000a09fa07221 */ /* 0x000fca0000010000 */
[----:B------:R-:W-:-:S07]  /*19d80*/  MOV R190, R160 ;  /* 0x000000a000be7202 */ /* 0x000fce0000000f00 */
[----:B------:R-:W-:Y:S05]  /*19d90*/  WARPSYNC.COLLECTIVE R167, `(.L_x_17617) ;  /* 0x00000000a7087348 */ /* 0x000fea0003c00000 */
[----:B------:R0:W1:Y:S02]  /*19da0*/  SHFL.BFLY P3, R166, R190, R194, R199 ;  /* 0x0c0000c2bea67389 */ /* 0x00006400000600c7 */
[----:B01----:R-:W-:Y:S01]  /*19db0*/  ENDCOLLECTIVE ;  /* 0x000000000000791b */ /* 0x003fe20003800000 */
.L_x_17617:
[----:B------:R-:W-:Y:S01]  /*19dc0*/  HFMA2.MMA R194, -RZ, RZ, 0, 2.384185791015625e-07 ;  /* 0x00000004ffc27435 */ /* 0x000fe200000001ff */
[----:B------:R-:W-:-:S05]  /*19dd0*/  MOV R161, R166 ;  /* 0x000000a600a17202 */ /* 0x000fca0000000f00 */
[----:B------:R-:W-:-:S04]  /*19de0*/  FADD.FTZ R161, R160, R161 ;  /* 0x000000a1a0a17221 */ /* 0x000fc80000010000 */
[----:B------:R-:W-:-:S07]  /*19df0*/  IMAD.MOV.U32 R190, RZ, RZ, R161 ;  /* 0x000000ffffbe7224 */ /* 0x000fce00078e00a1 */
[----:B------:R-:W-:Y:S05]  /*19e00*/  WARPSYNC.COLLECTIVE R167, `(.L_x_17618) ;  /* 0x00000000a7087348 */ /* 0x000fea0003c00000 */
[----:B------:R0:W1:Y:S02]  /*19e10*/  SHFL.BFLY P3, R166, R190, R194, R199 ;  /* 0x0c0000c2bea67389 */ /* 0x00006400000600c7 */
[----:B01----:R-:W-:Y:S01]  /*19e20*/  ENDCOLLECTIVE ;  /* 0x000000000000791b */ /* 0x003fe20003800000 */
.L_x_17618:
[----:B------:R-:W-:Y:S02]  /*19e30*/  IMAD.MOV.U32 R194, RZ, RZ, 0x8 ;  /* 0x00000008ffc27424 */ /* 0x000fe400078e00ff */
[----:B------:R-:W-:-:S04]  /*19e40*/  IMAD.MOV.U32 R164, RZ, RZ, R166 ;  /* 0x000000ffffa47224 */ /* 0x000fc800078e00a6 */
[----:B------:R-:W-:-:S05]  /*19e50*/  FADD.FTZ R164, R161, R164 ;  /* 0x000000a4a1a47221 */ /* 0x000fca0000010000 */
[----:B------:R-:W-:-:S07]  /*19e60*/  MOV R190, R164 ;  /* 0x000000a400be7202 */ /* 0x000fce0000000f00 */
[----:B------:R-:W-:Y:S05]  /*19e70*/  WARPSYNC.COLLECTIVE R167, `(.L_x_17619) ;  /* 0x00000000a7087348 */ /* 0x000fea0003c00000 */
[----:B------:R0:W1:Y:S02]  /*19e80*/  SHFL.BFLY P3, R166, R190, R194, R199 ;  /* 0x0c0000c2bea67389 */ /* 0x00006400000600c7 */
[----:B01----:R-:W-:Y:S01]  /*19e90*/  ENDCOLLECTIVE ;  /* 0x000000000000791b */ /* 0x003fe20003800000 */
.L_x_17619:
[----:B------:R-:W-:Y:S01]  /*19ea0*/  HFMA2.MMA R194, -RZ, RZ, 0, 9.5367431640625e-07 ;  /* 0x00000010ffc27435 */ /* 0x000fe200000001ff */
[----:B------:R-:W-:-:S05]  /*19eb0*/  MOV R165, R166 ;  /* 0x000000a600a57202 */ /* 0x000fca0000000f00 */
[----:B------:R-:W-:-:S04]  /*19ec0*/  FADD.FTZ R165, R164, R165 ;  /* 0x000000a5a4a57221 */ /* 0x000fc80000010000 */
[----:B------:R-:W-:-:S07]  /*19ed0*/  IMAD.MOV.U32 R190, RZ, RZ, R165 ;  /* 0x000000ffffbe7224 */ /* 0x000fce00078e00a5 */
[----:B------:R-:W-:Y:S05]  /*19ee0*/  WARPSYNC.COLLECTIVE R167, `(.L_x_17620) ;  /* 0x00000000a7087348 */ /* 0x000fea0003c00000 */
[----:B------:R0:W1:Y:S02]  /*19ef0*/  SHFL.BFLY P3, R166, R190, R194, R199 ;  /* 0x0c0000c2bea67389 */ /* 0x00006400000600c7 */
[----:B01----:R-:W-:Y:S01]  /*19f00*/  ENDCOLLECTIVE ;  /* 0x000000000000791b */ /* 0x003fe20003800000 */
.L_x_17620:
[----:B------:R-:W-:Y:S05]  /*19f10*/  BRA `(.L_x_17621) ;  /* 0xffffffe0008c7947 */ /* 0x000fea000383ffff */
.L_x_17622:
        /* <DEDUP_REMOVED lines=14> */
.L_x_27073:


//--------------------- .text._ZN10layer_norm31ln_parallel_residual_fwd_kernelINS_13Kernel_traitsI6__halfS2_fS2_fjLj8192ELj1ELj1ELj8ELj16ENS_18Kernel_traits_baseILj8192ES2_S2_fS2_fjLj256EEEEELb1ELb1ELb0EEEvNS_9FwdParamsE --------------------------
	.section	.text._ZN10layer_norm31ln_parallel_residual_fwd_kernelINS_13Kernel_traitsI6__halfS2_fS2_fjLj8192ELj1ELj1ELj8ELj16ENS_18Kernel_traits_baseILj8192ES2_S2_fS2_fjLj256EEEEELb1ELb1ELb0EEEvNS_9FwdParamsE,"ax",@progbits
	.align	128
        .global         _ZN10layer_norm31ln_parallel_residual_fwd_kernelINS_13Kernel_traitsI6__halfS2_fS2_fjLj8192ELj1ELj1ELj8ELj16ENS_18Kernel_traits_baseILj8192ES2_S2_fS2_fjLj256EEEEELb1ELb1ELb0EEEvNS_9FwdParamsE
        .type           _ZN10layer_norm31ln_parallel_residual_fwd_kernelINS_13Kernel_traitsI6__halfS2_fS2_fjLj8192ELj1ELj1ELj8ELj16ENS_18Kernel_traits_baseILj8192ES2_S2_fS2_fjLj256EEEEELb1ELb1ELb0EEEvNS_9FwdParamsE,@function
        .size           _ZN10layer_norm31ln_parallel_residual_fwd_kernelINS_13Kernel_traitsI6__halfS2_fS2_fjLj8192ELj1ELj1ELj8ELj16ENS_18Kernel_traits_baseILj8192ES2_S2_fS2_fjLj256EEEEELb1ELb1ELb0EEEvNS_9FwdParamsE,(.L_x_27074 - _ZN10layer_norm31ln_parallel_residual_fwd_kernelINS_13Kernel_traitsI6__halfS2_fS2_fjLj8192ELj1ELj1ELj8ELj16ENS_18Kernel_traits_baseILj8192ES2_S2_fS2_fjLj256EEEEELb1ELb1ELb0EEEvNS_9FwdParamsE)
        .other          _ZN10layer_norm31ln_parallel_residual_fwd_kernelINS_13Kernel_traitsI6__halfS2_fS2_fjLj8192ELj1ELj1ELj8ELj16ENS_18Kernel_traits_baseILj8192ES2_S2_fS2_fjLj256EEEEELb1ELb1ELb0EEEvNS_9FwdParamsE,@"STO_CUDA_ENTRY STV_DEFAULT"
_ZN10layer_norm31ln_parallel_residual_fwd_kernelINS_13Kernel_traitsI6__halfS2_fS2_fjLj8192ELj1ELj1ELj8ELj16ENS_18Kernel_traits_baseILj8192ES2_S2_fS2_fjLj256EEEEELb1ELb1ELb0EEEvNS_9FwdParamsE:
.text._ZN10layer_norm31ln_parallel_residual_fwd_kernelINS_13Kernel_traitsI6__halfS2_fS2_fjLj8192ELj1ELj1ELj8ELj16ENS_18Kernel_traits_baseILj8192ES2_S2_fS2_fjLj256EEEEELb1ELb1ELb0EEEvNS_9FwdParamsE:
        /* <DEDUP_REMOVED lines=68> */
[----:B------:R-:W-:Y:S01]  /*0440*/  VIADD R17, R129, 0x646e171e ;  /* 0x646e171e81117836 */ /* 0x000fe20000000000 */
[----:B------:R-:W-:Y:S01]  /*0450*/  LOP3.LUT P5, RZ, R16, 0xffffff00, RZ, 0xc0, !PT ;  /* 0xffffff0010ff7812 */ /* 0x000fe200078ac0ff */
[----:B------:R-:W-:Y:S01]  /*0460*/  IMAD.WIDE.U32 R26, R26, -0x2daee0ad, RZ ;  /* 0xd2511f531a1a7825 */ /* 0x000fe200078e00ff */
[C---:B------:R-:W-:Y:S02]  /*0470*/  ISETP.GE.U32.AND P4, PT, R16.reuse, 0x200, PT ;  /* 0x000002001000780c */ /* 0x040fe40003f86070 */
        /* <DEDUP_REMOVED lines=26> */
.L_x_17624:
[----:B------:R-:W-:Y:S05]  /*0620*/  BSYNC B0 ;  /* 0x0000000000007941 */ /* 0x000fea0003800000 */
.L_x_17623:
        /* <DEDUP_REMOVED lines=11> */
[----:B------:R-:W-:Y:S01]  /*06e0*/  VIADD R21, R21, 0x100 ;  /* 0x0000010015157836 */ /* 0x000fe20000000000 */
[----:B------:R-:W-:Y:S02]  /*06f0*/  @!P0 CS2R R68, SRZ ;  /* 0x0000000000448805 */ /* 0x000fe4000001ff00 */
[----:B0-----:R-:W-:-:S07]  /*0700*/  @!P0 CS2R R70, SRZ ;  /* 0x0000000000468805 */ /* 0x001fce000001ff00 */
.L_x_17626:
[----:B------:R-:W-:Y:S05]  /*0710*/  BSYNC B0 ;  /* 0x0000000000007941 */ /* 0x000fea0003800000 */
.L_x_17625:
        /* <DEDUP_REMOVED lines=14> */
.L_x_17628:
[----:B------:R-:W-:Y:S05]  /*0800*/  BSYNC B0 ;  /* 0x0000000000007941 */ /* 0x000fea0003800000 */
.L_x_17627:
        /* <DEDUP_REMOVED lines=13> */
.L_x_17630:
[----:B------:R-:W-:Y:S05]  /*08e0*/  BSYNC B0 ;  /* 0x0000000000007941 */ /* 0x000fea0003800000 */
.L_x_17629:
[----:B------:R-:W-:Y:S01]  /*08f0*/  ULDC UR6, c[0x0][0x214] ;  /* 0x0000850000067ab9 */ /* 0x000fe20000000800 */
[----:B------:R-:W-:Y:S01]  /*0900*/  LOP3.LUT R73, R35, R26, R19, 0x96, !PT ;  /* 0x0000001a23497212 */ /* 0x000fe200078e9613 */
[----:B------:R-:W-:Y:S01]  /*0910*/  IMAD.WIDE.U32 R24, R36, -0x326172a9, RZ ;  /* 0xcd9e8d5724187825 */ /* 0x000fe200078e00ff */
[----:B------:R-:W-:-:S03]  /*0920*/  ISETP.GE.AND P0, PT, R20, UR6, PT ;  /* 0x0000000614007c0c */ /* 0x000fc6000bf06270 */
[----:B------:R-:W-:Y:S02]  /*0930*/  VIADD R21, R128, 0x5384540f ;  /* 0x5384540f80157836 */ /* 0x000fe40000000000 */
[----:B------:R-:W-:-:S03]  /*0940*/  IMAD.HI.U32 R23, R73, -0x326172a9, RZ ;  /* 0xcd9e8d5749177827 */ /* 0x000fc600078e00ff */
[----:B------:R-:W-:Y:S01]  /*0950*/  LOP3.LUT R141, R25, R32, R21, 0x96, !PT ;  /* 0x00000020198d7212 */ /* 0x000fe200078e9615 */
[----:B------:R-:W-:-:S04]  /*0960*/  VIADD R22, R128, 0xf1bbcdc8 ;  /* 0xf1bbcdc880167836 */ /* 0x000fc80000000000 */
[----:B------:R-:W-:Y:S01]  /*0970*/  IMAD.HI.U32 R25, R141, -0x2daee0ad, RZ ;  /* 0xd2511f538d197827 */ /* 0x000fe200078e00ff */
[----:B------:R-:W-:Y:S02]  /*0980*/  LOP3.LUT R146, R23, R24, R22, 0x96, !PT ;  /* 0x0000001817927212 */ /* 0x000fe400078e9616 */
[----:B------:R-:W-:Y:S01]  /*0990*/  IADD3 R23, R129, -0x24c28bd8, RZ ;  /* 0xdb3d742881177810 */ /* 0x000fe20007ffe0ff */
[----:B------:R-:W-:Y:S06]  /*09a0*/  @P0 EXIT ;  /* 0x000000000000094d */ /* 0x000fec0003800000 */
        /* <DEDUP_REMOVED lines=14> */
[----:B------:R-:W-:Y:S01]  /*0a90*/  ISETP.NE.AND P0, PT, RZ, UR6, PT ;  /* 0x00000006ff007c0c */ /* 0x000fe2000bf05270 */
[--C-:B------:R-:W-:Y:S01]  /*0aa0*/  HADD2.F32 R127, -RZ, R55.reuse.H0_H0 ;  /* 0x20000037ff7f7230 */ /* 0x100fe20000004100 */
[----:B------:R-:W-:Y:S01]  /*0ab0*/  VIMNMX R53, R53, 0x20, PT ;  /* 0x0000002035357848 */ /* 0x000fe20003fe0100 */
[----:B------:R-:W-:Y:S01]  /*0ac0*/  HADD2.F32 R130, -RZ, R55.H1_H1 ;  /* 0x30000037ff827230 */ /* 0x000fe20000004100 */
[----:B------:R-:W-:Y:S01]  /*0ad0*/  LOP3.LUT R55, R54, 0x3e0, RZ, 0xc0, !PT ;  /* 0x000003e036377812 */ /* 0x000fe200078ec0ff */
[--C-:B------:R-:W-:Y:S01]  /*0ae0*/  HADD2.F32 R133, -RZ, R57.reuse.H0_H0 ;  /* 0x20000039ff857230 */ /* 0x100fe20000004100 */
[----:B------:R-:W-:Y:S01]  /*0af0*/  IADD3 R53, R53, R72, RZ ;  /* 0x0000004835357210 */ /* 0x000fe20007ffe0ff */
[----:B------:R-:W-:Y:S01]  /*0b00*/  HADD2.F32 R134, -RZ, R57.H1_H1 ;  /* 0x30000039ff867230 */ /* 0x000fe20000004100 */
[----:B------:R-:W-:Y:S01]  /*0b10*/  VIADDMNMX R55, R52, -R55, RZ, !PT ;  /* 0x8000003734377246 */ /* 0x000fe200078001ff */
[----:B------:R-:W-:Y:S01]  /*0b20*/  VIADD R138, R129, 0x96a522ad ;  /* 0x96a522ad818a7836 */ /* 0x000fe20000000000 */
[----:B------:R-:W-:Y:S01]  /*0b30*/  SHF.L.U32 R53, R53, 0x3, RZ ;  /* 0x0000000335357819 */ /* 0x000fe200000006ff */
[----:B------:R-:W-:Y:S01]  /*0b40*/  IMAD R57, R73, -0x326172a9, RZ ;  /* 0xcd9e8d5749397824 */ /* 0x000fe200078e02ff */
[----:B------:R-:W-:Y:S01]  /*0b50*/  LOP3.LUT R148, R25, R34, R23, 0x96, !PT ;  /* 0x0000002219947212 */ /* 0x000fe200078e9617 */
[----:B------:R-:W-:Y:S01]  /*0b60*/  IMAD R141, R141, -0x2daee0ad, RZ ;  /* 0xd2511f538d8d7824 */ /* 0x000fe200078e02ff */
[----:B------:R-:W-:Y:S01]  /*0b70*/  I2FP.F32.U32 R53, R53 ;  /* 0x0000003500357245 */ /* 0x000fe20000201000 */
[----:B------:R-:W-:Y:S01]  /*0b80*/  IMAD.HI.U32 R52, R146, -0x2daee0ad, RZ ;  /* 0xd2511f5392347827 */ /* 0x000fe200078e00ff */
[----:B------:R-:W-:Y:S01]  /*0b90*/  VIMNMX R55, R55, 0x20, PT ;  /* 0x0000002037377848 */ /* 0x000fe20003fe0100 */
[----:B------:R-:W-:Y:S01]  /*0ba0*/  ULDC UR15, c[0x0][0x218] ;  /* 0x00008600000f7ab9 */ /* 0x000fe20000000800 */
[----:B------:R0:W1:Y:S01]  /*0bb0*/  MUFU.RCP R144, R53 ;  /* 0x0000003500907308 */ /* 0x0000620000001000 */
[----:B------:R-:W-:Y:S01]  /*0bc0*/  IMAD.HI.U32 R142, R148, -0x326172a9, RZ ;  /* 0xcd9e8d57948e7827 */ /* 0x000fe200078e00ff */
[----:B------:R-:W-:Y:S01]  /*0bd0*/  LOP3.LUT R105, R105, 0xfffffdff, RZ, 0xc0, !PT ;  /* 0xfffffdff69697812 */ /* 0x000fe200078ec0ff */
[----:B------:R-:W-:Y:S01]  /*0be0*/  ULDC UR14, c[0x0][0x290] ;  /* 0x0000a400000e7ab9 */ /* 0x000fe20000000800 */
[----:B------:R-:W-:Y:S01]  /*0bf0*/  LOP3.LUT R141, R52, R141, R138, 0x96, !PT ;  /* 0x0000008d348d7212 */ /* 0x000fe200078e968a */
[----:B------:R-:W-:Y:S01]  /*0c00*/  VIADD R140, R128, 0x8ff34781 ;  /* 0x8ff34781808c7836 */ /* 0x000fe20000000000 */
[----:B------:R-:W-:Y:S01]  /*0c10*/  LOP3.LUT R143, R143, 0x3, RZ, 0xc0, !PT ;  /* 0x000000038f8f7812 */ /* 0x000fe200078ec0ff */
[----:B------:R-:W-:Y:S01]  /*0c20*/  IMAD.IADD R55, R72, 0x1, R55 ;  /* 0x0000000148377824 */ /* 0x000fe200078e0237 */
[----:B------:R-:W-:Y:S01]  /*0c30*/  @P0 LOP3.LUT R105, R105, 0x200, RZ, 0xfc, !PT ;  /* 0x0000020069690812 */ /* 0x000fe200078efcff */
[--C-:B------:R-:W-:Y:S01]  /*0c40*/  HADD2.F32 R33, -RZ, R40.reuse.H0_H0 ;  /* 0x20000028ff217230 */ /* 0x100fe20000004100 */
[----:B------:R-:W-:Y:S01]  /*0c50*/  LOP3.LUT R142, R142, R57, R140, 0x96, !PT ;  /* 0x000000398e8e7212 */ /* 0x000fe200078e968c */
        /* <DEDUP_REMOVED lines=59> */
[----:B------:R-:W-:Y:S02]  /*1010*/  IMAD.MOV.U32 R160, RZ, RZ, 0x1 ;  /* 0x00000001ffa07424 */ /* 0x000fe400078e00ff */
[----:B------:R-:W-:-:S02]  /*1020*/  IMAD.MOV.U32 R145, RZ, RZ, RZ ;  /* 0x000000ffff917224 */ /* 0x000fc400078e00ff */
[----:B------:R-:W-:Y:S02]  /*1030*/  IMAD R146, R146, -0x2daee0ad, RZ ;  /* 0xd2511f5392927824 */ /* 0x000fe400078e02ff */
[----:B01----:R-:W-:-:S07]  /*1040*/  IMAD R148, R148, -0x326172a9, RZ ;  /* 0xcd9e8d5794947824 */ /* 0x003fce00078e02ff */
.L_x_18163:
        /* <DEDUP_REMOVED lines=35> */
.L_x_17634:
[----:B------:R-:W-:-:S07]  /*1280*/  MOV R161, R148 ;  /* 0x0000009400a17202 */ /* 0x000fce0000000f00 */
.L_x_17635:
[----:B------:R-:W-:Y:S05]  /*1290*/  BSYNC B1 ;  /* 0x0000000000017941 */ /* 0x000fea0003800000 */
.L_x_17633:
        /* <DEDUP_REMOVED lines=16> */
.L_x_17639:
[----:B------:R-:W-:Y:S05]  /*13a0*/  BSYNC B2 ;  /* 0x0000000000027941 */ /* 0x000fea0003800000 */
.L_x_17638:
        /* <DEDUP_REMOVED lines=39> */
[----:B------:R-:W-:Y:S01]  /*1620*/  IMAD.MOV.U32 R148, RZ, RZ, R66 ;  /* 0x000000ffff947224 */ /* 0x000fe200078e0042 */
[----:B------:R-:W-:Y:S01]  /*1630*/  LOP3.LUT R142, R67, R142, R140, 0x96, !PT ;  /* 0x0000008e438e7212 */ /* 0x000fe200078e968c */
[----:B------:R-:W-:-:S05]  /*1640*/  IMAD.WIDE.U32 R66, R97, -0x2daee0ad, RZ ;  /* 0xd2511f5361427825 */ /* 0x000fca00078e00ff */
[----:B------:R-:W-:Y:S02]  /*1650*/  LOP3.LUT R141, R67, R96, R138, 0x96, !PT ;  /* 0x00000060438d7212 */ /* 0x000fe400078e968a */
[----:B------:R-:W-:-:S07]  /*1660*/  MOV R146, R66 ;  /* 0x0000004200927202 */ /* 0x000fce0000000f00 */
.L_x_17637:
[----:B------:R-:W-:Y:S05]  /*1670*/  BSYNC B1 ;  /* 0x0000000000017941 */ /* 0x000fea0003800000 */
.L_x_17636:
[----:B------:R-:W0:Y:S01]  /*1680*/  LDC R150, c[0x0][0x294] ;  /* 0x0000a500ff967b82 */ /* 0x000e220000000800 */
[----:B------:R-:W-:Y:S02]  /*1690*/  ISETP.NE.U32.AND P2, PT, R64, RZ, PT ;  /* 0x000000ff4000720c */ /* 0x000fe40003f45070 */
[----:B------:R-:W-:Y:S01]  /*16a0*/  I2FP.F32.U32 R64, R161 ;  /* 0x000000a100407245 */ /* 0x000fe20000201000 */
[----:B------:R-:W-:Y:S01]  /*16b0*/  IMAD.MOV.U32 R161, RZ, RZ, 0x2f800000 ;  /* 0x2f800000ffa17424 */ /* 0x000fe200078e00ff */
[----:B------:R-:W-:Y:S02]  /*16c0*/  ISETP.NE.AND.EX P2, PT, R65, RZ, PT, P2 ;  /* 0x000000ff4100720c */ /* 0x000fe40003f45320 */
[----:B------:R-:W-:Y:S01]  /*16d0*/  LOP3.LUT R105, R105, 0xffffffef, RZ, 0xc0, !PT ;  /* 0xffffffef69697812 */ /* 0x000fe200078ec0ff */
[----:B------:R-:W1:Y:S01]  /*16e0*/  LDC R151, c[0x0][0x298] ;  /* 0x0000a600ff977b82 */ /* 0x000e620000000800 */
[----:B------:R-:W-:Y:S01]  /*16f0*/  FFMA.FTZ R65, R64, R161, 1.1641532182693481445e-10 ;  /* 0x2f00000040417423 */ /* 0x000fe200000100a1 */
[----:B-----5:R-:W-:-:S04]  /*1700*/  HADD2.F32 R64, -RZ, R68.H0_H0 ;  /* 0x20000044ff407230 */ /* 0x020fc80000004100 */
        /* <DEDUP_REMOVED lines=10> */
.L_x_17640:
        /* <DEDUP_REMOVED lines=12> */
.L_x_17643:
[----:B------:R-:W-:-:S07]  /*1870*/  MOV R152, R148 ;  /* 0x0000009400987202 */ /* 0x000fce0000000f00 */
.L_x_17644:
[----:B------:R-:W-:Y:S05]  /*1880*/  BSYNC B1 ;  /* 0x0000000000017941 */ /* 0x000fea0003800000 */
.L_x_17642:
        /* <DEDUP_REMOVED lines=16> */
.L_x_17648:
[----:B------:R-:W-:Y:S05]  /*1990*/  BSYNC B2 ;  /* 0x0000000000027941 */ /* 0x000fea0003800000 */
.L_x_17647:
        /* <DEDUP_REMOVED lines=44> */
.L_x_17646:
[----:B------:R-:W-:Y:S05]  /*1c60*/  BSYNC B1 ;  /* 0x0000000000017941 */ /* 0x000fea0003800000 */
.L_x_17645:
[----:B------:R-:W-:-:S05]  /*1c70*/  I2FP.F32.U32 R66, R152 ;  /* 0x0000009800427245 */ /* 0x000fca0000201000 */
[----:B------:R-:W-:Y:S01]  /*1c80*/  FFMA.FTZ R67, R66, R161, 1.1641532182693481445e-10 ;  /* 0x2f00000042437423 */ /* 0x000fe200000100a1 */
[----:B------:R-:W-:-:S04]  /*1c90*/  HADD2.F32 R66, -RZ, R60.H0_H0 ;  /* 0x2000003cff427230 */ /* 0x000fc80000004100 */
[----:B------:R-:W-:Y:S01]  /*1ca0*/  FSETP.GTU.FTZ.AND P3, PT, R67, R150, PT ;  /* 0x000000964300720b */ /* 0x000fe20003f7c000 */
[----:B------:R-:W-:-:S03]  /*1cb0*/  FMUL.FTZ R66, R66, R151 ;  /* 0x0000009742427220 */ /* 0x000fc60000410000 */
[----:B------:R-:W-:Y:S02]  /*1cc0*/  SEL R152, RZ, 0x1, P3 ;  /* 0x00000001ff987807 */ /* 0x000fe40001800000 */
[----:B------:R-:W-:-:S05]  /*1cd0*/  FSEL R67, R66, RZ, !P3 ;  /* 0x000000ff42437208 */ /* 0x000fca0005800000 */
[----:B------:R-:W-:-:S04]  /*1ce0*/  FADD.FTZ R64, R67, R64 ;  /* 0x0000004043407221 */ /* 0x000fc80000010000 */
[----:B------:R-:W-:-:S07]  /*1cf0*/  @P0 FADD.FTZ R64, R52, R64 ;  /* 0x0000004034400221 */ /* 0x000fce0000010000 */
.L_x_17641:
        /* <DEDUP_REMOVED lines=12> */
.L_x_17650:
[----:B------:R-:W-:-:S07]  /*1dc0*/  MOV R162, R148 ;  /* 0x0000009400a27202 */ /* 0x000fce0000000f00 */
.L_x_17651:
[----:B------:R-:W-:Y:S05]  /*1dd0*/  BSYNC B1 ;  /* 0x0000000000017941 */ /* 0x000fea0003800000 */
.L_x_17649:
        /* <DEDUP_REMOVED lines=16> */
.L_x_17655:
[----:B------:R-:W-:Y:S05]  /*1ee0*/  BSYNC B2 ;  /* 0x0000000000027941 */ /* 0x000fea0003800000 */
.L_x_17654:
        /* <DEDUP_REMOVED lines=44> */
.L_x_17653:
[----:B------:R-:W-:Y:S05]  /*21b0*/  BSYNC B1 ;  /* 0x0000000000017941 */ /* 0x000fea0003800000 */
.L_x_17652:
        /* <DEDUP_REMOVED lines=14> */
.L_x_17656:
        /* <DEDUP_REMOVED lines=12> */
.L_x_17659:
[----:B------:R-:W-:-:S07]  /*2360*/  IMAD.MOV.U32 R68, RZ, RZ, R148 ;  /* 0x000000ffff447224 */ /* 0x000fce00078e0094 */
.L_x_17660:
[----:B------:R-:W-:Y:S05]  /*2370*/  BSYNC B1 ;  /* 0x0000000000017941 */ /* 0x000fea0003800000 */
.L_x_17658:
        /* <DEDUP_REMOVED lines=16> */
.L_x_17664:
[----:B------:R-:W-:Y:S05]  /*2480*/  BSYNC B2 ;  /* 0x0000000000027941 */ /* 0x000fea0003800000 */
.L_x_17663:
        /* <DEDUP_REMOVED lines=44> */
.L_x_17662:
[----:B------:R-:W-:Y:S05]  /*2750*/  BSYNC B1 ;  /* 0x0000000000017941 */ /* 0x000fea0003800000 */
.L_x_17661:
[----:B------:R-:W-:-:S05]  /*2760*/  I2FP.F32.U32 R66, R68 ;  /* 0x0000004400427245 */ /* 0x000fca0000201000 */
[----:B------:R-:W-:Y:S01]  /*2770*/  FFMA.FTZ R97, R66, R161, 1.1641532182693481445e-10 ;  /* 0x2f00000042617423 */ /* 0x000fe200000100a1 */
[----:B------:R-:W-:-:S04]  /*2780*/  HADD2.F32 R66, -RZ, R60.H1_H1 ;  /* 0x3000003cff427230 */ /* 0x000fc80000004100 */
[----:B------:R-:W-:Y:S01]  /*2790*/  FSETP.GTU.FTZ.AND P3, PT, R97, R150, PT ;  /* 0x000000966100720b */ /* 0x000fe20003f7c000 */
[----:B------:R-:W-:-:S03]  /*27a0*/  FMUL.FTZ R66, R66, R151 ;  /* 0x0000009742427220 */ /* 0x000fc60000410000 */
[----:B------:R-:W-:Y:S02]  /*27b0*/  SEL R153, RZ, 0x1, P3 ;  /* 0x00000001ff997807 */ /* 0x000fe40001800000 */
[----:B------:R-:W-:-:S05]  /*27c0*/  FSEL R66, R66, RZ, !P3 ;  /* 0x000000ff42427208 */ /* 0x000fca0005800000 */
[----:B------:R-:W-:-:S04]  /*27d0*/  FADD.FTZ R65, R66, R65 ;  /* 0x0000004142417221 */ /* 0x000fc80000010000 */
[----:B------:R-:W-:-:S07]  /*27e0*/  @P0 FADD.FTZ R65, R53, R65 ;  /* 0x0000004135410221 */ /* 0x000fce0000010000 */
.L_x_17657:
        /* <DEDUP_REMOVED lines=12> */
.L_x_17666:
[----:B------:R-:W-:-:S07]  /*28b0*/  IMAD.MOV.U32 R162, RZ, RZ, R148 ;  /* 0x000000ffffa27224 */ /* 0x000fce00078e0094 */
.L_x_17667:
[----:B------:R-:W-:Y:S05]  /*28c0*/  BSYNC B1 ;  /* 0x0000000000017941 */ /* 0x000fea0003800000 */
.L_x_17665:
        /* <DEDUP_REMOVED lines=16> */
.L_x_17671:
[----:B------:R-:W-:Y:S05]  /*29d0*/  BSYNC B2 ;  /* 0x0000000000027941 */ /* 0x000fea0003800000 */
.L_x_17670:
        /* <DEDUP_REMOVED lines=44> */
.L_x_17669:
[----:B------:R-:W-:Y:S05]  /*2ca0*/  BSYNC B1 ;  /* 0x0000000000017941 */ /* 0x000fea0003800000 */
.L_x_17668:
[----:B------:R-:W-:Y:S02]  /*2cb0*/  I2FP.F32.U32 R66, R162 ;  /* 0x000000a200427245 */ /* 0x000fe40000201000 */
[----:B------:R-:W-:-:S03]  /*2cc0*/  LOP3.LUT R105, R105, 0xfffffffb, RZ, 0xc0, !PT ;  /* 0xfffffffb69697812 */ /* 0x000fc600078ec0ff */
[----:B------:R-:W-:Y:S01]  /*2cd0*/  FFMA.FTZ R67, R66, R161, 1.1641532182693481445e-10 ;  /* 0x2f00000042437423 */ /* 0x000fe200000100a1 */
[----:B------:R-:W-:-:S04]  /*2ce0*/  HADD2.F32 R66, -RZ, R69.H0_H0 ;  /* 0x20000045ff427230 */ /* 0x000fc80000004100 */
        /* <DEDUP_REMOVED lines=10> */
.L_x_17672:
        /* <DEDUP_REMOVED lines=12> */
.L_x_17675:
[----:B------:R-:W-:-:S07]  /*2e50*/  IMAD.MOV.U32 R154, RZ, RZ, R148 ;  /* 0x000000ffff9a7224 */ /* 0x000fce00078e0094 */
.L_x_17676:
[----:B------:R-:W-:Y:S05]  /*2e60*/  BSYNC B1 ;  /* 0x0000000000017941 */ /* 0x000fea0003800000 */
.L_x_17674:
        /* <DEDUP_REMOVED lines=16> */
.L_x_17680:
[----:B------:R-:W-:Y:S05]  /*2f70*/  BSYNC B2 ;  /* 0x0000000000027941 */ /* 0x000fea0003800000 */
.L_x_17679:
        /* <DEDUP_REMOVED lines=44> */
.L_x_17678:
[----:B------:R-:W-:Y:S05]  /*3240*/  BSYNC B1 ;  /* 0x0000000000017941 */ /* 0x000fea0003800000 */
.L_x_17677:
        /* <DEDUP_REMOVED lines=9> */
.L_x_17673:
        /* <DEDUP_REMOVED lines=12> */
.L_x_17682:
[----:B------:R-:W-:-:S07]  /*33a0*/  IMAD.MOV.U32 R162, RZ, RZ, R148 ;  /* 0x000000ffffa27224 */ /* 0x000fce00078e0094 */
.L_x_17683:
[----:B------:R-:W-:Y:S05]  /*33b0*/  BSYNC B1 ;  /* 0x0000000000017941 */ /* 0x000fea0003800000 */
.L_x_17681:
        /* <DEDUP_REMOVED lines=16> */
.L_x_17687:
[----:B------:R-:W-:Y:S05]  /*34c0*/  BSYNC B2 ;  /* 0x0000000000027941 */ /* 0x000fea0003800000 */
.L_x_17686:
        /* <DEDUP_REMOVED lines=44> */
.L_x_17685:
[----:B------:R-:W-:Y:S05]  /*3790*/  BSYNC B1 ;  /* 0x0000000000017941 */ /* 0x000fea0003800000 */
.L_x_17684:
        /* <DEDUP_REMOVED lines=14> */
.L_x_17688:
        /* <DEDUP_REMOVED lines=12> */
.L_x_17691:
[----:B------:R-:W-:-:S07]  /*3940*/  MOV R155, R148 ;  /* 0x00000094009b7202 */ /* 0x000fce0000000f00 */
.L_x_17692:
[----:B------:R-:W-:Y:S05]  /*3950*/  BSYNC B1 ;  /* 0x0000000000017941 */ /* 0x000fea0003800000 */
.L_x_17690:
        /* <DEDUP_REMOVED lines=16> */
.L_x_17696:
[----:B------:R-:W-:Y:S05]  /*3a60*/  BSYNC B2 ;  /* 0x0000000000027941 */ /* 0x000fea0003800000 */
.L_x_17695:
        /* <DEDUP_REMOVED lines=44> */
.L_x_17694:
[----:B------:R-:W-:Y:S05]  /*3d30*/  BSYNC B1 ;  /* 0x0000000000017941 */ /* 0x000fea0003800000 */
.L_x_17693:
        /* <DEDUP_REMOVED lines=9> */
.L_x_17689:
        /* <DEDUP_REMOVED lines=12> */
.L_x_17698:
[----:B------:R-:W-:-:S07]  /*3e90*/  MOV R162, R148 ;  /* 0x0000009400a27202 */ /* 0x000fce0000000f00 */
.L_x_17699:
[----:B------:R-:W-:Y:S05]  /*3ea0*/  BSYNC B1 ;  /* 0x0000000000017941 */ /* 0x000fea0003800000 */
.L_x_17697:
        /* <DEDUP_REMOVED lines=16> */
.L_x_17703:
[----:B------:R-:W-:Y:S05]  /*3fb0*/  BSYNC B2 ;  /* 0x0000000000027941 */ /* 0x000fea0003800000 */
.L_x_17702:
        /* <DEDUP_REMOVED lines=44> */
.L_x_17701:
[----:B------:R-:W-:Y:S05]  /*4280*/  BSYNC B1 ;  /* 0x0000000000017941 */ /* 0x000fea0003800000 */
.L_x_17700:
        /* <DEDUP_REMOVED lines=14> */
.L_x_17704:
        /* <DEDUP_REMOVED lines=12> */
.L_x_17707:
[----:B------:R-:W-:-:S07]  /*4430*/  IMAD.MOV.U32 R156, RZ, RZ, R148 ;  /* 0x000000ffff9c7224 */ /* 0x000fce00078e0094 */
.L_x_17708:
[----:B------:R-:W-:Y:S05]  /*4440*/  BSYNC B1 ;  /* 0x0000000000017941 */ /* 0x000fea0003800000 */
.L_x_17706:
        /* <DEDUP_REMOVED lines=16> */
.L_x_17712:
[----:B------:R-:W-:Y:S05]  /*4550*/  BSYNC B2 ;  /* 0x0000000000027941 */ /* 0x000fea0003800000 */
.L_x_17711:
        /* <DEDUP_REMOVED lines=44> */
.L_x_17710:
[----:B------:R-:W-:Y:S05]  /*4820*/  BSYNC B1 ;  /* 0x0000000000017941 */ /* 0x000fea0003800000 */
.L_x_17709:
        /* <DEDUP_REMOVED lines=9> */
.L_x_17705:
        /* <DEDUP_REMOVED lines=12> */
.L_x_17714:
[----:B------:R-:W-:-:S07]  /*4980*/  IMAD.MOV.U32 R162, RZ, RZ, R148 ;  /* 0x000000ffffa27224 */ /* 0x000fce00078e0094 */
.L_x_17715:
[----:B------:R-:W-:Y:S05]  /*4990*/  BSYNC B1 ;  /* 0x0000000000017941 */ /* 0x000fea0003800000 */
.L_x_17713:
        /* <DEDUP_REMOVED lines=16> */
.L_x_17719:
[----:B------:R-:W-:Y:S05]  /*4aa0*/  BSYNC B2 ;  /* 0x0000000000027941 */ /* 0x000fea0003800000 */
.L_x_17718:
        /* <DEDUP_REMOVED lines=44> */
.L_x_17717:
[----:B------:R-:W-:Y:S05]  /*4d70*/  BSYNC B1 ;  /* 0x0000000000017941 */ /* 0x000fea0003800000 */
.L_x_17716:
        /* <DEDUP_REMOVED lines=12> */
.L_x_17720:
        /* <DEDUP_REMOVED lines=12> */
.L_x_17723:
[----:B------:R-:W-:-:S07]  /*4f00*/  IMAD.MOV.U32 R157, RZ, RZ, R148 ;  /* 0x000000ffff9d7224 */ /* 0x000fce00078e0094 */
.L_x_17724:
[----:B------:R-:W-:Y:S05]  /*4f10*/  BSYNC B1 ;  /* 0x0000000000017941 */ /* 0x000fea0003800000 */
.L_x_17722:
        /* <DEDUP_REMOVED lines=16> */
.L_x_17728:
[----:B------:R-:W-:Y:S05]  /*5020*/  BSYNC B2 ;  /* 0x0000000000027941 */ /* 0x000fea0003800000 */
.L_x_17727:
        /* <DEDUP_REMOVED lines=44> */
.L_x_17726:
[----:B------:R-:W-:Y:S05]  /*52f0*/  BSYNC B1 ;  /* 0x0000000000017941 */ /* 0x000fea0003800000 */
.L_x_17725:
        /* <DEDUP_REMOVED lines=9> */
.L_x_17721:
        /* <DEDUP_REMOVED lines=12> */
.L_x_17730:
[----:B------:R-:W-:-:S07]  /*5450*/  IMAD.MOV.U32 R162, RZ, RZ, R148 ;  /* 0x000000ffffa27224 */ /* 0x000fce00078e0094 */
.L_x_17731:
[----:B------:R-:W-:Y:S05]  /*5460*/  BSYNC B1 ;  /* 0x0000000000017941 */ /* 0x000fea0003800000 */
.L_x_17729:
        /* <DEDUP_REMOVED lines=16> */
.L_x_17735:
[----:B------:R-:W-:Y:S05]  /*5570*/  BSYNC B2 ;  /* 0x0000000000027941 */ /* 0x000fea0003800000 */
.L_x_17734:
        /* <DEDUP_REMOVED lines=44> */
.L_x_17733:
[----:B------:R-:W-:Y:S05]  /*5840*/  BSYNC B1 ;  /* 0x0000000000017941 */ /* 0x000fea0003800000 */
.L_x_17732:
[----:B------:R-:W-:-:S05]  /*5850*/  I2FP.F32.U32 R70, R162 ;  /* 0x000000a200467245 */ /* 0x000fca0000201000 */
[----:B------:R-:W-:Y:S01]  /*5860*/  FFMA.FTZ R97, R70, R161, 1.1641532182693481445e-10 ;  /* 0x2f00000046617423 */ /* 0x000fe200000100a1 */
[----:B------:R-:W-:-:S04]  /*5870*/  HADD2.F32 R70, -RZ, R71.H0_H0 ;  /* 0x20000047ff467230 */ /* 0x000fc80000004100 */
[----:B------:R-:W-:Y:S01]  /*5880*/  FSETP.GTU.FTZ.AND P4, PT, R97, R150, PT ;  /* 0x000000966100720b */ /* 0x000fe20003f9c000 */
[----:B------:R-:W-:-:S05]  /*5890*/  FMUL.FTZ R70, R70, R151 ;  /* 0x0000009746467220 */ /* 0x000fca0000410000 */
[----:B------:R-:W-:Y:S01]  /*58a0*/  FSEL R70, R70, RZ, !P4 ;  /* 0x000000ff46467208 */ /* 0x000fe20006000000 */
[----:B------:R-:W-:Y:S06]  /*58b0*/  @P2 BRA `(.L_x_17736) ;  /* 0x0000000000142947 */ /* 0x000fec0003800000 */
[----:B------:R-:W-:Y:S01]  /*58c0*/  MOV R97, R96 ;  /* 0x0000006000617202 */ /* 0x000fe20000000f00 */
[----:B------:R-:W-:Y:S06]  /*58d0*/  @!P0 BRA `(.L_x_17737) ;  /* 0x0000000400608947 */ /* 0x000fec0003800000 */
[----:B------:R-:W-:Y:S02]  /*58e0*/  IMAD.MOV.U32 R97, RZ, RZ, R96 ;  /* 0x000000ffff617224 */ /* 0x000fe400078e0060 */
[----:B------:R-:W-:Y:S01]  /*58f0*/  FADD.FTZ R70, R58, R70 ;  /* 0x000000463a467221 */ /* 0x000fe20000010000 */
[----:B------:R-:W-:Y:S06]  /*5900*/  BRA `(.L_x_17737) ;  /* 0x0000000400547947 */ /* 0x000fec0003800000 */
.L_x_17736:
        /* <DEDUP_REMOVED lines=12> */
.L_x_17739:
[----:B------:R-:W-:-:S07]  /*59d0*/  MOV R158, R148 ;  /* 0x00000094009e7202 */ /* 0x000fce0000000f00 */
.L_x_17740:
[----:B------:R-:W-:Y:S05]  /*59e0*/  BSYNC B1 ;  /* 0x0000000000017941 */ /* 0x000fea0003800000 */
.L_x_17738:
        /* <DEDUP_REMOVED lines=16> */
.L_x_17744:
[----:B------:R-:W-:Y:S05]  /*5af0*/  BSYNC B2 ;  /* 0x0000000000027941 */ /* 0x000fea0003800000 */
.L_x_17743:
        /* <DEDUP_REMOVED lines=44> */
.L_x_17742:
[----:B------:R-:W-:Y:S05]  /*5dc0*/  BSYNC B1 ;  /* 0x0000000000017941 */ /* 0x000fea0003800000 */
.L_x_17741:
        /* <DEDUP_REMOVED lines=9> */
.L_x_17737:
        /* <DEDUP_REMOVED lines=12> */
.L_x_17746:
[----:B------:R-:W-:-:S07]  /*5f20*/  MOV R162, R148 ;  /* 0x0000009400a27202 */ /* 0x000fce0000000f00 */
.L_x_17747:
[----:B------:R-:W-:Y:S05]  /*5f30*/  BSYNC B1 ;  /* 0x0000000000017941 */ /* 0x000fea0003800000 */
.L_x_17745:
        /* <DEDUP_REMOVED lines=16> */
.L_x_17751:
[----:B------:R-:W-:Y:S05]  /*6040*/  BSYNC B2 ;  /* 0x0000000000027941 */ /* 0x000fea0003800000 */
.L_x_17750:
        /* <DEDUP_REMOVED lines=44> */
.L_x_17749:
[----:B------:R-:W-:Y:S05]  /*6310*/  BSYNC B1 ;  /* 0x0000000000017941 */ /* 0x000fea0003800000 */
.L_x_17748:
        /* <DEDUP_REMOVED lines=12> */
.L_x_17752:
        /* <DEDUP_REMOVED lines=12> */
.L_x_17755:
[----:B------:R-:W-:-:S07]  /*64a0*/  IMAD.MOV.U32 R159, RZ, RZ, R148 ;  /* 0x000000ffff9f7224 */ /* 0x000fce00078e0094 */
.L_x_17756:
[----:B------:R-:W-:Y:S05]  /*64b0*/  BSYNC B1 ;  /* 0x0000000000017941 */ /* 0x000fea0003800000 */
.L_x_17754:
        /* <DEDUP_REMOVED lines=16> */
.L_x_17760:
[----:B------:R-:W-:Y:S05]  /*65c0*/  BSYNC B2 ;  /* 0x0000000000027941 */ /* 0x000fea0003800000 */
.L_x_17759:
        /* <DEDUP_REMOVED lines=44> */
.L_x_17758:
[----:B------:R-:W-:Y:S05]  /*6890*/  BSYNC B1 ;  /* 0x0000000000017941 */ /* 0x000fea0003800000 */
.L_x_17757:
        /* <DEDUP_REMOVED lines=9> */
.L_x_17753:
        /* <DEDUP_REMOVED lines=20> */
[----:B------:R-:W-:Y:S02]  /*6a70*/  LOP3.LUT R99, R97, R151, R99, 0xfe, !PT ;  /* 0x0000009761637212 */ /* 0x000fe400078efe63 */
[C---:B------:R-:W-:Y:S02]  /*6a80*/  LEA R150, P0, R149.reuse, UR6, 0x5 ;  /* 0x0000000695967c11 */ /* 0x040fe4000f8028ff */
[----:B------:R-:W-:Y:S02]  /*6a90*/  SEL R97, RZ, 0x1, P2 ;  /* 0x00000001ff617807 */ /* 0x000fe40001000000 */
[----:B------:R-:W-:Y:S02]  /*6aa0*/  LEA.HI.X R151, R149, UR7, RZ, 0x5, P0 ;  /* 0x0000000795977c11 */ /* 0x000fe400080f2cff */
[----:B------:R-:W-:-:S02]  /*6ab0*/  LOP3.LUT R98, R96, R97, RZ, 0xfc, !PT ;  /* 0x0000006160627212 */ /* 0x000fc400078efcff */
        /* <DEDUP_REMOVED lines=26> */
.L_x_17761:
[----:B------:R-:W-:-:S07]  /*6c60*/  IADD3 R161, R149, 0x100, RZ ;  /* 0x0000010095a17810 */ /* 0x000fce0007ffe0ff */
.L_x_17632:
[----:B------:R-:W-:Y:S05]  /*6c70*/  BSYNC B0 ;  /* 0x0000000000007941 */ /* 0x000fea0003800000 */
.L_x_17631:
        /* <DEDUP_REMOVED lines=30> */
.L_x_17765:
[----:B------:R-:W-:-:S07]  /*6e60*/  IMAD.MOV.U32 R162, RZ, RZ, R148 ;  /* 0x000000ffffa27224 */ /* 0x000fce00078e0094 */
.L_x_17766:
[----:B------:R-:W-:Y:S05]  /*6e70*/  BSYNC B1 ;  /* 0x0000000000017941 */ /* 0x000fea0003800000 */
.L_x_17764:
        /* <DEDUP_REMOVED lines=16> */
.L_x_17770:
[----:B------:R-:W-:Y:S05]  /*6f80*/  BSYNC B2 ;  /* 0x0000000000027941 */ /* 0x000fea0003800000 */
.L_x_17769:
        /* <DEDUP_REMOVED lines=43> */
[----:B------:R-:W-:-:S07]  /*7240*/  LOP3.LUT R141, R75, R96, R138, 0x96, !PT ;  /* 0x000000604b8d7212 */ /* 0x000fce00078e968a */
.L_x_17768:
[----:B------:R-:W-:Y:S05]  /*7250*/  BSYNC B1 ;  /* 0x0000000000017941 */ /* 0x000fea0003800000 */
.L_x_17767:
[----:B------:R-:W0:Y:S01]  /*7260*/  LDC R151, c[0x0][0x294] ;  /* 0x0000a500ff977b82 */ /* 0x000e220000000800 */
[----:B------:R-:W-:Y:S02]  /*7270*/  ISETP.NE.U32.AND P2, PT, R72, RZ, PT ;  /* 0x000000ff4800720c */ /* 0x000fe40003f45070 */
[----:B------:R-:W-:Y:S02]  /*7280*/  LOP3.LUT R105, R105, 0xffffffef, RZ, 0xc0, !PT ;  /* 0xffffffef69697812 */ /* 0x000fe400078ec0ff */
[----:B------:R-:W-:Y:S02]  /*7290*/  ISETP.NE.AND.EX P2, PT, R73, RZ, PT, P2 ;  /* 0x000000ff4900720c */ /* 0x000fe40003f45320 */
[----:B------:R-:W-:Y:S01]  /*72a0*/  I2FP.F32.U32 R73, R162 ;  /* 0x000000a200497245 */ /* 0x000fe20000201000 */
[----:B------:R-:W1:Y:S01]  /*72b0*/  LDC R150, c[0x0][0x298] ;  /* 0x0000a600ff967b82 */ /* 0x000e620000000800 */
[----:B------:R-:W-:-:S04]  /*72c0*/  IMAD.MOV.U32 R162, RZ, RZ, 0x2f800000 ;  /* 0x2f800000ffa27424 */ /* 0x000fc800078e00ff */
[----:B------:R-:W-:Y:S01]  /*72d0*/  FFMA.FTZ R72, R73, R162, 1.1641532182693481445e-10 ;  /* 0x2f00000049487423 */ /* 0x000fe200000100a2 */
[----:B-----5:R-:W-:-:S04]  /*72e0*/  HADD2.F32 R73, -RZ, R76.H0_H0 ;  /* 0x2000004cff497230 */ /* 0x020fc80000004100 */
        /* <DEDUP_REMOVED lines=10> */
.L_x_17771:
        /* <DEDUP_REMOVED lines=12> */
.L_x_17774:
[----:B------:R-:W-:-:S07]  /*7450*/  IMAD.MOV.U32 R152, RZ, RZ, R148 ;  /* 0x000000ffff987224 */ /* 0x000fce00078e0094 */
.L_x_17775:
[----:B------:R-:W-:Y:S05]  /*7460*/  BSYNC B1 ;  /* 0x0000000000017941 */ /* 0x000fea0003800000 */
.L_x_17773:
        /* <DEDUP_REMOVED lines=16> */
.L_x_17779:
[----:B------:R-:W-:Y:S05]  /*7570*/  BSYNC B2 ;  /* 0x0000000000027941 */ /* 0x000fea0003800000 */
.L_x_17778:
        /* <DEDUP_REMOVED lines=44> */
.L_x_17777:
[----:B------:R-:W-:Y:S05]  /*7840*/  BSYNC B1 ;  /* 0x0000000000017941 */ /* 0x000fea0003800000 */
.L_x_17776:
        /* <DEDUP_REMOVED lines=9> */
.L_x_17772:
        /* <DEDUP_REMOVED lines=12> */
.L_x_17781:
[----:B------:R-:W-:-:S07]  /*79a0*/  IMAD.MOV.U32 R163, RZ, RZ, R148 ;  /* 0x000000ffffa37224 */ /* 0x000fce00078e0094 */
.L_x_17782:
[----:B------:R-:W-:Y:S05]  /*79b0*/  BSYNC B1 ;  /* 0x0000000000017941 */ /* 0x000fea0003800000 */
.L_x_17780:
        /* <DEDUP_REMOVED lines=16> */
.L_x_17786:
[----:B------:R-:W-:Y:S05]  /*7ac0*/  BSYNC B2 ;  /* 0x0000000000027941 */ /* 0x000fea0003800000 */
.L_x_17785:
        /* <DEDUP_REMOVED lines=44> */
.L_x_17784:
[----:B------:R-:W-:Y:S05]  /*7d90*/  BSYNC B1 ;  /* 0x0000000000017941 */ /* 0x000fea0003800000 */
.L_x_17783:
        /* <DEDUP_REMOVED lines=14> */
.L_x_17787:
        /* <DEDUP_REMOVED lines=12> */
.L_x_17790:
[----:B------:R-:W-:-:S07]  /*7f40*/  IMAD.MOV.U32 R76, RZ, RZ, R148 ;  /* 0x000000ffff4c7224 */ /* 0x000fce00078e0094 */
.L_x_17791:
[----:B------:R-:W-:Y:S05]  /*7f50*/  BSYNC B1 ;  /* 0x0000000000017941 */ /* 0x000fea0003800000 */
.L_x_17789:
        /* <DEDUP_REMOVED lines=16> */
.L_x_17795:
[----:B------:R-:W-:Y:S05]  /*8060*/  BSYNC B2 ;  /* 0x0000000000027941 */ /* 0x000fea0003800000 */
.L_x_17794:
        /* <DEDUP_REMOVED lines=44> */
.L_x_17793:
[----:B------:R-:W-:Y:S05]  /*8330*/  BSYNC B1 ;  /* 0x0000000000017941 */ /* 0x000fea0003800000 */
.L_x_17792:
        /* <DEDUP_REMOVED lines=9> */
.L_x_17788:
        /* <DEDUP_REMOVED lines=12> */
.L_x_17797:
[----:B------:R-:W-:-:S07]  /*8490*/  IMAD.MOV.U32 R163, RZ, RZ, R148 ;  /* 0x000000ffffa37224 */ /* 0x000fce00078e0094 */
.L_x_17798:
[----:B------:R-:W-:Y:S05]  /*84a0*/  BSYNC B1 ;  /* 0x0000000000017941 */ /* 0x000fea0003800000 */
.L_x_17796:
        /* <DEDUP_REMOVED lines=16> */
.L_x_17802:
[----:B------:R-:W-:Y:S05]  /*85b0*/  BSYNC B2 ;  /* 0x0000000000027941 */ /* 0x000fea0003800000 */
.L_x_17801:
        /* <DEDUP_REMOVED lines=44> */
.L_x_17800:
[----:B------:R-:W-:Y:S05]  /*8880*/  BSYNC B1 ;  /* 0x0000000000017941 */ /* 0x000fea0003800000 */
.L_x_17799:
        /* <DEDUP_REMOVED lines=14> */
.L_x_17803:
        /* <DEDUP_REMOVED lines=12> */
.L_x_17806:
[----:B------:R-:W-:-:S07]  /*8a30*/  MOV R154, R148 ;  /* 0x00000094009a7202 */ /* 0x000fce0000000f00 */
.L_x_17807:
[----:B------:R-:W-:Y:S05]  /*8a40*/  BSYNC B1 ;  /* 0x0000000000017941 */ /* 0x000fea0003800000 */
.L_x_17805:
        /* <DEDUP_REMOVED lines=16> */
.L_x_17811:
[----:B------:R-:W-:Y:S05]  /*8b50*/  BSYNC B2 ;  /* 0x0000000000027941 */ /* 0x000fea0003800000 */
.L_x_17810:
        /* <DEDUP_REMOVED lines=44> */
.L_x_17809:
[----:B------:R-:W-:Y:S05]  /*8e20*/  BSYNC B1 ;  /* 0x0000000000017941 */ /* 0x000fea0003800000 */
.L_x_17808:
        /* <DEDUP_REMOVED lines=9> */
.L_x_17804:
        /* <DEDUP_REMOVED lines=12> */
.L_x_17813:
[----:B------:R-:W-:-:S07]  /*8f80*/  MOV R163, R148 ;  /* 0x0000009400a37202 */ /* 0x000fce0000000f00 */
.L_x_17814:
[----:B------:R-:W-:Y:S05]  /*8f90*/  BSYNC B1 ;  /* 0x0000000000017941 */ /* 0x000fea0003800000 */
.L_x_17812:
        /* <DEDUP_REMOVED lines=16> */
.L_x_17818:
[----:B------:R-:W-:Y:S05]  /*90a0*/  BSYNC B2 ;  /* 0x0000000000027941 */ /* 0x000fea0003800000 */
.L_x_17817:
        /* <DEDUP_REMOVED lines=44> */
.L_x_17816:
[----:B------:R-:W-:Y:S05]  /*9370*/  BSYNC B1 ;  /* 0x0000000000017941 */ /* 0x000fea0003800000 */
.L_x_17815:
        /* <DEDUP_REMOVED lines=14> */
.L_x_17819:
        /* <DEDUP_REMOVED lines=12> */
.L_x_17822:
[----:B------:R-:W-:-:S07]  /*9520*/  IMAD.MOV.U32 R155, RZ, RZ, R148 ;  /* 0x000000ffff9b7224 */ /* 0x000fce00078e0094 */
.L_x_17823:
[----:B------:R-:W-:Y:S05]  /*9530*/  BSYNC B1 ;  /* 0x0000000000017941 */ /* 0x000fea0003800000 */
.L_x_17821:
        /* <DEDUP_REMOVED lines=16> */
.L_x_17827:
[----:B------:R-:W-:Y:S05]  /*9640*/  BSYNC B2 ;  /* 0x0000000000027941 */ /* 0x000fea0003800000 */
.L_x_17826:
        /* <DEDUP_REMOVED lines=44> */
.L_x_17825:
[----:B------:R-:W-:Y:S05]  /*9910*/  BSYNC B1 ;  /* 0x0000000000017941 */ /* 0x000fea0003800000 */
.L_x_17824:
        /* <DEDUP_REMOVED lines=9> */
.L_x_17820:
        /* <DEDUP_REMOVED lines=12> */
.L_x_17829:
[----:B------:R-:W-:-:S07]  /*9a70*/  IMAD.MOV.U32 R163, RZ, RZ, R148 ;  /* 0x000000ffffa37224 */ /* 0x000fce00078e0094 */
.L_x_17830:
[----:B------:R-:W-:Y:S05]  /*9a80*/  BSYNC B1 ;  /* 0x0000000000017941 */ /* 0x000fea0003800000 */
.L_x_17828:
        /* <DEDUP_REMOVED lines=16> */
.L_x_17834:
[----:B------:R-:W-:Y:S05]  /*9b90*/  BSYNC B2 ;  /* 0x0000000000027941 */ /* 0x000fea0003800000 */
.L_x_17833:
        /* <DEDUP_REMOVED lines=44> */
.L_x_17832:
[----:B------:R-:W-:Y:S05]  /*9e60*/  BSYNC B1 ;  /* 0x0000000000017941 */ /* 0x000fea0003800000 */
.L_x_17831:
        /* <DEDUP_REMOVED lines=14> */
.L_x_17835:
        /* <DEDUP_REMOVED lines=12> */
.L_x_17838:
[----:B------:R-:W-:-:S07]  /*a010*/  IMAD.MOV.U32 R156, RZ, RZ, R148 ;  /* 0x000000ffff9c7224 */ /* 0x000fce00078e0094 */
.L_x_17839:
[----:B------:R-:W-:Y:S05]  /*a020*/  BSYNC B1 ;  /* 0x0000000000017941 */ /* 0x000fea0003800000 */
.L_x_17837:
        /* <DEDUP_REMOVED lines=16> */
.L_x_17843:
[----:B------:R-:W-:Y:S05]  /*a130*/  BSYNC B2 ;  /* 0x0000000000027941 */ /* 0x000fea0003800000 */
.L_x_17842:
        /* <DEDUP_REMOVED lines=44> */
.L_x_17841:
[----:B------:R-:W-:Y:S05]  /*a400*/  BSYNC B1 ;  /* 0x0000000000017941 */ /* 0x000fea0003800000 */
.L_x_17840:
        /* <DEDUP_REMOVED lines=9> */
.L_x_17836:
        /* <DEDUP_REMOVED lines=12> */
.L_x_17845:
[----:B------:R-:W-:-:S07]  /*a560*/  IMAD.MOV.U32 R163, RZ, RZ, R148 ;  /* 0x000000ffffa37224 */ /* 0x000fce00078e0094 */
.L_x_17846:
[----:B------:R-:W-:Y:S05]  /*a570*/  BSYNC B1 ;  /* 0x0000000000017941 */ /* 0x000fea0003800000 */
.L_x_17844:
        /* <DEDUP_REMOVED lines=16> */
.L_x_17850:
[----:B------:R-:W-:Y:S05]  /*a680*/  BSYNC B2 ;  /* 0x0000000000027941 */ /* 0x000fea0003800000 */
.L_x_17849:
        /* <DEDUP_REMOVED lines=44> */
.L_x_17848:
[----:B------:R-:W-:Y:S05]  /*a950*/  BSYNC B1 ;  /* 0x0000000000017941 */ /* 0x000fea0003800000 */
.L_x_17847:
        /* <DEDUP_REMOVED lines=12> */
.L_x_17851:
        /* <DEDUP_REMOVED lines=12> */
.L_x_17854:
[----:B------:R-:W-:-:S07]  /*aae0*/  MOV R157, R148 ;  /* 0x00000094009d7202 */ /* 0x000fce0000000f00 */
.L_x_17855:
[----:B------:R-:W-:Y:S05]  /*aaf0*/  BSYNC B1 ;  /* 0x0000000000017941 */ /* 0x000fea0003800000 */
.L_x_17853:
        /* <DEDUP_REMOVED lines=16> */
.L_x_17859:
[----:B------:R-:W-:Y:S05]  /*ac00*/  BSYNC B2 ;  /* 0x0000000000027941 */ /* 0x000fea0003800000 */
.L_x_17858:
        /* <DEDUP_REMOVED lines=44> */
.L_x_17857:
[----:B------:R-:W-:Y:S05]  /*aed0*/  BSYNC B1 ;  /* 0x0000000000017941 */ /* 0x000fea0003800000 */
.L_x_17856:
        /* <DEDUP_REMOVED lines=9> */
.L_x_17852:
        /* <DEDUP_REMOVED lines=12> */
.L_x_17861:
[----:B------:R-:W-:-:S07]  /*b030*/  MOV R163, R148 ;  /* 0x0000009400a37202 */ /* 0x000fce0000000f00 */
.L_x_17862:
[----:B------:R-:W-:Y:S05]  /*b040*/  BSYNC B1 ;  /* 0x0000000000017941 */ /* 0x000fea0003800000 */
.L_x_17860:
        /* <DEDUP_REMOVED lines=16> */
.L_x_17866:
[----:B------:R-:W-:Y:S05]  /*b150*/  BSYNC B2 ;  /* 0x0000000000027941 */ /* 0x000fea0003800000 */
.L_x_17865:
        /* <DEDUP_REMOVED lines=44> */
.L_x_17864:
[----:B------:R-:W-:Y:S05]  /*b420*/  BSYNC B1 ;  /* 0x0000000000017941 */ /* 0x000fea0003800000 */
.L_x_17863:
[----:B------:R-:W-:-:S05]  /*b430*/  I2FP.F32.U32 R97, R163 ;  /* 0x000000a300617245 */ /* 0x000fca0000201000 */
[----:B------:R-:W-:Y:S01]  /*b440*/  FFMA.FTZ R78, R97, R162, 1.1641532182693481445e-10 ;  /* 0x2f000000614e7423 */ /* 0x000fe200000100a2 */
[----:B------:R-:W-:-:S04]  /*b450*/  HADD2.F32 R97, -RZ, R79.H0_H0 ;  /* 0x2000004fff617230 */ /* 0x000fc80000004100 */
        /* <DEDUP_REMOVED lines=9> */
.L_x_17867:
        /* <DEDUP_REMOVED lines=12> */
.L_x_17870:
[----:B------:R-:W-:-:S07]  /*b5b0*/  IMAD.MOV.U32 R158, RZ, RZ, R148 ;  /* 0x000000ffff9e7224 */ /* 0x000fce00078e0094 */
.L_x_17871:
[----:B------:R-:W-:Y:S05]  /*b5c0*/  BSYNC B1 ;  /* 0x0000000000017941 */ /* 0x000fea0003800000 */
.L_x_17869:
        /* <DEDUP_REMOVED lines=16> */
.L_x_17875:
[----:B------:R-:W-:Y:S05]  /*b6d0*/  BSYNC B2 ;  /* 0x0000000000027941 */ /* 0x000fea0003800000 */
.L_x_17874:
        /* <DEDUP_REMOVED lines=44> */
.L_x_17873:
[----:B------:R-:W-:Y:S05]  /*b9a0*/  BSYNC B1 ;  /* 0x0000000000017941 */ /* 0x000fea0003800000 */
.L_x_17872:
        /* <DEDUP_REMOVED lines=9> */
.L_x_17868:
        /* <DEDUP_REMOVED lines=12> */
.L_x_17877:
[----:B------:R-:W-:-:S07]  /*bb00*/  IMAD.MOV.U32 R163, RZ, RZ, R148 ;  /* 0x000000ffffa37224 */ /* 0x000fce00078e0094 */
.L_x_17878:
[----:B------:R-:W-:Y:S05]  /*bb10*/  BSYNC B1 ;  /* 0x0000000000017941 */ /* 0x000fea0003800000 */
.L_x_17876:
        /* <DEDUP_REMOVED lines=16> */
.L_x_17882:
[----:B------:R-:W-:Y:S05]  /*bc20*/  BSYNC B2 ;  /* 0x0000000000027941 */ /* 0x000fea0003800000 */
.L_x_17881:
        /* <DEDUP_REMOVED lines=40> */
[----:B------:R-:W-:Y:S01]  /*beb0*/  IMAD.WIDE.U32 R98, R99, -0x326172a9, RZ ;  /* 0xcd9e8d5763627825 */ /* 0x000fe200078e00ff */
[----:B------:R-:W-:-:S03]  /*bec0*/  HFMA2.MMA R96, -RZ, RZ, 0, 0 ;  /* 0x00000000ff607435 */ /* 0x000fc600000001ff */
[----:B------:R-:W-:Y:S01]  /*bed0*/  IMAD.MOV.U32 R148, RZ, RZ, R98 ;  /* 0x000000ffff947224 */ /* 0x000fe200078e0062 */
[----:B------:R-:W-:-:S07]  /*bee0*/  LOP3.LUT R142, R99, R142, R140, 0x96, !PT ;  /* 0x0000008e638e7212 */ /* 0x000fce00078e968c */
.L_x_17880:
[----:B------:R-:W-:Y:S05]  /*bef0*/  BSYNC B1 ;  /* 0x0000000000017941 */ /* 0x000fea0003800000 */
.L_x_17879:
        /* <DEDUP_REMOVED lines=12> */
.L_x_17883:
        /* <DEDUP_REMOVED lines=12> */
.L_x_17886:
[----:B------:R-:W-:-:S07]  /*c080*/  IMAD.MOV.U32 R159, RZ, RZ, R148 ;  /* 0x000000ffff9f7224 */ /* 0x000fce00078e0094 */
.L_x_17887:
[----:B------:R-:W-:Y:S05]  /*c090*/  BSYNC B1 ;  /* 0x0000000000017941 */ /* 0x000fea0003800000 */
.L_x_17885:
        /* <DEDUP_REMOVED lines=16> */
.L_x_17891:
[----:B------:R-:W-:Y:S05]  /*c1a0*/  BSYNC B2 ;  /* 0x0000000000027941 */ /* 0x000fea0003800000 */
.L_x_17890:
        /* <DEDUP_REMOVED lines=44> */
.L_x_17889:
[----:B------:R-:W-:Y:S05]  /*c470*/  BSYNC B1 ;  /* 0x0000000000017941 */ /* 0x000fea0003800000 */
.L_x_17888:
        /* <DEDUP_REMOVED lines=9> */
.L_x_17884:
        /* <DEDUP_REMOVED lines=51> */
.L_x_17892:
[----:B------:R-:W-:-:S07]  /*c840*/  VIADD R161, R161, 0x100 ;  /* 0x00000100a1a17836 */ /* 0x000fce0000000000 */
.L_x_17763:
[----:B------:R-:W-:Y:S05]  /*c850*/  BSYNC B0 ;  /* 0x0000000000007941 */ /* 0x000fea0003800000 */
.L_x_17762:
        /* <DEDUP_REMOVED lines=30> */
.L_x_17896:
[----:B------:R-:W-:-:S07]  /*ca40*/  IMAD.MOV.U32 R162, RZ, RZ, R148 ;  /* 0x000000ffffa27224 */ /* 0x000fce00078e0094 */
.L_x_17897:
[----:B------:R-:W-:Y:S05]  /*ca50*/  BSYNC B1 ;  /* 0x0000000000017941 */ /* 0x000fea0003800000 */
.L_x_17895:
        /* <DEDUP_REMOVED lines=16> */
.L_x_17901:
[----:B------:R-:W-:Y:S05]  /*cb60*/  BSYNC B2 ;  /* 0x0000000000027941 */ /* 0x000fea0003800000 */
.L_x_17900:
        /* <DEDUP_REMOVED lines=43> */
[----:B------:R-:W-:-:S07]  /*ce20*/  LOP3.LUT R141, R83, R96, R138, 0x96, !PT ;  /* 0x00000060538d7212 */ /* 0x000fce00078e968a */
.L_x_17899:
[----:B------:R-:W-:Y:S05]  /*ce30*/  BSYNC B1 ;  /* 0x0000000000017941 */ /* 0x000fea0003800000 */
.L_x_17898:
[----:B------:R-:W0:Y:S01]  /*ce40*/  LDC R151, c[0x0][0x294] ;  /* 0x0000a500ff977b82 */ /* 0x000e220000000800 */
[----:B------:R-:W-:Y:S02]  /*ce50*/  ISETP.NE.U32.AND P2, PT, R80, RZ, PT ;  /* 0x000000ff5000720c */ /* 0x000fe40003f45070 */
[----:B------:R-:W-:Y:S02]  /*ce60*/  LOP3.LUT R105, R105, 0xffffffef, RZ, 0xc0, !PT ;  /* 0xffffffef69697812 */ /* 0x000fe400078ec0ff */
[----:B------:R-:W-:Y:S02]  /*ce70*/  ISETP.NE.AND.EX P2, PT, R81, RZ, PT, P2 ;  /* 0x000000ff5100720c */ /* 0x000fe40003f45320 */
[----:B------:R-:W-:Y:S01]  /*ce80*/  I2FP.F32.U32 R81, R162 ;  /* 0x000000a200517245 */ /* 0x000fe20000201000 */
[----:B------:R-:W1:Y:S01]  /*ce90*/  LDC R150, c[0x0][0x298] ;  /* 0x0000a600ff967b82 */ /* 0x000e620000000800 */
[----:B------:R-:W-:-:S10]  /*cea0*/  HFMA2.MMA R162, -RZ, RZ, 0.1171875, 0 ;  /* 0x2f800000ffa27435 */ /* 0x000fd400000001ff */
        /* <DEDUP_REMOVED lines=12> */
.L_x_17902:
        /* <DEDUP_REMOVED lines=12> */
.L_x_17905:
[----:B------:R-:W-:-:S07]  /*d030*/  IMAD.MOV.U32 R152, RZ, RZ, R148 ;  /* 0x000000ffff987224 */ /* 0x000fce00078e0094 */
.L_x_17906:
[----:B------:R-:W-:Y:S05]  /*d040*/  BSYNC B1 ;  /* 0x0000000000017941 */ /* 0x000fea0003800000 */
.L_x_17904:
        /* <DEDUP_REMOVED lines=16> */
.L_x_17910:
[----:B------:R-:W-:Y:S05]  /*d150*/  BSYNC B2 ;  /* 0x0000000000027941 */ /* 0x000fea0003800000 */
.L_x_17909:
        /* <DEDUP_REMOVED lines=44> */
.L_x_17908:
[----:B------:R-:W-:Y:S05]  /*d420*/  BSYNC B1 ;  /* 0x0000000000017941 */ /* 0x000fea0003800000 */
.L_x_17907:
        /* <DEDUP_REMOVED lines=9> */
.L_x_17903:
        /* <DEDUP_REMOVED lines=12> */
.L_x_17912:
[----:B------:R-:W-:-:S07]  /*d580*/  MOV R163, R148 ;  /* 0x0000009400a37202 */ /* 0x000fce0000000f00 */
.L_x_17913:
[----:B------:R-:W-:Y:S05]  /*d590*/  BSYNC B1 ;  /* 0x0000000000017941 */ /* 0x000fea0003800000 */
.L_x_17911:
        /* <DEDUP_REMOVED lines=16> */
.L_x_17917:
[----:B------:R-:W-:Y:S05]  /*d6a0*/  BSYNC B2 ;  /* 0x0000000000027941 */ /* 0x000fea0003800000 */
.L_x_17916:
        /* <DEDUP_REMOVED lines=44> */
.L_x_17915:
[----:B------:R-:W-:Y:S05]  /*d970*/  BSYNC B1 ;  /* 0x0000000000017941 */ /* 0x000fea0003800000 */
.L_x_17914:
        /* <DEDUP_REMOVED lines=14> */
.L_x_17918:
        /* <DEDUP_REMOVED lines=12> */
.L_x_17921:
[----:B------:R-:W-:-:S07]  /*db20*/  IMAD.MOV.U32 R84, RZ, RZ, R148 ;  /* 0x000000ffff547224 */ /* 0x000fce00078e0094 */
.L_x_17922:
[----:B------:R-:W-:Y:S05]  /*db30*/  BSYNC B1 ;  /* 0x0000000000017941 */ /* 0x000fea0003800000 */
.L_x_17920:
        /* <DEDUP_REMOVED lines=16> */
.L_x_17926:
[----:B------:R-:W-:Y:S05]  /*dc40*/  BSYNC B2 ;  /* 0x0000000000027941 */ /* 0x000fea0003800000 */
.L_x_17925:
        /* <DEDUP_REMOVED lines=44> */
.L_x_17924:
[----:B------:R-:W-:Y:S05]  /*df10*/  BSYNC B1 ;  /* 0x0000000000017941 */ /* 0x000fea0003800000 */
.L_x_17923:
        /* <DEDUP_REMOVED lines=9> */
.L_x_17919:
        /* <DEDUP_REMOVED lines=12> */
.L_x_17928:
[----:B------:R-:W-:-:S07]  /*e070*/  MOV R163, R148 ;  /* 0x0000009400a37202 */ /* 0x000fce0000000f00 */
.L_x_17929:
[----:B------:R-:W-:Y:S05]  /*e080*/  BSYNC B1 ;  /* 0x0000000000017941 */ /* 0x000fea0003800000 */
.L_x_17927:
        /* <DEDUP_REMOVED lines=16> */
.L_x_17933:
[----:B------:R-:W-:Y:S05]  /*e190*/  BSYNC B2 ;  /* 0x0000000000027941 */ /* 0x000fea0003800000 */
.L_x_17932:
        /* <DEDUP_REMOVED lines=44> */
.L_x_17931:
[----:B------:R-:W-:Y:S05]  /*e460*/  BSYNC B1 ;  /* 0x0000000000017941 */ /* 0x000fea0003800000 */
.L_x_17930:
        /* <DEDUP_REMOVED lines=14> */
.L_x_17934:
        /* <DEDUP_REMOVED lines=12> */
.L_x_17937:
[----:B------:R-:W-:-:S07]  /*e610*/  IMAD.MOV.U32 R154, RZ, RZ, R148 ;  /* 0x000000ffff9a7224 */ /* 0x000fce00078e0094 */
.L_x_17938:
[----:B------:R-:W-:Y:S05]  /*e620*/  BSYNC B1 ;  /* 0x0000000000017941 */ /* 0x000fea0003800000 */
.L_x_17936:
        /* <DEDUP_REMOVED lines=16> */
.L_x_17942:
[----:B------:R-:W-:Y:S05]  /*e730*/  BSYNC B2 ;  /* 0x0000000000027941 */ /* 0x000fea0003800000 */
.L_x_17941:
        /* <DEDUP_REMOVED lines=44> */
.L_x_17940:
[----:B------:R-:W-:Y:S05]  /*ea00*/  BSYNC B1 ;  /* 0x0000000000017941 */ /* 0x000fea0003800000 */
.L_x_17939:
        /* <DEDUP_REMOVED lines=9> */
.L_x_17935:
        /* <DEDUP_REMOVED lines=12> */
.L_x_17944:
[----:B------:R-:W-:-:S07]  /*eb60*/  MOV R163, R148 ;  /* 0x0000009400a37202 */ /* 0x000fce0000000f00 */
.L_x_17945:
[----:B------:R-:W-:Y:S05]  /*eb70*/  BSYNC B1 ;  /* 0x0000000000017941 */ /* 0x000fea0003800000 */
.L_x_17943:
        /* <DEDUP_REMOVED lines=16> */
.L_x_17949:
[----:B------:R-:W-:Y:S05]  /*ec80*/  BSYNC B2 ;  /* 0x0000000000027941 */ /* 0x000fea0003800000 */
.L_x_17948:
        /* <DEDUP_REMOVED lines=44> */
.L_x_17947:
[----:B------:R-:W-:Y:S05]  /*ef50*/  BSYNC B1 ;  /* 0x0000000000017941 */ /* 0x000fea0003800000 */
.L_x_17946:
        /* <DEDUP_REMOVED lines=14> */
.L_x_17950:
        /* <DEDUP_REMOVED lines=12> */
.L_x_17953:
[----:B------:R-:W-:-:S07]  /*f100*/  IMAD.MOV.U32 R155, RZ, RZ, R148 ;  /* 0x000000ffff9b7224 */ /* 0x000fce00078e0094 */
.L_x_17954:
[----:B------:R-:W-:Y:S05]  /*f110*/  BSYNC B1 ;  /* 0x0000000000017941 */ /* 0x000fea0003800000 */
.L_x_17952:
        /* <DEDUP_REMOVED lines=16> */
.L_x_17958:
[----:B------:R-:W-:Y:S05]  /*f220*/  BSYNC B2 ;  /* 0x0000000000027941 */ /* 0x000fea0003800000 */
.L_x_17957:
        /* <DEDUP_REMOVED lines=44> */
.L_x_17956:
[----:B------:R-:W-:Y:S05]  /*f4f0*/  BSYNC B1 ;  /* 0x0000000000017941 */ /* 0x000fea0003800000 */
.L_x_17955:
        /* <DEDUP_REMOVED lines=9> */
.L_x_17951:
        /* <DEDUP_REMOVED lines=12> */
.L_x_17960:
[----:B------:R-:W-:-:S07]  /*f650*/  MOV R163, R148 ;  /* 0x0000009400a37202 */ /* 0x000fce0000000f00 */
.L_x_17961:
[----:B------:R-:W-:Y:S05]  /*f660*/  BSYNC B1 ;  /* 0x0000000000017941 */ /* 0x000fea0003800000 */
.L_x_17959:
        /* <DEDUP_REMOVED lines=16> */
.L_x_17965:
[----:B------:R-:W-:Y:S05]  /*f770*/  BSYNC B2 ;  /* 0x0000000000027941 */ /* 0x000fea0003800000 */
.L_x_17964:
        /* <DEDUP_REMOVED lines=44> */
.L_x_17963:
[----:B------:R-:W-:Y:S05]  /*fa40*/  BSYNC B1 ;  /* 0x0000000000017941 */ /* 0x000fea0003800000 */
.L_x_17962:
        /* <DEDUP_REMOVED lines=14> */
.L_x_17966:
        /* <DEDUP_REMOVED lines=12> */
.L_x_17969:
[----:B------:R-:W-:-:S07]  /*fbf0*/  IMAD.MOV.U32 R156, RZ, RZ, R148 ;  /* 0x000000ffff9c7224 */ /* 0x000fce00078e0094 */
.L_x_17970:
[----:B------:R-:W-:Y:S05]  /*fc00*/  BSYNC B1 ;  /* 0x0000000000017941 */ /* 0x000fea0003800000 */
.L_x_17968:
        /* <DEDUP_REMOVED lines=16> */
.L_x_17974:
[----:B------:R-:W-:Y:S05]  /*fd10*/  BSYNC B2 ;  /* 0x0000000000027941 */ /* 0x000fea0003800000 */
.L_x_17973:
        /* <DEDUP_REMOVED lines=44> */
.L_x_17972:
[----:B------:R-:W-:Y:S05]  /*ffe0*/  BSYNC B1 ;  /* 0x0000000000017941 */ /* 0x000fea0003800000 */
.L_x_17971:
        /* <DEDUP_REMOVED lines=9> */
.L_x_17967:
        /* <DEDUP_REMOVED lines=12> */
.L_x_17976:
[----:B------:R-:W-:-:S07]  /*10140*/  MOV R163, R148 ;  /* 0x0000009400a37202 */ /* 0x000fce0000000f00 */
.L_x_17977:
[----:B------:R-:W-:Y:S05]  /*10150*/  BSYNC B1 ;  /* 0x0000000000017941 */ /* 0x000fea0003800000 */
.L_x_17975:
        /* <DEDUP_REMOVED lines=16> */
.L_x_17981:
[----:B------:R-:W-:Y:S05]  /*10260*/  BSYNC B2 ;  /* 0x0000000000027941 */ /* 0x000fea0003800000 */
.L_x_17980:
        /* <DEDUP_REMOVED lines=44> */
.L_x_17979:
[----:B------:R-:W-:Y:S05]  /*10530*/  BSYNC B1 ;  /* 0x0000000000017941 */ /* 0x000fea0003800000 */
.L_x_17978:
        /* <DEDUP_REMOVED lines=12> */
.L_x_17982:
        /* <DEDUP_REMOVED lines=12> */
.L_x_17985:
[----:B------:R-:W-:-:S07]  /*106c0*/  IMAD.MOV.U32 R157, RZ, RZ, R148 ;  /* 0x000000ffff9d7224 */ /* 0x000fce00078e0094 */
.L_x_17986:
[----:B------:R-:W-:Y:S05]  /*106d0*/  BSYNC B1 ;  /* 0x0000000000017941 */ /* 0x000fea0003800000 */
.L_x_17984:
        /* <DEDUP_REMOVED lines=16> */
.L_x_17990:
[----:B------:R-:W-:Y:S05]  /*107e0*/  BSYNC B2 ;  /* 0x0000000000027941 */ /* 0x000fea0003800000 */
.L_x_17989:
        /* <DEDUP_REMOVED lines=44> */
.L_x_17988:
[----:B------:R-:W-:Y:S05]  /*10ab0*/  BSYNC B1 ;  /* 0x0000000000017941 */ /* 0x000fea0003800000 */
.L_x_17987:
        /* <DEDUP_REMOVED lines=9> */
.L_x_17983:
        /* <DEDUP_REMOVED lines=12> */
.L_x_17992:
[----:B------:R-:W-:-:S07]  /*10c10*/  MOV R163, R148 ;  /* 0x0000009400a37202 */ /* 0x000fce0000000f00 */
.L_x_17993:
[----:B------:R-:W-:Y:S05]  /*10c20*/  BSYNC B1 ;  /* 0x0000000000017941 */ /* 0x000fea0003800000 */
.L_x_17991:
        /* <DEDUP_REMOVED lines=16> */
.L_x_17997:
[----:B------:R-:W-:Y:S05]  /*10d30*/  BSYNC B2 ;  /* 0x0000000000027941 */ /* 0x000fea0003800000 */
.L_x_17996:
        /* <DEDUP_REMOVED lines=44> */
.L_x_17995:
[----:B------:R-:W-:Y:S05]  /*11000*/  BSYNC B1 ;  /* 0x0000000000017941 */ /* 0x000fea0003800000 */
.L_x_17994:
        /* <DEDUP_REMOVED lines=12> */
.L_x_17998:
        /* <DEDUP_REMOVED lines=12> */
.L_x_18001:
[----:B------:R-:W-:-:S07]  /*11190*/  IMAD.MOV.U32 R158, RZ, RZ, R148 ;  /* 0x000000ffff9e7224 */ /* 0x000fce00078e0094 */
.L_x_18002:
[----:B------:R-:W-:Y:S05]  /*111a0*/  BSYNC B1 ;  /* 0x0000000000017941 */ /* 0x000fea0003800000 */
.L_x_18000:
        /* <DEDUP_REMOVED lines=16> */
.L_x_18006:
[----:B------:R-:W-:Y:S05]  /*112b0*/  BSYNC B2 ;  /* 0x0000000000027941 */ /* 0x000fea0003800000 */
.L_x_18005:
        /* <DEDUP_REMOVED lines=44> */
.L_x_18004:
[----:B------:R-:W-:Y:S05]  /*11580*/  BSYNC B1 ;  /* 0x0000000000017941 */ /* 0x000fea0003800000 */
.L_x_18003:
        /* <DEDUP_REMOVED lines=9> */
.L_x_17999:
        /* <DEDUP_REMOVED lines=12> */
.L_x_18008:
[----:B------:R-:W-:-:S07]  /*116e0*/  MOV R163, R148 ;  /* 0x0000009400a37202 */ /* 0x000fce0000000f00 */
.L_x_18009:
[----:B------:R-:W-:Y:S05]  /*116f0*/  BSYNC B1 ;  /* 0x0000000000017941 */ /* 0x000fea0003800000 */
.L_x_18007:
        /* <DEDUP_REMOVED lines=16> */
.L_x_18013:
[----:B------:R-:W-:Y:S05]  /*11800*/  BSYNC B2 ;  /* 0x0000000000027941 */ /* 0x000fea0003800000 */
.L_x_18012:
        /* <DEDUP_REMOVED lines=41> */
[----:B------:R-:W-:-:S04]  /*11aa0*/  HFMA2.MMA R96, -RZ, RZ, 0, 0 ;  /* 0x00000000ff607435 */ /* 0x000fc800000001ff */
[----:B------:R-:W-:Y:S02]  /*11ab0*/  LOP3.LUT R142, R99, R142, R140, 0x96, !PT ;  /* 0x0000008e638e7212 */ /* 0x000fe400078e968c */
[----:B------:R-:W-:-:S07]  /*11ac0*/  MOV R148, R98 ;  /* 0x0000006200947202 */ /* 0x000fce0000000f00 */
.L_x_18011:
[----:B------:R-:W-:Y:S05]  /*11ad0*/  BSYNC B1 ;  /* 0x0000000000017941 */ /* 0x000fea0003800000 */
.L_x_18010:
        /* <DEDUP_REMOVED lines=12> */
.L_x_18014:
        /* <DEDUP_REMOVED lines=12> */
.L_x_18017:
[----:B------:R-:W-:-:S07]  /*11c60*/  IMAD.MOV.U32 R159, RZ, RZ, R148 ;  /* 0x000000ffff9f7224 */ /* 0x000fce00078e0094 */
.L_x_18018:
[----:B------:R-:W-:Y:S05]  /*11c70*/  BSYNC B1 ;  /* 0x0000000000017941 */ /* 0x000fea0003800000 */
.L_x_18016:
        /* <DEDUP_REMOVED lines=16> */
.L_x_18022:
[----:B------:R-:W-:Y:S05]  /*11d80*/  BSYNC B2 ;  /* 0x0000000000027941 */ /* 0x000fea0003800000 */
.L_x_18021:
        /* <DEDUP_REMOVED lines=44> */
.L_x_18020:
[----:B------:R-:W-:Y:S05]  /*12050*/  BSYNC B1 ;  /* 0x0000000000017941 */ /* 0x000fea0003800000 */
.L_x_18019:
        /* <DEDUP_REMOVED lines=9> */
.L_x_18015:
        /* <DEDUP_REMOVED lines=51> */
.L_x_18023:
[----:B------:R-:W-:-:S07]  /*12420*/  IADD3 R161, R161, 0x100, RZ ;  /* 0x00000100a1a17810 */ /* 0x000fce0007ffe0ff */
.L_x_17894:
[----:B------:R-:W-:Y:S05]  /*12430*/  BSYNC B0 ;  /* 0x0000000000007941 */ /* 0x000fea0003800000 */
.L_x_17893:
        /* <DEDUP_REMOVED lines=30> */
.L_x_18027:
[----:B------:R-:W-:-:S07]  /*12620*/  IMAD.MOV.U32 R162, RZ, RZ, R148 ;  /* 0x000000ffffa27224 */ /* 0x000fce00078e0094 */
.L_x_18028:
[----:B------:R-:W-:Y:S05]  /*12630*/  BSYNC B1 ;  /* 0x0000000000017941 */ /* 0x000fea0003800000 */
.L_x_18026:
        /* <DEDUP_REMOVED lines=16> */
.L_x_18032:
[----:B------:R-:W-:Y:S05]  /*12740*/  BSYNC B2 ;  /* 0x0000000000027941 */ /* 0x000fea0003800000 */
.L_x_18031:
        /* <DEDUP_REMOVED lines=44> */
.L_x_18030:
[----:B------:R-:W-:Y:S05]  /*12a10*/  BSYNC B1 ;  /* 0x0000000000017941 */ /* 0x000fea0003800000 */
.L_x_18029:
        /* <DEDUP_REMOVED lines=19> */
.L_x_18033:
        /* <DEDUP_REMOVED lines=12> */
.L_x_18036:
[----:B------:R-:W-:-:S07]  /*12c10*/  IMAD.MOV.U32 R152, RZ, RZ, R148 ;  /* 0x000000ffff987224 */ /* 0x000fce00078e0094 */
.L_x_18037:
[----:B------:R-:W-:Y:S05]  /*12c20*/  BSYNC B1 ;  /* 0x0000000000017941 */ /* 0x000fea0003800000 */
.L_x_18035:
        /* <DEDUP_REMOVED lines=16> */
.L_x_18041:
[----:B------:R-:W-:Y:S05]  /*12d30*/  BSYNC B2 ;  /* 0x0000000000027941 */ /* 0x000fea0003800000 */
.L_x_18040:
        /* <DEDUP_REMOVED lines=44> */
.L_x_18039:
[----:B------:R-:W-:Y:S05]  /*13000*/  BSYNC B1 ;  /* 0x0000000000017941 */ /* 0x000fea0003800000 */
.L_x_18038:
        /* <DEDUP_REMOVED lines=9> */
.L_x_18034:
        /* <DEDUP_REMOVED lines=12> */
.L_x_18043:
[----:B------:R-:W-:-:S07]  /*13160*/  MOV R163, R148 ;  /* 0x0000009400a37202 */ /* 0x000fce0000000f00 */
.L_x_18044:
[----:B------:R-:W-:Y:S05]  /*13170*/  BSYNC B1 ;  /* 0x0000000000017941 */ /* 0x000fea0003800000 */
.L_x_18042:
        /* <DEDUP_REMOVED lines=16> */
.L_x_18048:
[----:B------:R-:W-:Y:S05]  /*13280*/  BSYNC B2 ;  /* 0x0000000000027941 */ /* 0x000fea0003800000 */
.L_x_18047:
        /* <DEDUP_REMOVED lines=44> */
.L_x_18046:
[----:B------:R-:W-:Y:S05]  /*13550*/  BSYNC B1 ;  /* 0x0000000000017941 */ /* 0x000fea0003800000 */
.L_x_18045:
        /* <DEDUP_REMOVED lines=14> */
.L_x_18049:
        /* <DEDUP_REMOVED lines=12> */
.L_x_18052:
[----:B------:R-:W-:-:S07]  /*13700*/  IMAD.MOV.U32 R92, RZ, RZ, R148 ;  /* 0x000000ffff5c7224 */ /* 0x000fce00078e0094 */
.L_x_18053:
[----:B------:R-:W-:Y:S05]  /*13710*/  BSYNC B1 ;  /* 0x0000000000017941 */ /* 0x000fea0003800000 */
.L_x_18051:
        /* <DEDUP_REMOVED lines=16> */
.L_x_18057:
[----:B------:R-:W-:Y:S05]  /*13820*/  BSYNC B2 ;  /* 0x0000000000027941 */ /* 0x000fea0003800000 */
.L_x_18056:
        /* <DEDUP_REMOVED lines=44> */
.L_x_18055:
[----:B------:R-:W-:Y:S05]  /*13af0*/  BSYNC B1 ;  /* 0x0000000000017941 */ /* 0x000fea0003800000 */
.L_x_18054:
        /* <DEDUP_REMOVED lines=9> */
.L_x_18050:
        /* <DEDUP_REMOVED lines=12> */
.L_x_18059:
[----:B------:R-:W-:-:S07]  /*13c50*/  MOV R163, R148 ;  /* 0x0000009400a37202 */ /* 0x000fce0000000f00 */
.L_x_18060:
[----:B------:R-:W-:Y:S05]  /*13c60*/  BSYNC B1 ;  /* 0x0000000000017941 */ /* 0x000fea0003800000 */
.L_x_18058:
        /* <DEDUP_REMOVED lines=16> */
.L_x_18064:
[----:B------:R-:W-:Y:S05]  /*13d70*/  BSYNC B2 ;  /* 0x0000000000027941 */ /* 0x000fea0003800000 */
.L_x_18063:
        /* <DEDUP_REMOVED lines=44> */
.L_x_18062:
[----:B------:R-:W-:Y:S05]  /*14040*/  BSYNC B1 ;  /* 0x0000000000017941 */ /* 0x000fea0003800000 */
.L_x_18061:
        /* <DEDUP_REMOVED lines=14> */
.L_x_18065:
        /* <DEDUP_REMOVED lines=12> */
.L_x_18068:
[----:B------:R-:W-:-:S07]  /*141f0*/  IMAD.MOV.U32 R154, RZ, RZ, R148 ;  /* 0x000000ffff9a7224 */ /* 0x000fce00078e0094 */
.L_x_18069:
[----:B------:R-:W-:Y:S05]  /*14200*/  BSYNC B1 ;  /* 0x0000000000017941 */ /* 0x000fea0003800000 */
.L_x_18067:
        /* <DEDUP_REMOVED lines=16> */
.L_x_18073:
[----:B------:R-:W-:Y:S05]  /*14310*/  BSYNC B2 ;  /* 0x0000000000027941 */ /* 0x000fea0003800000 */
.L_x_18072:
        /* <DEDUP_REMOVED lines=44> */
.L_x_18071:
[----:B------:R-:W-:Y:S05]  /*145e0*/  BSYNC B1 ;  /* 0x0000000000017941 */ /* 0x000fea0003800000 */
.L_x_18070:
        /* <DEDUP_REMOVED lines=9> */
.L_x_18066:
        /* <DEDUP_REMOVED lines=12> */
.L_x_18075:
[----:B------:R-:W-:-:S07]  /*14740*/  MOV R163, R148 ;  /* 0x0000009400a37202 */ /* 0x000fce0000000f00 */
.L_x_18076:
[----:B------:R-:W-:Y:S05]  /*14750*/  BSYNC B1 ;  /* 0x0000000000017941 */ /* 0x000fea0003800000 */
.L_x_18074:
        /* <DEDUP_REMOVED lines=16> */
.L_x_18080:
[----:B------:R-:W-:Y:S05]  /*14860*/  BSYNC B2 ;  /* 0x0000000000027941 */ /* 0x000fea0003800000 */
.L_x_18079:
        /* <DEDUP_REMOVED lines=44> */
.L_x_18078:
[----:B------:R-:W-:Y:S05]  /*14b30*/  BSYNC B1 ;  /* 0x0000000000017941 */ /* 0x000fea0003800000 */
.L_x_18077:
        /* <DEDUP_REMOVED lines=14> */
.L_x_18081:
        /* <DEDUP_REMOVED lines=12> */
.L_x_18084:
[----:B------:R-:W-:-:S07]  /*14ce0*/  IMAD.MOV.U32 R155, RZ, RZ, R148 ;  /* 0x000000ffff9b7224 */ /* 0x000fce00078e0094 */
.L_x_18085:
[----:B------:R-:W-:Y:S05]  /*14cf0*/  BSYNC B1 ;  /* 0x0000000000017941 */ /* 0x000fea0003800000 */
.L_x_18083:
        /* <DEDUP_REMOVED lines=16> */
.L_x_18089:
[----:B------:R-:W-:Y:S05]  /*14e00*/  BSYNC B2 ;  /* 0x0000000000027941 */ /* 0x000fea0003800000 */
.L_x_18088:
        /* <DEDUP_REMOVED lines=44> */
.L_x_18087:
[----:B------:R-:W-:Y:S05]  /*150d0*/  BSYNC B1 ;  /* 0x0000000000017941 */ /* 0x000fea0003800000 */
.L_x_18086:
        /* <DEDUP_REMOVED lines=9> */
.L_x_18082:
        /* <DEDUP_REMOVED lines=12> */
.L_x_18091:
[----:B------:R-:W-:-:S07]  /*15230*/  MOV R163, R148 ;  /* 0x0000009400a37202 */ /* 0x000fce0000000f00 */
.L_x_18092:
[----:B------:R-:W-:Y:S05]  /*15240*/  BSYNC B1 ;  /* 0x0000000000017941 */ /* 0x000fea0003800000 */
.L_x_18090:
        /* <DEDUP_REMOVED lines=16> */
.L_x_18096:
[----:B------:R-:W-:Y:S05]  /*15350*/  BSYNC B2 ;  /* 0x0000000000027941 */ /* 0x000fea0003800000 */
.L_x_18095:
        /* <DEDUP_REMOVED lines=44> */
.L_x_18094:
[----:B------:R-:W-:Y:S05]  /*15620*/  BSYNC B1 ;  /* 0x0000000000017941 */ /* 0x000fea0003800000 */
.L_x_18093:
        /* <DEDUP_REMOVED lines=14> */
.L_x_18097:
        /* <DEDUP_REMOVED lines=12> */
.L_x_18100:
[----:B------:R-:W-:-:S07]  /*157d0*/  IMAD.MOV.U32 R156, RZ, RZ, R148 ;  /* 0x000000ffff9c7224 */ /* 0x000fce00078e0094 */
.L_x_18101:
[----:B------:R-:W-:Y:S05]  /*157e0*/  BSYNC B1 ;  /* 0x0000000000017941 */ /* 0x000fea0003800000 */
.L_x_18099:
        /* <DEDUP_REMOVED lines=16> */
.L_x_18105:
[----:B------:R-:W-:Y:S05]  /*158f0*/  BSYNC B2 ;  /* 0x0000000000027941 */ /* 0x000fea0003800000 */
.L_x_18104:
        /* <DEDUP_REMOVED lines=44> */
.L_x_18103:
[----:B------:R-:W-:Y:S05]  /*15bc0*/  BSYNC B1 ;  /* 0x0000000000017941 */ /* 0x000fea0003800000 */
.L_x_18102:
        /* <DEDUP_REMOVED lines=9> */
.L_x_18098:
        /* <DEDUP_REMOVED lines=12> */
.L_x_18107:
[----:B------:R-:W-:-:S07]  /*15d20*/  MOV R163, R148 ;  /* 0x0000009400a37202 */ /* 0x000fce0000000f00 */
.L_x_18108:
[----:B------:R-:W-:Y:S05]  /*15d30*/  BSYNC B1 ;  /* 0x0000000000017941 */ /* 0x000fea0003800000 */
.L_x_18106:
        /* <DEDUP_REMOVED lines=16> */
.L_x_18112:
[----:B------:R-:W-:Y:S05]  /*15e40*/  BSYNC B2 ;  /* 0x0000000000027941 */ /* 0x000fea0003800000 */
.L_x_18111:
        /* <DEDUP_REMOVED lines=44> */
.L_x_18110:
[----:B------:R-:W-:Y:S05]  /*16110*/  BSYNC B1 ;  /* 0x0000000000017941 */ /* 0x000fea0003800000 */
.L_x_18109:
        /* <DEDUP_REMOVED lines=12> */
.L_x_18113:
        /* <DEDUP_REMOVED lines=12> */
.L_x_18116:
[----:B------:R-:W-:-:S07]  /*162a0*/  IMAD.MOV.U32 R157, RZ, RZ, R148 ;  /* 0x000000ffff9d7224 */ /* 0x000fce00078e0094 */
.L_x_18117:
[----:B------:R-:W-:Y:S05]  /*162b0*/  BSYNC B1 ;  /* 0x0000000000017941 */ /* 0x000fea0003800000 */
.L_x_18115:
        /* <DEDUP_REMOVED lines=16> */
.L_x_18121:
[----:B------:R-:W-:Y:S05]  /*163c0*/  BSYNC B2 ;  /* 0x0000000000027941 */ /* 0x000fea0003800000 */
.L_x_18120:
        /* <DEDUP_REMOVED lines=44> */
.L_x_18119:
[----:B------:R-:W-:Y:S05]  /*16690*/  BSYNC B1 ;  /* 0x0000000000017941 */ /* 0x000fea0003800000 */
.L_x_18118:
        /* <DEDUP_REMOVED lines=9> */
.L_x_18114:
        /* <DEDUP_REMOVED lines=12> */
.L_x_18123:
[----:B------:R-:W-:-:S07]  /*167f0*/  MOV R163, R148 ;  /* 0x0000009400a37202 */ /* 0x000fce0000000f00 */
.L_x_18124:
[----:B------:R-:W-:Y:S05]  /*16800*/  BSYNC B1 ;  /* 0x0000000000017941 */ /* 0x000fea0003800000 */
.L_x_18122:
        /* <DEDUP_REMOVED lines=16> */
.L_x_18128:
[----:B------:R-:W-:Y:S05]  /*16910*/  BSYNC B2 ;  /* 0x0000000000027941 */ /* 0x000fea0003800000 */
.L_x_18127:
        /* <DEDUP_REMOVED lines=44> */
.L_x_18126:
[----:B------:R-:W-:Y:S05]  /*16be0*/  BSYNC B1 ;  /* 0x0000000000017941 */ /* 0x000fea0003800000 */
.L_x_18125:
        /* <DEDUP_REMOVED lines=12> */
.L_x_18129:
        /* <DEDUP_REMOVED lines=12> */
.L_x_18132:
[----:B------:R-:W-:-:S07]  /*16d70*/  IMAD.MOV.U32 R158, RZ, RZ, R148 ;  /* 0x000000ffff9e7224 */ /* 0x000fce00078e0094 */
.L_x_18133:
[----:B------:R-:W-:Y:S05]  /*16d80*/  BSYNC B1 ;  /* 0x0000000000017941 */ /* 0x000fea0003800000 */
.L_x_18131:
        /* <DEDUP_REMOVED lines=16> */
.L_x_18137:
[----:B------:R-:W-:Y:S05]  /*16e90*/  BSYNC B2 ;  /* 0x0000000000027941 */ /* 0x000fea0003800000 */
.L_x_18136:
        /* <DEDUP_REMOVED lines=44> */
.L_x_18135:
[----:B------:R-:W-:Y:S05]  /*17160*/  BSYNC B1 ;  /* 0x0000000000017941 */ /* 0x000fea0003800000 */
.L_x_18134:
        /* <DEDUP_REMOVED lines=9> */
.L_x_18130:
        /* <DEDUP_REMOVED lines=12> */
.L_x_18139:
[----:B------:R-:W-:-:S07]  /*172c0*/  MOV R163, R148 ;  /* 0x0000009400a37202 */ /* 0x000fce0000000f00 */
.L_x_18140:
[----:B------:R-:W-:Y:S05]  /*172d0*/  BSYNC B1 ;  /* 0x0000000000017941 */ /* 0x000fea0003800000 */
.L_x_18138:
        /* <DEDUP_REMOVED lines=16> */
.L_x_18144:
[----:B------:R-:W-:Y:S05]  /*173e0*/  BSYNC B2 ;  /* 0x0000000000027941 */ /* 0x000fea0003800000 */
.L_x_18143:
        /* <DEDUP_REMOVED lines=44> */
.L_x_18142:
[----:B------:R-:W-:Y:S05]  /*176b0*/  BSYNC B1 ;  /* 0x0000000000017941 */ /* 0x000fea0003800000 */
.L_x_18141:
        /* <DEDUP_REMOVED lines=12> */
.L_x_18145:
        /* <DEDUP_REMOVED lines=12> */
.L_x_18148:
[----:B------:R-:W-:-:S07]  /*17840*/  IMAD.MOV.U32 R159, RZ, RZ, R148 ;  /* 0x000000ffff9f7224 */ /* 0x000fce00078e0094 */
.L_x_18149:
[----:B------:R-:W-:Y:S05]  /*17850*/  BSYNC B1 ;  /* 0x0000000000017941 */ /* 0x000fea0003800000 */
.L_x_18147:
        /* <DEDUP_REMOVED lines=16> */
.L_x_18153:
[----:B------:R-:W-:Y:S05]  /*17960*/  BSYNC B2 ;  /* 0x0000000000027941 */ /* 0x000fea0003800000 */
.L_x_18152:
        /* <DEDUP_REMOVED lines=44> */
.L_x_18151:
[----:B------:R-:W-:Y:S05]  /*17c30*/  BSYNC B1 ;  /* 0x0000000000017941 */ /* 0x000fea0003800000 */
.L_x_18150:
        /* <DEDUP_REMOVED lines=9> */
.L_x_18146:
        /* <DEDUP_REMOVED lines=51> */
.L_x_18025:
[----:B------:R-:W-:Y:S05]  /*18000*/  BSYNC B0 ;  /* 0x0000000000007941 */ /* 0x000fea0003800000 */
.L_x_18024:
        /* <DEDUP_REMOVED lines=129> */
.L_x_18174:
        /* <DEDUP_REMOVED lines=103> */
[----:B------:R-:W-:Y:S01]  /*18e90*/  F2FP.F16.F32.PACK_AB R96, R97, R96 ;  /* 0x000000606160723e */ /* 0x000fe200000000ff */
[--C-:B------:R-:W-:Y:S01]  /*18ea0*/  FADD.FTZ R164, R71, -R160.reuse ;  /* 0x800000a047a47221 */ /* 0x100fe20000010000 */
        /* <DEDUP_REMOVED lines=10> */
[----:B------:R-:W-:Y:S02]  /*18f50*/  F2FP.F16.F32.PACK_AB R98, R99, R98 ;  /* 0x000000626362723e */ /* 0x000fe400000000ff */
[----:B------:R-:W-:Y:S02]  /*18f60*/  F2FP.F16.F32.PACK_AB R99, R151, R162 ;  /* 0x000000a29763723e */ /* 0x000fe400000000ff */
[----:B------:R-:W0:Y:S02]  /*18f70*/  LDC.64 R150, c[0x0][0x2b8] ;  /* 0x0000ae00ff967b82 */ /* 0x000e240000000a00 */
[C---:B0-----:R-:W-:Y:S01]  /*18f80*/  IMAD.WIDE.U32 R150, R149.reuse, 0x10, R150 ;  /* 0x0000001095967825 */ /* 0x041fe200078e0096 */
[----:B------:R-:W-:-:S04]  /*18f90*/  IADD3 R149, R149, 0x100, RZ ;  /* 0x0000010095957810 */ /* 0x000fc80007ffe0ff */
[----:B------:R1:W-:Y:S03]  /*18fa0*/  STG.E.128 desc[UR4][R150.64], R96 ;  /* 0x0000006096007986 */ /* 0x0003e6000c101d04 */
.L_x_18156:
[----:B------:R-:W-:Y:S05]  /*18fb0*/  BSYNC B0 ;  /* 0x0000000000007941 */ /* 0x000fea0003800000 */
.L_x_18155:
        /* <DEDUP_REMOVED lines=32> */
[----:B0-----:R-:W-:-:S04]  /*191c0*/  IMAD.WIDE.U32 R150, R149, 0x10, R150 ;  /* 0x0000001095967825 */ /* 0x001fc800078e0096 */
[----:B------:R-:W-:Y:S01]  /*191d0*/  VIADD R149, R149, 0x100 ;  /* 0x0000010095957836 */ /* 0x000fe20000000000 */
[----:B------:R2:W-:Y:S06]  /*191e0*/  STG.E.128 desc[UR4][R150.64], R96 ;  /* 0x0000006096007986 */ /* 0x0005ec000c101d04 */
.L_x_18158:
[----:B------:R-:W-:Y:S05]  /*191f0*/  BSYNC B0 ;  /* 0x0000000000007941 */ /* 0x000fea0003800000 */
.L_x_18157:
        /* <DEDUP_REMOVED lines=35> */
.L_x_18160:
[----:B------:R-:W-:Y:S05]  /*19430*/  BSYNC B0 ;  /* 0x0000000000007941 */ /* 0x000fea0003800000 */
.L_x_18159:
        /* <DEDUP_REMOVED lines=17> */
[----:B------:R-:W-:Y:S01]  /*19550*/  F2FP.F16.F32.PACK_AB R98, R151, R98 ;  /* 0x000000629762723e */ /* 0x000fe200000000ff */
        /* <DEDUP_REMOVED lines=11> */
[----:B------:R-:W-:Y:S02]  /*19610*/  F2FP.F16.F32.PACK_AB R99, R170, R99 ;  /* 0x00000063aa63723e */ /* 0x000fe400000000ff */
[----:B------:R-:W-:Y:S02]  /*19620*/  F2FP.F16.F32.PACK_AB R97, R163, R160 ;  /* 0x000000a0a361723e */ /* 0x000fe400000000ff */
[----:B------:R-:W-:Y:S01]  /*19630*/  F2FP.F16.F32.PACK_AB R96, R161, R96 ;  /* 0x00000060a160723e */ /* 0x000fe200000000ff */
[----:B0-----:R-:W-:-:S05]  /*19640*/  IMAD.WIDE.U32 R150, R149, 0x10, R150 ;  /* 0x0000001095967825 */ /* 0x001fca00078e0096 */
[----:B------:R4:W-:Y:S02]  /*19650*/  STG.E.128 desc[UR4][R150.64], R96 ;  /* 0x0000006096007986 */ /* 0x0009e4000c101d04 */
.L_x_18162:
[----:B------:R-:W-:Y:S05]  /*19660*/  BSYNC B0 ;  /* 0x0000000000007941 */ /* 0x000fea0003800000 */
.L_x_18161:
[----:B------:R-:W-:Y:S01]  /*19670*/  VIADD R20, R20, UR16 ;  /* 0x0000001014147c36 */ /* 0x000fe20008000000 */
[----:B------:R-:W-:-:S04]  /*19680*/  SEL R160, RZ, 0x1, P3 ;  /* 0x00000001ffa07807 */ /* 0x000fc80001800000 */
[----:B------:R-:W-:-:S13]  /*19690*/  ISETP.GE.AND P0, PT, R20, UR17, PT ;  /* 0x0000001114007c0c */ /* 0x000fda000bf06270 */
[----:B------:R-:W-:Y:S05]  /*196a0*/  @!P0 BRA `(.L_x_18163) ;  /* 0xfffffe7800688947 */ /* 0x000fea000383ffff */
[----:B------:R-:W-:Y:S05]  /*196b0*/  EXIT ;  /* 0x000000000000794d */ /* 0x000fea0003800000 */
.L_x_18154:
[----:B------:R-:W-:Y:S01]  /*196c0*/  HFMA2.MMA R166, -RZ, RZ, 0, 1.847743988037109375e-06 ;  /* 0x0000001fffa67435 */ /* 0x000fe200000001ff */
[----:B------:R-:W-:Y:S01]  /*196d0*/  MOV R164, R97 ;  /* 0x0000006100a47202 */ /* 0x000fe20000000f00 */
[----:B------:R-:W-:Y:S02]  /*196e0*/  IMAD.MOV.U32 R165, RZ, RZ, 0x1 ;  /* 0x00000001ffa57424 */ /* 0x000fe400078e00ff */
[----:B------:R-:W-:-:S07]  /*196f0*/  IMAD.MOV.U32 R163, RZ, RZ, -0x1 ;  /* 0xffffffffffa37424 */ /* 0x000fce00078e00ff */
[----:B------:R-:W-:Y:S05]  /*19700*/  WARPSYNC.COLLECTIVE R163, `(.L_x_18164) ;  /* 0x00000000a3087348 */ /* 0x000fea0003c00000 */
[----:B------:R0:W1:Y:S02]  /*19710*/  SHFL.BFLY P5, R162, R164, R165, R166 ;  /* 0x0c0000a5a4a27389 */ /* 0x00006400000a00a6 */
[----:B01----:R-:W-:Y:S01]  /*19720*/  ENDCOLLECTIVE ;  /* 0x000000000000791b */ /* 0x003fe20003800000 */
.L_x_18164:
[----:B------:R-:W-:Y:S01]  /*19730*/  HFMA2.MMA R165, -RZ, RZ, 0, 1.1920928955078125e-07 ;  /* 0x00000002ffa57435 */ /* 0x000fe200000001ff */
[----:B------:R-:W-:-:S05]  /*19740*/  MOV R96, R162 ;  /* 0x000000a200607202 */ /* 0x000fca0000000f00 */
[----:B------:R-:W-:-:S04]  /*19750*/  FADD.FTZ R150, R97, R96 ;  /* 0x0000006061967221 */ /* 0x000fc80000010000 */
[----:B------:R-:W-:-:S07]  /*19760*/  IMAD.MOV.U32 R164, RZ, RZ, R150 ;  /* 0x000000ffffa47224 */ /* 0x000fce00078e0096 */
[----:B------:R-:W-:Y:S05]  /*19770*/  WARPSYNC.COLLECTIVE R163, `(.L_x_18165) ;  /* 0x00000000a3087348 */ /* 0x000fea0003c00000 */
[----:B------:R0:W1:Y:S02]  /*19780*/  SHFL.BFLY P5, R162, R164, R165, R166 ;  /* 0x0c0000a5a4a27389 */ /* 0x00006400000a00a6 */
[----:B01----:R-:W-:Y:S01]  /*19790*/  ENDCOLLECTIVE ;  /* 0x000000000000791b */ /* 0x003fe20003800000 */
.L_x_18165:
[----:B------:R-:W-:Y:S02]  /*197a0*/  IMAD.MOV.U32 R165, RZ, RZ, 0x4 ;  /* 0x00000004ffa57424 */ /* 0x000fe400078e00ff */
[----:B------:R-:W-:-:S04]  /*197b0*/  IMAD.MOV.U32 R151, RZ, RZ, R162 ;  /* 0x000000ffff977224 */ /* 0x000fc800078e00a2 */
[----:B------:R-:W-:-:S05]  /*197c0*/  FADD.FTZ R151, R150, R151 ;  /* 0x0000009796977221 */ /* 0x000fca0000010000 */
[----:B------:R-:W-:-:S07]  /*197d0*/  MOV R164, R151 ;  /* 0x0000009700a47202 */ /* 0x000fce0000000f00 */
[----:B------:R-:W-:Y:S05]  /*197e0*/  WARPSYNC.COLLECTIVE R163, `(.L_x_18166) ;  /* 0x00000000a3087348 */ /* 0x000fea0003c00000 */
[----:B------:R0:W1:Y:S02]  /*197f0*/  SHFL.BFLY P5, R162, R164, R165, R166 ;  /* 0x0c0000a5a4a27389 */ /* 0x00006400000a00a6 */
[----:B01----:R-:W-:Y:S01]  /*19800*/  ENDCOLLECTIVE ;  /* 0x000000000000791b */ /* 0x003fe20003800000 */
.L_x_18166:
[----:B------:R-:W-:Y:S01]  /*19810*/  HFMA2.MMA R165, -RZ, RZ, 0, 4.76837158203125e-07 ;  /* 0x00000008ffa57435 */ /* 0x000fe200000001ff */
[----:B------:R-:W-:-:S05]  /*19820*/  MOV R96, R162 ;  /* 0x000000a200607202 */ /* 0x000fca0000000f00 */
[----:B------:R-:W-:-:S04]  /*19830*/  FADD.FTZ R160, R151, R96 ;  /* 0x0000006097a07221 */ /* 0x000fc80000010000 */
[----:B------:R-:W-:-:S07]  /*19840*/  IMAD.MOV.U32 R164, RZ, RZ, R160 ;  /* 0x000000ffffa47224 */ /* 0x000fce00078e00a0 */
[----:B------:R-:W-:Y:S05]  /*19850*/  WARPSYNC.COLLECTIVE R163, `(.L_x_18167) ;  /* 0x00000000a3087348 */ /* 0x000fea0003c00000 */
[----:B------:R0:W1:Y:S02]  /*19860*/  SHFL.BFLY P5, R162, R164, R165, R166 ;  /* 0x0c0000a5a4a27389 */ /* 0x00006400000a00a6 */
[----:B01----:R-:W-:Y:S01]  /*19870*/  ENDCOLLECTIVE ;  /* 0x000000000000791b */ /* 0x003fe20003800000 */
.L_x_18167:
[----:B------:R-:W-:Y:S02]  /*19880*/  IMAD.MOV.U32 R165, RZ, RZ, 0x10 ;  /* 0x00000010ffa57424 */ /* 0x000fe400078e00ff */
[----:B------:R-:W-:-:S04]  /*19890*/  IMAD.MOV.U32 R161, RZ, RZ, R162 ;  /* 0x000000ffffa17224 */ /* 0x000fc800078e00a2 */
[----:B------:R-:W-:-:S05]  /*198a0*/  FADD.FTZ R161, R160, R161 ;  /* 0x000000a1a0a17221 */ /* 0x000fca0000010000 */
[----:B------:R-:W-:-:S07]  /*198b0*/  MOV R164, R161 ;  /* 0x000000a100a47202 */ /* 0x000fce0000000f00 */
[----:B------:R-:W-:Y:S05]  /*198c0*/  WARPSYNC.COLLECTIVE R163, `(.L_x_18168) ;  /* 0x00000000a3087348 */ /* 0x000fea0003c00000 */
[----:B------:R0:W1:Y:S02]  /*198d0*/  SHFL.BFLY P5, R162, R164, R165, R166 ;  /* 0x0c0000a5a4a27389 */ /* 0x00006400000a00a6 */
[----:B01----:R-:W-:Y:S01]  /*198e0*/  ENDCOLLECTIVE ;  /* 0x000000000000791b */ /* 0x003fe20003800000 */
.L_x_18168:
        /* <DEDUP_REMOVED lines=73> */
.L_x_18169:
[----:B------:R-:W-:Y:S02]  /*19d80*/  IMAD.MOV.U32 R165, RZ, RZ, 0x2 ;  /* 0x00000002ffa57424 */ /* 0x000fe400078e00ff */
[----:B------:R-:W-:-:S04]  /*19d90*/  IMAD.MOV.U32 R150, RZ, RZ, R162 ;  /* 0x000000ffff967224 */ /* 0x000fc800078e00a2 */
[----:B------:R-:W-:-:S05]  /*19da0*/  FADD.FTZ R150, R97, R150 ;  /* 0x0000009661967221 */ /* 0x000fca0000010000 */
[----:B------:R-:W-:-:S07]  /*19db0*/  MOV R164, R150 ;  /* 0x0000009600a47202 */ /* 0x000fce0000000f00 */
[----:B------:R-:W-:Y:S05]  /*19dc0*/  WARPSYNC.COLLECTIVE R163, `(.L_x_18170) ;  /* 0x00000000a3087348 */ /* 0x000fea0003c00000 */
[----:B------:R0:W1:Y:S02]  /*19dd0*/  SHFL.BFLY P5, R162, R164, R165, R166 ;  /* 0x0c0000a5a4a27389 */ /* 0x00006400000a00a6 */
[----:B01----:R-:W-:Y:S01]  /*19de0*/  ENDCOLLECTIVE ;  /* 0x000000000000791b */ /* 0x003fe20003800000 */
.L_x_18170:
[----:B------:R-:W-:Y:S01]  /*19df0*/  HFMA2.MMA R165, -RZ, RZ, 0, 2.384185791015625e-07 ;  /* 0x00000004ffa57435 */ /* 0x000fe200000001ff */
[----:B------:R-:W-:-:S05]  /*19e00*/  MOV R151, R162 ;  /* 0x000000a200977202 */ /* 0x000fca0000000f00 */
[----:B------:R-:W-:-:S04]  /*19e10*/  FADD.FTZ R151, R150, R151 ;  /* 0x0000009796977221 */ /* 0x000fc80000010000 */
[----:B------:R-:W-:-:S07]  /*19e20*/  IMAD.MOV.U32 R164, RZ, RZ, R151 ;  /* 0x000000ffffa47224 */ /* 0x000fce00078e0097 */
[----:B------:R-:W-:Y:S05]  /*19e30*/  WARPSYNC.COLLECTIVE R163, `(.L_x_18171) ;  /* 0x00000000a3087348 */ /* 0x000fea0003c00000 */
[----:B------:R0:W1:Y:S02]  /*19e40*/  SHFL.BFLY P5, R162, R164, R165, R166 ;  /* 0x0c0000a5a4a27389 */ /* 0x00006400000a00a6 */
[----:B01----:R-:W-:Y:S01]  /*19e50*/  ENDCOLLECTIVE ;  /* 0x000000000000791b */ /* 0x003fe20003800000 */
.L_x_18171:
[----:B------:R-:W-:Y:S02]  /*19e60*/  IMAD.MOV.U32 R165, RZ, RZ, 0x8 ;  /* 0x00000008ffa57424 */ /* 0x000fe400078e00ff */
[----:B------:R-:W-:-:S04]  /*19e70*/  IMAD.MOV.U32 R160, RZ, RZ, R162 ;  /* 0x000000ffffa07224 */ /* 0x000fc800078e00a2 */
[----:B------:R-:W-:-:S05]  /*19e80*/  FADD.FTZ R160, R151, R160 ;  /* 0x000000a097a07221 */ /* 0x000fca0000010000 */
[----:B------:R-:W-:-:S07]  /*19e90*/  MOV R164, R160 ;  /* 0x000000a000a47202 */ /* 0x000fce0000000f00 */
[----:B------:R-:W-:Y:S05]  /*19ea0*/  WARPSYNC.COLLECTIVE R163, `(.L_x_18172) ;  /* 0x00000000a3087348 */ /* 0x000fea0003c00000 */
[----:B------:R0:W1:Y:S02]  /*19eb0*/  SHFL.BFLY P5, R162, R164, R165, R166 ;  /* 0x0c0000a5a4a27389 */ /* 0x00006400000a00a6 */
[----:B01----:R-:W-:Y:S01]  /*19ec0*/  ENDCOLLECTIVE ;  /* 0x000000000000791b */ /* 0x003fe20003800000 */
.L_x_18172:
[----:B------:R-:W-:Y:S01]  /*19ed0*/  HFMA2.MMA R165, -RZ, RZ, 0, 9.5367431640625e-07 ;  /* 0x00000010ffa57435 */ /* 0x000fe200000001ff */
[----:B------:R-:W-:-:S05]  /*19ee0*/  MOV R161, R162 ;  /* 0x000000a200a17202 */ /* 0x000fca0000000f00 */
[----:B------:R-:W-:-:S04]  /*19ef0*/  FADD.FTZ R161, R160, R161 ;  /* 0x000000a1a0a17221 */ /* 0x000fc80000010000 */
[----:B------:R-:W-:-:S07]  /*19f00*/  IMAD.MOV.U32 R164, RZ, RZ, R161 ;  /* 0x000000ffffa47224 */ /* 0x000fce00078e00a1 */
[----:B------:R-:W-:Y:S05]  /*19f10*/  WARPSYNC.COLLECTIVE R163, `(.L_x_18173) ;  /* 0x00000000a3087348 */ /* 0x000fea0003c00000 */
[----:B------:R0:W1:Y:S02]  /*19f20*/  SHFL.BFLY P5, R162, R164, R165, R166 ;  /* 0x0c0000a5a4a27389 */ /* 0x00006400000a00a6 */
[----:B01----:R-:W-:Y:S01]  /*19f30*/  ENDCOLLECTIVE ;  /* 0x000000000000791b */ /* 0x003fe20003800000 */
.L_x_18173:
[----:B------:R-:W-:Y:S05]  /*19f40*/  BRA `(.L_x_18174) ;  /* 0xffffffe800347947 */ /* 0x000fea000383ffff */
.L_x_18175:
        /* <DEDUP_REMOVED lines=11> */
.L_x_27074:


//--------------------- .text._ZN10layer_norm31ln_parallel_residual_fwd_kernelINS_13Kernel_traitsI6__halfS2_fS2_fjLj8192ELj1ELj1ELj8ELj16ENS_18Kernel_traits_baseILj8192ES2_S2_fS2_fjLj256EEEEELb1ELb1ELb1EEEvNS_9FwdParamsE --------------------------
	.section	.text._ZN10layer_norm31ln_parallel_residual_fwd_kernelINS_13Kernel_traitsI6__halfS2_fS2_fjLj8192ELj1ELj1ELj8ELj16ENS_18Kernel_traits_baseILj8192ES2_S2_fS2_fjLj256EEEEELb1ELb1ELb1EEEvNS_9FwdParamsE,"ax",@progbits
	.align	128
        .global         _ZN10layer_norm31ln_parallel_residual_fwd_kernelINS_13Kernel_traitsI6__halfS2_fS2_fjLj8192ELj1ELj1ELj8ELj16ENS_18Kernel_traits_baseILj8192ES2_S2_fS2_fjLj256EEEEELb1ELb1ELb1EEEvNS_9FwdParamsE
        .type           _ZN10layer_norm31ln_parallel_residual_fwd_kernelINS_13Kernel_traitsI6__halfS2_fS2_fjLj8192ELj1ELj1ELj8ELj16ENS_18Kernel_traits_baseILj8192ES2_S2_fS2_fjLj256EEEEELb1ELb1ELb1EEEvNS_9FwdParamsE,@function
        .size           _ZN10layer_norm31ln_parallel_residual_fwd_kernelINS_13Kernel_traitsI6__halfS2_fS2_fjLj8192ELj1ELj1ELj8ELj16ENS_18Kernel_traits_baseILj8192ES2_S2_fS2_fjLj256EEEEELb1ELb1ELb1EEEvNS_9FwdParamsE,(.L_x_27075 - _ZN10layer_norm31ln_parallel_residual_fwd_kernelINS_13Kernel_traitsI6__halfS2_fS2_fjLj8192ELj1ELj1ELj8ELj16ENS_18Kernel_traits_baseILj8192ES2_S2_fS2_fjLj256EEEEELb1ELb1ELb1EEEvNS_9FwdParamsE)
        .other          _ZN10layer_norm31ln_parallel_residual_fwd_kernelINS_13Kernel_traitsI6__halfS2_fS2_fjLj8192ELj1ELj1ELj8ELj16ENS_18Kernel_traits_baseILj8192ES2_S2_fS2_fjLj256EEEEELb1ELb1ELb1EEEvNS_9FwdParamsE,@"STO_CUDA_ENTRY STV_DEFAULT"
_ZN10layer_norm31ln_parallel_residual_fwd_kernelINS_13Kernel_traitsI6__halfS2_fS2_fjLj8192ELj1ELj1ELj8ELj16ENS_18Kernel_traits_baseILj8192ES2_S2_fS2_fjLj256EEEEELb1ELb1ELb1EEEvNS_9FwdParamsE:
.text._ZN10layer_norm31ln_parallel_residual_fwd_kernelINS_13Kernel_traitsI6__halfS2_fS2_fjLj8192ELj1ELj1ELj8ELj16ENS_18Kernel_traits_baseILj8192ES2_S2_fS2_fjLj256EEEEELb1ELb1ELb1EEEvNS_9FwdParamsE:
        /* <DEDUP_REMOVED lines=44> */
[----:B------:R-:W-:Y:S01]  /*02c0*/  @!P0 CS2R R34, SRZ ;  /* 0x0000000000228805 */ /* 0x000fe2000001ff00 */
[----:B------:R-:W-:Y:S01]  /*02d0*/  ULDC.64 UR6, c[0x0][0x228] ;  /* 0x00008a0000067ab9 */ /* 0x000fe20000000a00 */
        /* <DEDUP_REMOVED lines=8> */
[----:B------:R-:W-:Y:S01]  /*0360*/  IADD3 R3, R125, -0x4498517b, RZ ;  /* 0xbb67ae857d037810 */ /* 0x000fe20007ffe0ff */
[----:B------:R-:W-:Y:S01]  /*0370*/  HADD2.F32 R30, -RZ, R33.H1_H1 ;  /* 0x30000021ff1e7230 */ /* 0x000fe20000004100 */
[----:B------:R-:W-:Y:S01]  /*0380*/  ISETP.NE.U32.AND P0, PT, RZ, UR6, PT ;  /* 0x00000006ff007c0c */ /* 0x000fe2000bf05070 */
[----:B------:R-:W-:Y:S01]  /*0390*/  @P1 IMAD.X R151, RZ, RZ, R5, P2 ;  /* 0x000000ffff971224 */ /* 0x000fe200010e0605 */
[----:B------:R-:W-:Y:S01]  /*03a0*/  ULDC.U8 UR6, c[0x0][0x2a0] ;  /* 0x0000a80000067ab9 */ /* 0x000fe20000000000 */
[----:B------:R-:W-:Y:S01]  /*03b0*/  VIADD R5, R124, 0x3c6ef372 ;  /* 0x3c6ef3727c057836 */ /* 0x000fe20000000000 */
[----:B------:R-:W-:Y:S01]  /*03c0*/  ISETP.NE.AND P1, PT, RZ, UR6, PT ;  /* 0x00000006ff007c0c */ /* 0x000fe2000bf25270 */
[----:B------:R-:W-:Y:S01]  /*03d0*/  HADD2.F32 R31, -RZ, R34.H0_H0 ;  /* 0x20000022ff1f7230 */ /* 0x000fe20000004100 */
[C-C-:B------:R-:W-:Y:S01]  /*03e0*/  SHF.R.U64 R133, R150.reuse, 0x2, R151.reuse ;  /* 0x0000000296857819 */ /* 0x140fe20000001297 */
[----:B------:R-:W-:Y:S01]  /*03f0*/  HADD2.F32 R36, -RZ, R40.H1_H1 ;  /* 0x30000028ff247230 */ /* 0x000fe20000004100 */
[----:B------:R-:W-:Y:S01]  /*0400*/  SHF.R.U32.HI R135, RZ, 0x2, R151 ;  /* 0x00000002ff877819 */ /* 0x000fe20000011697 */
[--C-:B------:R-:W-:Y:S01]  /*0410*/  HADD2.F32 R37, -RZ, R41.reuse.H0_H0 ;  /* 0x20000029ff257230 */ /* 0x100fe20000004100 */
        /* <DEDUP_REMOVED lines=72> */
[----:B------:R-:W-:-:S02]  /*08a0*/  HADD2.F32 R33, -RZ, R35.H0_H0 ;  /* 0x20000023ff217230 */ /* 0x000fc40000004100 */
[----:B------:R-:W-:Y:S02]  /*08b0*/  HADD2.F32 R34, -RZ, R35.H1_H1 ;  /* 0x30000023ff227230 */ /* 0x000fe40000004100 */
[----:B------:R-:W-:Y:S02]  /*08c0*/  HADD2.F32 R35, -RZ, R40.H0_H0 ;  /* 0x20000028ff237230 */ /* 0x000fe40000004100 */
[----:B------:R-:W-:Y:S02]  /*08d0*/  HADD2.F32 R40, -RZ, R42.H1_H1 ;  /* 0x3000002aff287230 */ /* 0x000fe40000004100 */
[--C-:B------:R-:W-:Y:S02]  /*08e0*/  HADD2.F32 R41, -RZ, R43.reuse.H0_H0 ;  /* 0x2000002bff297230 */ /* 0x100fe40000004100 */
[----:B------:R-:W-:Y:S02]  /*08f0*/  HADD2.F32 R42, -RZ, R43.H1_H1 ;  /* 0x3000002bff2a7230 */ /* 0x000fe40000004100 */
[----:B------:R-:W-:-:S02]  /*0900*/  HADD2.F32 R43, -RZ, R68.H0_H0 ;  /* 0x20000044ff2b7230 */ /* 0x000fc40000004100 */
[----:B------:R-:W-:Y:S02]  /*0910*/  HADD2.F32 R44, -RZ, R68.H1_H1 ;  /* 0x30000044ff2c7230 */ /* 0x000fe40000004100 */
[--C-:B------:R-:W-:Y:S02]  /*0920*/  HADD2.F32 R45, -RZ, R69.reuse.H0_H0 ;  /* 0x20000045ff2d7230 */ /* 0x100fe40000004100 */
[----:B------:R-:W-:Y:S02]  /*0930*/  HADD2.F32 R46, -RZ, R69.H1_H1 ;  /* 0x30000045ff2e7230 */ /* 0x000fe40000004100 */
[----:B------:R-:W-:Y:S02]  /*0940*/  IMAD R68, R50, -0x2daee0ad, RZ ;  /* 0xd2511f5332447824 */ /* 0x000fe400078e02ff */
[----:B------:R-:W-:Y:S02]  /*0950*/  VIADD R49, R125, 0x96a522ad ;  /* 0x96a522ad7d317836 */ /* 0x000fe40000000000 */
[----:B------:R-:W-:-:S02]  /*0960*/  IMAD R151, R151, -0x326172a9, RZ ;  /* 0xcd9e8d5797977824 */ /* 0x000fc400078e02ff */
[----:B------:R-:W-:-:S04]  /*0970*/  IMAD.HI.U32 R153, R162, -0x2daee0ad, RZ ;  /* 0xd2511f53a2997827 */ /* 0x000fc800078e00ff */
[----:B------:R-:W-:Y:S01]  /*0980*/  IMAD.HI.U32 R69, R152, -0x326172a9, RZ ;  /* 0xcd9e8d5798457827 */ /* 0x000fe200078e00ff */
[----:B------:R-:W-:-:S03]  /*0990*/  LOP3.LUT R153, R153, R68, R49, 0x96, !PT ;  /* 0x0000004499997212 */ /* 0x000fc600078e9631 */
[----:B------:R-:W-:Y:S02]  /*09a0*/  VIADD R50, R124, 0x8ff34781 ;  /* 0x8ff347817c327836 */ /* 0x000fe40000000000 */
[--C-:B------:R-:W-:Y:S02]  /*09b0*/  HADD2.F32 R47, -RZ, R70.reuse.H0_H0 ;  /* 0x20000046ff2f7230 */ /* 0x100fe40000004100 */
[----:B------:R-:W-:Y:S01]  /*09c0*/  HADD2.F32 R48, -RZ, R70.H1_H1 ;  /* 0x30000046ff307230 */ /* 0x000fe20000004100 */
[----:B------:R-:W-:Y:S01]  /*09d0*/  LOP3.LUT R151, R69, R151, R50, 0x96, !PT ;  /* 0x0000009745977212 */ /* 0x000fe200078e9632 */
[--C-:B------:R-:W-:Y:S02]  /*09e0*/  HADD2.F32 R51, -RZ, R71.reuse.H0_H0 ;  /* 0x20000047ff337230 */ /* 0x100fe40000004100 */
[----:B------:R-:W-:Y:S02]  /*09f0*/  HADD2.F32 R96, -RZ, R71.H1_H1 ;  /* 0x30000047ff607230 */ /* 0x000fe40000004100 */
[----:B------:R-:W-:-:S02]  /*0a00*/  IMAD.MOV.U32 R137, RZ, RZ, RZ ;  /* 0x000000ffff897224 */ /* 0x000fc400078e00ff */
[----:B------:R-:W-:Y:S02]  /*0a10*/  IMAD R162, R162, -0x2daee0ad, RZ ;  /* 0xd2511f53a2a27824 */ /* 0x000fe400078e02ff */
[----:B------:R-:W-:Y:S02]  /*0a20*/  IMAD R152, R152, -0x326172a9, RZ ;  /* 0xcd9e8d5798987824 */ /* 0x000fe400078e02ff */
[--C-:B--2---:R-:W-:Y:S02]  /*0a30*/  HADD2.F32 R98, -RZ, R52.reuse.H0_H0 ;  /* 0x20000034ff627230 */ /* 0x104fe40000004100 */
[----:B------:R-:W-:Y:S02]  /*0a40*/  HADD2.F32 R97, -RZ, R52.H1_H1 ;  /* 0x30000034ff617230 */ /* 0x000fe40000004100 */
[--C-:B------:R-:W-:Y:S02]  /*0a50*/  HADD2.F32 R100, -RZ, R53.reuse.H0_H0 ;  /* 0x20000035ff647230 */ /* 0x100fe40000004100 */
[----:B------:R-:W-:-:S02]  /*0a60*/  HADD2.F32 R101, -RZ, R53.H1_H1 ;  /* 0x30000035ff657230 */ /* 0x000fc40000004100 */
[--C-:B------:R-:W-:Y:S02]  /*0a70*/  HADD2.F32 R102, -RZ, R54.reuse.H0_H0 ;  /* 0x20000036ff667230 */ /* 0x100fe40000004100 */
[----:B------:R-:W-:Y:S02]  /*0a80*/  HADD2.F32 R103, -RZ, R54.H1_H1 ;  /* 0x30000036ff677230 */ /* 0x000fe40000004100 */
[--C-:B------:R-:W-:Y:S02]  /*0a90*/  HADD2.F32 R104, -RZ, R55.reuse.H0_H0 ;  /* 0x20000037ff687230 */ /* 0x100fe40000004100 */
[----:B------:R-:W-:Y:S02]  /*0aa0*/  HADD2.F32 R105, -RZ, R55.H1_H1 ;  /* 0x30000037ff697230 */ /* 0x000fe40000004100 */
[--C-:B---3--:R-:W-:Y:S02]  /*0ab0*/  HADD2.F32 R106, -RZ, R56.reuse.H0_H0 ;  /* 0x20000038ff6a7230 */ /* 0x108fe40000004100 */
[----:B------:R-:W-:-:S02]  /*0ac0*/  HADD2.F32 R107, -RZ, R56.H1_H1 ;  /* 0x30000038ff6b7230 */ /* 0x000fc40000004100 */
[--C-:B------:R-:W-:Y:S02]  /*0ad0*/  HADD2.F32 R108, -RZ, R57.reuse.H0_H0 ;  /* 0x20000039ff6c7230 */ /* 0x100fe40000004100 */
[----:B------:R-:W-:Y:S02]  /*0ae0*/  HADD2.F32 R109, -RZ, R57.H1_H1 ;  /* 0x30000039ff6d7230 */ /* 0x000fe40000004100 */
[--C-:B------:R-:W-:Y:S02]  /*0af0*/  HADD2.F32 R110, -RZ, R58.reuse.H0_H0 ;  /* 0x2000003aff6e7230 */ /* 0x100fe40000004100 */
[----:B------:R-:W-:Y:S02]  /*0b00*/  HADD2.F32 R111, -RZ, R58.H1_H1 ;  /* 0x3000003aff6f7230 */ /* 0x000fe40000004100 */
[--C-:B------:R-:W-:Y:S02]  /*0b10*/  HADD2.F32 R112, -RZ, R59.reuse.H0_H0 ;  /* 0x2000003bff707230 */ /* 0x100fe40000004100 */
[----:B------:R-:W-:-:S02]  /*0b20*/  HADD2.F32 R113, -RZ, R59.H1_H1 ;  /* 0x3000003bff717230 */ /* 0x000fc40000004100 */
[--C-:B----4-:R-:W-:Y:S02]  /*0b30*/  HADD2.F32 R114, -RZ, R60.reuse.H0_H0 ;  /* 0x2000003cff727230 */ /* 0x110fe40000004100 */
        /* <DEDUP_REMOVED lines=14> */
[----:B------:R-:W-:-:S07]  /*0c20*/  HADD2.F32 R131, -RZ, R67.H1_H1 ;  /* 0x30000043ff837230 */ /* 0x000fce0000004100 */
.L_x_18693:
        /* <DEDUP_REMOVED lines=28> */
.L_x_18177:
[----:B------:R-:W-:-:S07]  /*0df0*/  MOV R64, R152 ;  /* 0x0000009800407202 */ /* 0x000fce0000000f00 */
.L_x_18178:
[----:B------:R-:W-:Y:S05]  /*0e00*/  BSYNC B0 ;  /* 0x0000000000007941 */ /* 0x000fea0003800000 */
.L_x_18176:
        /* <DEDUP_REMOVED lines=16> */
.L_x_18182:
[----:B------:R-:W-:Y:S05]  /*0f10*/  BSYNC B1 ;  /* 0x0000000000017941 */ /* 0x000fea0003800000 */
.L_x_18181:
        /* <DEDUP_REMOVED lines=42> */
.L_x_18180:
[----:B------:R-:W-:Y:S05]  /*11c0*/  BSYNC B0 ;  /* 0x0000000000007941 */ /* 0x000fea0003800000 */
.L_x_18179:
        /* <DEDUP_REMOVED lines=19> */
.L_x_18183:
        /* <DEDUP_REMOVED lines=12> */
.L_x_18186:
[----:B------:R-:W-:-:S07]  /*13c0*/  IMAD.MOV.U32 R64, RZ, RZ, R152 ;  /* 0x000000ffff407224 */ /* 0x000fce00078e0098 */
.L_x_18187:
[----:B------:R-:W-:Y:S05]  /*13d0*/  BSYNC B0 ;  /* 0x0000000000007941 */ /* 0x000fea0003800000 */
.L_x_18185:
        /* <DEDUP_REMOVED lines=16> */
.L_x_18191:
[----:B------:R-:W-:Y:S05]  /*14e0*/  BSYNC B1 ;  /* 0x0000000000017941 */ /* 0x000fea0003800000 */
.L_x_18190:
        /* <DEDUP_REMOVED lines=42> */
.L_x_18189:
[----:B------:R-:W-:Y:S05]  /*1790*/  BSYNC B0 ;  /* 0x0000000000007941 */ /* 0x000fea0003800000 */
.L_x_18188:
        /* <DEDUP_REMOVED lines=9> */
.L_x_18184:
        /* <DEDUP_REMOVED lines=12> */
.L_x_18193:
[----:B------:R-:W-:-:S07]  /*18f0*/  IMAD.MOV.U32 R66, RZ, RZ, R152 ;  /* 0x000000ffff427224 */ /* 0x000fce00078e0098 */
.L_x_18194:
[----:B------:R-:W-:Y:S05]  /*1900*/  BSYNC B0 ;  /* 0x0000000000007941 */ /* 0x000fea0003800000 */
.L_x_18192:
        /* <DEDUP_REMOVED lines=16> */
.L_x_18198:
[----:B------:R-:W-:Y:S05]  /*1a10*/  BSYNC B1 ;  /* 0x0000000000017941 */ /* 0x000fea0003800000 */
.L_x_18197:
        /* <DEDUP_REMOVED lines=42> */
.L_x_18196:
[----:B------:R-:W-:Y:S05]  /*1cc0*/  BSYNC B0 ;  /* 0x0000000000007941 */ /* 0x000fea0003800000 */
.L_x_18195:
        /* <DEDUP_REMOVED lines=14> */
.L_x_18199:
        /* <DEDUP_REMOVED lines=12> */
.L_x_18202:
[----:B------:R-:W-:-:S07]  /*1e70*/  IMAD.MOV.U32 R64, RZ, RZ, R152 ;  /* 0x000000ffff407224 */ /* 0x000fce00078e0098 */
.L_x_18203:
[----:B------:R-:W-:Y:S05]  /*1e80*/  BSYNC B0 ;  /* 0x0000000000007941 */ /* 0x000fea0003800000 */
.L_x_18201:
        /* <DEDUP_REMOVED lines=16> */
.L_x_18207:
[----:B------:R-:W-:Y:S05]  /*1f90*/  BSYNC B1 ;  /* 0x0000000000017941 */ /* 0x000fea0003800000 */
.L_x_18206:
        /* <DEDUP_REMOVED lines=42> */
.L_x_18205:
[----:B------:R-:W-:Y:S05]  /*2240*/  BSYNC B0 ;  /* 0x0000000000007941 */ /* 0x000fea0003800000 */
.L_x_18204:
        /* <DEDUP_REMOVED lines=9> */
.L_x_18200:
        /* <DEDUP_REMOVED lines=12> */
.L_x_18209:
[----:B------:R-:W-:-:S07]  /*23a0*/  MOV R66, R152 ;  /* 0x0000009800427202 */ /* 0x000fce0000000f00 */
.L_x_18210:
[----:B------:R-:W-:Y:S05]  /*23b0*/  BSYNC B0 ;  /* 0x0000000000007941 */ /* 0x000fea0003800000 */
.L_x_18208:
        /* <DEDUP_REMOVED lines=16> */
.L_x_18214:
[----:B------:R-:W-:Y:S05]  /*24c0*/  BSYNC B1 ;  /* 0x0000000000017941 */ /* 0x000fea0003800000 */
.L_x_18213:
        /* <DEDUP_REMOVED lines=42> */
.L_x_18212:
[----:B------:R-:W-:Y:S05]  /*2770*/  BSYNC B0 ;  /* 0x0000000000007941 */ /* 0x000fea0003800000 */
.L_x_18211:
        /* <DEDUP_REMOVED lines=14> */
.L_x_18215:
        /* <DEDUP_REMOVED lines=12> */
.L_x_18218:
[----:B------:R-:W-:-:S07]  /*2920*/  MOV R66, R152 ;  /* 0x0000009800427202 */ /* 0x000fce0000000f00 */
.L_x_18219:
[----:B------:R-:W-:Y:S05]  /*2930*/  BSYNC B0 ;  /* 0x0000000000007941 */ /* 0x000fea0003800000 */
.L_x_18217:
        /* <DEDUP_REMOVED lines=16> */
.L_x_18223:
[----:B------:R-:W-:Y:S05]  /*2a40*/  BSYNC B1 ;  /* 0x0000000000017941 */ /* 0x000fea0003800000 */
.L_x_18222:
        /* <DEDUP_REMOVED lines=42> */
.L_x_18221:
[----:B------:R-:W-:Y:S05]  /*2cf0*/  BSYNC B0 ;  /* 0x0000000000007941 */ /* 0x000fea0003800000 */
.L_x_18220:
        /* <DEDUP_REMOVED lines=9> */
.L_x_18216:
        /* <DEDUP_REMOVED lines=12> */
.L_x_18225:
[----:B------:R-:W-:-:S07]  /*2e50*/  IMAD.MOV.U32 R66, RZ, RZ, R152 ;  /* 0x000000ffff427224 */ /* 0x000fce00078e0098 */
.L_x_18226:
[----:B------:R-:W-:Y:S05]  /*2e60*/  BSYNC B0 ;  /* 0x0000000000007941 */ /* 0x000fea0003800000 */
.L_x_18224:
        /* <DEDUP_REMOVED lines=16> */
.L_x_18230:
[----:B------:R-:W-:Y:S05]  /*2f70*/  BSYNC B1 ;  /* 0x0000000000017941 */ /* 0x000fea0003800000 */
.L_x_18229:
        /* <DEDUP_REMOVED lines=42> */
.L_x_18228:
[----:B------:R-:W-:Y:S05]  /*3220*/  BSYNC B0 ;  /* 0x0000000000007941 */ /* 0x000fea0003800000 */
.L_x_18227:
        /* <DEDUP_REMOVED lines=14> */
.L_x_18231:
        /* <DEDUP_REMOVED lines=12> */
.L_x_18234:
[----:B------:R-:W-:-:S07]  /*33d0*/  IMAD.MOV.U32 R62, RZ, RZ, R152 ;  /* 0x000000ffff3e7224 */ /* 0x000fce00078e0098 */
.L_x_18235:
[----:B------:R-:W-:Y:S05]  /*33e0*/  BSYNC B0 ;  /* 0x0000000000007941 */ /* 0x000fea0003800000 */
.L_x_18233:
        /* <DEDUP_REMOVED lines=16> */
.L_x_18239:
[----:B------:R-:W-:Y:S05]  /*34f0*/  BSYNC B1 ;  /* 0x0000000000017941 */ /* 0x000fea0003800000 */
.L_x_18238:
        /* <DEDUP_REMOVED lines=42> */
.L_x_18237:
[----:B------:R-:W-:Y:S05]  /*37a0*/  BSYNC B0 ;  /* 0x0000000000007941 */ /* 0x000fea0003800000 */
.L_x_18236:
        /* <DEDUP_REMOVED lines=9> */
.L_x_18232:
        /* <DEDUP_REMOVED lines=12> */
.L_x_18241:
[----:B------:R-:W-:-:S07]  /*3900*/  IMAD.MOV.U32 R64, RZ, RZ, R152 ;  /* 0x000000ffff407224 */ /* 0x000fce00078e0098 */
.L_x_18242:
[----:B------:R-:W-:Y:S05]  /*3910*/  BSYNC B0 ;  /* 0x0000000000007941 */ /* 0x000fea0003800000 */
.L_x_18240:
        /* <DEDUP_REMOVED lines=16> */
.L_x_18246:
[----:B------:R-:W-:Y:S05]  /*3a20*/  BSYNC B1 ;  /* 0x0000000000017941 */ /* 0x000fea0003800000 */
.L_x_18245:
        /* <DEDUP_REMOVED lines=42> */
.L_x_18244:
[----:B------:R-:W-:Y:S05]  /*3cd0*/  BSYNC B0 ;  /* 0x0000000000007941 */ /* 0x000fea0003800000 */
.L_x_18243:
        /* <DEDUP_REMOVED lines=14> */
.L_x_18247:
        /* <DEDUP_REMOVED lines=12> */
.L_x_18250:
[----:B------:R-:W-:-:S07]  /*3e80*/  IMAD.MOV.U32 R64, RZ, RZ, R152 ;  /* 0x000000ffff407224 */ /* 0x000fce00078e0098 */
.L_x_18251:
[----:B------:R-:W-:Y:S05]  /*3e90*/  BSYNC B0 ;  /* 0x0000000000007941 */ /* 0x000fea0003800000 */
.L_x_18249:
        /* <DEDUP_REMOVED lines=16> */
.L_x_18255:
[----:B------:R-:W-:Y:S05]  /*3fa0*/  BSYNC B1 ;  /* 0x0000000000017941 */ /* 0x000fea0003800000 */
.L_x_18254:
        /* <DEDUP_REMOVED lines=42> */
.L_x_18253:
[----:B------:R-:W-:Y:S05]  /*4250*/  BSYNC B0 ;  /* 0x0000000000007941 */ /* 0x000fea0003800000 */
.L_x_18252:
        /* <DEDUP_REMOVED lines=9> */
.L_x_18248:
        /* <DEDUP_REMOVED lines=12> */
.L_x_18257:
[----:B------:R-:W-:-:S07]  /*43b0*/  MOV R64, R152 ;  /* 0x0000009800407202 */ /* 0x000fce0000000f00 */
.L_x_18258:
[----:B------:R-:W-:Y:S05]  /*43c0*/  BSYNC B0 ;  /* 0x0000000000007941 */ /* 0x000fea0003800000 */
.L_x_18256:
        /* <DEDUP_REMOVED lines=16> */
.L_x_18262:
[----:B------:R-:W-:Y:S05]  /*44d0*/  BSYNC B1 ;  /* 0x0000000000017941 */ /* 0x000fea0003800000 */
.L_x_18261:
        /* <DEDUP_REMOVED lines=42> */
.L_x_18260:
[----:B------:R-:W-:Y:S05]  /*4780*/  BSYNC B0 ;  /* 0x0000000000007941 */ /* 0x000fea0003800000 */
.L_x_18259:
        /* <DEDUP_REMOVED lines=12> */
.L_x_18263:
        /* <DEDUP_REMOVED lines=12> */
.L_x_18266:
[----:B------:R-:W-:-:S07]  /*4910*/  MOV R54, R152 ;  /* 0x0000009800367202 */ /* 0x000fce0000000f00 */
.L_x_18267:
[----:B------:R-:W-:Y:S05]  /*4920*/  BSYNC B0 ;  /* 0x0000000000007941 */ /* 0x000fea0003800000 */
.L_x_18265:
        /* <DEDUP_REMOVED lines=16> */
.L_x_18271:
[----:B------:R-:W-:Y:S05]  /*4a30*/  BSYNC B1 ;  /* 0x0000000000017941 */ /* 0x000fea0003800000 */
.L_x_18270:
        /* <DEDUP_REMOVED lines=42> */
.L_x_18269:
[----:B------:R-:W-:Y:S05]  /*4ce0*/  BSYNC B0 ;  /* 0x0000000000007941 */ /* 0x000fea0003800000 */
.L_x_18268:
        /* <DEDUP_REMOVED lines=9> */
.L_x_18264:
        /* <DEDUP_REMOVED lines=12> */
.L_x_18273:
[----:B------:R-:W-:-:S07]  /*4e40*/  IMAD.MOV.U32 R54, RZ, RZ, R152 ;  /* 0x000000ffff367224 */ /* 0x000fce00078e0098 */
.L_x_18274:
[----:B------:R-:W-:Y:S05]  /*4e50*/  BSYNC B0 ;  /* 0x0000000000007941 */ /* 0x000fea0003800000 */
.L_x_18272:
        /* <DEDUP_REMOVED lines=16> */
.L_x_18278:
[----:B------:R-:W-:Y:S05]  /*4f60*/  BSYNC B1 ;  /* 0x0000000000017941 */ /* 0x000fea0003800000 */
.L_x_18277:
        /* <DEDUP_REMOVED lines=42> */
.L_x_18276:
[----:B------:R-:W-:Y:S05]  /*5210*/  BSYNC B0 ;  /* 0x0000000000007941 */ /* 0x000fea0003800000 */
.L_x_18275:
        /* <DEDUP_REMOVED lines=12> */
.L_x_18279:
        /* <DEDUP_REMOVED lines=12> */
.L_x_18282:
[----:B------:R-:W-:-:S07]  /*53a0*/  IMAD.MOV.U32 R54, RZ, RZ, R152 ;  /* 0x000000ffff367224 */ /* 0x000fce00078e0098 */
.L_x_18283:
[----:B------:R-:W-:Y:S05]  /*53b0*/  BSYNC B0 ;  /* 0x0000000000007941 */ /* 0x000fea0003800000 */
.L_x_18281:
        /* <DEDUP_REMOVED lines=16> */
.L_x_18287:
[----:B------:R-:W-:Y:S05]  /*54c0*/  BSYNC B1 ;  /* 0x0000000000017941 */ /* 0x000fea0003800000 */
.L_x_18286:
        /* <DEDUP_REMOVED lines=42> */
.L_x_18285:
[----:B------:R-:W-:Y:S05]  /*5770*/  BSYNC B0 ;  /* 0x0000000000007941 */ /* 0x000fea0003800000 */
.L_x_18284:
        /* <DEDUP_REMOVED lines=9> */
.L_x_18280:
        /* <DEDUP_REMOVED lines=12> */
.L_x_18289:
[----:B------:R-:W-:-:S07]  /*58d0*/  IMAD.MOV.U32 R54, RZ, RZ, R152 ;  /* 0x000000ffff367224 */ /* 0x000fce00078e0098 */
.L_x_18290:
[----:B------:R-:W-:Y:S05]  /*58e0*/  BSYNC B0 ;  /* 0x0000000000007941 */ /* 0x000fea0003800000 */
.L_x_18288:
        /* <DEDUP_REMOVED lines=16> */
.L_x_18294:
[----:B------:R-:W-:Y:S05]  /*59f0*/  BSYNC B1 ;  /* 0x0000000000017941 */ /* 0x000fea0003800000 */
.L_x_18293:
        /* <DEDUP_REMOVED lines=42> */
.L_x_18292:
[----:B------:R-:W-:Y:S05]  /*5ca0*/  BSYNC B0 ;  /* 0x0000000000007941 */ /* 0x000fea0003800000 */
.L_x_18291:
        /* <DEDUP_REMOVED lines=12> */
.L_x_18295:
        /* <DEDUP_REMOVED lines=12> */
.L_x_18298:
[----:B------:R-:W-:-:S07]  /*5e30*/  MOV R62, R152 ;  /* 0x00000098003e7202 */ /* 0x000fce0000000f00 */
.L_x_18299:
[----:B------:R-:W-:Y:S05]  /*5e40*/  BSYNC B0 ;  /* 0x0000000000007941 */ /* 0x000fea0003800000 */
.L_x_18297:
        /* <DEDUP_REMOVED lines=18> */
.L_x_18303:
[----:B------:R-:W-:Y:S05]  /*5f70*/  BSYNC B1 ;  /* 0x0000000000017941 */ /* 0x000fea0003800000 */
.L_x_18302:
        /* <DEDUP_REMOVED lines=42> */
.L_x_18301:
[----:B------:R-:W-:Y:S05]  /*6220*/  BSYNC B0 ;  /* 0x0000000000007941 */ /* 0x000fea0003800000 */
.L_x_18300:
        /* <DEDUP_REMOVED lines=9> */
.L_x_18296:
        /* <DEDUP_REMOVED lines=37> */
[----:B0-----:R-:W-:Y:S02]  /*6510*/  SHF.L.U32 R52, R160, 0x10, RZ ;  /* 0x00000010a0347819 */ /* 0x001fe400000006ff */
[----:B------:R-:W-:Y:S02]  /*6520*/  LOP3.LUT R60, R147, 0xffff, RZ, 0xc0, !PT ;  /* 0x0000ffff933c7812 */ /* 0x000fe400078ec0ff */
[----:B------:R-:W-:Y:S02]  /*6530*/  LOP3.LUT R63, R52, 0xff0000, RZ, 0xc0, !PT ;  /* 0x00ff0000343f7812 */ /* 0x000fe400078ec0ff */
[----:B------:R-:W0:Y:S01]  /*6540*/  LDC.64 R52, c[0x0][0x248] ;  /* 0x00009200ff347b82 */ /* 0x000e220000000a00 */
[----:B------:R-:W-:Y:S02]  /*6550*/  PRMT R61, R146, 0x7104, RZ ;  /* 0x00007104923d7816 */ /* 0x000fe400000000ff */
[----:B------:R-:W-:Y:S02]  /*6560*/  PRMT R60, R63, 0x4210, R60 ;  /* 0x000042103f3c7816 */ /* 0x000fe4000000003c */
        /* <DEDUP_REMOVED lines=9> */
[----:B------:R-:W-:Y:S01]  /*6600*/  LOP3.LUT R63, R60, R64, R62, 0xfe, !PT ;  /* 0x000000403c3f7212 */ /* 0x000fe200078efe3e */
[----:B0-----:R-:W-:Y:S01]  /*6610*/  IMAD.WIDE.U32 R52, R155, 0x8, R52 ;  /* 0x000000089b347825 */ /* 0x001fe200078e0034 */
[----:B------:R-:W-:Y:S02]  /*6620*/  LOP3.LUT R61, R65, R61, RZ, 0xfc, !PT ;  /* 0x0000003d413d7212 */ /* 0x000fe400078efcff */
[----:B------:R-:W-:-:S05]  /*6630*/  LOP3.LUT R60, R63, 0xff, R136, 0xf8, !PT ;  /* 0x000000ff3f3c7812 */ /* 0x000fca00078ef888 */
[----:B------:R1:W-:Y:S02]  /*6640*/  STG.E.64 desc[UR4][R52.64], R60 ;  /* 0x0000003c34007986 */ /* 0x0003e4000c101b04 */
.L_x_18304:
        /* <DEDUP_REMOVED lines=16> */
.L_x_18306:
[----:B------:R-:W-:-:S07]  /*6750*/  IMAD.MOV.U32 R67, RZ, RZ, R152 ;  /* 0x000000ffff437224 */ /* 0x000fce00078e0098 */
.L_x_18307:
[----:B------:R-:W-:Y:S05]  /*6760*/  BSYNC B0 ;  /* 0x0000000000007941 */ /* 0x000fea0003800000 */
.L_x_18305:
        /* <DEDUP_REMOVED lines=16> */
.L_x_18311:
[----:B------:R-:W-:Y:S05]  /*6870*/  BSYNC B1 ;  /* 0x0000000000017941 */ /* 0x000fea0003800000 */
.L_x_18310:
        /* <DEDUP_REMOVED lines=42> */
.L_x_18309:
[----:B------:R-:W-:Y:S05]  /*6b20*/  BSYNC B0 ;  /* 0x0000000000007941 */ /* 0x000fea0003800000 */
.L_x_18308:
        /* <DEDUP_REMOVED lines=14> */
.L_x_18312:
        /* <DEDUP_REMOVED lines=12> */
.L_x_18315:
[----:B------:R-:W-:-:S07]  /*6cd0*/  MOV R66, R152 ;  /* 0x0000009800427202 */ /* 0x000fce0000000f00 */
.L_x_18316:
[----:B------:R-:W-:Y:S05]  /*6ce0*/  BSYNC B0 ;  /* 0x0000000000007941 */ /* 0x000fea0003800000 */
.L_x_18314:
        /* <DEDUP_REMOVED lines=16> */
.L_x_18320:
[----:B------:R-:W-:Y:S05]  /*6df0*/  BSYNC B1 ;  /* 0x0000000000017941 */ /* 0x000fea0003800000 */
.L_x_18319:
        /* <DEDUP_REMOVED lines=42> */
.L_x_18318:
[----:B------:R-:W-:Y:S05]  /*70a0*/  BSYNC B0 ;  /* 0x0000000000007941 */ /* 0x000fea0003800000 */
.L_x_18317:
        /* <DEDUP_REMOVED lines=9> */
.L_x_18313:
        /* <DEDUP_REMOVED lines=12> */
.L_x_18322:
[----:B------:R-:W-:-:S07]  /*7200*/  IMAD.MOV.U32 R64, RZ, RZ, R152 ;  /* 0x000000ffff407224 */ /* 0x000fce00078e0098 */
.L_x_18323:
[----:B------:R-:W-:Y:S05]  /*7210*/  BSYNC B0 ;  /* 0x0000000000007941 */ /* 0x000fea0003800000 */
.L_x_18321:
        /* <DEDUP_REMOVED lines=16> */
.L_x_18327:
[----:B------:R-:W-:Y:S05]  /*7320*/  BSYNC B1 ;  /* 0x0000000000017941 */ /* 0x000fea0003800000 */
.L_x_18326:
        /* <DEDUP_REMOVED lines=42> */
.L_x_18325:
[----:B------:R-:W-:Y:S05]  /*75d0*/  BSYNC B0 ;  /* 0x0000000000007941 */ /* 0x000fea0003800000 */
.L_x_18324:
        /* <DEDUP_REMOVED lines=14> */
.L_x_18328:
        /* <DEDUP_REMOVED lines=12> */
.L_x_18331:
[----:B------:R-:W-:-:S07]  /*7780*/  MOV R66, R152 ;  /* 0x0000009800427202 */ /* 0x000fce0000000f00 */
.L_x_18332:
[----:B------:R-:W-:Y:S05]  /*7790*/  BSYNC B0 ;  /* 0x0000000000007941 */ /* 0x000fea0003800000 */
.L_x_18330:
        /* <DEDUP_REMOVED lines=16> */
.L_x_18336:
[----:B------:R-:W-:Y:S05]  /*78a0*/  BSYNC B1 ;  /* 0x0000000000017941 */ /* 0x000fea0003800000 */
.L_x_18335:
        /* <DEDUP_REMOVED lines=42> */
.L_x_18334:
[----:B------:R-:W-:Y:S05]  /*7b50*/  BSYNC B0 ;  /* 0x0000000000007941 */ /* 0x000fea0003800000 */
.L_x_18333:
        /* <DEDUP_REMOVED lines=9> */
.L_x_18329:
        /* <DEDUP_REMOVED lines=12> */
.L_x_18338:
[----:B------:R-:W-:-:S07]  /*7cb0*/  IMAD.MOV.U32 R64, RZ, RZ, R152 ;  /* 0x000000ffff407224 */ /* 0x000fce00078e0098 */
.L_x_18339:
[----:B------:R-:W-:Y:S05]  /*7cc0*/  BSYNC B0 ;  /* 0x0000000000007941 */ /* 0x000fea0003800000 */
.L_x_18337:
        /* <DEDUP_REMOVED lines=16> */
.L_x_18343:
[----:B------:R-:W-:Y:S05]  /*7dd0*/  BSYNC B1 ;  /* 0x0000000000017941 */ /* 0x000fea0003800000 */
.L_x_18342:
        /* <DEDUP_REMOVED lines=42> */
.L_x_18341:
[----:B------:R-:W-:Y:S05]  /*8080*/  BSYNC B0 ;  /* 0x0000000000007941 */ /* 0x000fea0003800000 */
.L_x_18340:
        /* <DEDUP_REMOVED lines=14> */
.L_x_18344:
        /* <DEDUP_REMOVED lines=12> */
.L_x_18347:
[----:B------:R-:W-:-:S07]  /*8230*/  MOV R64, R152 ;  /* 0x0000009800407202 */ /* 0x000fce0000000f00 */
.L_x_18348:
[----:B------:R-:W-:Y:S05]  /*8240*/  BSYNC B0 ;  /* 0x0000000000007941 */ /* 0x000fea0003800000 */
.L_x_18346:
        /* <DEDUP_REMOVED lines=16> */
.L_x_18352:
[----:B------:R-:W-:Y:S05]  /*8350*/  BSYNC B1 ;  /* 0x0000000000017941 */ /* 0x000fea0003800000 */
.L_x_18351:
        /* <DEDUP_REMOVED lines=42> */
.L_x_18350:
[----:B------:R-:W-:Y:S05]  /*8600*/  BSYNC B0 ;  /* 0x0000000000007941 */ /* 0x000fea0003800000 */
.L_x_18349:
        /* <DEDUP_REMOVED lines=9> */
.L_x_18345:
        /* <DEDUP_REMOVED lines=12> */
.L_x_18354:
[----:B------:R-:W-:-:S07]  /*8760*/  IMAD.MOV.U32 R64, RZ, RZ, R152 ;  /* 0x000000ffff407224 */ /* 0x000fce00078e0098 */
.L_x_18355:
[----:B------:R-:W-:Y:S05]  /*8770*/  BSYNC B0 ;  /* 0x0000000000007941 */ /* 0x000fea0003800000 */
.L_x_18353:
        /* <DEDUP_REMOVED lines=16> */
.L_x_18359:
[----:B------:R-:W-:Y:S05]  /*8880*/  BSYNC B1 ;  /* 0x0000000000017941 */ /* 0x000fea0003800000 */
.L_x_18358:
        /* <DEDUP_REMOVED lines=42> */
.L_x_18357:
[----:B------:R-:W-:Y:S05]  /*8b30*/  BSYNC B0 ;  /* 0x0000000000007941 */ /* 0x000fea0003800000 */
.L_x_18356:
        /* <DEDUP_REMOVED lines=14> */
.L_x_18360:
        /* <DEDUP_REMOVED lines=12> */
.L_x_18363:
[----:B------:R-:W-:-:S07]  /*8ce0*/  MOV R64, R152 ;  /* 0x0000009800407202 */ /* 0x000fce0000000f00 */
.L_x_18364:
[----:B------:R-:W-:Y:S05]  /*8cf0*/  BSYNC B0 ;  /* 0x0000000000007941 */ /* 0x000fea0003800000 */
.L_x_18362:
        /* <DEDUP_REMOVED lines=16> */
.L_x_18368:
[----:B------:R-:W-:Y:S05]  /*8e00*/  BSYNC B1 ;  /* 0x0000000000017941 */ /* 0x000fea0003800000 */
.L_x_18367:
        /* <DEDUP_REMOVED lines=42> */
.L_x_18366:
[----:B------:R-:W-:Y:S05]  /*90b0*/  BSYNC B0 ;  /* 0x0000000000007941 */ /* 0x000fea0003800000 */
.L_x_18365:
        /* <DEDUP_REMOVED lines=9> */
.L_x_18361:
        /* <DEDUP_REMOVED lines=12> */
.L_x_18370:
[----:B------:R-:W-:-:S07]  /*9210*/  IMAD.MOV.U32 R62, RZ, RZ, R152 ;  /* 0x000000ffff3e7224 */ /* 0x000fce00078e0098 */
.L_x_18371:
[----:B------:R-:W-:Y:S05]  /*9220*/  BSYNC B0 ;  /* 0x0000000000007941 */ /* 0x000fea0003800000 */
.L_x_18369:
        /* <DEDUP_REMOVED lines=16> */
.L_x_18375:
[----:B------:R-:W-:Y:S05]  /*9330*/  BSYNC B1 ;  /* 0x0000000000017941 */ /* 0x000fea0003800000 */
.L_x_18374:
        /* <DEDUP_REMOVED lines=42> */
.L_x_18373:
[----:B------:R-:W-:Y:S05]  /*95e0*/  BSYNC B0 ;  /* 0x0000000000007941 */ /* 0x000fea0003800000 */
.L_x_18372:
        /* <DEDUP_REMOVED lines=14> */
.L_x_18376:
        /* <DEDUP_REMOVED lines=12> */
.L_x_18379:
[----:B------:R-:W-:-:S07]  /*9790*/  MOV R62, R152 ;  /* 0x00000098003e7202 */ /* 0x000fce0000000f00 */
.L_x_18380:
[----:B------:R-:W-:Y:S05]  /*97a0*/  BSYNC B0 ;  /* 0x0000000000007941 */ /* 0x000fea0003800000 */
.L_x_18378:
        /* <DEDUP_REMOVED lines=16> */
.L_x_18384:
[----:B------:R-:W-:Y:S05]  /*98b0*/  BSYNC B1 ;  /* 0x0000000000017941 */ /* 0x000fea0003800000 */
.L_x_18383:
        /* <DEDUP_REMOVED lines=42> */
.L_x_18382:
[----:B------:R-:W-:Y:S05]  /*9b60*/  BSYNC B0 ;  /* 0x0000000000007941 */ /* 0x000fea0003800000 */
.L_x_18381:
        /* <DEDUP_REMOVED lines=9> */
.L_x_18377:
        /* <DEDUP_REMOVED lines=12> */
.L_x_18386:
[----:B------:R-:W-:-:S07]  /*9cc0*/  IMAD.MOV.U32 R62, RZ, RZ, R152 ;  /* 0x000000ffff3e7224 */ /* 0x000fce00078e0098 */
.L_x_18387:
[----:B------:R-:W-:Y:S05]  /*9cd0*/  BSYNC B0 ;  /* 0x0000000000007941 */ /* 0x000fea0003800000 */
.L_x_18385:
        /* <DEDUP_REMOVED lines=16> */
.L_x_18391:
[----:B------:R-:W-:Y:S05]  /*9de0*/  BSYNC B1 ;  /* 0x0000000000017941 */ /* 0x000fea0003800000 */
.L_x_18390:
        /* <DEDUP_REMOVED lines=42> */
.L_x_18389:
[----:B------:R-:W-:Y:S05]  /*a090*/  BSYNC B0 ;  /* 0x0000000000007941 */ /* 0x000fea0003800000 */
.L_x_18388:
        /* <DEDUP_REMOVED lines=12> */
.L_x_18392:
        /* <DEDUP_REMOVED lines=12> */
.L_x_18395:
[----:B------:R-:W-:-:S07]  /*a220*/  MOV R54, R152 ;  /* 0x0000009800367202 */ /* 0x000fce0000000f00 */
.L_x_18396:
[----:B------:R-:W-:Y:S05]  /*a230*/  BSYNC B0 ;  /* 0x0000000000007941 */ /* 0x000fea0003800000 */
.L_x_18394:
        /* <DEDUP_REMOVED lines=16> */
.L_x_18400:
[----:B------:R-:W-:Y:S05]  /*a340*/  BSYNC B1 ;  /* 0x0000000000017941 */ /* 0x000fea0003800000 */
.L_x_18399:
        /* <DEDUP_REMOVED lines=42> */
.L_x_18398:
[----:B------:R-:W-:Y:S05]  /*a5f0*/  BSYNC B0 ;  /* 0x0000000000007941 */ /* 0x000fea0003800000 */
.L_x_18397:
        /* <DEDUP_REMOVED lines=9> */
.L_x_18393:
        /* <DEDUP_REMOVED lines=12> */
.L_x_18402:
[----:B------:R-:W-:-:S07]  /*a750*/  IMAD.MOV.U32 R54, RZ, RZ, R152 ;  /* 0x000000ffff367224 */ /* 0x000fce00078e0098 */
.L_x_18403:
[----:B------:R-:W-:Y:S05]  /*a760*/  BSYNC B0 ;  /* 0x0000000000007941 */ /* 0x000fea0003800000 */
.L_x_18401:
        /* <DEDUP_REMOVED lines=16> */
.L_x_18407:
[----:B------:R-:W-:Y:S05]  /*a870*/  BSYNC B1 ;  /* 0x0000000000017941 */ /* 0x000fea0003800000 */
.L_x_18406:
        /* <DEDUP_REMOVED lines=42> */
.L_x_18405:
[----:B------:R-:W-:Y:S05]  /*ab20*/  BSYNC B0 ;  /* 0x0000000000007941 */ /* 0x000fea0003800000 */
.L_x_18404:
        /* <DEDUP_REMOVED lines=12> */
.L_x_18408:
        /* <DEDUP_REMOVED lines=12> */
.L_x_18411:
[----:B------:R-:W-:-:S07]  /*acb0*/  MOV R54, R152 ;  /* 0x0000009800367202 */ /* 0x000fce0000000f00 */
.L_x_18412:
[----:B------:R-:W-:Y:S05]  /*acc0*/  BSYNC B0 ;  /* 0x0000000000007941 */ /* 0x000fea0003800000 */
.L_x_18410:
        /* <DEDUP_REMOVED lines=16> */
.L_x_18416:
[----:B------:R-:W-:Y:S05]  /*add0*/  BSYNC B1 ;  /* 0x0000000000017941 */ /* 0x000fea0003800000 */
.L_x_18415:
        /* <DEDUP_REMOVED lines=42> */
.L_x_18414:
[----:B------:R-:W-:Y:S05]  /*b080*/  BSYNC B0 ;  /* 0x0000000000007941 */ /* 0x000fea0003800000 */
.L_x_18413:
        /* <DEDUP_REMOVED lines=9> */
.L_x_18409:
        /* <DEDUP_REMOVED lines=12> */
.L_x_18418:
[----:B------:R-:W-:-:S07]  /*b1e0*/  IMAD.MOV.U32 R54, RZ, RZ, R152 ;  /* 0x000000ffff367224 */ /* 0x000fce00078e0098 */
.L_x_18419:
[----:B------:R-:W-:Y:S05]  /*b1f0*/  BSYNC B0 ;  /* 0x0000000000007941 */ /* 0x000fea0003800000 */
.L_x_18417:
        /* <DEDUP_REMOVED lines=16> */
.L_x_18423:
[----:B------:R-:W-:Y:S05]  /*b300*/  BSYNC B1 ;  /* 0x0000000000017941 */ /* 0x000fea0003800000 */
.L_x_18422:
        /* <DEDUP_REMOVED lines=42> */
.L_x_18421:
[----:B------:R-:W-:Y:S05]  /*b5b0*/  BSYNC B0 ;  /* 0x0000000000007941 */ /* 0x000fea0003800000 */
.L_x_18420:
        /* <DEDUP_REMOVED lines=12> */
.L_x_18424:
        /* <DEDUP_REMOVED lines=12> */
.L_x_18427:
[----:B------:R-:W-:-:S07]  /*b740*/  MOV R60, R152 ;  /* 0x00000098003c7202 */ /* 0x000fce0000000f00 */
.L_x_18428:
[----:B------:R-:W-:Y:S05]  /*b750*/  BSYNC B0 ;  /* 0x0000000000007941 */ /* 0x000fea0003800000 */
.L_x_18426:
        /* <DEDUP_REMOVED lines=18> */
.L_x_18432:
[----:B------:R-:W-:Y:S05]  /*b880*/  BSYNC B1 ;  /* 0x0000000000017941 */ /* 0x000fea0003800000 */
.L_x_18431:
[C---:B------:R-:W-:Y:S01]  /*b890*/  IMAD.HI.U32 R52, R132.reuse, -0x326172a9, RZ ;  /* 0xcd9e8d5784347827 */ /* 0x040fe200078e00ff */
[----:B------:R-:W-:Y:S01]  /*b8a0*/  LOP3.LUT R53, R53, R137, R125, 0x96, !PT ;  /* 0x0000008935357212 */ /* 0x000fe200078e967d */
[----:B------:R-:W-:Y:S02]  /*b8b0*/  HFMA2.MMA R94, -RZ, RZ, 0, 0 ;  /* 0x00000000ff5e7435 */ /* 0x000fe400000001ff */
        /* <DEDUP_REMOVED lines=39> */
.L_x_18430:
[----:B------:R-:W-:Y:S05]  /*bb30*/  BSYNC B0 ;  /* 0x0000000000007941 */ /* 0x000fea0003800000 */
.L_x_18429:
        /* <DEDUP_REMOVED lines=9> */
.L_x_18425:
[----:B------:R-:W-:Y:S01]  /*bbd0*/  P2R R53, PR, RZ, 0x4 ;  /* 0x00000004ff357803 */ /* 0x000fe20000000000 */
[----:B------:R-:W0:Y:S01]  /*bbe0*/  @P0 LDC.64 R62, c[0x0][0x228] ;  /* 0x00008a00ff3e0b82 */ /* 0x000e220000000a00 */
[----:B------:R-:W-:Y:S01]  /*bbf0*/  LOP3.LUT P2, RZ, R99, 0x4, RZ, 0xc0, !PT ;  /* 0x0000000463ff7812 */ /* 0x000fe2000784c0ff */
[----:B------:R-:W-:Y:S01]  /*bc00*/  VIADD R163, R155, 0x200 ;  /* 0x000002009ba37836 */ /* 0x000fe20000000000 */
        /* <DEDUP_REMOVED lines=12> */
[----:B------:R-:W-:Y:S01]  /*bcd0*/  SEL R54, RZ, 0x1, P4 ;  /* 0x00000001ff367807 */ /* 0x000fe20002000000 */
[----:B0-----:R-:W-:Y:S01]  /*bce0*/  @P0 IMAD.WIDE.U32 R62, R163, 0x10, R62 ;  /* 0x00000010a33e0825 */ /* 0x001fe200078e003e */
[----:B------:R-:W-:-:S02]  /*bcf0*/  SEL R52, RZ, 0x1, P5 ;  /* 0x00000001ff347807 */ /* 0x000fc40002800000 */
[----:B------:R-:W-:Y:S01]  /*bd00*/  LOP3.LUT R57, R57, R55, R53, 0xfe, !PT ;  /* 0x0000003739397212 */ /* 0x000fe200078efe35 */
[----:B------:R-:W-:Y:S01]  /*bd10*/  IMAD.WIDE.U32 R54, R54, 0x10000, RZ ;  /* 0x0001000036367825 */ /* 0x000fe200078e00ff */
[----:B------:R-:W-:-:S03]  /*bd20*/  LOP3.LUT P6, RZ, R99, 0x20, RZ, 0xc0, !PT ;  /* 0x0000002063ff7812 */ /* 0x000fc600078cc0ff */
[----:B------:R-:W-:-:S04]  /*bd30*/  IMAD.WIDE.U32 R52, R52, 0x100, RZ ;  /* 0x0000010034347825 */ /* 0x000fc800078e00ff */
[----:B-1----:R-:W-:Y:S01]  /*bd40*/  @P1 IMAD.WIDE.U32 R60, R163, 0x20, R60 ;  /* 0x00000020a33c1825 */ /* 0x002fe200078e003c */
        /* <DEDUP_REMOVED lines=30> */
.L_x_18433:
        /* <DEDUP_REMOVED lines=17> */
.L_x_18435:
[----:B------:R-:W-:-:S07]  /*c040*/  IMAD.MOV.U32 R62, RZ, RZ, R152 ;  /* 0x000000ffff3e7224 */ /* 0x000fce00078e0098 */
.L_x_18436:
[----:B------:R-:W-:Y:S05]  /*c050*/  BSYNC B0 ;  /* 0x0000000000007941 */ /* 0x000fea0003800000 */
.L_x_18434:
        /* <DEDUP_REMOVED lines=16> */
.L_x_18440:
[----:B------:R-:W-:Y:S05]  /*c160*/  BSYNC B1 ;  /* 0x0000000000017941 */ /* 0x000fea0003800000 */
.L_x_18439:
        /* <DEDUP_REMOVED lines=41> */
[----:B------:R-:W-:Y:S01]  /*c400*/  HFMA2.MMA R56, -RZ, RZ, 0, 0 ;  /* 0x00000000ff387435 */ /* 0x000fe200000001ff */
[----:B------:R-:W-:-:S10]  /*c410*/  LOP3.LUT R153, R57, R58, R49, 0x96, !PT ;  /* 0x0000003a39997212 */ /* 0x000fd400078e9631 */
.L_x_18438:
[----:B------:R-:W-:Y:S05]  /*c420*/  BSYNC B0 ;  /* 0x0000000000007941 */ /* 0x000fea0003800000 */
.L_x_18437:
        /* <DEDUP_REMOVED lines=14> */
.L_x_18441:
        /* <DEDUP_REMOVED lines=12> */
.L_x_18444:
[----:B------:R-:W-:-:S07]  /*c5d0*/  IMAD.MOV.U32 R61, RZ, RZ, R152 ;  /* 0x000000ffff3d7224 */ /* 0x000fce00078e0098 */
.L_x_18445:
[----:B------:R-:W-:Y:S05]  /*c5e0*/  BSYNC B0 ;  /* 0x0000000000007941 */ /* 0x000fea0003800000 */
.L_x_18443:
        /* <DEDUP_REMOVED lines=16> */
.L_x_18449:
[----:B------:R-:W-:Y:S05]  /*c6f0*/  BSYNC B1 ;  /* 0x0000000000017941 */ /* 0x000fea0003800000 */
.L_x_18448:
        /* <DEDUP_REMOVED lines=42> */
[----:B------:R-:W-:-:S11]  /*c9a0*/  HFMA2.MMA R57, -RZ, RZ, 0, 0 ;  /* 0x00000000ff397435 */ /* 0x000fd600000001ff */
.L_x_18447:
[----:B------:R-:W-:Y:S05]  /*c9b0*/  BSYNC B0 ;  /* 0x0000000000007941 */ /* 0x000fea0003800000 */
.L_x_18446:
[----:B------:R-:W-:Y:S01]  /*c9c0*/  I2FP.F32.U32 R56, R61 ;  /* 0x0000003d00387245 */ /* 0x000fe20000201000 */
[----:B------:R-:W-:-:S04]  /*c9d0*/  HADD2.F32 R61, -RZ, R88.H0_H0 ;  /* 0x20000058ff3d7230 */ /* 0x000fc80000004100 */
[----:B------:R-:W-:-:S05]  /*c9e0*/  FFMA.FTZ R59, R56, R159, 1.1641532182693481445e-10 ;  /* 0x2f000000383b7423 */ /* 0x000fca000001009f */
[----:B------:R-:W-:Y:S01]  /*c9f0*/  FSETP.GTU.FTZ.AND P3, PT, R59, R156, PT ;  /* 0x0000009c3b00720b */ /* 0x000fe20003f7c000 */
[----:B------:R-:W-:-:S03]  /*ca00*/  FMUL.FTZ R59, R61, R158 ;  /* 0x0000009e3d3b7220 */ /* 0x000fc60000410000 */
[----:B------:R-:W-:Y:S02]  /*ca10*/  SEL R136, RZ, 0x1, P3 ;  /* 0x00000001ff887807 */ /* 0x000fe40001800000 */
[----:B------:R-:W-:-:S05]  /*ca20*/  FSEL R59, R59, RZ, !P3 ;  /* 0x000000ff3b3b7208 */ /* 0x000fca0005800000 */
[----:B------:R-:W-:-:S04]  /*ca30*/  FADD.FTZ R60, R60, R59 ;  /* 0x0000003b3c3c7221 */ /* 0x000fc80000010000 */
[----:B------:R-:W-:-:S07]  /*ca40*/  @P1 FADD.FTZ R60, R84, R60 ;  /* 0x0000003c543c1221 */ /* 0x000fce0000010000 */
.L_x_18442:
        /* <DEDUP_REMOVED lines=12> */
.L_x_18451:
[----:B------:R-:W-:-:S07]  /*cb10*/  IMAD.MOV.U32 R61, RZ, RZ, R152 ;  /* 0x000000ffff3d7224 */ /* 0x000fce00078e0098 */
.L_x_18452:
[----:B------:R-:W-:Y:S05]  /*cb20*/  BSYNC B0 ;  /* 0x0000000000007941 */ /* 0x000fea0003800000 */
.L_x_18450:
        /* <DEDUP_REMOVED lines=16> */
.L_x_18456:
[----:B------:R-:W-:Y:S05]  /*cc30*/  BSYNC B1 ;  /* 0x0000000000017941 */ /* 0x000fea0003800000 */
.L_x_18455:
        /* <DEDUP_REMOVED lines=43> */
.L_x_18454:
[----:B------:R-:W-:Y:S05]  /*cef0*/  BSYNC B0 ;  /* 0x0000000000007941 */ /* 0x000fea0003800000 */
.L_x_18453:
        /* <DEDUP_REMOVED lines=14> */
.L_x_18457:
        /* <DEDUP_REMOVED lines=12> */
.L_x_18460:
[----:B------:R-:W-:-:S07]  /*d0a0*/  IMAD.MOV.U32 R94, RZ, RZ, R152 ;  /* 0x000000ffff5e7224 */ /* 0x000fce00078e0098 */
.L_x_18461:
[----:B------:R-:W-:Y:S05]  /*d0b0*/  BSYNC B0 ;  /* 0x0000000000007941 */ /* 0x000fea0003800000 */
.L_x_18459:
        /* <DEDUP_REMOVED lines=16> */
.L_x_18465:
[----:B------:R-:W-:Y:S05]  /*d1c0*/  BSYNC B1 ;  /* 0x0000000000017941 */ /* 0x000fea0003800000 */
.L_x_18464:
        /* <DEDUP_REMOVED lines=42> */
[----:B------:R-:W-:-:S07]  /*d470*/  LOP3.LUT R153, R57, R58, R49, 0x96, !PT ;  /* 0x0000003a39997212 */ /* 0x000fce00078e9631 */
.L_x_18463:
[----:B------:R-:W-:Y:S05]  /*d480*/  BSYNC B0 ;  /* 0x0000000000007941 */ /* 0x000fea0003800000 */
.L_x_18462:
        /* <DEDUP_REMOVED lines=9> */
.L_x_18458:
        /* <DEDUP_REMOVED lines=12> */
.L_x_18467:
[----:B------:R-:W-:-:S07]  /*d5e0*/  IMAD.MOV.U32 R94, RZ, RZ, R152 ;  /* 0x000000ffff5e7224 */ /* 0x000fce00078e0098 */
.L_x_18468:
[----:B------:R-:W-:Y:S05]  /*d5f0*/  BSYNC B0 ;  /* 0x0000000000007941 */ /* 0x000fea0003800000 */
.L_x_18466:
        /* <DEDUP_REMOVED lines=16> */
.L_x_18472:
[----:B------:R-:W-:Y:S05]  /*d700*/  BSYNC B1 ;  /* 0x0000000000017941 */ /* 0x000fea0003800000 */
.L_x_18471:
        /* <DEDUP_REMOVED lines=43> */
.L_x_18470:
[----:B------:R-:W-:Y:S05]  /*d9c0*/  BSYNC B0 ;  /* 0x0000000000007941 */ /* 0x000fea0003800000 */
.L_x_18469:
        /* <DEDUP_REMOVED lines=9> */
[----:B------:R-:W-:Y:S01]  /*da60*/  IMAD.MOV.U32 R52, RZ, RZ, R56 ;  /* 0x000000ffff347224 */ /* 0x000fe200078e0038 */
[----:B------:R-:W-:Y:S06]  /*da70*/  @!P1 BRA `(.L_x_18474) ;  /* 0x00000004005c9947 */ /* 0x000fec0003800000 */
[----:B------:R-:W-:Y:S01]  /*da80*/  MOV R52, R56 ;  /* 0x0000003800347202 */ /* 0x000fe20000000f00 */
[----:B------:R-:W-:Y:S01]  /*da90*/  FADD.FTZ R62, R86, R62 ;  /* 0x0000003e563e7221 */ /* 0x000fe20000010000 */
[----:B------:R-:W-:Y:S06]  /*daa0*/  BRA `(.L_x_18474) ;  /* 0x0000000400507947 */ /* 0x000fec0003800000 */
.L_x_18473:
        /* <DEDUP_REMOVED lines=12> */
.L_x_18476:
[----:B------:R-:W-:-:S07]  /*db70*/  IMAD.MOV.U32 R63, RZ, RZ, R152 ;  /* 0x000000ffff3f7224 */ /* 0x000fce00078e0098 */
.L_x_18477:
[----:B------:R-:W-:Y:S05]  /*db80*/  BSYNC B0 ;  /* 0x0000000000007941 */ /* 0x000fea0003800000 */
.L_x_18475:
        /* <DEDUP_REMOVED lines=16> */
.L_x_18481:
[----:B------:R-:W-:Y:S05]  /*dc90*/  BSYNC B1 ;  /* 0x0000000000017941 */ /* 0x000fea0003800000 */
.L_x_18480:
        /* <DEDUP_REMOVED lines=43> */
.L_x_18479:
[----:B------:R-:W-:Y:S05]  /*df50*/  BSYNC B0 ;  /* 0x0000000000007941 */ /* 0x000fea0003800000 */
.L_x_18478:
        /* <DEDUP_REMOVED lines=9> */
.L_x_18474:
        /* <DEDUP_REMOVED lines=12> */
.L_x_18483:
[----:B------:R-:W-:-:S07]  /*e0b0*/  IMAD.MOV.U32 R63, RZ, RZ, R152 ;  /* 0x000000ffff3f7224 */ /* 0x000fce00078e0098 */
.L_x_18484:
[----:B------:R-:W-:Y:S05]  /*e0c0*/  BSYNC B0 ;  /* 0x0000000000007941 */ /* 0x000fea0003800000 */
.L_x_18482:
        /* <DEDUP_REMOVED lines=16> */
.L_x_18488:
[----:B------:R-:W-:Y:S05]  /*e1d0*/  BSYNC B1 ;  /* 0x0000000000017941 */ /* 0x000fea0003800000 */
.L_x_18487:
        /* <DEDUP_REMOVED lines=43> */
.L_x_18486:
[----:B------:R-:W-:Y:S05]  /*e490*/  BSYNC B0 ;  /* 0x0000000000007941 */ /* 0x000fea0003800000 */
.L_x_18485:
        /* <DEDUP_REMOVED lines=14> */
.L_x_18489:
        /* <DEDUP_REMOVED lines=12> */
.L_x_18492:
[----:B------:R-:W-:-:S07]  /*e640*/  IMAD.MOV.U32 R94, RZ, RZ, R152 ;  /* 0x000000ffff5e7224 */ /* 0x000fce00078e0098 */
.L_x_18493:
[----:B------:R-:W-:Y:S05]  /*e650*/  BSYNC B0 ;  /* 0x0000000000007941 */ /* 0x000fea0003800000 */
.L_x_18491:
        /* <DEDUP_REMOVED lines=16> */
.L_x_18497:
[----:B------:R-:W-:Y:S05]  /*e760*/  BSYNC B1 ;  /* 0x0000000000017941 */ /* 0x000fea0003800000 */
.L_x_18496:
        /* <DEDUP_REMOVED lines=43> */
.L_x_18495:
[----:B------:R-:W-:Y:S05]  /*ea20*/  BSYNC B0 ;  /* 0x0000000000007941 */ /* 0x000fea0003800000 */
.L_x_18494:
        /* <DEDUP_REMOVED lines=9> */
.L_x_18490:
        /* <DEDUP_REMOVED lines=12> */
.L_x_18499:
[----:B------:R-:W-:-:S07]  /*eb80*/  IMAD.MOV.U32 R94, RZ, RZ, R152 ;  /* 0x000000ffff5e7224 */ /* 0x000fce00078e0098 */
.L_x_18500:
[----:B------:R-:W-:Y:S05]  /*eb90*/  BSYNC B0 ;  /* 0x0000000000007941 */ /* 0x000fea0003800000 */
.L_x_18498:
        /* <DEDUP_REMOVED lines=16> */
.L_x_18504:
[----:B------:R-:W-:Y:S05]  /*eca0*/  BSYNC B1 ;  /* 0x0000000000017941 */ /* 0x000fea0003800000 */
.L_x_18503:
        /* <DEDUP_REMOVED lines=43> */
.L_x_18502:
[----:B------:R-:W-:Y:S05]  /*ef60*/  BSYNC B0 ;  /* 0x0000000000007941 */ /* 0x000fea0003800000 */
.L_x_18501:
        /* <DEDUP_REMOVED lines=14> */
.L_x_18505:
        /* <DEDUP_REMOVED lines=12> */
.L_x_18508:
[----:B------:R-:W-:-:S07]  /*f110*/  IMAD.MOV.U32 R57, RZ, RZ, R152 ;  /* 0x000000ffff397224 */ /* 0x000fce00078e0098 */
.L_x_18509:
[----:B------:R-:W-:Y:S05]  /*f120*/  BSYNC B0 ;  /* 0x0000000000007941 */ /* 0x000fea0003800000 */
.L_x_18507:
        /* <DEDUP_REMOVED lines=16> */
.L_x_18513:
[----:B------:R-:W-:Y:S05]  /*f230*/  BSYNC B1 ;  /* 0x0000000000017941 */ /* 0x000fea0003800000 */
.L_x_18512:
        /* <DEDUP_REMOVED lines=43> */
.L_x_18511:
[----:B------:R-:W-:Y:S05]  /*f4f0*/  BSYNC B0 ;  /* 0x0000000000007941 */ /* 0x000fea0003800000 */
.L_x_18510:
        /* <DEDUP_REMOVED lines=9> */
.L_x_18506:
        /* <DEDUP_REMOVED lines=12> */
.L_x_18515:
[----:B------:R-:W-:-:S07]  /*f650*/  IMAD.MOV.U32 R57, RZ, RZ, R152 ;  /* 0x000000ffff397224 */ /* 0x000fce00078e0098 */
.L_x_18516:
[----:B------:R-:W-:Y:S05]  /*f660*/  BSYNC B0 ;  /* 0x0000000000007941 */ /* 0x000fea0003800000 */
.L_x_18514:
        /* <DEDUP_REMOVED lines=16> */
.L_x_18520:
[----:B------:R-:W-:Y:S05]  /*f770*/  BSYNC B1 ;  /* 0x0000000000017941 */ /* 0x000fea0003800000 */
.L_x_18519:
        /* <DEDUP_REMOVED lines=43> */
.L_x_18518:
[----:B------:R-:W-:Y:S05]  /*fa30*/  BSYNC B0 ;  /* 0x0000000000007941 */ /* 0x000fea0003800000 */
.L_x_18517:
        /* <DEDUP_REMOVED lines=12> */
.L_x_18521:
        /* <DEDUP_REMOVED lines=12> */
.L_x_18524:
[----:B------:R-:W-:-:S07]  /*fbc0*/  IMAD.MOV.U32 R54, RZ, RZ, R152 ;  /* 0x000000ffff367224 */ /* 0x000fce00078e0098 */
.L_x_18525:
[----:B------:R-:W-:Y:S05]  /*fbd0*/  BSYNC B0 ;  /* 0x0000000000007941 */ /* 0x000fea0003800000 */
.L_x_18523:
        /* <DEDUP_REMOVED lines=16> */
.L_x_18529:
[----:B------:R-:W-:Y:S05]  /*fce0*/  BSYNC B1 ;  /* 0x0000000000017941 */ /* 0x000fea0003800000 */
.L_x_18528:
        /* <DEDUP_REMOVED lines=43> */
.L_x_18527:
[----:B------:R-:W-:Y:S05]  /*ffa0*/  BSYNC B0 ;  /* 0x0000000000007941 */ /* 0x000fea0003800000 */
.L_x_18526:
        /* <DEDUP_REMOVED lines=9> */
.L_x_18522:
        /* <DEDUP_REMOVED lines=12> */
.L_x_18531:
[----:B------:R-:W-:-:S07]  /*10100*/  IMAD.MOV.U32 R54, RZ, RZ, R152 ;  /* 0x000000ffff367224 */ /* 0x000fce00078e0098 */
.L_x_18532:
[----:B------:R-:W-:Y:S05]  /*10110*/  BSYNC B0 ;  /* 0x0000000000007941 */ /* 0x000fea0003800000 */
.L_x_18530:
        /* <DEDUP_REMOVED lines=16> */
.L_x_18536:
[----:B------:R-:W-:Y:S05]  /*10220*/  BSYNC B1 ;  /* 0x0000000000017941 */ /* 0x000fea0003800000 */
.L_x_18535:
        /* <DEDUP_REMOVED lines=43> */
.L_x_18534:
[----:B------:R-:W-:Y:S05]  /*104e0*/  BSYNC B0 ;  /* 0x0000000000007941 */ /* 0x000fea0003800000 */
.L_x_18533:
        /* <DEDUP_REMOVED lines=12> */
.L_x_18537:
        /* <DEDUP_REMOVED lines=12> */
.L_x_18540:
[----:B------:R-:W-:-:S07]  /*10670*/  IMAD.MOV.U32 R54, RZ, RZ, R152 ;  /* 0x000000ffff367224 */ /* 0x000fce00078e0098 */
.L_x_18541:
[----:B------:R-:W-:Y:S05]  /*10680*/  BSYNC B0 ;  /* 0x0000000000007941 */ /* 0x000fea0003800000 */
.L_x_18539:
        /* <DEDUP_REMOVED lines=16> */
.L_x_18545:
[----:B------:R-:W-:Y:S05]  /*10790*/  BSYNC B1 ;  /* 0x0000000000017941 */ /* 0x000fea0003800000 */
.L_x_18544:
        /* <DEDUP_REMOVED lines=43> */
.L_x_18543:
[----:B------:R-:W-:Y:S05]  /*10a50*/  BSYNC B0 ;  /* 0x0000000000007941 */ /* 0x000fea0003800000 */
.L_x_18542:
        /* <DEDUP_REMOVED lines=9> */
.L_x_18538:
        /* <DEDUP_REMOVED lines=12> */
.L_x_18547:
[----:B------:R-:W-:-:S07]  /*10bb0*/  IMAD.MOV.U32 R54, RZ, RZ, R152 ;  /* 0x000000ffff367224 */ /* 0x000fce00078e0098 */
.L_x_18548:
[----:B------:R-:W-:Y:S05]  /*10bc0*/  BSYNC B0 ;  /* 0x0000000000007941 */ /* 0x000fea0003800000 */
.L_x_18546:
        /* <DEDUP_REMOVED lines=16> */
.L_x_18552:
[----:B------:R-:W-:Y:S05]  /*10cd0*/  BSYNC B1 ;  /* 0x0000000000017941 */ /* 0x000fea0003800000 */
.L_x_18551:
        /* <DEDUP_REMOVED lines=43> */
.L_x_18550:
[----:B------:R-:W-:Y:S05]  /*10f90*/  BSYNC B0 ;  /* 0x0000000000007941 */ /* 0x000fea0003800000 */
.L_x_18549:
        /* <DEDUP_REMOVED lines=12> */
.L_x_18553:
        /* <DEDUP_REMOVED lines=12> */
.L_x_18556:
[----:B------:R-:W-:-:S07]  /*11120*/  IMAD.MOV.U32 R147, RZ, RZ, R152 ;  /* 0x000000ffff937224 */ /* 0x000fce00078e0098 */
.L_x_18557:
[----:B------:R-:W-:Y:S05]  /*11130*/  BSYNC B0 ;  /* 0x0000000000007941 */ /* 0x000fea0003800000 */
.L_x_18555:
        /* <DEDUP_REMOVED lines=18> */
.L_x_18561:
[----:B------:R-:W-:Y:S05]  /*11260*/  BSYNC B1 ;  /* 0x0000000000017941 */ /* 0x000fea0003800000 */
.L_x_18560:
        /* <DEDUP_REMOVED lines=43> */
.L_x_18559:
[----:B------:R-:W-:Y:S05]  /*11520*/  BSYNC B0 ;  /* 0x0000000000007941 */ /* 0x000fea0003800000 */
.L_x_18558:
        /* <DEDUP_REMOVED lines=9> */
.L_x_18554:
[----:B------:R-:W-:Y:S02]  /*115c0*/  P2R R53, PR, RZ, 0x2 ;  /* 0x00000002ff357803 */ /* 0x000fe40000000000 */
[C---:B------:R-:W-:Y:S02]  /*115d0*/  LOP3.LUT P1, RZ, R99.reuse, 0x4, RZ, 0xc0, !PT ;  /* 0x0000000463ff7812 */ /* 0x040fe4000782c0ff */
        /* <DEDUP_REMOVED lines=47> */
.L_x_18562:
        /* <DEDUP_REMOVED lines=22> */
.L_x_18564:
[----:B------:R-:W-:-:S07]  /*11a30*/  IMAD.MOV.U32 R150, RZ, RZ, R152 ;  /* 0x000000ffff967224 */ /* 0x000fce00078e0098 */
.L_x_18565:
[----:B------:R-:W-:Y:S05]  /*11a40*/  BSYNC B0 ;  /* 0x0000000000007941 */ /* 0x000fea0003800000 */
.L_x_18563:
        /* <DEDUP_REMOVED lines=16> */
.L_x_18569:
[----:B------:R-:W-:Y:S05]  /*11b50*/  BSYNC B1 ;  /* 0x0000000000017941 */ /* 0x000fea0003800000 */
.L_x_18568:
        /* <DEDUP_REMOVED lines=43> */
.L_x_18567:
[----:B------:R-:W-:Y:S05]  /*11e10*/  BSYNC B0 ;  /* 0x0000000000007941 */ /* 0x000fea0003800000 */
.L_x_18566:
        /* <DEDUP_REMOVED lines=14> */
.L_x_18570:
        /* <DEDUP_REMOVED lines=12> */
.L_x_18573:
[----:B------:R-:W-:-:S07]  /*11fc0*/  IMAD.MOV.U32 R136, RZ, RZ, R152 ;  /* 0x000000ffff887224 */ /* 0x000fce00078e0098 */
.L_x_18574:
[----:B------:R-:W-:Y:S05]  /*11fd0*/  BSYNC B0 ;  /* 0x0000000000007941 */ /* 0x000fea0003800000 */
.L_x_18572:
        /* <DEDUP_REMOVED lines=16> */
.L_x_18578:
[----:B------:R-:W-:Y:S05]  /*120e0*/  BSYNC B1 ;  /* 0x0000000000017941 */ /* 0x000fea0003800000 */
.L_x_18577:
        /* <DEDUP_REMOVED lines=43> */
.L_x_18576:
[----:B------:R-:W-:Y:S05]  /*123a0*/  BSYNC B0 ;  /* 0x0000000000007941 */ /* 0x000fea0003800000 */
.L_x_18575:
[----:B------:R-:W-:-:S05]  /*123b0*/  I2FP.F32.U32 R54, R136 ;  /* 0x0000008800367245 */ /* 0x000fca0000201000 */
[----:B------:R-:W-:-:S05]  /*123c0*/  FFMA.FTZ R55, R54, R159, 1.1641532182693481445e-10 ;  /* 0x2f00000036377423 */ /* 0x000fca000001009f */
[----:B------:R-:W-:Y:S01]  /*123d0*/  FSETP.GTU.FTZ.AND P3, PT, R55, R156, PT ;  /* 0x0000009c3700720b */ /* 0x000fe20003f7c000 */
[----:B------:R-:W-:-:S03]  /*123e0*/  HADD2.F32 R55, -RZ, R88.H0_H0 ;  /* 0x20000058ff377230 */ /* 0x000fc60000004100 */
[----:B------:R-:W-:Y:S02]  /*123f0*/  SEL R136, RZ, 0x1, P3 ;  /* 0x00000001ff887807 */ /* 0x000fe40001800000 */
[----:B------:R-:W-:-:S05]  /*12400*/  FMUL.FTZ R55, R55, R158 ;  /* 0x0000009e37377220 */ /* 0x000fca0000410000 */
[----:B------:R-:W-:-:S05]  /*12410*/  FSEL R55, R55, RZ, !P3 ;  /* 0x000000ff37377208 */ /* 0x000fca0005800000 */
[----:B------:R-:W-:-:S04]  /*12420*/  FADD.FTZ R52, R52, R55 ;  /* 0x0000003734347221 */ /* 0x000fc80000010000 */
[----:B------:R-:W-:-:S07]  /*12430*/  @P1 FADD.FTZ R52, R84, R52 ;  /* 0x0000003454341221 */ /* 0x000fce0000010000 */
.L_x_18571:
        /* <DEDUP_REMOVED lines=12> */
.L_x_18580:
[----:B------:R-:W-:-:S07]  /*12500*/  IMAD.MOV.U32 R164, RZ, RZ, R152 ;  /* 0x000000ffffa47224 */ /* 0x000fce00078e0098 */
.L_x_18581:
[----:B------:R-:W-:Y:S05]  /*12510*/  BSYNC B0 ;  /* 0x0000000000007941 */ /* 0x000fea0003800000 */
.L_x_18579:
        /* <DEDUP_REMOVED lines=16> */
.L_x_18585:
[----:B------:R-:W-:Y:S05]  /*12620*/  BSYNC B1 ;  /* 0x0000000000017941 */ /* 0x000fea0003800000 */
.L_x_18584:
        /* <DEDUP_REMOVED lines=44> */
.L_x_18583:
[----:B------:R-:W-:Y:S05]  /*128f0*/  BSYNC B0 ;  /* 0x0000000000007941 */ /* 0x000fea0003800000 */
.L_x_18582:
        /* <DEDUP_REMOVED lines=14> */
.L_x_18586:
        /* <DEDUP_REMOVED lines=12> */
.L_x_18589:
[----:B------:R-:W-:-:S07]  /*12aa0*/  MOV R92, R152 ;  /* 0x00000098005c7202 */ /* 0x000fce0000000f00 */
.L_x_18590:
[----:B------:R-:W-:Y:S05]  /*12ab0*/  BSYNC B0 ;  /* 0x0000000000007941 */ /* 0x000fea0003800000 */
.L_x_18588:
        /* <DEDUP_REMOVED lines=16> */
.L_x_18594:
[----:B------:R-:W-:Y:S05]  /*12bc0*/  BSYNC B1 ;  /* 0x0000000000017941 */ /* 0x000fea0003800000 */
.L_x_18593:
        /* <DEDUP_REMOVED lines=41> */
[----:B------:R-:W-:Y:S01]  /*12e60*/  IMAD.MOV.U32 R55, RZ, RZ, RZ ;  /* 0x000000ffff377224 */ /* 0x000fe200078e00ff */
[----:B------:R-:W-:-:S07]  /*12e70*/  MOV R162, R54 ;  /* 0x0000003600a27202 */ /* 0x000fce0000000f00 */
.L_x_18592:
[----:B------:R-:W-:Y:S05]  /*12e80*/  BSYNC B0 ;  /* 0x0000000000007941 */ /* 0x000fea0003800000 */
.L_x_18591:
[----:B------:R-:W-:-:S05]  /*12e90*/  I2FP.F32.U32 R54, R92 ;  /* 0x0000005c00367245 */ /* 0x000fca0000201000 */
[----:B------:R-:W-:-:S05]  /*12ea0*/  FFMA.FTZ R149, R54, R159, 1.1641532182693481445e-10 ;  /* 0x2f00000036957423 */ /* 0x000fca000001009f */
[----:B------:R-:W-:Y:S01]  /*12eb0*/  FSETP.GTU.FTZ.AND P3, PT, R149, R156, PT ;  /* 0x0000009c9500720b */ /* 0x000fe20003f7c000 */
[----:B------:R-:W-:-:S03]  /*12ec0*/  HADD2.F32 R149, -RZ, R88.H1_H1 ;  /* 0x30000058ff957230 */ /* 0x000fc60000004100 */
[----:B------:R-:W-:Y:S02]  /*12ed0*/  SEL R138, RZ, 0x1, P3 ;  /* 0x00000001ff8a7807 */ /* 0x000fe40001800000 */
[----:B------:R-:W-:-:S05]  /*12ee0*/  FMUL.FTZ R54, R149, R158 ;  /* 0x0000009e95367220 */ /* 0x000fca0000410000 */
[----:B------:R-:W-:-:S05]  /*12ef0*/  FSEL R54, R54, RZ, !P3 ;  /* 0x000000ff36367208 */ /* 0x000fca0005800000 */
[----:B------:R-:W-:-:S04]  /*12f00*/  FADD.FTZ R53, R53, R54 ;  /* 0x0000003635357221 */ /* 0x000fc80000010000 */
[----:B------:R-:W-:-:S07]  /*12f10*/  @P1 FADD.FTZ R53, R85, R53 ;  /* 0x0000003555351221 */ /* 0x000fce0000010000 */
.L_x_18587:
        /* <DEDUP_REMOVED lines=12> */
.L_x_18596:
[----:B------:R-:W-:-:S07]  /*12fe0*/  MOV R164, R152 ;  /* 0x0000009800a47202 */ /* 0x000fce0000000f00 */
.L_x_18597:
[----:B------:R-:W-:Y:S05]  /*12ff0*/  BSYNC B0 ;  /* 0x0000000000007941 */ /* 0x000fea0003800000 */
.L_x_18595:
        /* <DEDUP_REMOVED lines=16> */
.L_x_18601:
[----:B------:R-:W-:Y:S05]  /*13100*/  BSYNC B1 ;  /* 0x0000000000017941 */ /* 0x000fea0003800000 */
.L_x_18600:
        /* <DEDUP_REMOVED lines=44> */
.L_x_18599:
[----:B------:R-:W-:Y:S05]  /*133d0*/  BSYNC B0 ;  /* 0x0000000000007941 */ /* 0x000fea0003800000 */
.L_x_18598:
        /* <DEDUP_REMOVED lines=14> */
.L_x_18602:
        /* <DEDUP_REMOVED lines=12> */
.L_x_18605:
[----:B------:R-:W-:-:S07]  /*13580*/  IMAD.MOV.U32 R139, RZ, RZ, R152 ;  /* 0x000000ffff8b7224 */ /* 0x000fce00078e0098 */
.L_x_18606:
[----:B------:R-:W-:Y:S05]  /*13590*/  BSYNC B0 ;  /* 0x0000000000007941 */ /* 0x000fea0003800000 */
.L_x_18604:
        /* <DEDUP_REMOVED lines=16> */
.L_x_18610:
[----:B------:R-:W-:Y:S05]  /*136a0*/  BSYNC B1 ;  /* 0x0000000000017941 */ /* 0x000fea0003800000 */
.L_x_18609:
        /* <DEDUP_REMOVED lines=41> */
[----:B------:R-:W-:-:S04]  /*13940*/  MOV R162, R150 ;  /* 0x0000009600a27202 */ /* 0x000fc80000000f00 */
[----:B------:R-:W-:Y:S01]  /*13950*/  LOP3.LUT R151, R149, R152, R50, 0x96, !PT ;  /* 0x0000009895977212 */ /* 0x000fe200078e9632 */
[----:B------:R-:W-:-:S07]  /*13960*/  IMAD.MOV.U32 R152, RZ, RZ, R148 ;  /* 0x000000ffff987224 */ /* 0x000fce00078e0094 */
.L_x_18608:
[----:B------:R-:W-:Y:S05]  /*13970*/  BSYNC B0 ;  /* 0x0000000000007941 */ /* 0x000fea0003800000 */
.L_x_18607:
        /* <DEDUP_REMOVED lines=9> */
.L_x_18603:
        /* <DEDUP_REMOVED lines=12> */
.L_x_18612:
[----:B------:R-:W-:-:S07]  /*13ad0*/  MOV R164, R152 ;  /* 0x0000009800a47202 */ /* 0x000fce0000000f00 */
.L_x_18613:
[----:B------:R-:W-:Y:S05]  /*13ae0*/  BSYNC B0 ;  /* 0x0000000000007941 */ /* 0x000fea0003800000 */
.L_x_18611:
        /* <DEDUP_REMOVED lines=16> */
.L_x_18617:
[----:B------:R-:W-:Y:S05]  /*13bf0*/  BSYNC B1 ;  /* 0x0000000000017941 */ /* 0x000fea0003800000 */
.L_x_18616:
        /* <DEDUP_REMOVED lines=44> */
.L_x_18615:
[----:B------:R-:W-:Y:S05]  /*13ec0*/  BSYNC B0 ;  /* 0x0000000000007941 */ /* 0x000fea0003800000 */
.L_x_18614:
        /* <DEDUP_REMOVED lines=14> */
.L_x_18618:
        /* <DEDUP_REMOVED lines=12> */
.L_x_18621:
[----:B------:R-:W-:-:S07]  /*14070*/  IMAD.MOV.U32 R140, RZ, RZ, R152 ;  /* 0x000000ffff8c7224 */ /* 0x000fce00078e0098 */
.L_x_18622:
[----:B------:R-:W-:Y:S05]  /*14080*/  BSYNC B0 ;  /* 0x0000000000007941 */ /* 0x000fea0003800000 */
.L_x_18620:
        /* <DEDUP_REMOVED lines=16> */
.L_x_18626:
[----:B------:R-:W-:Y:S05]  /*14190*/  BSYNC B1 ;  /* 0x0000000000017941 */ /* 0x000fea0003800000 */
.L_x_18625:
        /* <DEDUP_REMOVED lines=44> */
.L_x_18624:
[----:B------:R-:W-:Y:S05]  /*14460*/  BSYNC B0 ;  /* 0x0000000000007941 */ /* 0x000fea0003800000 */
.L_x_18623:
        /* <DEDUP_REMOVED lines=9> */
.L_x_18619:
        /* <DEDUP_REMOVED lines=12> */
.L_x_18628:
[----:B------:R-:W-:-:S07]  /*145c0*/  MOV R164, R152 ;  /* 0x0000009800a47202 */ /* 0x000fce0000000f00 */
.L_x_18629:
[----:B------:R-:W-:Y:S05]  /*145d0*/  BSYNC B0 ;  /* 0x0000000000007941 */ /* 0x000fea0003800000 */
.L_x_18627:
        /* <DEDUP_REMOVED lines=16> */
.L_x_18633:
[----:B------:R-:W-:Y:S05]  /*146e0*/  BSYNC B1 ;  /* 0x0000000000017941 */ /* 0x000fea0003800000 */
.L_x_18632:
        /* <DEDUP_REMOVED lines=44> */
.L_x_18631:
[----:B------:R-:W-:Y:S05]  /*149b0*/  BSYNC B0 ;  /* 0x0000000000007941 */ /* 0x000fea0003800000 */
.L_x_18630:
        /* <DEDUP_REMOVED lines=14> */
.L_x_18634:
        /* <DEDUP_REMOVED lines=12> */
.L_x_18637:
[----:B------:R-:W-:-:S07]  /*14b60*/  IMAD.MOV.U32 R141, RZ, RZ, R152 ;  /* 0x000000ffff8d7224 */ /* 0x000fce00078e0098 */
.L_x_18638:
[----:B------:R-:W-:Y:S05]  /*14b70*/  BSYNC B0 ;  /* 0x0000000000007941 */ /* 0x000fea0003800000 */
.L_x_18636:
        /* <DEDUP_REMOVED lines=16> */
.L_x_18642:
[----:B------:R-:W-:Y:S05]  /*14c80*/  BSYNC B1 ;  /* 0x0000000000017941 */ /* 0x000fea0003800000 */
.L_x_18641:
        /* <DEDUP_REMOVED lines=44> */
.L_x_18640:
[----:B------:R-:W-:Y:S05]  /*14f50*/  BSYNC B0 ;  /* 0x0000000000007941 */ /* 0x000fea0003800000 */
.L_x_18639:
        /* <DEDUP_REMOVED lines=9> */
.L_x_18635:
        /* <DEDUP_REMOVED lines=12> */
.L_x_18644:
[----:B------:R-:W-:-:S07]  /*150b0*/  MOV R164, R152 ;  /* 0x0000009800a47202 */ /* 0x000fce0000000f00 */
.L_x_18645:
[----:B------:R-:W-:Y:S05]  /*150c0*/  BSYNC B0 ;  /* 0x0000000000007941 */ /* 0x000fea0003800000 */
.L_x_18643:
        /* <DEDUP_REMOVED lines=16> */
.L_x_18649:
[----:B------:R-:W-:Y:S05]  /*151d0*/  BSYNC B1 ;  /* 0x0000000000017941 */ /* 0x000fea0003800000 */
.L_x_18648:
        /* <DEDUP_REMOVED lines=44> */
.L_x_18647:
[----:B------:R-:W-:Y:S05]  /*154a0*/  BSYNC B0 ;  /* 0x0000000000007941 */ /* 0x000fea0003800000 */
.L_x_18646:
        /* <DEDUP_REMOVED lines=12> */
.L_x_18650:
        /* <DEDUP_REMOVED lines=12> */
.L_x_18653:
[----:B------:R-:W-:-:S07]  /*15630*/  IMAD.MOV.U32 R146, RZ, RZ, R152 ;  /* 0x000000ffff927224 */ /* 0x000fce00078e0098 */
.L_x_18654:
[----:B------:R-:W-:Y:S05]  /*15640*/  BSYNC B0 ;  /* 0x0000000000007941 */ /* 0x000fea0003800000 */
.L_x_18652:
        /* <DEDUP_REMOVED lines=16> */
.L_x_18658:
[----:B------:R-:W-:Y:S05]  /*15750*/  BSYNC B1 ;  /* 0x0000000000017941 */ /* 0x000fea0003800000 */
.L_x_18657:
        /* <DEDUP_REMOVED lines=44> */
.L_x_18656:
[----:B------:R-:W-:Y:S05]  /*15a20*/  BSYNC B0 ;  /* 0x0000000000007941 */ /* 0x000fea0003800000 */
.L_x_18655:
        /* <DEDUP_REMOVED lines=9> */
.L_x_18651:
        /* <DEDUP_REMOVED lines=12> */
.L_x_18660:
[----:B------:R-:W-:-:S07]  /*15b80*/  MOV R164, R152 ;  /* 0x0000009800a47202 */ /* 0x000fce0000000f00 */
.L_x_18661:
[----:B------:R-:W-:Y:S05]  /*15b90*/  BSYNC B0 ;  /* 0x0000000000007941 */ /* 0x000fea0003800000 */
.L_x_18659:
        /* <DEDUP_REMOVED lines=16> */
.L_x_18665:
[----:B------:R-:W-:Y:S05]  /*15ca0*/  BSYNC B1 ;  /* 0x0000000000017941 */ /* 0x000fea0003800000 */
.L_x_18664:
        /* <DEDUP_REMOVED lines=44> */
.L_x_18663:
[----:B------:R-:W-:Y:S05]  /*15f70*/  BSYNC B0 ;  /* 0x0000000000007941 */ /* 0x000fea0003800000 */
.L_x_18662:
[----:B------:R-:W-:-:S05]  /*15f80*/  I2FP.F32.U32 R94, R164 ;  /* 0x000000a4005e7245 */ /* 0x000fca0000201000 */
[----:B------:R-:W-:-:S05]  /*15f90*/  FFMA.FTZ R149, R94, R159, 1.1641532182693481445e-10 ;  /* 0x2f0000005e957423 */ /* 0x000fca000001009f */
[----:B------:R-:W-:Y:S01]  /*15fa0*/  FSETP.GTU.FTZ.AND P4, PT, R149, R156, PT ;  /* 0x0000009c9500720b */ /* 0x000fe20003f9c000 */
[----:B------:R-:W-:-:S05]  /*15fb0*/  HADD2.F32 R149, -RZ, R95.H0_H0 ;  /* 0x2000005fff957230 */ /* 0x000fca0000004100 */
        /* <DEDUP_REMOVED lines=8> */
.L_x_18666:
        /* <DEDUP_REMOVED lines=12> */
.L_x_18669:
[----:B------:R-:W-:-:S07]  /*16100*/  IMAD.MOV.U32 R160, RZ, RZ, R152 ;  /* 0x000000ffffa07224 */ /* 0x000fce00078e0098 */
.L_x_18670:
[----:B------:R-:W-:Y:S05]  /*16110*/  BSYNC B0 ;  /* 0x0000000000007941 */ /* 0x000fea0003800000 */
.L_x_18668:
        /* <DEDUP_REMOVED lines=16> */
.L_x_18674:
[----:B------:R-:W-:Y:S05]  /*16220*/  BSYNC B1 ;  /* 0x0000000000017941 */ /* 0x000fea0003800000 */
.L_x_18673:
        /* <DEDUP_REMOVED lines=44> */
.L_x_18672:
[----:B------:R-:W-:Y:S05]  /*164f0*/  BSYNC B0 ;  /* 0x0000000000007941 */ /* 0x000fea0003800000 */
.L_x_18671:
        /* <DEDUP_REMOVED lines=9> */
.L_x_18667:
        /* <DEDUP_REMOVED lines=12> */
.L_x_18676:
[----:B------:R-:W-:-:S07]  /*16650*/  MOV R164, R152 ;  /* 0x0000009800a47202 */ /* 0x000fce0000000f00 */
.L_x_18677:
[----:B------:R-:W-:Y:S05]  /*16660*/  BSYNC B0 ;  /* 0x0000000000007941 */ /* 0x000fea0003800000 */
.L_x_18675:
        /* <DEDUP_REMOVED lines=16> */
.L_x_18681:
[----:B------:R-:W-:Y:S05]  /*16770*/  BSYNC B1 ;  /* 0x0000000000017941 */ /* 0x000fea0003800000 */
.L_x_18680:
        /* <DEDUP_REMOVED lines=40> */
[----:B------:R-:W-:-:S05]  /*16a00*/  IMAD.WIDE.U32 R148, R151, -0x326172a9, RZ ;  /* 0xcd9e8d5797947825 */ /* 0x000fca00078e00ff */
[----:B------:R-:W-:Y:S01]  /*16a10*/  LOP3.LUT R151, R149, R152, R50, 0x96, !PT ;  /* 0x0000009895977212 */ /* 0x000fe200078e9632 */
[----:B------:R-:W-:Y:S01]  /*16a20*/  IMAD.MOV.U32 R152, RZ, RZ, R148 ;  /* 0x000000ffff987224 */ /* 0x000fe200078e0094 */
[----:B------:R-:W-:-:S11]  /*16a30*/  HFMA2.MMA R148, -RZ, RZ, 0, 0 ;  /* 0x00000000ff947435 */ /* 0x000fd600000001ff */
.L_x_18679:
[----:B------:R-:W-:Y:S05]  /*16a40*/  BSYNC B0 ;  /* 0x0000000000007941 */ /* 0x000fea0003800000 */
.L_x_18678:
        /* <DEDUP_REMOVED lines=12> */
.L_x_18682:
        /* <DEDUP_REMOVED lines=12> */
.L_x_18685:
[----:B------:R-:W-:-:S07]  /*16bd0*/  IMAD.MOV.U32 R147, RZ, RZ, R152 ;  /* 0x000000ffff937224 */ /* 0x000fce00078e0098 */
.L_x_18686:
[----:B------:R-:W-:Y:S05]  /*16be0*/  BSYNC B0 ;  /* 0x0000000000007941 */ /* 0x000fea0003800000 */
.L_x_18684:
        /* <DEDUP_REMOVED lines=16> */
.L_x_18690:
[----:B------:R-:W-:Y:S05]  /*16cf0*/  BSYNC B1 ;  /* 0x0000000000017941 */ /* 0x000fea0003800000 */
.L_x_18689:
        /* <DEDUP_REMOVED lines=44> */
.L_x_18688:
[----:B------:R-:W-:Y:S05]  /*16fc0*/  BSYNC B0 ;  /* 0x0000000000007941 */ /* 0x000fea0003800000 */
.L_x_18687:
        /* <DEDUP_REMOVED lines=9> */
.L_x_18683:
[----:B------:R-:W-:Y:S01]  /*17060*/  SEL R149, RZ, 0x10000, P4 ;  /* 0x00010000ff957807 */ /* 0x000fe20002000000 */
[----:B------:R-:W-:Y:S01]  /*17070*/  IMAD.WIDE.U32 R164, R157, 0x20, R142 ;  /* 0x000000209da47825 */ /* 0x000fe200078e008e */
[----:B------:R-:W-:Y:S02]  /*17080*/  LOP3.LUT P4, RZ, R99, 0x2, RZ, 0xc0, !PT ;  /* 0x0000000263ff7812 */ /* 0x000fe4000788c0ff */
[----:B------:R-:W-:Y:S01]  /*17090*/  SEL R156, RZ, 0x1000000, P5 ;  /* 0x01000000ff9c7807 */ /* 0x000fe20002800000 */
[----:B------:R-:W-:Y:S01]  /*170a0*/  IMAD.WIDE.U32 R144, R157, 0x8, R144 ;  /* 0x000000089d907825 */ /* 0x000fe200078e0090 */
[----:B------:R-:W-:Y:S01]  /*170b0*/  SEL R158, RZ, 0x1, P4 ;  /* 0x00000001ff9e7807 */ /* 0x000fe20002000000 */
[----:B------:R-:W-:Y:S01]  /*170c0*/  STG.E.128 desc[UR4][R164.64], R52 ;  /* 0x00000034a4007986 */ /* 0x000fe2000c101d04 */
[----:B------:R-:W-:Y:S02]  /*170d0*/  LOP3.LUT P5, RZ, R99, 0x1, RZ, 0xc0, !PT ;  /* 0x0000000163ff7812 */ /* 0x000fe400078ac0ff */
[----:B------:R-:W-:Y:S01]  /*170e0*/  SEL R148, RZ, 0x100, P3 ;  /* 0x00000100ff947807 */ /* 0x000fe20001800000 */
[----:B------:R-:W-:Y:S01]  /*170f0*/  IMAD.WIDE.U32 R158, R158, 0x1000000, RZ ;  /* 0x010000009e9e7825 */ /* 0x000fe200078e00ff */
[----:B------:R-:W-:Y:S01]  /*17100*/  SEL R143, RZ, 0x1, P5 ;  /* 0x00000001ff8f7807 */ /* 0x000fe20002800000 */
[----:B------:R-:W-:Y:S01]  /*17110*/  STG.E.128 desc[UR4][R164.64+0x10], R92 ;  /* 0x0000105ca4007986 */ /* 0x000fe2000c101d04 */
[----:B------:R-:W-:-:S02]  /*17120*/  LOP3.LUT R142, R148, R156, R149, 0xfe, !PT ;  /* 0x0000009c948e7212 */ /* 0x000fc400078efe95 */
[C---:B------:R-:W-:Y:S02]  /*17130*/  LOP3.LUT P6, RZ, R99.reuse, 0x4, RZ, 0xc0, !PT ;  /* 0x0000000463ff7812 */ /* 0x040fe400078cc0ff */
[----:B------:R-:W-:Y:S02]  /*17140*/  LOP3.LUT P2, RZ, R99, 0x8, RZ, 0xc0, !PT ;  /* 0x0000000863ff7812 */ /* 0x000fe4000784c0ff */
        /* <DEDUP_REMOVED lines=62> */
.L_x_18691:
        /* <DEDUP_REMOVED lines=93> */
.L_x_18704:
        /* <DEDUP_REMOVED lines=19> */
[----:B------:R-:W-:Y:S01]  /*17c30*/  @!P3 IMAD R156, R144, 0x8, R145 ;  /* 0x00000008909cb824 */ /* 0x000fe200078e0291 */
[----:B------:R-:W-:Y:S01]  /*17c40*/  CS2R R144, SRZ ;  /* 0x0000000000907805 */ /* 0x000fe2000001ff00 */
[----:B------:R-:W-:-:S05]  /*17c50*/  @!P3 IMAD.MOV.U32 R154, RZ, RZ, 0x400 ;  /* 0x00000400ff9ab424 */ /* 0x000fca00078e00ff */
[----:B------:R-:W1:Y:S01]  /*17c60*/  SHFL.DOWN PT, R143, R154, 0x4, 0x1f ;  /* 0x08801f009a8f7f89 */ /* 0x000e6200000e0000 */
[----:B------:R-:W-:-:S03]  /*17c70*/  I2FP.F32.S32 R165, R154 ;  /* 0x0000009a00a57245 */ /* 0x000fc60000201400 */
[----:B------:R-:W0:Y:S01]  /*17c80*/  @!P3 LDS.64 R144, [R156] ;  /* 0x000000009c90b984 */ /* 0x000e220000000a00 */
[----:B-1----:R-:W-:Y:S02]  /*17c90*/  I2FP.F32.S32 R148, R143 ;  /* 0x0000008f00947245 */ /* 0x002fe40000201400 */
[----:B------:R-:W-:Y:S01]  /*17ca0*/  IADD3 R143, R143, R154, RZ ;  /* 0x0000009a8f8f7210 */ /* 0x000fe20007ffe0ff */
[----:B0-----:R-:W0:Y:S02]  /*17cb0*/  SHFL.DOWN PT, R159, R144, 0x4, 0x1f ;  /* 0x08801f00909f7f89 */ /* 0x001e2400000e0000 */
        /* <DEDUP_REMOVED lines=23> */
[----:B------:R-:W1:Y:S02]  /*17e30*/  MUFU.RCP R144, R143 ;  /* 0x0000008f00907308 */ /* 0x000e640000001000 */
[----:B------:R-:W-:Y:S01]  /*17e40*/  FMUL.FTZ R156, R145, R156 ;  /* 0x0000009c919c7220 */ /* 0x000fe20000410000 */
[----:B0-----:R-:W-:-:S04]  /*17e50*/  FADD.FTZ R145, R159, R142 ;  /* 0x0000008e9f917221 */ /* 0x001fc80000010000 */
[C---:B-1----:R-:W-:Y:S01]  /*17e60*/  FFMA.FTZ R145, R144.reuse, R156, R145 ;  /* 0x0000009c90917223 */ /* 0x042fe20000010091 */
[----:B------:R-:W-:Y:S02]  /*17e70*/  FMUL.FTZ R144, R144, R165 ;  /* 0x000000a590907220 */ /* 0x000fe40000410000 */
[----:B------:R-:W0:Y:S04]  /*17e80*/  SHFL.DOWN PT, R165, R154, 0x1, 0x1f ;  /* 0x08201f009aa57f89 */ /* 0x000e2800000e0000 */
[----:B------:R-:W1:Y:S01]  /*17e90*/  SHFL.DOWN PT, R167, R144, 0x1, 0x1f ;  /* 0x08201f0090a77f89 */ /* 0x000e6200000e0000 */
[-C--:B0-----:R-:W-:Y:S02]  /*17ea0*/  I2FP.F32.S32 R156, R165.reuse ;  /* 0x000000a5009c7245 */ /* 0x081fe40000201400 */
[----:B------:R-:W-:-:S03]  /*17eb0*/  IADD3 R165, R154, R165, RZ ;  /* 0x000000a59aa57210 */ /* 0x000fc60007ffe0ff */
[----:B-1----:R-:W-:Y:S01]  /*17ec0*/  FMUL.FTZ R142, R167, R156 ;  /* 0x0000009ca78e7220 */ /* 0x002fe20000410000 */
[----:B------:R-:W-:Y:S01]  /*17ed0*/  I2FP.F32.S32 R165, R165 ;  /* 0x000000a500a57245 */ /* 0x000fe20000201400 */
[----:B------:R-:W-:Y:S02]  /*17ee0*/  FADD.FTZ R167, R144, -R167 ;  /* 0x800000a790a77221 */ /* 0x000fe40000010000 */
[----:B------:R-:W-:Y:S02]  /*17ef0*/  FFMA.FTZ R158, R143, R144, R142 ;  /* 0x000000908f9e7223 */ /* 0x000fe4000001008e */
[----:B------:R-:W0:Y:S01]  /*17f00*/  SHFL.DOWN PT, R142, R145, 0x1, 0x1f ;  /* 0x08201f00918e7f89 */ /* 0x000e2200000e0000 */
[----:B------:R-:W1:Y:S01]  /*17f10*/  MUFU.RCP R165, R165 ;  /* 0x000000a500a57308 */ /* 0x000e620000001000 */
[----:B------:R-:W-:-:S04]  /*17f20*/  FMUL.FTZ R148, R167, R167 ;  /* 0x000000a7a7947220 */ /* 0x000fc80000410000 */
[----:B------:R-:W-:-:S04]  /*17f30*/  FMUL.FTZ R148, R143, R148 ;  /* 0x000000948f947220 */ /* 0x000fc80000410000 */
[----:B------:R-:W-:Y:S01]  /*17f40*/  FMUL.FTZ R148, R148, R156 ;  /* 0x0000009c94947220 */ /* 0x000fe20000410000 */
[----:B-1----:R-:W-:-:S05]  /*17f50*/  FMUL.FTZ R158, R165, R158 ;  /* 0x0000009ea59e7220 */ /* 0x002fca0000410000 */
[----:B------:R-:W1:Y:S01]  /*17f60*/  SHFL.IDX PT, R159, R158, RZ, 0x1f ;  /* 0x00001fff9e9f7589 */ /* 0x000e6200000e0000 */
[----:B0-----:R-:W-:Y:S02]  /*17f70*/  FADD.FTZ R142, R145, R142 ;  /* 0x0000008e918e7221 */ /* 0x001fe40000010000 */
[----:B------:R-:W0:Y:S02]  /*17f80*/  @!P2 LDC.64 R144, c[0x0][0x250] ;  /* 0x00009400ff90ab82 */ /* 0x000e240000000a00 */
[----:B------:R-:W-:-:S05]  /*17f90*/  FFMA.FTZ R148, R165, R148, R142 ;  /* 0x00000094a5947223 */ /* 0x000fca000001008e */
[----:B------:R1:W2:Y:S01]  /*17fa0*/  SHFL.IDX PT, R143, R148, RZ, 0x1f ;  /* 0x00001fff948f7589 */ /* 0x0002a200000e0000 */
[----:B------:R-:W2:Y:S01]  /*17fb0*/  LDC R142, c[0x0][0x2d8] ;  /* 0x0000b600ff8e7b82 */ /* 0x000ea20000000800 */
[----:B-1----:R-:W-:Y:S01]  /*17fc0*/  FSEL R148, R159, RZ, !P4 ;  /* 0x000000ff9f947208 */ /* 0x002fe20006000000 */
[----:B0-----:R-:W-:-:S04]  /*17fd0*/  @!P2 IMAD.WIDE R144, R2, 0x4, R144 ;  /* 0x000000040290a825 */ /* 0x001fc800078e0290 */
[C---:B------:R-:W-:Y:S01]  /*17fe0*/  FADD.FTZ R70, -R148.reuse, R70 ;  /* 0x0000004694467221 */ /* 0x040fe20000010100 */
[C---:B------:R-:W-:Y:S01]  /*17ff0*/  FADD.FTZ R71, -R148.reuse, R71 ;  /* 0x0000004794477221 */ /* 0x040fe20000010100 */
[C---:B------:R-:W-:Y:S01]  /*18000*/  FADD.FTZ R78, -R148.reuse, R78 ;  /* 0x0000004e944e7221 */ /* 0x040fe20000010100 */
[C---:B------:R-:W-:Y:S01]  /*18010*/  FADD.FTZ R79, -R148.reuse, R79 ;  /* 0x0000004f944f7221 */ /* 0x040fe20000010100 */
[----:B------:R0:W-:Y:S01]  /*18020*/  @!P2 STG.E desc[UR4][R144.64], R159 ;  /* 0x0000009f9000a986 */ /* 0x0001e2000c101904 */
        /* <DEDUP_REMOVED lines=10> */
[C---:B------:R-:W-:Y:S01]  /*180d0*/  FADD.FTZ R76, -R148.reuse, R76 ;  /* 0x0000004c944c7221 */ /* 0x040fe20000010100 */
[C---:B0-----:R-:W-:Y:S01]  /*180e0*/  FADD.FTZ R145, -R148.reuse, R59 ;  /* 0x0000003b94917221 */ /* 0x041fe20000010100 */
[----:B------:R-:W-:Y:S01]  /*180f0*/  FADD.FTZ R149, R149, R154 ;  /* 0x0000009a95957221 */ /* 0x000fe20000010000 */
[C---:B------:R-:W-:Y:S01]  /*18100*/  FADD.FTZ R154, -R148.reuse, R92 ;  /* 0x0000005c949a7221 */ /* 0x040fe20000010100 */
[C---:B------:R-:W-:Y:S01]  /*18110*/  FADD.FTZ R77, -R148.reuse, R77 ;  /* 0x0000004d944d7221 */ /* 0x040fe20000010100 */
[C---:B------:R-:W-:Y:S01]  /*18120*/  FADD.FTZ R72, -R148.reuse, R72 ;  /* 0x0000004894487221 */ /* 0x040fe20000010100 */
[----:B------:R-:W0:Y:S01]  /*18130*/  MUFU.RSQ R167, R149 ;  /* 0x0000009500a77308 */ /* 0x000e220000001400 */
        /* <DEDUP_REMOVED lines=15> */
[----:B-1----:R-:W-:-:S04]  /*18230*/  @!P2 IMAD.WIDE R142, R2, 0x4, R142 ;  /* 0x00000004028ea825 */ /* 0x002fc800078e028e */
[C---:B0-----:R-:W-:Y:S01]  /*18240*/  FMUL.FTZ R78, R167.reuse, R78 ;  /* 0x0000004ea74e7220 */ /* 0x041fe20000410000 */
[C---:B------:R-:W-:Y:S01]  /*18250*/  FMUL.FTZ R79, R167.reuse, R79 ;  /* 0x0000004fa74f7220 */ /* 0x040fe20000410000 */
[C---:B------:R-:W-:Y:S01]  /*18260*/  FMUL.FTZ R59, R167.reuse, R71 ;  /* 0x00000047a73b7220 */ /* 0x040fe20000410000 */
[C---:B------:R-:W-:Y:S01]  /*18270*/  FMUL.FTZ R92, R167.reuse, R56 ;  /* 0x00000038a75c7220 */ /* 0x040fe20000410000 */
[----:B------:R0:W-:Y:S01]  /*18280*/  @!P2 STG.E desc[UR4][R142.64], R167 ;  /* 0x000000a78e00a986 */ /* 0x0001e2000c101904 */
        /* <DEDUP_REMOVED lines=34> */
[----:B------:R-:W-:Y:S01]  /*184b0*/  F2FP.F16.F32.PACK_AB R53, R56, R53 ;  /* 0x000000353835723e */ /* 0x000fe200000000ff */
        /* <DEDUP_REMOVED lines=25> */
[----:B------:R-:W-:Y:S01]  /*18650*/  LEA R72, P2, R155, UR12, 0x4 ;  /* 0x0000000c9b487c11 */ /* 0x000fe2000f8420ff */
        /* <DEDUP_REMOVED lines=12> */
[----:B------:R-:W-:Y:S01]  /*18720*/  F2FP.F16.F32.PACK_AB R54, R73, R54 ;  /* 0x000000364936723e */ /* 0x000fe200000000ff */
[----:B0-----:R-:W-:Y:S01]  /*18730*/  IMAD.WIDE.U32 R68, R161, 0x10, R70 ;  /* 0x00000010a1447825 */ /* 0x001fe200078e0046 */
[----:B------:R-:W-:-:S02]  /*18740*/  LEA R74, P3, R157, UR12, 0x4 ;  /* 0x0000000c9d4a7c11 */ /* 0x000fc4000f8620ff */
[----:B------:R-:W-:Y:S01]  /*18750*/  F2FP.F16.F32.PACK_AB R52, R77, R52 ;  /* 0x000000344d34723e */ /* 0x000fe200000000ff */
[----:B------:R-:W-:Y:S01]  /*18760*/  IMAD.WIDE.U32 R70, R163, 0x10, R70 ;  /* 0x00000010a3467825 */ /* 0x000fe200078e0046 */
[----:B------:R-:W-:Y:S02]  /*18770*/  LEA.HI.X R73, R155, UR13, RZ, 0x4, P2 ;  /* 0x0000000d9b497c11 */ /* 0x000fe400090f24ff */
[----:B------:R-:W-:Y:S01]  /*18780*/  F2FP.F16.F32.PACK_AB R62, R143, R62 ;  /* 0x0000003e8f3e723e */ /* 0x000fe200000000ff */
[----:B------:R-:W-:Y:S01]  /*18790*/  VIADD R2, R2, UR14 ;  /* 0x0000000e02027c36 */ /* 0x000fe20008000000 */
[----:B------:R-:W-:Y:S01]  /*187a0*/  F2FP.F16.F32.PACK_AB R60, R93, R60 ;  /* 0x0000003c5d3c723e */ /* 0x000fe200000000ff */
[----:B------:R0:W-:Y:S01]  /*187b0*/  STG.E.128 desc[UR4][R72.64], R52 ;  /* 0x0000003448007986 */ /* 0x0001e2000c101d04 */
[----:B------:R-:W-:Y:S02]  /*187c0*/  F2FP.F16.F32.PACK_AB R66, R165, R66 ;  /* 0x00000042a542723e */ /* 0x000fe400000000ff */
[----:B------:R-:W-:Y:S01]  /*187d0*/  F2FP.F16.F32.PACK_AB R65, R76, R65 ;  /* 0x000000414c41723e */ /* 0x000fe200000000ff */
[----:B------:R0:W-:Y:S01]  /*187e0*/  STG.E.128 desc[UR4][R68.64], R56 ;  /* 0x0000003844007986 */ /* 0x0001e2000c101d04 */
[----:B------:R-:W-:-:S02]  /*187f0*/  F2FP.F16.F32.PACK_AB R64, R149, R64 ;  /* 0x000000409540723e */ /* 0x000fc400000000ff */
[----:B------:R-:W-:Y:S01]  /*18800*/  LEA.HI.X R75, R157, UR13, RZ, 0x4, P3 ;  /* 0x0000000d9d4b7c11 */ /* 0x000fe200098f24ff */
[----:B------:R0:W-:Y:S01]  /*18810*/  STG.E.128 desc[UR4][R70.64], R60 ;  /* 0x0000003c46007986 */ /* 0x0001e2000c101d04 */
[----:B------:R-:W-:Y:S02]  /*18820*/  ISETP.GE.AND P2, PT, R2, UR15, PT ;  /* 0x0000000f02007c0c */ /* 0x000fe4000bf46270 */
[----:B------:R-:W-:Y:S01]  /*18830*/  SEL R154, RZ, 0x1, P1 ;  /* 0x00000001ff9a7807 */ /* 0x000fe20000800000 */
[----:B------:R0:W-:Y:S10]  /*18840*/  STG.E.128 desc[UR4][R74.64], R64 ;  /* 0x000000404a007986 */ /* 0x0001f4000c101d04 */
[----:B------:R-:W-:Y:S05]  /*18850*/  @!P2 BRA `(.L_x_18693) ;  /* 0xfffffe8000f4a947 */ /* 0x000fea000383ffff */
[----:B------:R-:W-:Y:S05]  /*18860*/  EXIT ;  /* 0x000000000000794d */ /* 0x000fea0003800000 */
.L_x_18692:
[----:B------:R-:W-:Y:S01]  /*18870*/  HFMA2.MMA R167, -RZ, RZ, 0, 1.847743988037109375e-06 ;  /* 0x0000001fffa77435 */ /* 0x000fe200000001ff */
[----:B------:R-:W-:Y:S01]  /*18880*/  MOV R165, R143 ;  /* 0x0000008f00a57202 */ /* 0x000fe20000000f00 */
[----:B------:R-:W-:Y:S02]  /*18890*/  IMAD.MOV.U32 R164, RZ, RZ, 0x1 ;  /* 0x00000001ffa47424 */ /* 0x000fe400078e00ff */
[----:B------:R-:W-:-:S07]  /*188a0*/  IMAD.MOV.U32 R158, RZ, RZ, -0x1 ;  /* 0xffffffffff9e7424 */ /* 0x000fce00078e00ff */
[----:B------:R-:W-:Y:S05]  /*188b0*/  WARPSYNC.COLLECTIVE R158, `(.L_x_18694) ;  /* 0x000000009e087348 */ /* 0x000fea0003c00000 */
[----:B------:R0:W1:Y:S02]  /*188c0*/  SHFL.BFLY P3, R156, R165, R164, R167 ;  /* 0x0c0000a4a59c7389 */ /* 0x00006400000600a7 */
[----:B01----:R-:W-:Y:S01]  /*188d0*/  ENDCOLLECTIVE ;  /* 0x000000000000791b */ /* 0x003fe20003800000 */
.L_x_18694:
[----:B------:R-:W-:Y:S01]  /*188e0*/  HFMA2.MMA R164, -RZ, RZ, 0, 1.1920928955078125e-07 ;  /* 0x00000002ffa47435 */ /* 0x000fe200000001ff */
[----:B------:R-:W-:-:S05]  /*188f0*/  MOV R142, R156 ;  /* 0x0000009c008e7202 */ /* 0x000fca0000000f00 */
[----:B------:R-:W-:-:S04]  /*18900*/  FADD.FTZ R148, R143, R142 ;  /* 0x0000008e8f947221 */ /* 0x000fc80000010000 */
[----:B------:R-:W-:-:S07]  /*18910*/  IMAD.MOV.U32 R165, RZ, RZ, R148 ;  /* 0x000000ffffa57224 */ /* 0x000fce00078e0094 */
[----:B------:R-:W-:Y:S05]  /*18920*/  WARPSYNC.COLLECTIVE R158, `(.L_x_18695) ;  /* 0x000000009e087348 */ /* 0x000fea0003c00000 */
[----:B------:R0:W1:Y:S02]  /*18930*/  SHFL.BFLY P3, R156, R165, R164, R167 ;  /* 0x0c0000a4a59c7389 */ /* 0x00006400000600a7 */
[----:B01----:R-:W-:Y:S01]  /*18940*/  ENDCOLLECTIVE ;  /* 0x000000000000791b */ /* 0x003fe20003800000 */
.L_x_18695:
[----:B------:R-:W-:Y:S02]  /*18950*/  IMAD.MOV.U32 R164, RZ, RZ, 0x4 ;  /* 0x00000004ffa47424 */ /* 0x000fe400078e00ff */
[----:B------:R-:W-:-:S04]  /*18960*/  IMAD.MOV.U32 R149, RZ, RZ, R156 ;  /* 0x000000ffff957224 */ /* 0x000fc800078e009c */
[----:B------:R-:W-:-:S05]  /*18970*/  FADD.FTZ R149, R148, R149 ;  /* 0x0000009594957221 */ /* 0x000fca0000010000 */
[----:B------:R-:W-:-:S07]  /*18980*/  MOV R165, R149 ;  /* 0x0000009500a57202 */ /* 0x000fce0000000f00 */
[----:B------:R-:W-:Y:S05]  /*18990*/  WARPSYNC.COLLECTIVE R158, `(.L_x_18696) ;  /* 0x000000009e087348 */ /* 0x000fea0003c00000 */
[----:B------:R0:W1:Y:S02]  /*189a0*/  SHFL.BFLY P3, R156, R165, R164, R167 ;  /* 0x0c0000a4a59c7389 */ /* 0x00006400000600a7 */
[----:B01----:R-:W-:Y:S01]  /*189b0*/  ENDCOLLECTIVE ;  /* 0x000000000000791b */ /* 0x003fe20003800000 */
.L_x_18696:
[----:B------:R-:W-:Y:S01]  /*189c0*/  HFMA2.MMA R164, -RZ, RZ, 0, 4.76837158203125e-07 ;  /* 0x00000008ffa47435 */ /* 0x000fe200000001ff */
[----:B------:R-:W-:-:S05]  /*189d0*/  MOV R142, R156 ;  /* 0x0000009c008e7202 */ /* 0x000fca0000000f00 */
[----:B------:R-:W-:-:S04]  /*189e0*/  FADD.FTZ R154, R149, R142 ;  /* 0x0000008e959a7221 */ /* 0x000fc80000010000 */
[----:B------:R-:W-:-:S07]  /*189f0*/  IMAD.MOV.U32 R165, RZ, RZ, R154 ;  /* 0x000000ffffa57224 */ /* 0x000fce00078e009a */
[----:B------:R-:W-:Y:S05]  /*18a00*/  WARPSYNC.COLLECTIVE R158, `(.L_x_18697) ;  /* 0x000000009e087348 */ /* 0x000fea0003c00000 */
[----:B------:R0:W1:Y:S02]  /*18a10*/  SHFL.BFLY P3, R156, R165, R164, R167 ;  /* 0x0c0000a4a59c7389 */ /* 0x00006400000600a7 */
[----:B01----:R-:W-:Y:S01]  /*18a20*/  ENDCOLLECTIVE ;  /* 0x000000000000791b */ /* 0x003fe20003800000 */
.L_x_18697:
[----:B------:R-:W-:Y:S02]  /*18a30*/  IMAD.MOV.U32 R164, RZ, RZ, 0x10 ;  /* 0x00000010ffa47424 */ /* 0x000fe400078e00ff */
[----:B------:R-:W-:-:S04]  /*18a40*/  IMAD.MOV.U32 R159, RZ, RZ, R156 ;  /* 0x000000ffff9f7224 */ /* 0x000fc800078e009c */
[----:B------:R-:W-:-:S05]  /*18a50*/  FADD.FTZ R159, R154, R159 ;  /* 0x0000009f9a9f7221 */ /* 0x000fca0000010000 */
[----:B------:R-:W-:-:S07]  /*18a60*/  MOV R165, R159 ;  /* 0x0000009f00a57202 */ /* 0x000fce0000000f00 */
[----:B------:R-:W-:Y:S05]  /*18a70*/  WARPSYNC.COLLECTIVE R158, `(.L_x_18698) ;  /* 0x000000009e087348 */ /* 0x000fea0003c00000 */
[----:B------:R0:W1:Y:S02]  /*18a80*/  SHFL.BFLY P3, R156, R165, R164, R167 ;  /* 0x0c0000a4a59c7389 */ /* 0x00006400000600a7 */
[----:B01----:R-:W-:Y:S01]  /*18a90*/  ENDCOLLECTIVE ;  /* 0x000000000000791b */ /* 0x003fe20003800000 */
.L_x_18698:
        /* <DEDUP_REMOVED lines=72> */
.L_x_18699:
[----:B------:R-:W-:Y:S02]  /*18f20*/  IMAD.MOV.U32 R164, RZ, RZ, 0x2 ;  /* 0x00000002ffa47424 */ /* 0x000fe400078e00ff */
[----:B------:R-:W-:-:S04]  /*18f30*/  IMAD.MOV.U32 R148, RZ, RZ, R156 ;  /* 0x000000ffff947224 */ /* 0x000fc800078e009c */
[----:B------:R-:W-:-:S05]  /*18f40*/  FADD.FTZ R148, R143, R148 ;  /* 0x000000948f947221 */ /* 0x000fca0000010000 */
[----:B------:R-:W-:-:S07]  /*18f50*/  MOV R165, R148 ;  /* 0x0000009400a57202 */ /* 0x000fce0000000f00 */
[----:B------:R-:W-:Y:S05]  /*18f60*/  WARPSYNC.COLLECTIVE R158, `(.L_x_18700) ;  /* 0x000000009e087348 */ /* 0x000fea0003c00000 */
[----:B------:R0:W1:Y:S02]  /*18f70*/  SHFL.BFLY P3, R156, R165, R164, R167 ;  /* 0x0c0000a4a59c7389 */ /* 0x00006400000600a7 */
[----:B01----:R-:W-:Y:S01]  /*18f80*/  ENDCOLLECTIVE ;  /* 0x000000000000791b */ /* 0x003fe20003800000 */
.L_x_18700:
[----:B------:R-:W-:Y:S01]  /*18f90*/  HFMA2.MMA R164, -RZ, RZ, 0, 2.384185791015625e-07 ;  /* 0x00000004ffa47435 */ /* 0x000fe200000001ff */
[----:B------:R-:W-:-:S05]  /*18fa0*/  MOV R149, R156 ;  /* 0x0000009c00957202 */ /* 0x000fca0000000f00 */
[----:B------:R-:W-:-:S04]  /*18fb0*/  FADD.FTZ R149, R148, R149 ;  /* 0x0000009594957221 */ /* 0x000fc80000010000 */
[----:B------:R-:W-:-:S07]  /*18fc0*/  IMAD.MOV.U32 R165, RZ, RZ, R149 ;  /* 0x000000ffffa57224 */ /* 0x000fce00078e0095 */
[----:B------:R-:W-:Y:S05]  /*18fd0*/  WARPSYNC.COLLECTIVE R158, `(.L_x_18701) ;  /* 0x000000009e087348 */ /* 0x000fea0003c00000 */
[----:B------:R0:W1:Y:S02]  /*18fe0*/  SHFL.BFLY P3, R156, R165, R164, R167 ;  /* 0x0c0000a4a59c7389 */ /* 0x00006400000600a7 */
[----:B01----:R-:W-:Y:S01]  /*18ff0*/  ENDCOLLECTIVE ;  /* 0x000000000000791b */ /* 0x003fe20003800000 */
.L_x_18701:
[----:B------:R-:W-:Y:S02]  /*19000*/  IMAD.MOV.U32 R164, RZ, RZ, 0x8 ;  /* 0x00000008ffa47424 */ /* 0x000fe400078e00ff */
[----:B------:R-:W-:-:S04]  /*19010*/  IMAD.MOV.U32 R154, RZ, RZ, R156 ;  /* 0x000000ffff9a7224 */ /* 0x000fc800078e009c */
[----:B------:R-:W-:-:S05]  /*19020*/  FADD.FTZ R154, R149, R154 ;  /* 0x0000009a959a7221 */ /* 0x000fca0000010000 */
[----:B------:R-:W-:-:S07]  /*19030*/  MOV R165, R154 ;  /* 0x0000009a00a57202 */ /* 0x000fce0000000f00 */
[----:B------:R-:W-:Y:S05]  /*19040*/  WARPSYNC.COLLECTIVE R158, `(.L_x_18702) ;  /* 0x000000009e087348 */ /* 0x000fea0003c00000 */
[----:B------:R0:W1:Y:S02]  /*19050*/  SHFL.BFLY P3, R156, R165, R164, R167 ;  /* 0x0c0000a4a59c7389 */ /* 0x00006400000600a7 */
[----:B01----:R-:W-:Y:S01]  /*19060*/  ENDCOLLECTIVE ;  /* 0x000000000000791b */ /* 0x003fe20003800000 */
.L_x_18702:
[----:B------:R-:W-:Y:S01]  /*19070*/  HFMA2.MMA R164, -RZ, RZ, 0, 9.5367431640625e-07 ;  /* 0x00000010ffa47435 */ /* 0x000fe200000001ff */
[----:B------:R-:W-:-:S05]  /*19080*/  MOV R159, R156 ;  /* 0x0000009c009f7202 */ /* 0x000fca0000000f00 */
[----:B------:R-:W-:-:S04]  /*19090*/  FADD.FTZ R159, R154, R159 ;  /* 0x0000009f9a9f7221 */ /* 0x000fc80000010000 */
[----:B------:R-:W-:-:S07]  /*190a0*/  IMAD.MOV.U32 R165, RZ, RZ, R159 ;  /* 0x000000ffffa57224 */ /* 0x000fce00078e009f */
[----:B------:R-:W-:Y:S05]  /*190b0*/  WARPSYNC.COLLECTIVE R158, `(.L_x_18703) ;  /* 0x000000009e087348 */ /* 0x000fea0003c00000 */
[----:B------:R0:W1:Y:S02]  /*190c0*/  SHFL.BFLY P3, R156, R165, R164, R167 ;  /* 0x0c0000a4a59c7389 */ /* 0x00006400000600a7 */
[----:B01----:R-:W-:Y:S01]  /*190d0*/  ENDCOLLECTIVE ;  /* 0x000000000000791b */ /* 0x003fe20003800000 */
.L_x_18703:
[----:B------:R-:W-:Y:S05]  /*190e0*/  BRA `(.L_x_18704) ;  /* 0xffffffe800847947 */ /* 0x000fea000383ffff */
.L_x_18705:
        /* <DEDUP_REMOVED lines=9> */
.L_x_27075:


//--------------------- .text._ZN10layer_norm31ln_parallel_residual_fwd_kernelINS_13Kernel_traitsIf6__halffS2_fjLj8192ELj1ELj1ELj8ELj16ENS_18Kernel_traits_baseILj8192EfS2_fS2_fjLj256EEEEELb0ELb0ELb0EEEvNS_9FwdParamsE --------------------------
	.section	.text._ZN10layer_norm31ln_parallel_residual_fwd_kernelINS_13Kernel_traitsIf6__halffS2_fjLj8192ELj1ELj1ELj8ELj16ENS_18Kernel_traits_baseILj8192EfS2_fS2_fjLj256EEEEELb0ELb0ELb0EEEvNS_9FwdParamsE,"ax",@progbits
	.align	128
        .global         _ZN10layer_norm31ln_parallel_residual_fwd_kernelINS_13Kernel_traitsIf6__halffS2_fjLj8192ELj1ELj1ELj8ELj16ENS_18Kernel_traits_baseILj8192EfS2_fS2_fjLj256EEEEELb0ELb0ELb0EEEvNS_9FwdParamsE
        .type           _ZN10layer_norm31ln_parallel_residual_fwd_kernelINS_13Kernel_traitsIf6__halffS2_fjLj8192ELj1ELj1ELj8ELj16ENS_18Kernel_traits_baseILj8192EfS2_fS2_fjLj256EEEEELb0ELb0ELb0EEEvNS_9FwdParamsE,@function
        .size           _ZN10layer_norm31ln_parallel_residual_fwd_kernelINS_13Kernel_traitsIf6__halffS2_fjLj8192ELj1ELj1ELj8ELj16ENS_18Kernel_traits_baseILj8192EfS2_fS2_fjLj256EEEEELb0ELb0ELb0EEEvNS_9FwdParamsE,(.L_x_27076 - _ZN10layer_norm31ln_parallel_residual_fwd_kernelINS_13Kernel_traitsIf6__halffS2_fjLj8192ELj1ELj1ELj8ELj16ENS_18Kernel_traits_baseILj8192EfS2_fS2_fjLj256EEEEELb0ELb0ELb0EEEvNS_9FwdParamsE)
        .other          _ZN10layer_norm31ln_parallel_residual_fwd_kernelINS_13Kernel_traitsIf6__halffS2_fjLj8192ELj1ELj1ELj8ELj16ENS_18Kernel_traits_baseILj8192EfS2_fS2_fjLj256EEEEELb0ELb0ELb0EEEvNS_9FwdParamsE,@"STO_CUDA_ENTRY STV_DEFAULT"
_ZN10layer_norm31ln_parallel_residual_fwd_kernelINS_13Kernel_traitsIf6__halffS2_fjLj8192ELj1ELj1ELj8ELj16ENS_18Kernel_traits_baseILj8192EfS2_fS2_fjLj256EEEEELb0ELb0ELb0EEEvNS_9FwdParamsE:
.text._ZN10layer_norm31ln_parallel_residual_fwd_kernelINS_13Kernel_traitsIf6__halffS2_fjLj8192ELj1ELj1ELj8ELj16ENS_18Kernel_traits_baseILj8192EfS2_fS2_fjLj256EEEEELb0ELb0ELb0EEEvNS_9FwdParamsE:
        /* <DEDUP_REMOVED lines=23> */
[----:B------:R-:W-:Y:S02]  /*0170*/  CS2R R6, SRZ ;  /* 0x0000000000067805 */ /* 0x000fe4000001ff00 */
[----:B------:R-:W-:Y:S02]  /*0180*/  ISETP.NE.AND.EX P2, PT, RZ, UR7, PT, P2 ;  /* 0x00000007ff007c0c */ /* 0x000fe4000bf45320 */
[----:B------:R-:W-:-:S02]  /*0190*/  CS2R R10, SRZ ;  /* 0x00000000000a7805 */ /* 0x000fc4000001ff00 */
[----:B------:R-:W-:Y:S02]  /*01a0*/  ISETP.NE.AND.EX P3, PT, RZ, UR9, PT, P3 ;  /* 0x00000009ff007c0c */ /* 0x000fe4000bf65330 */
[----:B------:R-:W-:Y:S02]  /*01b0*/  CS2R R8, SRZ ;  /* 0x0000000000087805 */ /* 0x000fe4000001ff00 */
[C---:B------:R-:W-:Y:S02]  /*01c0*/  SHF.L.U32 R42, R109.reuse, 0x5, RZ ;  /* 0x000000056d2a7819 */ /* 0x040fe400000006ff */
[----:B------:R-:W-:Y:S02]  /*01d0*/  CS2R R14, SRZ ;  /* 0x00000000000e7805 */ /* 0x000fe4000001ff00 */
[----:B------:R-:W-:Y:S02]  /*01e0*/  SHF.L.U64.HI R4, R109, 0x5, RZ ;  /* 0x000000056d047819 */ /* 0x000fe400000102ff */
[----:B------:R-:W-:-:S02]  /*01f0*/  CS2R R12, SRZ ;  /* 0x00000000000c7805 */ /* 0x000fc4000001ff00 */
[----:B------:R-:W-:Y:S02]  /*0200*/  CS2R R18, SRZ ;  /* 0x0000000000127805 */ /* 0x000fe4000001ff00 */
[----:B------:R-:W-:Y:S02]  /*0210*/  CS2R R16, SRZ ;  /* 0x0000000000107805 */ /* 0x000fe4000001ff00 */
[----:B------:R-:W-:-:S04]  /*0220*/  @P2 LEA R38, P4, R109, UR6, 0x5 ;  /* 0x000000066d262c11 */ /* 0x000fc8000f8828ff */
[C---:B------:R-:W-:Y:S01]  /*0230*/  @P2 LEA.HI.X R39, R109.reuse, UR7, RZ, 0x5, P4 ;  /* 0x000000076d272c11 */ /* 0x040fe2000a0f2cff */
[----:B------:R-:W-:Y:S02]  /*0240*/  ULDC.64 UR6, c[0x0][0x268] ;  /* 0x00009a0000067ab9 */ /* 0x000fe40000000a00 */
[----:B------:R-:W-:Y:S01]  /*0250*/  IADD3 R40, P4, R42, UR6, RZ ;  /* 0x000000062a287c10 */ /* 0x000fe2000ff9e0ff */
[----:B0-----:R-:W-:Y:S01]  /*0260*/  IMAD.WIDE.U32 R36, R109, 0x20, R36 ;  /* 0x000000206d247825 */ /* 0x001fe200078e0024 */
[----:B------:R0:W5:Y:S02]  /*0270*/  @P2 LDG.E.128 R8, desc[UR4][R38.64+0x10] ;  /* 0x0000100426082981 */ /* 0x000164000c1e1d00 */
[----:B------:R-:W-:Y:S02]  /*0280*/  IADD3.X R41, R4, UR7, RZ, P4, !PT ;  /* 0x0000000704297c10 */ /* 0x000fe4000a7fe4ff */
[----:B------:R-:W-:Y:S01]  /*0290*/  @P3 IADD3 R42, P4, R42, UR8, RZ ;  /* 0x000000082a2a3c10 */ /* 0x000fe2000ff9e0ff */
[----:B------:R0:W5:Y:S03]  /*02a0*/  LDG.E.128 R20, desc[UR4][R36.64] ;  /* 0x0000000424147981 */ /* 0x000166000c1e1d00 */
[----:B------:R-:W-:-:S02]  /*02b0*/  @P3 IADD3.X R43, R4, UR9, RZ, P4, !PT ;  /* 0x00000009042b3c10 */ /* 0x000fc4000a7fe4ff */
[----:B------:R-:W-:Y:S01]  /*02c0*/  CS2R R4, SRZ ;  /* 0x0000000000047805 */ /* 0x000fe2000001ff00 */
[----:B------:R0:W5:Y:S04]  /*02d0*/  LDG.E.128 R24, desc[UR4][R36.64+0x10] ;  /* 0x0000100424187981 */ /* 0x000168000c1e1d00 */
[----:B------:R0:W5:Y:S04]  /*02e0*/  @P3 LDG.E.128 R12, desc[UR4][R42.64] ;  /* 0x000000042a0c3981 */ /* 0x000168000c1e1d00 */
[----:B------:R0:W5:Y:S04]  /*02f0*/  @P2 LDG.E.128 R4, desc[UR4][R38.64] ;  /* 0x0000000426042981 */ /* 0x000168000c1e1d00 */
[----:B------:R0:W5:Y:S04]  /*0300*/  @P3 LDG.E.128 R16, desc[UR4][R42.64+0x10] ;  /* 0x000010042a103981 */ /* 0x000168000c1e1d00 */
[----:B------:R0:W5:Y:S04]  /*0310*/  LDG.E.128 R28, desc[UR4][R40.64] ;  /* 0x00000004281c7981 */ /* 0x000168000c1e1d00 */
[----:B------:R0:W5:Y:S01]  /*0320*/  LDG.E.128 R32, desc[UR4][R40.64+0x10] ;  /* 0x0000100428207981 */ /* 0x000162000c1e1d00 */
[----:B------:R-:W-:-:S07]  /*0330*/  LOP3.LUT R109, R109, 0x100, RZ, 0xfc, !PT ;  /* 0x000001006d6d7812 */ /* 0x000fce00078efcff */
.L_x_18707:
[----:B------:R-:W-:Y:S05]  /*0340*/  BSYNC B0 ;  /* 0x0000000000007941 */ /* 0x000fea0003800000 */
.L_x_18706:
[----:B------:R-:W-:Y:S04]  /*0350*/  BSSY B0, `(.L_x_18708) ;  /* 0x0000024000007945 */ /* 0x000fe80003800000 */
[----:B------:R-:W-:Y:S05]  /*0360*/  @!P6 BRA `(.L_x_18709) ;  /* 0x000000000088e947 */ /* 0x000fea0003800000 */
[----:B------:R-:W-:Y:S01]  /*0370*/  ULDC.64 UR6, c[0x0][0x2c8] ;  /* 0x0000b20000067ab9 */ /* 0x000fe20000000a00 */
[----:B------:R-:W-:Y:S01]  /*0380*/  ULDC.64 UR8, c[0x0][0x2d0] ;  /* 0x0000b40000087ab9 */ /* 0x000fe20000000a00 */
[----:B------:R-:W-:Y:S01]  /*0390*/  ISETP.NE.U32.AND P2, PT, RZ, UR6, PT ;  /* 0x00000006ff007c0c */ /* 0x000fe2000bf45070 */
[----:B------:R-:W1:Y:S01]  /*03a0*/  LDC.64 R52, c[0x0][0x260] ;  /* 0x00009800ff347b82 */ /* 0x000e620000000a00 */
[----:B------:R-:W-:Y:S02]  /*03b0*/  ISETP.NE.U32.AND P3, PT, RZ, UR8, PT ;  /* 0x00000008ff007c0c */ /* 0x000fe4000bf65070 */
[----:B0-----:R-:W-:Y:S02]  /*03c0*/  CS2R R38, SRZ ;  /* 0x0000000000267805 */ /* 0x001fe4000001ff00 */
        /* <DEDUP_REMOVED lines=14> */
[----:B-1----:R-:W-:Y:S01]  /*04b0*/  IMAD.WIDE.U32 R74, R109, 0x20, R52 ;  /* 0x000000206d4a7825 */ /* 0x002fe200078e0034 */
        /* <DEDUP_REMOVED lines=12> */
[----:B------:R-:W-:-:S07]  /*0580*/  IADD3 R109, R109, 0x100, RZ ;  /* 0x000001006d6d7810 */ /* 0x000fce0007ffe0ff */
.L_x_18709:
[----:B------:R-:W-:Y:S05]  /*0590*/  BSYNC B0 ;  /* 0x0000000000007941 */ /* 0x000fea0003800000 */
.L_x_18708:
[----:B------:R-:W-:Y:S04]  /*05a0*/  BSSY B0, `(.L_x_18710) ;  /* 0x0000024000007945 */ /* 0x000fe80003800000 */
[----:B------:R-:W-:Y:S05]  /*05b0*/  @!P5 BRA `(.L_x_18711) ;  /* 0x000000000088d947 */ /* 0x000fea0003800000 */
[----:B------:R-:W-:Y:S01]  /*05c0*/  ULDC.64 UR6, c[0x0][0x2c8] ;  /* 0x0000b20000067ab9 */ /* 0x000fe20000000a00 */
[----:B------:R-:W-:Y:S01]  /*05d0*/  ULDC.64 UR8, c[0x0][0x2d0] ;  /* 0x0000b40000087ab9 */ /* 0x000fe20000000a00 */
[----:B------:R-:W-:Y:S01]  /*05e0*/  ISETP.NE.U32.AND P2, PT, RZ, UR6, PT ;  /* 0x00000006ff007c0c */ /* 0x000fe2000bf45070 */
[----:B------:R-:W2:Y:S01]  /*05f0*/  LDC.64 R84, c[0x0][0x260] ;  /* 0x00009800ff547b82 */ /* 0x000ea20000000a00 */
[----:B------:R-:W-:Y:S02]  /*0600*/  ISETP.NE.U32.AND P3, PT, RZ, UR8, PT ;  /* 0x00000008ff007c0c */ /* 0x000fe4000bf65070 */
[----:B-1----:R-:W-:Y:S02]  /*0610*/  CS2R R70, SRZ ;  /* 0x0000000000467805 */ /* 0x002fe4000001ff00 */
        /* <DEDUP_REMOVED lines=14> */
[----:B--2---:R-:W-:Y:S01]  /*0700*/  IMAD.WIDE.U32 R106, R109, 0x20, R84 ;  /* 0x000000206d6a7825 */ /* 0x004fe200078e0054 */
        /* <DEDUP_REMOVED lines=13> */
.L_x_18711:
[----:B------:R-:W-:Y:S05]  /*07e0*/  BSYNC B0 ;  /* 0x0000000000007941 */ /* 0x000fea0003800000 */
.L_x_18710:
[----:B------:R-:W-:Y:S04]  /*07f0*/  BSSY B0, `(.L_x_18712) ;  /* 0x0000023000007945 */ /* 0x000fe80003800000 */
[----:B------:R-:W-:Y:S05]  /*0800*/  @!P1 BRA `(.L_x_18713) ;  /* 0x0000000000849947 */ /* 0x000fea0003800000 */
[----:B------:R-:W-:Y:S01]  /*0810*/  ULDC.64 UR6, c[0x0][0x2c8] ;  /* 0x0000b20000067ab9 */ /* 0x000fe20000000a00 */
[----:B------:R-:W3:Y:S01]  /*0820*/  LDC.64 R132, c[0x0][0x260] ;  /* 0x00009800ff847b82 */ /* 0x000ee20000000a00 */
[----:B------:R-:W-:Y:S01]  /*0830*/  ISETP.NE.U32.AND P2, PT, RZ, UR6, PT ;  /* 0x00000006ff007c0c */ /* 0x000fe2000bf45070 */
[----:B------:R-:W-:Y:S01]  /*0840*/  ULDC.64 UR8, c[0x0][0x2d0] ;  /* 0x0000b40000087ab9 */ /* 0x000fe20000000a00 */
[----:B------:R-:W-:Y:S02]  /*0850*/  SHF.L.U32 R138, R109, 0x5, RZ ;  /* 0x000000056d8a7819 */ /* 0x000fe400000006ff */
[----:B--2---:R-:W-:Y:S02]  /*0860*/  CS2R R102, SRZ ;  /* 0x0000000000667805 */ /* 0x004fe4000001ff00 */
        /* <DEDUP_REMOVED lines=9> */
[----:B------:R-:W-:-:S04]  /*0900*/  @P2 LEA R134, P4, R109, UR6, 0x5 ;  /* 0x000000066d862c11 */ /* 0x000fc8000f8828ff */
[C---:B------:R-:W-:Y:S01]  /*0910*/  @P2 LEA.HI.X R135, R109.reuse, UR7, RZ, 0x5, P4 ;  /* 0x000000076d872c11 */ /* 0x040fe2000a0f2cff */
[----:B------:R-:W-:Y:S01]  /*0920*/  ULDC.64 UR6, c[0x0][0x268] ;  /* 0x00009a0000067ab9 */ /* 0x000fe20000000a00 */
[----:B---3--:R-:W-:Y:S01]  /*0930*/  IMAD.WIDE.U32 R132, R109, 0x20, R132 ;  /* 0x000000206d847825 */ /* 0x008fe200078e0084 */
[----:B------:R-:W-:Y:S02]  /*0940*/  IADD3 R136, P4, R138, UR6, RZ ;  /* 0x000000068a887c10 */ /* 0x000fe4000ff9e0ff */
[----:B------:R-:W-:Y:S01]  /*0950*/  CS2R R108, SRZ ;  /* 0x00000000006c7805 */ /* 0x000fe2000001ff00 */
[----:B------:R3:W5:Y:S01]  /*0960*/  @P2 LDG.E.128 R104, desc[UR4][R134.64+0x10] ;  /* 0x0000100486682981 */ /* 0x000762000c1e1d00 */
        /* <DEDUP_REMOVED lines=10> */
[----:B------:R3:W5:Y:S02]  /*0a10*/  LDG.E.128 R128, desc[UR4][R136.64+0x10] ;  /* 0x0000100488807981 */ /* 0x000764000c1e1d00 */
.L_x_18713:
[----:B------:R-:W-:Y:S05]  /*0a20*/  BSYNC B0 ;  /* 0x0000000000007941 */ /* 0x000fea0003800000 */
.L_x_18712:
[----:B------:R-:W4:Y:S02]  /*0a30*/  S2UR UR6, SR_CTAID.X ;  /* 0x00000000000679c3 */ /* 0x000f240000002500 */
[----:B----4-:R-:W-:Y:S01]  /*0a40*/  LEA.HI R177, R2, UR6, RZ, 0x18 ;  /* 0x0000000602b17c11 */ /* 0x010fe2000f8fc0ff */
[----:B------:R-:W-:-:S03]  /*0a50*/  ULDC UR6, c[0x0][0x214] ;  /* 0x0000850000067ab9 */ /* 0x000fc60000000800 */
[----:B------:R-:W-:-:S13]  /*0a60*/  ISETP.GE.AND P2, PT, R177, UR6, PT ;  /* 0x00000006b1007c0c */ /* 0x000fda000bf46270 */
[----:B------:R-:W-:Y:S05]  /*0a70*/  @P2 EXIT ;  /* 0x000000000000294d */ /* 0x000fea0003800000 */
[----:B------:R-:W-:Y:S01]  /*0a80*/  SHF.R.S32.HI R0, RZ, 0x3, R0 ;  /* 0x00000003ff007819 */ /* 0x000fe20000011400 */
[----:B------:R-:W-:Y:S01]  /*0a90*/  ULDC.U8 UR6, c[0x0][0x2a0] ;  /* 0x0000a80000067ab9 */ /* 0x000fe20000000000 */
[----:B---3--:R-:W-:Y:S01]  /*0aa0*/  LOP3.LUT R133, R2, 0xe0, RZ, 0xc0, !PT ;  /* 0x000000e002857812 */ /* 0x008fe200078ec0ff */
        /* <DEDUP_REMOVED lines=17> */
[----:B------:R3:W4:Y:S01]  /*0bc0*/  MUFU.RCP R178, R133 ;  /* 0x0000008500b27308 */ /* 0x0007220000001000 */
[----:B------:R-:W-:Y:S01]  /*0bd0*/  ISETP.NE.AND P2, PT, RZ, UR6, PT ;  /* 0x00000006ff007c0c */ /* 0x000fe2000bf45270 */
[----:B------:R-:W-:Y:S01]  /*0be0*/  ULDC.64 UR6, c[0x0][0x228] ;  /* 0x00008a0000067ab9 */ /* 0x000fe20000000a00 */
[----:B------:R-:W-:Y:S01]  /*0bf0*/  IADD3 R135, R0, R135, RZ ;  /* 0x0000008700877210 */ /* 0x000fe20007ffe0ff */
[----:B------:R-:W-:Y:S01]  /*0c00*/  HFMA2.MMA R0, -RZ, RZ, 0, 5.9604644775390625e-08 ;  /* 0x00000001ff007435 */ /* 0x000fe200000001ff */
[----:B------:R-:W-:Y:S02]  /*0c10*/  P2R R194, PR, RZ, 0x4 ;  /* 0x00000004ffc27803 */ /* 0x000fe40000000000 */
[----:B------:R-:W-:-:S08]  /*0c20*/  SHF.L.U32 R179, R135, 0x3, RZ ;  /* 0x0000000387b37819 */ /* 0x000fd000000006ff */
.L_x_18795:
[----:B------:R-:W-:Y:S01]  /*0c30*/  IMAD R180, R177, UR13, RZ ;  /* 0x0000000db1b47c24 */ /* 0x000fe2000f8e02ff */
[----:B------:R-:W-:Y:S04]  /*0c40*/  BSSY B0, `(.L_x_18714) ;  /* 0x000005b000007945 */ /* 0x000fe80003800000 */
[----:B------:R-:W-:-:S04]  /*0c50*/  SHF.R.S32.HI R181, RZ, 0x1f, R180 ;  /* 0x0000001fffb57819 */ /* 0x000fc800000114b4 */
[----:B------:R-:W-:-:S04]  /*0c60*/  LEA.HI R181, R181, R180, RZ, 0x3 ;  /* 0x000000b4b5b57211 */ /* 0x000fc800078f18ff */
[----:B------:R-:W-:-:S04]  /*0c70*/  LEA.HI.SX32 R180, R181, R176, 0x1d ;  /* 0x000000b0b5b47211 */ /* 0x000fc800078feaff */
[----:B------:R-:W-:Y:S01]  /*0c80*/  MOV R181, R180 ;  /* 0x000000b400b57202 */ /* 0x000fe20000000f00 */
[----:B-12-45:R-:W-:Y:S06]  /*0c90*/  @!P0 BRA `(.L_x_18715) ;  /* 0x0000000400548947 */ /* 0x036fec0003800000 */
[----:B------:R-:W-:Y:S01]  /*0ca0*/  ISETP.NE.U32.AND P3, PT, RZ, UR6, PT ;  /* 0x00000006ff007c0c */ /* 0x000fe2000bf65070 */
[----:B------:R-:W0:Y:S03]  /*0cb0*/  LDC.64 R146, c[0x0][0x220] ;  /* 0x00008800ff927b82 */ /* 0x000e260000000a00 */
[----:B------:R-:W-:-:S13]  /*0cc0*/  ISETP.NE.AND.EX P3, PT, RZ, UR7, PT, P3 ;  /* 0x00000007ff007c0c */ /* 0x000fda000bf65330 */
[----:B------:R-:W-:-:S04]  /*0cd0*/  @P3 LEA R150, P2, R180, UR6, 0x4 ;  /* 0x00000006b4963c11 */ /* 0x000fc8000f8420ff */
[C---:B------:R-:W-:Y:S02]  /*0ce0*/  @P3 LEA.HI.X R151, R180.reuse, UR7, RZ, 0x4, P2 ;  /* 0x00000007b4973c11 */ /* 0x040fe400090f24ff */
[----:B------:R-:W-:Y:S01]  /*0cf0*/  ISETP.NE.U32.AND P2, PT, RZ, UR8, PT ;  /* 0x00000008ff007c0c */ /* 0x000fe2000bf45070 */
[----:B0-----:R-:W-:Y:S02]  /*0d00*/  IMAD.WIDE.U32 R146, R180, 0x10, R146 ;  /* 0x00000010b4927825 */ /* 0x001fe400078e0092 */
[----:B---3--:R0:W5:Y:S01]  /*0d10*/  @P3 LDG.E.128 R132, desc[UR4][R150.64] ;  /* 0x0000000496843981 */ /* 0x008162000c1e1d00 */
[----:B------:R-:W-:-:S03]  /*0d20*/  ISETP.NE.AND.EX P2, PT, RZ, UR9, PT, P2 ;  /* 0x00000009ff007c0c */ /* 0x000fc6000bf45320 */
[----:B------:R-:W3:Y:S10]  /*0d30*/  LDG.E.128 R184, desc[UR4][R146.64] ;  /* 0x0000000492b87981 */ /* 0x000ef4000c1e1d00 */
[----:B------:R-:W-:-:S04]  /*0d40*/  @P2 LEA R148, P4, R180, UR8, 0x5 ;  /* 0x00000008b4942c11 */ /* 0x000fc8000f8828ff */
[----:B------:R-:W-:-:S05]  /*0d50*/  @P2 LEA.HI.X R149, R180, UR9, RZ, 0x5, P4 ;  /* 0x00000009b4952c11 */ /* 0x000fca000a0f2cff */
        /* <DEDUP_REMOVED lines=9> */
.L_x_18716:
[----:B-----5:R-:W-:-:S05]  /*0df0*/  HADD2.F32 R145, -RZ, R132.H0_H0 ;  /* 0x20000084ff917230 */ /* 0x020fca0000004100 */
[----:B------:R-:W-:-:S04]  /*0e00*/  FADD.FTZ R144, R145, R144 ;  /* 0x0000009091907221 */ /* 0x000fc80000010000 */
[----:B------:R-:W-:-:S07]  /*0e10*/  @P2 FADD.FTZ R144, R136, R144 ;  /* 0x0000009088902221 */ /* 0x000fce0000010000 */
.L_x_18717:
[----:B------:R-:W-:Y:S01]  /*0e20*/  HADD2.F32 R145, -RZ, R184.H1_H1 ;  /* 0x300000b8ff917230 */ /* 0x000fe20000004100 */
[----:B------:R-:W-:Y:S06]  /*0e30*/  @P3 BRA `(.L_x_18718) ;  /* 0x00000000000c3947 */ /* 0x000fec0003800000 */
[----:B------:R-:W-:Y:S05]  /*0e40*/  @!P2 BRA `(.L_x_18719) ;  /* 0x000000000014a947 */ /* 0x000fea0003800000 */
[----:B-----5:R-:W-:Y:S01]  /*0e50*/  FADD.FTZ R145, R137, R145 ;  /* 0x0000009189917221 */ /* 0x020fe20000010000 */
[----:B------:R-:W-:Y:S06]  /*0e60*/  BRA `(.L_x_18719) ;  /* 0x00000000000c7947 */ /* 0x000fec0003800000 */
.L_x_18718:
[----:B-----5:R-:W-:-:S05]  /*0e70*/  HADD2.F32 R146, -RZ, R132.H1_H1 ;  /* 0x30000084ff927230 */ /* 0x020fca0000004100 */
[----:B------:R-:W-:-:S04]  /*0e80*/  FADD.FTZ R145, R146, R145 ;  /* 0x0000009192917221 */ /* 0x000fc80000010000 */
[----:B------:R-:W-:-:S07]  /*0e90*/  @P2 FADD.FTZ R145, R137, R145 ;  /* 0x0000009189912221 */ /* 0x000fce0000010000 */
.L_x_18719:
[----:B------:R-:W-:Y:S01]  /*0ea0*/  HADD2.F32 R146, -RZ, R185.H0_H0 ;  /* 0x200000b9ff927230 */ /* 0x000fe20000004100 */
[----:B------:R-:W-:Y:S06]  /*0eb0*/  @P3 BRA `(.L_x_18720) ;  /* 0x00000000000c3947 */ /* 0x000fec0003800000 */
[----:B------:R-:W-:Y:S05]  /*0ec0*/  @!P2 BRA `(.L_x_18721) ;  /* 0x000000000014a947 */ /* 0x000fea0003800000 */
[----:B-----5:R-:W-:Y:S01]  /*0ed0*/  FADD.FTZ R146, R138, R146 ;  /* 0x000000928a927221 */ /* 0x020fe20000010000 */
[----:B------:R-:W-:Y:S06]  /*0ee0*/  BRA `(.L_x_18721) ;  /* 0x00000000000c7947 */ /* 0x000fec0003800000 */
.L_x_18720:
[----:B-----5:R-:W-:-:S05]  /*0ef0*/  HADD2.F32 R147, -RZ, R133.H0_H0 ;  /* 0x20000085ff937230 */ /* 0x020fca0000004100 */
[----:B------:R-:W-:-:S04]  /*0f00*/  FADD.FTZ R146, R147, R146 ;  /* 0x0000009293927221 */ /* 0x000fc80000010000 */
[----:B------:R-:W-:-:S07]  /*0f10*/  @P2 FADD.FTZ R146, R138, R146 ;  /* 0x000000928a922221 */ /* 0x000fce0000010000 */
.L_x_18721:
[----:B------:R-:W-:Y:S01]  /*0f20*/  HADD2.F32 R147, -RZ, R185.H1_H1 ;  /* 0x300000b9ff937230 */ /* 0x000fe20000004100 */
[----:B------:R-:W-:Y:S06]  /*0f30*/  @P3 BRA `(.L_x_18722) ;  /* 0x00000000000c3947 */ /* 0x000fec0003800000 */
[----:B------:R-:W-:Y:S05]  /*0f40*/  @!P2 BRA `(.L_x_18723) ;  /* 0x000000000014a947 */ /* 0x000fea0003800000 */
[----:B-----5:R-:W-:Y:S01]  /*0f50*/  FADD.FTZ R147, R139, R147 ;  /* 0x000000938b937221 */ /* 0x020fe20000010000 */
[----:B------:R-:W-:Y:S06]  /*0f60*/  BRA `(.L_x_18723) ;  /* 0x00000000000c7947 */ /* 0x000fec0003800000 */
.L_x_18722:
[----:B-----5:R-:W-:-:S05]  /*0f70*/  HADD2.F32 R148, -RZ, R133.H1_H1 ;  /* 0x30000085ff947230 */ /* 0x020fca0000004100 */
[----:B------:R-:W-:-:S04]  /*0f80*/  FADD.FTZ R147, R148, R147 ;  /* 0x0000009394937221 */ /* 0x000fc80000010000 */
[----:B------:R-:W-:-:S07]  /*0f90*/  @P2 FADD.FTZ R147, R139, R147 ;  /* 0x000000938b932221 */ /* 0x000fce0000010000 */
.L_x_18723:
[----:B------:R-:W-:Y:S01]  /*0fa0*/  HADD2.F32 R148, -RZ, R186.H0_H0 ;  /* 0x200000baff947230 */ /* 0x000fe20000004100 */
[----:B------:R-:W-:Y:S06]  /*0fb0*/  @P3 BRA `(.L_x_18724) ;  /* 0x00000000000c3947 */ /* 0x000fec0003800000 */
[----:B------:R-:W-:Y:S05]  /*0fc0*/  @!P2 BRA `(.L_x_18725) ;  /* 0x000000000014a947 */ /* 0x000fea0003800000 */
[----:B-----5:R-:W-:Y:S01]  /*0fd0*/  FADD.FTZ R148, R140, R148 ;  /* 0x000000948c947221 */ /* 0x020fe20000010000 */
[----:B------:R-:W-:Y:S06]  /*0fe0*/  BRA `(.L_x_18725) ;  /* 0x00000000000c7947 */ /* 0x000fec0003800000 */
.L_x_18724:
[----:B-----5:R-:W-:-:S05]  /*0ff0*/  HADD2.F32 R149, -RZ, R134.H0_H0 ;  /* 0x20000086ff957230 */ /* 0x020fca0000004100 */
[----:B------:R-:W-:-:S04]  /*1000*/  FADD.FTZ R148, R149, R148 ;  /* 0x0000009495947221 */ /* 0x000fc80000010000 */
[----:B------:R-:W-:-:S07]  /*1010*/  @P2 FADD.FTZ R148, R140, R148 ;  /* 0x000000948c942221 */ /* 0x000fce0000010000 */
.L_x_18725:
[----:B------:R-:W-:Y:S01]  /*1020*/  HADD2.F32 R149, -RZ, R186.H1_H1 ;  /* 0x300000baff957230 */ /* 0x000fe20000004100 */
[----:B------:R-:W-:Y:S06]  /*1030*/  @P3 BRA `(.L_x_18726) ;  /* 0x00000000000c3947 */ /* 0x000fec0003800000 */
[----:B------:R-:W-:Y:S05]  /*1040*/  @!P2 BRA `(.L_x_18727) ;  /* 0x000000000014a947 */ /* 0x000fea0003800000 */
[----:B-----5:R-:W-:Y:S01]  /*1050*/  FADD.FTZ R149, R141, R149 ;  /* 0x000000958d957221 */ /* 0x020fe20000010000 */
[----:B------:R-:W-:Y:S06]  /*1060*/  BRA `(.L_x_18727) ;  /* 0x00000000000c7947 */ /* 0x000fec0003800000 */
.L_x_18726:
[----:B-----5:R-:W-:-:S05]  /*1070*/  HADD2.F32 R150, -RZ, R134.H1_H1 ;  /* 0x30000086ff967230 */ /* 0x020fca0000004100 */
[----:B------:R-:W-:-:S04]  /*1080*/  FADD.FTZ R149, R150, R149 ;  /* 0x0000009596957221 */ /* 0x000fc80000010000 */
[----:B------:R-:W-:-:S07]  /*1090*/  @P2 FADD.FTZ R149, R141, R149 ;  /* 0x000000958d952221 */ /* 0x000fce0000010000 */
.L_x_18727:
[----:B------:R-:W-:Y:S01]  /*10a0*/  HADD2.F32 R150, -RZ, R187.H0_H0 ;  /* 0x200000bbff967230 */ /* 0x000fe20000004100 */
[----:B------:R-:W-:Y:S06]  /*10b0*/  @P3 BRA `(.L_x_18728) ;  /* 0x00000000000c3947 */ /* 0x000fec0003800000 */
[----:B------:R-:W-:Y:S05]  /*10c0*/  @!P2 BRA `(.L_x_18729) ;  /* 0x000000000014a947 */ /* 0x000fea0003800000 */
[----:B-----5:R-:W-:Y:S01]  /*10d0*/  FADD.FTZ R150, R142, R150 ;  /* 0x000000968e967221 */ /* 0x020fe20000010000 */
[----:B------:R-:W-:Y:S06]  /*10e0*/  BRA `(.L_x_18729) ;  /* 0x00000000000c7947 */ /* 0x000fec0003800000 */
.L_x_18728:
[----:B-----5:R-:W-:-:S05]  /*10f0*/  HADD2.F32 R151, -RZ, R135.H0_H0 ;  /* 0x20000087ff977230 */ /* 0x020fca0000004100 */
[----:B------:R-:W-:-:S04]  /*1100*/  FADD.FTZ R150, R151, R150 ;  /* 0x0000009697967221 */ /* 0x000fc80000010000 */
[----:B------:R-:W-:-:S07]  /*1110*/  @P2 FADD.FTZ R150, R142, R150 ;  /* 0x000000968e962221 */ /* 0x000fce0000010000 */
.L_x_18729:
[----:B------:R-:W-:Y:S01]  /*1120*/  HADD2.F32 R151, -RZ, R187.H1_H1 ;  /* 0x300000bbff977230 */ /* 0x000fe20000004100 */
[----:B------:R-:W-:Y:S06]  /*1130*/  @P3 BRA `(.L_x_18730) ;  /* 0x00000000000c3947 */ /* 0x000fec0003800000 */
[----:B------:R-:W-:Y:S05]  /*1140*/  @!P2 BRA `(.L_x_18731) ;  /* 0x000000000014a947 */ /* 0x000fea0003800000 */
[----:B-----5:R-:W-:Y:S01]  /*1150*/  FADD.FTZ R151, R143, R151 ;  /* 0x000000978f977221 */ /* 0x020fe20000010000 */
[----:B------:R-:W-:Y:S06]  /*1160*/  BRA `(.L_x_18731) ;  /* 0x00000000000c7947 */ /* 0x000fec0003800000 */
.L_x_18730:
[----:B-----5:R-:W-:-:S05]  /*1170*/  HADD2.F32 R182, -RZ, R135.H1_H1 ;  /* 0x30000087ffb67230 */ /* 0x020fca0000004100 */
[----:B------:R-:W-:-:S04]  /*1180*/  FADD.FTZ R151, R182, R151 ;  /* 0x00000097b6977221 */ /* 0x000fc80000010000 */
[----:B------:R-:W-:-:S07]  /*1190*/  @P2 FADD.FTZ R151, R143, R151 ;  /* 0x000000978f972221 */ /* 0x000fce0000010000 */
.L_x_18731:
[C---:B------:R-:W-:Y:S02]  /*11a0*/  LEA R182, P2, R180.reuse, UR10, 0x5 ;  /* 0x0000000ab4b67c11 */ /* 0x040fe4000f8428ff */
[C---:B------:R-:W-:Y:S02]  /*11b0*/  IADD3 R181, R180.reuse, 0x100, RZ ;  /* 0x00000100b4b57810 */ /* 0x040fe40007ffe0ff */
[----:B------:R-:W-:-:S05]  /*11c0*/  LEA.HI.X R183, R180, UR11, RZ, 0x5, P2 ;  /* 0x0000000bb4b77c11 */ /* 0x000fca00090f2cff */
[----:B------:R0:W-:Y:S04]  /*11d0*/  STG.E.128 desc[UR4][R182.64], R144 ;  /* 0x00000090b6007986 */ /* 0x0001e8000c101d04 */
[----:B------:R0:W-:Y:S02]  /*11e0*/  STG.E.128 desc[UR4][R182.64+0x10], R148 ;  /* 0x00001094b6007986 */ /* 0x0001e4000c101d04 */
.L_x_18715:
[----:B------:R-:W-:Y:S05]  /*11f0*/  BSYNC B0 ;  /* 0x0000000000007941 */ /* 0x000fea0003800000 */
.L_x_18714:
[----:B------:R-:W-:Y:S01]  /*1200*/  ISETP.GE.U32.AND P2, PT, R3, 0x200, PT ;  /* 0x000002000300780c */ /* 0x000fe20003f46070 */
[----:B------:R-:W-:-:S12]  /*1210*/  BSSY B0, `(.L_x_18732) ;  /* 0x0000057000007945 */ /* 0x000fd80003800000 */
[----:B------:R-:W-:Y:S05]  /*1220*/  @!P2 BRA `(.L_x_18733) ;  /* 0x000000040054a947 */ /* 0x000fea0003800000 */
[----:B------:R-:W-:Y:S01]  /*1230*/  ISETP.NE.U32.AND P3, PT, RZ, UR6, PT ;  /* 0x00000006ff007c0c */ /* 0x000fe2000bf65070 */
[----:B------:R-:W0:Y:S03]  /*1240*/  LDC.64 R154, c[0x0][0x220] ;  /* 0x00008800ff9a7b82 */ /* 0x000e260000000a00 */
[----:B------:R-:W-:-:S13]  /*1250*/  ISETP.NE.AND.EX P3, PT, RZ, UR7, PT, P3 ;  /* 0x00000007ff007c0c */ /* 0x000fda000bf65330 */
[----:B------:R-:W-:-:S04]  /*1260*/  @P3 LEA R158, P2, R181, UR6, 0x4 ;  /* 0x00000006b59e3c11 */ /* 0x000fc8000f8420ff */
[C---:B------:R-:W-:Y:S02]  /*1270*/  @P3 LEA.HI.X R159, R181.reuse, UR7, RZ, 0x4, P2 ;  /* 0x00000007b59f3c11 */ /* 0x040fe400090f24ff */
[----:B------:R-:W-:Y:S01]  /*1280*/  ISETP.NE.U32.AND P2, PT, RZ, UR8, PT ;  /* 0x00000008ff007c0c */ /* 0x000fe2000bf45070 */
[----:B0-----:R-:W-:Y:S02]  /*1290*/  IMAD.WIDE.U32 R154, R181, 0x10, R154 ;  /* 0x00000010b59a7825 */ /* 0x001fe400078e009a */
[----:B---3-5:R0:W5:Y:S01]  /*12a0*/  @P3 LDG.E.128 R132, desc[UR4][R158.64] ;  /* 0x000000049e843981 */ /* 0x028162000c1e1d00 */
        /* <DEDUP_REMOVED lines=13> */
.L_x_18734:
[----:B-----5:R-:W-:-:S05]  /*1380*/  HADD2.F32 R153, -RZ, R132.H0_H0 ;  /* 0x20000084ff997230 */ /* 0x020fca0000004100 */
[----:B------:R-:W-:-:S04]  /*1390*/  FADD.FTZ R152, R153, R152 ;  /* 0x0000009899987221 */ /* 0x000fc80000010000 */
[----:B------:R-:W-:-:S07]  /*13a0*/  @P2 FADD.FTZ R152, R136, R152 ;  /* 0x0000009888982221 */ /* 0x000fce0000010000 */
.L_x_18735:
[----:B------:R-:W-:Y:S01]  /*13b0*/  HADD2.F32 R153, -RZ, R184.H1_H1 ;  /* 0x300000b8ff997230 */ /* 0x000fe20000004100 */
[----:B------:R-:W-:Y:S06]  /*13c0*/  @P3 BRA `(.L_x_18736) ;  /* 0x00000000000c3947 */ /* 0x000fec0003800000 */
[----:B------:R-:W-:Y:S05]  /*13d0*/  @!P2 BRA `(.L_x_18737) ;  /* 0x000000000014a947 */ /* 0x000fea0003800000 */
[----:B-----5:R-:W-:Y:S01]  /*13e0*/  FADD.FTZ R153, R137, R153 ;  /* 0x0000009989997221 */ /* 0x020fe20000010000 */
[----:B------:R-:W-:Y:S06]  /*13f0*/  BRA `(.L_x_18737) ;  /* 0x00000000000c7947 */ /* 0x000fec0003800000 */
.L_x_18736:
[----:B-----5:R-:W-:-:S05]  /*1400*/  HADD2.F32 R154, -RZ, R132.H1_H1 ;  /* 0x30000084ff9a7230 */ /* 0x020fca0000004100 */
[----:B------:R-:W-:-:S04]  /*1410*/  FADD.FTZ R153, R154, R153 ;  /* 0x000000999a997221 */ /* 0x000fc80000010000 */
[----:B------:R-:W-:-:S07]  /*1420*/  @P2 FADD.FTZ R153, R137, R153 ;  /* 0x0000009989992221 */ /* 0x000fce0000010000 */
.L_x_18737:
[----:B------:R-:W-:Y:S01]  /*1430*/  HADD2.F32 R154, -RZ, R185.H0_H0 ;  /* 0x200000b9ff9a7230 */ /* 0x000fe20000004100 */
[----:B------:R-:W-:Y:S06]  /*1440*/  @P3 BRA `(.L_x_18738) ;  /* 0x00000000000c3947 */ /* 0x000fec0003800000 */
[----:B------:R-:W-:Y:S05]  /*1450*/  @!P2 BRA `(.L_x_18739) ;  /* 0x000000000014a947 */ /* 0x000fea0003800000 */
[----:B-----5:R-:W-:Y:S01]  /*1460*/  FADD.FTZ R154, R138, R154 ;  /* 0x0000009a8a9a7221 */ /* 0x020fe20000010000 */
[----:B------:R-:W-:Y:S06]  /*1470*/  BRA `(.L_x_18739) ;  /* 0x00000000000c7947 */ /* 0x000fec0003800000 */
.L_x_18738:
[----:B-----5:R-:W-:-:S05]  /*1480*/  HADD2.F32 R155, -RZ, R133.H0_H0 ;  /* 0x20000085ff9b7230 */ /* 0x020fca0000004100 */
[----:B------:R-:W-:-:S04]  /*1490*/  FADD.FTZ R154, R155, R154 ;  /* 0x0000009a9b9a7221 */ /* 0x000fc80000010000 */
[----:B------:R-:W-:-:S07]  /*14a0*/  @P2 FADD.FTZ R154, R138, R154 ;  /* 0x0000009a8a9a2221 */ /* 0x000fce0000010000 */
.L_x_18739:
[----:B------:R-:W-:Y:S01]  /*14b0*/  HADD2.F32 R155, -RZ, R185.H1_H1 ;  /* 0x300000b9ff9b7230 */ /* 0x000fe20000004100 */
[----:B------:R-:W-:Y:S06]  /*14c0*/  @P3 BRA `(.L_x_18740) ;  /* 0x00000000000c3947 */ /* 0x000fec0003800000 */
[----:B------:R-:W-:Y:S05]  /*14d0*/  @!P2 BRA `(.L_x_18741) ;  /* 0x000000000014a947 */ /* 0x000fea0003800000 */
[----:B-----5:R-:W-:Y:S01]  /*14e0*/  FADD.FTZ R155, R139, R155 ;  /* 0x0000009b8b9b7221 */ /* 0x020fe20000010000 */
[----:B------:R-:W-:Y:S06]  /*14f0*/  BRA `(.L_x_18741) ;  /* 0x00000000000c7947 */ /* 0x000fec0003800000 */
.L_x_18740:
[----:B-----5:R-:W-:-:S05]  /*1500*/  HADD2.F32 R156, -RZ, R133.H1_H1 ;  /* 0x30000085ff9c7230 */ /* 0x020fca0000004100 */
[----:B------:R-:W-:-:S04]  /*1510*/  FADD.FTZ R155, R156, R155 ;  /* 0x0000009b9c9b7221 */ /* 0x000fc80000010000 */
[----:B------:R-:W-:-:S07]  /*1520*/  @P2 FADD.FTZ R155, R139, R155 ;  /* 0x0000009b8b9b2221 */ /* 0x000fce0000010000 */
.L_x_18741:
[----:B------:R-:W-:Y:S01]  /*1530*/  HADD2.F32 R156, -RZ, R186.H0_H0 ;  /* 0x200000baff9c7230 */ /* 0x000fe20000004100 */
[----:B------:R-:W-:Y:S06]  /*1540*/  @P3 BRA `(.L_x_18742) ;  /* 0x00000000000c3947 */ /* 0x000fec0003800000 */
[----:B------:R-:W-:Y:S05]  /*1550*/  @!P2 BRA `(.L_x_18743) ;  /* 0x000000000014a947 */ /* 0x000fea0003800000 */
[----:B-----5:R-:W-:Y:S01]  /*1560*/  FADD.FTZ R156, R140, R156 ;  /* 0x0000009c8c9c7221 */ /* 0x020fe20000010000 */
[----:B------:R-:W-:Y:S06]  /*1570*/  BRA `(.L_x_18743) ;  /* 0x00000000000c7947 */ /* 0x000fec0003800000 */
.L_x_18742:
[----:B-----5:R-:W-:-:S05]  /*1580*/  HADD2.F32 R157, -RZ, R134.H0_H0 ;  /* 0x20000086ff9d7230 */ /* 0x020fca0000004100 */
[----:B------:R-:W-:-:S04]  /*1590*/  FADD.FTZ R156, R157, R156 ;  /* 0x0000009c9d9c7221 */ /* 0x000fc80000010000 */
[----:B------:R-:W-:-:S07]  /*15a0*/  @P2 FADD.FTZ R156, R140, R156 ;  /* 0x0000009c8c9c2221 */ /* 0x000fce0000010000 */
.L_x_18743:
[----:B------:R-:W-:Y:S01]  /*15b0*/  HADD2.F32 R157, -RZ, R186.H1_H1 ;  /* 0x300000baff9d7230 */ /* 0x000fe20000004100 */
[----:B------:R-:W-:Y:S06]  /*15c0*/  @P3 BRA `(.L_x_18744) ;  /* 0x00000000000c3947 */ /* 0x000fec0003800000 */
[----:B------:R-:W-:Y:S05]  /*15d0*/  @!P2 BRA `(.L_x_18745) ;  /* 0x000000000014a947 */ /* 0x000fea0003800000 */
[----:B-----5:R-:W-:Y:S01]  /*15e0*/  FADD.FTZ R157, R141, R157 ;  /* 0x0000009d8d9d7221 */ /* 0x020fe20000010000 */
[----:B------:R-:W-:Y:S06]  /*15f0*/  BRA `(.L_x_18745) ;  /* 0x00000000000c7947 */ /* 0x000fec0003800000 */
.L_x_18744:
[----:B-----5:R-:W-:-:S05]  /*1600*/  HADD2.F32 R158, -RZ, R134.H1_H1 ;  /* 0x30000086ff9e7230 */ /* 0x020fca0000004100 */
[----:B------:R-:W-:-:S04]  /*1610*/  FADD.FTZ R157, R158, R157 ;  /* 0x0000009d9e9d7221 */ /* 0x000fc80000010000 */
[----:B------:R-:W-:-:S07]  /*1620*/  @P2 FADD.FTZ R157, R141, R157 ;  /* 0x0000009d8d9d2221 */ /* 0x000fce0000010000 */
.L_x_18745:
[----:B------:R-:W-:Y:S01]  /*1630*/  HADD2.F32 R158, -RZ, R187.H0_H0 ;  /* 0x200000bbff9e7230 */ /* 0x000fe20000004100 */
[----:B------:R-:W-:Y:S06]  /*1640*/  @P3 BRA `(.L_x_18746) ;  /* 0x00000000000c3947 */ /* 0x000fec0003800000 */
[----:B------:R-:W-:Y:S05]  /*1650*/  @!P2 BRA `(.L_x_18747) ;  /* 0x000000000014a947 */ /* 0x000fea0003800000 */
[----:B-----5:R-:W-:Y:S01]  /*1660*/  FADD.FTZ R158, R142, R158 ;  /* 0x0000009e8e9e7221 */ /* 0x020fe20000010000 */
[----:B------:R-:W-:Y:S06]  /*1670*/  BRA `(.L_x_18747) ;  /* 0x00000000000c7947 */ /* 0x000fec0003800000 */
.L_x_18746:
[----:B-----5:R-:W-:-:S05]  /*1680*/  HADD2.F32 R159, -RZ, R135.H0_H0 ;  /* 0x20000087ff9f7230 */ /* 0x020fca0000004100 */
[----:B------:R-:W-:-:S04]  /*1690*/  FADD.FTZ R158, R159, R158 ;  /* 0x0000009e9f9e7221 */ /* 0x000fc80000010000 */
[----:B------:R-:W-:-:S07]  /*16a0*/  @P2 FADD.FTZ R158, R142, R158 ;  /* 0x0000009e8e9e2221 */ /* 0x000fce0000010000 */
.L_x_18747:
[----:B------:R-:W-:Y:S01]  /*16b0*/  HADD2.F32 R159, -RZ, R187.H1_H1 ;  /* 0x300000bbff9f7230 */ /* 0x000fe20000004100 */
[----:B------:R-:W-:Y:S06]  /*16c0*/  @P3 BRA `(.L_x_18748) ;  /* 0x00000000000c3947 */ /* 0x000fec0003800000 */
[----:B------:R-:W-:Y:S05]  /*16d0*/  @!P2 BRA `(.L_x_18749) ;  /* 0x000000000014a947 */ /* 0x000fea0003800000 */
[----:B-----5:R-:W-:Y:S01]  /*16e0*/  FADD.FTZ R159, R143, R159 ;  /* 0x0000009f8f9f7221 */ /* 0x020fe20000010000 */
[----:B------:R-:W-:Y:S06]  /*16f0*/  BRA `(.L_x_18749) ;  /* 0x00000000000c7947 */ /* 0x000fec0003800000 */
.L_x_18748:
[----:B-----5:R-:W-:-:S05]  /*1700*/  HADD2.F32 R182, -RZ, R135.H1_H1 ;  /* 0x30000087ffb67230 */ /* 0x020fca0000004100 */
[----:B------:R-:W-:-:S04]  /*1710*/  FADD.FTZ R159, R182, R159 ;  /* 0x0000009fb69f7221 */ /* 0x000fc80000010000 */
[----:B------:R-:W-:-:S07]  /*1720*/  @P2 FADD.FTZ R159, R143, R159 ;  /* 0x0000009f8f9f2221 */ /* 0x000fce0000010000 */
.L_x_18749:
[----:B------:R-:W-:-:S04]  /*1730*/  LEA R182, P2, R181, UR10, 0x5 ;  /* 0x0000000ab5b67c11 */ /* 0x000fc8000f8428ff */
[C---:B------:R-:W-:Y:S02]  /*1740*/  LEA.HI.X R183, R181.reuse, UR11, RZ, 0x5, P2 ;  /* 0x0000000bb5b77c11 */ /* 0x040fe400090f2cff */
[----:B------:R-:W-:-:S03]  /*1750*/  IADD3 R181, R181, 0x100, RZ ;  /* 0x00000100b5b57810 */ /* 0x000fc60007ffe0ff */
[----:B------:R0:W-:Y:S04]  /*1760*/  STG.E.128 desc[UR4][R182.64], R152 ;  /* 0x00000098b6007986 */ /* 0x0001e8000c101d04 */
[----:B------:R0:W-:Y:S02]  /*1770*/  STG.E.128 desc[UR4][R182.64+0x10], R156 ;  /* 0x0000109cb6007986 */ /* 0x0001e4000c101d04 */
.L_x_18733:
[----:B------:R-:W-:Y:S05]  /*1780*/  BSYNC B0 ;  /* 0x0000000000007941 */ /* 0x000fea0003800000 */
.L_x_18732:
        /* <DEDUP_REMOVED lines=24> */
.L_x_18752:
[----:B-----5:R-:W-:-:S05]  /*1910*/  HADD2.F32 R161, -RZ, R132.H0_H0 ;  /* 0x20000084ffa17230 */ /* 0x020fca0000004100 */
[----:B------:R-:W-:-:S04]  /*1920*/  FADD.FTZ R160, R161, R160 ;  /* 0x000000a0a1a07221 */ /* 0x000fc80000010000 */
[----:B------:R-:W-:-:S07]  /*1930*/  @P2 FADD.FTZ R160, R136, R160 ;  /* 0x000000a088a02221 */ /* 0x000fce0000010000 */
.L_x_18753:
[----:B------:R-:W-:Y:S01]  /*1940*/  HADD2.F32 R161, -RZ, R184.H1_H1 ;  /* 0x300000b8ffa17230 */ /* 0x000fe20000004100 */
[----:B------:R-:W-:Y:S06]  /*1950*/  @P3 BRA `(.L_x_18754) ;  /* 0x00000000000c3947 */ /* 0x000fec0003800000 */
[----:B------:R-:W-:Y:S05]  /*1960*/  @!P2 BRA `(.L_x_18755) ;  /* 0x000000000014a947 */ /* 0x000fea0003800000 */
[----:B-----5:R-:W-:Y:S01]  /*1970*/  FADD.FTZ R161, R137, R161 ;  /* 0x000000a189a17221 */ /* 0x020fe20000010000 */
[----:B------:R-:W-:Y:S06]  /*1980*/  BRA `(.L_x_18755) ;  /* 0x00000000000c7947 */ /* 0x000fec0003800000 */
.L_x_18754:
[----:B-----5:R-:W-:-:S05]  /*1990*/  HADD2.F32 R162, -RZ, R132.H1_H1 ;  /* 0x30000084ffa27230 */ /* 0x020fca0000004100 */
[----:B------:R-:W-:-:S04]  /*19a0*/  FADD.FTZ R161, R162, R161 ;  /* 0x000000a1a2a17221 */ /* 0x000fc80000010000 */
[----:B------:R-:W-:-:S07]  /*19b0*/  @P2 FADD.FTZ R161, R137, R161 ;  /* 0x000000a189a12221 */ /* 0x000fce0000010000 */
.L_x_18755:
[----:B------:R-:W-:Y:S01]  /*19c0*/  HADD2.F32 R162, -RZ, R185.H0_H0 ;  /* 0x200000b9ffa27230 */ /* 0x000fe20000004100 */
[----:B------:R-:W-:Y:S06]  /*19d0*/  @P3 BRA `(.L_x_18756) ;  /* 0x00000000000c3947 */ /* 0x000fec0003800000 */
[----:B------:R-:W-:Y:S05]  /*19e0*/  @!P2 BRA `(.L_x_18757) ;  /* 0x000000000014a947 */ /* 0x000fea0003800000 */
[----:B-----5:R-:W-:Y:S01]  /*19f0*/  FADD.FTZ R162, R138, R162 ;  /* 0x000000a28aa27221 */ /* 0x020fe20000010000 */
[----:B------:R-:W-:Y:S06]  /*1a00*/  BRA `(.L_x_18757) ;  /* 0x00000000000c7947 */ /* 0x000fec0003800000 */
.L_x_18756:
[----:B-----5:R-:W-:-:S05]  /*1a10*/  HADD2.F32 R163, -RZ, R133.H0_H0 ;  /* 0x20000085ffa37230 */ /* 0x020fca0000004100 */
[----:B------:R-:W-:-:S04]  /*1a20*/  FADD.FTZ R162, R163, R162 ;  /* 0x000000a2a3a27221 */ /* 0x000fc80000010000 */
[----:B------:R-:W-:-:S07]  /*1a30*/  @P2 FADD.FTZ R162, R138, R162 ;  /* 0x000000a28aa22221 */ /* 0x000fce0000010000 */
.L_x_18757:
[----:B------:R-:W-:Y:S01]  /*1a40*/  HADD2.F32 R163, -RZ, R185.H1_H1 ;  /* 0x300000b9ffa37230 */ /* 0x000fe20000004100 */
[----:B------:R-:W-:Y:S06]  /*1a50*/  @P3 BRA `(.L_x_18758) ;  /* 0x00000000000c3947 */ /* 0x000fec0003800000 */
[----:B------:R-:W-:Y:S05]  /*1a60*/  @!P2 BRA `(.L_x_18759) ;  /* 0x000000000014a947 */ /* 0x000fea0003800000 */
[----:B-----5:R-:W-:Y:S01]  /*1a70*/  FADD.FTZ R163, R139, R163 ;  /* 0x000000a38ba37221 */ /* 0x020fe20000010000 */
[----:B------:R-:W-:Y:S06]  /*1a80*/  BRA `(.L_x_18759) ;  /* 0x00000000000c7947 */ /* 0x000fec0003800000 */
.L_x_18758:
[----:B-----5:R-:W-:-:S05]  /*1a90*/  HADD2.F32 R164, -RZ, R133.H1_H1 ;  /* 0x30000085ffa47230 */ /* 0x020fca0000004100 */
[----:B------:R-:W-:-:S04]  /*1aa0*/  FADD.FTZ R163, R164, R163 ;  /* 0x000000a3a4a37221 */ /* 0x000fc80000010000 */
[----:B------:R-:W-:-:S07]  /*1ab0*/  @P2 FADD.FTZ R163, R139, R163 ;  /* 0x000000a38ba32221 */ /* 0x000fce0000010000 */
.L_x_18759:
[----:B------:R-:W-:Y:S01]  /*1ac0*/  HADD2.F32 R164, -RZ, R186.H0_H0 ;  /* 0x200000baffa47230 */ /* 0x000fe20000004100 */
[----:B------:R-:W-:Y:S06]  /*1ad0*/  @P3 BRA `(.L_x_18760) ;  /* 0x00000000000c3947 */ /* 0x000fec0003800000 */
[----:B------:R-:W-:Y:S05]  /*1ae0*/  @!P2 BRA `(.L_x_18761) ;  /* 0x000000000014a947 */ /* 0x000fea0003800000 */
[----:B-----5:R-:W-:Y:S01]  /*1af0*/  FADD.FTZ R164, R140, R164 ;  /* 0x000000a48ca47221 */ /* 0x020fe20000010000 */
[----:B------:R-:W-:Y:S06]  /*1b00*/  BRA `(.L_x_18761) ;  /* 0x00000000000c7947 */ /* 0x000fec0003800000 */
.L_x_18760:
[----:B-----5:R-:W-:-:S05]  /*1b10*/  HADD2.F32 R165, -RZ, R134.H0_H0 ;  /* 0x20000086ffa57230 */ /* 0x020fca0000004100 */
[----:B------:R-:W-:-:S04]  /*1b20*/  FADD.FTZ R164, R165, R164 ;  /* 0x000000a4a5a47221 */ /* 0x000fc80000010000 */
[----:B------:R-:W-:-:S07]  /*1b30*/  @P2 FADD.FTZ R164, R140, R164 ;  /* 0x000000a48ca42221 */ /* 0x000fce0000010000 */
.L_x_18761:
[----:B------:R-:W-:Y:S01]  /*1b40*/  HADD2.F32 R165, -RZ, R186.H1_H1 ;  /* 0x300000baffa57230 */ /* 0x000fe20000004100 */
[----:B------:R-:W-:Y:S06]  /*1b50*/  @P3 BRA `(.L_x_18762) ;  /* 0x00000000000c3947 */ /* 0x000fec0003800000 */
[----:B------:R-:W-:Y:S05]  /*1b60*/  @!P2 BRA `(.L_x_18763) ;  /* 0x000000000014a947 */ /* 0x000fea0003800000 */
[----:B-----5:R-:W-:Y:S01]  /*1b70*/  FADD.FTZ R165, R141, R165 ;  /* 0x000000a58da57221 */ /* 0x020fe20000010000 */
[----:B------:R-:W-:Y:S06]  /*1b80*/  BRA `(.L_x_18763) ;  /* 0x00000000000c7947 */ /* 0x000fec0003800000 */
.L_x_18762:
[----:B-----5:R-:W-:-:S05]  /*1b90*/  HADD2.F32 R166, -RZ, R134.H1_H1 ;  /* 0x30000086ffa67230 */ /* 0x020fca0000004100 */
[----:B------:R-:W-:-:S04]  /*1ba0*/  FADD.FTZ R165, R166, R165 ;  /* 0x000000a5a6a57221 */ /* 0x000fc80000010000 */
[----:B------:R-:W-:-:S07]  /*1bb0*/  @P2 FADD.FTZ R165, R141, R165 ;  /* 0x000000a58da52221 */ /* 0x000fce0000010000 */
.L_x_18763:
[----:B------:R-:W-:Y:S01]  /*1bc0*/  HADD2.F32 R166, -RZ, R187.H0_H0 ;  /* 0x200000bbffa67230 */ /* 0x000fe20000004100 */
[----:B------:R-:W-:Y:S06]  /*1bd0*/  @P3 BRA `(.L_x_18764) ;  /* 0x00000000000c3947 */ /* 0x000fec0003800000 */
[----:B------:R-:W-:Y:S05]  /*1be0*/  @!P2 BRA `(.L_x_18765) ;  /* 0x000000000014a947 */ /* 0x000fea0003800000 */
[----:B-----5:R-:W-:Y:S01]  /*1bf0*/  FADD.FTZ R166, R142, R166 ;  /* 0x000000a68ea67221 */ /* 0x020fe20000010000 */
[----:B------:R-:W-:Y:S06]  /*1c00*/  BRA `(.L_x_18765) ;  /* 0x00000000000c7947 */ /* 0x000fec0003800000 */
.L_x_18764:
[----:B-----5:R-:W-:-:S05]  /*1c10*/  HADD2.F32 R167, -RZ, R135.H0_H0 ;  /* 0x20000087ffa77230 */ /* 0x020fca0000004100 */
[----:B------:R-:W-:-:S04]  /*1c20*/  FADD.FTZ R166, R167, R166 ;  /* 0x000000a6a7a67221 */ /* 0x000fc80000010000 */
[----:B------:R-:W-:-:S07]  /*1c30*/  @P2 FADD.FTZ R166, R142, R166 ;  /* 0x000000a68ea62221 */ /* 0x000fce0000010000 */
.L_x_18765:
[----:B------:R-:W-:Y:S01]  /*1c40*/  HADD2.F32 R167, -RZ, R187.H1_H1 ;  /* 0x300000bbffa77230 */ /* 0x000fe20000004100 */
[----:B------:R-:W-:Y:S06]  /*1c50*/  @P3 BRA `(.L_x_18766) ;  /* 0x00000000000c3947 */ /* 0x000fec0003800000 */
[----:B------:R-:W-:Y:S05]  /*1c60*/  @!P2 BRA `(.L_x_18767) ;  /* 0x000000000014a947 */ /* 0x000fea0003800000 */
[----:B-----5:R-:W-:Y:S01]  /*1c70*/  FADD.FTZ R167, R143, R167 ;  /* 0x000000a78fa77221 */ /* 0x020fe20000010000 */
[----:B------:R-:W-:Y:S06]  /*1c80*/  BRA `(.L_x_18767) ;  /* 0x00000000000c7947 */ /* 0x000fec0003800000 */
.L_x_18766:
[----:B-----5:R-:W-:-:S05]  /*1c90*/  HADD2.F32 R182, -RZ, R135.H1_H1 ;  /* 0x30000087ffb67230 */ /* 0x020fca0000004100 */
[----:B------:R-:W-:-:S04]  /*1ca0*/  FADD.FTZ R167, R182, R167 ;  /* 0x000000a7b6a77221 */ /* 0x000fc80000010000 */
[----:B------:R-:W-:-:S07]  /*1cb0*/  @P2 FADD.FTZ R167, R143, R167 ;  /* 0x000000a78fa72221 */ /* 0x000fce0000010000 */
.L_x_18767:
[----:B------:R-:W-:-:S04]  /*1cc0*/  LEA R182, P2, R181, UR10, 0x5 ;  /* 0x0000000ab5b67c11 */ /* 0x000fc8000f8428ff */
[C---:B------:R-:W-:Y:S02]  /*1cd0*/  LEA.HI.X R183, R181.reuse, UR11, RZ, 0x5, P2 ;  /* 0x0000000bb5b77c11 */ /* 0x040fe400090f2cff */
[----:B------:R-:W-:-:S03]  /*1ce0*/  IADD3 R181, R181, 0x100, RZ ;  /* 0x00000100b5b57810 */ /* 0x000fc60007ffe0ff */
[----:B------:R0:W-:Y:S04]  /*1cf0*/  STG.E.128 desc[UR4][R182.64], R160 ;  /* 0x000000a0b6007986 */ /* 0x0001e8000c101d04 */
[----:B------:R0:W-:Y:S02]  /*1d00*/  STG.E.128 desc[UR4][R182.64+0x10], R164 ;  /* 0x000010a4b6007986 */ /* 0x0001e4000c101d04 */
.L_x_18751:
[----:B------:R-:W-:Y:S05]  /*1d10*/  BSYNC B0 ;  /* 0x0000000000007941 */ /* 0x000fea0003800000 */
.L_x_18750:
[----:B------:R-:W-:Y:S04]  /*1d20*/  BSSY B0, `(.L_x_18768) ;  /* 0x0000056000007945 */ /* 0x000fe80003800000 */
        /* <DEDUP_REMOVED lines=18> */
[----:B-1----:R-:W-:Y:S05]  /*1e50*/  @P3 BRA `(.L_x_18770) ;  /* 0x00000000000c3947 */ /* 0x002fea0003800000 */
[----:B------:R-:W-:Y:S05]  /*1e60*/  @!P2 BRA `(.L_x_18771) ;  /* 0x000000000014a947 */ /* 0x000fea0003800000 */
[----:B-----5:R-:W-:Y:S01]  /*1e70*/  FADD.FTZ R168, R136, R168 ;  /* 0x000000a888a87221 */ /* 0x020fe20000010000 */
[----:B------:R-:W-:Y:S06]  /*1e80*/  BRA `(.L_x_18771) ;  /* 0x00000000000c7947 */ /* 0x000fec0003800000 */
.L_x_18770:
[----:B-----5:R-:W-:-:S05]  /*1e90*/  HADD2.F32 R169, -RZ, R132.H0_H0 ;  /* 0x20000084ffa97230 */ /* 0x020fca0000004100 */
[----:B------:R-:W-:-:S04]  /*1ea0*/  FADD.FTZ R168, R169, R168 ;  /* 0x000000a8a9a87221 */ /* 0x000fc80000010000 */
[----:B------:R-:W-:-:S07]  /*1eb0*/  @P2 FADD.FTZ R168, R136, R168 ;  /* 0x000000a888a82221 */ /* 0x000fce0000010000 */
.L_x_18771:
[----:B------:R-:W-:Y:S01]  /*1ec0*/  HADD2.F32 R169, -RZ, R184.H1_H1 ;  /* 0x300000b8ffa97230 */ /* 0x000fe20000004100 */
[----:B------:R-:W-:Y:S06]  /*1ed0*/  @P3 BRA `(.L_x_18772) ;  /* 0x00000000000c3947 */ /* 0x000fec0003800000 */
[----:B------:R-:W-:Y:S05]  /*1ee0*/  @!P2 BRA `(.L_x_18773) ;  /* 0x000000000014a947 */ /* 0x000fea0003800000 */
[----:B-----5:R-:W-:Y:S01]  /*1ef0*/  FADD.FTZ R169, R137, R169 ;  /* 0x000000a989a97221 */ /* 0x020fe20000010000 */
[----:B------:R-:W-:Y:S06]  /*1f00*/  BRA `(.L_x_18773) ;  /* 0x00000000000c7947 */ /* 0x000fec0003800000 */
.L_x_18772:
[----:B-----5:R-:W-:-:S05]  /*1f10*/  HADD2.F32 R170, -RZ, R132.H1_H1 ;  /* 0x30000084ffaa7230 */ /* 0x020fca0000004100 */
[----:B------:R-:W-:-:S04]  /*1f20*/  FADD.FTZ R169, R170, R169 ;  /* 0x000000a9aaa97221 */ /* 0x000fc80000010000 */
[----:B------:R-:W-:-:S07]  /*1f30*/  @P2 FADD.FTZ R169, R137, R169 ;  /* 0x000000a989a92221 */ /* 0x000fce0000010000 */
.L_x_18773:
[----:B------:R-:W-:Y:S01]  /*1f40*/  HADD2.F32 R170, -RZ, R185.H0_H0 ;  /* 0x200000b9ffaa7230 */ /* 0x000fe20000004100 */
[----:B------:R-:W-:Y:S06]  /*1f50*/  @P3 BRA `(.L_x_18774) ;  /* 0x00000000000c3947 */ /* 0x000fec0003800000 */
[----:B------:R-:W-:Y:S05]  /*1f60*/  @!P2 BRA `(.L_x_18775) ;  /* 0x000000000014a947 */ /* 0x000fea0003800000 */
[----:B-----5:R-:W-:Y:S01]  /*1f70*/  FADD.FTZ R170, R138, R170 ;  /* 0x000000aa8aaa7221 */ /* 0x020fe20000010000 */
[----:B------:R-:W-:Y:S06]  /*1f80*/  BRA `(.L_x_18775) ;  /* 0x00000000000c7947 */ /* 0x000fec0003800000 */
.L_x_18774:
[----:B-----5:R-:W-:-:S05]  /*1f90*/  HADD2.F32 R171, -RZ, R133.H0_H0 ;  /* 0x20000085ffab7230 */ /* 0x020fca0000004100 */
[----:B------:R-:W-:-:S04]  /*1fa0*/  FADD.FTZ R170, R171, R170 ;  /* 0x000000aaabaa7221 */ /* 0x000fc80000010000 */
[----:B------:R-:W-:-:S07]  /*1fb0*/  @P2 FADD.FTZ R170, R138, R170 ;  /* 0x000000aa8aaa2221 */ /* 0x000fce0000010000 */
.L_x_18775:
[----:B------:R-:W-:Y:S01]  /*1fc0*/  HADD2.F32 R171, -RZ, R185.H1_H1 ;  /* 0x300000b9ffab7230 */ /* 0x000fe20000004100 */
[----:B------:R-:W-:Y:S06]  /*1fd0*/  @P3 BRA `(.L_x_18776) ;  /* 0x00000000000c3947 */ /* 0x000fec0003800000 */
[----:B------:R-:W-:Y:S05]  /*1fe0*/  @!P2 BRA `(.L_x_18777) ;  /* 0x000000000014a947 */ /* 0x000fea0003800000 */
[----:B-----5:R-:W-:Y:S01]  /*1ff0*/  FADD.FTZ R171, R139, R171 ;  /* 0x000000ab8bab7221 */ /* 0x020fe20000010000 */
[----:B------:R-:W-:Y:S06]  /*2000*/  BRA `(.L_x_18777) ;  /* 0x00000000000c7947 */ /* 0x000fec0003800000 */
.L_x_18776:
[----:B-----5:R-:W-:-:S05]  /*2010*/  HADD2.F32 R172, -RZ, R133.H1_H1 ;  /* 0x30000085ffac7230 */ /* 0x020fca0000004100 */
[----:B------:R-:W-:-:S04]  /*2020*/  FADD.FTZ R171, R172, R171 ;  /* 0x000000abacab7221 */ /* 0x000fc80000010000 */
[----:B------:R-:W-:-:S07]  /*2030*/  @P2 FADD.FTZ R171, R139, R171 ;  /* 0x000000ab8bab2221 */ /* 0x000fce0000010000 */
.L_x_18777:
[----:B------:R-:W-:Y:S01]  /*2040*/  HADD2.F32 R172, -RZ, R186.H0_H0 ;  /* 0x200000baffac7230 */ /* 0x000fe20000004100 */
[----:B------:R-:W-:Y:S06]  /*2050*/  @P3 BRA `(.L_x_18778) ;  /* 0x00000000000c3947 */ /* 0x000fec0003800000 */
[----:B------:R-:W-:Y:S05]  /*2060*/  @!P2 BRA `(.L_x_18779) ;  /* 0x000000000014a947 */ /* 0x000fea0003800000 */
[----:B-----5:R-:W-:Y:S01]  /*2070*/  FADD.FTZ R172, R140, R172 ;  /* 0x000000ac8cac7221 */ /* 0x020fe20000010000 */
[----:B------:R-:W-:Y:S06]  /*2080*/  BRA `(.L_x_18779) ;  /* 0x00000000000c7947 */ /* 0x000fec0003800000 */
.L_x_18778:
[----:B-----5:R-:W-:-:S05]  /*2090*/  HADD2.F32 R173, -RZ, R134.H0_H0 ;  /* 0x20000086ffad7230 */ /* 0x020fca0000004100 */
[----:B------:R-:W-:-:S04]  /*20a0*/  FADD.FTZ R172, R173, R172 ;  /* 0x000000acadac7221 */ /* 0x000fc80000010000 */
[----:B------:R-:W-:-:S07]  /*20b0*/  @P2 FADD.FTZ R172, R140, R172 ;  /* 0x000000ac8cac2221 */ /* 0x000fce0000010000 */
.L_x_18779:
[----:B------:R-:W-:Y:S01]  /*20c0*/  HADD2.F32 R173, -RZ, R186.H1_H1 ;  /* 0x300000baffad7230 */ /* 0x000fe20000004100 */
[----:B------:R-:W-:Y:S06]  /*20d0*/  @P3 BRA `(.L_x_18780) ;  /* 0x00000000000c3947 */ /* 0x000fec0003800000 */
[----:B------:R-:W-:Y:S05]  /*20e0*/  @!P2 BRA `(.L_x_18781) ;  /* 0x000000000014a947 */ /* 0x000fea0003800000 */
[----:B-----5:R-:W-:Y:S01]  /*20f0*/  FADD.FTZ R173, R141, R173 ;  /* 0x000000ad8dad7221 */ /* 0x020fe20000010000 */
[----:B------:R-:W-:Y:S06]  /*2100*/  BRA `(.L_x_18781) ;  /* 0x00000000000c7947 */ /* 0x000fec0003800000 */
.L_x_18780:
[----:B-----5:R-:W-:-:S05]  /*2110*/  HADD2.F32 R174, -RZ, R134.H1_H1 ;  /* 0x30000086ffae7230 */ /* 0x020fca0000004100 */
[----:B------:R-:W-:-:S04]  /*2120*/  FADD.FTZ R173, R174, R173 ;  /* 0x000000adaead7221 */ /* 0x000fc80000010000 */
[----:B------:R-:W-:-:S07]  /*2130*/  @P2 FADD.FTZ R173, R141, R173 ;  /* 0x000000ad8dad2221 */ /* 0x000fce0000010000 */
.L_x_18781:
[----:B------:R-:W-:Y:S01]  /*2140*/  HADD2.F32 R174, -RZ, R187.H0_H0 ;  /* 0x200000bbffae7230 */ /* 0x000fe20000004100 */
[----:B------:R-:W-:Y:S06]  /*2150*/  @P3 BRA `(.L_x_18782) ;  /* 0x00000000000c3947 */ /* 0x000fec0003800000 */
[----:B------:R-:W-:Y:S05]  /*2160*/  @!P2 BRA `(.L_x_18783) ;  /* 0x000000000014a947 */ /* 0x000fea0003800000 */
[----:B-----5:R-:W-:Y:S01]  /*2170*/  FADD.FTZ R174, R142, R174 ;  /* 0x000000ae8eae7221 */ /* 0x020fe20000010000 */
[----:B------:R-:W-:Y:S06]  /*2180*/  BRA `(.L_x_18783) ;  /* 0x00000000000c7947 */ /* 0x000fec0003800000 */
.L_x_18782:
[----:B-----5:R-:W-:-:S05]  /*2190*/  HADD2.F32 R175, -RZ, R135.H0_H0 ;  /* 0x20000087ffaf7230 */ /* 0x020fca0000004100 */
[----:B------:R-:W-:-:S04]  /*21a0*/  FADD.FTZ R174, R175, R174 ;  /* 0x000000aeafae7221 */ /* 0x000fc80000010000 */
[----:B------:R-:W-:-:S07]  /*21b0*/  @P2 FADD.FTZ R174, R142, R174 ;  /* 0x000000ae8eae2221 */ /* 0x000fce0000010000 */
.L_x_18783:
[----:B------:R-:W-:Y:S01]  /*21c0*/  HADD2.F32 R175, -RZ, R187.H1_H1 ;  /* 0x300000bbffaf7230 */ /* 0x000fe20000004100 */
[----:B------:R-:W-:Y:S06]  /*21d0*/  @P3 BRA `(.L_x_18784) ;  /* 0x00000000000c3947 */ /* 0x000fec0003800000 */
[----:B------:R-:W-:Y:S05]  /*21e0*/  @!P2 BRA `(.L_x_18785) ;  /* 0x000000000014a947 */ /* 0x000fea0003800000 */
[----:B-----5:R-:W-:Y:S01]  /*21f0*/  FADD.FTZ R175, R143, R175 ;  /* 0x000000af8faf7221 */ /* 0x020fe20000010000 */
[----:B------:R-:W-:Y:S06]  /*2200*/  BRA `(.L_x_18785) ;  /* 0x00000000000c7947 */ /* 0x000fec0003800000 */
.L_x_18784:
[----:B0----5:R-:W-:-:S05]  /*2210*/  HADD2.F32 R182, -RZ, R135.H1_H1 ;  /* 0x30000087ffb67230 */ /* 0x021fca0000004100 */
[----:B------:R-:W-:-:S04]  /*2220*/  FADD.FTZ R175, R182, R175 ;  /* 0x000000afb6af7221 */ /* 0x000fc80000010000 */
[----:B------:R-:W-:-:S07]  /*2230*/  @P2 FADD.FTZ R175, R143, R175 ;  /* 0x000000af8faf2221 */ /* 0x000fce0000010000 */
.L_x_18785:
[----:B0-----:R-:W-:-:S04]  /*2240*/  LEA R182, P2, R181, UR10, 0x5 ;  /* 0x0000000ab5b67c11 */ /* 0x001fc8000f8428ff */
[----:B------:R-:W-:-:S05]  /*2250*/  LEA.HI.X R183, R181, UR11, RZ, 0x5, P2 ;  /* 0x0000000bb5b77c11 */ /* 0x000fca00090f2cff */
[----:B------:R0:W-:Y:S04]  /*2260*/  STG.E.128 desc[UR4][R182.64], R168 ;  /* 0x000000a8b6007986 */ /* 0x0001e8000c101d04 */
[----:B------:R0:W-:Y:S02]  /*2270*/  STG.E.128 desc[UR4][R182.64+0x10], R172 ;  /* 0x000010acb6007986 */ /* 0x0001e4000c101d04 */
.L_x_18769:
[----:B------:R-:W-:Y:S05]  /*2280*/  BSYNC B0 ;  /* 0x0000000000007941 */ /* 0x000fea0003800000 */
.L_x_18768:
[----:B0-----:R-:W-:Y:S01]  /*2290*/  FADD.FTZ R182, RZ, R144 ;  /* 0x00000090ffb67221 */ /* 0x001fe20000010000 */
        /* <DEDUP_REMOVED lines=127> */
[----:B------:R0:W4:Y:S02]  /*2a90*/  SHFL.BFLY PT, R187, R188, 0x10, 0x1f ;  /* 0x0e001f00bcbb7f89 */ /* 0x00012400000e0000 */
.L_x_18806:
[----:B------:R-:W-:Y:S01]  /*2aa0*/  LOP3.LUT P2, RZ, R2, 0x1f, RZ, 0xc0, !PT ;  /* 0x0000001f02ff7812 */ /* 0x000fe2000784c0ff */
[----:B----4-:R-:W-:Y:S01]  /*2ab0*/  FADD.FTZ R183, R188, R187 ;  /* 0x000000bbbcb77221 */ /* 0x010fe20000010000 */
[----:B------:R-:W-:Y:S01]  /*2ac0*/  LOP3.LUT R181, R181, 0x7, RZ, 0xc0, !PT ;  /* 0x00000007b5b57812 */ /* 0x000fe200078ec0ff */
[----:B------:R-:W-:Y:S10]  /*2ad0*/  WARPSYNC.ALL ;  /* 0x0000000000007948 */ /* 0x000ff40003800000 */
[----:B------:R-:W4:Y:S01]  /*2ae0*/  @!P2 S2R R185, SR_CgaCtaId ;  /* 0x0000000000b9a919 */ /* 0x000f220000008800 */
[----:B------:R-:W-:-:S04]  /*2af0*/  @!P2 MOV R0, 0x400 ;  /* 0x000004000000a802 */ /* 0x000fc80000000f00 */
[----:B----4-:R-:W-:Y:S02]  /*2b00*/  @!P2 LEA R185, R185, R0, 0x18 ;  /* 0x00000000b9b9a211 */ /* 0x010fe400078ec0ff */
[----:B------:R-:W-:-:S04]  /*2b10*/  @!P2 IADD3 R0, R184, R181, RZ ;  /* 0x000000b5b800a210 */ /* 0x000fc80007ffe0ff */
[----:B------:R-:W-:Y:S02]  /*2b20*/  @!P2 LEA R0, R0, R185, 0x3 ;  /* 0x000000b90000a211 */ /* 0x000fe400078e18ff */
[----:B------:R-:W-:-:S03]  /*2b30*/  LOP3.LUT R185, R2, 0x1f, RZ, 0xc0, !PT ;  /* 0x0000001f02b97812 */ /* 0x000fc600078ec0ff */
[----:B------:R4:W-:Y:S01]  /*2b40*/  @!P2 STS.64 [R0], R182 ;  /* 0x000000b60000a388 */ /* 0x0009e20000000a00 */
[----:B------:R-:W-:-:S13]  /*2b50*/  ISETP.GT.U32.AND P2, PT, R185, 0x7, PT ;  /* 0x00000007b900780c */ /* 0x000fda0003f44070 */
[----:B----4-:R-:W4:Y:S01]  /*2b60*/  @!P2 S2R R183, SR_CgaCtaId ;  /* 0x0000000000b7a919 */ /* 0x010f220000008800 */
[----:B------:R-:W-:Y:S01]  /*2b70*/  @!P2 MOV R0, 0x400 ;  /* 0x000004000000a802 */ /* 0x000fe20000000f00 */
[----:B------:R-:W-:Y:S01]  /*2b80*/  BSSY B0, `(.L_x_18787) ;  /* 0x000007b000007945 */ /* 0x000fe20003800000 */
[----:B------:R-:W-:Y:S01]  /*2b90*/  @!P2 IADD3 R184, R184, R185, RZ ;  /* 0x000000b9b8b8a210 */ /* 0x000fe20007ffe0ff */
[----:B------:R-:W-:Y:S01]  /*2ba0*/  BAR.SYNC.DEFER_BLOCKING 0x0 ;  /* 0x0000000000007b1d */ /* 0x000fe20000010000 */
[----:B------:R-:W-:Y:S02]  /*2bb0*/  ISETP.NE.AND P3, PT, R194, RZ, PT ;  /* 0x000000ffc200720c */ /* 0x000fe40003f65270 */
[----:B----4-:R-:W-:Y:S02]  /*2bc0*/  @!P2 LEA R185, R183, R0, 0x18 ;  /* 0x00000000b7b9a211 */ /* 0x010fe400078ec0ff */
[----:B------:R-:W-:Y:S01]  /*2bd0*/  CS2R R182, SRZ ;  /* 0x0000000000b67805 */ /* 0x000fe2000001ff00 */
[----:B------:R-:W-:Y:S01]  /*2be0*/  HFMA2.MMA R0, -RZ, RZ, 0, 0 ;  /* 0x00000000ff007435 */ /* 0x000fe200000001ff */
[----:B------:R-:W-:-:S05]  /*2bf0*/  @!P2 LEA R184, R184, R185, 0x3 ;  /* 0x000000b9b8b8a211 */ /* 0x000fca00078e18ff */
[----:B------:R-:W-:Y:S01]  /*2c00*/  @!P2 MOV R0, R179 ;  /* 0x000000b30000a202 */ /* 0x000fe20000000f00 */
[----:B------:R4:W-:Y:S01]  /*2c10*/  @!P2 LDS.64 R182, [R184] ;  /* 0x00000000b8b6a984 */ /* 0x0009e20000000a00 */
[----:B------:R-:W-:-:S03]  /*2c20*/  LOP3.LUT P2, RZ, R181, 0x1f, R2, 0xf8, !PT ;  /* 0x0000001fb5ff7812 */ /* 0x000fc6000784f802 */
[----:B------:R-:W0:Y:S01]  /*2c30*/  SHFL.DOWN PT, R185, R0, 0x4, 0x1f ;  /* 0x08801f0000b97f89 */ /* 0x000e2200000e0000 */
[-C--:B----4-:R-:W-:Y:S02]  /*2c40*/  I2FP.F32.S32 R184, R0.reuse ;  /* 0x0000000000b87245 */ /* 0x090fe40000201400 */
[----:B0-----:R-:W-:Y:S02]  /*2c50*/  IADD3 R188, R185, R0, RZ ;  /* 0x00000000b9bc7210 */ /* 0x001fe40007ffe0ff */
[----:B------:R-:W-:Y:S02]  /*2c60*/  I2FP.F32.S32 R192, R185 ;  /* 0x000000b900c07245 */ /* 0x000fe40000201400 */
[----:B------:R-:W-:Y:S01]  /*2c70*/  I2FP.F32.S32 R189, R188 ;  /* 0x000000bc00bd7245 */ /* 0x000fe20000201400 */
[----:B------:R-:W0:Y:S03]  /*2c80*/  SHFL.DOWN PT, R191, R188, 0x2, 0x1f ;  /* 0x08401f00bcbf7f89 */ /* 0x000e2600000e0000 */
[----:B------:R-:W4:Y:S01]  /*2c90*/  MUFU.RCP R190, R189 ;  /* 0x000000bd00be7308 */ /* 0x000f220000001000 */
[----:B------:R-:W1:Y:S04]  /*2ca0*/  SHFL.DOWN PT, R187, R182, 0x4, 0x1f ;  /* 0x08801f00b6bb7f89 */ /* 0x000e6800000e0000 */
[----:B------:R-:W2:Y:S01]  /*2cb0*/  SHFL.DOWN PT, R186, R183, 0x4, 0x1f ;  /* 0x08801f00b7ba7f89 */ /* 0x000ea200000e0000 */
[----:B0-----:R-:W-:-:S02]  /*2cc0*/  IADD3 R188, R188, R191, RZ ;  /* 0x000000bfbcbc7210 */ /* 0x001fc40007ffe0ff */
[----:B------:R-:W-:-:S03]  /*2cd0*/  I2FP.F32.S32 R191, R191 ;  /* 0x000000bf00bf7245 */ /* 0x000fc60000201400 */
[----:B------:R-:W0:Y:S01]  /*2ce0*/  SHFL.DOWN PT, R193, R188, 0x1, 0x1f ;  /* 0x08201f00bcc17f89 */ /* 0x000e2200000e0000 */
[C---:B-1----:R-:W-:Y:S01]  /*2cf0*/  FMUL.FTZ R185, R187.reuse, R192 ;  /* 0x000000c0bbb97220 */ /* 0x042fe20000410000 */
[----:B------:R-:W-:-:S03]  /*2d00*/  FADD.FTZ R187, -R187, R182 ;  /* 0x000000b6bbbb7221 */ /* 0x000fc60000010100 */
[----:B------:R-:W-:Y:S01]  /*2d10*/  FFMA.FTZ R185, R184, R182, R185 ;  /* 0x000000b6b8b97223 */ /* 0x000fe200000100b9 */
[----:B------:R-:W-:Y:S01]  /*2d20*/  FMUL.FTZ R187, R187, R187 ;  /* 0x000000bbbbbb7220 */ /* 0x000fe20000410000 */
[----:B--2---:R-:W-:Y:S02]  /*2d30*/  FADD.FTZ R183, R186, R183 ;  /* 0x000000b7bab77221 */ /* 0x004fe40000010000 */
[----:B----4-:R-:W-:Y:S01]  /*2d40*/  FMUL.FTZ R0, R190, R185 ;  /* 0x000000b9be007220 */ /* 0x010fe20000410000 */
        /* <DEDUP_REMOVED lines=10> */
[----:B------:R-:W4:Y:S01]  /*2df0*/  MUFU.RCP R188, R188 ;  /* 0x000000bc00bc7308 */ /* 0x000f220000001000 */
        /* <DEDUP_REMOVED lines=17> */
[----:B----4-:R-:W-:Y:S01]  /*2f10*/  FMUL.FTZ R189, R188, R189 ;  /* 0x000000bdbcbd7220 */ /* 0x010fe20000410000 */
[----:B--2---:R-:W-:Y:S02]  /*2f20*/  FADD.FTZ R183, R0, R183 ;  /* 0x000000b700b77221 */ /* 0x004fe40000010000 */
[----:B------:R-:W-:-:S03]  /*2f30*/  FMUL.FTZ R185, R185, R193 ;  /* 0x000000c1b9b97220 */ /* 0x000fc60000410000 */
[----:B------:R-:W0:Y:S01]  /*2f40*/  SHFL.IDX PT, R189, R189, RZ, 0x1f ;  /* 0x00001fffbdbd7589 */ /* 0x000e2200000e0000 */
[----:B------:R-:W-:Y:S02]  /*2f50*/  FFMA.FTZ R188, R188, R185, R183 ;  /* 0x000000b9bcbc7223 */ /* 0x000fe400000100b7 */
[----:B------:R-:W2:Y:S03]  /*2f60*/  @!P2 LDC.64 R182, c[0x0][0x250] ;  /* 0x00009400ffb6ab82 */ /* 0x000ea60000000a00 */
[----:B------:R-:W1:Y:S05]  /*2f70*/  SHFL.IDX PT, R187, R188, RZ, 0x1f ;  /* 0x00001fffbcbb7589 */ /* 0x000e6a00000e0000 */
[----:B------:R-:W4:Y:S01]  /*2f80*/  @!P2 LDC.64 R184, c[0x0][0x258] ;  /* 0x00009600ffb8ab82 */ /* 0x000f220000000a00 */
[----:B0-----:R-:W-:Y:S01]  /*2f90*/  FMUL.FTZ R0, R189, R189 ;  /* 0x000000bdbd007220 */ /* 0x001fe20000410000 */
[----:B--2---:R-:W-:-:S04]  /*2fa0*/  @!P2 IMAD.WIDE R182, R177, 0x4, R182 ;  /* 0x00000004b1b6a825 */ /* 0x004fc800078e02b6 */
[----:B------:R-:W-:Y:S01]  /*2fb0*/  FSEL R181, R0, RZ, P3 ;  /* 0x000000ff00b57208 */ /* 0x000fe20001800000 */
[----:B-1----:R-:W-:Y:S01]  /*2fc0*/  FFMA.FTZ R0, R187, UR12, R186 ;  /* 0x0000000cbb007c23 */ /* 0x002fe200080100ba */
[----:B------:R0:W-:Y:S03]  /*2fd0*/  @!P2 STG.E desc[UR4][R182.64], R189 ;  /* 0x000000bdb600a986 */ /* 0x0001e6000c101904 */
[----:B------:R-:W-:Y:S01]  /*2fe0*/  FADD.FTZ R0, R0, R181 ;  /* 0x000000b500007221 */ /* 0x000fe20000010000 */
[----:B----4-:R-:W-:Y:S01]  /*2ff0*/  @!P2 IMAD.WIDE R184, R177, 0x4, R184 ;  /* 0x00000004b1b8a825 */ /* 0x010fe200078e02b8 */
        /* <DEDUP_REMOVED lines=51> */
.L_x_18788:
[----:B------:R-:W-:Y:S05]  /*3330*/  BSYNC B0 ;  /* 0x0000000000007941 */ /* 0x000fea0003800000 */
.L_x_18787:
        /* <DEDUP_REMOVED lines=50> */
.L_x_18790:
[----:B------:R-:W-:Y:S05]  /*3660*/  BSYNC B0 ;  /* 0x0000000000007941 */ /* 0x000fea0003800000 */
.L_x_18789:
        /* <DEDUP_REMOVED lines=50> */
.L_x_18792:
[----:B------:R-:W-:Y:S05]  /*3990*/  BSYNC B0 ;  /* 0x0000000000007941 */ /* 0x000fea0003800000 */
.L_x_18791:
[----:B------:R-:W-:Y:S04]  /*39a0*/  BSSY B0, `(.L_x_18793) ;  /* 0x0000030000007945 */ /* 0x000fe80003800000 */
[----:B------:R-:W-:Y:S05]  /*39b0*/  @!P1 BRA `(.L_x_18794) ;  /* 0x0000000000b89947 */ /* 0x000fea0003800000 */
[----:B012-4-:R-:W0:Y:S01]  /*39c0*/  LDC.64 R184, c[0x0][0x2b8] ;  /* 0x0000ae00ffb87b82 */ /* 0x017e220000000a00 */
        /* <DEDUP_REMOVED lines=29> */
[----:B------:R-:W-:-:S03]  /*3ba0*/  F2FP.F16.F32.PACK_AB R180, R181, R0 ;  /* 0x00000000b5b4723e */ /* 0x000fc600000000ff */
[----:B------:R-:W-:Y:S01]  /*3bb0*/  FFMA.FTZ R0, R124, R183, R108 ;  /* 0x000000b77c007223 */ /* 0x000fe2000001006c */
[----:B------:R-:W-:Y:S01]  /*3bc0*/  F2FP.F16.F32.PACK_AB R181, R189, R182 ;  /* 0x000000b6bdb5723e */ /* 0x000fe200000000ff */
[-C--:B------:R-:W-:Y:S01]  /*3bd0*/  FFMA.FTZ R183, R122, R199.reuse, R106 ;  /* 0x000000c77ab77223 */ /* 0x080fe2000001006a */
[----:B------:R-:W-:Y:S01]  /*3be0*/  F2FP.F16.F32.PACK_AB R182, R193, R192 ;  /* 0x000000c0c1b6723e */ /* 0x000fe200000000ff */
[-C--:B------:R-:W-:Y:S01]  /*3bf0*/  FFMA.FTZ R192, R123, R198.reuse, R107 ;  /* 0x000000c67bc07223 */ /* 0x080fe2000001006b */
[----:B------:R-:W-:Y:S01]  /*3c00*/  FFMA.FTZ R199, R130, R199, R114 ;  /* 0x000000c782c77223 */ /* 0x000fe20000010072 */
[----:B------:R-:W-:Y:S01]  /*3c10*/  FFMA.FTZ R198, R131, R198, R115 ;  /* 0x000000c683c67223 */ /* 0x000fe20000010073 */
[----:B------:R-:W-:Y:S01]  /*3c20*/  FFMA.FTZ R189, R125, R188, R109 ;  /* 0x000000bc7dbd7223 */ /* 0x000fe2000001006d */
[----:B------:R-:W-:Y:S02]  /*3c30*/  F2FP.F16.F32.PACK_AB R197, R190, R191 ;  /* 0x000000bfbec5723e */ /* 0x000fe400000000ff */
[----:B------:R-:W-:-:S02]  /*3c40*/  F2FP.F16.F32.PACK_AB R183, R192, R183 ;  /* 0x000000b7c0b7723e */ /* 0x000fc400000000ff */
[----:B------:R-:W-:Y:S02]  /*3c50*/  F2FP.F16.F32.PACK_AB R199, R198, R199 ;  /* 0x000000c7c6c7723e */ /* 0x000fe400000000ff */
[----:B------:R-:W-:Y:S01]  /*3c60*/  F2FP.F16.F32.PACK_AB R198, R196, R195 ;  /* 0x000000c3c4c6723e */ /* 0x000fe200000000ff */
[----:B------:R0:W-:Y:S01]  /*3c70*/  STG.E.128 desc[UR4][R184.64], R180 ;  /* 0x000000b4b8007986 */ /* 0x0001e2000c101d04 */
[----:B------:R-:W-:-:S05]  /*3c80*/  F2FP.F16.F32.PACK_AB R196, R189, R0 ;  /* 0x00000000bdc4723e */ /* 0x000fca00000000ff */
[----:B------:R0:W-:Y:S02]  /*3c90*/  STG.E.128 desc[UR4][R186.64], R196 ;  /* 0x000000c4ba007986 */ /* 0x0001e4000c101d04 */
.L_x_18794:
[----:B------:R-:W-:Y:S05]  /*3ca0*/  BSYNC B0 ;  /* 0x0000000000007941 */ /* 0x000fea0003800000 */
.L_x_18793:
[----:B------:R-:W-:Y:S02]  /*3cb0*/  IADD3 R177, R177, UR14, RZ ;  /* 0x0000000eb1b17c10 */ /* 0x000fe4000fffe0ff */
[----:B0-----:R-:W-:Y:S02]  /*3cc0*/  SEL R0, RZ, 0x1, P4 ;  /* 0x00000001ff007807 */ /* 0x001fe40002000000 */
[----:B------:R-:W-:-:S13]  /*3cd0*/  ISETP.GE.AND P2, PT, R177, UR15, PT ;  /* 0x0000000fb1007c0c */ /* 0x000fda000bf46270 */
[----:B------:R-:W-:Y:S05]  /*3ce0*/  @!P2 BRA `(.L_x_18795) ;  /* 0xffffffcc00d0a947 */ /* 0x000fea000383ffff */
[----:B------:R-:W-:Y:S05]  /*3cf0*/  EXIT ;  /* 0x000000000000794d */ /* 0x000fea0003800000 */
.L_x_18786:
[----:B------:R-:W-:Y:S01]  /*3d00*/  HFMA2.MMA R192, -RZ, RZ, 0, 5.9604644775390625e-08 ;  /* 0x00000001ffc07435 */ /* 0x000fe200000001ff */
[----:B------:R-:W-:Y:S02]  /*3d10*/  MOV R191, R183 ;  /* 0x000000b700bf7202 */ /* 0x000fe40000000f00 */
[----:B------:R-:W-:Y:S02]  /*3d20*/  MOV R193, 0x1f ;  /* 0x0000001f00c17802 */ /* 0x000fe40000000f00 */
[----:B------:R-:W-:-:S07]  /*3d30*/  MOV R190, 0xffffffff ;  /* 0xffffffff00be7802 */ /* 0x000fce0000000f00 */
[----:B-12345:R-:W-:Y:S05]  /*3d40*/  WARPSYNC.COLLECTIVE R190, `(.L_x_18796) ;  /* 0x00000000be087348 */ /* 0x03efea0003c00000 */
[----:B------:R0:W0:Y:S02]  /*3d50*/  SHFL.BFLY P6, R189, R191, R192, R193 ;  /* 0x0c0000c0bfbd7389 */ /* 0x00002400000c00c1 */
[----:B012345:R-:W-:Y:S01]  /*3d60*/  ENDCOLLECTIVE ;  /* 0x000000000000791b */ /* 0x03ffe20003800000 */
.L_x_18796:
[----:B------:R-:W-:Y:S01]  /*3d70*/  HFMA2.MMA R192, -RZ, RZ, 0, 1.1920928955078125e-07 ;  /* 0x00000002ffc07435 */ /* 0x000fe200000001ff */
[----:B------:R-:W-:-:S05]  /*3d80*/  MOV R0, R189 ;  /* 0x000000bd00007202 */ /* 0x000fca0000000f00 */
[----:B------:R-:W-:-:S05]  /*3d90*/  FADD.FTZ R185, R183, R0 ;  /* 0x00000000b7b97221 */ /* 0x000fca0000010000 */
[----:B------:R-:W-:-:S07]  /*3da0*/  MOV R191, R185 ;  /* 0x000000b900bf7202 */ /* 0x000fce0000000f00 */
[----:B------:R-:W-:Y:S05]  /*3db0*/  WARPSYNC.COLLECTIVE R190, `(.L_x_18797) ;  /* 0x00000000be087348 */ /* 0x000fea0003c00000 */
[----:B------:R0:W1:Y:S02]  /*3dc0*/  SHFL.BFLY P6, R189, R191, R192, R193 ;  /* 0x0c0000c0bfbd7389 */ /* 0x00006400000c00c1 */
[----:B01----:R-:W-:Y:S01]  /*3dd0*/  ENDCOLLECTIVE ;  /* 0x000000000000791b */ /* 0x003fe20003800000 */
.L_x_18797:
[----:B------:R-:W-:Y:S01]  /*3de0*/  HFMA2.MMA R192, -RZ, RZ, 0, 2.384185791015625e-07 ;  /* 0x00000004ffc07435 */ /* 0x000fe200000001ff */
[----:B------:R-:W-:-:S05]  /*3df0*/  MOV R0, R189 ;  /* 0x000000bd00007202 */ /* 0x000fca0000000f00 */
[----:B------:R-:W-:-:S05]  /*3e00*/  FADD.FTZ R186, R185, R0 ;  /* 0x00000000b9ba7221 */ /* 0x000fca0000010000 */
[----:B------:R-:W-:-:S07]  /*3e10*/  MOV R191, R186 ;  /* 0x000000ba00bf7202 */ /* 0x000fce0000000f00 */
[----:B------:R-:W-:Y:S05]  /*3e20*/  WARPSYNC.COLLECTIVE R190, `(.L_x_18798) ;  /* 0x00000000be087348 */ /* 0x000fea0003c00000 */
[----:B------:R0:W1:Y:S02]  /*3e30*/  SHFL.BFLY P6, R189, R191, R192, R193 ;  /* 0x0c0000c0bfbd7389 */ /* 0x00006400000c00c1 */
[----:B01----:R-:W-:Y:S01]  /*3e40*/  ENDCOLLECTIVE ;  /* 0x000000000000791b */ /* 0x003fe20003800000 */
.L_x_18798:
[----:B------:R-:W-:Y:S01]  /*3e50*/  HFMA2.MMA R192, -RZ, RZ, 0, 4.76837158203125e-07 ;  /* 0x00000008ffc07435 */ /* 0x000fe200000001ff */
[----:B------:R-:W-:-:S05]  /*3e60*/  MOV R187, R189 ;  /* 0x000000bd00bb7202 */ /* 0x000fca0000000f00 */
[----:B------:R-:W-:-:S05]  /*3e70*/  FADD.FTZ R187, R186, R187 ;  /* 0x000000bbbabb7221 */ /* 0x000fca0000010000 */
[----:B------:R-:W-:-:S07]  /*3e80*/  MOV R191, R187 ;  /* 0x000000bb00bf7202 */ /* 0x000fce0000000f00 */
[----:B------:R-:W-:Y:S05]  /*3e90*/  WARPSYNC.COLLECTIVE R190, `(.L_x_18799) ;  /* 0x00000000be087348 */ /* 0x000fea0003c00000 */
[----:B------:R0:W1:Y:S02]  /*3ea0*/  SHFL.BFLY P6, R189, R191, R192, R193 ;  /* 0x0c0000c0bfbd7389 */ /* 0x00006400000c00c1 */
[----:B01----:R-:W-:Y:S01]  /*3eb0*/  ENDCOLLECTIVE ;  /* 0x000000000000791b */ /* 0x003fe20003800000 */
.L_x_18799:
[----:B------:R-:W-:Y:S01]  /*3ec0*/  HFMA2.MMA R192, -RZ, RZ, 0, 9.5367431640625e-07 ;  /* 0x00000010ffc07435 */ /* 0x000fe200000001ff */
[----:B------:R-:W-:-:S05]  /*3ed0*/  MOV R0, R189 ;  /* 0x000000bd00007202 */ /* 0x000fca0000000f00 */
[----:B------:R-:W-:-:S05]  /*3ee0*/  FADD.FTZ R188, R187, R0 ;  /* 0x00000000bbbc7221 */ /* 0x000fca0000010000 */
[----:B------:R-:W-:-:S07]  /*3ef0*/  MOV R191, R188 ;  /* 0x000000bc00bf7202 */ /* 0x000fce0000000f00 */
[----:B------:R-:W-:Y:S05]  /*3f00*/  WARPSYNC.COLLECTIVE R190, `(.L_x_18800) ;  /* 0x00000000be087348 */ /* 0x000fea0003c00000 */
[----:B------:R0:W1:Y:S02]  /*3f10*/  SHFL.BFLY P6, R189, R191, R192, R193 ;  /* 0x0c0000c0bfbd7389 */ /* 0x00006400000c00c1 */
[----:B01----:R-:W-:Y:S01]  /*3f20*/  ENDCOLLECTIVE ;  /* 0x000000000000791b */ /* 0x003fe20003800000 */
.L_x_18800:
        /* <DEDUP_REMOVED lines=72> */
.L_x_18801:
[----:B------:R-:W-:Y:S01]  /*43b0*/  HFMA2.MMA R192, -RZ, RZ, 0, 1.1920928955078125e-07 ;  /* 0x00000002ffc07435 */ /* 0x000fe200000001ff */
[----:B------:R-:W-:-:S05]  /*43c0*/  MOV R183, R189 ;  /* 0x000000bd00b77202 */ /* 0x000fca0000000f00 */
[----:B------:R-:W-:-:S05]  /*43d0*/  FADD.FTZ R183, R0, R183 ;  /* 0x000000b700b77221 */ /* 0x000fca0000010000 */
[----:B------:R-:W-:-:S07]  /*43e0*/  MOV R191, R183 ;  /* 0x000000b700bf7202 */ /* 0x000fce0000000f00 */
[----:B------:R-:W-:Y:S05]  /*43f0*/  WARPSYNC.COLLECTIVE R190, `(.L_x_18802) ;  /* 0x00000000be087348 */ /* 0x000fea0003c00000 */
[----:B------:R0:W1:Y:S02]  /*4400*/  SHFL.BFLY P6, R189, R191, R192, R193 ;  /* 0x0c0000c0bfbd7389 */ /* 0x00006400000c00c1 */
[----:B01----:R-:W-:Y:S01]  /*4410*/  ENDCOLLECTIVE ;  /* 0x000000000000791b */ /* 0x003fe20003800000 */
.L_x_18802:
[----:B------:R-:W-:Y:S01]  /*4420*/  HFMA2.MMA R192, -RZ, RZ, 0, 2.384185791015625e-07 ;  /* 0x00000004ffc07435 */ /* 0x000fe200000001ff */
[----:B------:R-:W-:-:S05]  /*4430*/  MOV R186, R189 ;  /* 0x000000bd00ba7202 */ /* 0x000fca0000000f00 */
[----:B------:R-:W-:-:S05]  /*4440*/  FADD.FTZ R186, R183, R186 ;  /* 0x000000bab7ba7221 */ /* 0x000fca0000010000 */
[----:B------:R-:W-:-:S07]  /*4450*/  MOV R191, R186 ;  /* 0x000000ba00bf7202 */ /* 0x000fce0000000f00 */
[----:B------:R-:W-:Y:S05]  /*4460*/  WARPSYNC.COLLECTIVE R190, `(.L_x_18803) ;  /* 0x00000000be087348 */ /* 0x000fea0003c00000 */
[----:B------:R0:W1:Y:S02]  /*4470*/  SHFL.BFLY P6, R189, R191, R192, R193 ;  /* 0x0c0000c0bfbd7389 */ /* 0x00006400000c00c1 */
[----:B01----:R-:W-:Y:S01]  /*4480*/  ENDCOLLECTIVE ;  /* 0x000000000000791b */ /* 0x003fe20003800000 */
.L_x_18803:
[----:B------:R-:W-:Y:S01]  /*4490*/  HFMA2.MMA R192, -RZ, RZ, 0, 4.76837158203125e-07 ;  /* 0x00000008ffc07435 */ /* 0x000fe200000001ff */
[----:B------:R-:W-:-:S05]  /*44a0*/  MOV R185, R189 ;  /* 0x000000bd00b97202 */ /* 0x000fca0000000f00 */
[----:B------:R-:W-:-:S05]  /*44b0*/  FADD.FTZ R185, R186, R185 ;  /* 0x000000b9bab97221 */ /* 0x000fca0000010000 */
[----:B------:R-:W-:-:S07]  /*44c0*/  MOV R191, R185 ;  /* 0x000000b900bf7202 */ /* 0x000fce0000000f00 */
[----:B------:R-:W-:Y:S05]  /*44d0*/  WARPSYNC.COLLECTIVE R190, `(.L_x_18804) ;  /* 0x00000000be087348 */ /* 0x000fea0003c00000 */
[----:B------:R0:W1:Y:S02]  /*44e0*/  SHFL.BFLY P6, R189, R191, R192, R193 ;  /* 0x0c0000c0bfbd7389 */ /* 0x00006400000c00c1 */
[----:B01----:R-:W-:Y:S01]  /*44f0*/  ENDCOLLECTIVE ;  /* 0x000000000000791b */ /* 0x003fe20003800000 */
.L_x_18804:
[----:B------:R-:W-:Y:S01]  /*4500*/  HFMA2.MMA R192, -RZ, RZ, 0, 9.5367431640625e-07 ;  /* 0x00000010ffc07435 */ /* 0x000fe200000001ff */
[----:B------:R-:W-:-:S05]  /*4510*/  MOV R188, R189 ;  /* 0x000000bd00bc7202 */ /* 0x000fca0000000f00 */
[----:B------:R-:W-:-:S05]  /*4520*/  FADD.FTZ R188, R185, R188 ;  /* 0x000000bcb9bc7221 */ /* 0x000fca0000010000 */
[----:B------:R-:W-:-:S07]  /*4530*/  MOV R191, R188 ;  /* 0x000000bc00bf7202 */ /* 0x000fce0000000f00 */
[----:B------:R-:W-:Y:S05]  /*4540*/  WARPSYNC.COLLECTIVE R190, `(.L_x_18805) ;  /* 0x00000000be087348 */ /* 0x000fea0003c00000 */
[----:B------:R0:W1:Y:S02]  /*4550*/  SHFL.BFLY P6, R189, R191, R192, R193 ;  /* 0x0c0000c0bfbd7389 */ /* 0x00006400000c00c1 */
[----:B01----:R-:W-:Y:S01]  /*4560*/  ENDCOLLECTIVE ;  /* 0x000000000000791b */ /* 0x003fe20003800000 */
.L_x_18805:
[----:B------:R-:W-:Y:S01]  /*4570*/  MOV R187, R189 ;  /* 0x000000bd00bb7202 */ /* 0x000fe20000000f00 */
[----:B------:R-:W-:Y:S06]  /*4580*/  BRA `(.L_x_18806) ;  /* 0xffffffe400447947 */ /* 0x000fec000383ffff */
.L_x_18807:
        /* <DEDUP_REMOVED lines=15> */
.L_x_27076:


//--------------------- .text._ZN10layer_norm31ln_parallel_residual_fwd_kernelINS_13Kernel_traitsIf6__halffS2_fjLj8192ELj1ELj1ELj8ELj16ENS_18Kernel_traits_baseILj8192EfS2_fS2_fjLj256EEEEELb0ELb0ELb1EEEvNS_9FwdParamsE --------------------------
	.section	.text._ZN10layer_norm31ln_parallel_residual_fwd_kernelINS_13Kernel_traitsIf6__halffS2_fjLj8192ELj1ELj1ELj8ELj16ENS_18Kernel_traits_baseILj8192EfS2_fS2_fjLj256EEEEELb0ELb0ELb1EEEvNS_9FwdParamsE,"ax",@progbits
	.align	128
        .global         _ZN10layer_norm31ln_parallel_residual_fwd_kernelINS_13Kernel_traitsIf6__halffS2_fjLj8192ELj1ELj1ELj8ELj16ENS_18Kernel_traits_baseILj8192EfS2_fS2_fjLj256EEEEELb0ELb0ELb1EEEvNS_9FwdParamsE
        .type           _ZN10layer_norm31ln_parallel_residual_fwd_kernelINS_13Kernel_traitsIf6__halffS2_fjLj8192ELj1ELj1ELj8ELj16ENS_18Kernel_traits_baseILj8192EfS2_fS2_fjLj256EEEEELb0ELb0ELb1EEEvNS_9FwdParamsE,@function
        .size           _ZN10layer_norm31ln_parallel_residual_fwd_kernelINS_13Kernel_traitsIf6__halffS2_fjLj8192ELj1ELj1ELj8ELj16ENS_18Kernel_traits_baseILj8192EfS2_fS2_fjLj256EEEEELb0ELb0ELb1EEEvNS_9FwdParamsE,(.L_x_27077 - _ZN10layer_norm31ln_parallel_residual_fwd_kernelINS_13Kernel_traitsIf6__halffS2_fjLj8192ELj1ELj1ELj8ELj16ENS_18Kernel_traits_baseILj8192EfS2_fS2_fjLj256EEEEELb0ELb0ELb1EEEvNS_9FwdParamsE)
        .other          _ZN10layer_norm31ln_parallel_residual_fwd_kernelINS_13Kernel_traitsIf6__halffS2_fjLj8192ELj1ELj1ELj8ELj16ENS_18Kernel_traits_baseILj8192EfS2_fS2_fjLj256EEEEELb0ELb0ELb1EEEvNS_9FwdParamsE,@"STO_CUDA_ENTRY STV_DEFAULT"
_ZN10layer_norm31ln_parallel_residual_fwd_kernelINS_13Kernel_traitsIf6__halffS2_fjLj8192ELj1ELj1ELj8ELj16ENS_18Kernel_traits_baseILj8192EfS2_fS2_fjLj256EEEEELb0ELb0ELb1EEEvNS_9FwdParamsE:
.text._ZN10layer_norm31ln_parallel_residual_fwd_kernelINS_13Kernel_traitsIf6__halffS2_fjLj8192ELj1ELj1ELj8ELj16ENS_18Kernel_traits_baseILj8192EfS2_fS2_fjLj256EEEEELb0ELb0ELb1EEEvNS_9FwdParamsE:
        /* <DEDUP_REMOVED lines=94> */
[----:B------:R-:W-:Y:S01]  /*05e0*/  SHF.R.U32.HI R156, RZ, 0x5, R3 ;  /* 0x00000005ff9c7819 */ /* 0x000fe20000011603 */
[----:B------:R-:W-:Y:S01]  /*05f0*/  HFMA2.MMA R0, -RZ, RZ, 0, 5.9604644775390625e-08 ;  /* 0x00000001ff007435 */ /* 0x000fe200000001ff */
[----:B------:R-:W-:Y:S01]  /*0600*/  ISETP.NE.U32.AND P0, PT, RZ, UR6, PT ;  /* 0x00000006ff007c0c */ /* 0x000fe2000bf05070 */
[----:B------:R-:W-:Y:S01]  /*0610*/  ULDC.U8 UR6, c[0x0][0x2a0] ;  /* 0x0000a80000067ab9 */ /* 0x000fe20000000000 */
[----:B------:R-:W-:Y:S01]  /*0620*/  LEA R153, R153, 0x8, 0x3 ;  /* 0x0000000899997811 */ /* 0x000fe200078e18ff */
[----:B------:R-:W-:Y:S01]  /*0630*/  ULDC UR12, c[0x0][0x290] ;  /* 0x0000a400000c7ab9 */ /* 0x000fe20000000800 */
[----:B------:R-:W-:Y:S01]  /*0640*/  LOP3.LUT R154, R3, 0x1f, RZ, 0xc0, !PT ;  /* 0x0000001f039a7812 */ /* 0x000fe200078ec0ff */
[----:B------:R-:W-:Y:S01]  /*0650*/  ULDC.64 UR20, c[0x0][0x228] ;  /* 0x00008a0000147ab9 */ /* 0x000fe20000000a00 */
[----:B------:R-:W-:Y:S01]  /*0660*/  ISETP.NE.AND P3, PT, RZ, UR6, PT ;  /* 0x00000006ff007c0c */ /* 0x000fe2000bf65270 */
[----:B------:R-:W-:Y:S01]  /*0670*/  ULDC.64 UR8, c[0x0][0x230] ;  /* 0x00008c0000087ab9 */ /* 0x000fe20000000a00 */
[----:B------:R-:W-:Y:S01]  /*0680*/  LOP3.LUT R156, R156, 0x7, RZ, 0xc0, !PT ;  /* 0x000000079c9c7812 */ /* 0x000fe200078ec0ff */
[----:B------:R-:W-:Y:S01]  /*0690*/  ULDC.64 UR10, c[0x0][0x238] ;  /* 0x00008e00000a7ab9 */ /* 0x000fe20000000a00 */
[----:B------:R-:W-:Y:S01]  /*06a0*/  ISETP.NE.AND.EX P0, PT, RZ, UR7, PT, P0 ;  /* 0x00000007ff007c0c */ /* 0x000fe2000bf05300 */
[----:B------:R-:W-:Y:S01]  /*06b0*/  ULDC UR7, c[0x0][0x218] ;  /* 0x0000860000077ab9 */ /* 0x000fe20000000800 */
[----:B------:R-:W-:Y:S01]  /*06c0*/  ULDC.64 UR14, c[0x0][0x2b8] ;  /* 0x0000ae00000e7ab9 */ /* 0x000fe20000000a00 */
[----:B------:R-:W-:Y:S01]  /*06d0*/  ULDC.64 UR16, c[0x0][0x2c0] ;  /* 0x0000b00000107ab9 */ /* 0x000fe20000000a00 */
[----:B0-----:R-:W-:-:S09]  /*06e0*/  ULDC.64 UR18, c[0x0][0x210] ;  /* 0x0000840000127ab9 */ /* 0x001fd20000000a00 */
.L_x_18873:
        /* <DEDUP_REMOVED lines=23> */
.L_x_18808:
[----:B-----5:R-:W-:-:S05]  /*0860*/  HADD2.F32 R145, -RZ, R12.H0_H0 ;  /* 0x2000000cff917230 */ /* 0x020fca0000004100 */
[----:B------:R-:W-:-:S04]  /*0870*/  FADD.FTZ R144, R144, R145 ;  /* 0x0000009190907221 */ /* 0x000fc80000010000 */
[----:B------:R-:W-:-:S07]  /*0880*/  @P1 FADD.FTZ R144, R8, R144 ;  /* 0x0000009008901221 */ /* 0x000fce0000010000 */
.L_x_18809:
[----:B------:R-:W-:Y:S01]  /*0890*/  HADD2.F32 R145, -RZ, R160.H1_H1 ;  /* 0x300000a0ff917230 */ /* 0x000fe20000004100 */
[----:B------:R-:W-:Y:S06]  /*08a0*/  @P2 BRA `(.L_x_18810) ;  /* 0x00000000000c2947 */ /* 0x000fec0003800000 */
[----:B------:R-:W-:Y:S05]  /*08b0*/  @!P1 BRA `(.L_x_18811) ;  /* 0x0000000000149947 */ /* 0x000fea0003800000 */
[----:B-----5:R-:W-:Y:S01]  /*08c0*/  FADD.FTZ R145, R9, R145 ;  /* 0x0000009109917221 */ /* 0x020fe20000010000 */
[----:B------:R-:W-:Y:S06]  /*08d0*/  BRA `(.L_x_18811) ;  /* 0x00000000000c7947 */ /* 0x000fec0003800000 */
.L_x_18810:
[----:B-----5:R-:W-:-:S05]  /*08e0*/  HADD2.F32 R146, -RZ, R12.H1_H1 ;  /* 0x3000000cff927230 */ /* 0x020fca0000004100 */
[----:B------:R-:W-:-:S04]  /*08f0*/  FADD.FTZ R145, R145, R146 ;  /* 0x0000009291917221 */ /* 0x000fc80000010000 */
[----:B------:R-:W-:-:S07]  /*0900*/  @P1 FADD.FTZ R145, R9, R145 ;  /* 0x0000009109911221 */ /* 0x000fce0000010000 */
.L_x_18811:
[----:B------:R-:W-:Y:S01]  /*0910*/  HADD2.F32 R146, -RZ, R161.H0_H0 ;  /* 0x200000a1ff927230 */ /* 0x000fe20000004100 */
[----:B------:R-:W-:Y:S06]  /*0920*/  @P2 BRA `(.L_x_18812) ;  /* 0x00000000000c2947 */ /* 0x000fec0003800000 */
[----:B------:R-:W-:Y:S05]  /*0930*/  @!P1 BRA `(.L_x_18813) ;  /* 0x0000000000149947 */ /* 0x000fea0003800000 */
[----:B-----5:R-:W-:Y:S01]  /*0940*/  FADD.FTZ R146, R10, R146 ;  /* 0x000000920a927221 */ /* 0x020fe20000010000 */
[----:B------:R-:W-:Y:S06]  /*0950*/  BRA `(.L_x_18813) ;  /* 0x00000000000c7947 */ /* 0x000fec0003800000 */
.L_x_18812:
[----:B-----5:R-:W-:-:S05]  /*0960*/  HADD2.F32 R147, -RZ, R13.H0_H0 ;  /* 0x2000000dff937230 */ /* 0x020fca0000004100 */
[----:B------:R-:W-:-:S04]  /*0970*/  FADD.FTZ R146, R146, R147 ;  /* 0x0000009392927221 */ /* 0x000fc80000010000 */
[----:B------:R-:W-:-:S07]  /*0980*/  @P1 FADD.FTZ R146, R10, R146 ;  /* 0x000000920a921221 */ /* 0x000fce0000010000 */
.L_x_18813:
[----:B------:R-:W-:Y:S01]  /*0990*/  HADD2.F32 R147, -RZ, R161.H1_H1 ;  /* 0x300000a1ff937230 */ /* 0x000fe20000004100 */
[----:B------:R-:W-:Y:S06]  /*09a0*/  @P2 BRA `(.L_x_18814) ;  /* 0x00000000000c2947 */ /* 0x000fec0003800000 */
[----:B------:R-:W-:Y:S05]  /*09b0*/  @!P1 BRA `(.L_x_18815) ;  /* 0x0000000000149947 */ /* 0x000fea0003800000 */
[----:B-----5:R-:W-:Y:S01]  /*09c0*/  FADD.FTZ R147, R11, R147 ;  /* 0x000000930b937221 */ /* 0x020fe20000010000 */
[----:B------:R-:W-:Y:S06]  /*09d0*/  BRA `(.L_x_18815) ;  /* 0x00000000000c7947 */ /* 0x000fec0003800000 */
.L_x_18814:
[----:B-----5:R-:W-:-:S05]  /*09e0*/  HADD2.F32 R148, -RZ, R13.H1_H1 ;  /* 0x3000000dff947230 */ /* 0x020fca0000004100 */
[----:B------:R-:W-:-:S04]  /*09f0*/  FADD.FTZ R147, R147, R148 ;  /* 0x0000009493937221 */ /* 0x000fc80000010000 */
[----:B------:R-:W-:-:S07]  /*0a00*/  @P1 FADD.FTZ R147, R11, R147 ;  /* 0x000000930b931221 */ /* 0x000fce0000010000 */
.L_x_18815:
[----:B------:R-:W-:Y:S01]  /*0a10*/  HADD2.F32 R148, -RZ, R162.H0_H0 ;  /* 0x200000a2ff947230 */ /* 0x000fe20000004100 */
[----:B------:R-:W-:Y:S06]  /*0a20*/  @P2 BRA `(.L_x_18816) ;  /* 0x00000000000c2947 */ /* 0x000fec0003800000 */
[----:B------:R-:W-:Y:S05]  /*0a30*/  @!P1 BRA `(.L_x_18817) ;  /* 0x0000000000149947 */ /* 0x000fea0003800000 */
[----:B-----5:R-:W-:Y:S01]  /*0a40*/  FADD.FTZ R148, R4, R148 ;  /* 0x0000009404947221 */ /* 0x020fe20000010000 */
[----:B------:R-:W-:Y:S06]  /*0a50*/  BRA `(.L_x_18817) ;  /* 0x00000000000c7947 */ /* 0x000fec0003800000 */
.L_x_18816:
[----:B-----5:R-:W-:-:S05]  /*0a60*/  HADD2.F32 R149, -RZ, R14.H0_H0 ;  /* 0x2000000eff957230 */ /* 0x020fca0000004100 */
[----:B------:R-:W-:-:S04]  /*0a70*/  FADD.FTZ R148, R148, R149 ;  /* 0x0000009594947221 */ /* 0x000fc80000010000 */
[----:B------:R-:W-:-:S07]  /*0a80*/  @P1 FADD.FTZ R148, R4, R148 ;  /* 0x0000009404941221 */ /* 0x000fce0000010000 */
.L_x_18817:
[----:B------:R-:W-:Y:S01]  /*0a90*/  HADD2.F32 R149, -RZ, R162.H1_H1 ;  /* 0x300000a2ff957230 */ /* 0x000fe20000004100 */
[----:B------:R-:W-:Y:S06]  /*0aa0*/  @P2 BRA `(.L_x_18818) ;  /* 0x00000000000c2947 */ /* 0x000fec0003800000 */
[----:B------:R-:W-:Y:S05]  /*0ab0*/  @!P1 BRA `(.L_x_18819) ;  /* 0x0000000000149947 */ /* 0x000fea0003800000 */
[----:B-----5:R-:W-:Y:S01]  /*0ac0*/  FADD.FTZ R149, R5, R149 ;  /* 0x0000009505957221 */ /* 0x020fe20000010000 */
[----:B------:R-:W-:Y:S06]  /*0ad0*/  BRA `(.L_x_18819) ;  /* 0x00000000000c7947 */ /* 0x000fec0003800000 */
.L_x_18818:
[----:B-----5:R-:W-:-:S05]  /*0ae0*/  HADD2.F32 R150, -RZ, R14.H1_H1 ;  /* 0x3000000eff967230 */ /* 0x020fca0000004100 */
[----:B------:R-:W-:-:S04]  /*0af0*/  FADD.FTZ R149, R149, R150 ;  /* 0x0000009695957221 */ /* 0x000fc80000010000 */
[----:B------:R-:W-:-:S07]  /*0b00*/  @P1 FADD.FTZ R149, R5, R149 ;  /* 0x0000009505951221 */ /* 0x000fce0000010000 */
.L_x_18819:
[----:B------:R-:W-:Y:S01]  /*0b10*/  HADD2.F32 R150, -RZ, R163.H0_H0 ;  /* 0x200000a3ff967230 */ /* 0x000fe20000004100 */
[----:B------:R-:W-:Y:S06]  /*0b20*/  @P2 BRA `(.L_x_18820) ;  /* 0x00000000000c2947 */ /* 0x000fec0003800000 */
[----:B------:R-:W-:Y:S05]  /*0b30*/  @!P1 BRA `(.L_x_18821) ;  /* 0x0000000000149947 */ /* 0x000fea0003800000 */
[----:B-----5:R-:W-:Y:S01]  /*0b40*/  FADD.FTZ R150, R6, R150 ;  /* 0x0000009606967221 */ /* 0x020fe20000010000 */
[----:B------:R-:W-:Y:S06]  /*0b50*/  BRA `(.L_x_18821) ;  /* 0x00000000000c7947 */ /* 0x000fec0003800000 */
.L_x_18820:
[----:B-----5:R-:W-:-:S05]  /*0b60*/  HADD2.F32 R151, -RZ, R15.H0_H0 ;  /* 0x2000000fff977230 */ /* 0x020fca0000004100 */
[----:B------:R-:W-:-:S04]  /*0b70*/  FADD.FTZ R150, R150, R151 ;  /* 0x0000009796967221 */ /* 0x000fc80000010000 */
[----:B------:R-:W-:-:S07]  /*0b80*/  @P1 FADD.FTZ R150, R6, R150 ;  /* 0x0000009606961221 */ /* 0x000fce0000010000 */
.L_x_18821:
[----:B------:R-:W-:Y:S01]  /*0b90*/  HADD2.F32 R151, -RZ, R163.H1_H1 ;  /* 0x300000a3ff977230 */ /* 0x000fe20000004100 */
[----:B------:R-:W-:Y:S06]  /*0ba0*/  @P2 BRA `(.L_x_18822) ;  /* 0x00000000000c2947 */ /* 0x000fec0003800000 */
[----:B------:R-:W-:Y:S05]  /*0bb0*/  @!P1 BRA `(.L_x_18823) ;  /* 0x0000000000149947 */ /* 0x000fea0003800000 */
[----:B-----5:R-:W-:Y:S01]  /*0bc0*/  FADD.FTZ R151, R7, R151 ;  /* 0x0000009707977221 */ /* 0x020fe20000010000 */
[----:B------:R-:W-:Y:S06]  /*0bd0*/  BRA `(.L_x_18823) ;  /* 0x00000000000c7947 */ /* 0x000fec0003800000 */
.L_x_18822:
[----:B-----5:R-:W-:-:S05]  /*0be0*/  HADD2.F32 R158, -RZ, R15.H1_H1 ;  /* 0x3000000fff9e7230 */ /* 0x020fca0000004100 */
[----:B------:R-:W-:-:S04]  /*0bf0*/  FADD.FTZ R151, R151, R158 ;  /* 0x0000009e97977221 */ /* 0x000fc80000010000 */
[----:B------:R-:W-:-:S07]  /*0c00*/  @P1 FADD.FTZ R151, R7, R151 ;  /* 0x0000009707971221 */ /* 0x000fce0000010000 */
.L_x_18823:
[C---:B------:R-:W-:Y:S02]  /*0c10*/  LEA R160, P4, R159.reuse, UR10, 0x5 ;  /* 0x0000000a9fa07c11 */ /* 0x040fe4000f8828ff */
[C---:B------:R-:W-:Y:S02]  /*0c20*/  IADD3 R158, R159.reuse, 0x100, RZ ;  /* 0x000001009f9e7810 */ /* 0x040fe40007ffe0ff */
[----:B------:R-:W-:Y:S02]  /*0c30*/  LEA.HI.X R161, R159, UR11, RZ, 0x5, P4 ;  /* 0x0000000b9fa17c11 */ /* 0x000fe4000a0f2cff */
[C---:B------:R-:W-:Y:S01]  /*0c40*/  @P0 LEA R168, P4, R158.reuse, UR20, 0x4 ;  /* 0x000000149ea80c11 */ /* 0x040fe2000f8820ff */
[C---:B------:R-:W-:Y:S01]  /*0c50*/  IMAD.WIDE.U32 R162, R158.reuse, 0x10, R176 ;  /* 0x000000109ea27825 */ /* 0x040fe200078e00b0 */
[C---:B------:R-:W-:Y:S01]  /*0c60*/  @P1 LEA R166, P5, R158.reuse, UR8, 0x5 ;  /* 0x000000089ea61c11 */ /* 0x040fe2000f8a28ff */
[----:B------:R0:W-:Y:S01]  /*0c70*/  STG.E.128 desc[UR4][R160.64], R144 ;  /* 0x00000090a0007986 */ /* 0x0001e2000c101d04 */
[----:B------:R-:W-:-:S02]  /*0c80*/  @P0 LEA.HI.X R169, R158, UR21, RZ, 0x4, P4 ;  /* 0x000000159ea90c11 */ /* 0x000fc4000a0f24ff */
[----:B------:R-:W-:Y:S01]  /*0c90*/  @P1 LEA.HI.X R167, R158, UR9, RZ, 0x5, P5 ;  /* 0x000000099ea71c11 */ /* 0x000fe2000a8f2cff */
        /* <DEDUP_REMOVED lines=10> */
.L_x_18824:
[----:B-----5:R-:W-:-:S05]  /*0d40*/  HADD2.F32 R155, -RZ, R12.H0_H0 ;  /* 0x2000000cff9b7230 */ /* 0x020fca0000004100 */
[----:B------:R-:W-:-:S04]  /*0d50*/  FADD.FTZ R164, R155, R164 ;  /* 0x000000a49ba47221 */ /* 0x000fc80000010000 */
[----:B------:R-:W-:-:S07]  /*0d60*/  @P1 FADD.FTZ R164, R8, R164 ;  /* 0x000000a408a41221 */ /* 0x000fce0000010000 */
.L_x_18825:
[----:B------:R-:W-:Y:S01]  /*0d70*/  HADD2.F32 R165, -RZ, R172.H1_H1 ;  /* 0x300000acffa57230 */ /* 0x000fe20000004100 */
[----:B------:R-:W-:Y:S06]  /*0d80*/  @P2 BRA `(.L_x_18826) ;  /* 0x00000000000c2947 */ /* 0x000fec0003800000 */
[----:B------:R-:W-:Y:S05]  /*0d90*/  @!P1 BRA `(.L_x_18827) ;  /* 0x0000000000149947 */ /* 0x000fea0003800000 */
[----:B-----5:R-:W-:Y:S01]  /*0da0*/  FADD.FTZ R165, R9, R165 ;  /* 0x000000a509a57221 */ /* 0x020fe20000010000 */
[----:B------:R-:W-:Y:S06]  /*0db0*/  BRA `(.L_x_18827) ;  /* 0x00000000000c7947 */ /* 0x000fec0003800000 */
.L_x_18826:
[----:B-----5:R-:W-:-:S05]  /*0dc0*/  HADD2.F32 R160, -RZ, R12.H1_H1 ;  /* 0x3000000cffa07230 */ /* 0x020fca0000004100 */
[----:B------:R-:W-:-:S04]  /*0dd0*/  FADD.FTZ R165, R160, R165 ;  /* 0x000000a5a0a57221 */ /* 0x000fc80000010000 */
[----:B------:R-:W-:-:S07]  /*0de0*/  @P1 FADD.FTZ R165, R9, R165 ;  /* 0x000000a509a51221 */ /* 0x000fce0000010000 */
.L_x_18827:
[----:B------:R-:W-:Y:S01]  /*0df0*/  HADD2.F32 R166, -RZ, R173.H0_H0 ;  /* 0x200000adffa67230 */ /* 0x000fe20000004100 */
[----:B------:R-:W-:Y:S06]  /*0e00*/  @P2 BRA `(.L_x_18828) ;  /* 0x00000000000c2947 */ /* 0x000fec0003800000 */
[----:B------:R-:W-:Y:S05]  /*0e10*/  @!P1 BRA `(.L_x_18829) ;  /* 0x0000000000149947 */ /* 0x000fea0003800000 */
[----:B-----5:R-:W-:Y:S01]  /*0e20*/  FADD.FTZ R166, R10, R166 ;  /* 0x000000a60aa67221 */ /* 0x020fe20000010000 */
[----:B------:R-:W-:Y:S06]  /*0e30*/  BRA `(.L_x_18829) ;  /* 0x00000000000c7947 */ /* 0x000fec0003800000 */
.L_x_18828:
[----:B-----5:R-:W-:-:S05]  /*0e40*/  HADD2.F32 R155, -RZ, R13.H0_H0 ;  /* 0x2000000dff9b7230 */ /* 0x020fca0000004100 */
[----:B------:R-:W-:-:S04]  /*0e50*/  FADD.FTZ R166, R155, R166 ;  /* 0x000000a69ba67221 */ /* 0x000fc80000010000 */
[----:B------:R-:W-:-:S07]  /*0e60*/  @P1 FADD.FTZ R166, R10, R166 ;  /* 0x000000a60aa61221 */ /* 0x000fce0000010000 */
.L_x_18829:
[----:B------:R-:W-:Y:S01]  /*0e70*/  HADD2.F32 R167, -RZ, R173.H1_H1 ;  /* 0x300000adffa77230 */ /* 0x000fe20000004100 */
[----:B------:R-:W-:Y:S06]  /*0e80*/  @P2 BRA `(.L_x_18830) ;  /* 0x00000000000c2947 */ /* 0x000fec0003800000 */
[----:B------:R-:W-:Y:S05]  /*0e90*/  @!P1 BRA `(.L_x_18831) ;  /* 0x0000000000149947 */ /* 0x000fea0003800000 */
[----:B-----5:R-:W-:Y:S01]  /*0ea0*/  FADD.FTZ R167, R11, R167 ;  /* 0x000000a70ba77221 */ /* 0x020fe20000010000 */
[----:B------:R-:W-:Y:S06]  /*0eb0*/  BRA `(.L_x_18831) ;  /* 0x00000000000c7947 */ /* 0x000fec0003800000 */
.L_x_18830:
[----:B-----5:R-:W-:-:S05]  /*0ec0*/  HADD2.F32 R160, -RZ, R13.H1_H1 ;  /* 0x3000000dffa07230 */ /* 0x020fca0000004100 */
[----:B------:R-:W-:-:S04]  /*0ed0*/  FADD.FTZ R167, R160, R167 ;  /* 0x000000a7a0a77221 */ /* 0x000fc80000010000 */
[----:B------:R-:W-:-:S07]  /*0ee0*/  @P1 FADD.FTZ R167, R11, R167 ;  /* 0x000000a70ba71221 */ /* 0x000fce0000010000 */
.L_x_18831:
[----:B------:R-:W-:Y:S01]  /*0ef0*/  HADD2.F32 R160, -RZ, R174.H0_H0 ;  /* 0x200000aeffa07230 */ /* 0x000fe20000004100 */
[----:B------:R-:W-:Y:S06]  /*0f00*/  @P2 BRA `(.L_x_18832) ;  /* 0x00000000000c2947 */ /* 0x000fec0003800000 */
[----:B------:R-:W-:Y:S05]  /*0f10*/  @!P1 BRA `(.L_x_18833) ;  /* 0x0000000000149947 */ /* 0x000fea0003800000 */
[----:B-----5:R-:W-:Y:S01]  /*0f20*/  FADD.FTZ R160, R4, R160 ;  /* 0x000000a004a07221 */ /* 0x020fe20000010000 */
[----:B------:R-:W-:Y:S06]  /*0f30*/  BRA `(.L_x_18833) ;  /* 0x00000000000c7947 */ /* 0x000fec0003800000 */
.L_x_18832:
[----:B-----5:R-:W-:-:S05]  /*0f40*/  HADD2.F32 R155, -RZ, R14.H0_H0 ;  /* 0x2000000eff9b7230 */ /* 0x020fca0000004100 */
[----:B------:R-:W-:-:S04]  /*0f50*/  FADD.FTZ R160, R155, R160 ;  /* 0x000000a09ba07221 */ /* 0x000fc80000010000 */
[----:B------:R-:W-:-:S07]  /*0f60*/  @P1 FADD.FTZ R160, R4, R160 ;  /* 0x000000a004a01221 */ /* 0x000fce0000010000 */
.L_x_18833:
[----:B------:R-:W-:Y:S01]  /*0f70*/  HADD2.F32 R161, -RZ, R174.H1_H1 ;  /* 0x300000aeffa17230 */ /* 0x000fe20000004100 */
[----:B------:R-:W-:Y:S06]  /*0f80*/  @P2 BRA `(.L_x_18834) ;  /* 0x00000000000c2947 */ /* 0x000fec0003800000 */
[----:B------:R-:W-:Y:S05]  /*0f90*/  @!P1 BRA `(.L_x_18835) ;  /* 0x0000000000149947 */ /* 0x000fea0003800000 */
[----:B-----5:R-:W-:Y:S01]  /*0fa0*/  FADD.FTZ R161, R5, R161 ;  /* 0x000000a105a17221 */ /* 0x020fe20000010000 */
[----:B------:R-:W-:Y:S06]  /*0fb0*/  BRA `(.L_x_18835) ;  /* 0x00000000000c7947 */ /* 0x000fec0003800000 */
.L_x_18834:
[----:B-----5:R-:W-:-:S05]  /*0fc0*/  HADD2.F32 R162, -RZ, R14.H1_H1 ;  /* 0x3000000effa27230 */ /* 0x020fca0000004100 */
[----:B------:R-:W-:-:S04]  /*0fd0*/  FADD.FTZ R161, R162, R161 ;  /* 0x000000a1a2a17221 */ /* 0x000fc80000010000 */
[----:B------:R-:W-:-:S07]  /*0fe0*/  @P1 FADD.FTZ R161, R5, R161 ;  /* 0x000000a105a11221 */ /* 0x000fce0000010000 */
.L_x_18835:
[----:B------:R-:W-:Y:S01]  /*0ff0*/  HADD2.F32 R162, -RZ, R175.H0_H0 ;  /* 0x200000afffa27230 */ /* 0x000fe20000004100 */
[----:B------:R-:W-:Y:S06]  /*1000*/  @P2 BRA `(.L_x_18836) ;  /* 0x00000000000c2947 */ /* 0x000fec0003800000 */
[----:B------:R-:W-:Y:S05]  /*1010*/  @!P1 BRA `(.L_x_18837) ;  /* 0x0000000000149947 */ /* 0x000fea0003800000 */
[----:B-----5:R-:W-:Y:S01]  /*1020*/  FADD.FTZ R162, R6, R162 ;  /* 0x000000a206a27221 */ /* 0x020fe20000010000 */
[----:B------:R-:W-:Y:S06]  /*1030*/  BRA `(.L_x_18837) ;  /* 0x00000000000c7947 */ /* 0x000fec0003800000 */
.L_x_18836:
[----:B-----5:R-:W-:-:S05]  /*1040*/  HADD2.F32 R155, -RZ, R15.H0_H0 ;  /* 0x2000000fff9b7230 */ /* 0x020fca0000004100 */
[----:B------:R-:W-:-:S04]  /*1050*/  FADD.FTZ R162, R155, R162 ;  /* 0x000000a29ba27221 */ /* 0x000fc80000010000 */
[----:B------:R-:W-:-:S07]  /*1060*/  @P1 FADD.FTZ R162, R6, R162 ;  /* 0x000000a206a21221 */ /* 0x000fce0000010000 */
.L_x_18837:
[----:B------:R-:W-:Y:S01]  /*1070*/  HADD2.F32 R163, -RZ, R175.H1_H1 ;  /* 0x300000afffa37230 */ /* 0x000fe20000004100 */
[----:B------:R-:W-:Y:S06]  /*1080*/  @P2 BRA `(.L_x_18838) ;  /* 0x00000000000c2947 */ /* 0x000fec0003800000 */
[----:B------:R-:W-:Y:S05]  /*1090*/  @!P1 BRA `(.L_x_18839) ;  /* 0x0000000000149947 */ /* 0x000fea0003800000 */
[----:B-----5:R-:W-:Y:S01]  /*10a0*/  FADD.FTZ R163, R7, R163 ;  /* 0x000000a307a37221 */ /* 0x020fe20000010000 */
[----:B------:R-:W-:Y:S06]  /*10b0*/  BRA `(.L_x_18839) ;  /* 0x00000000000c7947 */ /* 0x000fec0003800000 */
.L_x_18838:
[----:B-----5:R-:W-:-:S05]  /*10c0*/  HADD2.F32 R168, -RZ, R15.H1_H1 ;  /* 0x3000000fffa87230 */ /* 0x020fca0000004100 */
[----:B------:R-:W-:-:S04]  /*10d0*/  FADD.FTZ R163, R168, R163 ;  /* 0x000000a3a8a37221 */ /* 0x000fc80000010000 */
[----:B------:R-:W-:-:S07]  /*10e0*/  @P1 FADD.FTZ R163, R7, R163 ;  /* 0x000000a307a31221 */ /* 0x000fce0000010000 */
.L_x_18839:
[C---:B------:R-:W-:Y:S02]  /*10f0*/  LEA R170, P4, R158.reuse, UR10, 0x5 ;  /* 0x0000000a9eaa7c11 */ /* 0x040fe4000f8828ff */
[----:B------:R-:W-:Y:S02]  /*1100*/  IADD3 R157, R159, 0x200, RZ ;  /* 0x000002009f9d7810 */ /* 0x000fe40007ffe0ff */
        /* <DEDUP_REMOVED lines=17> */
.L_x_18840:
[----:B-----5:R-:W-:-:S05]  /*1220*/  HADD2.F32 R155, -RZ, R12.H0_H0 ;  /* 0x2000000cff9b7230 */ /* 0x020fca0000004100 */
[----:B------:R-:W-:-:S04]  /*1230*/  FADD.FTZ R168, R155, R168 ;  /* 0x000000a89ba87221 */ /* 0x000fc80000010000 */
[----:B------:R-:W-:-:S07]  /*1240*/  @P1 FADD.FTZ R168, R8, R168 ;  /* 0x000000a808a81221 */ /* 0x000fce0000010000 */
.L_x_18841:
[----:B------:R-:W-:Y:S01]  /*1250*/  HADD2.F32 R169, -RZ, R180.H1_H1 ;  /* 0x300000b4ffa97230 */ /* 0x000fe20000004100 */
[----:B------:R-:W-:Y:S06]  /*1260*/  @P2 BRA `(.L_x_18842) ;  /* 0x00000000000c2947 */ /* 0x000fec0003800000 */
[----:B------:R-:W-:Y:S05]  /*1270*/  @!P1 BRA `(.L_x_18843) ;  /* 0x0000000000149947 */ /* 0x000fea0003800000 */
[----:B-----5:R-:W-:Y:S01]  /*1280*/  FADD.FTZ R169, R9, R169 ;  /* 0x000000a909a97221 */ /* 0x020fe20000010000 */
[----:B------:R-:W-:Y:S06]  /*1290*/  BRA `(.L_x_18843) ;  /* 0x00000000000c7947 */ /* 0x000fec0003800000 */
.L_x_18842:
[----:B-----5:R-:W-:-:S05]  /*12a0*/  HADD2.F32 R170, -RZ, R12.H1_H1 ;  /* 0x3000000cffaa7230 */ /* 0x020fca0000004100 */
[----:B------:R-:W-:-:S04]  /*12b0*/  FADD.FTZ R169, R170, R169 ;  /* 0x000000a9aaa97221 */ /* 0x000fc80000010000 */
[----:B------:R-:W-:-:S07]  /*12c0*/  @P1 FADD.FTZ R169, R9, R169 ;  /* 0x000000a909a91221 */ /* 0x000fce0000010000 */
.L_x_18843:
[----:B------:R-:W-:Y:S01]  /*12d0*/  HADD2.F32 R170, -RZ, R181.H0_H0 ;  /* 0x200000b5ffaa7230 */ /* 0x000fe20000004100 */
[----:B------:R-:W-:Y:S06]  /*12e0*/  @P2 BRA `(.L_x_18844) ;  /* 0x00000000000c2947 */ /* 0x000fec0003800000 */
[----:B------:R-:W-:Y:S05]  /*12f0*/  @!P1 BRA `(.L_x_18845) ;  /* 0x0000000000149947 */ /* 0x000fea0003800000 */
[----:B-----5:R-:W-:Y:S01]  /*1300*/  FADD.FTZ R170, R10, R170 ;  /* 0x000000aa0aaa7221 */ /* 0x020fe20000010000 */
[----:B------:R-:W-:Y:S06]  /*1310*/  BRA `(.L_x_18845) ;  /* 0x00000000000c7947 */ /* 0x000fec0003800000 */
.L_x_18844:
[----:B-----5:R-:W-:-:S05]  /*1320*/  HADD2.F32 R155, -RZ, R13.H0_H0 ;  /* 0x2000000dff9b7230 */ /* 0x020fca0000004100 */
[----:B------:R-:W-:-:S04]  /*1330*/  FADD.FTZ R170, R155, R170 ;  /* 0x000000aa9baa7221 */ /* 0x000fc80000010000 */
[----:B------:R-:W-:-:S07]  /*1340*/  @P1 FADD.FTZ R170, R10, R170 ;  /* 0x000000aa0aaa1221 */ /* 0x000fce0000010000 */
.L_x_18845:
[----:B------:R-:W-:Y:S01]  /*1350*/  HADD2.F32 R171, -RZ, R181.H1_H1 ;  /* 0x300000b5ffab7230 */ /* 0x000fe20000004100 */
[----:B------:R-:W-:Y:S06]  /*1360*/  @P2 BRA `(.L_x_18846) ;  /* 0x00000000000c2947 */ /* 0x000fec0003800000 */
[----:B------:R-:W-:Y:S05]  /*1370*/  @!P1 BRA `(.L_x_18847) ;  /* 0x0000000000149947 */ /* 0x000fea0003800000 */
[----:B-----5:R-:W-:Y:S01]  /*1380*/  FADD.FTZ R171, R11, R171 ;  /* 0x000000ab0bab7221 */ /* 0x020fe20000010000 */
[----:B------:R-:W-:Y:S06]  /*1390*/  BRA `(.L_x_18847) ;  /* 0x00000000000c7947 */ /* 0x000fec0003800000 */
.L_x_18846:
[----:B-----5:R-:W-:-:S05]  /*13a0*/  HADD2.F32 R172, -RZ, R13.H1_H1 ;  /* 0x3000000dffac7230 */ /* 0x020fca0000004100 */
[----:B------:R-:W-:-:S04]  /*13b0*/  FADD.FTZ R171, R172, R171 ;  /* 0x000000abacab7221 */ /* 0x000fc80000010000 */
[----:B------:R-:W-:-:S07]  /*13c0*/  @P1 FADD.FTZ R171, R11, R171 ;  /* 0x000000ab0bab1221 */ /* 0x000fce0000010000 */
.L_x_18847:
[----:B------:R-:W-:Y:S01]  /*13d0*/  HADD2.F32 R172, -RZ, R182.H0_H0 ;  /* 0x200000b6ffac7230 */ /* 0x000fe20000004100 */
[----:B------:R-:W-:Y:S06]  /*13e0*/  @P2 BRA `(.L_x_18848) ;  /* 0x00000000000c2947 */ /* 0x000fec0003800000 */
[----:B------:R-:W-:Y:S05]  /*13f0*/  @!P1 BRA `(.L_x_18849) ;  /* 0x0000000000149947 */ /* 0x000fea0003800000 */
[----:B-----5:R-:W-:Y:S01]  /*1400*/  FADD.FTZ R172, R4, R172 ;  /* 0x000000ac04ac7221 */ /* 0x020fe20000010000 */
[----:B------:R-:W-:Y:S06]  /*1410*/  BRA `(.L_x_18849) ;  /* 0x00000000000c7947 */ /* 0x000fec0003800000 */
.L_x_18848:
[----:B-----5:R-:W-:-:S05]  /*1420*/  HADD2.F32 R155, -RZ, R14.H0_H0 ;  /* 0x2000000eff9b7230 */ /* 0x020fca0000004100 */
[----:B------:R-:W-:-:S04]  /*1430*/  FADD.FTZ R172, R155, R172 ;  /* 0x000000ac9bac7221 */ /* 0x000fc80000010000 */
[----:B------:R-:W-:-:S07]  /*1440*/  @P1 FADD.FTZ R172, R4, R172 ;  /* 0x000000ac04ac1221 */ /* 0x000fce0000010000 */
.L_x_18849:
[----:B------:R-:W-:Y:S01]  /*1450*/  HADD2.F32 R173, -RZ, R182.H1_H1 ;  /* 0x300000b6ffad7230 */ /* 0x000fe20000004100 */
[----:B------:R-:W-:Y:S06]  /*1460*/  @P2 BRA `(.L_x_18850) ;  /* 0x00000000000c2947 */ /* 0x000fec0003800000 */
[----:B------:R-:W-:Y:S05]  /*1470*/  @!P1 BRA `(.L_x_18851) ;  /* 0x0000000000149947 */ /* 0x000fea0003800000 */
[----:B-----5:R-:W-:Y:S01]  /*1480*/  FADD.FTZ R173, R5, R173 ;  /* 0x000000ad05ad7221 */ /* 0x020fe20000010000 */
[----:B------:R-:W-:Y:S06]  /*1490*/  BRA `(.L_x_18851) ;  /* 0x00000000000c7947 */ /* 0x000fec0003800000 */
.L_x_18850:
[----:B-----5:R-:W-:-:S05]  /*14a0*/  HADD2.F32 R174, -RZ, R14.H1_H1 ;  /* 0x3000000effae7230 */ /* 0x020fca0000004100 */
[----:B------:R-:W-:-:S04]  /*14b0*/  FADD.FTZ R173, R174, R173 ;  /* 0x000000adaead7221 */ /* 0x000fc80000010000 */
[----:B------:R-:W-:-:S07]  /*14c0*/  @P1 FADD.FTZ R173, R5, R173 ;  /* 0x000000ad05ad1221 */ /* 0x000fce0000010000 */
.L_x_18851:
[----:B------:R-:W-:Y:S01]  /*14d0*/  HADD2.F32 R174, -RZ, R183.H0_H0 ;  /* 0x200000b7ffae7230 */ /* 0x000fe20000004100 */
[----:B------:R-:W-:Y:S06]  /*14e0*/  @P2 BRA `(.L_x_18852) ;  /* 0x00000000000c2947 */ /* 0x000fec0003800000 */
[----:B------:R-:W-:Y:S05]  /*14f0*/  @!P1 BRA `(.L_x_18853) ;  /* 0x0000000000149947 */ /* 0x000fea0003800000 */
[----:B-----5:R-:W-:Y:S01]  /*1500*/  FADD.FTZ R174, R6, R174 ;  /* 0x000000ae06ae7221 */ /* 0x020fe20000010000 */
[----:B------:R-:W-:Y:S06]  /*1510*/  BRA `(.L_x_18853) ;  /* 0x00000000000c7947 */ /* 0x000fec0003800000 */
.L_x_18852:
[----:B-----5:R-:W-:-:S05]  /*1520*/  HADD2.F32 R155, -RZ, R15.H0_H0 ;  /* 0x2000000fff9b7230 */ /* 0x020fca0000004100 */
[----:B------:R-:W-:-:S04]  /*1530*/  FADD.FTZ R174, R155, R174 ;  /* 0x000000ae9bae7221 */ /* 0x000fc80000010000 */
[----:B------:R-:W-:-:S07]  /*1540*/  @P1 FADD.FTZ R174, R6, R174 ;  /* 0x000000ae06ae1221 */ /* 0x000fce0000010000 */
.L_x_18853:
[----:B------:R-:W-:Y:S01]  /*1550*/  HADD2.F32 R175, -RZ, R183.H1_H1 ;  /* 0x300000b7ffaf7230 */ /* 0x000fe20000004100 */
[----:B------:R-:W-:Y:S06]  /*1560*/  @P2 BRA `(.L_x_18854) ;  /* 0x00000000000c2947 */ /* 0x000fec0003800000 */
[----:B------:R-:W-:Y:S05]  /*1570*/  @!P1 BRA `(.L_x_18855) ;  /* 0x0000000000149947 */ /* 0x000fea0003800000 */
[----:B-----5:R-:W-:Y:S01]  /*1580*/  FADD.FTZ R175, R7, R175 ;  /* 0x000000af07af7221 */ /* 0x020fe20000010000 */
[----:B------:R-:W-:Y:S06]  /*1590*/  BRA `(.L_x_18855) ;  /* 0x00000000000c7947 */ /* 0x000fec0003800000 */
.L_x_18854:
[----:B-----5:R-:W-:-:S05]  /*15a0*/  HADD2.F32 R178, -RZ, R15.H1_H1 ;  /* 0x3000000fffb27230 */ /* 0x020fca0000004100 */
[----:B------:R-:W-:-:S04]  /*15b0*/  FADD.FTZ R175, R178, R175 ;  /* 0x000000afb2af7221 */ /* 0x000fc80000010000 */
[----:B------:R-:W-:-:S07]  /*15c0*/  @P1 FADD.FTZ R175, R7, R175 ;  /* 0x000000af07af1221 */ /* 0x000fce0000010000 */
.L_x_18855:
        /* <DEDUP_REMOVED lines=19> */
.L_x_18856:
[----:B-----5:R-:W-:-:S05]  /*1700*/  HADD2.F32 R181, -RZ, R12.H0_H0 ;  /* 0x2000000cffb57230 */ /* 0x020fca0000004100 */
[----:B------:R-:W-:-:S04]  /*1710*/  FADD.FTZ R180, R181, R180 ;  /* 0x000000b4b5b47221 */ /* 0x000fc80000010000 */
[----:B------:R-:W-:-:S07]  /*1720*/  @P1 FADD.FTZ R180, R8, R180 ;  /* 0x000000b408b41221 */ /* 0x000fce0000010000 */
.L_x_18857:
[----:B------:R-:W-:Y:S01]  /*1730*/  HADD2.F32 R181, -RZ, R176.H1_H1 ;  /* 0x300000b0ffb57230 */ /* 0x000fe20000004100 */
[----:B------:R-:W-:Y:S06]  /*1740*/  @P2 BRA `(.L_x_18858) ;  /* 0x00000000000c2947 */ /* 0x000fec0003800000 */
[----:B------:R-:W-:Y:S05]  /*1750*/  @!P1 BRA `(.L_x_18859) ;  /* 0x0000000000149947 */ /* 0x000fea0003800000 */
[----:B-----5:R-:W-:Y:S01]  /*1760*/  FADD.FTZ R181, R9, R181 ;  /* 0x000000b509b57221 */ /* 0x020fe20000010000 */
[----:B------:R-:W-:Y:S06]  /*1770*/  BRA `(.L_x_18859) ;  /* 0x00000000000c7947 */ /* 0x000fec0003800000 */
.L_x_18858:
[----:B-----5:R-:W-:-:S05]  /*1780*/  HADD2.F32 R176, -RZ, R12.H1_H1 ;  /* 0x3000000cffb07230 */ /* 0x020fca0000004100 */
[----:B------:R-:W-:-:S04]  /*1790*/  FADD.FTZ R181, R176, R181 ;  /* 0x000000b5b0b57221 */ /* 0x000fc80000010000 */
[----:B------:R-:W-:-:S07]  /*17a0*/  @P1 FADD.FTZ R181, R9, R181 ;  /* 0x000000b509b51221 */ /* 0x000fce0000010000 */
.L_x_18859:
[----:B------:R-:W-:Y:S01]  /*17b0*/  HADD2.F32 R182, -RZ, R177.H0_H0 ;  /* 0x200000b1ffb67230 */ /* 0x000fe20000004100 */
[----:B------:R-:W-:Y:S06]  /*17c0*/  @P2 BRA `(.L_x_18860) ;  /* 0x00000000000c2947 */ /* 0x000fec0003800000 */
[----:B------:R-:W-:Y:S05]  /*17d0*/  @!P1 BRA `(.L_x_18861) ;  /* 0x0000000000149947 */ /* 0x000fea0003800000 */
[----:B-----5:R-:W-:Y:S01]  /*17e0*/  FADD.FTZ R182, R10, R182 ;  /* 0x000000b60ab67221 */ /* 0x020fe20000010000 */
[----:B------:R-:W-:Y:S06]  /*17f0*/  BRA `(.L_x_18861) ;  /* 0x00000000000c7947 */ /* 0x000fec0003800000 */
.L_x_18860:
[----:B-----5:R-:W-:-:S05]  /*1800*/  HADD2.F32 R183, -RZ, R13.H0_H0 ;  /* 0x2000000dffb77230 */ /* 0x020fca0000004100 */
[----:B------:R-:W-:-:S04]  /*1810*/  FADD.FTZ R182, R183, R182 ;  /* 0x000000b6b7b67221 */ /* 0x000fc80000010000 */
[----:B------:R-:W-:-:S07]  /*1820*/  @P1 FADD.FTZ R182, R10, R182 ;  /* 0x000000b60ab61221 */ /* 0x000fce0000010000 */
.L_x_18861:
[----:B------:R-:W-:Y:S01]  /*1830*/  HADD2.F32 R183, -RZ, R177.H1_H1 ;  /* 0x300000b1ffb77230 */ /* 0x000fe20000004100 */
[----:B------:R-:W-:Y:S06]  /*1840*/  @P2 BRA `(.L_x_18862) ;  /* 0x00000000000c2947 */ /* 0x000fec0003800000 */
[----:B------:R-:W-:Y:S05]  /*1850*/  @!P1 BRA `(.L_x_18863) ;  /* 0x0000000000149947 */ /* 0x000fea0003800000 */
[----:B-----5:R-:W-:Y:S01]  /*1860*/  FADD.FTZ R183, R11, R183 ;  /* 0x000000b70bb77221 */ /* 0x020fe20000010000 */
[----:B------:R-:W-:Y:S06]  /*1870*/  BRA `(.L_x_18863) ;  /* 0x00000000000c7947 */ /* 0x000fec0003800000 */
.L_x_18862:
[----:B-----5:R-:W-:-:S05]  /*1880*/  HADD2.F32 R176, -RZ, R13.H1_H1 ;  /* 0x3000000dffb07230 */ /* 0x020fca0000004100 */
[----:B------:R-:W-:-:S04]  /*1890*/  FADD.FTZ R183, R176, R183 ;  /* 0x000000b7b0b77221 */ /* 0x000fc80000010000 */
[----:B------:R-:W-:-:S07]  /*18a0*/  @P1 FADD.FTZ R183, R11, R183 ;  /* 0x000000b70bb71221 */ /* 0x000fce0000010000 */
.L_x_18863:
[----:B------:R-:W-:Y:S01]  /*18b0*/  HADD2.F32 R176, -RZ, R178.H0_H0 ;  /* 0x200000b2ffb07230 */ /* 0x000fe20000004100 */
[----:B------:R-:W-:Y:S06]  /*18c0*/  @P2 BRA `(.L_x_18864) ;  /* 0x00000000000c2947 */ /* 0x000fec0003800000 */
[----:B------:R-:W-:Y:S05]  /*18d0*/  @!P1 BRA `(.L_x_18865) ;  /* 0x0000000000149947 */ /* 0x000fea0003800000 */
[----:B-----5:R-:W-:Y:S01]  /*18e0*/  FADD.FTZ R176, R4, R176 ;  /* 0x000000b004b07221 */ /* 0x020fe20000010000 */
[----:B------:R-:W-:Y:S06]  /*18f0*/  BRA `(.L_x_18865) ;  /* 0x00000000000c7947 */ /* 0x000fec0003800000 */
.L_x_18864:
[----:B-----5:R-:W-:-:S05]  /*1900*/  HADD2.F32 R177, -RZ, R14.H0_H0 ;  /* 0x2000000effb17230 */ /* 0x020fca0000004100 */
[----:B------:R-:W-:-:S04]  /*1910*/  FADD.FTZ R176, R177, R176 ;  /* 0x000000b0b1b07221 */ /* 0x000fc80000010000 */
[----:B------:R-:W-:-:S07]  /*1920*/  @P1 FADD.FTZ R176, R4, R176 ;  /* 0x000000b004b01221 */ /* 0x000fce0000010000 */
.L_x_18865:
[----:B------:R-:W-:Y:S01]  /*1930*/  HADD2.F32 R177, -RZ, R178.H1_H1 ;  /* 0x300000b2ffb17230 */ /* 0x000fe20000004100 */
[----:B------:R-:W-:Y:S06]  /*1940*/  @P2 BRA `(.L_x_18866) ;  /* 0x00000000000c2947 */ /* 0x000fec0003800000 */
[----:B------:R-:W-:Y:S05]  /*1950*/  @!P1 BRA `(.L_x_18867) ;  /* 0x0000000000149947 */ /* 0x000fea0003800000 */
[----:B-----5:R-:W-:Y:S01]  /*1960*/  FADD.FTZ R177, R5, R177 ;  /* 0x000000b105b17221 */ /* 0x020fe20000010000 */
[----:B------:R-:W-:Y:S06]  /*1970*/  BRA `(.L_x_18867) ;  /* 0x00000000000c7947 */ /* 0x000fec0003800000 */
.L_x_18866:
[----:B-----5:R-:W-:-:S05]  /*1980*/  HADD2.F32 R178, -RZ, R14.H1_H1 ;  /* 0x3000000effb27230 */ /* 0x020fca0000004100 */
[----:B------:R-:W-:-:S04]  /*1990*/  FADD.FTZ R177, R178, R177 ;  /* 0x000000b1b2b17221 */ /* 0x000fc80000010000 */
[----:B------:R-:W-:-:S07]  /*19a0*/  @P1 FADD.FTZ R177, R5, R177 ;  /* 0x000000b105b11221 */ /* 0x000fce0000010000 */
.L_x_18867:
[----:B------:R-:W-:Y:S01]  /*19b0*/  HADD2.F32 R178, -RZ, R179.H0_H0 ;  /* 0x200000b3ffb27230 */ /* 0x000fe20000004100 */
[----:B------:R-:W-:Y:S06]  /*19c0*/  @P2 BRA `(.L_x_18868) ;  /* 0x00000000000c2947 */ /* 0x000fec0003800000 */
[----:B------:R-:W-:Y:S05]  /*19d0*/  @!P1 BRA `(.L_x_18869) ;  /* 0x0000000000149947 */ /* 0x000fea0003800000 */
[----:B-----5:R-:W-:Y:S01]  /*19e0*/  FADD.FTZ R178, R6, R178 ;  /* 0x000000b206b27221 */ /* 0x020fe20000010000 */
[----:B------:R-:W-:Y:S06]  /*19f0*/  BRA `(.L_x_18869) ;  /* 0x00000000000c7947 */ /* 0x000fec0003800000 */
.L_x_18868:
[----:B-----5:R-:W-:-:S05]  /*1a00*/  HADD2.F32 R185, -RZ, R15.H0_H0 ;  /* 0x2000000fffb97230 */ /* 0x020fca0000004100 */
[----:B------:R-:W-:-:S04]  /*1a10*/  FADD.FTZ R178, R185, R178 ;  /* 0x000000b2b9b27221 */ /* 0x000fc80000010000 */
[----:B------:R-:W-:-:S07]  /*1a20*/  @P1 FADD.FTZ R178, R6, R178 ;  /* 0x000000b206b21221 */ /* 0x000fce0000010000 */
.L_x_18869:
[----:B------:R-:W-:Y:S01]  /*1a30*/  HADD2.F32 R179, -RZ, R179.H1_H1 ;  /* 0x300000b3ffb37230 */ /* 0x000fe20000004100 */
[----:B------:R-:W-:Y:S06]  /*1a40*/  @P2 BRA `(.L_x_18870) ;  /* 0x00000000000c2947 */ /* 0x000fec0003800000 */
[----:B------:R-:W-:Y:S05]  /*1a50*/  @!P1 BRA `(.L_x_18871) ;  /* 0x0000000000149947 */ /* 0x000fea0003800000 */
[----:B-----5:R-:W-:Y:S01]  /*1a60*/  FADD.FTZ R179, R7, R179 ;  /* 0x000000b307b37221 */ /* 0x020fe20000010000 */
[----:B------:R-:W-:Y:S06]  /*1a70*/  BRA `(.L_x_18871) ;  /* 0x00000000000c7947 */ /* 0x000fec0003800000 */
.L_x_18870:
[----:B-----5:R-:W-:-:S05]  /*1a80*/  HADD2.F32 R184, -RZ, R15.H1_H1 ;  /* 0x3000000fffb87230 */ /* 0x020fca0000004100 */
[----:B------:R-:W-:-:S04]  /*1a90*/  FADD.FTZ R179, R184, R179 ;  /* 0x000000b3b8b37221 */ /* 0x000fc80000010000 */
[----:B------:R-:W-:-:S07]  /*1aa0*/  @P1 FADD.FTZ R179, R7, R179 ;  /* 0x000000b307b31221 */ /* 0x000fce0000010000 */
.L_x_18871:
[----:B------:R-:W-:Y:S01]  /*1ab0*/  FADD.FTZ R184, RZ, R144 ;  /* 0x00000090ffb87221 */ /* 0x000fe20000010000 */
[----:B------:R-:W0:Y:S01]  /*1ac0*/  S2R R188, SR_TID.X ;  /* 0x0000000000bc7919 */ /* 0x000e220000002100 */
[C---:B------:R-:W-:Y:S01]  /*1ad0*/  LEA R186, P1, R155.reuse, UR10, 0x5 ;  /* 0x0000000a9bba7c11 */ /* 0x040fe2000f8228ff */
        /* <DEDUP_REMOVED lines=124> */
.L_x_18884:
        /* <DEDUP_REMOVED lines=116> */
[----:B------:R-:W-:Y:S01]  /*29e0*/  FFMA.FTZ R144, R76, R163, R140 ;  /* 0x000000a34c907223 */ /* 0x000fe2000001008c */
[----:B------:R-:W-:Y:S01]  /*29f0*/  FFMA.FTZ R145, R77, R190, R141 ;  /* 0x000000be4d917223 */ /* 0x000fe2000001008d */
[C---:B------:R-:W-:Y:S01]  /*2a00*/  FMUL.FTZ R181, R185.reuse, R148 ;  /* 0x00000094b9b57220 */ /* 0x040fe20000410000 */
[C---:B------:R-:W-:Y:S01]  /*2a10*/  FMUL.FTZ R184, R185.reuse, R184 ;  /* 0x000000b8b9b87220 */ /* 0x040fe20000410000 */
[----:B------:R-:W-:Y:S01]  /*2a20*/  FADD.FTZ R186, -R186, R179 ;  /* 0x000000b3baba7221 */ /* 0x000fe20000010100 */
[C---:B------:R-:W-:Y:S01]  /*2a30*/  FMUL.FTZ R151, R185.reuse, R150 ;  /* 0x00000096b9977220 */ /* 0x040fe20000410000 */
[C---:B------:R-:W-:Y:S01]  /*2a40*/  FMUL.FTZ R196, R185.reuse, R196 ;  /* 0x000000c4b9c47220 */ /* 0x040fe20000410000 */
[C---:B------:R-:W-:Y:S01]  /*2a50*/  FMUL.FTZ R179, R185.reuse, R192 ;  /* 0x000000c0b9b37220 */ /* 0x040fe20000410000 */
[----:B------:R-:W-:Y:S01]  /*2a60*/  FMUL.FTZ R194, R185, R194 ;  /* 0x000000c2b9c27220 */ /* 0x000fe20000410000 */
[----:B------:R1:W-:Y:S01]  /*2a70*/  @!P2 STG.E desc[UR4][R146.64], R187 ;  /* 0x000000bb9200a986 */ /* 0x0003e2000c101904 */
[----:B------:R-:W-:Y:S01]  /*2a80*/  F2FP.F16.F32.PACK_AB R144, R145, R144 ;  /* 0x000000909190723e */ /* 0x000fe200000000ff */
[----:B------:R-:W-:Y:S01]  /*2a90*/  FFMA.FTZ R149, R74, R151, R138 ;  /* 0x000000974a957223 */ /* 0x000fe2000001008a */
[----:B------:R-:W-:Y:S01]  /*2aa0*/  FFMA.FTZ R150, R75, R196, R139 ;  /* 0x000000c44b967223 */ /* 0x000fe2000001008b */
[----:B------:R-:W-:Y:S01]  /*2ab0*/  FFMA.FTZ R145, R78, R179, R142 ;  /* 0x000000b34e917223 */ /* 0x000fe2000001008e */
[----:B------:R-:W-:Y:S01]  /*2ac0*/  FFMA.FTZ R0, R79, R194, R143 ;  /* 0x000000c24f007223 */ /* 0x000fe2000001008f */
[----:B------:R-:W-:Y:S01]  /*2ad0*/  SHF.R.U32.HI R162, RZ, 0x1c, R159 ;  /* 0x0000001cffa27819 */ /* 0x000fe2000001169f */
[----:B0-----:R-:W-:Y:S01]  /*2ae0*/  @!P2 IMAD.WIDE R160, R152, 0x4, R160 ;  /* 0x0000000498a0a825 */ /* 0x001fe200078e02a0 */
[----:B------:R-:W-:-:S03]  /*2af0*/  IADD3 R148, P4, R195, UR14, RZ ;  /* 0x0000000ec3947c10 */ /* 0x000fc6000ff9e0ff */
[C---:B------:R-:W-:Y:S01]  /*2b00*/  FMUL.FTZ R189, R185.reuse, R166 ;  /* 0x000000a6b9bd7220 */ /* 0x040fe20000410000 */
[----:B------:R-:W-:Y:S01]  /*2b10*/  F2FP.F16.F32.PACK_AB R145, R0, R145 ;  /* 0x000000910091723e */ /* 0x000fe200000000ff */
[----:B------:R-:W-:Y:S01]  /*2b20*/  FMUL.FTZ R200, R185, R200 ;  /* 0x000000c8b9c87220 */ /* 0x000fe20000410000 */
[----:B-1----:R-:W-:Y:S01]  /*2b30*/  FFMA.FTZ R146, R72, R181, R136 ;  /* 0x000000b548927223 */ /* 0x002fe20000010088 */
[----:B------:R-:W-:Y:S01]  /*2b40*/  FFMA.FTZ R147, R73, R184, R137 ;  /* 0x000000b849937223 */ /* 0x000fe20000010089 */
[C---:B------:R-:W-:Y:S01]  /*2b50*/  FMUL.FTZ R183, R185.reuse, R164 ;  /* 0x000000a4b9b77220 */ /* 0x040fe20000410000 */
[C---:B------:R-:W-:Y:S01]  /*2b60*/  FMUL.FTZ R198, R185.reuse, R198 ;  /* 0x000000c6b9c67220 */ /* 0x040fe20000410000 */
[----:B------:R0:W-:Y:S01]  /*2b70*/  @!P2 STG.E desc[UR4][R160.64], R185 ;  /* 0x000000b9a000a986 */ /* 0x0001e2000c101904 */
[----:B------:R-:W-:Y:S01]  /*2b80*/  FMUL.FTZ R167, R185, R178 ;  /* 0x000000b2b9a77220 */ /* 0x000fe20000410000 */
[----:B------:R-:W-:Y:S01]  /*2b90*/  F2FP.F16.F32.PACK_AB R146, R147, R146 ;  /* 0x000000929392723e */ /* 0x000fe200000000ff */
[----:B------:R-:W-:Y:S01]  /*2ba0*/  FFMA.FTZ R163, R44, R163, R108 ;  /* 0x000000a32ca37223 */ /* 0x000fe2000001006c */
[----:B------:R-:W-:Y:S01]  /*2bb0*/  F2FP.F16.F32.PACK_AB R147, R150, R149 ;  /* 0x000000959693723e */ /* 0x000fe200000000ff */
[----:B------:R-:W-:Y:S01]  /*2bc0*/  FFMA.FTZ R190, R45, R190, R109 ;  /* 0x000000be2dbe7223 */ /* 0x000fe2000001006d */
[----:B------:R-:W-:Y:S01]  /*2bd0*/  IADD3.X R149, R162, UR15, RZ, P4, !PT ;  /* 0x0000000fa2957c10 */ /* 0x000fe2000a7fe4ff */
[C---:B------:R-:W-:Y:S01]  /*2be0*/  FMUL.FTZ R191, R185.reuse, R202 ;  /* 0x000000cab9bf7220 */ /* 0x040fe20000410000 */
[----:B------:R-:W-:Y:S01]  /*2bf0*/  FMUL.FTZ R204, R185, R204 ;  /* 0x000000ccb9cc7220 */ /* 0x000fe20000410000 */
[----:B------:R-:W-:Y:S01]  /*2c00*/  FFMA.FTZ R178, R68, R183, R132 ;  /* 0x000000b744b27223 */ /* 0x000fe20000010084 */
[----:B------:R-:W-:Y:S01]  /*2c10*/  FFMA.FTZ R187, R69, R198, R133 ;  /* 0x000000c645bb7223 */ /* 0x000fe20000010085 */
[----:B------:R1:W-:Y:S01]  /*2c20*/  STG.E.128 desc[UR4][R148.64], R144 ;  /* 0x0000009094007986 */ /* 0x0003e2000c101d04 */
[----:B0-----:R-:W-:Y:S01]  /*2c30*/  FFMA.FTZ R160, R70, R189, R134 ;  /* 0x000000bd46a07223 */ /* 0x001fe20000010086 */
[C---:B------:R-:W-:Y:S01]  /*2c40*/  FMUL.FTZ R193, R185.reuse, R206 ;  /* 0x000000ceb9c17220 */ /* 0x040fe20000410000 */
[C---:B------:R-:W-:Y:S01]  /*2c50*/  FMUL.FTZ R208, R185.reuse, R208 ;  /* 0x000000d0b9d07220 */ /* 0x040fe20000410000 */
[C---:B------:R-:W-:Y:S01]  /*2c60*/  FMUL.FTZ R159, R185.reuse, R182 ;  /* 0x000000b6b99f7220 */ /* 0x040fe20000410000 */
[----:B------:R-:W-:Y:S01]  /*2c70*/  SHF.L.U32 R182, R158, 0x4, RZ ;  /* 0x000000049eb67819 */ /* 0x000fe200000006ff */
        /* <DEDUP_REMOVED lines=8> */
[----:B------:R-:W-:Y:S01]  /*2d00*/  SHF.R.U32.HI R184, RZ, 0x1c, R158 ;  /* 0x0000001cffb87819 */ /* 0x000fe2000001169e */
[C---:B------:R-:W-:Y:S01]  /*2d10*/  FMUL.FTZ R171, R185.reuse, R212 ;  /* 0x000000d4b9ab7220 */ /* 0x040fe20000410000 */
[----:B------:R-:W-:Y:S01]  /*2d20*/  F2FP.F16.F32.PACK_AB R151, R196, R151 ;  /* 0x00000097c497723e */ /* 0x000fe200000000ff */
[----:B------:R-:W-:Y:S01]  /*2d30*/  FMUL.FTZ R172, R185, R214 ;  /* 0x000000d6b9ac7220 */ /* 0x000fe20000410000 */
[----:B-1----:R-:W-:Y:S01]  /*2d40*/  FFMA.FTZ R145, R71, R200, R135 ;  /* 0x000000c847917223 */ /* 0x002fe20000010087 */
[----:B------:R-:W-:Y:S01]  /*2d50*/  F2FP.F16.F32.PACK_AB R148, R190, R163 ;  /* 0x000000a3be94723e */ /* 0x000fe200000000ff */
[----:B------:R-:W-:Y:S01]  /*2d60*/  FFMA.FTZ R146, R64, R191, R128 ;  /* 0x000000bf40927223 */ /* 0x000fe20000010080 */
[----:B------:R-:W-:Y:S01]  /*2d70*/  FFMA.FTZ R147, R65, R204, R129 ;  /* 0x000000cc41937223 */ /* 0x000fe20000010081 */
[----:B------:R-:W-:Y:S01]  /*2d80*/  F2FP.F16.F32.PACK_AB R144, R187, R178 ;  /* 0x000000b2bb90723e */ /* 0x000fe200000000ff */
[----:B------:R-:W-:Y:S01]  /*2d90*/  FFMA.FTZ R163, R66, R193, R130 ;  /* 0x000000c142a37223 */ /* 0x000fe20000010082 */
[----:B------:R-:W-:Y:S01]  /*2da0*/  F2FP.F16.F32.PACK_AB R145, R145, R160 ;  /* 0x000000a09191723e */ /* 0x000fe200000000ff */
[----:B------:R-:W-:Y:S01]  /*2db0*/  FMUL.FTZ R173, R185, R216 ;  /* 0x000000d8b9ad7220 */ /* 0x000fe20000410000 */
[----:B------:R-:W-:Y:S01]  /*2dc0*/  IADD3 R160, P2, R195, UR16, RZ ;  /* 0x00000010c3a07c10 */ /* 0x000fe2000ff5e0ff */
[C---:B------:R-:W-:Y:S01]  /*2dd0*/  FMUL.FTZ R174, R185.reuse, R218 ;  /* 0x000000dab9ae7220 */ /* 0x040fe20000410000 */
[----:B------:R-:W-:Y:S01]  /*2de0*/  IADD3 R178, P4, R182, UR14, RZ ;  /* 0x0000000eb6b27c10 */ /* 0x000fe2000ff9e0ff */
[----:B------:R-:W-:Y:S01]  /*2df0*/  FMUL.FTZ R177, R185, R220 ;  /* 0x000000dcb9b17220 */ /* 0x000fe20000410000 */
[----:B------:R-:W-:Y:S01]  /*2e00*/  F2FP.F16.F32.PACK_AB R150, R181, R150 ;  /* 0x00000096b596723e */ /* 0x000fe200000000ff */
[----:B------:R-:W-:Y:S01]  /*2e10*/  FMUL.FTZ R176, R185, R222 ;  /* 0x000000deb9b07220 */ /* 0x000fe20000410000 */
[----:B------:R-:W-:Y:S01]  /*2e20*/  F2FP.F16.F32.PACK_AB R149, R194, R179 ;  /* 0x000000b3c295723e */ /* 0x000fe200000000ff */
[----:B------:R-:W-:Y:S01]  /*2e30*/  FFMA.FTZ R181, R33, R204, R97 ;  /* 0x000000cc21b57223 */ /* 0x000fe20000010061 */
[----:B------:R-:W-:Y:S01]  /*2e40*/  F2FP.F16.F32.PACK_AB R146, R147, R146 ;  /* 0x000000929392723e */ /* 0x000fe200000000ff */
[C---:B------:R-:W-:Y:S01]  /*2e50*/  FMUL.FTZ R175, R185.reuse, R168 ;  /* 0x000000a8b9af7220 */ /* 0x040fe20000410000 */
[----:B------:R-:W-:Y:S01]  /*2e60*/  IADD3.X R161, R162, UR17, RZ, P2, !PT ;  /* 0x00000011a2a17c10 */ /* 0x000fe200097fe4ff */
[----:B------:R-:W-:Y:S01]  /*2e70*/  FFMA.FTZ R162, R32, R191, R96 ;  /* 0x000000bf20a27223 */ /* 0x000fe20000010060 */
[----:B------:R-:W-:Y:S01]  /*2e80*/  F2FP.F16.F32.PACK_AB R147, R180, R163 ;  /* 0x000000a3b493723e */ /* 0x000fe200000000ff */
[----:B------:R-:W-:Y:S01]  /*2e90*/  FMUL.FTZ R170, R185, R210 ;  /* 0x000000d2b9aa7220 */ /* 0x000fe20000410000 */
[----:B------:R-:W-:Y:S01]  /*2ea0*/  IADD3.X R179, R184, UR15, RZ, P4, !PT ;  /* 0x0000000fb8b37c10 */ /* 0x000fe2000a7fe4ff */
[----:B------:R0:W-:Y:S01]  /*2eb0*/  STG.E.128 desc[UR4][R160.64], R148 ;  /* 0x00000094a0007986 */ /* 0x0001e2000c101d04 */
[----:B------:R-:W-:Y:S01]  /*2ec0*/  SHF.L.U32 R180, R157, 0x4, RZ ;  /* 0x000000049db47819 */ /* 0x000fe200000006ff */
[C---:B------:R-:W-:Y:S01]  /*2ed0*/  FMUL.FTZ R164, R185.reuse, R224 ;  /* 0x000000e0b9a47220 */ /* 0x040fe20000410000 */
[C---:B------:R-:W-:Y:S01]  /*2ee0*/  FMUL.FTZ R0, R185.reuse, R226 ;  /* 0x000000e2b9007220 */ /* 0x040fe20000410000 */
[----:B------:R1:W-:Y:S01]  /*2ef0*/  STG.E.128 desc[UR4][R178.64], R144 ;  /* 0x00000090b2007986 */ /* 0x0003e2000c101d04 */
        /* <DEDUP_REMOVED lines=9> */
[-C--:B------:R-:W-:Y:S01]  /*2f90*/  FFMA.FTZ R158, R60, R175.reuse, R124 ;  /* 0x000000af3c9e7223 */ /* 0x080fe2000001007c */
[----:B------:R-:W-:Y:S01]  /*2fa0*/  FFMA.FTZ R185, R61, R170, R125 ;  /* 0x000000aa3db97223 */ /* 0x000fe2000001007d */
[----:B------:R-:W-:Y:S01]  /*2fb0*/  F2FP.F16.F32.PACK_AB R162, R181, R162 ;  /* 0x000000a2b5a2723e */ /* 0x000fe200000000ff */
[----:B------:R-:W-:Y:S01]  /*2fc0*/  FFMA.FTZ R175, R28, R175, R92 ;  /* 0x000000af1caf7223 */ /* 0x000fe2000001005c */
[----:B0-----:R-:W-:Y:S01]  /*2fd0*/  FFMA.FTZ R148, R62, R171, R126 ;  /* 0x000000ab3e947223 */ /* 0x001fe2000001007e */
[----:B------:R-:W-:Y:S01]  /*2fe0*/  FFMA.FTZ R150, R58, R177, R122 ;  /* 0x000000b13a967223 */ /* 0x000fe2000001007a */
[----:B------:R-:W-:Y:S01]  /*2ff0*/  FFMA.FTZ R151, R59, R176, R123 ;  /* 0x000000b03b977223 */ /* 0x000fe2000001007b */
[----:B------:R-:W-:Y:S01]  /*3000*/  SHF.R.U32.HI R181, RZ, 0x1c, R157 ;  /* 0x0000001cffb57819 */ /* 0x000fe2000001169d */
[----:B-1----:R-:W-:Y:S01]  /*3010*/  FFMA.FTZ R145, R63, R172, R127 ;  /* 0x000000ac3f917223 */ /* 0x002fe2000001007f */
[----:B------:R-:W-:Y:S01]  /*3020*/  FFMA.FTZ R146, R56, R173, R120 ;  /* 0x000000ad38927223 */ /* 0x000fe20000010078 */
[-C--:B------:R-:W-:Y:S01]  /*3030*/  FFMA.FTZ R147, R57, R174.reuse, R121 ;  /* 0x000000ae39937223 */ /* 0x080fe20000010079 */
[----:B------:R-:W-:Y:S01]  /*3040*/  IADD3 R178, P4, R180, UR14, RZ ;  /* 0x0000000eb4b27c10 */ /* 0x000fe2000ff9e0ff */
[----:B------:R-:W-:Y:S01]  /*3050*/  FFMA.FTZ R157, R25, R174, R89 ;  /* 0x000000ae199d7223 */ /* 0x000fe20000010059 */
[----:B------:R-:W-:Y:S01]  /*3060*/  F2FP.F16.F32.PACK_AB R145, R145, R148 ;  /* 0x000000949191723e */ /* 0x000fe200000000ff */
[----:B------:R-:W-:Y:S01]  /*3070*/  FFMA.FTZ R176, R27, R176, R91 ;  /* 0x000000b01bb07223 */ /* 0x000fe2000001005b */
[----:B------:R-:W-:Y:S01]  /*3080*/  IADD3 R148, P2, R182, UR16, RZ ;  /* 0x00000010b6947c10 */ /* 0x000fe2000ff5e0ff */
[----:B------:R-:W-:Y:S01]  /*3090*/  FFMA.FTZ R170, R29, R170, R93 ;  /* 0x000000aa1daa7223 */ /* 0x000fe2000001005d */
[----:B------:R-:W-:Y:S01]  /*30a0*/  F2FP.F16.F32.PACK_AB R146, R147, R146 ;  /* 0x000000929392723e */ /* 0x000fe200000000ff */
[----:B------:R-:W-:Y:S01]  /*30b0*/  FFMA.FTZ R171, R30, R171, R94 ;  /* 0x000000ab1eab7223 */ /* 0x000fe2000001005e */
[----:B------:R-:W-:Y:S01]  /*30c0*/  F2FP.F16.F32.PACK_AB R163, R208, R163 ;  /* 0x000000a3d0a3723e */ /* 0x000fe200000000ff */
[----:B------:R-:W-:Y:S01]  /*30d0*/  FFMA.FTZ R172, R31, R172, R95 ;  /* 0x000000ac1fac7223 */ /* 0x000fe2000001005f */
[----:B------:R-:W-:-:S02]  /*30e0*/  F2FP.F16.F32.PACK_AB R161, R200, R189 ;  /* 0x000000bdc8a1723e */ /* 0x000fc400000000ff */
[----:B------:R-:W-:Y:S02]  /*30f0*/  F2FP.F16.F32.PACK_AB R160, R198, R183 ;  /* 0x000000b7c6a0723e */ /* 0x000fe400000000ff */
[----:B------:R-:W-:Y:S02]  /*3100*/  IADD3.X R149, R184, UR17, RZ, P2, !PT ;  /* 0x00000011b8957c10 */ /* 0x000fe400097fe4ff */
[----:B------:R-:W-:Y:S01]  /*3110*/  F2FP.F16.F32.PACK_AB R147, R151, R150 ;  /* 0x000000969793723e */ /* 0x000fe200000000ff */
[----:B------:R-:W-:Y:S01]  /*3120*/  FFMA.FTZ R150, R24, R173, R88 ;  /* 0x000000ad18967223 */ /* 0x000fe20000010058 */
[----:B------:R-:W-:Y:S01]  /*3130*/  F2FP.F16.F32.PACK_AB R144, R185, R158 ;  /* 0x0000009eb990723e */ /* 0x000fe200000000ff */
[----:B------:R-:W-:Y:S01]  /*3140*/  FFMA.FTZ R158, R52, R165, R116 ;  /* 0x000000a5349e7223 */ /* 0x000fe20000010074 */
[----:B------:R-:W-:Y:S01]  /*3150*/  IADD3.X R179, R181, UR15, RZ, P4, !PT ;  /* 0x0000000fb5b37c10 */ /* 0x000fe2000a7fe4ff */
[----:B------:R-:W-:Y:S01]  /*3160*/  FFMA.FTZ R173, R53, R164, R117 ;  /* 0x000000a435ad7223 */ /* 0x000fe20000010075 */
[----:B------:R0:W-:Y:S01]  /*3170*/  STG.E.128 desc[UR4][R148.64], R160 ;  /* 0x000000a094007986 */ /* 0x0001e2000c101d04 */
[----:B------:R-:W-:Y:S01]  /*3180*/  F2FP.F16.F32.PACK_AB R150, R157, R150 ;  /* 0x000000969d96723e */ /* 0x000fe200000000ff */
[----:B------:R-:W-:Y:S01]  /*3190*/  FFMA.FTZ R157, R50, R167, R114 ;  /* 0x000000a7329d7223 */ /* 0x000fe20000010072 */
[----:B------:R-:W-:Y:S01]  /*31a0*/  FFMA.FTZ R151, R26, R177, R90 ;  /* 0x000000b11a977223 */ /* 0x000fe2000001005a */
[----:B------:R1:W-:Y:S01]  /*31b0*/  STG.E.128 desc[UR4][R178.64], R144 ;  /* 0x00000090b2007986 */ /* 0x0003e2000c101d04 */
[----:B------:R-:W-:Y:S01]  /*31c0*/  FFMA.FTZ R167, R18, R167, R82 ;  /* 0x000000a712a77223 */ /* 0x000fe20000010052 */
[----:B------:R-:W-:Y:S01]  /*31d0*/  FFMA.FTZ R165, R20, R165, R84 ;  /* 0x000000a514a57223 */ /* 0x000fe20000010054 */
[----:B------:R-:W-:Y:S01]  /*31e0*/  FFMA.FTZ R164, R21, R164, R85 ;  /* 0x000000a415a47223 */ /* 0x000fe20000010055 */
[----:B------:R-:W-:-:S02]  /*31f0*/  F2FP.F16.F32.PACK_AB R151, R176, R151 ;  /* 0x00000097b097723e */ /* 0x000fc400000000ff */
[----:B------:R-:W-:Y:S01]  /*3200*/  IADD3 R152, R152, UR18, RZ ;  /* 0x0000001298987c10 */ /* 0x000fe2000fffe0ff */
[----:B0-----:R-:W-:Y:S01]  /*3210*/  FFMA.FTZ R160, R54, R159, R118 ;  /* 0x0000009f36a07223 */ /* 0x001fe20000010076 */
[----:B------:R-:W-:Y:S02]  /*3220*/  SHF.L.U32 R162, R155, 0x4, RZ ;  /* 0x000000049ba27819 */ /* 0x000fe400000006ff */
[----:B------:R-:W-:Y:S01]  /*3230*/  F2FP.F16.F32.PACK_AB R149, R172, R171 ;  /* 0x000000abac95723e */ /* 0x000fe200000000ff */
[-C--:B-1----:R-:W-:Y:S01]  /*3240*/  FFMA.FTZ R146, R48, R169.reuse, R112 ;  /* 0x000000a930927223 */ /* 0x082fe20000010070 */
[----:B------:R-:W-:Y:S01]  /*3250*/  F2FP.F16.F32.PACK_AB R144, R173, R158 ;  /* 0x0000009ead90723e */ /* 0x000fe200000000ff */
        /* <DEDUP_REMOVED lines=9> */
[----:B------:R-:W-:-:S02]  /*32f0*/  F2FP.F16.F32.PACK_AB R145, R145, R160 ;  /* 0x000000a09191723e */ /* 0x000fc400000000ff */
[----:B------:R-:W-:Y:S01]  /*3300*/  SHF.R.U32.HI R157, RZ, 0x1c, R155 ;  /* 0x0000001cff9d7819 */ /* 0x000fe2000001169b */
[----:B------:R-:W-:Y:S01]  /*3310*/  FFMA.FTZ R155, R22, R159, R86 ;  /* 0x0000009f169b7223 */ /* 0x000fe20000010056 */
[----:B------:R-:W-:Y:S02]  /*3320*/  IADD3 R158, P2, R180, UR16, RZ ;  /* 0x00000010b49e7c10 */ /* 0x000fe4000ff5e0ff */
[C---:B------:R-:W-:Y:S02]  /*3330*/  IADD3 R160, P4, R162.reuse, UR14, RZ ;  /* 0x0000000ea2a07c10 */ /* 0x040fe4000ff9e0ff */
[----:B------:R-:W-:Y:S02]  /*3340*/  IADD3 R162, P5, R162, UR16, RZ ;  /* 0x00000010a2a27c10 */ /* 0x000fe4000ffbe0ff */
[----:B------:R-:W-:Y:S02]  /*3350*/  F2FP.F16.F32.PACK_AB R148, R170, R175 ;  /* 0x000000afaa94723e */ /* 0x000fe400000000ff */
[----:B------:R-:W-:-:S02]  /*3360*/  IADD3.X R159, R181, UR17, RZ, P2, !PT ;  /* 0x00000011b59f7c10 */ /* 0x000fc400097fe4ff */
[----:B------:R-:W-:Y:S02]  /*3370*/  F2FP.F16.F32.PACK_AB R171, R168, R167 ;  /* 0x000000a7a8ab723e */ /* 0x000fe400000000ff */
[----:B------:R-:W-:Y:S01]  /*3380*/  F2FP.F16.F32.PACK_AB R170, R166, R169 ;  /* 0x000000a9a6aa723e */ /* 0x000fe200000000ff */
[----:B------:R0:W-:Y:S01]  /*3390*/  STG.E.128 desc[UR4][R158.64], R148 ;  /* 0x000000949e007986 */ /* 0x0001e2000c101d04 */
[C---:B------:R-:W-:Y:S02]  /*33a0*/  IADD3.X R161, R157.reuse, UR15, RZ, P4, !PT ;  /* 0x0000000f9da17c10 */ /* 0x040fe4000a7fe4ff */
[----:B------:R-:W-:Y:S02]  /*33b0*/  F2FP.F16.F32.PACK_AB R169, R0, R155 ;  /* 0x0000009b00a9723e */ /* 0x000fe400000000ff */
[----:B------:R-:W-:Y:S01]  /*33c0*/  F2FP.F16.F32.PACK_AB R168, R164, R165 ;  /* 0x000000a5a4a8723e */ /* 0x000fe200000000ff */
[----:B------:R0:W-:Y:S01]  /*33d0*/  STG.E.128 desc[UR4][R160.64], R144 ;  /* 0x00000090a0007986 */ /* 0x0001e2000c101d04 */
[----:B------:R-:W-:-:S02]  /*33e0*/  IADD3.X R163, R157, UR17, RZ, P5, !PT ;  /* 0x000000119da37c10 */ /* 0x000fc4000affe4ff */
[----:B------:R-:W-:Y:S02]  /*33f0*/  ISETP.GE.AND P2, PT, R152, UR19, PT ;  /* 0x0000001398007c0c */ /* 0x000fe4000bf46270 */
[----:B------:R-:W-:Y:S01]  /*3400*/  SEL R0, RZ, 0x1, P1 ;  /* 0x00000001ff007807 */ /* 0x000fe20000800000 */
[----:B------:R0:W-:Y:S10]  /*3410*/  STG.E.128 desc[UR4][R162.64], R168 ;  /* 0x000000a8a2007986 */ /* 0x0001f4000c101d04 */
[----:B------:R-:W-:Y:S05]  /*3420*/  @!P2 BRA `(.L_x_18873) ;  /* 0xffffffd000b0a947 */ /* 0x000fea000383ffff */
[----:B------:R-:W-:Y:S05]  /*3430*/  EXIT ;  /* 0x000000000000794d */ /* 0x000fea0003800000 */
.L_x_18872:
[----:B------:R-:W-:Y:S01]  /*3440*/  HFMA2.MMA R192, -RZ, RZ, 0, 5.9604644775390625e-08 ;  /* 0x00000001ffc07435 */ /* 0x000fe200000001ff */
[----:B------:R-:W-:Y:S02]  /*3450*/  MOV R193, R0 ;  /* 0x0000000000c17202 */ /* 0x000fe40000000f00 */
[----:B------:R-:W-:Y:S02]  /*3460*/  MOV R195, 0x1f ;  /* 0x0000001f00c37802 */ /* 0x000fe40000000f00 */
[----:B------:R-:W-:-:S07]  /*3470*/  MOV R190, 0xffffffff ;  /* 0xffffffff00be7802 */ /* 0x000fce0000000f00 */
[----:B-----5:R-:W-:Y:S05]  /*3480*/  WARPSYNC.COLLECTIVE R190, `(.L_x_18874) ;  /* 0x00000000be087348 */ /* 0x020fea0003c00000 */
[----:B------:R0:W1:Y:S02]  /*3490*/  SHFL.BFLY P2, R191, R193, R192, R195 ;  /* 0x0c0000c0c1bf7389 */ /* 0x00006400000400c3 */
[----:B01---5:R-:W-:Y:S01]  /*34a0*/  ENDCOLLECTIVE ;  /* 0x000000000000791b */ /* 0x023fe20003800000 */
.L_x_18874:
[----:B------:R-:W-:Y:S01]  /*34b0*/  HFMA2.MMA R192, -RZ, RZ, 0, 1.1920928955078125e-07 ;  /* 0x00000002ffc07435 */ /* 0x000fe200000001ff */
[----:B------:R-:W-:-:S05]  /*34c0*/  MOV R187, R191 ;  /* 0x000000bf00bb7202 */ /* 0x000fca0000000f00 */
[----:B------:R-:W-:-:S05]  /*34d0*/  FADD.FTZ R187, R0, R187 ;  /* 0x000000bb00bb7221 */ /* 0x000fca0000010000 */
[----:B------:R-:W-:-:S07]  /*34e0*/  MOV R193, R187 ;  /* 0x000000bb00c17202 */ /* 0x000fce0000000f00 */
[----:B------:R-:W-:Y:S05]  /*34f0*/  WARPSYNC.COLLECTIVE R190, `(.L_x_18875) ;  /* 0x00000000be087348 */ /* 0x000fea0003c00000 */
[----:B------:R0:W1:Y:S02]  /*3500*/  SHFL.BFLY P2, R191, R193, R192, R195 ;  /* 0x0c0000c0c1bf7389 */ /* 0x00006400000400c3 */
[----:B01----:R-:W-:Y:S01]  /*3510*/  ENDCOLLECTIVE ;  /* 0x000000000000791b */ /* 0x003fe20003800000 */
.L_x_18875:
[----:B------:R-:W-:Y:S01]  /*3520*/  HFMA2.MMA R192, -RZ, RZ, 0, 2.384185791015625e-07 ;  /* 0x00000004ffc07435 */ /* 0x000fe200000001ff */
[----:B------:R-:W-:-:S05]  /*3530*/  MOV R184, R191 ;  /* 0x000000bf00b87202 */ /* 0x000fca0000000f00 */
[----:B------:R-:W-:-:S05]  /*3540*/  FADD.FTZ R186, R187, R184 ;  /* 0x000000b8bbba7221 */ /* 0x000fca0000010000 */
[----:B------:R-:W-:-:S07]  /*3550*/  MOV R193, R186 ;  /* 0x000000ba00c17202 */ /* 0x000fce0000000f00 */
[----:B------:R-:W-:Y:S05]  /*3560*/  WARPSYNC.COLLECTIVE R190, `(.L_x_18876) ;  /* 0x00000000be087348 */ /* 0x000fea0003c00000 */
[----:B------:R0:W1:Y:S02]  /*3570*/  SHFL.BFLY P2, R191, R193, R192, R195 ;  /* 0x0c0000c0c1bf7389 */ /* 0x00006400000400c3 */
[----:B01----:R-:W-:Y:S01]  /*3580*/  ENDCOLLECTIVE ;  /* 0x000000000000791b */ /* 0x003fe20003800000 */
.L_x_18876:
[----:B------:R-:W-:Y:S01]  /*3590*/  HFMA2.MMA R192, -RZ, RZ, 0, 4.76837158203125e-07 ;  /* 0x00000008ffc07435 */ /* 0x000fe200000001ff */
[----:B------:R-:W-:-:S05]  /*35a0*/  MOV R189, R191 ;  /* 0x000000bf00bd7202 */ /* 0x000fca0000000f00 */
[----:B------:R-:W-:-:S05]  /*35b0*/  FADD.FTZ R189, R186, R189 ;  /* 0x000000bdbabd7221 */ /* 0x000fca0000010000 */
[----:B------:R-:W-:-:S07]  /*35c0*/  MOV R193, R189 ;  /* 0x000000bd00c17202 */ /* 0x000fce0000000f00 */
[----:B------:R-:W-:Y:S05]  /*35d0*/  WARPSYNC.COLLECTIVE R190, `(.L_x_18877) ;  /* 0x00000000be087348 */ /* 0x000fea0003c00000 */
[----:B------:R0:W1:Y:S02]  /*35e0*/  SHFL.BFLY P2, R191, R193, R192, R195 ;  /* 0x0c0000c0c1bf7389 */ /* 0x00006400000400c3 */
[----:B01----:R-:W-:Y:S01]  /*35f0*/  ENDCOLLECTIVE ;  /* 0x000000000000791b */ /* 0x003fe20003800000 */
.L_x_18877:
[----:B------:R-:W-:Y:S01]  /*3600*/  HFMA2.MMA R192, -RZ, RZ, 0, 9.5367431640625e-07 ;  /* 0x00000010ffc07435 */ /* 0x000fe200000001ff */
[----:B------:R-:W-:-:S05]  /*3610*/  MOV R184, R191 ;  /* 0x000000bf00b87202 */ /* 0x000fca0000000f00 */
[----:B------:R-:W-:-:S05]  /*3620*/  FADD.FTZ R188, R189, R184 ;  /* 0x000000b8bdbc7221 */ /* 0x000fca0000010000 */
[----:B------:R-:W-:-:S07]  /*3630*/  MOV R193, R188 ;  /* 0x000000bc00c17202 */ /* 0x000fce0000000f00 */
[----:B------:R-:W-:Y:S05]  /*3640*/  WARPSYNC.COLLECTIVE R190, `(.L_x_18878) ;  /* 0x00000000be087348 */ /* 0x000fea0003c00000 */
[----:B------:R0:W1:Y:S02]  /*3650*/  SHFL.BFLY P2, R191, R193, R192, R195 ;  /* 0x0c0000c0c1bf7389 */ /* 0x00006400000400c3 */
[----:B01----:R-:W-:Y:S01]  /*3660*/  ENDCOLLECTIVE ;  /* 0x000000000000791b */ /* 0x003fe20003800000 */
.L_x_18878:
        /* <DEDUP_REMOVED lines=71> */
.L_x_18879:
[----:B------:R-:W-:Y:S01]  /*3ae0*/  HFMA2.MMA R192, -RZ, RZ, 0, 1.1920928955078125e-07 ;  /* 0x00000002ffc07435 */ /* 0x000fe200000001ff */
[----:B------:R-:W-:-:S05]  /*3af0*/  MOV R187, R191 ;  /* 0x000000bf00bb7202 */ /* 0x000fca0000000f00 */
[----:B------:R-:W-:-:S05]  /*3b00*/  FADD.FTZ R187, R0, R187 ;  /* 0x000000bb00bb7221 */ /* 0x000fca0000010000 */
[----:B------:R-:W-:-:S07]  /*3b10*/  MOV R193, R187 ;  /* 0x000000bb00c17202 */ /* 0x000fce0000000f00 */
[----:B------:R-:W-:Y:S05]  /*3b20*/  WARPSYNC.COLLECTIVE R190, `(.L_x_18880) ;  /* 0x00000000be087348 */ /* 0x000fea0003c00000 */
[----:B------:R0:W1:Y:S02]  /*3b30*/  SHFL.BFLY P2, R191, R193, R192, R195 ;  /* 0x0c0000c0c1bf7389 */ /* 0x00006400000400c3 */
[----:B01----:R-:W-:Y:S01]  /*3b40*/  ENDCOLLECTIVE ;  /* 0x000000000000791b */ /* 0x003fe20003800000 */
.L_x_18880:
[----:B------:R-:W-:Y:S01]  /*3b50*/  HFMA2.MMA R192, -RZ, RZ, 0, 2.384185791015625e-07 ;  /* 0x00000004ffc07435 */ /* 0x000fe200000001ff */
[----:B------:R-:W-:-:S05]  /*3b60*/  MOV R186, R191 ;  /* 0x000000bf00ba7202 */ /* 0x000fca0000000f00 */
[----:B------:R-:W-:-:S05]  /*3b70*/  FADD.FTZ R186, R187, R186 ;  /* 0x000000babbba7221 */ /* 0x000fca0000010000 */
[----:B------:R-:W-:-:S07]  /*3b80*/  MOV R193, R186 ;  /* 0x000000ba00c17202 */ /* 0x000fce0000000f00 */
[----:B------:R-:W-:Y:S05]  /*3b90*/  WARPSYNC.COLLECTIVE R190, `(.L_x_18881) ;  /* 0x00000000be087348 */ /* 0x000fea0003c00000 */
[----:B------:R0:W1:Y:S02]  /*3ba0*/  SHFL.BFLY P2, R191, R193, R192, R195 ;  /* 0x0c0000c0c1bf7389 */ /* 0x00006400000400c3 */
[----:B01----:R-:W-:Y:S01]  /*3bb0*/  ENDCOLLECTIVE ;  /* 0x000000000000791b */ /* 0x003fe20003800000 */
.L_x_18881:
[----:B------:R-:W-:Y:S01]  /*3bc0*/  HFMA2.MMA R192, -RZ, RZ, 0, 4.76837158203125e-07 ;  /* 0x00000008ffc07435 */ /* 0x000fe200000001ff */
[----:B------:R-:W-:-:S05]  /*3bd0*/  MOV R189, R191 ;  /* 0x000000bf00bd7202 */ /* 0x000fca0000000f00 */
[----:B------:R-:W-:-:S05]  /*3be0*/  FADD.FTZ R189, R186, R189 ;  /* 0x000000bdbabd7221 */ /* 0x000fca0000010000 */
[----:B------:R-:W-:-:S07]  /*3bf0*/  MOV R193, R189 ;  /* 0x000000bd00c17202 */ /* 0x000fce0000000f00 */
[----:B------:R-:W-:Y:S05]  /*3c00*/  WARPSYNC.COLLECTIVE R190, `(.L_x_18882) ;  /* 0x00000000be087348 */ /* 0x000fea0003c00000 */
[----:B------:R0:W1:Y:S02]  /*3c10*/  SHFL.BFLY P2, R191, R193, R192, R195 ;  /* 0x0c0000c0c1bf7389 */ /* 0x00006400000400c3 */
[----:B01----:R-:W-:Y:S01]  /*3c20*/  ENDCOLLECTIVE ;  /* 0x000000000000791b */ /* 0x003fe20003800000 */
.L_x_18882:
[----:B------:R-:W-:Y:S01]  /*3c30*/  HFMA2.MMA R192, -RZ, RZ, 0, 9.5367431640625e-07 ;  /* 0x00000010ffc07435 */ /* 0x000fe200000001ff */
[----:B------:R-:W-:-:S05]  /*3c40*/  MOV R188, R191 ;  /* 0x000000bf00bc7202 */ /* 0x000fca0000000f00 */
[----:B------:R-:W-:-:S05]  /*3c50*/  FADD.FTZ R188, R189, R188 ;  /* 0x000000bcbdbc7221 */ /* 0x000fca0000010000 */
[----:B------:R-:W-:-:S07]  /*3c60*/  MOV R193, R188 ;  /* 0x000000bc00c17202 */ /* 0x000fce0000000f00 */
[----:B------:R-:W-:Y:S05]  /*3c70*/  WARPSYNC.COLLECTIVE R190, `(.L_x_18883) ;  /* 0x00000000be087348 */ /* 0x000fea0003c00000 */
[----:B------:R0:W1:Y:S02]  /*3c80*/  SHFL.BFLY P2, R191, R193, R192, R195 ;  /* 0x0c0000c0c1bf7389 */ /* 0x00006400000400c3 */
[----:B01----:R-:W-:Y:S01]  /*3c90*/  ENDCOLLECTIVE ;  /* 0x000000000000791b */ /* 0x003fe20003800000 */
.L_x_18883:
[----:B------:R-:W-:Y:S05]  /*3ca0*/  BRA `(.L_x_18884) ;  /* 0xffffffe4007c7947 */ /* 0x000fea000383ffff */
.L_x_18885:
        /* <DEDUP_REMOVED lines=13> */
.L_x_27077:


//--------------------- .text._ZN10layer_norm31ln_parallel_residual_fwd_kernelINS_13Kernel_traitsIf6__halffS2_fjLj8192ELj1ELj1ELj8ELj16ENS_18Kernel_traits_baseILj8192EfS2_fS2_fjLj256EEEEELb0ELb1ELb0EEEvNS_9FwdParamsE --------------------------
	.section	.text._ZN10layer_norm31ln_parallel_residual_fwd_kernelINS_13Kernel_traitsIf6__halffS2_fjLj8192ELj1ELj1ELj8ELj16ENS_18Kernel_traits_baseILj8192EfS2_fS2_fjLj256EEEEELb0ELb1ELb0EEEvNS_9FwdParamsE,"ax",@progbits
	.align	128
        .global         _ZN10layer_norm31ln_parallel_residual_fwd_kernelINS_13Kernel_traitsIf6__halffS2_fjLj8192ELj1ELj1ELj8ELj16ENS_18Kernel_traits_baseILj8192EfS2_fS2_fjLj256EEEEELb0ELb1ELb0EEEvNS_9FwdParamsE
        .type           _ZN10layer_norm31ln_parallel_residual_fwd_kernelINS_13Kernel_traitsIf6__halffS2_fjLj8192ELj1ELj1ELj8ELj16ENS_18Kernel_traits_baseILj8192EfS2_fS2_fjLj256EEEEELb0ELb1ELb0EEEvNS_9FwdParamsE,@function
        .size           _ZN10layer_norm31ln_parallel_residual_fwd_kernelINS_13Kernel_traitsIf6__halffS2_fjLj8192ELj1ELj1ELj8ELj16ENS_18Kernel_traits_baseILj8192EfS2_fS2_fjLj256EEEEELb0ELb1ELb0EEEvNS_9FwdParamsE,(.L_x_27078 - _ZN10layer_norm31ln_parallel_residual_fwd_kernelINS_13Kernel_traitsIf6__halffS2_fjLj8192ELj1ELj1ELj8ELj16ENS_18Kernel_traits_baseILj8192EfS2_fS2_fjLj256EEEEELb0ELb1ELb0EEEvNS_9FwdParamsE)
        .other          _ZN10layer_norm31ln_parallel_residual_fwd_kernelINS_13Kernel_traitsIf6__halffS2_fjLj8192ELj1ELj1ELj8ELj16ENS_18Kernel_traits_baseILj8192EfS2_fS2_fjLj256EEEEELb0ELb1ELb0EEEvNS_9FwdParamsE,@"STO_CUDA_ENTRY STV_DEFAULT"
_ZN10layer_norm31ln_parallel_residual_fwd_kernelINS_13Kernel_traitsIf6__halffS2_fjLj8192ELj1ELj1ELj8ELj16ENS_18Kernel_traits_baseILj8192EfS2_fS2_fjLj256EEEEELb0ELb1ELb0EEEvNS_9FwdParamsE:
.text._ZN10layer_norm31ln_parallel_residual_fwd_kernelINS_13Kernel_traitsIf6__halffS2_fjLj8192ELj1ELj1ELj8ELj16ENS_18Kernel_traits_baseILj8192EfS2_fS2_fjLj256EEEEELb0ELb1ELb0EEEvNS_9FwdParamsE:
        /* <DEDUP_REMOVED lines=34> */
.L_x_18887:
[----:B------:R-:W-:Y:S05]  /*0220*/  BSYNC B0 ;  /* 0x0000000000007941 */ /* 0x000fea0003800000 */
.L_x_18886:
        /* <DEDUP_REMOVED lines=18> */
.L_x_18889:
[----:B------:R-:W-:Y:S05]  /*0350*/  BSYNC B0 ;  /* 0x0000000000007941 */ /* 0x000fea0003800000 */
.L_x_18888:
        /* <DEDUP_REMOVED lines=18> */
.L_x_18891:
[----:B------:R-:W-:Y:S05]  /*0480*/  BSYNC B0 ;  /* 0x0000000000007941 */ /* 0x000fea0003800000 */
.L_x_18890:
        /* <DEDUP_REMOVED lines=17> */
.L_x_18893:
[----:B------:R-:W-:Y:S05]  /*05a0*/  BSYNC B0 ;  /* 0x0000000000007941 */ /* 0x000fea0003800000 */
.L_x_18892:
        /* <DEDUP_REMOVED lines=31> */
.L_x_18975:
        /* <DEDUP_REMOVED lines=28> */
.L_x_18896:
[----:B-----5:R-:W-:-:S05]  /*0960*/  HADD2.F32 R81, -RZ, R68.H0_H0 ;  /* 0x20000044ff517230 */ /* 0x020fca0000004100 */
[----:B------:R-:W-:-:S04]  /*0970*/  FADD.FTZ R80, R81, R80 ;  /* 0x0000005051507221 */ /* 0x000fc80000010000 */
[----:B------:R-:W-:-:S07]  /*0980*/  @P2 FADD.FTZ R80, R72, R80 ;  /* 0x0000005048502221 */ /* 0x000fce0000010000 */
.L_x_18897:
[----:B------:R-:W-:Y:S01]  /*0990*/  HADD2.F32 R81, -RZ, R84.H1_H1 ;  /* 0x30000054ff517230 */ /* 0x000fe20000004100 */
[----:B------:R-:W-:Y:S06]  /*09a0*/  @P3 BRA `(.L_x_18898) ;  /* 0x00000000000c3947 */ /* 0x000fec0003800000 */
[----:B------:R-:W-:Y:S05]  /*09b0*/  @!P2 BRA `(.L_x_18899) ;  /* 0x000000000014a947 */ /* 0x000fea0003800000 */
[----:B-----5:R-:W-:Y:S01]  /*09c0*/  FADD.FTZ R81, R73, R81 ;  /* 0x0000005149517221 */ /* 0x020fe20000010000 */
[----:B------:R-:W-:Y:S06]  /*09d0*/  BRA `(.L_x_18899) ;  /* 0x00000000000c7947 */ /* 0x000fec0003800000 */
.L_x_18898:
[----:B-----5:R-:W-:-:S05]  /*09e0*/  HADD2.F32 R82, -RZ, R68.H1_H1 ;  /* 0x30000044ff527230 */ /* 0x020fca0000004100 */
[----:B------:R-:W-:-:S04]  /*09f0*/  FADD.FTZ R81, R82, R81 ;  /* 0x0000005152517221 */ /* 0x000fc80000010000 */
[----:B------:R-:W-:-:S07]  /*0a00*/  @P2 FADD.FTZ R81, R73, R81 ;  /* 0x0000005149512221 */ /* 0x000fce0000010000 */
.L_x_18899:
[----:B------:R-:W-:Y:S01]  /*0a10*/  HADD2.F32 R82, -RZ, R85.H0_H0 ;  /* 0x20000055ff527230 */ /* 0x000fe20000004100 */
[----:B------:R-:W-:Y:S06]  /*0a20*/  @P3 BRA `(.L_x_18900) ;  /* 0x00000000000c3947 */ /* 0x000fec0003800000 */
[----:B------:R-:W-:Y:S05]  /*0a30*/  @!P2 BRA `(.L_x_18901) ;  /* 0x000000000014a947 */ /* 0x000fea0003800000 */
[----:B-----5:R-:W-:Y:S01]  /*0a40*/  FADD.FTZ R82, R74, R82 ;  /* 0x000000524a527221 */ /* 0x020fe20000010000 */
[----:B------:R-:W-:Y:S06]  /*0a50*/  BRA `(.L_x_18901) ;  /* 0x00000000000c7947 */ /* 0x000fec0003800000 */
.L_x_18900:
[----:B-----5:R-:W-:-:S05]  /*0a60*/  HADD2.F32 R83, -RZ, R69.H0_H0 ;  /* 0x20000045ff537230 */ /* 0x020fca0000004100 */
[----:B------:R-:W-:-:S04]  /*0a70*/  FADD.FTZ R82, R83, R82 ;  /* 0x0000005253527221 */ /* 0x000fc80000010000 */
[----:B------:R-:W-:-:S07]  /*0a80*/  @P2 FADD.FTZ R82, R74, R82 ;  /* 0x000000524a522221 */ /* 0x000fce0000010000 */
.L_x_18901:
[----:B------:R-:W-:Y:S01]  /*0a90*/  HADD2.F32 R83, -RZ, R85.H1_H1 ;  /* 0x30000055ff537230 */ /* 0x000fe20000004100 */
[----:B------:R-:W-:Y:S06]  /*0aa0*/  @P3 BRA `(.L_x_18902) ;  /* 0x00000000000c3947 */ /* 0x000fec0003800000 */
[----:B------:R-:W-:Y:S05]  /*0ab0*/  @!P2 BRA `(.L_x_18903) ;  /* 0x000000000014a947 */ /* 0x000fea0003800000 */
[----:B-----5:R-:W-:Y:S01]  /*0ac0*/  FADD.FTZ R83, R75, R83 ;  /* 0x000000534b537221 */ /* 0x020fe20000010000 */
[----:B------:R-:W-:Y:S06]  /*0ad0*/  BRA `(.L_x_18903) ;  /* 0x00000000000c7947 */ /* 0x000fec0003800000 */
.L_x_18902:
[----:B-----5:R-:W-:-:S05]  /*0ae0*/  HADD2.F32 R84, -RZ, R69.H1_H1 ;  /* 0x30000045ff547230 */ /* 0x020fca0000004100 */
[----:B------:R-:W-:-:S04]  /*0af0*/  FADD.FTZ R83, R84, R83 ;  /* 0x0000005354537221 */ /* 0x000fc80000010000 */
[----:B------:R-:W-:-:S07]  /*0b00*/  @P2 FADD.FTZ R83, R75, R83 ;  /* 0x000000534b532221 */ /* 0x000fce0000010000 */
.L_x_18903:
[----:B------:R-:W-:Y:S01]  /*0b10*/  HADD2.F32 R84, -RZ, R86.H0_H0 ;  /* 0x20000056ff547230 */ /* 0x000fe20000004100 */
[----:B------:R-:W-:Y:S06]  /*0b20*/  @P3 BRA `(.L_x_18904) ;  /* 0x00000000000c3947 */ /* 0x000fec0003800000 */
[----:B------:R-:W-:Y:S05]  /*0b30*/  @!P2 BRA `(.L_x_18905) ;  /* 0x000000000014a947 */ /* 0x000fea0003800000 */
[----:B-----5:R-:W-:Y:S01]  /*0b40*/  FADD.FTZ R84, R76, R84 ;  /* 0x000000544c547221 */ /* 0x020fe20000010000 */
[----:B------:R-:W-:Y:S06]  /*0b50*/  BRA `(.L_x_18905) ;  /* 0x00000000000c7947 */ /* 0x000fec0003800000 */
.L_x_18904:
[----:B-----5:R-:W-:-:S05]  /*0b60*/  HADD2.F32 R85, -RZ, R70.H0_H0 ;  /* 0x20000046ff557230 */ /* 0x020fca0000004100 */
[----:B------:R-:W-:-:S04]  /*0b70*/  FADD.FTZ R84, R85, R84 ;  /* 0x0000005455547221 */ /* 0x000fc80000010000 */
[----:B------:R-:W-:-:S07]  /*0b80*/  @P2 FADD.FTZ R84, R76, R84 ;  /* 0x000000544c542221 */ /* 0x000fce0000010000 */
.L_x_18905:
[----:B------:R-:W-:Y:S01]  /*0b90*/  HADD2.F32 R85, -RZ, R86.H1_H1 ;  /* 0x30000056ff557230 */ /* 0x000fe20000004100 */
[----:B------:R-:W-:Y:S06]  /*0ba0*/  @P3 BRA `(.L_x_18906) ;  /* 0x00000000000c3947 */ /* 0x000fec0003800000 */
[----:B------:R-:W-:Y:S05]  /*0bb0*/  @!P2 BRA `(.L_x_18907) ;  /* 0x000000000014a947 */ /* 0x000fea0003800000 */
[----:B-----5:R-:W-:Y:S01]  /*0bc0*/  FADD.FTZ R85, R77, R85 ;  /* 0x000000554d557221 */ /* 0x020fe20000010000 */
[----:B------:R-:W-:Y:S06]  /*0bd0*/  BRA `(.L_x_18907) ;  /* 0x00000000000c7947 */ /* 0x000fec0003800000 */
.L_x_18906:
[----:B-----5:R-:W-:-:S05]  /*0be0*/  HADD2.F32 R86, -RZ, R70.H1_H1 ;  /* 0x30000046ff567230 */ /* 0x020fca0000004100 */
[----:B------:R-:W-:-:S04]  /*0bf0*/  FADD.FTZ R85, R86, R85 ;  /* 0x0000005556557221 */ /* 0x000fc80000010000 */
[----:B------:R-:W-:-:S07]  /*0c00*/  @P2 FADD.FTZ R85, R77, R85 ;  /* 0x000000554d552221 */ /* 0x000fce0000010000 */
.L_x_18907:
[----:B------:R-:W-:Y:S01]  /*0c10*/  HADD2.F32 R86, -RZ, R87.H0_H0 ;  /* 0x20000057ff567230 */ /* 0x000fe20000004100 */
[----:B------:R-:W-:Y:S06]  /*0c20*/  @P3 BRA `(.L_x_18908) ;  /* 0x00000000000c3947 */ /* 0x000fec0003800000 */
[----:B------:R-:W-:Y:S05]  /*0c30*/  @!P2 BRA `(.L_x_18909) ;  /* 0x000000000014a947 */ /* 0x000fea0003800000 */
[----:B-----5:R-:W-:Y:S01]  /*0c40*/  FADD.FTZ R86, R78, R86 ;  /* 0x000000564e567221 */ /* 0x020fe20000010000 */
[----:B------:R-:W-:Y:S06]  /*0c50*/  BRA `(.L_x_18909) ;  /* 0x00000000000c7947 */ /* 0x000fec0003800000 */
.L_x_18908:
[----:B-----5:R-:W-:-:S05]  /*0c60*/  HADD2.F32 R113, -RZ, R71.H0_H0 ;  /* 0x20000047ff717230 */ /* 0x020fca0000004100 */
[----:B------:R-:W-:-:S04]  /*0c70*/  FADD.FTZ R86, R113, R86 ;  /* 0x0000005671567221 */ /* 0x000fc80000010000 */
[----:B------:R-:W-:-:S07]  /*0c80*/  @P2 FADD.FTZ R86, R78, R86 ;  /* 0x000000564e562221 */ /* 0x000fce0000010000 */
.L_x_18909:
[----:B------:R-:W-:Y:S01]  /*0c90*/  HADD2.F32 R87, -RZ, R87.H1_H1 ;  /* 0x30000057ff577230 */ /* 0x000fe20000004100 */
[----:B------:R-:W-:Y:S06]  /*0ca0*/  @P3 BRA `(.L_x_18910) ;  /* 0x00000000000c3947 */ /* 0x000fec0003800000 */
[----:B------:R-:W-:Y:S05]  /*0cb0*/  @!P2 BRA `(.L_x_18911) ;  /* 0x000000000014a947 */ /* 0x000fea0003800000 */
[----:B-----5:R-:W-:Y:S01]  /*0cc0*/  FADD.FTZ R87, R79, R87 ;  /* 0x000000574f577221 */ /* 0x020fe20000010000 */
[----:B------:R-:W-:Y:S06]  /*0cd0*/  BRA `(.L_x_18911) ;  /* 0x00000000000c7947 */ /* 0x000fec0003800000 */
.L_x_18910:
[----:B-----5:R-:W-:-:S05]  /*0ce0*/  HADD2.F32 R114, -RZ, R71.H1_H1 ;  /* 0x30000047ff727230 */ /* 0x020fca0000004100 */
[----:B------:R-:W-:-:S04]  /*0cf0*/  FADD.FTZ R87, R114, R87 ;  /* 0x0000005772577221 */ /* 0x000fc80000010000 */
[----:B------:R-:W-:-:S07]  /*0d00*/  @P2 FADD.FTZ R87, R79, R87 ;  /* 0x000000574f572221 */ /* 0x000fce0000010000 */
.L_x_18911:
[C---:B------:R-:W-:Y:S02]  /*0d10*/  LEA R114, P2, R2.reuse, UR10, 0x5 ;  /* 0x0000000a02727c11 */ /* 0x040fe4000f8428ff */
[C---:B------:R-:W-:Y:S02]  /*0d20*/  IADD3 R113, R2.reuse, 0x100, RZ ;  /* 0x0000010002717810 */ /* 0x040fe40007ffe0ff */
[----:B------:R-:W-:-:S05]  /*0d30*/  LEA.HI.X R115, R2, UR11, RZ, 0x5, P2 ;  /* 0x0000000b02737c11 */ /* 0x000fca00090f2cff */
[----:B------:R1:W-:Y:S04]  /*0d40*/  STG.E.128 desc[UR4][R114.64], R80 ;  /* 0x0000005072007986 */ /* 0x0003e8000c101d04 */
[----:B------:R1:W-:Y:S02]  /*0d50*/  STG.E.128 desc[UR4][R114.64+0x10], R84 ;  /* 0x0000105472007986 */ /* 0x0003e4000c101d04 */
.L_x_18895:
[----:B------:R-:W-:Y:S05]  /*0d60*/  BSYNC B0 ;  /* 0x0000000000007941 */ /* 0x000fea0003800000 */
.L_x_18894:
        /* <DEDUP_REMOVED lines=24> */
.L_x_18914:
[----:B-----5:R-:W-:-:S05]  /*0ef0*/  HADD2.F32 R89, -RZ, R68.H0_H0 ;  /* 0x20000044ff597230 */ /* 0x020fca0000004100 */
[----:B------:R-:W-:-:S04]  /*0f00*/  FADD.FTZ R88, R89, R88 ;  /* 0x0000005859587221 */ /* 0x000fc80000010000 */
[----:B------:R-:W-:-:S07]  /*0f10*/  @P2 FADD.FTZ R88, R72, R88 ;  /* 0x0000005848582221 */ /* 0x000fce0000010000 */
.L_x_18915:
[----:B------:R-:W-:Y:S01]  /*0f20*/  HADD2.F32 R89, -RZ, R92.H1_H1 ;  /* 0x3000005cff597230 */ /* 0x000fe20000004100 */
[----:B------:R-:W-:Y:S06]  /*0f30*/  @P3 BRA `(.L_x_18916) ;  /* 0x00000000000c3947 */ /* 0x000fec0003800000 */
[----:B------:R-:W-:Y:S05]  /*0f40*/  @!P2 BRA `(.L_x_18917) ;  /* 0x000000000014a947 */ /* 0x000fea0003800000 */
[----:B-----5:R-:W-:Y:S01]  /*0f50*/  FADD.FTZ R89, R73, R89 ;  /* 0x0000005949597221 */ /* 0x020fe20000010000 */
[----:B------:R-:W-:Y:S06]  /*0f60*/  BRA `(.L_x_18917) ;  /* 0x00000000000c7947 */ /* 0x000fec0003800000 */
.L_x_18916:
[----:B-----5:R-:W-:-:S05]  /*0f70*/  HADD2.F32 R90, -RZ, R68.H1_H1 ;  /* 0x30000044ff5a7230 */ /* 0x020fca0000004100 */
[----:B------:R-:W-:-:S04]  /*0f80*/  FADD.FTZ R89, R90, R89 ;  /* 0x000000595a597221 */ /* 0x000fc80000010000 */
[----:B------:R-:W-:-:S07]  /*0f90*/  @P2 FADD.FTZ R89, R73, R89 ;  /* 0x0000005949592221 */ /* 0x000fce0000010000 */
.L_x_18917:
[----:B------:R-:W-:Y:S01]  /*0fa0*/  HADD2.F32 R90, -RZ, R93.H0_H0 ;  /* 0x2000005dff5a7230 */ /* 0x000fe20000004100 */
[----:B------:R-:W-:Y:S06]  /*0fb0*/  @P3 BRA `(.L_x_18918) ;  /* 0x00000000000c3947 */ /* 0x000fec0003800000 */
[----:B------:R-:W-:Y:S05]  /*0fc0*/  @!P2 BRA `(.L_x_18919) ;  /* 0x000000000014a947 */ /* 0x000fea0003800000 */
[----:B-----5:R-:W-:Y:S01]  /*0fd0*/  FADD.FTZ R90, R74, R90 ;  /* 0x0000005a4a5a7221 */ /* 0x020fe20000010000 */
[----:B------:R-:W-:Y:S06]  /*0fe0*/  BRA `(.L_x_18919) ;  /* 0x00000000000c7947 */ /* 0x000fec0003800000 */
.L_x_18918:
[----:B-----5:R-:W-:-:S05]  /*0ff0*/  HADD2.F32 R91, -RZ, R69.H0_H0 ;  /* 0x20000045ff5b7230 */ /* 0x020fca0000004100 */
[----:B------:R-:W-:-:S04]  /*1000*/  FADD.FTZ R90, R91, R90 ;  /* 0x0000005a5b5a7221 */ /* 0x000fc80000010000 */
[----:B------:R-:W-:-:S07]  /*1010*/  @P2 FADD.FTZ R90, R74, R90 ;  /* 0x0000005a4a5a2221 */ /* 0x000fce0000010000 */
.L_x_18919:
[----:B------:R-:W-:Y:S01]  /*1020*/  HADD2.F32 R91, -RZ, R93.H1_H1 ;  /* 0x3000005dff5b7230 */ /* 0x000fe20000004100 */
[----:B------:R-:W-:Y:S06]  /*1030*/  @P3 BRA `(.L_x_18920) ;  /* 0x00000000000c3947 */ /* 0x000fec0003800000 */
[----:B------:R-:W-:Y:S05]  /*1040*/  @!P2 BRA `(.L_x_18921) ;  /* 0x000000000014a947 */ /* 0x000fea0003800000 */
[----:B-----5:R-:W-:Y:S01]  /*1050*/  FADD.FTZ R91, R75, R91 ;  /* 0x0000005b4b5b7221 */ /* 0x020fe20000010000 */
[----:B------:R-:W-:Y:S06]  /*1060*/  BRA `(.L_x_18921) ;  /* 0x00000000000c7947 */ /* 0x000fec0003800000 */
.L_x_18920:
[----:B-----5:R-:W-:-:S05]  /*1070*/  HADD2.F32 R92, -RZ, R69.H1_H1 ;  /* 0x30000045ff5c7230 */ /* 0x020fca0000004100 */
[----:B------:R-:W-:-:S04]  /*1080*/  FADD.FTZ R91, R92, R91 ;  /* 0x0000005b5c5b7221 */ /* 0x000fc80000010000 */
[----:B------:R-:W-:-:S07]  /*1090*/  @P2 FADD.FTZ R91, R75, R91 ;  /* 0x0000005b4b5b2221 */ /* 0x000fce0000010000 */
.L_x_18921:
[----:B------:R-:W-:Y:S01]  /*10a0*/  HADD2.F32 R92, -RZ, R94.H0_H0 ;  /* 0x2000005eff5c7230 */ /* 0x000fe20000004100 */
[----:B------:R-:W-:Y:S06]  /*10b0*/  @P3 BRA `(.L_x_18922) ;  /* 0x00000000000c3947 */ /* 0x000fec0003800000 */
[----:B------:R-:W-:Y:S05]  /*10c0*/  @!P2 BRA `(.L_x_18923) ;  /* 0x000000000014a947 */ /* 0x000fea0003800000 */
[----:B-----5:R-:W-:Y:S01]  /*10d0*/  FADD.FTZ R92, R76, R92 ;  /* 0x0000005c4c5c7221 */ /* 0x020fe20000010000 */
[----:B------:R-:W-:Y:S06]  /*10e0*/  BRA `(.L_x_18923) ;  /* 0x00000000000c7947 */ /* 0x000fec0003800000 */
.L_x_18922:
[----:B-----5:R-:W-:-:S05]  /*10f0*/  HADD2.F32 R93, -RZ, R70.H0_H0 ;  /* 0x20000046ff5d7230 */ /* 0x020fca0000004100 */
[----:B------:R-:W-:-:S04]  /*1100*/  FADD.FTZ R92, R93, R92 ;  /* 0x0000005c5d5c7221 */ /* 0x000fc80000010000 */
[----:B------:R-:W-:-:S07]  /*1110*/  @P2 FADD.FTZ R92, R76, R92 ;  /* 0x0000005c4c5c2221 */ /* 0x000fce0000010000 */
.L_x_18923:
[----:B------:R-:W-:Y:S01]  /*1120*/  HADD2.F32 R93, -RZ, R94.H1_H1 ;  /* 0x3000005eff5d7230 */ /* 0x000fe20000004100 */
[----:B------:R-:W-:Y:S06]  /*1130*/  @P3 BRA `(.L_x_18924) ;  /* 0x00000000000c3947 */ /* 0x000fec0003800000 */
[----:B------:R-:W-:Y:S05]  /*1140*/  @!P2 BRA `(.L_x_18925) ;  /* 0x000000000014a947 */ /* 0x000fea0003800000 */
[----:B-----5:R-:W-:Y:S01]  /*1150*/  FADD.FTZ R93, R77, R93 ;  /* 0x0000005d4d5d7221 */ /* 0x020fe20000010000 */
[----:B------:R-:W-:Y:S06]  /*1160*/  BRA `(.L_x_18925) ;  /* 0x00000000000c7947 */ /* 0x000fec0003800000 */
.L_x_18924:
[----:B-----5:R-:W-:-:S05]  /*1170*/  HADD2.F32 R94, -RZ, R70.H1_H1 ;  /* 0x30000046ff5e7230 */ /* 0x020fca0000004100 */
[----:B------:R-:W-:-:S04]  /*1180*/  FADD.FTZ R93, R94, R93 ;  /* 0x0000005d5e5d7221 */ /* 0x000fc80000010000 */
[----:B------:R-:W-:-:S07]  /*1190*/  @P2 FADD.FTZ R93, R77, R93 ;  /* 0x0000005d4d5d2221 */ /* 0x000fce0000010000 */
.L_x_18925:
[----:B------:R-:W-:Y:S01]  /*11a0*/  HADD2.F32 R94, -RZ, R95.H0_H0 ;  /* 0x2000005fff5e7230 */ /* 0x000fe20000004100 */
[----:B------:R-:W-:Y:S06]  /*11b0*/  @P3 BRA `(.L_x_18926) ;  /* 0x00000000000c3947 */ /* 0x000fec0003800000 */
[----:B------:R-:W-:Y:S05]  /*11c0*/  @!P2 BRA `(.L_x_18927) ;  /* 0x000000000014a947 */ /* 0x000fea0003800000 */
[----:B-----5:R-:W-:Y:S01]  /*11d0*/  FADD.FTZ R94, R78, R94 ;  /* 0x0000005e4e5e7221 */ /* 0x020fe20000010000 */
[----:B------:R-:W-:Y:S06]  /*11e0*/  BRA `(.L_x_18927) ;  /* 0x00000000000c7947 */ /* 0x000fec0003800000 */
.L_x_18926:
[----:B-----5:R-:W-:-:S05]  /*11f0*/  HADD2.F32 R115, -RZ, R71.H0_H0 ;  /* 0x20000047ff737230 */ /* 0x020fca0000004100 */
[----:B------:R-:W-:-:S04]  /*1200*/  FADD.FTZ R94, R115, R94 ;  /* 0x0000005e735e7221 */ /* 0x000fc80000010000 */
[----:B------:R-:W-:-:S07]  /*1210*/  @P2 FADD.FTZ R94, R78, R94 ;  /* 0x0000005e4e5e2221 */ /* 0x000fce0000010000 */
.L_x_18927:
[----:B------:R-:W-:Y:S01]  /*1220*/  HADD2.F32 R95, -RZ, R95.H1_H1 ;  /* 0x3000005fff5f7230 */ /* 0x000fe20000004100 */
[----:B------:R-:W-:Y:S06]  /*1230*/  @P3 BRA `(.L_x_18928) ;  /* 0x00000000000c3947 */ /* 0x000fec0003800000 */
[----:B------:R-:W-:Y:S05]  /*1240*/  @!P2 BRA `(.L_x_18929) ;  /* 0x000000000014a947 */ /* 0x000fea0003800000 */
[----:B-----5:R-:W-:Y:S01]  /*1250*/  FADD.FTZ R95, R79, R95 ;  /* 0x0000005f4f5f7221 */ /* 0x020fe20000010000 */
[----:B------:R-:W-:Y:S06]  /*1260*/  BRA `(.L_x_18929) ;  /* 0x00000000000c7947 */ /* 0x000fec0003800000 */
.L_x_18928:
[----:B-----5:R-:W-:-:S05]  /*1270*/  HADD2.F32 R114, -RZ, R71.H1_H1 ;  /* 0x30000047ff727230 */ /* 0x020fca0000004100 */
[----:B------:R-:W-:-:S04]  /*1280*/  FADD.FTZ R95, R114, R95 ;  /* 0x0000005f725f7221 */ /* 0x000fc80000010000 */
[----:B------:R-:W-:-:S07]  /*1290*/  @P2 FADD.FTZ R95, R79, R95 ;  /* 0x0000005f4f5f2221 */ /* 0x000fce0000010000 */
.L_x_18929:
[----:B------:R-:W-:-:S04]  /*12a0*/  LEA R114, P2, R113, UR10, 0x5 ;  /* 0x0000000a71727c11 */ /* 0x000fc8000f8428ff */
[C---:B------:R-:W-:Y:S02]  /*12b0*/  LEA.HI.X R115, R113.reuse, UR11, RZ, 0x5, P2 ;  /* 0x0000000b71737c11 */ /* 0x040fe400090f2cff */
[----:B------:R-:W-:-:S03]  /*12c0*/  IADD3 R113, R113, 0x100, RZ ;  /* 0x0000010071717810 */ /* 0x000fc60007ffe0ff */
[----:B------:R2:W-:Y:S04]  /*12d0*/  STG.E.128 desc[UR4][R114.64], R88 ;  /* 0x0000005872007986 */ /* 0x0005e8000c101d04 */
[----:B------:R2:W-:Y:S02]  /*12e0*/  STG.E.128 desc[UR4][R114.64+0x10], R92 ;  /* 0x0000105c72007986 */ /* 0x0005e4000c101d04 */
.L_x_18913:
[----:B------:R-:W-:Y:S05]  /*12f0*/  BSYNC B0 ;  /* 0x0000000000007941 */ /* 0x000fea0003800000 */
.L_x_18912:
        /* <DEDUP_REMOVED lines=24> */
.L_x_18932:
[----:B-----5:R-:W-:-:S05]  /*1480*/  HADD2.F32 R97, -RZ, R68.H0_H0 ;  /* 0x20000044ff617230 */ /* 0x020fca0000004100 */
[----:B------:R-:W-:-:S04]  /*1490*/  FADD.FTZ R96, R97, R96 ;  /* 0x0000006061607221 */ /* 0x000fc80000010000 */
[----:B------:R-:W-:-:S07]  /*14a0*/  @P2 FADD.FTZ R96, R72, R96 ;  /* 0x0000006048602221 */ /* 0x000fce0000010000 */
.L_x_18933:
[----:B------:R-:W-:Y:S01]  /*14b0*/  HADD2.F32 R97, -RZ, R100.H1_H1 ;  /* 0x30000064ff617230 */ /* 0x000fe20000004100 */
[----:B------:R-:W-:Y:S06]  /*14c0*/  @P3 BRA `(.L_x_18934) ;  /* 0x00000000000c3947 */ /* 0x000fec0003800000 */
[----:B------:R-:W-:Y:S05]  /*14d0*/  @!P2 BRA `(.L_x_18935) ;  /* 0x000000000014a947 */ /* 0x000fea0003800000 */
[----:B-----5:R-:W-:Y:S01]  /*14e0*/  FADD.FTZ R97, R73, R97 ;  /* 0x0000006149617221 */ /* 0x020fe20000010000 */
[----:B------:R-:W-:Y:S06]  /*14f0*/  BRA `(.L_x_18935) ;  /* 0x00000000000c7947 */ /* 0x000fec0003800000 */
.L_x_18934:
[----:B-----5:R-:W-:-:S05]  /*1500*/  HADD2.F32 R98, -RZ, R68.H1_H1 ;  /* 0x30000044ff627230 */ /* 0x020fca0000004100 */
[----:B------:R-:W-:-:S04]  /*1510*/  FADD.FTZ R97, R98, R97 ;  /* 0x0000006162617221 */ /* 0x000fc80000010000 */
[----:B------:R-:W-:-:S07]  /*1520*/  @P2 FADD.FTZ R97, R73, R97 ;  /* 0x0000006149612221 */ /* 0x000fce0000010000 */
.L_x_18935:
[----:B------:R-:W-:Y:S01]  /*1530*/  HADD2.F32 R98, -RZ, R101.H0_H0 ;  /* 0x20000065ff627230 */ /* 0x000fe20000004100 */
[----:B------:R-:W-:Y:S06]  /*1540*/  @P3 BRA `(.L_x_18936) ;  /* 0x00000000000c3947 */ /* 0x000fec0003800000 */
[----:B------:R-:W-:Y:S05]  /*1550*/  @!P2 BRA `(.L_x_18937) ;  /* 0x000000000014a947 */ /* 0x000fea0003800000 */
[----:B-----5:R-:W-:Y:S01]  /*1560*/  FADD.FTZ R98, R74, R98 ;  /* 0x000000624a627221 */ /* 0x020fe20000010000 */
[----:B------:R-:W-:Y:S06]  /*1570*/  BRA `(.L_x_18937) ;  /* 0x00000000000c7947 */ /* 0x000fec0003800000 */
.L_x_18936:
[----:B-----5:R-:W-:-:S05]  /*1580*/  HADD2.F32 R99, -RZ, R69.H0_H0 ;  /* 0x20000045ff637230 */ /* 0x020fca0000004100 */
[----:B------:R-:W-:-:S04]  /*1590*/  FADD.FTZ R98, R99, R98 ;  /* 0x0000006263627221 */ /* 0x000fc80000010000 */
[----:B------:R-:W-:-:S07]  /*15a0*/  @P2 FADD.FTZ R98, R74, R98 ;  /* 0x000000624a622221 */ /* 0x000fce0000010000 */
.L_x_18937:
[----:B------:R-:W-:Y:S01]  /*15b0*/  HADD2.F32 R99, -RZ, R101.H1_H1 ;  /* 0x30000065ff637230 */ /* 0x000fe20000004100 */
[----:B------:R-:W-:Y:S06]  /*15c0*/  @P3 BRA `(.L_x_18938) ;  /* 0x00000000000c3947 */ /* 0x000fec0003800000 */
[----:B------:R-:W-:Y:S05]  /*15d0*/  @!P2 BRA `(.L_x_18939) ;  /* 0x000000000014a947 */ /* 0x000fea0003800000 */
[----:B-----5:R-:W-:Y:S01]  /*15e0*/  FADD.FTZ R99, R75, R99 ;  /* 0x000000634b637221 */ /* 0x020fe20000010000 */
[----:B------:R-:W-:Y:S06]  /*15f0*/  BRA `(.L_x_18939) ;  /* 0x00000000000c7947 */ /* 0x000fec0003800000 */
.L_x_18938:
[----:B-----5:R-:W-:-:S05]  /*1600*/  HADD2.F32 R100, -RZ, R69.H1_H1 ;  /* 0x30000045ff647230 */ /* 0x020fca0000004100 */
[----:B------:R-:W-:-:S04]  /*1610*/  FADD.FTZ R99, R100, R99 ;  /* 0x0000006364637221 */ /* 0x000fc80000010000 */
[----:B------:R-:W-:-:S07]  /*1620*/  @P2 FADD.FTZ R99, R75, R99 ;  /* 0x000000634b632221 */ /* 0x000fce0000010000 */
.L_x_18939:
[----:B------:R-:W-:Y:S01]  /*1630*/  HADD2.F32 R100, -RZ, R102.H0_H0 ;  /* 0x20000066ff647230 */ /* 0x000fe20000004100 */
[----:B------:R-:W-:Y:S06]  /*1640*/  @P3 BRA `(.L_x_18940) ;  /* 0x00000000000c3947 */ /* 0x000fec0003800000 */
[----:B------:R-:W-:Y:S05]  /*1650*/  @!P2 BRA `(.L_x_18941) ;  /* 0x000000000014a947 */ /* 0x000fea0003800000 */
[----:B-----5:R-:W-:Y:S01]  /*1660*/  FADD.FTZ R100, R76, R100 ;  /* 0x000000644c647221 */ /* 0x020fe20000010000 */
[----:B------:R-:W-:Y:S06]  /*1670*/  BRA `(.L_x_18941) ;  /* 0x00000000000c7947 */ /* 0x000fec0003800000 */
.L_x_18940:
[----:B-----5:R-:W-:-:S05]  /*1680*/  HADD2.F32 R101, -RZ, R70.H0_H0 ;  /* 0x20000046ff657230 */ /* 0x020fca0000004100 */
[----:B------:R-:W-:-:S04]  /*1690*/  FADD.FTZ R100, R101, R100 ;  /* 0x0000006465647221 */ /* 0x000fc80000010000 */
[----:B------:R-:W-:-:S07]  /*16a0*/  @P2 FADD.FTZ R100, R76, R100 ;  /* 0x000000644c642221 */ /* 0x000fce0000010000 */
.L_x_18941:
[----:B------:R-:W-:Y:S01]  /*16b0*/  HADD2.F32 R101, -RZ, R102.H1_H1 ;  /* 0x30000066ff657230 */ /* 0x000fe20000004100 */
[----:B------:R-:W-:Y:S06]  /*16c0*/  @P3 BRA `(.L_x_18942) ;  /* 0x00000000000c3947 */ /* 0x000fec0003800000 */
[----:B------:R-:W-:Y:S05]  /*16d0*/  @!P2 BRA `(.L_x_18943) ;  /* 0x000000000014a947 */ /* 0x000fea0003800000 */
[----:B-----5:R-:W-:Y:S01]  /*16e0*/  FADD.FTZ R101, R77, R101 ;  /* 0x000000654d657221 */ /* 0x020fe20000010000 */
[----:B------:R-:W-:Y:S06]  /*16f0*/  BRA `(.L_x_18943) ;  /* 0x00000000000c7947 */ /* 0x000fec0003800000 */
.L_x_18942:
[----:B-----5:R-:W-:-:S05]  /*1700*/  HADD2.F32 R102, -RZ, R70.H1_H1 ;  /* 0x30000046ff667230 */ /* 0x020fca0000004100 */
[----:B------:R-:W-:-:S04]  /*1710*/  FADD.FTZ R101, R102, R101 ;  /* 0x0000006566657221 */ /* 0x000fc80000010000 */
[----:B------:R-:W-:-:S07]  /*1720*/  @P2 FADD.FTZ R101, R77, R101 ;  /* 0x000000654d652221 */ /* 0x000fce0000010000 */
.L_x_18943:
[----:B------:R-:W-:Y:S01]  /*1730*/  HADD2.F32 R102, -RZ, R103.H0_H0 ;  /* 0x20000067ff667230 */ /* 0x000fe20000004100 */
[----:B------:R-:W-:Y:S06]  /*1740*/  @P3 BRA `(.L_x_18944) ;  /* 0x00000000000c3947 */ /* 0x000fec0003800000 */
[----:B------:R-:W-:Y:S05]  /*1750*/  @!P2 BRA `(.L_x_18945) ;  /* 0x000000000014a947 */ /* 0x000fea0003800000 */
[----:B-----5:R-:W-:Y:S01]  /*1760*/  FADD.FTZ R102, R78, R102 ;  /* 0x000000664e667221 */ /* 0x020fe20000010000 */
[----:B------:R-:W-:Y:S06]  /*1770*/  BRA `(.L_x_18945) ;  /* 0x00000000000c7947 */ /* 0x000fec0003800000 */
.L_x_18944:
[----:B-----5:R-:W-:-:S05]  /*1780*/  HADD2.F32 R115, -RZ, R71.H0_H0 ;  /* 0x20000047ff737230 */ /* 0x020fca0000004100 */
[----:B------:R-:W-:-:S04]  /*1790*/  FADD.FTZ R102, R115, R102 ;  /* 0x0000006673667221 */ /* 0x000fc80000010000 */
[----:B------:R-:W-:-:S07]  /*17a0*/  @P2 FADD.FTZ R102, R78, R102 ;  /* 0x000000664e662221 */ /* 0x000fce0000010000 */
.L_x_18945:
[----:B------:R-:W-:Y:S01]  /*17b0*/  HADD2.F32 R103, -RZ, R103.H1_H1 ;  /* 0x30000067ff677230 */ /* 0x000fe20000004100 */
[----:B------:R-:W-:Y:S06]  /*17c0*/  @P3 BRA `(.L_x_18946) ;  /* 0x00000000000c3947 */ /* 0x000fec0003800000 */
[----:B------:R-:W-:Y:S05]  /*17d0*/  @!P2 BRA `(.L_x_18947) ;  /* 0x000000000014a947 */ /* 0x000fea0003800000 */
[----:B-----5:R-:W-:Y:S01]  /*17e0*/  FADD.FTZ R103, R79, R103 ;  /* 0x000000674f677221 */ /* 0x020fe20000010000 */
[----:B------:R-:W-:Y:S06]  /*17f0*/  BRA `(.L_x_18947) ;  /* 0x00000000000c7947 */ /* 0x000fec0003800000 */
.L_x_18946:
[----:B-----5:R-:W-:-:S05]  /*1800*/  HADD2.F32 R114, -RZ, R71.H1_H1 ;  /* 0x30000047ff727230 */ /* 0x020fca0000004100 */
[----:B------:R-:W-:-:S04]  /*1810*/  FADD.FTZ R103, R114, R103 ;  /* 0x0000006772677221 */ /* 0x000fc80000010000 */
[----:B------:R-:W-:-:S07]  /*1820*/  @P2 FADD.FTZ R103, R79, R103 ;  /* 0x000000674f672221 */ /* 0x000fce0000010000 */
.L_x_18947:
[----:B------:R-:W-:-:S04]  /*1830*/  LEA R114, P2, R113, UR10, 0x5 ;  /* 0x0000000a71727c11 */ /* 0x000fc8000f8428ff */
[C---:B------:R-:W-:Y:S02]  /*1840*/  LEA.HI.X R115, R113.reuse, UR11, RZ, 0x5, P2 ;  /* 0x0000000b71737c11 */ /* 0x040fe400090f2cff */
[----:B------:R-:W-:-:S03]  /*1850*/  IADD3 R113, R113, 0x100, RZ ;  /* 0x0000010071717810 */ /* 0x000fc60007ffe0ff */
[----:B------:R3:W-:Y:S04]  /*1860*/  STG.E.128 desc[UR4][R114.64], R96 ;  /* 0x0000006072007986 */ /* 0x0007e8000c101d04 */
[----:B------:R3:W-:Y:S02]  /*1870*/  STG.E.128 desc[UR4][R114.64+0x10], R100 ;  /* 0x0000106472007986 */ /* 0x0007e4000c101d04 */
.L_x_18931:
[----:B------:R-:W-:Y:S05]  /*1880*/  BSYNC B0 ;  /* 0x0000000000007941 */ /* 0x000fea0003800000 */
.L_x_18930:
        /* <DEDUP_REMOVED lines=23> */
.L_x_18950:
[----:B-----5:R-:W-:-:S05]  /*1a00*/  HADD2.F32 R105, -RZ, R68.H0_H0 ;  /* 0x20000044ff697230 */ /* 0x020fca0000004100 */
[----:B------:R-:W-:-:S04]  /*1a10*/  FADD.FTZ R104, R105, R104 ;  /* 0x0000006869687221 */ /* 0x000fc80000010000 */
[----:B------:R-:W-:-:S07]  /*1a20*/  @P2 FADD.FTZ R104, R72, R104 ;  /* 0x0000006848682221 */ /* 0x000fce0000010000 */
.L_x_18951:
[----:B------:R-:W-:Y:S01]  /*1a30*/  HADD2.F32 R105, -RZ, R108.H1_H1 ;  /* 0x3000006cff697230 */ /* 0x000fe20000004100 */
[----:B------:R-:W-:Y:S06]  /*1a40*/  @P3 BRA `(.L_x_18952) ;  /* 0x00000000000c3947 */ /* 0x000fec0003800000 */
[----:B------:R-:W-:Y:S05]  /*1a50*/  @!P2 BRA `(.L_x_18953) ;  /* 0x000000000014a947 */ /* 0x000fea0003800000 */
[----:B-----5:R-:W-:Y:S01]  /*1a60*/  FADD.FTZ R105, R73, R105 ;  /* 0x0000006949697221 */ /* 0x020fe20000010000 */
[----:B------:R-:W-:Y:S06]  /*1a70*/  BRA `(.L_x_18953) ;  /* 0x00000000000c7947 */ /* 0x000fec0003800000 */
.L_x_18952:
[----:B-----5:R-:W-:-:S05]  /*1a80*/  HADD2.F32 R106, -RZ, R68.H1_H1 ;  /* 0x30000044ff6a7230 */ /* 0x020fca0000004100 */
[----:B------:R-:W-:-:S04]  /*1a90*/  FADD.FTZ R105, R106, R105 ;  /* 0x000000696a697221 */ /* 0x000fc80000010000 */
[----:B------:R-:W-:-:S07]  /*1aa0*/  @P2 FADD.FTZ R105, R73, R105 ;  /* 0x0000006949692221 */ /* 0x000fce0000010000 */
.L_x_18953:
[----:B------:R-:W-:Y:S01]  /*1ab0*/  HADD2.F32 R106, -RZ, R109.H0_H0 ;  /* 0x2000006dff6a7230 */ /* 0x000fe20000004100 */
[----:B------:R-:W-:Y:S06]  /*1ac0*/  @P3 BRA `(.L_x_18954) ;  /* 0x00000000000c3947 */ /* 0x000fec0003800000 */
[----:B------:R-:W-:Y:S05]  /*1ad0*/  @!P2 BRA `(.L_x_18955) ;  /* 0x000000000014a947 */ /* 0x000fea0003800000 */
[----:B-----5:R-:W-:Y:S01]  /*1ae0*/  FADD.FTZ R106, R74, R106 ;  /* 0x0000006a4a6a7221 */ /* 0x020fe20000010000 */
[----:B------:R-:W-:Y:S06]  /*1af0*/  BRA `(.L_x_18955) ;  /* 0x00000000000c7947 */ /* 0x000fec0003800000 */
.L_x_18954:
[----:B-----5:R-:W-:-:S05]  /*1b00*/  HADD2.F32 R107, -RZ, R69.H0_H0 ;  /* 0x20000045ff6b7230 */ /* 0x020fca0000004100 */
[----:B------:R-:W-:-:S04]  /*1b10*/  FADD.FTZ R106, R107, R106 ;  /* 0x0000006a6b6a7221 */ /* 0x000fc80000010000 */
[----:B------:R-:W-:-:S07]  /*1b20*/  @P2 FADD.FTZ R106, R74, R106 ;  /* 0x0000006a4a6a2221 */ /* 0x000fce0000010000 */
.L_x_18955:
[----:B------:R-:W-:Y:S01]  /*1b30*/  HADD2.F32 R107, -RZ, R109.H1_H1 ;  /* 0x3000006dff6b7230 */ /* 0x000fe20000004100 */
[----:B------:R-:W-:Y:S06]  /*1b40*/  @P3 BRA `(.L_x_18956) ;  /* 0x00000000000c3947 */ /* 0x000fec0003800000 */
[----:B------:R-:W-:Y:S05]  /*1b50*/  @!P2 BRA `(.L_x_18957) ;  /* 0x000000000014a947 */ /* 0x000fea0003800000 */
[----:B-----5:R-:W-:Y:S01]  /*1b60*/  FADD.FTZ R107, R75, R107 ;  /* 0x0000006b4b6b7221 */ /* 0x020fe20000010000 */
[----:B------:R-:W-:Y:S06]  /*1b70*/  BRA `(.L_x_18957) ;  /* 0x00000000000c7947 */ /* 0x000fec0003800000 */
.L_x_18956:
[----:B-----5:R-:W-:-:S05]  /*1b80*/  HADD2.F32 R108, -RZ, R69.H1_H1 ;  /* 0x30000045ff6c7230 */ /* 0x020fca0000004100 */
[----:B------:R-:W-:-:S04]  /*1b90*/  FADD.FTZ R107, R108, R107 ;  /* 0x0000006b6c6b7221 */ /* 0x000fc80000010000 */
[----:B------:R-:W-:-:S07]  /*1ba0*/  @P2 FADD.FTZ R107, R75, R107 ;  /* 0x0000006b4b6b2221 */ /* 0x000fce0000010000 */
.L_x_18957:
[----:B------:R-:W-:Y:S01]  /*1bb0*/  HADD2.F32 R108, -RZ, R110.H0_H0 ;  /* 0x2000006eff6c7230 */ /* 0x000fe20000004100 */
[----:B------:R-:W-:Y:S06]  /*1bc0*/  @P3 BRA `(.L_x_18958) ;  /* 0x00000000000c3947 */ /* 0x000fec0003800000 */
[----:B------:R-:W-:Y:S05]  /*1bd0*/  @!P2 BRA `(.L_x_18959) ;  /* 0x000000000014a947 */ /* 0x000fea0003800000 */
[----:B-----5:R-:W-:Y:S01]  /*1be0*/  FADD.FTZ R108, R76, R108 ;  /* 0x0000006c4c6c7221 */ /* 0x020fe20000010000 */
[----:B------:R-:W-:Y:S06]  /*1bf0*/  BRA `(.L_x_18959) ;  /* 0x00000000000c7947 */ /* 0x000fec0003800000 */
.L_x_18958:
[----:B-----5:R-:W-:-:S05]  /*1c00*/  HADD2.F32 R109, -RZ, R70.H0_H0 ;  /* 0x20000046ff6d7230 */ /* 0x020fca0000004100 */
[----:B------:R-:W-:-:S04]  /*1c10*/  FADD.FTZ R108, R109, R108 ;  /* 0x0000006c6d6c7221 */ /* 0x000fc80000010000 */
[----:B------:R-:W-:-:S07]  /*1c20*/  @P2 FADD.FTZ R108, R76, R108 ;  /* 0x0000006c4c6c2221 */ /* 0x000fce0000010000 */
.L_x_18959:
[----:B------:R-:W-:Y:S01]  /*1c30*/  HADD2.F32 R109, -RZ, R110.H1_H1 ;  /* 0x3000006eff6d7230 */ /* 0x000fe20000004100 */
[----:B------:R-:W-:Y:S06]  /*1c40*/  @P3 BRA `(.L_x_18960) ;  /* 0x00000000000c3947 */ /* 0x000fec0003800000 */
[----:B------:R-:W-:Y:S05]  /*1c50*/  @!P2 BRA `(.L_x_18961) ;  /* 0x000000000014a947 */ /* 0x000fea0003800000 */
[----:B-----5:R-:W-:Y:S01]  /*1c60*/  FADD.FTZ R109, R77, R109 ;  /* 0x0000006d4d6d7221 */ /* 0x020fe20000010000 */
[----:B------:R-:W-:Y:S06]  /*1c70*/  BRA `(.L_x_18961) ;  /* 0x00000000000c7947 */ /* 0x000fec0003800000 */
.L_x_18960:
[----:B-----5:R-:W-:-:S05]  /*1c80*/  HADD2.F32 R110, -RZ, R70.H1_H1 ;  /* 0x30000046ff6e7230 */ /* 0x020fca0000004100 */
[----:B------:R-:W-:-:S04]  /*1c90*/  FADD.FTZ R109, R110, R109 ;  /* 0x0000006d6e6d7221 */ /* 0x000fc80000010000 */
[----:B------:R-:W-:-:S07]  /*1ca0*/  @P2 FADD.FTZ R109, R77, R109 ;  /* 0x0000006d4d6d2221 */ /* 0x000fce0000010000 */
.L_x_18961:
[----:B------:R-:W-:Y:S01]  /*1cb0*/  HADD2.F32 R110, -RZ, R111.H0_H0 ;  /* 0x2000006fff6e7230 */ /* 0x000fe20000004100 */
[----:B------:R-:W-:Y:S06]  /*1cc0*/  @P3 BRA `(.L_x_18962) ;  /* 0x00000000000c3947 */ /* 0x000fec0003800000 */
[----:B------:R-:W-:Y:S05]  /*1cd0*/  @!P2 BRA `(.L_x_18963) ;  /* 0x000000000014a947 */ /* 0x000fea0003800000 */
[----:B-----5:R-:W-:Y:S01]  /*1ce0*/  FADD.FTZ R110, R78, R110 ;  /* 0x0000006e4e6e7221 */ /* 0x020fe20000010000 */
[----:B------:R-:W-:Y:S06]  /*1cf0*/  BRA `(.L_x_18963) ;  /* 0x00000000000c7947 */ /* 0x000fec0003800000 */
.L_x_18962:
[----:B-----5:R-:W-:-:S05]  /*1d00*/  HADD2.F32 R115, -RZ, R71.H0_H0 ;  /* 0x20000047ff737230 */ /* 0x020fca0000004100 */
[----:B------:R-:W-:-:S04]  /*1d10*/  FADD.FTZ R110, R115, R110 ;  /* 0x0000006e736e7221 */ /* 0x000fc80000010000 */
[----:B------:R-:W-:-:S07]  /*1d20*/  @P2 FADD.FTZ R110, R78, R110 ;  /* 0x0000006e4e6e2221 */ /* 0x000fce0000010000 */
.L_x_18963:
[----:B------:R-:W-:Y:S01]  /*1d30*/  HADD2.F32 R111, -RZ, R111.H1_H1 ;  /* 0x3000006fff6f7230 */ /* 0x000fe20000004100 */
[----:B------:R-:W-:Y:S06]  /*1d40*/  @P3 BRA `(.L_x_18964) ;  /* 0x00000000000c3947 */ /* 0x000fec0003800000 */
[----:B------:R-:W-:Y:S05]  /*1d50*/  @!P2 BRA `(.L_x_18965) ;  /* 0x000000000014a947 */ /* 0x000fea0003800000 */
[----:B-----5:R-:W-:Y:S01]  /*1d60*/  FADD.FTZ R111, R79, R111 ;  /* 0x0000006f4f6f7221 */ /* 0x020fe20000010000 */
[----:B------:R-:W-:Y:S06]  /*1d70*/  BRA `(.L_x_18965) ;  /* 0x00000000000c7947 */ /* 0x000fec0003800000 */
.L_x_18964:
[----:B-----5:R-:W-:-:S05]  /*1d80*/  HADD2.F32 R114, -RZ, R71.H1_H1 ;  /* 0x30000047ff727230 */ /* 0x020fca0000004100 */
[----:B------:R-:W-:-:S04]  /*1d90*/  FADD.FTZ R111, R114, R111 ;  /* 0x0000006f726f7221 */ /* 0x000fc80000010000 */
[----:B------:R-:W-:-:S07]  /*1da0*/  @P2 FADD.FTZ R111, R79, R111 ;  /* 0x0000006f4f6f2221 */ /* 0x000fce0000010000 */
.L_x_18965:
[----:B------:R-:W-:-:S04]  /*1db0*/  LEA R114, P2, R113, UR10, 0x5 ;  /* 0x0000000a71727c11 */ /* 0x000fc8000f8428ff */
[----:B------:R-:W-:-:S05]  /*1dc0*/  LEA.HI.X R115, R113, UR11, RZ, 0x5, P2 ;  /* 0x0000000b71737c11 */ /* 0x000fca00090f2cff */
[----:B------:R4:W-:Y:S04]  /*1dd0*/  STG.E.128 desc[UR4][R114.64], R104 ;  /* 0x0000006872007986 */ /* 0x0009e8000c101d04 */
[----:B------:R4:W-:Y:S02]  /*1de0*/  STG.E.128 desc[UR4][R114.64+0x10], R108 ;  /* 0x0000106c72007986 */ /* 0x0009e4000c101d04 */
.L_x_18949:
[----:B------:R-:W-:Y:S05]  /*1df0*/  BSYNC B0 ;  /* 0x0000000000007941 */ /* 0x000fea0003800000 */
.L_x_18948:
        /* <DEDUP_REMOVED lines=129> */
.L_x_18986:
        /* <DEDUP_REMOVED lines=123> */
.L_x_18968:
[----:B------:R-:W-:Y:S05]  /*2dc0*/  BSYNC B0 ;  /* 0x0000000000007941 */ /* 0x000fea0003800000 */
.L_x_18967:
        /* <DEDUP_REMOVED lines=35> */
.L_x_18970:
[----:B------:R-:W-:Y:S05]  /*3000*/  BSYNC B0 ;  /* 0x0000000000007941 */ /* 0x000fea0003800000 */
.L_x_18969:
        /* <DEDUP_REMOVED lines=35> */
.L_x_18972:
[----:B------:R-:W-:Y:S05]  /*3240*/  BSYNC B0 ;  /* 0x0000000000007941 */ /* 0x000fea0003800000 */
.L_x_18971:
        /* <DEDUP_REMOVED lines=33> */
.L_x_18974:
[----:B------:R-:W-:Y:S05]  /*3460*/  BSYNC B0 ;  /* 0x0000000000007941 */ /* 0x000fea0003800000 */
.L_x_18973:
[----:B------:R-:W-:Y:S02]  /*3470*/  IADD3 R117, R117, UR14, RZ ;  /* 0x0000000e75757c10 */ /* 0x000fe4000fffe0ff */
[----:B01234-:R-:W-:Y:S02]  /*3480*/  SEL R112, RZ, 0x1, P5 ;  /* 0x00000001ff707807 */ /* 0x01ffe40002800000 */
[----:B------:R-:W-:-:S13]  /*3490*/  ISETP.GE.AND P2, PT, R117, UR15, PT ;  /* 0x0000000f75007c0c */ /* 0x000fda000bf46270 */
[----:B------:R-:W-:Y:S05]  /*34a0*/  @!P2 BRA `(.L_x_18975) ;  /* 0xffffffd000bca947 */ /* 0x000fea000383ffff */
[----:B------:R-:W-:Y:S05]  /*34b0*/  EXIT ;  /* 0x000000000000794d */ /* 0x000fea0003800000 */
.L_x_18966:
[----:B------:R-:W-:Y:S01]  /*34c0*/  HFMA2.MMA R120, -RZ, RZ, 0, 5.9604644775390625e-08 ;  /* 0x00000001ff787435 */ /* 0x000fe200000001ff */
[----:B------:R-:W-:Y:S02]  /*34d0*/  MOV R121, 0x1f ;  /* 0x0000001f00797802 */ /* 0x000fe40000000f00 */
[----:B------:R-:W-:-:S08]  /*34e0*/  MOV R122, 0xffffffff ;  /* 0xffffffff007a7802 */ /* 0x000fd00000000f00 */
[----:B0----5:R-:W-:Y:S05]  /*34f0*/  WARPSYNC.COLLECTIVE R122, `(.L_x_18976) ;  /* 0x000000007a087348 */ /* 0x021fea0003c00000 */
[----:B------:R1:W2:Y:S02]  /*3500*/  SHFL.BFLY P6, R123, R113, R120, R121 ;  /* 0x0c000078717b7389 */ /* 0x0002a400000c0079 */
[----:B012--5:R-:W-:Y:S01]  /*3510*/  ENDCOLLECTIVE ;  /* 0x000000000000791b */ /* 0x027fe20003800000 */
.L_x_18976:
[----:B------:R-:W-:Y:S01]  /*3520*/  HFMA2.MMA R120, -RZ, RZ, 0, 1.1920928955078125e-07 ;  /* 0x00000002ff787435 */ /* 0x000fe200000001ff */
[----:B------:R-:W-:-:S05]  /*3530*/  FADD.FTZ R124, R113, R123 ;  /* 0x0000007b717c7221 */ /* 0x000fca0000010000 */
[----:B------:R-:W-:-:S07]  /*3540*/  MOV R113, R124 ;  /* 0x0000007c00717202 */ /* 0x000fce0000000f00 */
[----:B------:R-:W-:Y:S05]  /*3550*/  WARPSYNC.COLLECTIVE R122, `(.L_x_18977) ;  /* 0x000000007a087348 */ /* 0x000fea0003c00000 */
[----:B------:R0:W1:Y:S02]  /*3560*/  SHFL.BFLY P6, R123, R113, R120, R121 ;  /* 0x0c000078717b7389 */ /* 0x00006400000c0079 */
[----:B01----:R-:W-:Y:S01]  /*3570*/  ENDCOLLECTIVE ;  /* 0x000000000000791b */ /* 0x003fe20003800000 */
.L_x_18977:
[----:B------:R-:W-:Y:S01]  /*3580*/  HFMA2.MMA R120, -RZ, RZ, 0, 2.384185791015625e-07 ;  /* 0x00000004ff787435 */ /* 0x000fe200000001ff */
[----:B------:R-:W-:-:S05]  /*3590*/  FADD.FTZ R125, R124, R123 ;  /* 0x0000007b7c7d7221 */ /* 0x000fca0000010000 */
[----:B------:R-:W-:-:S07]  /*35a0*/  MOV R113, R125 ;  /* 0x0000007d00717202 */ /* 0x000fce0000000f00 */
[----:B------:R-:W-:Y:S05]  /*35b0*/  WARPSYNC.COLLECTIVE R122, `(.L_x_18978) ;  /* 0x000000007a087348 */ /* 0x000fea0003c00000 */
[----:B------:R0:W1:Y:S02]  /*35c0*/  SHFL.BFLY P6, R123, R113, R120, R121 ;  /* 0x0c000078717b7389 */ /* 0x00006400000c0079 */
[----:B01----:R-:W-:Y:S01]  /*35d0*/  ENDCOLLECTIVE ;  /* 0x000000000000791b */ /* 0x003fe20003800000 */
.L_x_18978:
[----:B------:R-:W-:Y:S01]  /*35e0*/  HFMA2.MMA R120, -RZ, RZ, 0, 4.76837158203125e-07 ;  /* 0x00000008ff787435 */ /* 0x000fe200000001ff */
[----:B------:R-:W-:-:S05]  /*35f0*/  FADD.FTZ R125, R125, R123 ;  /* 0x0000007b7d7d7221 */ /* 0x000fca0000010000 */
[----:B------:R-:W-:-:S07]  /*3600*/  MOV R113, R125 ;  /* 0x0000007d00717202 */ /* 0x000fce0000000f00 */
[----:B------:R-:W-:Y:S05]  /*3610*/  WARPSYNC.COLLECTIVE R122, `(.L_x_18979) ;  /* 0x000000007a087348 */ /* 0x000fea0003c00000 */
[----:B------:R0:W1:Y:S02]  /*3620*/  SHFL.BFLY P6, R123, R113, R120, R121 ;  /* 0x0c000078717b7389 */ /* 0x00006400000c0079 */
[----:B01----:R-:W-:Y:S01]  /*3630*/  ENDCOLLECTIVE ;  /* 0x000000000000791b */ /* 0x003fe20003800000 */
.L_x_18979:
[----:B------:R-:W-:Y:S01]  /*3640*/  HFMA2.MMA R120, -RZ, RZ, 0, 9.5367431640625e-07 ;  /* 0x00000010ff787435 */ /* 0x000fe200000001ff */
[----:B------:R-:W-:-:S05]  /*3650*/  FADD.FTZ R112, R125, R123 ;  /* 0x0000007b7d707221 */ /* 0x000fca0000010000 */
[----:B------:R-:W-:-:S07]  /*3660*/  MOV R113, R112 ;  /* 0x0000007000717202 */ /* 0x000fce0000000f00 */
[----:B------:R-:W-:Y:S05]  /*3670*/  WARPSYNC.COLLECTIVE R122, `(.L_x_18980) ;  /* 0x000000007a087348 */ /* 0x000fea0003c00000 */
[----:B------:R0:W1:Y:S02]  /*3680*/  SHFL.BFLY P6, R123, R113, R120, R121 ;  /* 0x0c000078717b7389 */ /* 0x00006400000c0079 */
[----:B01----:R-:W-:Y:S01]  /*3690*/  ENDCOLLECTIVE ;  /* 0x000000000000791b */ /* 0x003fe20003800000 */
.L_x_18980:
        /* <DEDUP_REMOVED lines=72> */
.L_x_18981:
[----:B------:R-:W-:Y:S01]  /*3b20*/  HFMA2.MMA R120, -RZ, RZ, 0, 1.1920928955078125e-07 ;  /* 0x00000002ff787435 */ /* 0x000fe200000001ff */
[----:B------:R-:W-:-:S05]  /*3b30*/  FADD.FTZ R124, R113, R123 ;  /* 0x0000007b717c7221 */ /* 0x000fca0000010000 */
[----:B------:R-:W-:-:S07]  /*3b40*/  MOV R113, R124 ;  /* 0x0000007c00717202 */ /* 0x000fce0000000f00 */
[----:B------:R-:W-:Y:S05]  /*3b50*/  WARPSYNC.COLLECTIVE R122, `(.L_x_18982) ;  /* 0x000000007a087348 */ /* 0x000fea0003c00000 */
[----:B------:R0:W1:Y:S02]  /*3b60*/  SHFL.BFLY P6, R123, R113, R120, R121 ;  /* 0x0c000078717b7389 */ /* 0x00006400000c0079 */
[----:B01----:R-:W-:Y:S01]  /*3b70*/  ENDCOLLECTIVE ;  /* 0x000000000000791b */ /* 0x003fe20003800000 */
.L_x_18982:
[----:B------:R-:W-:Y:S01]  /*3b80*/  HFMA2.MMA R120, -RZ, RZ, 0, 2.384185791015625e-07 ;  /* 0x00000004ff787435 */ /* 0x000fe200000001ff */
[----:B------:R-:W-:-:S05]  /*3b90*/  FADD.FTZ R125, R124, R123 ;  /* 0x0000007b7c7d7221 */ /* 0x000fca0000010000 */
[----:B------:R-:W-:-:S07]  /*3ba0*/  MOV R113, R125 ;  /* 0x0000007d00717202 */ /* 0x000fce0000000f00 */
[----:B------:R-:W-:Y:S05]  /*3bb0*/  WARPSYNC.COLLECTIVE R122, `(.L_x_18983) ;  /* 0x000000007a087348 */ /* 0x000fea0003c00000 */
[----:B------:R0:W1:Y:S02]  /*3bc0*/  SHFL.BFLY P6, R123, R113, R120, R121 ;  /* 0x0c000078717b7389 */ /* 0x00006400000c0079 */
[----:B01----:R-:W-:Y:S01]  /*3bd0*/  ENDCOLLECTIVE ;  /* 0x000000000000791b */ /* 0x003fe20003800000 */
.L_x_18983:
[----:B------:R-:W-:Y:S01]  /*3be0*/  HFMA2.MMA R120, -RZ, RZ, 0, 4.76837158203125e-07 ;  /* 0x00000008ff787435 */ /* 0x000fe200000001ff */
[----:B------:R-:W-:-:S05]  /*3bf0*/  FADD.FTZ R125, R125, R123 ;  /* 0x0000007b7d7d7221 */ /* 0x000fca0000010000 */
[----:B------:R-:W-:-:S07]  /*3c00*/  MOV R113, R125 ;  /* 0x0000007d00717202 */ /* 0x000fce0000000f00 */
[----:B------:R-:W-:Y:S05]  /*3c10*/  WARPSYNC.COLLECTIVE R122, `(.L_x_18984) ;  /* 0x000000007a087348 */ /* 0x000fea0003c00000 */
[----:B------:R0:W1:Y:S02]  /*3c20*/  SHFL.BFLY P6, R123, R113, R120, R121 ;  /* 0x0c000078717b7389 */ /* 0x00006400000c0079 */
[----:B01----:R-:W-:Y:S01]  /*3c30*/  ENDCOLLECTIVE ;  /* 0x000000000000791b */ /* 0x003fe20003800000 */
.L_x_18984:
[----:B------:R-:W-:Y:S01]  /*3c40*/  MOV R120, 0x10 ;  /* 0x0000001000787802 */ /* 0x000fe20000000f00 */
[----:B------:R-:W-:-:S07]  /*3c50*/  FADD.FTZ R113, R125, R123 ;  /* 0x0000007b7d717221 */ /* 0x000fce0000010000 */
[----:B------:R-:W-:Y:S05]  /*3c60*/  WARPSYNC.COLLECTIVE R122, `(.L_x_18985) ;  /* 0x000000007a087348 */ /* 0x000fea0003c00000 */
[----:B------:R0:W1:Y:S02]  /*3c70*/  SHFL.BFLY P6, R123, R113, R120, R121 ;  /* 0x0c000078717b7389 */ /* 0x00006400000c0079 */
[----:B01----:R-:W-:Y:S01]  /*3c80*/  ENDCOLLECTIVE ;  /* 0x000000000000791b */ /* 0x003fe20003800000 */
.L_x_18985:
[----:B------:R-:W-:Y:S05]  /*3c90*/  BRA `(.L_x_18986) ;  /* 0xffffffe8005c7947 */ /* 0x000fea000383ffff */
.L_x_18987:
        /* <DEDUP_REMOVED lines=14> */
.L_x_27078:


//--------------------- .text._ZN10layer_norm31ln_parallel_residual_fwd_kernelINS_13Kernel_traitsIf6__halffS2_fjLj8192ELj1ELj1ELj8ELj16ENS_18Kernel_traits_baseILj8192EfS2_fS2_fjLj256EEEEELb0ELb1ELb1EEEvNS_9FwdParamsE --------------------------
	.section	.text._ZN10layer_norm31ln_parallel_residual_fwd_kernelINS_13Kernel_traitsIf6__halffS2_fjLj8192ELj1ELj1ELj8ELj16ENS_18Kernel_traits_baseILj8192EfS2_fS2_fjLj256EEEEELb0ELb1ELb1EEEvNS_9FwdParamsE,"ax",@progbits
	.align	128
        .global         _ZN10layer_norm31ln_parallel_residual_fwd_kernelINS_13Kernel_traitsIf6__halffS2_fjLj8192ELj1ELj1ELj8ELj16ENS_18Kernel_traits_baseILj8192EfS2_fS2_fjLj256EEEEELb0ELb1ELb1EEEvNS_9FwdParamsE
        .type           _ZN10layer_norm31ln_parallel_residual_fwd_kernelINS_13Kernel_traitsIf6__halffS2_fjLj8192ELj1ELj1ELj8ELj16ENS_18Kernel_traits_baseILj8192EfS2_fS2_fjLj256EEEEELb0ELb1ELb1EEEvNS_9FwdParamsE,@function
        .size           _ZN10layer_norm31ln_parallel_residual_fwd_kernelINS_13Kernel_traitsIf6__halffS2_fjLj8192ELj1ELj1ELj8ELj16ENS_18Kernel_traits_baseILj8192EfS2_fS2_fjLj256EEEEELb0ELb1ELb1EEEvNS_9FwdParamsE,(.L_x_27079 - _ZN10layer_norm31ln_parallel_residual_fwd_kernelINS_13Kernel_traitsIf6__halffS2_fjLj8192ELj1ELj1ELj8ELj16ENS_18Kernel_traits_baseILj8192EfS2_fS2_fjLj256EEEEELb0ELb1ELb1EEEvNS_9FwdParamsE)
        .other          _ZN10layer_norm31ln_parallel_residual_fwd_kernelINS_13Kernel_traitsIf6__halffS2_fjLj8192ELj1ELj1ELj8ELj16ENS_18Kernel_traits_baseILj8192EfS2_fS2_fjLj256EEEEELb0ELb1ELb1EEEvNS_9FwdParamsE,@"STO_CUDA_ENTRY STV_DEFAULT"
_ZN10layer_norm31ln_parallel_residual_fwd_kernelINS_13Kernel_traitsIf6__halffS2_fjLj8192ELj1ELj1ELj8ELj16ENS_18Kernel_traits_baseILj8192EfS2_fS2_fjLj256EEEEELb0ELb1ELb1EEEvNS_9FwdParamsE:
.text._ZN10layer_norm31ln_parallel_residual_fwd_kernelINS_13Kernel_traitsIf6__halffS2_fjLj8192ELj1ELj1ELj8ELj16ENS_18Kernel_traits_baseILj8192EfS2_fS2_fjLj256EEEEELb0ELb1ELb1EEEvNS_9FwdParamsE:
        /* <DEDUP_REMOVED lines=63> */
.L_x_19053:
        /* <DEDUP_REMOVED lines=23> */
.L_x_18988:
[----:B-----5:R-:W-:-:S05]  /*0560*/  HADD2.F32 R7, -RZ, R40.H0_H0 ;  /* 0x20000028ff077230 */ /* 0x020fca0000004100 */
[----:B------:R-:W-:-:S04]  /*0570*/  FADD.FTZ R28, R28, R7 ;  /* 0x000000071c1c7221 */ /* 0x000fc80000010000 */
[----:B------:R-:W-:-:S07]  /*0580*/  @P2 FADD.FTZ R28, R36, R28 ;  /* 0x0000001c241c2221 */ /* 0x000fce0000010000 */
.L_x_18989:
[----:B------:R-:W-:Y:S01]  /*0590*/  HADD2.F32 R29, -RZ, R24.H1_H1 ;  /* 0x30000018ff1d7230 */ /* 0x000fe20000004100 */
[----:B------:R-:W-:Y:S06]  /*05a0*/  @P1 BRA `(.L_x_18990) ;  /* 0x00000000000c1947 */ /* 0x000fec0003800000 */
[----:B------:R-:W-:Y:S05]  /*05b0*/  @!P2 BRA `(.L_x_18991) ;  /* 0x000000000014a947 */ /* 0x000fea0003800000 */
[----:B-----5:R-:W-:Y:S01]  /*05c0*/  FADD.FTZ R29, R37, R29 ;  /* 0x0000001d251d7221 */ /* 0x020fe20000010000 */
[----:B------:R-:W-:Y:S06]  /*05d0*/  BRA `(.L_x_18991) ;  /* 0x00000000000c7947 */ /* 0x000fec0003800000 */
.L_x_18990:
[----:B-----5:R-:W-:-:S05]  /*05e0*/  HADD2.F32 R2, -RZ, R40.H1_H1 ;  /* 0x30000028ff027230 */ /* 0x020fca0000004100 */
[----:B------:R-:W-:-:S04]  /*05f0*/  FADD.FTZ R29, R29, R2 ;  /* 0x000000021d1d7221 */ /* 0x000fc80000010000 */
[----:B------:R-:W-:-:S07]  /*0600*/  @P2 FADD.FTZ R29, R37, R29 ;  /* 0x0000001d251d2221 */ /* 0x000fce0000010000 */
.L_x_18991:
[----:B------:R-:W-:Y:S01]  /*0610*/  HADD2.F32 R30, -RZ, R25.H0_H0 ;  /* 0x20000019ff1e7230 */ /* 0x000fe20000004100 */
[----:B------:R-:W-:Y:S06]  /*0620*/  @P1 BRA `(.L_x_18992) ;  /* 0x00000000000c1947 */ /* 0x000fec0003800000 */
[----:B------:R-:W-:Y:S05]  /*0630*/  @!P2 BRA `(.L_x_18993) ;  /* 0x000000000014a947 */ /* 0x000fea0003800000 */
[----:B-----5:R-:W-:Y:S01]  /*0640*/  FADD.FTZ R30, R38, R30 ;  /* 0x0000001e261e7221 */ /* 0x020fe20000010000 */
[----:B------:R-:W-:Y:S06]  /*0650*/  BRA `(.L_x_18993) ;  /* 0x00000000000c7947 */ /* 0x000fec0003800000 */
.L_x_18992:
[----:B-----5:R-:W-:-:S05]  /*0660*/  HADD2.F32 R7, -RZ, R41.H0_H0 ;  /* 0x20000029ff077230 */ /* 0x020fca0000004100 */
[----:B------:R-:W-:-:S04]  /*0670*/  FADD.FTZ R30, R30, R7 ;  /* 0x000000071e1e7221 */ /* 0x000fc80000010000 */
[----:B------:R-:W-:-:S07]  /*0680*/  @P2 FADD.FTZ R30, R38, R30 ;  /* 0x0000001e261e2221 */ /* 0x000fce0000010000 */
.L_x_18993:
[----:B------:R-:W-:Y:S01]  /*0690*/  HADD2.F32 R31, -RZ, R25.H1_H1 ;  /* 0x30000019ff1f7230 */ /* 0x000fe20000004100 */
[----:B------:R-:W-:Y:S06]  /*06a0*/  @P1 BRA `(.L_x_18994) ;  /* 0x00000000000c1947 */ /* 0x000fec0003800000 */
[----:B------:R-:W-:Y:S05]  /*06b0*/  @!P2 BRA `(.L_x_18995) ;  /* 0x000000000014a947 */ /* 0x000fea0003800000 */
[----:B-----5:R-:W-:Y:S01]  /*06c0*/  FADD.FTZ R31, R39, R31 ;  /* 0x0000001f271f7221 */ /* 0x020fe20000010000 */
[----:B------:R-:W-:Y:S06]  /*06d0*/  BRA `(.L_x_18995) ;  /* 0x00000000000c7947 */ /* 0x000fec0003800000 */
.L_x_18994:
[----:B-----5:R-:W-:-:S05]  /*06e0*/  HADD2.F32 R2, -RZ, R41.H1_H1 ;  /* 0x30000029ff027230 */ /* 0x020fca0000004100 */
[----:B------:R-:W-:-:S04]  /*06f0*/  FADD.FTZ R31, R31, R2 ;  /* 0x000000021f1f7221 */ /* 0x000fc80000010000 */
[----:B------:R-:W-:-:S07]  /*0700*/  @P2 FADD.FTZ R31, R39, R31 ;  /* 0x0000001f271f2221 */ /* 0x000fce0000010000 */
.L_x_18995:
[----:B------:R-:W-:Y:S01]  /*0710*/  HADD2.F32 R24, -RZ, R26.H0_H0 ;  /* 0x2000001aff187230 */ /* 0x000fe20000004100 */
[----:B------:R-:W-:Y:S06]  /*0720*/  @P1 BRA `(.L_x_18996) ;  /* 0x00000000000c1947 */ /* 0x000fec0003800000 */
[----:B------:R-:W-:Y:S05]  /*0730*/  @!P2 BRA `(.L_x_18997) ;  /* 0x000000000014a947 */ /* 0x000fea0003800000 */
[----:B-----5:R-:W-:Y:S01]  /*0740*/  FADD.FTZ R24, R32, R24 ;  /* 0x0000001820187221 */ /* 0x020fe20000010000 */
[----:B------:R-:W-:Y:S06]  /*0750*/  BRA `(.L_x_18997) ;  /* 0x00000000000c7947 */ /* 0x000fec0003800000 */
.L_x_18996:
[----:B-----5:R-:W-:-:S05]  /*0760*/  HADD2.F32 R7, -RZ, R42.H0_H0 ;  /* 0x2000002aff077230 */ /* 0x020fca0000004100 */
[----:B------:R-:W-:-:S04]  /*0770*/  FADD.FTZ R24, R24, R7 ;  /* 0x0000000718187221 */ /* 0x000fc80000010000 */
[----:B------:R-:W-:-:S07]  /*0780*/  @P2 FADD.FTZ R24, R32, R24 ;  /* 0x0000001820182221 */ /* 0x000fce0000010000 */
.L_x_18997:
[----:B------:R-:W-:Y:S01]  /*0790*/  HADD2.F32 R25, -RZ, R26.H1_H1 ;  /* 0x3000001aff197230 */ /* 0x000fe20000004100 */
[----:B------:R-:W-:Y:S06]  /*07a0*/  @P1 BRA `(.L_x_18998) ;  /* 0x00000000000c1947 */ /* 0x000fec0003800000 */
[----:B------:R-:W-:Y:S05]  /*07b0*/  @!P2 BRA `(.L_x_18999) ;  /* 0x000000000014a947 */ /* 0x000fea0003800000 */
[----:B-----5:R-:W-:Y:S01]  /*07c0*/  FADD.FTZ R25, R33, R25 ;  /* 0x0000001921197221 */ /* 0x020fe20000010000 */
[----:B------:R-:W-:Y:S06]  /*07d0*/  BRA `(.L_x_18999) ;  /* 0x00000000000c7947 */ /* 0x000fec0003800000 */
.L_x_18998:
[----:B-----5:R-:W-:-:S05]  /*07e0*/  HADD2.F32 R2, -RZ, R42.H1_H1 ;  /* 0x3000002aff027230 */ /* 0x020fca0000004100 */
[----:B------:R-:W-:-:S04]  /*07f0*/  FADD.FTZ R25, R25, R2 ;  /* 0x0000000219197221 */ /* 0x000fc80000010000 */
[----:B------:R-:W-:-:S07]  /*0800*/  @P2 FADD.FTZ R25, R33, R25 ;  /* 0x0000001921192221 */ /* 0x000fce0000010000 */
.L_x_18999:
[----:B------:R-:W-:Y:S01]  /*0810*/  HADD2.F32 R26, -RZ, R27.H0_H0 ;  /* 0x2000001bff1a7230 */ /* 0x000fe20000004100 */
[----:B------:R-:W-:Y:S06]  /*0820*/  @P1 BRA `(.L_x_19000) ;  /* 0x00000000000c1947 */ /* 0x000fec0003800000 */
[----:B------:R-:W-:Y:S05]  /*0830*/  @!P2 BRA `(.L_x_19001) ;  /* 0x000000000014a947 */ /* 0x000fea0003800000 */
[----:B-----5:R-:W-:Y:S01]  /*0840*/  FADD.FTZ R26, R34, R26 ;  /* 0x0000001a221a7221 */ /* 0x020fe20000010000 */
[----:B------:R-:W-:Y:S06]  /*0850*/  BRA `(.L_x_19001) ;  /* 0x00000000000c7947 */ /* 0x000fec0003800000 */
.L_x_19000:
[----:B-----5:R-:W-:-:S05]  /*0860*/  HADD2.F32 R7, -RZ, R43.H0_H0 ;  /* 0x2000002bff077230 */ /* 0x020fca0000004100 */
[----:B------:R-:W-:-:S04]  /*0870*/  FADD.FTZ R26, R26, R7 ;  /* 0x000000071a1a7221 */ /* 0x000fc80000010000 */
[----:B------:R-:W-:-:S07]  /*0880*/  @P2 FADD.FTZ R26, R34, R26 ;  /* 0x0000001a221a2221 */ /* 0x000fce0000010000 */
.L_x_19001:
[----:B------:R-:W-:Y:S01]  /*0890*/  HADD2.F32 R27, -RZ, R27.H1_H1 ;  /* 0x3000001bff1b7230 */ /* 0x000fe20000004100 */
[----:B------:R-:W-:Y:S06]  /*08a0*/  @P1 BRA `(.L_x_19002) ;  /* 0x00000000000c1947 */ /* 0x000fec0003800000 */
[----:B------:R-:W-:Y:S05]  /*08b0*/  @!P2 BRA `(.L_x_19003) ;  /* 0x000000000014a947 */ /* 0x000fea0003800000 */
[----:B-----5:R-:W-:Y:S01]  /*08c0*/  FADD.FTZ R27, R35, R27 ;  /* 0x0000001b231b7221 */ /* 0x020fe20000010000 */
[----:B------:R-:W-:Y:S06]  /*08d0*/  BRA `(.L_x_19003) ;  /* 0x00000000000c7947 */ /* 0x000fec0003800000 */
.L_x_19002:
[----:B-----5:R-:W-:-:S05]  /*08e0*/  HADD2.F32 R2, -RZ, R43.H1_H1 ;  /* 0x3000002bff027230 */ /* 0x020fca0000004100 */
[----:B------:R-:W-:-:S04]  /*08f0*/  FADD.FTZ R27, R27, R2 ;  /* 0x000000021b1b7221 */ /* 0x000fc80000010000 */
[----:B------:R-:W-:-:S07]  /*0900*/  @P2 FADD.FTZ R27, R35, R27 ;  /* 0x0000001b231b2221 */ /* 0x000fce0000010000 */
.L_x_19003:
        /* <DEDUP_REMOVED lines=14> */
[----:B------:R-:W-:Y:S01]  /*09f0*/  LOP3.LUT R2, R0, 0xff, RZ, 0xc0, !PT ;  /* 0x000000ff00027812 */ /* 0x000fe200078ec0ff */
[----:B---3--:R-:W-:Y:S01]  /*0a00*/  HADD2.F32 R20, -RZ, R16.H0_H0 ;  /* 0x20000010ff147230 */ /* 0x008fe20000004100 */
[----:B0-----:R-:W-:Y:S06]  /*0a10*/  @P1 BRA `(.L_x_19004) ;  /* 0x00000000000c1947 */ /* 0x001fec0003800000 */
[----:B------:R-:W-:Y:S05]  /*0a20*/  @!P2 BRA `(.L_x_19005) ;  /* 0x000000000014a947 */ /* 0x000fea0003800000 */
[----:B-----5:R-:W-:Y:S01]  /*0a30*/  FADD.FTZ R20, R36, R20 ;  /* 0x0000001424147221 */ /* 0x020fe20000010000 */
[----:B------:R-:W-:Y:S06]  /*0a40*/  BRA `(.L_x_19005) ;  /* 0x00000000000c7947 */ /* 0x000fec0003800000 */
.L_x_19004:
[----:B-----5:R-:W-:-:S05]  /*0a50*/  HADD2.F32 R9, -RZ, R40.H0_H0 ;  /* 0x20000028ff097230 */ /* 0x020fca0000004100 */
[----:B------:R-:W-:-:S04]  /*0a60*/  FADD.FTZ R20, R9, R20 ;  /* 0x0000001409147221 */ /* 0x000fc80000010000 */
[----:B------:R-:W-:-:S07]  /*0a70*/  @P2 FADD.FTZ R20, R36, R20 ;  /* 0x0000001424142221 */ /* 0x000fce0000010000 */
.L_x_19005:
[----:B------:R-:W-:Y:S01]  /*0a80*/  HADD2.F32 R21, -RZ, R16.H1_H1 ;  /* 0x30000010ff157230 */ /* 0x000fe20000004100 */
[----:B------:R-:W-:Y:S06]  /*0a90*/  @P1 BRA `(.L_x_19006) ;  /* 0x00000000000c1947 */ /* 0x000fec0003800000 */
[----:B------:R-:W-:Y:S05]  /*0aa0*/  @!P2 BRA `(.L_x_19007) ;  /* 0x000000000014a947 */ /* 0x000fea0003800000 */
[----:B-----5:R-:W-:Y:S01]  /*0ab0*/  FADD.FTZ R21, R37, R21 ;  /* 0x0000001525157221 */ /* 0x020fe20000010000 */
[----:B------:R-:W-:Y:S06]  /*0ac0*/  BRA `(.L_x_19007) ;  /* 0x00000000000c7947 */ /* 0x000fec0003800000 */
.L_x_19006:
[----:B-----5:R-:W-:-:S05]  /*0ad0*/  HADD2.F32 R6, -RZ, R40.H1_H1 ;  /* 0x30000028ff067230 */ /* 0x020fca0000004100 */
[----:B------:R-:W-:-:S04]  /*0ae0*/  FADD.FTZ R21, R6, R21 ;  /* 0x0000001506157221 */ /* 0x000fc80000010000 */
[----:B------:R-:W-:-:S07]  /*0af0*/  @P2 FADD.FTZ R21, R37, R21 ;  /* 0x0000001525152221 */ /* 0x000fce0000010000 */
.L_x_19007:
[----:B------:R-:W-:Y:S01]  /*0b00*/  HADD2.F32 R22, -RZ, R17.H0_H0 ;  /* 0x20000011ff167230 */ /* 0x000fe20000004100 */
[----:B------:R-:W-:Y:S06]  /*0b10*/  @P1 BRA `(.L_x_19008) ;  /* 0x00000000000c1947 */ /* 0x000fec0003800000 */
[----:B------:R-:W-:Y:S05]  /*0b20*/  @!P2 BRA `(.L_x_19009) ;  /* 0x000000000014a947 */ /* 0x000fea0003800000 */
[----:B-----5:R-:W-:Y:S01]  /*0b30*/  FADD.FTZ R22, R38, R22 ;  /* 0x0000001626167221 */ /* 0x020fe20000010000 */
[----:B------:R-:W-:Y:S06]  /*0b40*/  BRA `(.L_x_19009) ;  /* 0x00000000000c7947 */ /* 0x000fec0003800000 */
.L_x_19008:
[----:B-----5:R-:W-:-:S05]  /*0b50*/  HADD2.F32 R9, -RZ, R41.H0_H0 ;  /* 0x20000029ff097230 */ /* 0x020fca0000004100 */
[----:B------:R-:W-:-:S04]  /*0b60*/  FADD.FTZ R22, R9, R22 ;  /* 0x0000001609167221 */ /* 0x000fc80000010000 */
[----:B------:R-:W-:-:S07]  /*0b70*/  @P2 FADD.FTZ R22, R38, R22 ;  /* 0x0000001626162221 */ /* 0x000fce0000010000 */
.L_x_19009:
[----:B------:R-:W-:Y:S01]  /*0b80*/  HADD2.F32 R23, -RZ, R17.H1_H1 ;  /* 0x30000011ff177230 */ /* 0x000fe20000004100 */
[----:B------:R-:W-:Y:S06]  /*0b90*/  @P1 BRA `(.L_x_19010) ;  /* 0x00000000000c1947 */ /* 0x000fec0003800000 */
[----:B------:R-:W-:Y:S05]  /*0ba0*/  @!P2 BRA `(.L_x_19011) ;  /* 0x000000000014a947 */ /* 0x000fea0003800000 */
[----:B-----5:R-:W-:Y:S01]  /*0bb0*/  FADD.FTZ R23, R39, R23 ;  /* 0x0000001727177221 */ /* 0x020fe20000010000 */
[----:B------:R-:W-:Y:S06]  /*0bc0*/  BRA `(.L_x_19011) ;  /* 0x00000000000c7947 */ /* 0x000fec0003800000 */
.L_x_19010:
[----:B-----5:R-:W-:-:S05]  /*0bd0*/  HADD2.F32 R6, -RZ, R41.H1_H1 ;  /* 0x30000029ff067230 */ /* 0x020fca0000004100 */
[----:B------:R-:W-:-:S04]  /*0be0*/  FADD.FTZ R23, R6, R23 ;  /* 0x0000001706177221 */ /* 0x000fc80000010000 */
[----:B------:R-:W-:-:S07]  /*0bf0*/  @P2 FADD.FTZ R23, R39, R23 ;  /* 0x0000001727172221 */ /* 0x000fce0000010000 */
.L_x_19011:
[----:B------:R-:W-:Y:S01]  /*0c00*/  HADD2.F32 R16, -RZ, R18.H0_H0 ;  /* 0x20000012ff107230 */ /* 0x000fe20000004100 */
[----:B------:R-:W-:Y:S06]  /*0c10*/  @P1 BRA `(.L_x_19012) ;  /* 0x00000000000c1947 */ /* 0x000fec0003800000 */
[----:B------:R-:W-:Y:S05]  /*0c20*/  @!P2 BRA `(.L_x_19013) ;  /* 0x000000000014a947 */ /* 0x000fea0003800000 */
[----:B-----5:R-:W-:Y:S01]  /*0c30*/  FADD.FTZ R16, R32, R16 ;  /* 0x0000001020107221 */ /* 0x020fe20000010000 */
[----:B------:R-:W-:Y:S06]  /*0c40*/  BRA `(.L_x_19013) ;  /* 0x00000000000c7947 */ /* 0x000fec0003800000 */
.L_x_19012:
[----:B-----5:R-:W-:-:S05]  /*0c50*/  HADD2.F32 R9, -RZ, R42.H0_H0 ;  /* 0x2000002aff097230 */ /* 0x020fca0000004100 */
[----:B------:R-:W-:-:S04]  /*0c60*/  FADD.FTZ R16, R9, R16 ;  /* 0x0000001009107221 */ /* 0x000fc80000010000 */
[----:B------:R-:W-:-:S07]  /*0c70*/  @P2 FADD.FTZ R16, R32, R16 ;  /* 0x0000001020102221 */ /* 0x000fce0000010000 */
.L_x_19013:
[----:B------:R-:W-:Y:S01]  /*0c80*/  HADD2.F32 R17, -RZ, R18.H1_H1 ;  /* 0x30000012ff117230 */ /* 0x000fe20000004100 */
[----:B------:R-:W-:Y:S06]  /*0c90*/  @P1 BRA `(.L_x_19014) ;  /* 0x00000000000c1947 */ /* 0x000fec0003800000 */
[----:B------:R-:W-:Y:S05]  /*0ca0*/  @!P2 BRA `(.L_x_19015) ;  /* 0x000000000014a947 */ /* 0x000fea0003800000 */
[----:B-----5:R-:W-:Y:S01]  /*0cb0*/  FADD.FTZ R17, R33, R17 ;  /* 0x0000001121117221 */ /* 0x020fe20000010000 */
[----:B------:R-:W-:Y:S06]  /*0cc0*/  BRA `(.L_x_19015) ;  /* 0x00000000000c7947 */ /* 0x000fec0003800000 */
.L_x_19014:
[----:B-----5:R-:W-:-:S05]  /*0cd0*/  HADD2.F32 R6, -RZ, R42.H1_H1 ;  /* 0x3000002aff067230 */ /* 0x020fca0000004100 */
[----:B------:R-:W-:-:S04]  /*0ce0*/  FADD.FTZ R17, R6, R17 ;  /* 0x0000001106117221 */ /* 0x000fc80000010000 */
[----:B------:R-:W-:-:S07]  /*0cf0*/  @P2 FADD.FTZ R17, R33, R17 ;  /* 0x0000001121112221 */ /* 0x000fce0000010000 */
.L_x_19015:
[----:B------:R-:W-:Y:S01]  /*0d00*/  HADD2.F32 R18, -RZ, R19.H0_H0 ;  /* 0x20000013ff127230 */ /* 0x000fe20000004100 */
[----:B------:R-:W-:Y:S06]  /*0d10*/  @P1 BRA `(.L_x_19016) ;  /* 0x00000000000c1947 */ /* 0x000fec0003800000 */
[----:B------:R-:W-:Y:S05]  /*0d20*/  @!P2 BRA `(.L_x_19017) ;  /* 0x000000000014a947 */ /* 0x000fea0003800000 */
[----:B-----5:R-:W-:Y:S01]  /*0d30*/  FADD.FTZ R18, R34, R18 ;  /* 0x0000001222127221 */ /* 0x020fe20000010000 */
[----:B------:R-:W-:Y:S06]  /*0d40*/  BRA `(.L_x_19017) ;  /* 0x00000000000c7947 */ /* 0x000fec0003800000 */
.L_x_19016:
[----:B-----5:R-:W-:-:S05]  /*0d50*/  HADD2.F32 R9, -RZ, R43.H0_H0 ;  /* 0x2000002bff097230 */ /* 0x020fca0000004100 */
[----:B------:R-:W-:-:S04]  /*0d60*/  FADD.FTZ R18, R9, R18 ;  /* 0x0000001209127221 */ /* 0x000fc80000010000 */
[----:B------:R-:W-:-:S07]  /*0d70*/  @P2 FADD.FTZ R18, R34, R18 ;  /* 0x0000001222122221 */ /* 0x000fce0000010000 */
.L_x_19017:
[----:B------:R-:W-:Y:S01]  /*0d80*/  HADD2.F32 R19, -RZ, R19.H1_H1 ;  /* 0x30000013ff137230 */ /* 0x000fe20000004100 */
[----:B------:R-:W-:Y:S06]  /*0d90*/  @P1 BRA `(.L_x_19018) ;  /* 0x00000000000c1947 */ /* 0x000fec0003800000 */
[----:B------:R-:W-:Y:S05]  /*0da0*/  @!P2 BRA `(.L_x_19019) ;  /* 0x000000000014a947 */ /* 0x000fea0003800000 */
[----:B-----5:R-:W-:Y:S01]  /*0db0*/  FADD.FTZ R19, R35, R19 ;  /* 0x0000001323137221 */ /* 0x020fe20000010000 */
[----:B------:R-:W-:Y:S06]  /*0dc0*/  BRA `(.L_x_19019) ;  /* 0x00000000000c7947 */ /* 0x000fec0003800000 */
.L_x_19018:
[----:B-----5:R-:W-:-:S05]  /*0dd0*/  HADD2.F32 R6, -RZ, R43.H1_H1 ;  /* 0x3000002bff067230 */ /* 0x020fca0000004100 */
[----:B------:R-:W-:-:S04]  /*0de0*/  FADD.FTZ R19, R6, R19 ;  /* 0x0000001306137221 */ /* 0x000fc80000010000 */
[----:B------:R-:W-:-:S07]  /*0df0*/  @P2 FADD.FTZ R19, R35, R19 ;  /* 0x0000001323132221 */ /* 0x000fce0000010000 */
.L_x_19019:
        /* <DEDUP_REMOVED lines=13> */
[----:B---3--:R-:W-:Y:S01]  /*0ed0*/  HADD2.F32 R12, -RZ, R8.H0_H0 ;  /* 0x20000008ff0c7230 */ /* 0x008fe20000004100 */
[----:B-1----:R-:W-:Y:S06]  /*0ee0*/  @P1 BRA `(.L_x_19020) ;  /* 0x00000000000c1947 */ /* 0x002fec0003800000 */
[----:B------:R-:W-:Y:S05]  /*0ef0*/  @!P2 BRA `(.L_x_19021) ;  /* 0x000000000014a947 */ /* 0x000fea0003800000 */
[----:B-----5:R-:W-:Y:S01]  /*0f00*/  FADD.FTZ R12, R36, R12 ;  /* 0x0000000c240c7221 */ /* 0x020fe20000010000 */
[----:B------:R-:W-:Y:S06]  /*0f10*/  BRA `(.L_x_19021) ;  /* 0x00000000000c7947 */ /* 0x000fec0003800000 */
.L_x_19020:
[----:B-----5:R-:W-:-:S05]  /*0f20*/  HADD2.F32 R7, -RZ, R40.H0_H0 ;  /* 0x20000028ff077230 */ /* 0x020fca0000004100 */
[----:B------:R-:W-:-:S04]  /*0f30*/  FADD.FTZ R12, R7, R12 ;  /* 0x0000000c070c7221 */ /* 0x000fc80000010000 */
[----:B------:R-:W-:-:S07]  /*0f40*/  @P2 FADD.FTZ R12, R36, R12 ;  /* 0x0000000c240c2221 */ /* 0x000fce0000010000 */
.L_x_19021:
[----:B------:R-:W-:Y:S01]  /*0f50*/  HADD2.F32 R13, -RZ, R8.H1_H1 ;  /* 0x30000008ff0d7230 */ /* 0x000fe20000004100 */
[----:B------:R-:W-:Y:S06]  /*0f60*/  @P1 BRA `(.L_x_19022) ;  /* 0x00000000000c1947 */ /* 0x000fec0003800000 */
[----:B------:R-:W-:Y:S05]  /*0f70*/  @!P2 BRA `(.L_x_19023) ;  /* 0x000000000014a947 */ /* 0x000fea0003800000 */
[----:B-----5:R-:W-:Y:S01]  /*0f80*/  FADD.FTZ R13, R37, R13 ;  /* 0x0000000d250d7221 */ /* 0x020fe20000010000 */
[----:B------:R-:W-:Y:S06]  /*0f90*/  BRA `(.L_x_19023) ;  /* 0x00000000000c7947 */ /* 0x000fec0003800000 */
.L_x_19022:
[----:B-----5:R-:W-:-:S05]  /*0fa0*/  HADD2.F32 R6, -RZ, R40.H1_H1 ;  /* 0x30000028ff067230 */ /* 0x020fca0000004100 */
[----:B------:R-:W-:-:S04]  /*0fb0*/  FADD.FTZ R13, R6, R13 ;  /* 0x0000000d060d7221 */ /* 0x000fc80000010000 */
[----:B------:R-:W-:-:S07]  /*0fc0*/  @P2 FADD.FTZ R13, R37, R13 ;  /* 0x0000000d250d2221 */ /* 0x000fce0000010000 */
.L_x_19023:
[----:B------:R-:W-:Y:S01]  /*0fd0*/  HADD2.F32 R14, -RZ, R9.H0_H0 ;  /* 0x20000009ff0e7230 */ /* 0x000fe20000004100 */
[----:B------:R-:W-:Y:S06]  /*0fe0*/  @P1 BRA `(.L_x_19024) ;  /* 0x00000000000c1947 */ /* 0x000fec0003800000 */
[----:B------:R-:W-:Y:S05]  /*0ff0*/  @!P2 BRA `(.L_x_19025) ;  /* 0x000000000014a947 */ /* 0x000fea0003800000 */
[----:B-----5:R-:W-:Y:S01]  /*1000*/  FADD.FTZ R14, R38, R14 ;  /* 0x0000000e260e7221 */ /* 0x020fe20000010000 */
[----:B------:R-:W-:Y:S06]  /*1010*/  BRA `(.L_x_19025) ;  /* 0x00000000000c7947 */ /* 0x000fec0003800000 */
.L_x_19024:
[----:B-----5:R-:W-:-:S05]  /*1020*/  HADD2.F32 R7, -RZ, R41.H0_H0 ;  /* 0x20000029ff077230 */ /* 0x020fca0000004100 */
[----:B------:R-:W-:-:S04]  /*1030*/  FADD.FTZ R14, R7, R14 ;  /* 0x0000000e070e7221 */ /* 0x000fc80000010000 */
[----:B------:R-:W-:-:S07]  /*1040*/  @P2 FADD.FTZ R14, R38, R14 ;  /* 0x0000000e260e2221 */ /* 0x000fce0000010000 */
.L_x_19025:
[----:B------:R-:W-:Y:S01]  /*1050*/  HADD2.F32 R15, -RZ, R9.H1_H1 ;  /* 0x30000009ff0f7230 */ /* 0x000fe20000004100 */
[----:B------:R-:W-:Y:S06]  /*1060*/  @P1 BRA `(.L_x_19026) ;  /* 0x00000000000c1947 */ /* 0x000fec0003800000 */
[----:B------:R-:W-:Y:S05]  /*1070*/  @!P2 BRA `(.L_x_19027) ;  /* 0x000000000014a947 */ /* 0x000fea0003800000 */
[----:B-----5:R-:W-:Y:S01]  /*1080*/  FADD.FTZ R15, R39, R15 ;  /* 0x0000000f270f7221 */ /* 0x020fe20000010000 */
[----:B------:R-:W-:Y:S06]  /*1090*/  BRA `(.L_x_19027) ;  /* 0x00000000000c7947 */ /* 0x000fec0003800000 */
.L_x_19026:
[----:B-----5:R-:W-:-:S05]  /*10a0*/  HADD2.F32 R6, -RZ, R41.H1_H1 ;  /* 0x30000029ff067230 */ /* 0x020fca0000004100 */
[----:B------:R-:W-:-:S04]  /*10b0*/  FADD.FTZ R15, R6, R15 ;  /* 0x0000000f060f7221 */ /* 0x000fc80000010000 */
[----:B------:R-:W-:-:S07]  /*10c0*/  @P2 FADD.FTZ R15, R39, R15 ;  /* 0x0000000f270f2221 */ /* 0x000fce0000010000 */
.L_x_19027:
[----:B------:R-:W-:Y:S01]  /*10d0*/  HADD2.F32 R8, -RZ, R10.H0_H0 ;  /* 0x2000000aff087230 */ /* 0x000fe20000004100 */
[----:B------:R-:W-:Y:S06]  /*10e0*/  @P1 BRA `(.L_x_19028) ;  /* 0x00000000000c1947 */ /* 0x000fec0003800000 */
[----:B------:R-:W-:Y:S05]  /*10f0*/  @!P2 BRA `(.L_x_19029) ;  /* 0x000000000014a947 */ /* 0x000fea0003800000 */
[----:B-----5:R-:W-:Y:S01]  /*1100*/  FADD.FTZ R8, R32, R8 ;  /* 0x0000000820087221 */ /* 0x020fe20000010000 */
[----:B------:R-:W-:Y:S06]  /*1110*/  BRA `(.L_x_19029) ;  /* 0x00000000000c7947 */ /* 0x000fec0003800000 */
.L_x_19028:
[----:B-----5:R-:W-:-:S05]  /*1120*/  HADD2.F32 R7, -RZ, R42.H0_H0 ;  /* 0x2000002aff077230 */ /* 0x020fca0000004100 */
[----:B------:R-:W-:-:S04]  /*1130*/  FADD.FTZ R8, R7, R8 ;  /* 0x0000000807087221 */ /* 0x000fc80000010000 */
[----:B------:R-:W-:-:S07]  /*1140*/  @P2 FADD.FTZ R8, R32, R8 ;  /* 0x0000000820082221 */ /* 0x000fce0000010000 */
.L_x_19029:
[----:B------:R-:W-:Y:S01]  /*1150*/  HADD2.F32 R9, -RZ, R10.H1_H1 ;  /* 0x3000000aff097230 */ /* 0x000fe20000004100 */
[----:B------:R-:W-:Y:S06]  /*1160*/  @P1 BRA `(.L_x_19030) ;  /* 0x00000000000c1947 */ /* 0x000fec0003800000 */
[----:B------:R-:W-:Y:S05]  /*1170*/  @!P2 BRA `(.L_x_19031) ;  /* 0x000000000014a947 */ /* 0x000fea0003800000 */
[----:B-----5:R-:W-:Y:S01]  /*1180*/  FADD.FTZ R9, R33, R9 ;  /* 0x0000000921097221 */ /* 0x020fe20000010000 */
[----:B------:R-:W-:Y:S06]  /*1190*/  BRA `(.L_x_19031) ;  /* 0x00000000000c7947 */ /* 0x000fec0003800000 */
.L_x_19030:
[----:B-----5:R-:W-:-:S05]  /*11a0*/  HADD2.F32 R6, -RZ, R42.H1_H1 ;  /* 0x3000002aff067230 */ /* 0x020fca0000004100 */
[----:B------:R-:W-:-:S04]  /*11b0*/  FADD.FTZ R9, R6, R9 ;  /* 0x0000000906097221 */ /* 0x000fc80000010000 */
[----:B------:R-:W-:-:S07]  /*11c0*/  @P2 FADD.FTZ R9, R33, R9 ;  /* 0x0000000921092221 */ /* 0x000fce0000010000 */
.L_x_19031:
[----:B------:R-:W-:Y:S01]  /*11d0*/  HADD2.F32 R10, -RZ, R11.H0_H0 ;  /* 0x2000000bff0a7230 */ /* 0x000fe20000004100 */
[----:B------:R-:W-:Y:S06]  /*11e0*/  @P1 BRA `(.L_x_19032) ;  /* 0x00000000000c1947 */ /* 0x000fec0003800000 */
[----:B------:R-:W-:Y:S05]  /*11f0*/  @!P2 BRA `(.L_x_19033) ;  /* 0x000000000014a947 */ /* 0x000fea0003800000 */
[----:B-----5:R-:W-:Y:S01]  /*1200*/  FADD.FTZ R10, R34, R10 ;  /* 0x0000000a220a7221 */ /* 0x020fe20000010000 */
[----:B------:R-:W-:Y:S06]  /*1210*/  BRA `(.L_x_19033) ;  /* 0x00000000000c7947 */ /* 0x000fec0003800000 */
.L_x_19032:
[----:B-----5:R-:W-:-:S05]  /*1220*/  HADD2.F32 R7, -RZ, R43.H0_H0 ;  /* 0x2000002bff077230 */ /* 0x020fca0000004100 */
[----:B------:R-:W-:-:S04]  /*1230*/  FADD.FTZ R10, R7, R10 ;  /* 0x0000000a070a7221 */ /* 0x000fc80000010000 */
[----:B------:R-:W-:-:S07]  /*1240*/  @P2 FADD.FTZ R10, R34, R10 ;  /* 0x0000000a220a2221 */ /* 0x000fce0000010000 */
.L_x_19033:
[----:B------:R-:W-:Y:S01]  /*1250*/  HADD2.F32 R11, -RZ, R11.H1_H1 ;  /* 0x3000000bff0b7230 */ /* 0x000fe20000004100 */
[----:B------:R-:W-:Y:S06]  /*1260*/  @P1 BRA `(.L_x_19034) ;  /* 0x00000000000c1947 */ /* 0x000fec0003800000 */
[----:B------:R-:W-:Y:S05]  /*1270*/  @!P2 BRA `(.L_x_19035) ;  /* 0x000000000014a947 */ /* 0x000fea0003800000 */
[----:B-----5:R-:W-:Y:S01]  /*1280*/  FADD.FTZ R11, R35, R11 ;  /* 0x0000000b230b7221 */ /* 0x020fe20000010000 */
[----:B------:R-:W-:Y:S06]  /*1290*/  BRA `(.L_x_19035) ;  /* 0x00000000000c7947 */ /* 0x000fec0003800000 */
.L_x_19034:
[----:B-----5:R-:W-:-:S05]  /*12a0*/  HADD2.F32 R6, -RZ, R43.H1_H1 ;  /* 0x3000002bff067230 */ /* 0x020fca0000004100 */
[----:B------:R-:W-:-:S04]  /*12b0*/  FADD.FTZ R11, R6, R11 ;  /* 0x0000000b060b7221 */ /* 0x000fc80000010000 */
[----:B------:R-:W-:-:S07]  /*12c0*/  @P2 FADD.FTZ R11, R35, R11 ;  /* 0x0000000b230b2221 */ /* 0x000fce0000010000 */
.L_x_19035:
[----:B------:R-:W0:Y:S01]  /*12d0*/  @P0 LDC.64 R118, c[0x0][0x228] ;  /* 0x00008a00ff760b82 */ /* 0x000e220000000a00 */
[C---:B------:R-:W-:Y:S02]  /*12e0*/  IADD3 R121, R112.reuse, 0x200, RZ ;  /* 0x0000020070797810 */ /* 0x040fe40007ffe0ff */
[----:B------:R-:W-:-:S03]  /*12f0*/  IADD3 R111, R112, 0x300, RZ ;  /* 0x00000300706f7810 */ /* 0x000fc60007ffe0ff */
[----:B------:R-:W-:Y:S02]  /*1300*/  IMAD.WIDE.U32 R120, R121, 0x20, R114 ;  /* 0x0000002079787825 */ /* 0x000fe400078e0072 */
[----:B------:R-:W1:Y:S02]  /*1310*/  @P2 LDC.64 R6, c[0x0][0x230] ;  /* 0x00008c00ff062b82 */ /* 0x000e640000000a00 */
[C---:B------:R-:W-:Y:S01]  /*1320*/  IMAD.WIDE.U32 R108, R111.reuse, 0x10, R4 ;  /* 0x000000106f6c7825 */ /* 0x040fe200078e0004 */
[----:B------:R2:W-:Y:S04]  /*1330*/  STG.E.128 desc[UR4][R120.64], R12 ;  /* 0x0000000c78007986 */ /* 0x0005e8000c101d04 */
[----:B------:R2:W-:Y:S01]  /*1340*/  STG.E.128 desc[UR4][R120.64+0x10], R8 ;  /* 0x0000100878007986 */ /* 0x0005e2000c101d04 */
[----:B0-----:R-:W-:-:S05]  /*1350*/  @P0 IMAD.WIDE.U32 R118, R111, 0x10, R118 ;  /* 0x000000106f760825 */ /* 0x001fca00078e0076 */
[----:B-----5:R2:W5:Y:S01]  /*1360*/  @P0 LDG.E.128 R40, desc[UR4][R118.64] ;  /* 0x0000000476280981 */ /* 0x020562000c1e1d00 */
[----:B-1----:R-:W-:-:S03]  /*1370*/  @P2 IMAD.WIDE.U32 R6, R111, 0x20, R6 ;  /* 0x000000206f062825 */ /* 0x002fc600078e0006 */
[----:B------:R-:W3:Y:S04]  /*1380*/  LDG.E.128 R108, desc[UR4][R108.64] ;  /* 0x000000046c6c7981 */ /* 0x000ee8000c1e1d00 */
[----:B------:R2:W5:Y:S04]  /*1390*/  @P2 LDG.E.128 R36, desc[UR4][R6.64] ;  /* 0x0000000406242981 */ /* 0x000568000c1e1d00 */
[----:B------:R2:W5:Y:S01]  /*13a0*/  @P2 LDG.E.128 R32, desc[UR4][R6.64+0x10] ;  /* 0x0000100406202981 */ /* 0x000562000c1e1d00 */
[----:B---3--:R-:W-:Y:S01]  /*13b0*/  HADD2.F32 R4, -RZ, R108.H0_H0 ;  /* 0x2000006cff047230 */ /* 0x008fe20000004100 */
[----:B--2---:R-:W-:Y:S06]  /*13c0*/  @P1 BRA `(.L_x_19036) ;  /* 0x00000000000c1947 */ /* 0x004fec0003800000 */
[----:B------:R-:W-:Y:S05]  /*13d0*/  @!P2 BRA `(.L_x_19037) ;  /* 0x000000000014a947 */ /* 0x000fea0003800000 */
[----:B-----5:R-:W-:Y:S01]  /*13e0*/  FADD.FTZ R4, R36, R4 ;  /* 0x0000000424047221 */ /* 0x020fe20000010000 */
[----:B------:R-:W-:Y:S06]  /*13f0*/  BRA `(.L_x_19037) ;  /* 0x00000000000c7947 */ /* 0x000fec0003800000 */
.L_x_19036:
[----:B-----5:R-:W-:-:S05]  /*1400*/  HADD2.F32 R5, -RZ, R40.H0_H0 ;  /* 0x20000028ff057230 */ /* 0x020fca0000004100 */
[----:B------:R-:W-:-:S04]  /*1410*/  FADD.FTZ R4, R5, R4 ;  /* 0x0000000405047221 */ /* 0x000fc80000010000 */
[----:B------:R-:W-:-:S07]  /*1420*/  @P2 FADD.FTZ R4, R36, R4 ;  /* 0x0000000424042221 */ /* 0x000fce0000010000 */
.L_x_19037:
[----:B------:R-:W-:Y:S01]  /*1430*/  HADD2.F32 R5, -RZ, R108.H1_H1 ;  /* 0x3000006cff057230 */ /* 0x000fe20000004100 */
[----:B------:R-:W-:Y:S06]  /*1440*/  @P1 BRA `(.L_x_19038) ;  /* 0x00000000000c1947 */ /* 0x000fec0003800000 */
[----:B------:R-:W-:Y:S05]  /*1450*/  @!P2 BRA `(.L_x_19039) ;  /* 0x000000000014a947 */ /* 0x000fea0003800000 */
[----:B-----5:R-:W-:Y:S01]  /*1460*/  FADD.FTZ R5, R37, R5 ;  /* 0x0000000525057221 */ /* 0x020fe20000010000 */
[----:B------:R-:W-:Y:S06]  /*1470*/  BRA `(.L_x_19039) ;  /* 0x00000000000c7947 */ /* 0x000fec0003800000 */
.L_x_19038:
[----:B-----5:R-:W-:-:S05]  /*1480*/  HADD2.F32 R6, -RZ, R40.H1_H1 ;  /* 0x30000028ff067230 */ /* 0x020fca0000004100 */
[----:B------:R-:W-:-:S04]  /*1490*/  FADD.FTZ R5, R6, R5 ;  /* 0x0000000506057221 */ /* 0x000fc80000010000 */
[----:B------:R-:W-:-:S07]  /*14a0*/  @P2 FADD.FTZ R5, R37, R5 ;  /* 0x0000000525052221 */ /* 0x000fce0000010000 */
.L_x_19039:
[----:B------:R-:W-:Y:S01]  /*14b0*/  HADD2.F32 R6, -RZ, R109.H0_H0 ;  /* 0x2000006dff067230 */ /* 0x000fe20000004100 */
[----:B------:R-:W-:Y:S06]  /*14c0*/  @P1 BRA `(.L_x_19040) ;  /* 0x00000000000c1947 */ /* 0x000fec0003800000 */
[----:B------:R-:W-:Y:S05]  /*14d0*/  @!P2 BRA `(.L_x_19041) ;  /* 0x000000000014a947 */ /* 0x000fea0003800000 */
[----:B-----5:R-:W-:Y:S01]  /*14e0*/  FADD.FTZ R6, R38, R6 ;  /* 0x0000000626067221 */ /* 0x020fe20000010000 */
[----:B------:R-:W-:Y:S06]  /*14f0*/  BRA `(.L_x_19041) ;  /* 0x00000000000c7947 */ /* 0x000fec0003800000 */
.L_x_19040:
[----:B-----5:R-:W-:-:S05]  /*1500*/  HADD2.F32 R7, -RZ, R41.H0_H0 ;  /* 0x20000029ff077230 */ /* 0x020fca0000004100 */
[----:B------:R-:W-:-:S04]  /*1510*/  FADD.FTZ R6, R7, R6 ;  /* 0x0000000607067221 */ /* 0x000fc80000010000 */
[----:B------:R-:W-:-:S07]  /*1520*/  @P2 FADD.FTZ R6, R38, R6 ;  /* 0x0000000626062221 */ /* 0x000fce0000010000 */
.L_x_19041:
[----:B------:R-:W-:Y:S01]  /*1530*/  HADD2.F32 R7, -RZ, R109.H1_H1 ;  /* 0x3000006dff077230 */ /* 0x000fe20000004100 */
[----:B------:R-:W-:Y:S06]  /*1540*/  @P1 BRA `(.L_x_19042) ;  /* 0x00000000000c1947 */ /* 0x000fec0003800000 */
[----:B------:R-:W-:Y:S05]  /*1550*/  @!P2 BRA `(.L_x_19043) ;  /* 0x000000000014a947 */ /* 0x000fea0003800000 */
[----:B-----5:R-:W-:Y:S01]  /*1560*/  FADD.FTZ R7, R39, R7 ;  /* 0x0000000727077221 */ /* 0x020fe20000010000 */
[----:B------:R-:W-:Y:S06]  /*1570*/  BRA `(.L_x_19043) ;  /* 0x00000000000c7947 */ /* 0x000fec0003800000 */
.L_x_19042:
[----:B-----5:R-:W-:-:S05]  /*1580*/  HADD2.F32 R108, -RZ, R41.H1_H1 ;  /* 0x30000029ff6c7230 */ /* 0x020fca0000004100 */
[----:B------:R-:W-:-:S04]  /*1590*/  FADD.FTZ R7, R108, R7 ;  /* 0x000000076c077221 */ /* 0x000fc80000010000 */
[----:B------:R-:W-:-:S07]  /*15a0*/  @P2 FADD.FTZ R7, R39, R7 ;  /* 0x0000000727072221 */ /* 0x000fce0000010000 */
.L_x_19043:
[----:B------:R-:W-:Y:S01]  /*15b0*/  HADD2.F32 R108, -RZ, R110.H0_H0 ;  /* 0x2000006eff6c7230 */ /* 0x000fe20000004100 */
[----:B------:R-:W-:Y:S06]  /*15c0*/  @P1 BRA `(.L_x_19044) ;  /* 0x00000000000c1947 */ /* 0x000fec0003800000 */
[----:B------:R-:W-:Y:S05]  /*15d0*/  @!P2 BRA `(.L_x_19045) ;  /* 0x000000000014a947 */ /* 0x000fea0003800000 */
[----:B-----5:R-:W-:Y:S01]  /*15e0*/  FADD.FTZ R108, R32, R108 ;  /* 0x0000006c206c7221 */ /* 0x020fe20000010000 */
[----:B------:R-:W-:Y:S06]  /*15f0*/  BRA `(.L_x_19045) ;  /* 0x00000000000c7947 */ /* 0x000fec0003800000 */
.L_x_19044:
[----:B-----5:R-:W-:-:S05]  /*1600*/  HADD2.F32 R109, -RZ, R42.H0_H0 ;  /* 0x2000002aff6d7230 */ /* 0x020fca0000004100 */
[----:B------:R-:W-:-:S04]  /*1610*/  FADD.FTZ R108, R109, R108 ;  /* 0x0000006c6d6c7221 */ /* 0x000fc80000010000 */
[----:B------:R-:W-:-:S07]  /*1620*/  @P2 FADD.FTZ R108, R32, R108 ;  /* 0x0000006c206c2221 */ /* 0x000fce0000010000 */
.L_x_19045:
[----:B------:R-:W-:Y:S01]  /*1630*/  HADD2.F32 R109, -RZ, R110.H1_H1 ;  /* 0x3000006eff6d7230 */ /* 0x000fe20000004100 */
[----:B------:R-:W-:Y:S06]  /*1640*/  @P1 BRA `(.L_x_19046) ;  /* 0x00000000000c1947 */ /* 0x000fec0003800000 */
[----:B------:R-:W-:Y:S05]  /*1650*/  @!P2 BRA `(.L_x_19047) ;  /* 0x000000000014a947 */ /* 0x000fea0003800000 */
[----:B-----5:R-:W-:Y:S01]  /*1660*/  FADD.FTZ R109, R33, R109 ;  /* 0x0000006d216d7221 */ /* 0x020fe20000010000 */
[----:B------:R-:W-:Y:S06]  /*1670*/  BRA `(.L_x_19047) ;  /* 0x00000000000c7947 */ /* 0x000fec0003800000 */
.L_x_19046:
[----:B-----5:R-:W-:-:S05]  /*1680*/  HADD2.F32 R110, -RZ, R42.H1_H1 ;  /* 0x3000002aff6e7230 */ /* 0x020fca0000004100 */
[----:B------:R-:W-:-:S04]  /*1690*/  FADD.FTZ R109, R110, R109 ;  /* 0x0000006d6e6d7221 */ /* 0x000fc80000010000 */
[----:B------:R-:W-:-:S07]  /*16a0*/  @P2 FADD.FTZ R109, R33, R109 ;  /* 0x0000006d216d2221 */ /* 0x000fce0000010000 */
.L_x_19047:
[----:B------:R-:W-:Y:S01]  /*16b0*/  HADD2.F32 R110, -RZ, R111.H0_H0 ;  /* 0x2000006fff6e7230 */ /* 0x000fe20000004100 */
[----:B------:R-:W-:Y:S06]  /*16c0*/  @P1 BRA `(.L_x_19048) ;  /* 0x00000000000c1947 */ /* 0x000fec0003800000 */
[----:B------:R-:W-:Y:S05]  /*16d0*/  @!P2 BRA `(.L_x_19049) ;  /* 0x000000000014a947 */ /* 0x000fea0003800000 */
[----:B-----5:R-:W-:Y:S01]  /*16e0*/  FADD.FTZ R110, R34, R110 ;  /* 0x0000006e226e7221 */ /* 0x020fe20000010000 */
[----:B------:R-:W-:Y:S06]  /*16f0*/  BRA `(.L_x_19049) ;  /* 0x00000000000c7947 */ /* 0x000fec0003800000 */
.L_x_19048:
[----:B-----5:R-:W-:-:S05]  /*1700*/  HADD2.F32 R113, -RZ, R43.H0_H0 ;  /* 0x2000002bff717230 */ /* 0x020fca0000004100 */
[----:B------:R-:W-:-:S04]  /*1710*/  FADD.FTZ R110, R113, R110 ;  /* 0x0000006e716e7221 */ /* 0x000fc80000010000 */
[----:B------:R-:W-:-:S07]  /*1720*/  @P2 FADD.FTZ R110, R34, R110 ;  /* 0x0000006e226e2221 */ /* 0x000fce0000010000 */
.L_x_19049:
[----:B------:R-:W-:Y:S01]  /*1730*/  HADD2.F32 R111, -RZ, R111.H1_H1 ;  /* 0x3000006fff6f7230 */ /* 0x000fe20000004100 */
[----:B------:R-:W-:Y:S06]  /*1740*/  @P1 BRA `(.L_x_19050) ;  /* 0x00000000000c1947 */ /* 0x000fec0003800000 */
[----:B------:R-:W-:Y:S05]  /*1750*/  @!P2 BRA `(.L_x_19051) ;  /* 0x000000000014a947 */ /* 0x000fea0003800000 */
[----:B-----5:R-:W-:Y:S01]  /*1760*/  FADD.FTZ R111, R35, R111 ;  /* 0x0000006f236f7221 */ /* 0x020fe20000010000 */
[----:B------:R-:W-:Y:S06]  /*1770*/  BRA `(.L_x_19051) ;  /* 0x00000000000c7947 */ /* 0x000fec0003800000 */
.L_x_19050:
[----:B-----5:R-:W-:-:S05]  /*1780*/  HADD2.F32 R118, -RZ, R43.H1_H1 ;  /* 0x3000002bff767230 */ /* 0x020fca0000004100 */
[----:B------:R-:W-:-:S04]  /*1790*/  FADD.FTZ R111, R118, R111 ;  /* 0x0000006f766f7221 */ /* 0x000fc80000010000 */
[----:B------:R-:W-:-:S07]  /*17a0*/  @P2 FADD.FTZ R111, R35, R111 ;  /* 0x0000006f236f2221 */ /* 0x000fce0000010000 */
.L_x_19051:
        /* <DEDUP_REMOVED lines=127> */
.L_x_19064:
[----:B------:R-:W2:Y:S01]  /*1fa0*/  @!P2 S2R R120, SR_CgaCtaId ;  /* 0x000000000078a919 */ /* 0x000ea20000008800 */
[----:B------:R-:W-:Y:S01]  /*1fb0*/  LOP3.LUT R119, R0, 0x1f, RZ, 0xc0, !PT ;  /* 0x0000001f00777812 */ /* 0x000fe200078ec0ff */
[----:B-1----:R-:W-:Y:S01]  /*1fc0*/  FADD.FTZ R115, R124, R113 ;  /* 0x000000717c737221 */ /* 0x002fe20000010000 */
[----:B------:R-:W-:Y:S01]  /*1fd0*/  LOP3.LUT R113, R117, 0x7, RZ, 0xc0, !PT ;  /* 0x0000000775717812 */ /* 0x000fe200078ec0ff */
[----:B------:R-:W-:Y:S05]  /*1fe0*/  WARPSYNC.ALL ;  /* 0x0000000000007948 */ /* 0x000fea0003800000 */
[----:B------:R-:W-:Y:S02]  /*1ff0*/  ISETP.GT.U32.AND P4, PT, R119, 0x7, PT ;  /* 0x000000077700780c */ /* 0x000fe40003f84070 */
[----:B------:R-:W-:-:S02]  /*2000*/  @!P2 MOV R117, 0x400 ;  /* 0x000004000075a802 */ /* 0x000fc40000000f00 */
[----:B------:R-:W-:-:S09]  /*2010*/  IADD3 R125, R112, 0x300, RZ ;  /* 0x00000300707d7810 */ /* 0x000fd20007ffe0ff */
        /* <DEDUP_REMOVED lines=52> */
[----:B------:R-:W-:-:S03]  /*2360*/  I2FP.F32.S32 R122, R122 ;  /* 0x0000007a007a7245 */ /* 0x000fc60000201400 */
        /* <DEDUP_REMOVED lines=20> */
[----:B------:R-:W-:-:S03]  /*24b0*/  FSEL R113, R119, RZ, !P3 ;  /* 0x000000ff77717208 */ /* 0x000fc60005800000 */
[----:B------:R-:W-:Y:S02]  /*24c0*/  FADD.FTZ R114, R114, R115 ;  /* 0x0000007372727221 */ /* 0x000fe40000010000 */
[C---:B------:R-:W-:Y:S01]  /*24d0*/  FADD.FTZ R115, -R113.reuse, R19 ;  /* 0x0000001371737221 */ /* 0x040fe20000010100 */
[C---:B------:R-:W-:Y:S01]  /*24e0*/  FADD.FTZ R19, -R113.reuse, R8 ;  /* 0x0000000871137221 */ /* 0x040fe20000010100 */
[C---:B------:R-:W-:Y:S01]  /*24f0*/  FADD.FTZ R24, -R113.reuse, R24 ;  /* 0x0000001871187221 */ /* 0x040fe20000010100 */
[C---:B------:R-:W-:Y:S01]  /*2500*/  FADD.FTZ R25, -R113.reuse, R25 ;  /* 0x0000001971197221 */ /* 0x040fe20000010100 */
[----:B------:R-:W0:Y:S01]  /*2510*/  MUFU.RSQ R114, R114 ;  /* 0x0000007200727308 */ /* 0x000e220000001400 */
[C---:B-1----:R-:W-:Y:S01]  /*2520*/  FADD.FTZ R116, -R113.reuse, R9 ;  /* 0x0000000971747221 */ /* 0x042fe20000010100 */
[C---:B------:R-:W-:Y:S01]  /*2530*/  FADD.FTZ R120, -R113.reuse, R5 ;  /* 0x0000000571787221 */ /* 0x040fe20000010100 */
[----:B------:R-:W1:Y:S01]  /*2540*/  LDC.64 R8, c[0x0][0x2b8] ;  /* 0x0000ae00ff087b82 */ /* 0x000e620000000a00 */
        /* <DEDUP_REMOVED lines=13> */
[C---:B0-----:R-:W-:Y:S01]  /*2620*/  FMUL.FTZ R5, R114.reuse, R24 ;  /* 0x0000001872057220 */ /* 0x041fe20000410000 */
[C---:B------:R-:W-:Y:S01]  /*2630*/  FMUL.FTZ R4, R114.reuse, R25 ;  /* 0x0000001972047220 */ /* 0x040fe20000410000 */
[C---:B------:R-:W-:Y:S01]  /*2640*/  FMUL.FTZ R10, R114.reuse, R27 ;  /* 0x0000001b720a7220 */ /* 0x040fe20000410000 */
[----:B------:R-:W-:Y:S01]  /*2650*/  FMUL.FTZ R7, R114, R26 ;  /* 0x0000001a72077220 */ /* 0x000fe20000410000 */
[----:B------:R-:W-:Y:S01]  /*2660*/  FFMA.FTZ R6, R68, R5, R100 ;  /* 0x0000000544067223 */ /* 0x000fe20000010064 */
[----:B------:R-:W-:Y:S01]  /*2670*/  FFMA.FTZ R5, R69, R4, R101 ;  /* 0x0000000445057223 */ /* 0x000fe20000010065 */
[C---:B------:R-:W-:Y:S01]  /*2680*/  IADD3 R27, R112.reuse, 0x100, RZ ;  /* 0x00000100701b7810 */ /* 0x040fe20007ffe0ff */
[C---:B------:R-:W-:Y:S01]  /*2690*/  FADD.FTZ R22, -R113.reuse, R22 ;  /* 0x0000001671167221 */ /* 0x040fe20000010100 */
[----:B------:R-:W-:Y:S01]  /*26a0*/  IADD3 R25, R112, 0x200, RZ ;  /* 0x0000020070197810 */ /* 0x000fe20007ffe0ff */
        /* <DEDUP_REMOVED lines=14> */
[----:B-1----:R-:W-:Y:S01]  /*2790*/  IMAD.WIDE.U32 R112, R112, 0x10, R8 ;  /* 0x0000001070707825 */ /* 0x002fe200078e0008 */
[----:B------:R-:W-:-:S03]  /*27a0*/  F2FP.F16.F32.PACK_AB R6, R5, R6 ;  /* 0x000000060506723e */ /* 0x000fc600000000ff */
[C---:B------:R-:W-:Y:S01]  /*27b0*/  FMUL.FTZ R5, R114.reuse, R28 ;  /* 0x0000001c72057220 */ /* 0x040fe20000410000 */
[----:B------:R-:W-:Y:S01]  /*27c0*/  FMUL.FTZ R11, R114, R30 ;  /* 0x0000001e720b7220 */ /* 0x000fe20000410000 */
[----:B------:R-:W-:-:S04]  /*27d0*/  IMAD.WIDE.U32 R26, R27, 0x10, R8 ;  /* 0x000000101b1a7825 */ /* 0x000fc800078e0008 */
[----:B------:R-:W-:Y:S01]  /*27e0*/  FMUL.FTZ R10, R114, R31 ;  /* 0x0000001f720a7220 */ /* 0x000fe20000410000 */
[----:B------:R-:W-:Y:S01]  /*27f0*/  F2FP.F16.F32.PACK_AB R7, R4, R7 ;  /* 0x000000070407723e */ /* 0x000fe200000000ff */
[----:B------:R-:W-:Y:S01]  /*2800*/  FFMA.FTZ R4, R72, R5, R104 ;  /* 0x0000000548047223 */ /* 0x000fe20000010068 */
        /* <DEDUP_REMOVED lines=8> */
[----:B------:R-:W-:Y:S01]  /*2890*/  F2FP.F16.F32.PACK_AB R5, R10, R5 ;  /* 0x000000050a05723e */ /* 0x000fe200000000ff */
[----:B------:R-:W-:Y:S01]  /*28a0*/  FFMA.FTZ R9, R73, R8, R105 ;  /* 0x0000000849097223 */ /* 0x000fe20000010069 */
[----:B------:R-:W-:Y:S01]  /*28b0*/  FFMA.FTZ R11, R62, R29, R94 ;  /* 0x0000001d3e0b7223 */ /* 0x000fe2000001005e */
[----:B------:R-:W-:Y:S01]  /*28c0*/  FFMA.FTZ R18, R63, R18, R95 ;  /* 0x000000123f127223 */ /* 0x000fe2000001005f */
[C---:B------:R-:W-:Y:S01]  /*28d0*/  FMUL.FTZ R10, R114.reuse, R21 ;  /* 0x00000015720a7220 */ /* 0x040fe20000410000 */
[C---:B------:R-:W-:Y:S01]  /*28e0*/  FMUL.FTZ R21, R114.reuse, R22 ;  /* 0x0000001672157220 */ /* 0x040fe20000410000 */
[----:B------:R-:W-:Y:S01]  /*28f0*/  F2FP.F16.F32.PACK_AB R4, R9, R4 ;  /* 0x000000040904723e */ /* 0x000fe200000000ff */
[----:B------:R-:W-:Y:S01]  /*2900*/  FMUL.FTZ R9, R114, R20 ;  /* 0x0000001472097220 */ /* 0x000fe20000410000 */
[----:B------:R-:W-:Y:S01]  /*2910*/  F2FP.F16.F32.PACK_AB R11, R18, R11 ;  /* 0x0000000b120b723e */ /* 0x000fe200000000ff */
        /* <DEDUP_REMOVED lines=15> */
[C---:B------:R-:W-:Y:S01]  /*2a10*/  FMUL.FTZ R13, R114.reuse, R14 ;  /* 0x0000000e720d7220 */ /* 0x040fe20000410000 */
[----:B------:R-:W0:Y:S01]  /*2a20*/  @!P2 LDC.64 R16, c[0x0][0x258] ;  /* 0x00009600ff10ab82 */ /* 0x000e220000000a00 */
[C---:B------:R-:W-:Y:S01]  /*2a30*/  FMUL.FTZ R14, R114.reuse, R15 ;  /* 0x0000000f720e7220 */ /* 0x040fe20000410000 */
[----:B------:R-:W-:Y:S01]  /*2a40*/  FMUL.FTZ R116, R114, R116 ;  /* 0x0000007472747220 */ /* 0x000fe20000410000 */
[----:B------:R-:W-:Y:S01]  /*2a50*/  FFMA.FTZ R21, R52, R19, R84 ;  /* 0x0000001334157223 */ /* 0x000fe20000010054 */
[----:B------:R-:W-:Y:S01]  /*2a60*/  FFMA.FTZ R19, R57, R12, R89 ;  /* 0x0000000c39137223 */ /* 0x000fe20000010059 */
[----:B------:R-:W-:Y:S01]  /*2a70*/  FFMA.FTZ R13, R58, R13, R90 ;  /* 0x0000000d3a0d7223 */ /* 0x000fe2000001005a */
[----:B------:R-:W-:Y:S01]  /*2a80*/  FFMA.FTZ R116, R53, R116, R85 ;  /* 0x0000007435747223 */ /* 0x000fe20000010055 */
[----:B------:R-:W-:Y:S01]  /*2a90*/  FFMA.FTZ R20, R59, R14, R91 ;  /* 0x0000000e3b147223 */ /* 0x000fe2000001005b */
[C---:B------:R-:W-:Y:S01]  /*2aa0*/  FMUL.FTZ R117, R114.reuse, R117 ;  /* 0x0000007572757220 */ /* 0x040fe20000410000 */
        /* <DEDUP_REMOVED lines=23> */
[----:B------:R-:W-:-:S02]  /*2c20*/  F2FP.F16.F32.PACK_AB R15, R118, R15 ;  /* 0x0000000f760f723e */ /* 0x000fc400000000ff */
[----:B------:R-:W-:Y:S02]  /*2c30*/  F2FP.F16.F32.PACK_AB R19, R22, R19 ;  /* 0x000000131613723e */ /* 0x000fe400000000ff */
[----:B------:R-:W-:Y:S01]  /*2c40*/  F2FP.F16.F32.PACK_AB R18, R23, R18 ;  /* 0x000000121712723e */ /* 0x000fe200000000ff */
[----:B------:R0:W-:Y:S01]  /*2c50*/  @!P2 STG.E desc[UR4][R20.64], R114 ;  /* 0x000000721400a986 */ /* 0x0001e2000c101904 */
[----:B------:R-:W-:Y:S02]  /*2c60*/  F2FP.F16.F32.PACK_AB R17, R122, R121 ;  /* 0x000000797a11723e */ /* 0x000fe400000000ff */
[----:B------:R-:W-:Y:S01]  /*2c70*/  F2FP.F16.F32.PACK_AB R16, R120, R119 ;  /* 0x000000777810723e */ /* 0x000fe200000000ff */
        /* <DEDUP_REMOVED lines=9> */
.L_x_19052:
[----:B------:R-:W-:Y:S01]  /*2d10*/  HFMA2.MMA R119, -RZ, RZ, 0, 5.9604644775390625e-08 ;  /* 0x00000001ff777435 */ /* 0x000fe200000001ff */
[----:B------:R-:W-:Y:S02]  /*2d20*/  MOV R125, R120 ;  /* 0x00000078007d7202 */ /* 0x000fe40000000f00 */
[----:B------:R-:W-:Y:S02]  /*2d30*/  MOV R118, 0x1f ;  /* 0x0000001f00767802 */ /* 0x000fe40000000f00 */
[----:B------:R-:W-:-:S07]  /*2d40*/  MOV R115, 0xffffffff ;  /* 0xffffffff00737802 */ /* 0x000fce0000000f00 */
[----:B-----5:R-:W-:Y:S05]  /*2d50*/  WARPSYNC.COLLECTIVE R115, `(.L_x_19054) ;  /* 0x0000000073087348 */ /* 0x020fea0003c00000 */
[----:B------:R0:W1:Y:S02]  /*2d60*/  SHFL.BFLY P4, R113, R125, R119, R118 ;  /* 0x0c0000777d717389 */ /* 0x0000640000080076 */
[----:B01---5:R-:W-:Y:S01]  /*2d70*/  ENDCOLLECTIVE ;  /* 0x000000000000791b */ /* 0x023fe20003800000 */
.L_x_19054:
[----:B------:R-:W-:Y:S01]  /*2d80*/  HFMA2.MMA R119, -RZ, RZ, 0, 1.1920928955078125e-07 ;  /* 0x00000002ff777435 */ /* 0x000fe200000001ff */
[----:B------:R-:W-:-:S05]  /*2d90*/  FADD.FTZ R121, R120, R113 ;  /* 0x0000007178797221 */ /* 0x000fca0000010000 */
[----:B------:R-:W-:-:S07]  /*2da0*/  MOV R125, R121 ;  /* 0x00000079007d7202 */ /* 0x000fce0000000f00 */
[----:B------:R-:W-:Y:S05]  /*2db0*/  WARPSYNC.COLLECTIVE R115, `(.L_x_19055) ;  /* 0x0000000073087348 */ /* 0x000fea0003c00000 */
[----:B------:R0:W1:Y:S02]  /*2dc0*/  SHFL.BFLY P4, R113, R125, R119, R118 ;  /* 0x0c0000777d717389 */ /* 0x0000640000080076 */
[----:B01----:R-:W-:Y:S01]  /*2dd0*/  ENDCOLLECTIVE ;  /* 0x000000000000791b */ /* 0x003fe20003800000 */
.L_x_19055:
[----:B------:R-:W-:Y:S01]  /*2de0*/  HFMA2.MMA R119, -RZ, RZ, 0, 2.384185791015625e-07 ;  /* 0x00000004ff777435 */ /* 0x000fe200000001ff */
[----:B------:R-:W-:-:S05]  /*2df0*/  FADD.FTZ R122, R121, R113 ;  /* 0x00000071797a7221 */ /* 0x000fca0000010000 */
[----:B------:R-:W-:-:S07]  /*2e00*/  MOV R125, R122 ;  /* 0x0000007a007d7202 */ /* 0x000fce0000000f00 */
[----:B------:R-:W-:Y:S05]  /*2e10*/  WARPSYNC.COLLECTIVE R115, `(.L_x_19056) ;  /* 0x0000000073087348 */ /* 0x000fea0003c00000 */
[----:B------:R0:W1:Y:S02]  /*2e20*/  SHFL.BFLY P4, R113, R125, R119, R118 ;  /* 0x0c0000777d717389 */ /* 0x0000640000080076 */
[----:B01----:R-:W-:Y:S01]  /*2e30*/  ENDCOLLECTIVE ;  /* 0x000000000000791b */ /* 0x003fe20003800000 */
.L_x_19056:
[----:B------:R-:W-:Y:S01]  /*2e40*/  HFMA2.MMA R119, -RZ, RZ, 0, 4.76837158203125e-07 ;  /* 0x00000008ff777435 */ /* 0x000fe200000001ff */
[----:B------:R-:W-:-:S05]  /*2e50*/  FADD.FTZ R123, R122, R113 ;  /* 0x000000717a7b7221 */ /* 0x000fca0000010000 */
[----:B------:R-:W-:-:S07]  /*2e60*/  MOV R125, R123 ;  /* 0x0000007b007d7202 */ /* 0x000fce0000000f00 */
[----:B------:R-:W-:Y:S05]  /*2e70*/  WARPSYNC.COLLECTIVE R115, `(.L_x_19057) ;  /* 0x0000000073087348 */ /* 0x000fea0003c00000 */
[----:B------:R0:W1:Y:S02]  /*2e80*/  SHFL.BFLY P4, R113, R125, R119, R118 ;  /* 0x0c0000777d717389 */ /* 0x0000640000080076 */
[----:B01----:R-:W-:Y:S01]  /*2e90*/  ENDCOLLECTIVE ;  /* 0x000000000000791b */ /* 0x003fe20003800000 */
.L_x_19057:
[----:B------:R-:W-:Y:S01]  /*2ea0*/  HFMA2.MMA R119, -RZ, RZ, 0, 9.5367431640625e-07 ;  /* 0x00000010ff777435 */ /* 0x000fe200000001ff */
[----:B------:R-:W-:-:S05]  /*2eb0*/  FADD.FTZ R124, R123, R113 ;  /* 0x000000717b7c7221 */ /* 0x000fca0000010000 */
[----:B------:R-:W-:-:S07]  /*2ec0*/  MOV R125, R124 ;  /* 0x0000007c007d7202 */ /* 0x000fce0000000f00 */
[----:B------:R-:W-:Y:S05]  /*2ed0*/  WARPSYNC.COLLECTIVE R115, `(.L_x_19058) ;  /* 0x0000000073087348 */ /* 0x000fea0003c00000 */
[----:B------:R0:W1:Y:S02]  /*2ee0*/  SHFL.BFLY P4, R113, R125, R119, R118 ;  /* 0x0c0000777d717389 */ /* 0x0000640000080076 */
[----:B01----:R-:W-:Y:S01]  /*2ef0*/  ENDCOLLECTIVE ;  /* 0x000000000000791b */ /* 0x003fe20003800000 */
.L_x_19058:
        /* <DEDUP_REMOVED lines=72> */
.L_x_19059:
[----:B------:R-:W-:Y:S01]  /*3380*/  HFMA2.MMA R119, -RZ, RZ, 0, 1.1920928955078125e-07 ;  /* 0x00000002ff777435 */ /* 0x000fe200000001ff */
[----:B------:R-:W-:-:S05]  /*3390*/  FADD.FTZ R121, R120, R113 ;  /* 0x0000007178797221 */ /* 0x000fca0000010000 */
[----:B------:R-:W-:-:S07]  /*33a0*/  MOV R125, R121 ;  /* 0x00000079007d7202 */ /* 0x000fce0000000f00 */
[----:B------:R-:W-:Y:S05]  /*33b0*/  WARPSYNC.COLLECTIVE R115, `(.L_x_19060) ;  /* 0x0000000073087348 */ /* 0x000fea0003c00000 */
[----:B------:R0:W1:Y:S02]  /*33c0*/  SHFL.BFLY P4, R113, R125, R119, R118 ;  /* 0x0c0000777d717389 */ /* 0x0000640000080076 */
[----:B01----:R-:W-:Y:S01]  /*33d0*/  ENDCOLLECTIVE ;  /* 0x000000000000791b */ /* 0x003fe20003800000 */
.L_x_19060:
[----:B------:R-:W-:Y:S01]  /*33e0*/  HFMA2.MMA R119, -RZ, RZ, 0, 2.384185791015625e-07 ;  /* 0x00000004ff777435 */ /* 0x000fe200000001ff */
[----:B------:R-:W-:-:S05]  /*33f0*/  FADD.FTZ R122, R121, R113 ;  /* 0x00000071797a7221 */ /* 0x000fca0000010000 */
[----:B------:R-:W-:-:S07]  /*3400*/  MOV R125, R122 ;  /* 0x0000007a007d7202 */ /* 0x000fce0000000f00 */
[----:B------:R-:W-:Y:S05]  /*3410*/  WARPSYNC.COLLECTIVE R115, `(.L_x_19061) ;  /* 0x0000000073087348 */ /* 0x000fea0003c00000 */
[----:B------:R0:W1:Y:S02]  /*3420*/  SHFL.BFLY P4, R113, R125, R119, R118 ;  /* 0x0c0000777d717389 */ /* 0x0000640000080076 */
[----:B01----:R-:W-:Y:S01]  /*3430*/  ENDCOLLECTIVE ;  /* 0x000000000000791b */ /* 0x003fe20003800000 */
.L_x_19061:
[----:B------:R-:W-:Y:S01]  /*3440*/  HFMA2.MMA R119, -RZ, RZ, 0, 4.76837158203125e-07 ;  /* 0x00000008ff777435 */ /* 0x000fe200000001ff */
[----:B------:R-:W-:-:S05]  /*3450*/  FADD.FTZ R123, R122, R113 ;  /* 0x000000717a7b7221 */ /* 0x000fca0000010000 */
[----:B------:R-:W-:-:S07]  /*3460*/  MOV R125, R123 ;  /* 0x0000007b007d7202 */ /* 0x000fce0000000f00 */
[----:B------:R-:W-:Y:S05]  /*3470*/  WARPSYNC.COLLECTIVE R115, `(.L_x_19062) ;  /* 0x0000000073087348 */ /* 0x000fea0003c00000 */
[----:B------:R0:W1:Y:S02]  /*3480*/  SHFL.BFLY P4, R113, R125, R119, R118 ;  /* 0x0c0000777d717389 */ /* 0x0000640000080076 */
[----:B01----:R-:W-:Y:S01]  /*3490*/  ENDCOLLECTIVE ;  /* 0x000000000000791b */ /* 0x003fe20003800000 */
.L_x_19062:
[----:B------:R-:W-:Y:S01]  /*34a0*/  HFMA2.MMA R119, -RZ, RZ, 0, 9.5367431640625e-07 ;  /* 0x00000010ff777435 */ /* 0x000fe200000001ff */
[----:B------:R-:W-:-:S05]  /*34b0*/  FADD.FTZ R124, R123, R113 ;  /* 0x000000717b7c7221 */ /* 0x000fca0000010000 */
[----:B------:R-:W-:-:S07]  /*34c0*/  MOV R125, R124 ;  /* 0x0000007c007d7202 */ /* 0x000fce0000000f00 */
[----:B------:R-:W-:Y:S05]  /*34d0*/  WARPSYNC.COLLECTIVE R115, `(.L_x_19063) ;  /* 0x0000000073087348 */ /* 0x000fea0003c00000 */
[----:B------:R0:W1:Y:S02]  /*34e0*/  SHFL.BFLY P4, R113, R125, R119, R118 ;  /* 0x0c0000777d717389 */ /* 0x0000640000080076 */
[----:B01----:R-:W-:Y:S01]  /*34f0*/  ENDCOLLECTIVE ;  /* 0x000000000000791b */ /* 0x003fe20003800000 */
.L_x_19063:
[----:B------:R-:W-:Y:S05]  /*3500*/  BRA `(.L_x_19064) ;  /* 0xffffffe800a47947 */ /* 0x000fea000383ffff */
.L_x_19065:
        /* <DEDUP_REMOVED lines=15> */
.L_x_27079:


//--------------------- .text._ZN10layer_norm31ln_parallel_residual_fwd_kernelINS_13Kernel_traitsIf6__halffS2_fjLj8192ELj1ELj1ELj8ELj16ENS_18Kernel_traits_baseILj8192EfS2_fS2_fjLj256EEEEELb1ELb0ELb0EEEvNS_9FwdParamsE --------------------------
	.section	.text._ZN10layer_norm31ln_parallel_residual_fwd_kernelINS_13Kernel_traitsIf6__halffS2_fjLj8192ELj1ELj1ELj8ELj16ENS_18Kernel_traits_baseILj8192EfS2_fS2_fjLj256EEEEELb1ELb0ELb0EEEvNS_9FwdParamsE,"ax",@progbits
	.align	128
        .global         _ZN10layer_norm31ln_parallel_residual_fwd_kernelINS_13Kernel_traitsIf6__halffS2_fjLj8192ELj1ELj1ELj8ELj16ENS_18Kernel_traits_baseILj8192EfS2_fS2_fjLj256EEEEELb1ELb0ELb0EEEvNS_9FwdParamsE
        .type           _ZN10layer_norm31ln_parallel_residual_fwd_kernelINS_13Kernel_traitsIf6__halffS2_fjLj8192ELj1ELj1ELj8ELj16ENS_18Kernel_traits_baseILj8192EfS2_fS2_fjLj256EEEEELb1ELb0ELb0EEEvNS_9FwdParamsE,@function
        .size           _ZN10layer_norm31ln_parallel_residual_fwd_kernelINS_13Kernel_traitsIf6__halffS2_fjLj8192ELj1ELj1ELj8ELj16ENS_18Kernel_traits_baseILj8192EfS2_fS2_fjLj256EEEEELb1ELb0ELb0EEEvNS_9FwdParamsE,(.L_x_27080 - _ZN10layer_norm31ln_parallel_residual_fwd_kernelINS_13Kernel_traitsIf6__halffS2_fjLj8192ELj1ELj1ELj8ELj16ENS_18Kernel_traits_baseILj8192EfS2_fS2_fjLj256EEEEELb1ELb0ELb0EEEvNS_9FwdParamsE)
        .other          _ZN10layer_norm31ln_parallel_residual_fwd_kernelINS_13Kernel_traitsIf6__halffS2_fjLj8192ELj1ELj1ELj8ELj16ENS_18Kernel_traits_baseILj8192EfS2_fS2_fjLj256EEEEELb1ELb0ELb0EEEvNS_9FwdParamsE,@"STO_CUDA_ENTRY STV_DEFAULT"
_ZN10layer_norm31ln_parallel_residual_fwd_kernelINS_13Kernel_traitsIf6__halffS2_fjLj8192ELj1ELj1ELj8ELj16ENS_18Kernel_traits_baseILj8192EfS2_fS2_fjLj256EEEEELb1ELb0ELb0EEEvNS_9FwdParamsE:
.text._ZN10layer_norm31ln_parallel_residual_fwd_kernelINS_13Kernel_traitsIf6__halffS2_fjLj8192ELj1ELj1ELj8ELj16ENS_18Kernel_traits_baseILj8192EfS2_fS2_fjLj256EEEEELb1ELb0ELb0EEEvNS_9FwdParamsE:
        /* <DEDUP_REMOVED lines=133> */
.L_x_19067:
[----:B------:R-:W-:Y:S05]  /*0850*/  BSYNC B0 ;  /* 0x0000000000007941 */ /* 0x000fea0003800000 */
.L_x_19066:
        /* <DEDUP_REMOVED lines=36> */
.L_x_19069:
[----:B------:R-:W-:Y:S05]  /*0aa0*/  BSYNC B0 ;  /* 0x0000000000007941 */ /* 0x000fea0003800000 */
.L_x_19068:
        /* <DEDUP_REMOVED lines=36> */
.L_x_19071:
[----:B------:R-:W-:Y:S05]  /*0cf0*/  BSYNC B0 ;  /* 0x0000000000007941 */ /* 0x000fea0003800000 */
.L_x_19070:
        /* <DEDUP_REMOVED lines=35> */
.L_x_19073:
[----:B------:R-:W-:Y:S05]  /*0f30*/  BSYNC B0 ;  /* 0x0000000000007941 */ /* 0x000fea0003800000 */
.L_x_19072:
[----:B------:R-:W-:Y:S01]  /*0f40*/  ULDC UR26, c[0x0][0x214] ;  /* 0x00008500001a7ab9 */ /* 0x000fe20000000800 */
[----:B------:R-:W-:Y:S02]  /*0f50*/  LOP3.LUT R141, R141, UR23, R138, 0x96, !PT ;  /* 0x000000178d8d7c12 */ /* 0x000fe4000f8e968a */
[----:B------:R-:W-:-:S13]  /*0f60*/  ISETP.GE.AND P0, PT, R190, UR26, PT ;  /* 0x0000001abe007c0c */ /* 0x000fda000bf06270 */
[----:B------:R-:W-:Y:S05]  /*0f70*/  @P0 EXIT ;  /* 0x000000000000094d */ /* 0x000fea0003800000 */
[----:B------:R-:W-:Y:S01]  /*0f80*/  SHF.R.S32.HI R140, RZ, 0x3, R140 ;  /* 0x00000003ff8c7819 */ /* 0x000fe2000001148c */
[C---:B---3--:R-:W-:Y:S01]  /*0f90*/  IMAD.SHL.U32 R132, R196.reuse, 0x20, RZ ;  /* 0x00000020c4847824 */ /* 0x048fe200078e00ff */
[----:B012---:R-:W-:Y:S01]  /*0fa0*/  LOP3.LUT R3, R196, 0xe0, RZ, 0xc0, !PT ;  /* 0x000000e0c4037812 */ /* 0x007fe200078ec0ff */
        /* <DEDUP_REMOVED lines=10> */
[----:B------:R-:W-:Y:S01]  /*1050*/  IMAD R184, R184, -0x2daee0ad, RZ ;  /* 0xd2511f53b8b87824 */ /* 0x000fe200078e02ff */
[----:B------:R-:W-:Y:S01]  /*1060*/  LOP3.LUT R133, R132, 0x3e0, RZ, 0xc0, !PT ;  /* 0x000003e084857812 */ /* 0x000fe200078ec0ff */
[----:B------:R-:W-:Y:S01]  /*1070*/  ULDC UR38, c[0x0][0x218] ;  /* 0x0000860000267ab9 */ /* 0x000fe20000000800 */
[----:B------:R-:W-:Y:S01]  /*1080*/  LOP3.LUT R187, R0, 0x3, RZ, 0xc0, !PT ;  /* 0x0000000300bb7812 */ /* 0x000fe200078ec0ff */
[----:B------:R-:W-:Y:S01]  /*1090*/  IMAD.IADD R3, R3, 0x1, R140 ;  /* 0x0000000103037824 */ /* 0x000fe200078e028c */
[----:B------:R-:W-:Y:S01]  /*10a0*/  VIADDMNMX R133, R2, -R133, RZ, !PT ;  /* 0x8000008502857246 */ /* 0x000fe200078001ff */
[----:B------:R-:W-:Y:S01]  /*10b0*/  IMAD.HI.U32 R2, R141, -0x326172a9, RZ ;  /* 0xcd9e8d578d027827 */ /* 0x000fe200078e00ff */
[----:B------:R-:W-:Y:S01]  /*10c0*/  LOP3.LUT R188, R135, UR25, R188, 0x96, !PT ;  /* 0x0000001987bc7c12 */ /* 0x000fe2000f8e96bc */
[----:B------:R-:W-:Y:S01]  /*10d0*/  ULDC UR29, c[0x0][0x290] ;  /* 0x0000a400001d7ab9 */ /* 0x000fe20000000800 */
[----:B------:R-:W-:Y:S01]  /*10e0*/  SHF.L.U32 R3, R3, 0x3, RZ ;  /* 0x0000000303037819 */ /* 0x000fe200000006ff */
[----:B------:R-:W-:Y:S01]  /*10f0*/  IMAD.MOV.U32 R0, RZ, RZ, 0x1 ;  /* 0x00000001ff007424 */ /* 0x000fe200078e00ff */
[----:B------:R-:W-:Y:S01]  /*1100*/  VIMNMX R133, R133, 0x20, PT ;  /* 0x0000002085857848 */ /* 0x000fe20003fe0100 */
[----:B------:R-:W-:Y:S01]  /*1110*/  ULDC.64 UR26, c[0x0][0x230] ;  /* 0x00008c00001a7ab9 */ /* 0x000fe20000000a00 */
[----:B------:R-:W-:Y:S01]  /*1120*/  I2FP.F32.U32 R185, R3 ;  /* 0x0000000300b97245 */ /* 0x000fe20000201000 */
[----:B------:R-:W-:Y:S01]  /*1130*/  HFMA2.MMA R3, -RZ, RZ, 0, 0 ;  /* 0x00000000ff037435 */ /* 0x000fe200000001ff */
[----:B------:R-:W-:Y:S01]  /*1140*/  LOP3.LUT R189, R2, UR24, R189, 0x96, !PT ;  /* 0x0000001802bd7c12 */ /* 0x000fe2000f8e96bd */
[----:B------:R-:W-:Y:S01]  /*1150*/  IMAD.IADD R2, R140, 0x1, R133 ;  /* 0x000000018c027824 */ /* 0x000fe200078e0285 */
[----:B------:R-:W-:-:S02]  /*1160*/  UISETP.NE.AND UP0, UPT, UR28, URZ, UPT ;  /* 0x0000003f1c00728c */ /* 0x000fc4000bf05270 */
[----:B------:R-:W0:Y:S01]  /*1170*/  MUFU.RCP R185, R185 ;  /* 0x000000b900b97308 */ /* 0x000e220000001000 */
[----:B------:R-:W-:Y:S01]  /*1180*/  IMAD.SHL.U32 R2, R2, 0x8, RZ ;  /* 0x0000000802027824 */ /* 0x000fe200078e00ff */
[----:B------:R-:W-:Y:S01]  /*1190*/  ULDC.64 UR30, c[0x0][0x238] ;  /* 0x00008e00001e7ab9 */ /* 0x000fe20000000a00 */
[----:B------:R-:W-:Y:S01]  /*11a0*/  ULDC.64 UR32, c[0x0][0x240] ;  /* 0x0000900000207ab9 */ /* 0x000fe20000000a00 */
[----:B------:R-:W-:Y:S01]  /*11b0*/  ULDC.64 UR34, c[0x0][0x248] ;  /* 0x0000920000227ab9 */ /* 0x000fe20000000a00 */
[----:B------:R-:W-:-:S05]  /*11c0*/  ULDC.64 UR36, c[0x0][0x210] ;  /* 0x0000840000247ab9 */ /* 0x000fca0000000a00 */
.L_x_19606:
        /* <DEDUP_REMOVED lines=35> */
.L_x_19077:
[----:B------:R-:W-:-:S07]  /*1400*/  IMAD.MOV.U32 R146, RZ, RZ, R186 ;  /* 0x000000ffff927224 */ /* 0x000fce00078e00ba */
.L_x_19078:
[----:B------:R-:W-:Y:S05]  /*1410*/  BSYNC B1 ;  /* 0x0000000000017941 */ /* 0x000fea0003800000 */
.L_x_19076:
        /* <DEDUP_REMOVED lines=16> */
.L_x_19082:
[----:B------:R-:W-:Y:S05]  /*1520*/  BSYNC B2 ;  /* 0x0000000000027941 */ /* 0x000fea0003800000 */
.L_x_19081:
        /* <DEDUP_REMOVED lines=43> */
.L_x_19080:
[----:B------:R-:W-:Y:S05]  /*17e0*/  BSYNC B1 ;  /* 0x0000000000017941 */ /* 0x000fea0003800000 */
.L_x_19079:
[----:B------:R-:W1:Y:S01]  /*17f0*/  LDC R177, c[0x0][0x294] ;  /* 0x0000a500ffb17b82 */ /* 0x000e620000000800 */
[----:B------:R-:W-:Y:S01]  /*1800*/  I2FP.F32.U32 R147, R146 ;  /* 0x0000009200937245 */ /* 0x000fe20000201000 */
[----:B------:R-:W-:Y:S01]  /*1810*/  IMAD.MOV.U32 R178, RZ, RZ, 0x2f800000 ;  /* 0x2f800000ffb27424 */ /* 0x000fe200078e00ff */
[----:B------:R-:W-:Y:S01]  /*1820*/  ISETP.NE.U32.AND P2, PT, R144, RZ, PT ;  /* 0x000000ff9000720c */ /* 0x000fe20003f45070 */
[----:B-----5:R-:W-:Y:S01]  /*1830*/  HADD2.F32 R181, -RZ, R160.H0_H0 ;  /* 0x200000a0ffb57230 */ /* 0x020fe20000004100 */
[----:B------:R-:W-:Y:S01]  /*1840*/  LOP3.LUT R206, R206, 0xffffffef, RZ, 0xc0, !PT ;  /* 0xffffffefcece7812 */ /* 0x000fe200078ec0ff */
[----:B------:R-:W-:Y:S01]  /*1850*/  FFMA.FTZ R144, R147, R178, 1.1641532182693481445e-10 ;  /* 0x2f00000093907423 */ /* 0x000fe200000100b2 */
[----:B------:R-:W-:Y:S01]  /*1860*/  ISETP.NE.AND.EX P2, PT, R145, RZ, PT, P2 ;  /* 0x000000ff9100720c */ /* 0x000fe20003f45320 */
[----:B------:R-:W2:Y:S03]  /*1870*/  LDC R176, c[0x0][0x298] ;  /* 0x0000a600ffb07b82 */ /* 0x000ea60000000800 */
        /* <DEDUP_REMOVED lines=10> */
.L_x_19083:
        /* <DEDUP_REMOVED lines=12> */
.L_x_19086:
[----:B------:R-:W-:-:S07]  /*19e0*/  MOV R145, R186 ;  /* 0x000000ba00917202 */ /* 0x000fce0000000f00 */
.L_x_19087:
[----:B------:R-:W-:Y:S05]  /*19f0*/  BSYNC B1 ;  /* 0x0000000000017941 */ /* 0x000fea0003800000 */
.L_x_19085:
        /* <DEDUP_REMOVED lines=16> */
.L_x_19091:
[----:B------:R-:W-:Y:S05]  /*1b00*/  BSYNC B2 ;  /* 0x0000000000027941 */ /* 0x000fea0003800000 */
.L_x_19090:
        /* <DEDUP_REMOVED lines=43> */
.L_x_19089:
[----:B------:R-:W-:Y:S05]  /*1dc0*/  BSYNC B1 ;  /* 0x0000000000017941 */ /* 0x000fea0003800000 */
.L_x_19088:
        /* <DEDUP_REMOVED lines=9> */
.L_x_19084:
        /* <DEDUP_REMOVED lines=12> */
.L_x_19093:
[----:B------:R-:W-:-:S07]  /*1f20*/  IMAD.MOV.U32 R145, RZ, RZ, R186 ;  /* 0x000000ffff917224 */ /* 0x000fce00078e00ba */
.L_x_19094:
[----:B------:R-:W-:Y:S05]  /*1f30*/  BSYNC B1 ;  /* 0x0000000000017941 */ /* 0x000fea0003800000 */
.L_x_19092:
        /* <DEDUP_REMOVED lines=16> */
.L_x_19098:
[----:B------:R-:W-:Y:S05]  /*2040*/  BSYNC B2 ;  /* 0x0000000000027941 */ /* 0x000fea0003800000 */
.L_x_19097:
        /* <DEDUP_REMOVED lines=43> */
.L_x_19096:
[----:B------:R-:W-:Y:S05]  /*2300*/  BSYNC B1 ;  /* 0x0000000000017941 */ /* 0x000fea0003800000 */
.L_x_19095:
        /* <DEDUP_REMOVED lines=14> */
.L_x_19099:
        /* <DEDUP_REMOVED lines=12> */
.L_x_19102:
[----:B------:R-:W-:-:S07]  /*24b0*/  MOV R146, R186 ;  /* 0x000000ba00927202 */ /* 0x000fce0000000f00 */
.L_x_19103:
[----:B------:R-:W-:Y:S05]  /*24c0*/  BSYNC B1 ;  /* 0x0000000000017941 */ /* 0x000fea0003800000 */
.L_x_19101:
        /* <DEDUP_REMOVED lines=16> */
.L_x_19107:
[----:B------:R-:W-:Y:S05]  /*25d0*/  BSYNC B2 ;  /* 0x0000000000027941 */ /* 0x000fea0003800000 */
.L_x_19106:
        /* <DEDUP_REMOVED lines=44> */
.L_x_19105:
[----:B------:R-:W-:Y:S05]  /*28a0*/  BSYNC B1 ;  /* 0x0000000000017941 */ /* 0x000fea0003800000 */
.L_x_19104:
        /* <DEDUP_REMOVED lines=9> */
.L_x_19100:
        /* <DEDUP_REMOVED lines=12> */
.L_x_19109:
[----:B------:R-:W-:-:S07]  /*2a00*/  MOV R146, R186 ;  /* 0x000000ba00927202 */ /* 0x000fce0000000f00 */
.L_x_19110:
[----:B------:R-:W-:Y:S05]  /*2a10*/  BSYNC B1 ;  /* 0x0000000000017941 */ /* 0x000fea0003800000 */
.L_x_19108:
        /* <DEDUP_REMOVED lines=16> */
.L_x_19114:
[----:B------:R-:W-:Y:S05]  /*2b20*/  BSYNC B2 ;  /* 0x0000000000027941 */ /* 0x000fea0003800000 */
.L_x_19113:
        /* <DEDUP_REMOVED lines=44> */
.L_x_19112:
[----:B------:R-:W-:Y:S05]  /*2df0*/  BSYNC B1 ;  /* 0x0000000000017941 */ /* 0x000fea0003800000 */
.L_x_19111:
        /* <DEDUP_REMOVED lines=14> */
.L_x_19115:
        /* <DEDUP_REMOVED lines=12> */
.L_x_19118:
[----:B------:R-:W-:-:S07]  /*2fa0*/  IMAD.MOV.U32 R147, RZ, RZ, R186 ;  /* 0x000000ffff937224 */ /* 0x000fce00078e00ba */
.L_x_19119:
[----:B------:R-:W-:Y:S05]  /*2fb0*/  BSYNC B1 ;  /* 0x0000000000017941 */ /* 0x000fea0003800000 */
.L_x_19117:
        /* <DEDUP_REMOVED lines=16> */
.L_x_19123:
[----:B------:R-:W-:Y:S05]  /*30c0*/  BSYNC B2 ;  /* 0x0000000000027941 */ /* 0x000fea0003800000 */
.L_x_19122:
        /* <DEDUP_REMOVED lines=44> */
.L_x_19121:
[----:B------:R-:W-:Y:S05]  /*3390*/  BSYNC B1 ;  /* 0x0000000000017941 */ /* 0x000fea0003800000 */
.L_x_19120:
        /* <DEDUP_REMOVED lines=9> */
.L_x_19116:
        /* <DEDUP_REMOVED lines=12> */
.L_x_19125:
[----:B------:R-:W-:-:S07]  /*34f0*/  IMAD.MOV.U32 R147, RZ, RZ, R186 ;  /* 0x000000ffff937224 */ /* 0x000fce00078e00ba */
.L_x_19126:
[----:B------:R-:W-:Y:S05]  /*3500*/  BSYNC B1 ;  /* 0x0000000000017941 */ /* 0x000fea0003800000 */
.L_x_19124:
        /* <DEDUP_REMOVED lines=16> */
.L_x_19130:
[----:B------:R-:W-:Y:S05]  /*3610*/  BSYNC B2 ;  /* 0x0000000000027941 */ /* 0x000fea0003800000 */
.L_x_19129:
        /* <DEDUP_REMOVED lines=9> */
[----:B------:R-:W-:Y:S01]  /*36b0*/  IMAD.WIDE.U32 R186, R179, -0x2daee0ad, RZ ;  /* 0xd2511f53b3ba7825 */ /* 0x000fe200078e00ff */
[----:B------:R-:W-:-:S03]  /*36c0*/  HFMA2.MMA R179, -RZ, RZ, 0, 0 ;  /* 0x00000000ffb37435 */ /* 0x000fc600000001ff */
        /* <DEDUP_REMOVED lines=33> */
.L_x_19128:
[----:B------:R-:W-:Y:S05]  /*38e0*/  BSYNC B1 ;  /* 0x0000000000017941 */ /* 0x000fea0003800000 */
.L_x_19127:
        /* <DEDUP_REMOVED lines=14> */
.L_x_19131:
        /* <DEDUP_REMOVED lines=12> */
.L_x_19134:
[----:B------:R-:W-:-:S07]  /*3a90*/  IMAD.MOV.U32 R160, RZ, RZ, R186 ;  /* 0x000000ffffa07224 */ /* 0x000fce00078e00ba */
.L_x_19135:
[----:B------:R-:W-:Y:S05]  /*3aa0*/  BSYNC B1 ;  /* 0x0000000000017941 */ /* 0x000fea0003800000 */
.L_x_19133:
        /* <DEDUP_REMOVED lines=16> */
.L_x_19139:
[----:B------:R-:W-:Y:S05]  /*3bb0*/  BSYNC B2 ;  /* 0x0000000000027941 */ /* 0x000fea0003800000 */
.L_x_19138:
        /* <DEDUP_REMOVED lines=44> */
.L_x_19137:
[----:B------:R-:W-:Y:S05]  /*3e80*/  BSYNC B1 ;  /* 0x0000000000017941 */ /* 0x000fea0003800000 */
.L_x_19136:
        /* <DEDUP_REMOVED lines=9> */
.L_x_19132:
        /* <DEDUP_REMOVED lines=12> */
.L_x_19141:
[----:B------:R-:W-:-:S07]  /*3fe0*/  IMAD.MOV.U32 R160, RZ, RZ, R186 ;  /* 0x000000ffffa07224 */ /* 0x000fce00078e00ba */
.L_x_19142:
[----:B------:R-:W-:Y:S05]  /*3ff0*/  BSYNC B1 ;  /* 0x0000000000017941 */ /* 0x000fea0003800000 */
.L_x_19140:
        /* <DEDUP_REMOVED lines=16> */
.L_x_19146:
[----:B------:R-:W-:Y:S05]  /*4100*/  BSYNC B2 ;  /* 0x0000000000027941 */ /* 0x000fea0003800000 */
.L_x_19145:
        /* <DEDUP_REMOVED lines=44> */
.L_x_19144:
[----:B------:R-:W-:Y:S05]  /*43d0*/  BSYNC B1 ;  /* 0x0000000000017941 */ /* 0x000fea0003800000 */
.L_x_19143:
        /* <DEDUP_REMOVED lines=14> */
.L_x_19147:
        /* <DEDUP_REMOVED lines=12> */
.L_x_19150:
[----:B------:R-:W-:-:S07]  /*4580*/  MOV R161, R186 ;  /* 0x000000ba00a17202 */ /* 0x000fce0000000f00 */
.L_x_19151:
[----:B------:R-:W-:Y:S05]  /*4590*/  BSYNC B1 ;  /* 0x0000000000017941 */ /* 0x000fea0003800000 */
.L_x_19149:
        /* <DEDUP_REMOVED lines=16> */
.L_x_19155:
[----:B------:R-:W-:Y:S05]  /*46a0*/  BSYNC B2 ;  /* 0x0000000000027941 */ /* 0x000fea0003800000 */
.L_x_19154:
        /* <DEDUP_REMOVED lines=44> */
.L_x_19153:
[----:B------:R-:W-:Y:S05]  /*4970*/  BSYNC B1 ;  /* 0x0000000000017941 */ /* 0x000fea0003800000 */
.L_x_19152:
        /* <DEDUP_REMOVED lines=9> */
.L_x_19148:
        /* <DEDUP_REMOVED lines=12> */
.L_x_19157:
[----:B------:R-:W-:-:S07]  /*4ad0*/  MOV R161, R186 ;  /* 0x000000ba00a17202 */ /* 0x000fce0000000f00 */
.L_x_19158:
[----:B------:R-:W-:Y:S05]  /*4ae0*/  BSYNC B1 ;  /* 0x0000000000017941 */ /* 0x000fea0003800000 */
.L_x_19156:
        /* <DEDUP_REMOVED lines=16> */
.L_x_19162:
[----:B------:R-:W-:Y:S05]  /*4bf0*/  BSYNC B2 ;  /* 0x0000000000027941 */ /* 0x000fea0003800000 */
.L_x_19161:
        /* <DEDUP_REMOVED lines=44> */
.L_x_19160:
[----:B------:R-:W-:Y:S05]  /*4ec0*/  BSYNC B1 ;  /* 0x0000000000017941 */ /* 0x000fea0003800000 */
.L_x_19159:
        /* <DEDUP_REMOVED lines=12> */
.L_x_19163:
        /* <DEDUP_REMOVED lines=12> */
.L_x_19166:
[----:B------:R-:W-:-:S07]  /*5050*/  IMAD.MOV.U32 R162, RZ, RZ, R186 ;  /* 0x000000ffffa27224 */ /* 0x000fce00078e00ba */
.L_x_19167:
[----:B------:R-:W-:Y:S05]  /*5060*/  BSYNC B1 ;  /* 0x0000000000017941 */ /* 0x000fea0003800000 */
.L_x_19165:
        /* <DEDUP_REMOVED lines=16> */
.L_x_19171:
[----:B------:R-:W-:Y:S05]  /*5170*/  BSYNC B2 ;  /* 0x0000000000027941 */ /* 0x000fea0003800000 */
.L_x_19170:
        /* <DEDUP_REMOVED lines=44> */
.L_x_19169:
[----:B------:R-:W-:Y:S05]  /*5440*/  BSYNC B1 ;  /* 0x0000000000017941 */ /* 0x000fea0003800000 */
.L_x_19168:
        /* <DEDUP_REMOVED lines=9> */
.L_x_19164:
        /* <DEDUP_REMOVED lines=12> */
.L_x_19173:
[----:B------:R-:W-:-:S07]  /*55a0*/  IMAD.MOV.U32 R162, RZ, RZ, R186 ;  /* 0x000000ffffa27224 */ /* 0x000fce00078e00ba */
.L_x_19174:
[----:B------:R-:W-:Y:S05]  /*55b0*/  BSYNC B1 ;  /* 0x0000000000017941 */ /* 0x000fea0003800000 */
.L_x_19172:
        /* <DEDUP_REMOVED lines=16> */
.L_x_19178:
[----:B------:R-:W-:Y:S05]  /*56c0*/  BSYNC B2 ;  /* 0x0000000000027941 */ /* 0x000fea0003800000 */
.L_x_19177:
        /* <DEDUP_REMOVED lines=44> */
.L_x_19176:
[----:B------:R-:W-:Y:S05]  /*5990*/  BSYNC B1 ;  /* 0x0000000000017941 */ /* 0x000fea0003800000 */
.L_x_19175:
        /* <DEDUP_REMOVED lines=12> */
.L_x_19179:
        /* <DEDUP_REMOVED lines=12> */
.L_x_19182:
[----:B------:R-:W-:-:S07]  /*5b20*/  IMAD.MOV.U32 R179, RZ, RZ, R186 ;  /* 0x000000ffffb37224 */ /* 0x000fce00078e00ba */
.L_x_19183:
[----:B------:R-:W-:Y:S05]  /*5b30*/  BSYNC B1 ;  /* 0x0000000000017941 */ /* 0x000fea0003800000 */
.L_x_19181:
        /* <DEDUP_REMOVED lines=16> */
.L_x_19187:
[----:B------:R-:W-:Y:S05]  /*5c40*/  BSYNC B2 ;  /* 0x0000000000027941 */ /* 0x000fea0003800000 */
.L_x_19186:
        /* <DEDUP_REMOVED lines=44> */
.L_x_19185:
[----:B------:R-:W-:Y:S05]  /*5f10*/  BSYNC B1 ;  /* 0x0000000000017941 */ /* 0x000fea0003800000 */
.L_x_19184:
        /* <DEDUP_REMOVED lines=9> */
.L_x_19180:
        /* <DEDUP_REMOVED lines=12> */
.L_x_19189:
[----:B------:R-:W-:-:S07]  /*6070*/  IMAD.MOV.U32 R179, RZ, RZ, R186 ;  /* 0x000000ffffb37224 */ /* 0x000fce00078e00ba */
.L_x_19190:
[----:B------:R-:W-:Y:S05]  /*6080*/  BSYNC B1 ;  /* 0x0000000000017941 */ /* 0x000fea0003800000 */
.L_x_19188:
        /* <DEDUP_REMOVED lines=16> */
.L_x_19194:
[----:B------:R-:W-:Y:S05]  /*6190*/  BSYNC B2 ;  /* 0x0000000000027941 */ /* 0x000fea0003800000 */
.L_x_19193:
        /* <DEDUP_REMOVED lines=44> */
.L_x_19192:
[----:B------:R-:W-:Y:S05]  /*6460*/  BSYNC B1 ;  /* 0x0000000000017941 */ /* 0x000fea0003800000 */
.L_x_19191:
        /* <DEDUP_REMOVED lines=12> */
.L_x_19195:
        /* <DEDUP_REMOVED lines=12> */
.L_x_19198:
[----:B------:R-:W-:-:S07]  /*65f0*/  MOV R179, R186 ;  /* 0x000000ba00b37202 */ /* 0x000fce0000000f00 */
.L_x_19199:
[----:B------:R-:W-:Y:S05]  /*6600*/  BSYNC B1 ;  /* 0x0000000000017941 */ /* 0x000fea0003800000 */
.L_x_19197:
        /* <DEDUP_REMOVED lines=16> */
.L_x_19203:
[----:B------:R-:W-:Y:S05]  /*6710*/  BSYNC B2 ;  /* 0x0000000000027941 */ /* 0x000fea0003800000 */
.L_x_19202:
        /* <DEDUP_REMOVED lines=44> */
.L_x_19201:
[----:B------:R-:W-:Y:S05]  /*69e0*/  BSYNC B1 ;  /* 0x0000000000017941 */ /* 0x000fea0003800000 */
.L_x_19200:
        /* <DEDUP_REMOVED lines=9> */
.L_x_19196:
        /* <DEDUP_REMOVED lines=51> */
.L_x_19204:
[----:B-12---:R-:W-:-:S07]  /*6db0*/  VIADD R176, R205, 0x100 ;  /* 0x00000100cdb07836 */ /* 0x006fce0000000000 */
.L_x_19075:
[----:B------:R-:W-:Y:S05]  /*6dc0*/  BSYNC B0 ;  /* 0x0000000000007941 */ /* 0x000fea0003800000 */
.L_x_19074:
        /* <DEDUP_REMOVED lines=30> */
.L_x_19208:
[----:B------:R-:W-:-:S07]  /*6fb0*/  MOV R150, R186 ;  /* 0x000000ba00967202 */ /* 0x000fce0000000f00 */
.L_x_19209:
[----:B------:R-:W-:Y:S05]  /*6fc0*/  BSYNC B1 ;  /* 0x0000000000017941 */ /* 0x000fea0003800000 */
.L_x_19207:
        /* <DEDUP_REMOVED lines=16> */
.L_x_19213:
[----:B------:R-:W-:Y:S05]  /*70d0*/  BSYNC B2 ;  /* 0x0000000000027941 */ /* 0x000fea0003800000 */
.L_x_19212:
        /* <DEDUP_REMOVED lines=43> */
.L_x_19211:
[----:B------:R-:W-:Y:S05]  /*7390*/  BSYNC B1 ;  /* 0x0000000000017941 */ /* 0x000fea0003800000 */
.L_x_19210:
        /* <DEDUP_REMOVED lines=19> */
.L_x_19214:
        /* <DEDUP_REMOVED lines=12> */
.L_x_19217:
[----:B------:R-:W-:-:S07]  /*7590*/  IMAD.MOV.U32 R149, RZ, RZ, R186 ;  /* 0x000000ffff957224 */ /* 0x000fce00078e00ba */
.L_x_19218:
[----:B------:R-:W-:Y:S05]  /*75a0*/  BSYNC B1 ;  /* 0x0000000000017941 */ /* 0x000fea0003800000 */
.L_x_19216:
        /* <DEDUP_REMOVED lines=16> */
.L_x_19222:
[----:B------:R-:W-:Y:S05]  /*76b0*/  BSYNC B2 ;  /* 0x0000000000027941 */ /* 0x000fea0003800000 */
.L_x_19221:
        /* <DEDUP_REMOVED lines=43> */
.L_x_19220:
[----:B------:R-:W-:Y:S05]  /*7970*/  BSYNC B1 ;  /* 0x0000000000017941 */ /* 0x000fea0003800000 */
.L_x_19219:
        /* <DEDUP_REMOVED lines=9> */
.L_x_19215:
        /* <DEDUP_REMOVED lines=12> */
.L_x_19224:
[----:B------:R-:W-:-:S07]  /*7ad0*/  IMAD.MOV.U32 R149, RZ, RZ, R186 ;  /* 0x000000ffff957224 */ /* 0x000fce00078e00ba */
.L_x_19225:
[----:B------:R-:W-:Y:S05]  /*7ae0*/  BSYNC B1 ;  /* 0x0000000000017941 */ /* 0x000fea0003800000 */
.L_x_19223:
        /* <DEDUP_REMOVED lines=16> */
.L_x_19229:
[----:B------:R-:W-:Y:S05]  /*7bf0*/  BSYNC B2 ;  /* 0x0000000000027941 */ /* 0x000fea0003800000 */
.L_x_19228:
        /* <DEDUP_REMOVED lines=41> */
[----:B------:R-:W-:Y:S01]  /*7e90*/  IMAD.MOV.U32 R151, RZ, RZ, RZ ;  /* 0x000000ffff977224 */ /* 0x000fe200078e00ff */
[----:B------:R-:W-:-:S07]  /*7ea0*/  MOV R184, R150 ;  /* 0x0000009600b87202 */ /* 0x000fce0000000f00 */
.L_x_19227:
[----:B------:R-:W-:Y:S05]  /*7eb0*/  BSYNC B1 ;  /* 0x0000000000017941 */ /* 0x000fea0003800000 */
.L_x_19226:
        /* <DEDUP_REMOVED lines=14> */
.L_x_19230:
        /* <DEDUP_REMOVED lines=12> */
.L_x_19233:
[----:B------:R-:W-:-:S07]  /*8060*/  IMAD.MOV.U32 R150, RZ, RZ, R186 ;  /* 0x000000ffff967224 */ /* 0x000fce00078e00ba */
.L_x_19234:
[----:B------:R-:W-:Y:S05]  /*8070*/  BSYNC B1 ;  /* 0x0000000000017941 */ /* 0x000fea0003800000 */
.L_x_19232:
        /* <DEDUP_REMOVED lines=16> */
.L_x_19238:
[----:B------:R-:W-:Y:S05]  /*8180*/  BSYNC B2 ;  /* 0x0000000000027941 */ /* 0x000fea0003800000 */
.L_x_19237:
        /* <DEDUP_REMOVED lines=44> */
.L_x_19236:
[----:B------:R-:W-:Y:S05]  /*8450*/  BSYNC B1 ;  /* 0x0000000000017941 */ /* 0x000fea0003800000 */
.L_x_19235:
        /* <DEDUP_REMOVED lines=9> */
.L_x_19231:
        /* <DEDUP_REMOVED lines=12> */
.L_x_19240:
[----:B------:R-:W-:-:S07]  /*85b0*/  IMAD.MOV.U32 R150, RZ, RZ, R186 ;  /* 0x000000ffff967224 */ /* 0x000fce00078e00ba */
.L_x_19241:
[----:B------:R-:W-:Y:S05]  /*85c0*/  BSYNC B1 ;  /* 0x0000000000017941 */ /* 0x000fea0003800000 */
.L_x_19239:
        /* <DEDUP_REMOVED lines=16> */
.L_x_19245:
[----:B------:R-:W-:Y:S05]  /*86d0*/  BSYNC B2 ;  /* 0x0000000000027941 */ /* 0x000fea0003800000 */
.L_x_19244:
        /* <DEDUP_REMOVED lines=44> */
.L_x_19243:
[----:B------:R-:W-:Y:S05]  /*89a0*/  BSYNC B1 ;  /* 0x0000000000017941 */ /* 0x000fea0003800000 */
.L_x_19242:
        /* <DEDUP_REMOVED lines=14> */
.L_x_19246:
        /* <DEDUP_REMOVED lines=12> */
.L_x_19249:
[----:B------:R-:W-:-:S07]  /*8b50*/  IMAD.MOV.U32 R151, RZ, RZ, R186 ;  /* 0x000000ffff977224 */ /* 0x000fce00078e00ba */
.L_x_19250:
[----:B------:R-:W-:Y:S05]  /*8b60*/  BSYNC B1 ;  /* 0x0000000000017941 */ /* 0x000fea0003800000 */
.L_x_19248:
        /* <DEDUP_REMOVED lines=16> */
.L_x_19254:
[----:B------:R-:W-:Y:S05]  /*8c70*/  BSYNC B2 ;  /* 0x0000000000027941 */ /* 0x000fea0003800000 */
.L_x_19253:
        /* <DEDUP_REMOVED lines=44> */
.L_x_19252:
[----:B------:R-:W-:Y:S05]  /*8f40*/  BSYNC B1 ;  /* 0x0000000000017941 */ /* 0x000fea0003800000 */
.L_x_19251:
        /* <DEDUP_REMOVED lines=9> */
.L_x_19247:
        /* <DEDUP_REMOVED lines=12> */
.L_x_19256:
[----:B------:R-:W-:-:S07]  /*90a0*/  IMAD.MOV.U32 R151, RZ, RZ, R186 ;  /* 0x000000ffff977224 */ /* 0x000fce00078e00ba */
.L_x_19257:
[----:B------:R-:W-:Y:S05]  /*90b0*/  BSYNC B1 ;  /* 0x0000000000017941 */ /* 0x000fea0003800000 */
.L_x_19255:
        /* <DEDUP_REMOVED lines=16> */
.L_x_19261:
[----:B------:R-:W-:Y:S05]  /*91c0*/  BSYNC B2 ;  /* 0x0000000000027941 */ /* 0x000fea0003800000 */
.L_x_19260:
        /* <DEDUP_REMOVED lines=44> */
.L_x_19259:
[----:B------:R-:W-:Y:S05]  /*9490*/  BSYNC B1 ;  /* 0x0000000000017941 */ /* 0x000fea0003800000 */
.L_x_19258:
        /* <DEDUP_REMOVED lines=14> */
.L_x_19262:
        /* <DEDUP_REMOVED lines=12> */
.L_x_19265:
[----:B------:R-:W-:-:S07]  /*9640*/  MOV R164, R186 ;  /* 0x000000ba00a47202 */ /* 0x000fce0000000f00 */
.L_x_19266:
[----:B------:R-:W-:Y:S05]  /*9650*/  BSYNC B1 ;  /* 0x0000000000017941 */ /* 0x000fea0003800000 */
.L_x_19264:
        /* <DEDUP_REMOVED lines=16> */
.L_x_19270:
[----:B------:R-:W-:Y:S05]  /*9760*/  BSYNC B2 ;  /* 0x0000000000027941 */ /* 0x000fea0003800000 */
.L_x_19269:
        /* <DEDUP_REMOVED lines=44> */
.L_x_19268:
[----:B------:R-:W-:Y:S05]  /*9a30*/  BSYNC B1 ;  /* 0x0000000000017941 */ /* 0x000fea0003800000 */
.L_x_19267:
        /* <DEDUP_REMOVED lines=9> */
.L_x_19263:
        /* <DEDUP_REMOVED lines=12> */
.L_x_19272:
[----:B------:R-:W-:-:S07]  /*9b90*/  MOV R164, R186 ;  /* 0x000000ba00a47202 */ /* 0x000fce0000000f00 */
.L_x_19273:
[----:B------:R-:W-:Y:S05]  /*9ba0*/  BSYNC B1 ;  /* 0x0000000000017941 */ /* 0x000fea0003800000 */
.L_x_19271:
        /* <DEDUP_REMOVED lines=16> */
.L_x_19277:
[----:B------:R-:W-:Y:S05]  /*9cb0*/  BSYNC B2 ;  /* 0x0000000000027941 */ /* 0x000fea0003800000 */
.L_x_19276:
        /* <DEDUP_REMOVED lines=44> */
.L_x_19275:
[----:B------:R-:W-:Y:S05]  /*9f80*/  BSYNC B1 ;  /* 0x0000000000017941 */ /* 0x000fea0003800000 */
.L_x_19274:
        /* <DEDUP_REMOVED lines=14> */
.L_x_19278:
        /* <DEDUP_REMOVED lines=12> */
.L_x_19281:
[----:B------:R-:W-:-:S07]  /*a130*/  IMAD.MOV.U32 R165, RZ, RZ, R186 ;  /* 0x000000ffffa57224 */ /* 0x000fce00078e00ba */
.L_x_19282:
[----:B------:R-:W-:Y:S05]  /*a140*/  BSYNC B1 ;  /* 0x0000000000017941 */ /* 0x000fea0003800000 */
.L_x_19280:
        /* <DEDUP_REMOVED lines=16> */
.L_x_19286:
[----:B------:R-:W-:Y:S05]  /*a250*/  BSYNC B2 ;  /* 0x0000000000027941 */ /* 0x000fea0003800000 */
.L_x_19285:
        /* <DEDUP_REMOVED lines=44> */
.L_x_19284:
[----:B------:R-:W-:Y:S05]  /*a520*/  BSYNC B1 ;  /* 0x0000000000017941 */ /* 0x000fea0003800000 */
.L_x_19283:
        /* <DEDUP_REMOVED lines=9> */
.L_x_19279:
        /* <DEDUP_REMOVED lines=12> */
.L_x_19288:
[----:B------:R-:W-:-:S07]  /*a680*/  IMAD.MOV.U32 R165, RZ, RZ, R186 ;  /* 0x000000ffffa57224 */ /* 0x000fce00078e00ba */
.L_x_19289:
[----:B------:R-:W-:Y:S05]  /*a690*/  BSYNC B1 ;  /* 0x0000000000017941 */ /* 0x000fea0003800000 */
.L_x_19287:
        /* <DEDUP_REMOVED lines=16> */
.L_x_19293:
[----:B------:R-:W-:Y:S05]  /*a7a0*/  BSYNC B2 ;  /* 0x0000000000027941 */ /* 0x000fea0003800000 */
.L_x_19292:
        /* <DEDUP_REMOVED lines=44> */
.L_x_19291:
[----:B------:R-:W-:Y:S05]  /*aa70*/  BSYNC B1 ;  /* 0x0000000000017941 */ /* 0x000fea0003800000 */
.L_x_19290:
        /* <DEDUP_REMOVED lines=12> */
.L_x_19294:
        /* <DEDUP_REMOVED lines=12> */
.L_x_19297:
[----:B------:R-:W-:-:S07]  /*ac00*/  IMAD.MOV.U32 R166, RZ, RZ, R186 ;  /* 0x000000ffffa67224 */ /* 0x000fce00078e00ba */
.L_x_19298:
[----:B------:R-:W-:Y:S05]  /*ac10*/  BSYNC B1 ;  /* 0x0000000000017941 */ /* 0x000fea0003800000 */
.L_x_19296:
        /* <DEDUP_REMOVED lines=16> */
.L_x_19302:
[----:B------:R-:W-:Y:S05]  /*ad20*/  BSYNC B2 ;  /* 0x0000000000027941 */ /* 0x000fea0003800000 */
.L_x_19301:
        /* <DEDUP_REMOVED lines=44> */
.L_x_19300:
[----:B------:R-:W-:Y:S05]  /*aff0*/  BSYNC B1 ;  /* 0x0000000000017941 */ /* 0x000fea0003800000 */
.L_x_19299:
        /* <DEDUP_REMOVED lines=9> */
.L_x_19295:
        /* <DEDUP_REMOVED lines=12> */
.L_x_19304:
[----:B------:R-:W-:-:S07]  /*b150*/  IMAD.MOV.U32 R166, RZ, RZ, R186 ;  /* 0x000000ffffa67224 */ /* 0x000fce00078e00ba */
.L_x_19305:
[----:B------:R-:W-:Y:S05]  /*b160*/  BSYNC B1 ;  /* 0x0000000000017941 */ /* 0x000fea0003800000 */
.L_x_19303:
        /* <DEDUP_REMOVED lines=16> */
.L_x_19309:
[----:B------:R-:W-:Y:S05]  /*b270*/  BSYNC B2 ;  /* 0x0000000000027941 */ /* 0x000fea0003800000 */
.L_x_19308:
        /* <DEDUP_REMOVED lines=44> */
.L_x_19307:
[----:B------:R-:W-:Y:S05]  /*b540*/  BSYNC B1 ;  /* 0x0000000000017941 */ /* 0x000fea0003800000 */
.L_x_19306:
        /* <DEDUP_REMOVED lines=12> */
.L_x_19310:
        /* <DEDUP_REMOVED lines=12> */
.L_x_19313:
[----:B------:R-:W-:-:S07]  /*b6d0*/  MOV R180, R186 ;  /* 0x000000ba00b47202 */ /* 0x000fce0000000f00 */
.L_x_19314:
[----:B------:R-:W-:Y:S05]  /*b6e0*/  BSYNC B1 ;  /* 0x0000000000017941 */ /* 0x000fea0003800000 */
.L_x_19312:
        /* <DEDUP_REMOVED lines=16> */
.L_x_19318:
[----:B------:R-:W-:Y:S05]  /*b7f0*/  BSYNC B2 ;  /* 0x0000000000027941 */ /* 0x000fea0003800000 */
.L_x_19317:
        /* <DEDUP_REMOVED lines=43> */
.L_x_19316:
[----:B------:R-:W-:Y:S05]  /*bab0*/  BSYNC B1 ;  /* 0x0000000000017941 */ /* 0x000fea0003800000 */
.L_x_19315:
        /* <DEDUP_REMOVED lines=9> */
.L_x_19311:
        /* <DEDUP_REMOVED lines=12> */
.L_x_19320:
[----:B------:R-:W-:-:S07]  /*bc10*/  IMAD.MOV.U32 R180, RZ, RZ, R186 ;  /* 0x000000ffffb47224 */ /* 0x000fce00078e00ba */
.L_x_19321:
[----:B------:R-:W-:Y:S05]  /*bc20*/  BSYNC B1 ;  /* 0x0000000000017941 */ /* 0x000fea0003800000 */
.L_x_19319:
        /* <DEDUP_REMOVED lines=16> */
.L_x_19325:
[----:B------:R-:W-:Y:S05]  /*bd30*/  BSYNC B2 ;  /* 0x0000000000027941 */ /* 0x000fea0003800000 */
.L_x_19324:
        /* <DEDUP_REMOVED lines=43> */
.L_x_19323:
[----:B------:R-:W-:Y:S05]  /*bff0*/  BSYNC B1 ;  /* 0x0000000000017941 */ /* 0x000fea0003800000 */
.L_x_19322:
        /* <DEDUP_REMOVED lines=12> */
.L_x_19326:
        /* <DEDUP_REMOVED lines=12> */
.L_x_19329:
[----:B------:R-:W-:-:S07]  /*c180*/  MOV R180, R186 ;  /* 0x000000ba00b47202 */ /* 0x000fce0000000f00 */
.L_x_19330:
[----:B------:R-:W-:Y:S05]  /*c190*/  BSYNC B1 ;  /* 0x0000000000017941 */ /* 0x000fea0003800000 */
.L_x_19328:
        /* <DEDUP_REMOVED lines=16> */
.L_x_19334:
[----:B------:R-:W-:Y:S05]  /*c2a0*/  BSYNC B2 ;  /* 0x0000000000027941 */ /* 0x000fea0003800000 */
.L_x_19333:
        /* <DEDUP_REMOVED lines=43> */
.L_x_19332:
[----:B------:R-:W-:Y:S05]  /*c560*/  BSYNC B1 ;  /* 0x0000000000017941 */ /* 0x000fea0003800000 */
.L_x_19331:
        /* <DEDUP_REMOVED lines=9> */
.L_x_19327:
        /* <DEDUP_REMOVED lines=31> */
[----:B-1----:R-:W-:Y:S01]  /*c7f0*/  IMAD.U32 R178, R203, 0x10000, RZ ;  /* 0x00010000cbb27824 */ /* 0x002fe200078e00ff */
[----:B------:R-:W-:Y:S02]  /*c800*/  LOP3.LUT R177, R204, 0xffff, RZ, 0xc0, !PT ;  /* 0x0000ffffccb17812 */ /* 0x000fe400078ec0ff */
[----:B------:R-:W-:Y:S02]  /*c810*/  PRMT R180, R202, 0x7104, RZ ;  /* 0x00007104cab47816 */ /* 0x000fe400000000ff */
[----:B------:R-:W-:Y:S02]  /*c820*/  LOP3.LUT R178, R178, 0xff0000, RZ, 0xc0, !PT ;  /* 0x00ff0000b2b27812 */ /* 0x000fe400078ec0ff */
[----:B------:R-:W-:Y:S02]  /*c830*/  LOP3.LUT R181, R200, 0xff, RZ, 0xc0, !PT ;  /* 0x000000ffc8b57812 */ /* 0x000fe400078ec0ff */
[----:B------:R-:W-:Y:S02]  /*c840*/  PRMT R177, R178, 0x4210, R177 ;  /* 0x00004210b2b17816 */ /* 0x000fe400000000b1 */
[----:B------:R-:W-:-:S02]  /*c850*/  LOP3.LUT R182, R199, 0xff, RZ, 0xc0, !PT ;  /* 0x000000ffc7b67812 */ /* 0x000fc400078ec0ff */
        /* <DEDUP_REMOVED lines=13> */
.L_x_19335:
[----:B------:R-:W-:-:S07]  /*c930*/  IADD3 R176, R176, 0x100, RZ ;  /* 0x00000100b0b07810 */ /* 0x000fce0007ffe0ff */
.L_x_19206:
[----:B------:R-:W-:Y:S05]  /*c940*/  BSYNC B0 ;  /* 0x0000000000007941 */ /* 0x000fea0003800000 */
.L_x_19205:
        /* <DEDUP_REMOVED lines=30> */
.L_x_19339:
[----:B------:R-:W-:-:S07]  /*cb30*/  IMAD.MOV.U32 R154, RZ, RZ, R186 ;  /* 0x000000ffff9a7224 */ /* 0x000fce00078e00ba */
.L_x_19340:
[----:B------:R-:W-:Y:S05]  /*cb40*/  BSYNC B1 ;  /* 0x0000000000017941 */ /* 0x000fea0003800000 */
.L_x_19338:
        /* <DEDUP_REMOVED lines=16> */
.L_x_19344:
[----:B------:R-:W-:Y:S05]  /*cc50*/  BSYNC B2 ;  /* 0x0000000000027941 */ /* 0x000fea0003800000 */
.L_x_19343:
        /* <DEDUP_REMOVED lines=43> */
.L_x_19342:
[----:B------:R-:W-:Y:S05]  /*cf10*/  BSYNC B1 ;  /* 0x0000000000017941 */ /* 0x000fea0003800000 */
.L_x_19341:
[----:B------:R-:W1:Y:S01]  /*cf20*/  LDC R178, c[0x0][0x294] ;  /* 0x0000a500ffb27b82 */ /* 0x000e620000000800 */
[----:B------:R-:W-:Y:S01]  /*cf30*/  HFMA2.MMA R179, -RZ, RZ, 0.1171875, 0 ;  /* 0x2f800000ffb37435 */ /* 0x000fe200000001ff */
[----:B------:R-:W-:Y:S02]  /*cf40*/  I2FP.F32.U32 R154, R154 ;  /* 0x0000009a009a7245 */ /* 0x000fe40000201000 */
[----:B------:R-:W-:Y:S01]  /*cf50*/  ISETP.NE.U32.AND P2, PT, R152, RZ, PT ;  /* 0x000000ff9800720c */ /* 0x000fe20003f45070 */
[----:B-----5:R-:W-:Y:S01]  /*cf60*/  HADD2.F32 R152, -RZ, R168.H0_H0 ;  /* 0x200000a8ff987230 */ /* 0x020fe20000004100 */
[----:B------:R-:W-:Y:S02]  /*cf70*/  LOP3.LUT R206, R206, 0xffffffef, RZ, 0xc0, !PT ;  /* 0xffffffefcece7812 */ /* 0x000fe400078ec0ff */
[----:B------:R-:W2:Y:S01]  /*cf80*/  LDC R177, c[0x0][0x298] ;  /* 0x0000a600ffb17b82 */ /* 0x000ea20000000800 */
[----:B------:R-:W-:Y:S02]  /*cf90*/  ISETP.NE.AND.EX P2, PT, R153, RZ, PT, P2 ;  /* 0x000000ff9900720c */ /* 0x000fe40003f45320 */
[----:B------:R-:W-:-:S05]  /*cfa0*/  FFMA.FTZ R155, R154, R179, 1.1641532182693481445e-10 ;  /* 0x2f0000009a9b7423 */ /* 0x000fca00000100b3 */
[----:B-1----:R-:W-:Y:S01]  /*cfb0*/  FSETP.GTU.FTZ.AND P3, PT, R155, R178, PT ;  /* 0x000000b29b00720b */ /* 0x002fe20003f7c000 */
[----:B--2---:R-:W-:-:S12]  /*cfc0*/  FMUL.FTZ R152, R152, R177 ;  /* 0x000000b198987220 */ /* 0x004fd80000410000 */
        /* <DEDUP_REMOVED lines=8> */
.L_x_19345:
        /* <DEDUP_REMOVED lines=12> */
.L_x_19348:
[----:B------:R-:W-:-:S07]  /*d110*/  IMAD.MOV.U32 R153, RZ, RZ, R186 ;  /* 0x000000ffff997224 */ /* 0x000fce00078e00ba */
.L_x_19349:
[----:B------:R-:W-:Y:S05]  /*d120*/  BSYNC B1 ;  /* 0x0000000000017941 */ /* 0x000fea0003800000 */
.L_x_19347:
        /* <DEDUP_REMOVED lines=16> */
.L_x_19353:
[----:B------:R-:W-:Y:S05]  /*d230*/  BSYNC B2 ;  /* 0x0000000000027941 */ /* 0x000fea0003800000 */
.L_x_19352:
        /* <DEDUP_REMOVED lines=43> */
.L_x_19351:
[----:B------:R-:W-:Y:S05]  /*d4f0*/  BSYNC B1 ;  /* 0x0000000000017941 */ /* 0x000fea0003800000 */
.L_x_19350:
        /* <DEDUP_REMOVED lines=9> */
.L_x_19346:
        /* <DEDUP_REMOVED lines=12> */
.L_x_19355:
[----:B------:R-:W-:-:S07]  /*d650*/  MOV R153, R186 ;  /* 0x000000ba00997202 */ /* 0x000fce0000000f00 */
.L_x_19356:
[----:B------:R-:W-:Y:S05]  /*d660*/  BSYNC B1 ;  /* 0x0000000000017941 */ /* 0x000fea0003800000 */
.L_x_19354:
        /* <DEDUP_REMOVED lines=16> */
.L_x_19360:
[----:B------:R-:W-:Y:S05]  /*d770*/  BSYNC B2 ;  /* 0x0000000000027941 */ /* 0x000fea0003800000 */
.L_x_19359:
        /* <DEDUP_REMOVED lines=43> */
.L_x_19358:
[----:B------:R-:W-:Y:S05]  /*da30*/  BSYNC B1 ;  /* 0x0000000000017941 */ /* 0x000fea0003800000 */
.L_x_19357:
        /* <DEDUP_REMOVED lines=14> */
.L_x_19361:
        /* <DEDUP_REMOVED lines=12> */
.L_x_19364:
[----:B------:R-:W-:-:S07]  /*dbe0*/  IMAD.MOV.U32 R154, RZ, RZ, R186 ;  /* 0x000000ffff9a7224 */ /* 0x000fce00078e00ba */
.L_x_19365:
[----:B------:R-:W-:Y:S05]  /*dbf0*/  BSYNC B1 ;  /* 0x0000000000017941 */ /* 0x000fea0003800000 */
.L_x_19363:
        /* <DEDUP_REMOVED lines=16> */
.L_x_19369:
[----:B------:R-:W-:Y:S05]  /*dd00*/  BSYNC B2 ;  /* 0x0000000000027941 */ /* 0x000fea0003800000 */
.L_x_19368:
        /* <DEDUP_REMOVED lines=44> */
.L_x_19367:
[----:B------:R-:W-:Y:S05]  /*dfd0*/  BSYNC B1 ;  /* 0x0000000000017941 */ /* 0x000fea0003800000 */
.L_x_19366:
        /* <DEDUP_REMOVED lines=9> */
.L_x_19362:
        /* <DEDUP_REMOVED lines=12> */
.L_x_19371:
[----:B------:R-:W-:-:S07]  /*e130*/  IMAD.MOV.U32 R154, RZ, RZ, R186 ;  /* 0x000000ffff9a7224 */ /* 0x000fce00078e00ba */
.L_x_19372:
[----:B------:R-:W-:Y:S05]  /*e140*/  BSYNC B1 ;  /* 0x0000000000017941 */ /* 0x000fea0003800000 */
.L_x_19370:
        /* <DEDUP_REMOVED lines=16> */
.L_x_19376:
[----:B------:R-:W-:Y:S05]  /*e250*/  BSYNC B2 ;  /* 0x0000000000027941 */ /* 0x000fea0003800000 */
.L_x_19375:
        /* <DEDUP_REMOVED lines=44> */
.L_x_19374:
[----:B------:R-:W-:Y:S05]  /*e520*/  BSYNC B1 ;  /* 0x0000000000017941 */ /* 0x000fea0003800000 */
.L_x_19373:
        /* <DEDUP_REMOVED lines=14> */
.L_x_19377:
        /* <DEDUP_REMOVED lines=12> */
.L_x_19380:
[----:B------:R-:W-:-:S07]  /*e6d0*/  MOV R155, R186 ;  /* 0x000000ba009b7202 */ /* 0x000fce0000000f00 */
.L_x_19381:
[----:B------:R-:W-:Y:S05]  /*e6e0*/  BSYNC B1 ;  /* 0x0000000000017941 */ /* 0x000fea0003800000 */
.L_x_19379:
        /* <DEDUP_REMOVED lines=16> */
.L_x_19385:
[----:B------:R-:W-:Y:S05]  /*e7f0*/  BSYNC B2 ;  /* 0x0000000000027941 */ /* 0x000fea0003800000 */
.L_x_19384:
        /* <DEDUP_REMOVED lines=44> */
.L_x_19383:
[----:B------:R-:W-:Y:S05]  /*eac0*/  BSYNC B1 ;  /* 0x0000000000017941 */ /* 0x000fea0003800000 */
.L_x_19382:
        /* <DEDUP_REMOVED lines=9> */
.L_x_19378:
        /* <DEDUP_REMOVED lines=12> */
.L_x_19387:
[----:B------:R-:W-:-:S07]  /*ec20*/  MOV R155, R186 ;  /* 0x000000ba009b7202 */ /* 0x000fce0000000f00 */
.L_x_19388:
[----:B------:R-:W-:Y:S05]  /*ec30*/  BSYNC B1 ;  /* 0x0000000000017941 */ /* 0x000fea0003800000 */
.L_x_19386:
        /* <DEDUP_REMOVED lines=16> */
.L_x_19392:
[----:B------:R-:W-:Y:S05]  /*ed40*/  BSYNC B2 ;  /* 0x0000000000027941 */ /* 0x000fea0003800000 */
.L_x_19391:
        /* <DEDUP_REMOVED lines=44> */
.L_x_19390:
[----:B------:R-:W-:Y:S05]  /*f010*/  BSYNC B1 ;  /* 0x0000000000017941 */ /* 0x000fea0003800000 */
.L_x_19389:
        /* <DEDUP_REMOVED lines=14> */
.L_x_19393:
        /* <DEDUP_REMOVED lines=12> */
.L_x_19396:
[----:B------:R-:W-:-:S07]  /*f1c0*/  IMAD.MOV.U32 R168, RZ, RZ, R186 ;  /* 0x000000ffffa87224 */ /* 0x000fce00078e00ba */
.L_x_19397:
[----:B------:R-:W-:Y:S05]  /*f1d0*/  BSYNC B1 ;  /* 0x0000000000017941 */ /* 0x000fea0003800000 */
.L_x_19395:
        /* <DEDUP_REMOVED lines=16> */
.L_x_19401:
[----:B------:R-:W-:Y:S05]  /*f2e0*/  BSYNC B2 ;  /* 0x0000000000027941 */ /* 0x000fea0003800000 */
.L_x_19400:
        /* <DEDUP_REMOVED lines=44> */
.L_x_19399:
[----:B------:R-:W-:Y:S05]  /*f5b0*/  BSYNC B1 ;  /* 0x0000000000017941 */ /* 0x000fea0003800000 */
.L_x_19398:
        /* <DEDUP_REMOVED lines=9> */
.L_x_19394:
        /* <DEDUP_REMOVED lines=12> */
.L_x_19403:
[----:B------:R-:W-:-:S07]  /*f710*/  IMAD.MOV.U32 R168, RZ, RZ, R186 ;  /* 0x000000ffffa87224 */ /* 0x000fce00078e00ba */
.L_x_19404:
[----:B------:R-:W-:Y:S05]  /*f720*/  BSYNC B1 ;  /* 0x0000000000017941 */ /* 0x000fea0003800000 */
.L_x_19402:
        /* <DEDUP_REMOVED lines=16> */
.L_x_19408:
[----:B------:R-:W-:Y:S05]  /*f830*/  BSYNC B2 ;  /* 0x0000000000027941 */ /* 0x000fea0003800000 */
.L_x_19407:
        /* <DEDUP_REMOVED lines=44> */
.L_x_19406:
[----:B------:R-:W-:Y:S05]  /*fb00*/  BSYNC B1 ;  /* 0x0000000000017941 */ /* 0x000fea0003800000 */
.L_x_19405:
        /* <DEDUP_REMOVED lines=14> */
.L_x_19409:
        /* <DEDUP_REMOVED lines=12> */
.L_x_19412:
[----:B------:R-:W-:-:S07]  /*fcb0*/  IMAD.MOV.U32 R169, RZ, RZ, R186 ;  /* 0x000000ffffa97224 */ /* 0x000fce00078e00ba */
.L_x_19413:
[----:B------:R-:W-:Y:S05]  /*fcc0*/  BSYNC B1 ;  /* 0x0000000000017941 */ /* 0x000fea0003800000 */
.L_x_19411:
        /* <DEDUP_REMOVED lines=16> */
.L_x_19417:
[----:B------:R-:W-:Y:S05]  /*fdd0*/  BSYNC B2 ;  /* 0x0000000000027941 */ /* 0x000fea0003800000 */
.L_x_19416:
        /* <DEDUP_REMOVED lines=44> */
.L_x_19415:
[----:B------:R-:W-:Y:S05]  /*100a0*/  BSYNC B1 ;  /* 0x0000000000017941 */ /* 0x000fea0003800000 */
.L_x_19414:
        /* <DEDUP_REMOVED lines=9> */
.L_x_19410:
        /* <DEDUP_REMOVED lines=12> */
.L_x_19419:
[----:B------:R-:W-:-:S07]  /*10200*/  IMAD.MOV.U32 R169, RZ, RZ, R186 ;  /* 0x000000ffffa97224 */ /* 0x000fce00078e00ba */
.L_x_19420:
[----:B------:R-:W-:Y:S05]  /*10210*/  BSYNC B1 ;  /* 0x0000000000017941 */ /* 0x000fea0003800000 */
.L_x_19418:
        /* <DEDUP_REMOVED lines=16> */
.L_x_19424:
[----:B------:R-:W-:Y:S05]  /*10320*/  BSYNC B2 ;  /* 0x0000000000027941 */ /* 0x000fea0003800000 */
.L_x_19423:
        /* <DEDUP_REMOVED lines=44> */
.L_x_19422:
[----:B------:R-:W-:Y:S05]  /*105f0*/  BSYNC B1 ;  /* 0x0000000000017941 */ /* 0x000fea0003800000 */
.L_x_19421:
        /* <DEDUP_REMOVED lines=12> */
.L_x_19425:
        /* <DEDUP_REMOVED lines=12> */
.L_x_19428:
[----:B------:R-:W-:-:S07]  /*10780*/  MOV R170, R186 ;  /* 0x000000ba00aa7202 */ /* 0x000fce0000000f00 */
.L_x_19429:
[----:B------:R-:W-:Y:S05]  /*10790*/  BSYNC B1 ;  /* 0x0000000000017941 */ /* 0x000fea0003800000 */
.L_x_19427:
        /* <DEDUP_REMOVED lines=16> */
.L_x_19433:
[----:B------:R-:W-:Y:S05]  /*108a0*/  BSYNC B2 ;  /* 0x0000000000027941 */ /* 0x000fea0003800000 */
.L_x_19432:
        /* <DEDUP_REMOVED lines=44> */
.L_x_19431:
[----:B------:R-:W-:Y:S05]  /*10b70*/  BSYNC B1 ;  /* 0x0000000000017941 */ /* 0x000fea0003800000 */
.L_x_19430:
        /* <DEDUP_REMOVED lines=9> */
.L_x_19426:
        /* <DEDUP_REMOVED lines=12> */
.L_x_19435:
[----:B------:R-:W-:-:S07]  /*10cd0*/  MOV R170, R186 ;  /* 0x000000ba00aa7202 */ /* 0x000fce0000000f00 */
.L_x_19436:
[----:B------:R-:W-:Y:S05]  /*10ce0*/  BSYNC B1 ;  /* 0x0000000000017941 */ /* 0x000fea0003800000 */
.L_x_19434:
        /* <DEDUP_REMOVED lines=16> */
.L_x_19440:
[----:B------:R-:W-:Y:S05]  /*10df0*/  BSYNC B2 ;  /* 0x0000000000027941 */ /* 0x000fea0003800000 */
.L_x_19439:
        /* <DEDUP_REMOVED lines=44> */
.L_x_19438:
[----:B------:R-:W-:Y:S05]  /*110c0*/  BSYNC B1 ;  /* 0x0000000000017941 */ /* 0x000fea0003800000 */
.L_x_19437:
        /* <DEDUP_REMOVED lines=12> */
.L_x_19441:
        /* <DEDUP_REMOVED lines=12> */
.L_x_19444:
[----:B------:R-:W-:-:S07]  /*11250*/  IMAD.MOV.U32 R180, RZ, RZ, R186 ;  /* 0x000000ffffb47224 */ /* 0x000fce00078e00ba */
.L_x_19445:
[----:B------:R-:W-:Y:S05]  /*11260*/  BSYNC B1 ;  /* 0x0000000000017941 */ /* 0x000fea0003800000 */
.L_x_19443:
        /* <DEDUP_REMOVED lines=16> */
.L_x_19449:
[----:B------:R-:W-:Y:S05]  /*11370*/  BSYNC B2 ;  /* 0x0000000000027941 */ /* 0x000fea0003800000 */
.L_x_19448:
        /* <DEDUP_REMOVED lines=43> */
.L_x_19447:
[----:B------:R-:W-:Y:S05]  /*11630*/  BSYNC B1 ;  /* 0x0000000000017941 */ /* 0x000fea0003800000 */
.L_x_19446:
        /* <DEDUP_REMOVED lines=9> */
.L_x_19442:
        /* <DEDUP_REMOVED lines=12> */
.L_x_19451:
[----:B------:R-:W-:-:S07]  /*11790*/  IMAD.MOV.U32 R180, RZ, RZ, R186 ;  /* 0x000000ffffb47224 */ /* 0x000fce00078e00ba */
.L_x_19452:
[----:B------:R-:W-:Y:S05]  /*117a0*/  BSYNC B1 ;  /* 0x0000000000017941 */ /* 0x000fea0003800000 */
.L_x_19450:
        /* <DEDUP_REMOVED lines=16> */
.L_x_19456:
[----:B------:R-:W-:Y:S05]  /*118b0*/  BSYNC B2 ;  /* 0x0000000000027941 */ /* 0x000fea0003800000 */
.L_x_19455:
        /* <DEDUP_REMOVED lines=43> */
.L_x_19454:
[----:B------:R-:W-:Y:S05]  /*11b70*/  BSYNC B1 ;  /* 0x0000000000017941 */ /* 0x000fea0003800000 */
.L_x_19453:
        /* <DEDUP_REMOVED lines=12> */
.L_x_19457:
        /* <DEDUP_REMOVED lines=12> */
.L_x_19460:
[----:B------:R-:W-:-:S07]  /*11d00*/  IMAD.MOV.U32 R180, RZ, RZ, R186 ;  /* 0x000000ffffb47224 */ /* 0x000fce00078e00ba */
.L_x_19461:
[----:B------:R-:W-:Y:S05]  /*11d10*/  BSYNC B1 ;  /* 0x0000000000017941 */ /* 0x000fea0003800000 */
.L_x_19459:
        /* <DEDUP_REMOVED lines=16> */
.L_x_19465:
[----:B------:R-:W-:Y:S05]  /*11e20*/  BSYNC B2 ;  /* 0x0000000000027941 */ /* 0x000fea0003800000 */
.L_x_19464:
        /* <DEDUP_REMOVED lines=43> */
.L_x_19463:
[----:B------:R-:W-:Y:S05]  /*120e0*/  BSYNC B1 ;  /* 0x0000000000017941 */ /* 0x000fea0003800000 */
.L_x_19462:
        /* <DEDUP_REMOVED lines=9> */
.L_x_19458:
[----:B------:R-:W-:Y:S02]  /*12180*/  SEL R181, RZ, 0x10000, P4 ;  /* 0x00010000ffb57807 */ /* 0x000fe40002000000 */
        /* <DEDUP_REMOVED lines=17> */
[----:B------:R-:W-:Y:S02]  /*122a0*/  SHF.L.U32 R207, R176, 0x3, RZ ;  /* 0x00000003b0cf7819 */ /* 0x000fe400000006ff */
        /* <DEDUP_REMOVED lines=32> */
.L_x_19466:
[----:B------:R-:W-:-:S07]  /*124b0*/  VIADD R176, R176, 0x100 ;  /* 0x00000100b0b07836 */ /* 0x000fce0000000000 */
.L_x_19337:
[----:B------:R-:W-:Y:S05]  /*124c0*/  BSYNC B0 ;  /* 0x0000000000007941 */ /* 0x000fea0003800000 */
.L_x_19336:
        /* <DEDUP_REMOVED lines=30> */
.L_x_19470:
[----:B------:R-:W-:-:S07]  /*126b0*/  IMAD.MOV.U32 R158, RZ, RZ, R186 ;  /* 0x000000ffff9e7224 */ /* 0x000fce00078e00ba */
.L_x_19471:
[----:B------:R-:W-:Y:S05]  /*126c0*/  BSYNC B1 ;  /* 0x0000000000017941 */ /* 0x000fea0003800000 */
.L_x_19469:
        /* <DEDUP_REMOVED lines=16> */
.L_x_19475:
[----:B------:R-:W-:Y:S05]  /*127d0*/  BSYNC B2 ;  /* 0x0000000000027941 */ /* 0x000fea0003800000 */
.L_x_19474:
        /* <DEDUP_REMOVED lines=43> */
.L_x_19473:
[----:B------:R-:W-:Y:S05]  /*12a90*/  BSYNC B1 ;  /* 0x0000000000017941 */ /* 0x000fea0003800000 */
.L_x_19472:
        /* <DEDUP_REMOVED lines=19> */
.L_x_19476:
        /* <DEDUP_REMOVED lines=12> */
.L_x_19479:
[----:B------:R-:W-:-:S07]  /*12c90*/  MOV R157, R186 ;  /* 0x000000ba009d7202 */ /* 0x000fce0000000f00 */
.L_x_19480:
[----:B------:R-:W-:Y:S05]  /*12ca0*/  BSYNC B1 ;  /* 0x0000000000017941 */ /* 0x000fea0003800000 */
.L_x_19478:
        /* <DEDUP_REMOVED lines=16> */
.L_x_19484:
[----:B------:R-:W-:Y:S05]  /*12db0*/  BSYNC B2 ;  /* 0x0000000000027941 */ /* 0x000fea0003800000 */
.L_x_19483:
        /* <DEDUP_REMOVED lines=43> */
.L_x_19482:
[----:B------:R-:W-:Y:S05]  /*13070*/  BSYNC B1 ;  /* 0x0000000000017941 */ /* 0x000fea0003800000 */
.L_x_19481:
        /* <DEDUP_REMOVED lines=9> */
.L_x_19477:
        /* <DEDUP_REMOVED lines=12> */
.L_x_19486:
[----:B------:R-:W-:-:S07]  /*131d0*/  IMAD.MOV.U32 R157, RZ, RZ, R186 ;  /* 0x000000ffff9d7224 */ /* 0x000fce00078e00ba */
.L_x_19487:
[----:B------:R-:W-:Y:S05]  /*131e0*/  BSYNC B1 ;  /* 0x0000000000017941 */ /* 0x000fea0003800000 */
.L_x_19485:
        /* <DEDUP_REMOVED lines=16> */
.L_x_19491:
[----:B------:R-:W-:Y:S05]  /*132f0*/  BSYNC B2 ;  /* 0x0000000000027941 */ /* 0x000fea0003800000 */
.L_x_19490:
        /* <DEDUP_REMOVED lines=43> */
.L_x_19489:
[----:B------:R-:W-:Y:S05]  /*135b0*/  BSYNC B1 ;  /* 0x0000000000017941 */ /* 0x000fea0003800000 */
.L_x_19488:
        /* <DEDUP_REMOVED lines=14> */
.L_x_19492:
        /* <DEDUP_REMOVED lines=12> */
.L_x_19495:
[----:B------:R-:W-:-:S07]  /*13760*/  MOV R158, R186 ;  /* 0x000000ba009e7202 */ /* 0x000fce0000000f00 */
.L_x_19496:
[----:B------:R-:W-:Y:S05]  /*13770*/  BSYNC B1 ;  /* 0x0000000000017941 */ /* 0x000fea0003800000 */
.L_x_19494:
        /* <DEDUP_REMOVED lines=16> */
.L_x_19500:
[----:B------:R-:W-:Y:S05]  /*13880*/  BSYNC B2 ;  /* 0x0000000000027941 */ /* 0x000fea0003800000 */
.L_x_19499:
        /* <DEDUP_REMOVED lines=44> */
.L_x_19498:
[----:B------:R-:W-:Y:S05]  /*13b50*/  BSYNC B1 ;  /* 0x0000000000017941 */ /* 0x000fea0003800000 */
.L_x_19497:
        /* <DEDUP_REMOVED lines=9> */
.L_x_19493:
        /* <DEDUP_REMOVED lines=12> */
.L_x_19502:
[----:B------:R-:W-:-:S07]  /*13cb0*/  MOV R158, R186 ;  /* 0x000000ba009e7202 */ /* 0x000fce0000000f00 */
.L_x_19503:
[----:B------:R-:W-:Y:S05]  /*13cc0*/  BSYNC B1 ;  /* 0x0000000000017941 */ /* 0x000fea0003800000 */
.L_x_19501:
        /* <DEDUP_REMOVED lines=16> */
.L_x_19507:
[----:B------:R-:W-:Y:S05]  /*13dd0*/  BSYNC B2 ;  /* 0x0000000000027941 */ /* 0x000fea0003800000 */
.L_x_19506:
        /* <DEDUP_REMOVED lines=44> */
.L_x_19505:
[----:B------:R-:W-:Y:S05]  /*140a0*/  BSYNC B1 ;  /* 0x0000000000017941 */ /* 0x000fea0003800000 */
.L_x_19504:
        /* <DEDUP_REMOVED lines=14> */
.L_x_19508:
        /* <DEDUP_REMOVED lines=12> */
.L_x_19511:
[----:B------:R-:W-:-:S07]  /*14250*/  IMAD.MOV.U32 R159, RZ, RZ, R186 ;  /* 0x000000ffff9f7224 */ /* 0x000fce00078e00ba */
.L_x_19512:
[----:B------:R-:W-:Y:S05]  /*14260*/  BSYNC B1 ;  /* 0x0000000000017941 */ /* 0x000fea0003800000 */
.L_x_19510:
        /* <DEDUP_REMOVED lines=16> */
.L_x_19516:
[----:B------:R-:W-:Y:S05]  /*14370*/  BSYNC B2 ;  /* 0x0000000000027941 */ /* 0x000fea0003800000 */
.L_x_19515:
        /* <DEDUP_REMOVED lines=44> */
.L_x_19514:
[----:B------:R-:W-:Y:S05]  /*14640*/  BSYNC B1 ;  /* 0x0000000000017941 */ /* 0x000fea0003800000 */
.L_x_19513:
        /* <DEDUP_REMOVED lines=9> */
.L_x_19509:
        /* <DEDUP_REMOVED lines=12> */
.L_x_19518:
[----:B------:R-:W-:-:S07]  /*147a0*/  MOV R159, R186 ;  /* 0x000000ba009f7202 */ /* 0x000fce0000000f00 */
.L_x_19519:
[----:B------:R-:W-:Y:S05]  /*147b0*/  BSYNC B1 ;  /* 0x0000000000017941 */ /* 0x000fea0003800000 */
.L_x_19517:
        /* <DEDUP_REMOVED lines=16> */
.L_x_19523:
[----:B------:R-:W-:Y:S05]  /*148c0*/  BSYNC B2 ;  /* 0x0000000000027941 */ /* 0x000fea0003800000 */
.L_x_19522:
        /* <DEDUP_REMOVED lines=44> */
.L_x_19521:
[----:B------:R-:W-:Y:S05]  /*14b90*/  BSYNC B1 ;  /* 0x0000000000017941 */ /* 0x000fea0003800000 */
.L_x_19520:
        /* <DEDUP_REMOVED lines=14> */
.L_x_19524:
        /* <DEDUP_REMOVED lines=12> */
.L_x_19527:
[----:B------:R-:W-:-:S07]  /*14d40*/  IMAD.MOV.U32 R172, RZ, RZ, R186 ;  /* 0x000000ffffac7224 */ /* 0x000fce00078e00ba */
.L_x_19528:
[----:B------:R-:W-:Y:S05]  /*14d50*/  BSYNC B1 ;  /* 0x0000000000017941 */ /* 0x000fea0003800000 */
.L_x_19526:
        /* <DEDUP_REMOVED lines=16> */
.L_x_19532:
[----:B------:R-:W-:Y:S05]  /*14e60*/  BSYNC B2 ;  /* 0x0000000000027941 */ /* 0x000fea0003800000 */
.L_x_19531:
        /* <DEDUP_REMOVED lines=44> */
.L_x_19530:
[----:B------:R-:W-:Y:S05]  /*15130*/  BSYNC B1 ;  /* 0x0000000000017941 */ /* 0x000fea0003800000 */
.L_x_19529:
        /* <DEDUP_REMOVED lines=9> */
.L_x_19525:
        /* <DEDUP_REMOVED lines=12> */
.L_x_19534:
[----:B------:R-:W-:-:S07]  /*15290*/  MOV R172, R186 ;  /* 0x000000ba00ac7202 */ /* 0x000fce0000000f00 */
.L_x_19535:
[----:B------:R-:W-:Y:S05]  /*152a0*/  BSYNC B1 ;  /* 0x0000000000017941 */ /* 0x000fea0003800000 */
.L_x_19533:
        /* <DEDUP_REMOVED lines=16> */
.L_x_19539:
[----:B------:R-:W-:Y:S05]  /*153b0*/  BSYNC B2 ;  /* 0x0000000000027941 */ /* 0x000fea0003800000 */
.L_x_19538:
        /* <DEDUP_REMOVED lines=44> */
.L_x_19537:
[----:B------:R-:W-:Y:S05]  /*15680*/  BSYNC B1 ;  /* 0x0000000000017941 */ /* 0x000fea0003800000 */
.L_x_19536:
        /* <DEDUP_REMOVED lines=14> */
.L_x_19540:
        /* <DEDUP_REMOVED lines=12> */
.L_x_19543:
[----:B------:R-:W-:-:S07]  /*15830*/  IMAD.MOV.U32 R173, RZ, RZ, R186 ;  /* 0x000000ffffad7224 */ /* 0x000fce00078e00ba */
.L_x_19544:
[----:B------:R-:W-:Y:S05]  /*15840*/  BSYNC B1 ;  /* 0x0000000000017941 */ /* 0x000fea0003800000 */
.L_x_19542:
        /* <DEDUP_REMOVED lines=16> */
.L_x_19548:
[----:B------:R-:W-:Y:S05]  /*15950*/  BSYNC B2 ;  /* 0x0000000000027941 */ /* 0x000fea0003800000 */
.L_x_19547:
        /* <DEDUP_REMOVED lines=44> */
.L_x_19546:
[----:B------:R-:W-:Y:S05]  /*15c20*/  BSYNC B1 ;  /* 0x0000000000017941 */ /* 0x000fea0003800000 */
.L_x_19545:
        /* <DEDUP_REMOVED lines=9> */
.L_x_19541:
        /* <DEDUP_REMOVED lines=12> */
.L_x_19550:
[----:B------:R-:W-:-:S07]  /*15d80*/  MOV R173, R186 ;  /* 0x000000ba00ad7202 */ /* 0x000fce0000000f00 */
.L_x_19551:
[----:B------:R-:W-:Y:S05]  /*15d90*/  BSYNC B1 ;  /* 0x0000000000017941 */ /* 0x000fea0003800000 */
.L_x_19549:
        /* <DEDUP_REMOVED lines=16> */
.L_x_19555:
[----:B------:R-:W-:Y:S05]  /*15ea0*/  BSYNC B2 ;  /* 0x0000000000027941 */ /* 0x000fea0003800000 */
.L_x_19554:
        /* <DEDUP_REMOVED lines=44> */
.L_x_19553:
[----:B------:R-:W-:Y:S05]  /*16170*/  BSYNC B1 ;  /* 0x0000000000017941 */ /* 0x000fea0003800000 */
.L_x_19552:
        /* <DEDUP_REMOVED lines=12> */
.L_x_19556:
        /* <DEDUP_REMOVED lines=12> */
.L_x_19559:
[----:B------:R-:W-:-:S07]  /*16300*/  IMAD.MOV.U32 R174, RZ, RZ, R186 ;  /* 0x000000ffffae7224 */ /* 0x000fce00078e00ba */
.L_x_19560:
[----:B------:R-:W-:Y:S05]  /*16310*/  BSYNC B1 ;  /* 0x0000000000017941 */ /* 0x000fea0003800000 */
.L_x_19558:
        /* <DEDUP_REMOVED lines=16> */
.L_x_19564:
[----:B------:R-:W-:Y:S05]  /*16420*/  BSYNC B2 ;  /* 0x0000000000027941 */ /* 0x000fea0003800000 */
.L_x_19563:
        /* <DEDUP_REMOVED lines=44> */
.L_x_19562:
[----:B------:R-:W-:Y:S05]  /*166f0*/  BSYNC B1 ;  /* 0x0000000000017941 */ /* 0x000fea0003800000 */
.L_x_19561:
        /* <DEDUP_REMOVED lines=9> */
.L_x_19557:
        /* <DEDUP_REMOVED lines=12> */
.L_x_19566:
[----:B------:R-:W-:-:S07]  /*16850*/  MOV R174, R186 ;  /* 0x000000ba00ae7202 */ /* 0x000fce0000000f00 */
.L_x_19567:
[----:B------:R-:W-:Y:S05]  /*16860*/  BSYNC B1 ;  /* 0x0000000000017941 */ /* 0x000fea0003800000 */
.L_x_19565:
        /* <DEDUP_REMOVED lines=16> */
.L_x_19571:
[----:B------:R-:W-:Y:S05]  /*16970*/  BSYNC B2 ;  /* 0x0000000000027941 */ /* 0x000fea0003800000 */
.L_x_19570:
        /* <DEDUP_REMOVED lines=41> */
[----:B------:R-:W-:Y:S01]  /*16c10*/  HFMA2.MMA R182, -RZ, RZ, 0, 0 ;  /* 0x00000000ffb67435 */ /* 0x000fe200000001ff */
[----:B------:R-:W-:Y:S01]  /*16c20*/  LOP3.LUT R188, R181, UR25, R188, 0x96, !PT ;  /* 0x00000019b5bc7c12 */ /* 0x000fe2000f8e96bc */
[----:B------:R-:W-:-:S09]  /*16c30*/  IMAD.MOV.U32 R184, RZ, RZ, R180 ;  /* 0x000000ffffb87224 */ /* 0x000fd200078e00b4 */
.L_x_19569:
[----:B------:R-:W-:Y:S05]  /*16c40*/  BSYNC B1 ;  /* 0x0000000000017941 */ /* 0x000fea0003800000 */
.L_x_19568:
        /* <DEDUP_REMOVED lines=12> */
.L_x_19572:
        /* <DEDUP_REMOVED lines=12> */
.L_x_19575:
[----:B------:R-:W-:-:S07]  /*16dd0*/  IMAD.MOV.U32 R180, RZ, RZ, R186 ;  /* 0x000000ffffb47224 */ /* 0x000fce00078e00ba */
.L_x_19576:
[----:B------:R-:W-:Y:S05]  /*16de0*/  BSYNC B1 ;  /* 0x0000000000017941 */ /* 0x000fea0003800000 */
.L_x_19574:
        /* <DEDUP_REMOVED lines=16> */
.L_x_19580:
[----:B------:R-:W-:Y:S05]  /*16ef0*/  BSYNC B2 ;  /* 0x0000000000027941 */ /* 0x000fea0003800000 */
.L_x_19579:
        /* <DEDUP_REMOVED lines=43> */
.L_x_19578:
[----:B------:R-:W-:Y:S05]  /*171b0*/  BSYNC B1 ;  /* 0x0000000000017941 */ /* 0x000fea0003800000 */
.L_x_19577:
        /* <DEDUP_REMOVED lines=9> */
.L_x_19573:
        /* <DEDUP_REMOVED lines=12> */
.L_x_19582:
[----:B------:R-:W-:-:S07]  /*17310*/  IMAD.MOV.U32 R180, RZ, RZ, R186 ;  /* 0x000000ffffb47224 */ /* 0x000fce00078e00ba */
.L_x_19583:
[----:B------:R-:W-:Y:S05]  /*17320*/  BSYNC B1 ;  /* 0x0000000000017941 */ /* 0x000fea0003800000 */
.L_x_19581:
        /* <DEDUP_REMOVED lines=16> */
.L_x_19587:
[----:B------:R-:W-:Y:S05]  /*17430*/  BSYNC B2 ;  /* 0x0000000000027941 */ /* 0x000fea0003800000 */
.L_x_19586:
        /* <DEDUP_REMOVED lines=43> */
.L_x_19585:
[----:B------:R-:W-:Y:S05]  /*176f0*/  BSYNC B1 ;  /* 0x0000000000017941 */ /* 0x000fea0003800000 */
.L_x_19584:
        /* <DEDUP_REMOVED lines=12> */
.L_x_19588:
        /* <DEDUP_REMOVED lines=12> */
.L_x_19591:
[----:B------:R-:W-:-:S07]  /*17880*/  IMAD.MOV.U32 R180, RZ, RZ, R186 ;  /* 0x000000ffffb47224 */ /* 0x000fce00078e00ba */
.L_x_19592:
[----:B------:R-:W-:Y:S05]  /*17890*/  BSYNC B1 ;  /* 0x0000000000017941 */ /* 0x000fea0003800000 */
.L_x_19590:
        /* <DEDUP_REMOVED lines=16> */
.L_x_19596:
[----:B------:R-:W-:Y:S05]  /*179a0*/  BSYNC B2 ;  /* 0x0000000000027941 */ /* 0x000fea0003800000 */
.L_x_19595:
        /* <DEDUP_REMOVED lines=43> */
.L_x_19594:
[----:B------:R-:W-:Y:S05]  /*17c60*/  BSYNC B1 ;  /* 0x0000000000017941 */ /* 0x000fea0003800000 */
.L_x_19593:
        /* <DEDUP_REMOVED lines=9> */
.L_x_19589:
        /* <DEDUP_REMOVED lines=51> */
.L_x_19468:
[----:B------:R-:W-:Y:S05]  /*18030*/  BSYNC B0 ;  /* 0x0000000000007941 */ /* 0x000fea0003800000 */
.L_x_19467:
        /* <DEDUP_REMOVED lines=129> */
.L_x_19617:
[----:B------:R-:W2:Y:S01]  /*18850*/  @!P4 S2R R181, SR_CgaCtaId ;  /* 0x0000000000b5c919 */ /* 0x000ea20000008800 */
[----:B------:R-:W-:Y:S01]  /*18860*/  @!P4 MOV R0, 0x400 ;  /* 0x000004000000c802 */ /* 0x000fe20000000f00 */
[----:B------:R-:W-:Y:S05]  /*18870*/  WARPSYNC.ALL ;  /* 0x0000000000007948 */ /* 0x000fea0003800000 */
[----:B------:R-:W-:Y:S01]  /*18880*/  LOP3.LUT R179, R177, 0x7, RZ, 0xc0, !PT ;  /* 0x00000007b1b37812 */ /* 0x000fe200078ec0ff */
[----:B-1----:R-:W-:Y:S01]  /*18890*/  FADD.FTZ R177, R182, R183 ;  /* 0x000000b7b6b17221 */ /* 0x002fe20000010000 */
        /* <DEDUP_REMOVED lines=13> */
[----:B------:R-:W-:Y:S01]  /*18970*/  CS2R R176, SRZ ;  /* 0x0000000000b07805 */ /* 0x000fe2000001ff00 */
[----:B------:R-:W-:-:S02]  /*18980*/  HFMA2.MMA R0, -RZ, RZ, 0, 0 ;  /* 0x00000000ff007435 */ /* 0x000fc400000001ff */
[----:B------:R-:W-:-:S04]  /*18990*/  @!P0 IMAD R178, R178, 0x8, R181 ;  /* 0x00000008b2b28824 */ /* 0x000fc800078e02b5 */
[----:B------:R-:W-:Y:S01]  /*189a0*/  @!P0 IMAD.MOV.U32 R0, RZ, RZ, R2 ;  /* 0x000000ffff008224 */ /* 0x000fe200078e0002 */
        /* <DEDUP_REMOVED lines=11> */
[----:B0-----:R-:W-:Y:S01]  /*18a60*/  IMAD.IADD R182, R182, 0x1, R209 ;  /* 0x00000001b6b67824 */ /* 0x001fe200078e02d1 */
[----:B------:R-:W-:-:S04]  /*18a70*/  I2FP.F32.S32 R209, R209 ;  /* 0x000000d100d17245 */ /* 0x000fc80000201400 */
        /* <DEDUP_REMOVED lines=36> */
[----:B--2---:R-:W-:Y:S01]  /*18cc0*/  FADD.FTZ R177, R0, R177 ;  /* 0x000000b100b17221 */ /* 0x004fe20000010000 */
[----:B------:R-:W0:Y:S01]  /*18cd0*/  @!P0 LDC.64 R178, c[0x0][0x258] ;  /* 0x00009600ffb28b82 */ /* 0x000e220000000a00 */
[----:B------:R-:W-:Y:S02]  /*18ce0*/  FMUL.FTZ R181, R181, R211 ;  /* 0x000000d3b5b57220 */ /* 0x000fe40000410000 */
[----:B------:R-:W2:Y:S02]  /*18cf0*/  SHFL.IDX PT, R209, R207, RZ, 0x1f ;  /* 0x00001fffcfd17589 */ /* 0x000ea400000e0000 */
[----:B------:R-:W-:-:S03]  /*18d00*/  FFMA.FTZ R181, R182, R181, R177 ;  /* 0x000000b5b6b57223 */ /* 0x000fc600000100b1 */
[----:B------:R-:W3:Y:S03]  /*18d10*/  @!P0 LDC.64 R176, c[0x0][0x250] ;  /* 0x00009400ffb08b82 */ /* 0x000ee60000000a00 */
[----:B------:R-:W1:Y:S01]  /*18d20*/  SHFL.IDX PT, R181, R181, RZ, 0x1f ;  /* 0x00001fffb5b57589 */ /* 0x000e6200000e0000 */
[----:B0-----:R-:W-:-:S04]  /*18d30*/  @!P0 IMAD.WIDE R178, R190, 0x4, R178 ;  /* 0x00000004beb28825 */ /* 0x001fc800078e02b2 */
[----:B--2---:R-:W-:-:S05]  /*18d40*/  FMUL.FTZ R0, R209, R209 ;  /* 0x000000d1d1007220 */ /* 0x004fca0000410000 */
[----:B------:R-:W-:Y:S01]  /*18d50*/  FSEL R183, R0, RZ, !P1 ;  /* 0x000000ff00b77208 */ /* 0x000fe20004800000 */
[----:B---3--:R-:W-:Y:S01]  /*18d60*/  @!P0 IMAD.WIDE R176, R190, 0x4, R176 ;  /* 0x00000004beb08825 */ /* 0x008fe200078e02b0 */
[----:B------:R-:W-:-:S03]  /*18d70*/  PLOP3.LUT P1, PT, PT, PT, UP0, 0x40, 0x0 ;  /* 0x000000000000781c */ /* 0x000fc60003f2e808 */
[----:B-1----:R-:W-:Y:S01]  /*18d80*/  FFMA.FTZ R0, R181, UR29, R180 ;  /* 0x0000001db5007c23 */ /* 0x002fe200080100b4 */
        /* <DEDUP_REMOVED lines=50> */
[----:B------:R-:W-:Y:S01]  /*190b0*/  F2FP.F16.F32.PACK_AB R180, R213, R180 ;  /* 0x000000b4d5b4723e */ /* 0x000fe200000000ff */
[----:B------:R-:W-:-:S04]  /*190c0*/  VIADD R205, R205, 0x100 ;  /* 0x00000100cdcd7836 */ /* 0x000fc80000000000 */
[----:B------:R1:W-:Y:S03]  /*190d0*/  STG.E.128 desc[UR4][R208.64], R180 ;  /* 0x000000b4d0007986 */ /* 0x0003e6000c101d04 */
.L_x_19599:
[----:B------:R-:W-:Y:S05]  /*190e0*/  BSYNC B0 ;  /* 0x0000000000007941 */ /* 0x000fea0003800000 */
.L_x_19598:
        /* <DEDUP_REMOVED lines=50> */
.L_x_19601:
[----:B------:R-:W-:Y:S05]  /*19410*/  BSYNC B0 ;  /* 0x0000000000007941 */ /* 0x000fea0003800000 */
.L_x_19600:
        /* <DEDUP_REMOVED lines=50> */
.L_x_19603:
[----:B------:R-:W-:Y:S05]  /*19740*/  BSYNC B0 ;  /* 0x0000000000007941 */ /* 0x000fea0003800000 */
.L_x_19602:
        /* <DEDUP_REMOVED lines=49> */
.L_x_19605:
[----:B------:R-:W-:Y:S05]  /*19a60*/  BSYNC B0 ;  /* 0x0000000000007941 */ /* 0x000fea0003800000 */
.L_x_19604:
[----:B------:R-:W-:Y:S02]  /*19a70*/  IADD3 R190, R190, UR36, RZ ;  /* 0x00000024bebe7c10 */ /* 0x000fe4000fffe0ff */
[----:B0-----:R-:W-:Y:S02]  /*19a80*/  SEL R0, RZ, 0x1, P2 ;  /* 0x00000001ff007807 */ /* 0x001fe40001000000 */
[----:B------:R-:W-:-:S13]  /*19a90*/  ISETP.GE.AND P0, PT, R190, UR37, PT ;  /* 0x00000025be007c0c */ /* 0x000fda000bf06270 */
[----:B------:R-:W-:Y:S05]  /*19aa0*/  @!P0 BRA `(.L_x_19606) ;  /* 0xfffffe7400c88947 */ /* 0x000fea000383ffff */
[----:B------:R-:W-:Y:S05]  /*19ab0*/  EXIT ;  /* 0x000000000000794d */ /* 0x000fea0003800000 */
.L_x_19597:
[----:B------:R-:W-:Y:S01]  /*19ac0*/  IMAD.MOV.U32 R210, RZ, RZ, R179 ;  /* 0x000000ffffd27224 */ /* 0x000fe200078e00b3 */
[----:B------:R-:W-:Y:S01]  /*19ad0*/  MOV R209, 0x1 ;  /* 0x0000000100d17802 */ /* 0x000fe20000000f00 */
[----:B------:R-:W-:Y:S01]  /*19ae0*/  IMAD.MOV.U32 R212, RZ, RZ, 0x1f ;  /* 0x0000001fffd47424 */ /* 0x000fe200078e00ff */
[----:B------:R-:W-:-:S07]  /*19af0*/  MOV R207, 0xffffffff ;  /* 0xffffffff00cf7802 */ /* 0x000fce0000000f00 */
[----:B0----5:R-:W-:Y:S05]  /*19b00*/  WARPSYNC.COLLECTIVE R207, `(.L_x_19607) ;  /* 0x00000000cf087348 */ /* 0x021fea0003c00000 */
[----:B------:R1:W2:Y:S02]  /*19b10*/  SHFL.BFLY P5, R208, R210, R209, R212 ;  /* 0x0c0000d1d2d07389 */ /* 0x0002a400000a00d4 */
[----:B012--5:R-:W-:Y:S01]  /*19b20*/  ENDCOLLECTIVE ;  /* 0x000000000000791b */ /* 0x027fe20003800000 */
.L_x_19607:
[----:B------:R-:W-:Y:S02]  /*19b30*/  IMAD.MOV.U32 R209, RZ, RZ, 0x2 ;  /* 0x00000002ffd17424 */ /* 0x000fe400078e00ff */
[----:B------:R-:W-:-:S04]  /*19b40*/  IMAD.MOV.U32 R0, RZ, RZ, R208 ;  /* 0x000000ffff007224 */ /* 0x000fc800078e00d0 */
[----:B------:R-:W-:-:S05]  /*19b50*/  FADD.FTZ R180, R179, R0 ;  /* 0x00000000b3b47221 */ /* 0x000fca0000010000 */
[----:B------:R-:W-:-:S07]  /*19b60*/  MOV R210, R180 ;  /* 0x000000b400d27202 */ /* 0x000fce0000000f00 */
[----:B------:R-:W-:Y:S05]  /*19b70*/  WARPSYNC.COLLECTIVE R207, `(.L_x_19608) ;  /* 0x00000000cf087348 */ /* 0x000fea0003c00000 */
[----:B------:R0:W1:Y:S02]  /*19b80*/  SHFL.BFLY P5, R208, R210, R209, R212 ;  /* 0x0c0000d1d2d07389 */ /* 0x00006400000a00d4 */
[----:B01----:R-:W-:Y:S01]  /*19b90*/  ENDCOLLECTIVE ;  /* 0x000000000000791b */ /* 0x003fe20003800000 */
.L_x_19608:
[----:B------:R-:W-:Y:S01]  /*19ba0*/  HFMA2.MMA R209, -RZ, RZ, 0, 2.384185791015625e-07 ;  /* 0x00000004ffd17435 */ /* 0x000fe200000001ff */
[----:B------:R-:W-:-:S05]  /*19bb0*/  MOV R181, R208 ;  /* 0x000000d000b57202 */ /* 0x000fca0000000f00 */
[----:B------:R-:W-:-:S04]  /*19bc0*/  FADD.FTZ R181, R180, R181 ;  /* 0x000000b5b4b57221 */ /* 0x000fc80000010000 */
[----:B------:R-:W-:-:S07]  /*19bd0*/  IMAD.MOV.U32 R210, RZ, RZ, R181 ;  /* 0x000000ffffd27224 */ /* 0x000fce00078e00b5 */
[----:B------:R-:W-:Y:S05]  /*19be0*/  WARPSYNC.COLLECTIVE R207, `(.L_x_19609) ;  /* 0x00000000cf087348 */ /* 0x000fea0003c00000 */
[----:B------:R0:W1:Y:S02]  /*19bf0*/  SHFL.BFLY P5, R208, R210, R209, R212 ;  /* 0x0c0000d1d2d07389 */ /* 0x00006400000a00d4 */
[----:B01----:R-:W-:Y:S01]  /*19c00*/  ENDCOLLECTIVE ;  /* 0x000000000000791b */ /* 0x003fe20003800000 */
.L_x_19609:
[----:B------:R-:W-:Y:S02]  /*19c10*/  IMAD.MOV.U32 R209, RZ, RZ, 0x8 ;  /* 0x00000008ffd17424 */ /* 0x000fe400078e00ff */
[----:B------:R-:W-:-:S04]  /*19c20*/  IMAD.MOV.U32 R0, RZ, RZ, R208 ;  /* 0x000000ffff007224 */ /* 0x000fc800078e00d0 */
[----:B------:R-:W-:-:S05]  /*19c30*/  FADD.FTZ R182, R181, R0 ;  /* 0x00000000b5b67221 */ /* 0x000fca0000010000 */
[----:B------:R-:W-:-:S07]  /*19c40*/  MOV R210, R182 ;  /* 0x000000b600d27202 */ /* 0x000fce0000000f00 */
[----:B------:R-:W-:Y:S05]  /*19c50*/  WARPSYNC.COLLECTIVE R207, `(.L_x_19610) ;  /* 0x00000000cf087348 */ /* 0x000fea0003c00000 */
[----:B------:R0:W1:Y:S02]  /*19c60*/  SHFL.BFLY P5, R208, R210, R209, R212 ;  /* 0x0c0000d1d2d07389 */ /* 0x00006400000a00d4 */
[----:B01----:R-:W-:Y:S01]  /*19c70*/  ENDCOLLECTIVE ;  /* 0x000000000000791b */ /* 0x003fe20003800000 */
.L_x_19610:
[----:B------:R-:W-:Y:S01]  /*19c80*/  HFMA2.MMA R209, -RZ, RZ, 0, 9.5367431640625e-07 ;  /* 0x00000010ffd17435 */ /* 0x000fe200000001ff */
[----:B------:R-:W-:-:S05]  /*19c90*/  MOV R183, R208 ;  /* 0x000000d000b77202 */ /* 0x000fca0000000f00 */
[----:B------:R-:W-:-:S04]  /*19ca0*/  FADD.FTZ R183, R182, R183 ;  /* 0x000000b7b6b77221 */ /* 0x000fc80000010000 */
[----:B------:R-:W-:-:S07]  /*19cb0*/  IMAD.MOV.U32 R210, RZ, RZ, R183 ;  /* 0x000000ffffd27224 */ /* 0x000fce00078e00b7 */
[----:B------:R-:W-:Y:S05]  /*19cc0*/  WARPSYNC.COLLECTIVE R207, `(.L_x_19611) ;  /* 0x00000000cf087348 */ /* 0x000fea0003c00000 */
[----:B------:R0:W1:Y:S02]  /*19cd0*/  SHFL.BFLY P5, R208, R210, R209, R212 ;  /* 0x0c0000d1d2d07389 */ /* 0x00006400000a00d4 */
[----:B01----:R-:W-:Y:S01]  /*19ce0*/  ENDCOLLECTIVE ;  /* 0x000000000000791b */ /* 0x003fe20003800000 */
.L_x_19611:
        /* <DEDUP_REMOVED lines=73> */
.L_x_19612:
[----:B------:R-:W-:Y:S01]  /*1a180*/  HFMA2.MMA R209, -RZ, RZ, 0, 1.1920928955078125e-07 ;  /* 0x00000002ffd17435 */ /* 0x000fe200000001ff */
[----:B------:R-:W-:-:S05]  /*1a190*/  MOV R179, R208 ;  /* 0x000000d000b37202 */ /* 0x000fca0000000f00 */
[----:B------:R-:W-:-:S04]  /*1a1a0*/  FADD.FTZ R179, R0, R179 ;  /* 0x000000b300b37221 */ /* 0x000fc80000010000 */
[----:B------:R-:W-:-:S07]  /*1a1b0*/  IMAD.MOV.U32 R210, RZ, RZ, R179 ;  /* 0x000000ffffd27224 */ /* 0x000fce00078e00b3 */
[----:B------:R-:W-:Y:S05]  /*1a1c0*/  WARPSYNC.COLLECTIVE R207, `(.L_x_19613) ;  /* 0x00000000cf087348 */ /* 0x000fea0003c00000 */
[----:B------:R0:W1:Y:S02]  /*1a1d0*/  SHFL.BFLY P5, R208, R210, R209, R212 ;  /* 0x0c0000d1d2d07389 */ /* 0x00006400000a00d4 */
[----:B01----:R-:W-:Y:S01]  /*1a1e0*/  ENDCOLLECTIVE ;  /* 0x000000000000791b */ /* 0x003fe20003800000 */
.L_x_19613:
[----:B------:R-:W-:Y:S02]  /*1a1f0*/  IMAD.MOV.U32 R209, RZ, RZ, 0x4 ;  /* 0x00000004ffd17424 */ /* 0x000fe400078e00ff */
[----:B------:R-:W-:-:S04]  /*1a200*/  IMAD.MOV.U32 R180, RZ, RZ, R208 ;  /* 0x000000ffffb47224 */ /* 0x000fc800078e00d0 */
[----:B------:R-:W-:-:S05]  /*1a210*/  FADD.FTZ R180, R179, R180 ;  /* 0x000000b4b3b47221 */ /* 0x000fca0000010000 */
[----:B------:R-:W-:-:S07]  /*1a220*/  MOV R210, R180 ;  /* 0x000000b400d27202 */ /* 0x000fce0000000f00 */
[----:B------:R-:W-:Y:S05]  /*1a230*/  WARPSYNC.COLLECTIVE R207, `(.L_x_19614) ;  /* 0x00000000cf087348 */ /* 0x000fea0003c00000 */
[----:B------:R0:W1:Y:S02]  /*1a240*/  SHFL.BFLY P5, R208, R210, R209, R212 ;  /* 0x0c0000d1d2d07389 */ /* 0x00006400000a00d4 */
[----:B01----:R-:W-:Y:S01]  /*1a250*/  ENDCOLLECTIVE ;  /* 0x000000000000791b */ /* 0x003fe20003800000 */
.L_x_19614:
[----:B------:R-:W-:Y:S01]  /*1a260*/  HFMA2.MMA R209, -RZ, RZ, 0, 4.76837158203125e-07 ;  /* 0x00000008ffd17435 */ /* 0x000fe200000001ff */
[----:B------:R-:W-:-:S05]  /*1a270*/  MOV R181, R208 ;  /* 0x000000d000b57202 */ /* 0x000fca0000000f00 */
[----:B------:R-:W-:-:S04]  /*1a280*/  FADD.FTZ R181, R180, R181 ;  /* 0x000000b5b4b57221 */ /* 0x000fc80000010000 */
[----:B------:R-:W-:-:S07]  /*1a290*/  IMAD.MOV.U32 R210, RZ, RZ, R181 ;  /* 0x000000ffffd27224 */ /* 0x000fce00078e00b5 */
[----:B------:R-:W-:Y:S05]  /*1a2a0*/  WARPSYNC.COLLECTIVE R207, `(.L_x_19615) ;  /* 0x00000000cf087348 */ /* 0x000fea0003c00000 */
[----:B------:R0:W1:Y:S02]  /*1a2b0*/  SHFL.BFLY P5, R208, R210, R209, R212 ;  /* 0x0c0000d1d2d07389 */ /* 0x00006400000a00d4 */
[----:B01----:R-:W-:Y:S01]  /*1a2c0*/  ENDCOLLECTIVE ;  /* 0x000000000000791b */ /* 0x003fe20003800000 */
.L_x_19615:
[----:B------:R-:W-:Y:S02]  /*1a2d0*/  IMAD.MOV.U32 R209, RZ, RZ, 0x10 ;  /* 0x00000010ffd17424 */ /* 0x000fe400078e00ff */
[----:B------:R-:W-:-:S04]  /*1a2e0*/  IMAD.MOV.U32 R182, RZ, RZ, R208 ;  /* 0x000000ffffb67224 */ /* 0x000fc800078e00d0 */
[----:B------:R-:W-:-:S05]  /*1a2f0*/  FADD.FTZ R182, R181, R182 ;  /* 0x000000b6b5b67221 */ /* 0x000fca0000010000 */
[----:B------:R-:W-:-:S07]  /*1a300*/  MOV R210, R182 ;  /* 0x000000b600d27202 */ /* 0x000fce0000000f00 */
[----:B------:R-:W-:Y:S05]  /*1a310*/  WARPSYNC.COLLECTIVE R207, `(.L_x_19616) ;  /* 0x00000000cf087348 */ /* 0x000fea0003c00000 */
[----:B------:R0:W1:Y:S02]  /*1a320*/  SHFL.BFLY P5, R208, R210, R209, R212 ;  /* 0x0c0000d1d2d07389 */ /* 0x00006400000a00d4 */
[----:B01----:R-:W-:Y:S01]  /*1a330*/  ENDCOLLECTIVE ;  /* 0x000000000000791b */ /* 0x003fe20003800000 */
.L_x_19616:
[----:B------:R-:W-:Y:S01]  /*1a340*/  MOV R183, R208 ;  /* 0x000000d000b77202 */ /* 0x000fe20000000f00 */
[----:B------:R-:W-:Y:S06]  /*1a350*/  BRA `(.L_x_19617) ;  /* 0xffffffe4003c7947 */ /* 0x000fec000383ffff */
.L_x_19618:
        /* <DEDUP_REMOVED lines=10> */
.L_x_27080:


//--------------------- .text._ZN10layer_norm31ln_parallel_residual_fwd_kernelINS_13Kernel_traitsIf6__halffS2_fjLj8192ELj1ELj1ELj8ELj16ENS_18Kernel_traits_baseILj8192EfS2_fS2_fjLj256EEEEELb1ELb0ELb1EEEvNS_9FwdParamsE --------------------------
	.section	.text._ZN10layer_norm31ln_parallel_residual_fwd_kernelINS_13Kernel_traitsIf6__halffS2_fjLj8192ELj1ELj1ELj8ELj16ENS_18Kernel_traits_baseILj8192EfS2_fS2_fjLj256EEEEELb1ELb0ELb1EEEvNS_9FwdParamsE,"ax",@progbits
	.align	128
        .global         _ZN10layer_norm31ln_parallel_residual_fwd_kernelINS_13Kernel_traitsIf6__halffS2_fjLj8192ELj1ELj1ELj8ELj16ENS_18Kernel_traits_baseILj8192EfS2_fS2_fjLj256EEEEELb1ELb0ELb1EEEvNS_9FwdParamsE
        .type           _ZN10layer_norm31ln_parallel_residual_fwd_kernelINS_13Kernel_traitsIf6__halffS2_fjLj8192ELj1ELj1ELj8ELj16ENS_18Kernel_traits_baseILj8192EfS2_fS2_fjLj256EEEEELb1ELb0ELb1EEEvNS_9FwdParamsE,@function
        .size           _ZN10layer_norm31ln_parallel_residual_fwd_kernelINS_13Kernel_traitsIf6__halffS2_fjLj8192ELj1ELj1ELj8ELj16ENS_18Kernel_traits_baseILj8192EfS2_fS2_fjLj256EEEEELb1ELb0ELb1EEEvNS_9FwdParamsE,(.L_x_27081 - _ZN10layer_norm31ln_parallel_residual_fwd_kernelINS_13Kernel_traitsIf6__halffS2_fjLj8192ELj1ELj1ELj8ELj16ENS_18Kernel_traits_baseILj8192EfS2_fS2_fjLj256EEEEELb1ELb0ELb1EEEvNS_9FwdParamsE)
        .other          _ZN10layer_norm31ln_parallel_residual_fwd_kernelINS_13Kernel_traitsIf6__halffS2_fjLj8192ELj1ELj1ELj8ELj16ENS_18Kernel_traits_baseILj8192EfS2_fS2_fjLj256EEEEELb1ELb0ELb1EEEvNS_9FwdParamsE,@"STO_CUDA_ENTRY STV_DEFAULT"
_ZN10layer_norm31ln_parallel_residual_fwd_kernelINS_13Kernel_traitsIf6__halffS2_fjLj8192ELj1ELj1ELj8ELj16ENS_18Kernel_traits_baseILj8192EfS2_fS2_fjLj256EEEEELb1ELb0ELb1EEEvNS_9FwdParamsE:
.text._ZN10layer_norm31ln_parallel_residual_fwd_kernelINS_13Kernel_traitsIf6__halffS2_fjLj8192ELj1ELj1ELj8ELj16ENS_18Kernel_traits_baseILj8192EfS2_fS2_fjLj256EEEEELb1ELb0ELb1EEEvNS_9FwdParamsE:
        /* <DEDUP_REMOVED lines=189> */
.L_x_20136:
[----:B------:R-:W-:Y:S01]  /*0bd0*/  ISETP.NE.U32.AND P0, PT, RZ, UR10, PT ;  /* 0x0000000aff007c0c */ /* 0x000fe2000bf05070 */
[----:B0-----:R-:W0:Y:S01]  /*0be0*/  LDC.64 R164, c[0x0][0x220] ;  /* 0x00008800ffa47b82 */ /* 0x001e220000000a00 */
[----:B------:R-:W-:Y:S01]  /*0bf0*/  IMAD R132, R187, UR19, RZ ;  /* 0x00000013bb847c24 */ /* 0x000fe2000f8e02ff */
[----:B------:R-:W-:Y:S01]  /*0c00*/  PLOP3.LUT P1, PT, PT, PT, UP0, 0x80, 0x0 ;  /* 0x000000000000781c */ /* 0x000fe20003f2f008 */
[----:B------:R-:W-:Y:S01]  /*0c10*/  IMAD.MOV.U32 R145, RZ, RZ, 0x10 ;  /* 0x00000010ff917424 */ /* 0x000fe200078e00ff */
[----:B------:R-:W-:Y:S01]  /*0c20*/  ISETP.NE.AND.EX P0, PT, RZ, UR11, PT, P0 ;  /* 0x0000000bff007c0c */ /* 0x000fe2000bf05300 */
[----:B------:R-:W-:Y:S01]  /*0c30*/  @UP0 ULDC.64 UR20, c[0x0][0x228] ;  /* 0x00008a0000140ab9 */ /* 0x000fe20000000a00 */
[----:B------:R-:W-:Y:S02]  /*0c40*/  SHF.R.S32.HI R133, RZ, 0x1f, R132 ;  /* 0x0000001fff857819 */ /* 0x000fe40000011484 */
[----:B------:R-:W-:Y:S02]  /*0c50*/  PLOP3.LUT P2, PT, PT, PT, UP0, 0x80, 0x0 ;  /* 0x000000000000781c */ /* 0x000fe40003f4f008 */
[----:B------:R-:W-:-:S04]  /*0c60*/  LEA.HI R133, R133, R132, RZ, 0x3 ;  /* 0x0000008485857211 */ /* 0x000fc800078f18ff */
        /* <DEDUP_REMOVED lines=21> */
.L_x_19620:
[----:B------:R-:W-:-:S07]  /*0dc0*/  IMAD.MOV.U32 R152, RZ, RZ, R178 ;  /* 0x000000ffff987224 */ /* 0x000fce00078e00b2 */
.L_x_19621:
[----:B------:R-:W-:Y:S05]  /*0dd0*/  BSYNC B0 ;  /* 0x0000000000007941 */ /* 0x000fea0003800000 */
.L_x_19619:
        /* <DEDUP_REMOVED lines=16> */
.L_x_19625:
[----:B------:R-:W-:Y:S05]  /*0ee0*/  BSYNC B1 ;  /* 0x0000000000017941 */ /* 0x000fea0003800000 */
.L_x_19624:
        /* <DEDUP_REMOVED lines=44> */
.L_x_19623:
[----:B------:R-:W-:Y:S05]  /*11b0*/  BSYNC B0 ;  /* 0x0000000000007941 */ /* 0x000fea0003800000 */
.L_x_19622:
        /* <DEDUP_REMOVED lines=19> */
.L_x_19626:
        /* <DEDUP_REMOVED lines=12> */
.L_x_19629:
[----:B------:R-:W-:-:S07]  /*13b0*/  IMAD.MOV.U32 R154, RZ, RZ, R178 ;  /* 0x000000ffff9a7224 */ /* 0x000fce00078e00b2 */
.L_x_19630:
[----:B------:R-:W-:Y:S05]  /*13c0*/  BSYNC B0 ;  /* 0x0000000000007941 */ /* 0x000fea0003800000 */
.L_x_19628:
        /* <DEDUP_REMOVED lines=16> */
.L_x_19634:
[----:B------:R-:W-:Y:S05]  /*14d0*/  BSYNC B1 ;  /* 0x0000000000017941 */ /* 0x000fea0003800000 */
.L_x_19633:
        /* <DEDUP_REMOVED lines=41> */
[----:B------:R-:W-:Y:S02]  /*1770*/  MOV R178, R134 ;  /* 0x0000008600b27202 */ /* 0x000fe40000000f00 */
[----:B------:R-:W-:-:S07]  /*1780*/  LOP3.LUT R173, R181, UR40, R150, 0x96, !PT ;  /* 0x00000028b5ad7c12 */ /* 0x000fce000f8e9696 */
.L_x_19632:
[----:B------:R-:W-:Y:S05]  /*1790*/  BSYNC B0 ;  /* 0x0000000000007941 */ /* 0x000fea0003800000 */
.L_x_19631:
        /* <DEDUP_REMOVED lines=9> */
.L_x_19627:
        /* <DEDUP_REMOVED lines=12> */
.L_x_19636:
[----:B------:R-:W-:-:S07]  /*18f0*/  MOV R154, R178 ;  /* 0x000000b2009a7202 */ /* 0x000fce0000000f00 */
.L_x_19637:
[----:B------:R-:W-:Y:S05]  /*1900*/  BSYNC B0 ;  /* 0x0000000000007941 */ /* 0x000fea0003800000 */
.L_x_19635:
        /* <DEDUP_REMOVED lines=16> */
.L_x_19641:
[----:B------:R-:W-:Y:S05]  /*1a10*/  BSYNC B1 ;  /* 0x0000000000017941 */ /* 0x000fea0003800000 */
.L_x_19640:
        /* <DEDUP_REMOVED lines=44> */
.L_x_19639:
[----:B------:R-:W-:Y:S05]  /*1ce0*/  BSYNC B0 ;  /* 0x0000000000007941 */ /* 0x000fea0003800000 */
.L_x_19638:
        /* <DEDUP_REMOVED lines=14> */
.L_x_19642:
        /* <DEDUP_REMOVED lines=12> */
.L_x_19645:
[----:B------:R-:W-:-:S07]  /*1e90*/  IMAD.MOV.U32 R144, RZ, RZ, R178 ;  /* 0x000000ffff907224 */ /* 0x000fce00078e00b2 */
.L_x_19646:
[----:B------:R-:W-:Y:S05]  /*1ea0*/  BSYNC B0 ;  /* 0x0000000000007941 */ /* 0x000fea0003800000 */
.L_x_19644:
        /* <DEDUP_REMOVED lines=16> */
.L_x_19650:
[----:B------:R-:W-:Y:S05]  /*1fb0*/  BSYNC B1 ;  /* 0x0000000000017941 */ /* 0x000fea0003800000 */
.L_x_19649:
        /* <DEDUP_REMOVED lines=44> */
.L_x_19648:
[----:B------:R-:W-:Y:S05]  /*2280*/  BSYNC B0 ;  /* 0x0000000000007941 */ /* 0x000fea0003800000 */
.L_x_19647:
        /* <DEDUP_REMOVED lines=9> */
.L_x_19643:
        /* <DEDUP_REMOVED lines=12> */
.L_x_19652:
[----:B------:R-:W-:-:S07]  /*23e0*/  IMAD.MOV.U32 R154, RZ, RZ, R178 ;  /* 0x000000ffff9a7224 */ /* 0x000fce00078e00b2 */
.L_x_19653:
[----:B------:R-:W-:Y:S05]  /*23f0*/  BSYNC B0 ;  /* 0x0000000000007941 */ /* 0x000fea0003800000 */
.L_x_19651:
        /* <DEDUP_REMOVED lines=16> */
.L_x_19657:
[----:B------:R-:W-:Y:S05]  /*2500*/  BSYNC B1 ;  /* 0x0000000000017941 */ /* 0x000fea0003800000 */
.L_x_19656:
        /* <DEDUP_REMOVED lines=44> */
.L_x_19655:
[----:B------:R-:W-:Y:S05]  /*27d0*/  BSYNC B0 ;  /* 0x0000000000007941 */ /* 0x000fea0003800000 */
.L_x_19654:
        /* <DEDUP_REMOVED lines=14> */
.L_x_19658:
        /* <DEDUP_REMOVED lines=12> */
.L_x_19661:
[----:B------:R-:W-:-:S07]  /*2980*/  IMAD.MOV.U32 R156, RZ, RZ, R178 ;  /* 0x000000ffff9c7224 */ /* 0x000fce00078e00b2 */
.L_x_19662:
[----:B------:R-:W-:Y:S05]  /*2990*/  BSYNC B0 ;  /* 0x0000000000007941 */ /* 0x000fea0003800000 */
.L_x_19660:
        /* <DEDUP_REMOVED lines=16> */
.L_x_19666:
[----:B------:R-:W-:Y:S05]  /*2aa0*/  BSYNC B1 ;  /* 0x0000000000017941 */ /* 0x000fea0003800000 */
.L_x_19665:
        /* <DEDUP_REMOVED lines=44> */
.L_x_19664:
[----:B------:R-:W-:Y:S05]  /*2d70*/  BSYNC B0 ;  /* 0x0000000000007941 */ /* 0x000fea0003800000 */
.L_x_19663:
        /* <DEDUP_REMOVED lines=9> */
.L_x_19659:
        /* <DEDUP_REMOVED lines=12> */
.L_x_19668:
[----:B------:R-:W-:-:S07]  /*2ed0*/  IMAD.MOV.U32 R156, RZ, RZ, R178 ;  /* 0x000000ffff9c7224 */ /* 0x000fce00078e00b2 */
.L_x_19669:
[----:B------:R-:W-:Y:S05]  /*2ee0*/  BSYNC B0 ;  /* 0x0000000000007941 */ /* 0x000fea0003800000 */
.L_x_19667:
        /* <DEDUP_REMOVED lines=16> */
.L_x_19673:
[----:B------:R-:W-:Y:S05]  /*2ff0*/  BSYNC B1 ;  /* 0x0000000000017941 */ /* 0x000fea0003800000 */
.L_x_19672:
        /* <DEDUP_REMOVED lines=44> */
.L_x_19671:
[----:B------:R-:W-:Y:S05]  /*32c0*/  BSYNC B0 ;  /* 0x0000000000007941 */ /* 0x000fea0003800000 */
.L_x_19670:
        /* <DEDUP_REMOVED lines=14> */
.L_x_19674:
        /* <DEDUP_REMOVED lines=12> */
.L_x_19677:
[----:B------:R-:W-:-:S07]  /*3470*/  MOV R154, R178 ;  /* 0x000000b2009a7202 */ /* 0x000fce0000000f00 */
.L_x_19678:
[----:B------:R-:W-:Y:S05]  /*3480*/  BSYNC B0 ;  /* 0x0000000000007941 */ /* 0x000fea0003800000 */
.L_x_19676:
        /* <DEDUP_REMOVED lines=16> */
.L_x_19682:
[----:B------:R-:W-:Y:S05]  /*3590*/  BSYNC B1 ;  /* 0x0000000000017941 */ /* 0x000fea0003800000 */
.L_x_19681:
        /* <DEDUP_REMOVED lines=44> */
.L_x_19680:
[----:B------:R-:W-:Y:S05]  /*3860*/  BSYNC B0 ;  /* 0x0000000000007941 */ /* 0x000fea0003800000 */
.L_x_19679:
        /* <DEDUP_REMOVED lines=9> */
.L_x_19675:
        /* <DEDUP_REMOVED lines=12> */
.L_x_19684:
[----:B------:R-:W-:-:S07]  /*39c0*/  MOV R154, R178 ;  /* 0x000000b2009a7202 */ /* 0x000fce0000000f00 */
.L_x_19685:
[----:B------:R-:W-:Y:S05]  /*39d0*/  BSYNC B0 ;  /* 0x0000000000007941 */ /* 0x000fea0003800000 */
.L_x_19683:
        /* <DEDUP_REMOVED lines=16> */
.L_x_19689:
[----:B------:R-:W-:Y:S05]  /*3ae0*/  BSYNC B1 ;  /* 0x0000000000017941 */ /* 0x000fea0003800000 */
.L_x_19688:
        /* <DEDUP_REMOVED lines=44> */
.L_x_19687:
[----:B------:R-:W-:Y:S05]  /*3db0*/  BSYNC B0 ;  /* 0x0000000000007941 */ /* 0x000fea0003800000 */
.L_x_19686:
        /* <DEDUP_REMOVED lines=12> */
.L_x_19690:
        /* <DEDUP_REMOVED lines=12> */
.L_x_19693:
[----:B------:R-:W-:-:S07]  /*3f40*/  IMAD.MOV.U32 R156, RZ, RZ, R178 ;  /* 0x000000ffff9c7224 */ /* 0x000fce00078e00b2 */
.L_x_19694:
[----:B------:R-:W-:Y:S05]  /*3f50*/  BSYNC B0 ;  /* 0x0000000000007941 */ /* 0x000fea0003800000 */
.L_x_19692:
        /* <DEDUP_REMOVED lines=16> */
.L_x_19698:
[----:B------:R-:W-:Y:S05]  /*4060*/  BSYNC B1 ;  /* 0x0000000000017941 */ /* 0x000fea0003800000 */
.L_x_19697:
        /* <DEDUP_REMOVED lines=44> */
.L_x_19696:
[----:B------:R-:W-:Y:S05]  /*4330*/  BSYNC B0 ;  /* 0x0000000000007941 */ /* 0x000fea0003800000 */
.L_x_19695:
        /* <DEDUP_REMOVED lines=9> */
.L_x_19691:
        /* <DEDUP_REMOVED lines=12> */
.L_x_19700:
[----:B------:R-:W-:-:S07]  /*4490*/  IMAD.MOV.U32 R156, RZ, RZ, R178 ;  /* 0x000000ffff9c7224 */ /* 0x000fce00078e00b2 */
.L_x_19701:
[----:B------:R-:W-:Y:S05]  /*44a0*/  BSYNC B0 ;  /* 0x0000000000007941 */ /* 0x000fea0003800000 */
.L_x_19699:
        /* <DEDUP_REMOVED lines=16> */
.L_x_19705:
[----:B------:R-:W-:Y:S05]  /*45b0*/  BSYNC B1 ;  /* 0x0000000000017941 */ /* 0x000fea0003800000 */
.L_x_19704:
        /* <DEDUP_REMOVED lines=44> */
.L_x_19703:
[----:B------:R-:W-:Y:S05]  /*4880*/  BSYNC B0 ;  /* 0x0000000000007941 */ /* 0x000fea0003800000 */
.L_x_19702:
        /* <DEDUP_REMOVED lines=12> */
.L_x_19706:
        /* <DEDUP_REMOVED lines=12> */
.L_x_19709:
[----:B------:R-:W-:-:S07]  /*4a10*/  IMAD.MOV.U32 R156, RZ, RZ, R178 ;  /* 0x000000ffff9c7224 */ /* 0x000fce00078e00b2 */
.L_x_19710:
[----:B------:R-:W-:Y:S05]  /*4a20*/  BSYNC B0 ;  /* 0x0000000000007941 */ /* 0x000fea0003800000 */
.L_x_19708:
        /* <DEDUP_REMOVED lines=16> */
.L_x_19714:
[----:B------:R-:W-:Y:S05]  /*4b30*/  BSYNC B1 ;  /* 0x0000000000017941 */ /* 0x000fea0003800000 */
.L_x_19713:
        /* <DEDUP_REMOVED lines=44> */
.L_x_19712:
[----:B------:R-:W-:Y:S05]  /*4e00*/  BSYNC B0 ;  /* 0x0000000000007941 */ /* 0x000fea0003800000 */
.L_x_19711:
        /* <DEDUP_REMOVED lines=9> */
.L_x_19707:
        /* <DEDUP_REMOVED lines=12> */
.L_x_19716:
[----:B------:R-:W-:-:S07]  /*4f60*/  IMAD.MOV.U32 R156, RZ, RZ, R178 ;  /* 0x000000ffff9c7224 */ /* 0x000fce00078e00b2 */
.L_x_19717:
[----:B------:R-:W-:Y:S05]  /*4f70*/  BSYNC B0 ;  /* 0x0000000000007941 */ /* 0x000fea0003800000 */
.L_x_19715:
        /* <DEDUP_REMOVED lines=16> */
.L_x_19721:
[----:B------:R-:W-:Y:S05]  /*5080*/  BSYNC B1 ;  /* 0x0000000000017941 */ /* 0x000fea0003800000 */
.L_x_19720:
        /* <DEDUP_REMOVED lines=44> */
.L_x_19719:
[----:B------:R-:W-:Y:S05]  /*5350*/  BSYNC B0 ;  /* 0x0000000000007941 */ /* 0x000fea0003800000 */
.L_x_19718:
        /* <DEDUP_REMOVED lines=12> */
.L_x_19722:
        /* <DEDUP_REMOVED lines=12> */
.L_x_19725:
[----:B------:R-:W-:-:S07]  /*54e0*/  MOV R3, R178 ;  /* 0x000000b200037202 */ /* 0x000fce0000000f00 */
.L_x_19726:
[----:B------:R-:W-:Y:S05]  /*54f0*/  BSYNC B0 ;  /* 0x0000000000007941 */ /* 0x000fea0003800000 */
.L_x_19724:
        /* <DEDUP_REMOVED lines=16> */
.L_x_19730:
[----:B------:R-:W-:Y:S05]  /*5600*/  BSYNC B1 ;  /* 0x0000000000017941 */ /* 0x000fea0003800000 */
.L_x_19729:
        /* <DEDUP_REMOVED lines=44> */
.L_x_19728:
[----:B------:R-:W-:Y:S05]  /*58d0*/  BSYNC B0 ;  /* 0x0000000000007941 */ /* 0x000fea0003800000 */
.L_x_19727:
        /* <DEDUP_REMOVED lines=9> */
.L_x_19723:
        /* <DEDUP_REMOVED lines=12> */
.L_x_19732:
[----:B------:R-:W-:-:S07]  /*5a30*/  MOV R156, R178 ;  /* 0x000000b2009c7202 */ /* 0x000fce0000000f00 */
.L_x_19733:
[----:B------:R-:W-:Y:S05]  /*5a40*/  BSYNC B0 ;  /* 0x0000000000007941 */ /* 0x000fea0003800000 */
.L_x_19731:
        /* <DEDUP_REMOVED lines=16> */
.L_x_19737:
[----:B------:R-:W-:Y:S05]  /*5b50*/  BSYNC B1 ;  /* 0x0000000000017941 */ /* 0x000fea0003800000 */
.L_x_19736:
        /* <DEDUP_REMOVED lines=44> */
.L_x_19735:
[----:B------:R-:W-:Y:S05]  /*5e20*/  BSYNC B0 ;  /* 0x0000000000007941 */ /* 0x000fea0003800000 */
.L_x_19734:
        /* <DEDUP_REMOVED lines=12> */
.L_x_19738:
        /* <DEDUP_REMOVED lines=12> */
.L_x_19741:
[----:B------:R-:W-:-:S07]  /*5fb0*/  IMAD.MOV.U32 R156, RZ, RZ, R178 ;  /* 0x000000ffff9c7224 */ /* 0x000fce00078e00b2 */
.L_x_19742:
[----:B------:R-:W-:Y:S05]  /*5fc0*/  BSYNC B0 ;  /* 0x0000000000007941 */ /* 0x000fea0003800000 */
.L_x_19740:
        /* <DEDUP_REMOVED lines=18> */
.L_x_19746:
[----:B------:R-:W-:Y:S05]  /*60f0*/  BSYNC B1 ;  /* 0x0000000000017941 */ /* 0x000fea0003800000 */
.L_x_19745:
        /* <DEDUP_REMOVED lines=43> */
.L_x_19744:
[----:B------:R-:W-:Y:S05]  /*63b0*/  BSYNC B0 ;  /* 0x0000000000007941 */ /* 0x000fea0003800000 */
.L_x_19743:
        /* <DEDUP_REMOVED lines=9> */
.L_x_19739:
[----:B------:R-:W0:Y:S01]  /*6450*/  LDC.64 R198, c[0x0][0x238] ;  /* 0x00008e00ffc67b82 */ /* 0x000e220000000a00 */
[----:B------:R-:W-:Y:S01]  /*6460*/  SEL R148, RZ, 0x1000000, P5 ;  /* 0x01000000ff947807 */ /* 0x000fe20002800000 */
[----:B------:R-:W-:Y:S01]  /*6470*/  @UP0 ULDC.64 UR20, c[0x0][0x228] ;  /* 0x00008a0000140ab9 */ /* 0x000fe20000000a00 */
[----:B------:R-:W-:Y:S02]  /*6480*/  SEL R149, RZ, 0x10000, P4 ;  /* 0x00010000ff957807 */ /* 0x000fe40002000000 */
        /* <DEDUP_REMOVED lines=25> */
[----:B------:R-:W-:Y:S01]  /*6620*/  IADD3 R194, R196, 0x100, RZ ;  /* 0x00000100c4c27810 */ /* 0x000fe20007ffe0ff */
[----:B------:R-:W-:Y:S01]  /*6630*/  IMAD.MOV.U32 R149, RZ, RZ, 0x10 ;  /* 0x00000010ff957424 */ /* 0x000fe200078e00ff */
[----:B------:R-:W-:Y:S01]  /*6640*/  PLOP3.LUT P4, PT, PT, PT, UP0, 0x80, 0x0 ;  /* 0x000000000000781c */ /* 0x000fe20003f8f008 */
[----:B------:R0:W-:Y:S02]  /*6650*/  STG.E.128 desc[UR4][R154.64+0x10], R144 ;  /* 0x000010909a007986 */ /* 0x0001e4000c101d04 */
[----:B------:R-:W-:-:S02]  /*6660*/  @P3 IMAD.WIDE.U32 R148, R194, R149, UR20 ;  /* 0x00000014c2943e25 */ /* 0x000fc4000f8e0095 */
[----:B------:R0:W-:Y:S02]  /*6670*/  STG.E.64 desc[UR4][R156.64], R158 ;  /* 0x0000009e9c007986 */ /* 0x0001e4000c101b04 */
[----:B------:R-:W-:-:S04]  /*6680*/  IMAD.WIDE.U32 R152, R194, 0x10, R164 ;  /* 0x00000010c2987825 */ /* 0x000fc800078e00a4 */
[----:B--2---:R-:W-:Y:S01]  /*6690*/  @P0 IMAD.WIDE.U32 R150, R194, 0x20, R160 ;  /* 0x00000020c2960825 */ /* 0x004fe200078e00a0 */
[----:B------:R-:W-:Y:S06]  /*66a0*/  @P2 BRA `(.L_x_19747) ;  /* 0x0000000000502947 */ /* 0x000fec0003800000 */
        /* <DEDUP_REMOVED lines=20> */
.L_x_19747:
        /* <DEDUP_REMOVED lines=16> */
.L_x_19749:
[----:B------:R-:W-:-:S07]  /*68f0*/  IMAD.MOV.U32 R160, RZ, RZ, R178 ;  /* 0x000000ffffa07224 */ /* 0x000fce00078e00b2 */
.L_x_19750:
[----:B------:R-:W-:Y:S05]  /*6900*/  BSYNC B0 ;  /* 0x0000000000007941 */ /* 0x000fea0003800000 */
.L_x_19748:
        /* <DEDUP_REMOVED lines=16> */
.L_x_19754:
[----:B------:R-:W-:Y:S05]  /*6a10*/  BSYNC B1 ;  /* 0x0000000000017941 */ /* 0x000fea0003800000 */
.L_x_19753:
        /* <DEDUP_REMOVED lines=44> */
.L_x_19752:
[----:B------:R-:W-:Y:S05]  /*6ce0*/  BSYNC B0 ;  /* 0x0000000000007941 */ /* 0x000fea0003800000 */
.L_x_19751:
        /* <DEDUP_REMOVED lines=14> */
.L_x_19755:
        /* <DEDUP_REMOVED lines=12> */
.L_x_19758:
[----:B------:R-:W-:-:S07]  /*6e90*/  MOV R162, R178 ;  /* 0x000000b200a27202 */ /* 0x000fce0000000f00 */
.L_x_19759:
[----:B------:R-:W-:Y:S05]  /*6ea0*/  BSYNC B0 ;  /* 0x0000000000007941 */ /* 0x000fea0003800000 */
.L_x_19757:
        /* <DEDUP_REMOVED lines=16> */
.L_x_19763:
[----:B------:R-:W-:Y:S05]  /*6fb0*/  BSYNC B1 ;  /* 0x0000000000017941 */ /* 0x000fea0003800000 */
.L_x_19762:
        /* <DEDUP_REMOVED lines=43> */
.L_x_19761:
[----:B------:R-:W-:Y:S05]  /*7270*/  BSYNC B0 ;  /* 0x0000000000007941 */ /* 0x000fea0003800000 */
.L_x_19760:
        /* <DEDUP_REMOVED lines=9> */
.L_x_19756:
        /* <DEDUP_REMOVED lines=12> */
.L_x_19765:
[----:B------:R-:W-:-:S07]  /*73d0*/  IMAD.MOV.U32 R162, RZ, RZ, R178 ;  /* 0x000000ffffa27224 */ /* 0x000fce00078e00b2 */
.L_x_19766:
[----:B------:R-:W-:Y:S05]  /*73e0*/  BSYNC B0 ;  /* 0x0000000000007941 */ /* 0x000fea0003800000 */
.L_x_19764:
        /* <DEDUP_REMOVED lines=16> */
.L_x_19770:
[----:B------:R-:W-:Y:S05]  /*74f0*/  BSYNC B1 ;  /* 0x0000000000017941 */ /* 0x000fea0003800000 */
.L_x_19769:
        /* <DEDUP_REMOVED lines=44> */
.L_x_19768:
[----:B------:R-:W-:Y:S05]  /*77c0*/  BSYNC B0 ;  /* 0x0000000000007941 */ /* 0x000fea0003800000 */
.L_x_19767:
        /* <DEDUP_REMOVED lines=14> */
.L_x_19771:
        /* <DEDUP_REMOVED lines=12> */
.L_x_19774:
[----:B------:R-:W-:-:S07]  /*7970*/  IMAD.MOV.U32 R152, RZ, RZ, R178 ;  /* 0x000000ffff987224 */ /* 0x000fce00078e00b2 */
.L_x_19775:
[----:B------:R-:W-:Y:S05]  /*7980*/  BSYNC B0 ;  /* 0x0000000000007941 */ /* 0x000fea0003800000 */
.L_x_19773:
        /* <DEDUP_REMOVED lines=16> */
.L_x_19779:
[----:B------:R-:W-:Y:S05]  /*7a90*/  BSYNC B1 ;  /* 0x0000000000017941 */ /* 0x000fea0003800000 */
.L_x_19778:
        /* <DEDUP_REMOVED lines=44> */
.L_x_19777:
[----:B------:R-:W-:Y:S05]  /*7d60*/  BSYNC B0 ;  /* 0x0000000000007941 */ /* 0x000fea0003800000 */
.L_x_19776:
        /* <DEDUP_REMOVED lines=9> */
.L_x_19772:
        /* <DEDUP_REMOVED lines=12> */
.L_x_19781:
[----:B------:R-:W-:-:S07]  /*7ec0*/  IMAD.MOV.U32 R162, RZ, RZ, R178 ;  /* 0x000000ffffa27224 */ /* 0x000fce00078e00b2 */
.L_x_19782:
[----:B------:R-:W-:Y:S05]  /*7ed0*/  BSYNC B0 ;  /* 0x0000000000007941 */ /* 0x000fea0003800000 */
.L_x_19780:
        /* <DEDUP_REMOVED lines=16> */
.L_x_19786:
[----:B------:R-:W-:Y:S05]  /*7fe0*/  BSYNC B1 ;  /* 0x0000000000017941 */ /* 0x000fea0003800000 */
.L_x_19785:
        /* <DEDUP_REMOVED lines=44> */
.L_x_19784:
[----:B------:R-:W-:Y:S05]  /*82b0*/  BSYNC B0 ;  /* 0x0000000000007941 */ /* 0x000fea0003800000 */
.L_x_19783:
        /* <DEDUP_REMOVED lines=14> */
.L_x_19787:
        /* <DEDUP_REMOVED lines=12> */
.L_x_19790:
[----:B------:R-:W-:-:S07]  /*8460*/  MOV R166, R178 ;  /* 0x000000b200a67202 */ /* 0x000fce0000000f00 */
.L_x_19791:
[----:B------:R-:W-:Y:S05]  /*8470*/  BSYNC B0 ;  /* 0x0000000000007941 */ /* 0x000fea0003800000 */
.L_x_19789:
        /* <DEDUP_REMOVED lines=16> */
.L_x_19795:
[----:B------:R-:W-:Y:S05]  /*8580*/  BSYNC B1 ;  /* 0x0000000000017941 */ /* 0x000fea0003800000 */
.L_x_19794:
        /* <DEDUP_REMOVED lines=44> */
.L_x_19793:
[----:B------:R-:W-:Y:S05]  /*8850*/  BSYNC B0 ;  /* 0x0000000000007941 */ /* 0x000fea0003800000 */
.L_x_19792:
        /* <DEDUP_REMOVED lines=9> */
.L_x_19788:
        /* <DEDUP_REMOVED lines=12> */
.L_x_19797:
[----:B------:R-:W-:-:S07]  /*89b0*/  MOV R166, R178 ;  /* 0x000000b200a67202 */ /* 0x000fce0000000f00 */
.L_x_19798:
[----:B------:R-:W-:Y:S05]  /*89c0*/  BSYNC B0 ;  /* 0x0000000000007941 */ /* 0x000fea0003800000 */
.L_x_19796:
        /* <DEDUP_REMOVED lines=16> */
.L_x_19802:
[----:B------:R-:W-:Y:S05]  /*8ad0*/  BSYNC B1 ;  /* 0x0000000000017941 */ /* 0x000fea0003800000 */
.L_x_19801:
        /* <DEDUP_REMOVED lines=44> */
.L_x_19800:
[----:B------:R-:W-:Y:S05]  /*8da0*/  BSYNC B0 ;  /* 0x0000000000007941 */ /* 0x000fea0003800000 */
.L_x_19799:
        /* <DEDUP_REMOVED lines=14> */
.L_x_19803:
        /* <DEDUP_REMOVED lines=12> */
.L_x_19806:
[----:B------:R-:W-:-:S07]  /*8f50*/  IMAD.MOV.U32 R162, RZ, RZ, R178 ;  /* 0x000000ffffa27224 */ /* 0x000fce00078e00b2 */
.L_x_19807:
[----:B------:R-:W-:Y:S05]  /*8f60*/  BSYNC B0 ;  /* 0x0000000000007941 */ /* 0x000fea0003800000 */
.L_x_19805:
        /* <DEDUP_REMOVED lines=16> */
.L_x_19811:
[----:B------:R-:W-:Y:S05]  /*9070*/  BSYNC B1 ;  /* 0x0000000000017941 */ /* 0x000fea0003800000 */
.L_x_19810:
        /* <DEDUP_REMOVED lines=44> */
.L_x_19809:
[----:B------:R-:W-:Y:S05]  /*9340*/  BSYNC B0 ;  /* 0x0000000000007941 */ /* 0x000fea0003800000 */
.L_x_19808:
        /* <DEDUP_REMOVED lines=9> */
.L_x_19804:
        /* <DEDUP_REMOVED lines=12> */
.L_x_19813:
[----:B------:R-:W-:-:S07]  /*94a0*/  IMAD.MOV.U32 R162, RZ, RZ, R178 ;  /* 0x000000ffffa27224 */ /* 0x000fce00078e00b2 */
.L_x_19814:
[----:B------:R-:W-:Y:S05]  /*94b0*/  BSYNC B0 ;  /* 0x0000000000007941 */ /* 0x000fea0003800000 */
.L_x_19812:
        /* <DEDUP_REMOVED lines=16> */
.L_x_19818:
[----:B------:R-:W-:Y:S05]  /*95c0*/  BSYNC B1 ;  /* 0x0000000000017941 */ /* 0x000fea0003800000 */
.L_x_19817:
        /* <DEDUP_REMOVED lines=44> */
.L_x_19816:
[----:B------:R-:W-:Y:S05]  /*9890*/  BSYNC B0 ;  /* 0x0000000000007941 */ /* 0x000fea0003800000 */
.L_x_19815:
        /* <DEDUP_REMOVED lines=12> */
.L_x_19819:
        /* <DEDUP_REMOVED lines=12> */
.L_x_19822:
[----:B------:R-:W-:-:S07]  /*9a20*/  IMAD.MOV.U32 R166, RZ, RZ, R178 ;  /* 0x000000ffffa67224 */ /* 0x000fce00078e00b2 */
.L_x_19823:
[----:B------:R-:W-:Y:S05]  /*9a30*/  BSYNC B0 ;  /* 0x0000000000007941 */ /* 0x000fea0003800000 */
.L_x_19821:
        /* <DEDUP_REMOVED lines=16> */
.L_x_19827:
[----:B------:R-:W-:Y:S05]  /*9b40*/  BSYNC B1 ;  /* 0x0000000000017941 */ /* 0x000fea0003800000 */
.L_x_19826:
        /* <DEDUP_REMOVED lines=44> */
.L_x_19825:
[----:B------:R-:W-:Y:S05]  /*9e10*/  BSYNC B0 ;  /* 0x0000000000007941 */ /* 0x000fea0003800000 */
.L_x_19824:
        /* <DEDUP_REMOVED lines=9> */
.L_x_19820:
        /* <DEDUP_REMOVED lines=12> */
.L_x_19829:
[----:B------:R-:W-:-:S07]  /*9f70*/  IMAD.MOV.U32 R166, RZ, RZ, R178 ;  /* 0x000000ffffa67224 */ /* 0x000fce00078e00b2 */
.L_x_19830:
[----:B------:R-:W-:Y:S05]  /*9f80*/  BSYNC B0 ;  /* 0x0000000000007941 */ /* 0x000fea0003800000 */
.L_x_19828:
        /* <DEDUP_REMOVED lines=16> */
.L_x_19834:
[----:B------:R-:W-:Y:S05]  /*a090*/  BSYNC B1 ;  /* 0x0000000000017941 */ /* 0x000fea0003800000 */
.L_x_19833:
        /* <DEDUP_REMOVED lines=44> */
.L_x_19832:
[----:B------:R-:W-:Y:S05]  /*a360*/  BSYNC B0 ;  /* 0x0000000000007941 */ /* 0x000fea0003800000 */
.L_x_19831:
        /* <DEDUP_REMOVED lines=12> */
.L_x_19835:
        /* <DEDUP_REMOVED lines=12> */
.L_x_19838:
[----:B------:R-:W-:-:S07]  /*a4f0*/  IMAD.MOV.U32 R166, RZ, RZ, R178 ;  /* 0x000000ffffa67224 */ /* 0x000fce00078e00b2 */
.L_x_19839:
[----:B------:R-:W-:Y:S05]  /*a500*/  BSYNC B0 ;  /* 0x0000000000007941 */ /* 0x000fea0003800000 */
.L_x_19837:
        /* <DEDUP_REMOVED lines=16> */
.L_x_19843:
[----:B------:R-:W-:Y:S05]  /*a610*/  BSYNC B1 ;  /* 0x0000000000017941 */ /* 0x000fea0003800000 */
.L_x_19842:
        /* <DEDUP_REMOVED lines=44> */
.L_x_19841:
[----:B------:R-:W-:Y:S05]  /*a8e0*/  BSYNC B0 ;  /* 0x0000000000007941 */ /* 0x000fea0003800000 */
.L_x_19840:
        /* <DEDUP_REMOVED lines=9> */
.L_x_19836:
        /* <DEDUP_REMOVED lines=12> */
.L_x_19845:
[----:B------:R-:W-:-:S07]  /*aa40*/  MOV R166, R178 ;  /* 0x000000b200a67202 */ /* 0x000fce0000000f00 */
.L_x_19846:
[----:B------:R-:W-:Y:S05]  /*aa50*/  BSYNC B0 ;  /* 0x0000000000007941 */ /* 0x000fea0003800000 */
.L_x_19844:
        /* <DEDUP_REMOVED lines=16> */
.L_x_19850:
[----:B------:R-:W-:Y:S05]  /*ab60*/  BSYNC B1 ;  /* 0x0000000000017941 */ /* 0x000fea0003800000 */
.L_x_19849:
        /* <DEDUP_REMOVED lines=44> */
.L_x_19848:
[----:B------:R-:W-:Y:S05]  /*ae30*/  BSYNC B0 ;  /* 0x0000000000007941 */ /* 0x000fea0003800000 */
.L_x_19847:
        /* <DEDUP_REMOVED lines=12> */
.L_x_19851:
        /* <DEDUP_REMOVED lines=12> */
.L_x_19854:
[----:B------:R-:W-:-:S07]  /*afc0*/  IMAD.MOV.U32 R3, RZ, RZ, R178 ;  /* 0x000000ffff037224 */ /* 0x000fce00078e00b2 */
.L_x_19855:
[----:B------:R-:W-:Y:S05]  /*afd0*/  BSYNC B0 ;  /* 0x0000000000007941 */ /* 0x000fea0003800000 */
.L_x_19853:
        /* <DEDUP_REMOVED lines=16> */
.L_x_19859:
[----:B------:R-:W-:Y:S05]  /*b0e0*/  BSYNC B1 ;  /* 0x0000000000017941 */ /* 0x000fea0003800000 */
.L_x_19858:
        /* <DEDUP_REMOVED lines=44> */
.L_x_19857:
[----:B------:R-:W-:Y:S05]  /*b3b0*/  BSYNC B0 ;  /* 0x0000000000007941 */ /* 0x000fea0003800000 */
.L_x_19856:
        /* <DEDUP_REMOVED lines=9> */
.L_x_19852:
        /* <DEDUP_REMOVED lines=12> */
.L_x_19861:
[----:B------:R-:W-:-:S07]  /*b510*/  MOV R166, R178 ;  /* 0x000000b200a67202 */ /* 0x000fce0000000f00 */
.L_x_19862:
[----:B------:R-:W-:Y:S05]  /*b520*/  BSYNC B0 ;  /* 0x0000000000007941 */ /* 0x000fea0003800000 */
.L_x_19860:
        /* <DEDUP_REMOVED lines=16> */
.L_x_19866:
[----:B------:R-:W-:Y:S05]  /*b630*/  BSYNC B1 ;  /* 0x0000000000017941 */ /* 0x000fea0003800000 */
.L_x_19865:
        /* <DEDUP_REMOVED lines=44> */
.L_x_19864:
[----:B------:R-:W-:Y:S05]  /*b900*/  BSYNC B0 ;  /* 0x0000000000007941 */ /* 0x000fea0003800000 */
.L_x_19863:
        /* <DEDUP_REMOVED lines=12> */
.L_x_19867:
        /* <DEDUP_REMOVED lines=12> */
.L_x_19870:
[----:B------:R-:W-:-:S07]  /*ba90*/  IMAD.MOV.U32 R167, RZ, RZ, R178 ;  /* 0x000000ffffa77224 */ /* 0x000fce00078e00b2 */
.L_x_19871:
[----:B------:R-:W-:Y:S05]  /*baa0*/  BSYNC B0 ;  /* 0x0000000000007941 */ /* 0x000fea0003800000 */
.L_x_19869:
        /* <DEDUP_REMOVED lines=18> */
.L_x_19875:
[----:B------:R-:W-:Y:S05]  /*bbd0*/  BSYNC B1 ;  /* 0x0000000000017941 */ /* 0x000fea0003800000 */
.L_x_19874:
        /* <DEDUP_REMOVED lines=43> */
.L_x_19873:
[----:B------:R-:W-:Y:S05]  /*be90*/  BSYNC B0 ;  /* 0x0000000000007941 */ /* 0x000fea0003800000 */
.L_x_19872:
        /* <DEDUP_REMOVED lines=9> */
.L_x_19868:
        /* <DEDUP_REMOVED lines=28> */
[----:B------:R-:W-:Y:S01]  /*c0f0*/  MOV R158, 0x10 ;  /* 0x00000010009e7802 */ /* 0x000fe20000000f00 */
[C---:B------:R-:W-:Y:S01]  /*c100*/  IMAD.WIDE.U32 R160, R195.reuse, 0x10, R164 ;  /* 0x00000010c3a07825 */ /* 0x040fe200078e00a4 */
[----:B------:R-:W-:Y:S01]  /*c110*/  PLOP3.LUT P4, PT, PT, PT, UP0, 0x80, 0x0 ;  /* 0x000000000000781c */ /* 0x000fe20003f8f008 */
[----:B------:R1:W-:Y:S02]  /*c120*/  STG.E.128 desc[UR4][R162.64+0x10], R152 ;  /* 0x00001098a2007986 */ /* 0x0003e4000c101d04 */
[----:B------:R-:W-:-:S02]  /*c130*/  @P3 IMAD.WIDE.U32 R158, R195, R158, UR20 ;  /* 0x00000014c39e3e25 */ /* 0x000fc4000f8e009e */
[----:B------:R1:W-:Y:S02]  /*c140*/  STG.E.64 desc[UR4][R168.64], R170 ;  /* 0x000000aaa8007986 */ /* 0x0003e4000c101b04 */
[----:B0-----:R-:W-:Y:S01]  /*c150*/  @P0 IMAD.WIDE.U32 R156, R195, 0x20, R156 ;  /* 0x00000020c39c0825 */ /* 0x001fe200078e009c */
[----:B------:R-:W-:Y:S06]  /*c160*/  @P2 BRA `(.L_x_19876) ;  /* 0x0000000000502947 */ /* 0x000fec0003800000 */
[----:B-1----:R-:W-:Y:S01]  /*c170*/  IMAD.U32 R168, R3, 0x10000, RZ ;  /* 0x0001000003a87824 */ /* 0x002fe200078e00ff */
        /* <DEDUP_REMOVED lines=19> */
.L_x_19876:
        /* <DEDUP_REMOVED lines=16> */
.L_x_19878:
[----:B------:R-:W-:-:S07]  /*c3b0*/  MOV R156, R178 ;  /* 0x000000b2009c7202 */ /* 0x000fce0000000f00 */
.L_x_19879:
[----:B------:R-:W-:Y:S05]  /*c3c0*/  BSYNC B0 ;  /* 0x0000000000007941 */ /* 0x000fea0003800000 */
.L_x_19877:
        /* <DEDUP_REMOVED lines=16> */
.L_x_19883:
[----:B------:R-:W-:Y:S05]  /*c4d0*/  BSYNC B1 ;  /* 0x0000000000017941 */ /* 0x000fea0003800000 */
.L_x_19882:
        /* <DEDUP_REMOVED lines=40> */
[----:B------:R-:W-:Y:S01]  /*c760*/  HFMA2.MMA R167, -RZ, RZ, 0, 0 ;  /* 0x00000000ffa77435 */ /* 0x000fe200000001ff */
[----:B------:R-:W-:Y:S01]  /*c770*/  MOV R178, R166 ;  /* 0x000000a600b27202 */ /* 0x000fe20000000f00 */
[----:B------:R-:W-:Y:S01]  /*c780*/  IMAD.MOV.U32 R180, RZ, RZ, R158 ;  /* 0x000000ffffb47224 */ /* 0x000fe200078e009e */
[----:B------:R-:W-:-:S08]  /*c790*/  LOP3.LUT R173, R159, UR40, R168, 0x96, !PT ;  /* 0x000000289fad7c12 */ /* 0x000fd0000f8e96a8 */
.L_x_19881:
[----:B------:R-:W-:Y:S05]  /*c7a0*/  BSYNC B0 ;  /* 0x0000000000007941 */ /* 0x000fea0003800000 */
.L_x_19880:
        /* <DEDUP_REMOVED lines=14> */
.L_x_19884:
        /* <DEDUP_REMOVED lines=12> */
.L_x_19887:
[----:B------:R-:W-:-:S07]  /*c950*/  IMAD.MOV.U32 R157, RZ, RZ, R178 ;  /* 0x000000ffff9d7224 */ /* 0x000fce00078e00b2 */
.L_x_19888:
[----:B------:R-:W-:Y:S05]  /*c960*/  BSYNC B0 ;  /* 0x0000000000007941 */ /* 0x000fea0003800000 */
.L_x_19886:
        /* <DEDUP_REMOVED lines=16> */
.L_x_19892:
[----:B------:R-:W-:Y:S05]  /*ca70*/  BSYNC B1 ;  /* 0x0000000000017941 */ /* 0x000fea0003800000 */
.L_x_19891:
        /* <DEDUP_REMOVED lines=43> */
.L_x_19890:
[----:B------:R-:W-:Y:S05]  /*cd30*/  BSYNC B0 ;  /* 0x0000000000007941 */ /* 0x000fea0003800000 */
.L_x_19889:
        /* <DEDUP_REMOVED lines=9> */
.L_x_19885:
        /* <DEDUP_REMOVED lines=12> */
.L_x_19894:
[----:B------:R-:W-:-:S07]  /*ce90*/  IMAD.MOV.U32 R157, RZ, RZ, R178 ;  /* 0x000000ffff9d7224 */ /* 0x000fce00078e00b2 */
.L_x_19895:
[----:B------:R-:W-:Y:S05]  /*cea0*/  BSYNC B0 ;  /* 0x0000000000007941 */ /* 0x000fea0003800000 */
.L_x_19893:
        /* <DEDUP_REMOVED lines=16> */
.L_x_19899:
[----:B------:R-:W-:Y:S05]  /*cfb0*/  BSYNC B1 ;  /* 0x0000000000017941 */ /* 0x000fea0003800000 */
.L_x_19898:
        /* <DEDUP_REMOVED lines=44> */
.L_x_19897:
[----:B------:R-:W-:Y:S05]  /*d280*/  BSYNC B0 ;  /* 0x0000000000007941 */ /* 0x000fea0003800000 */
.L_x_19896:
        /* <DEDUP_REMOVED lines=14> */
.L_x_19900:
        /* <DEDUP_REMOVED lines=12> */
.L_x_19903:
[----:B------:R-:W-:-:S07]  /*d430*/  MOV R158, R178 ;  /* 0x000000b2009e7202 */ /* 0x000fce0000000f00 */
.L_x_19904:
[----:B------:R-:W-:Y:S05]  /*d440*/  BSYNC B0 ;  /* 0x0000000000007941 */ /* 0x000fea0003800000 */
.L_x_19902:
        /* <DEDUP_REMOVED lines=16> */
.L_x_19908:
[----:B------:R-:W-:Y:S05]  /*d550*/  BSYNC B1 ;  /* 0x0000000000017941 */ /* 0x000fea0003800000 */
.L_x_19907:
        /* <DEDUP_REMOVED lines=44> */
.L_x_19906:
[----:B------:R-:W-:Y:S05]  /*d820*/  BSYNC B0 ;  /* 0x0000000000007941 */ /* 0x000fea0003800000 */
.L_x_19905:
        /* <DEDUP_REMOVED lines=9> */
.L_x_19901:
        /* <DEDUP_REMOVED lines=12> */
.L_x_19910:
[----:B------:R-:W-:-:S07]  /*d980*/  IMAD.MOV.U32 R158, RZ, RZ, R178 ;  /* 0x000000ffff9e7224 */ /* 0x000fce00078e00b2 */
.L_x_19911:
[----:B------:R-:W-:Y:S05]  /*d990*/  BSYNC B0 ;  /* 0x0000000000007941 */ /* 0x000fea0003800000 */
.L_x_19909:
        /* <DEDUP_REMOVED lines=16> */
.L_x_19915:
[----:B------:R-:W-:Y:S05]  /*daa0*/  BSYNC B1 ;  /* 0x0000000000017941 */ /* 0x000fea0003800000 */
.L_x_19914:
        /* <DEDUP_REMOVED lines=44> */
.L_x_19913:
[----:B------:R-:W-:Y:S05]  /*dd70*/  BSYNC B0 ;  /* 0x0000000000007941 */ /* 0x000fea0003800000 */
.L_x_19912:
        /* <DEDUP_REMOVED lines=14> */
.L_x_19916:
        /* <DEDUP_REMOVED lines=12> */
.L_x_19919:
[----:B------:R-:W-:-:S07]  /*df20*/  MOV R159, R178 ;  /* 0x000000b2009f7202 */ /* 0x000fce0000000f00 */
.L_x_19920:
[----:B------:R-:W-:Y:S05]  /*df30*/  BSYNC B0 ;  /* 0x0000000000007941 */ /* 0x000fea0003800000 */
.L_x_19918:
        /* <DEDUP_REMOVED lines=16> */
.L_x_19924:
[----:B------:R-:W-:Y:S05]  /*e040*/  BSYNC B1 ;  /* 0x0000000000017941 */ /* 0x000fea0003800000 */
.L_x_19923:
        /* <DEDUP_REMOVED lines=44> */
.L_x_19922:
[----:B------:R-:W-:Y:S05]  /*e310*/  BSYNC B0 ;  /* 0x0000000000007941 */ /* 0x000fea0003800000 */
.L_x_19921:
        /* <DEDUP_REMOVED lines=9> */
.L_x_19917:
        /* <DEDUP_REMOVED lines=12> */
.L_x_19926:
[----:B------:R-:W-:-:S07]  /*e470*/  IMAD.MOV.U32 R159, RZ, RZ, R178 ;  /* 0x000000ffff9f7224 */ /* 0x000fce00078e00b2 */
.L_x_19927:
[----:B------:R-:W-:Y:S05]  /*e480*/  BSYNC B0 ;  /* 0x0000000000007941 */ /* 0x000fea0003800000 */
.L_x_19925:
        /* <DEDUP_REMOVED lines=16> */
.L_x_19931:
[----:B------:R-:W-:Y:S05]  /*e590*/  BSYNC B1 ;  /* 0x0000000000017941 */ /* 0x000fea0003800000 */
.L_x_19930:
        /* <DEDUP_REMOVED lines=44> */
.L_x_19929:
[----:B------:R-:W-:Y:S05]  /*e860*/  BSYNC B0 ;  /* 0x0000000000007941 */ /* 0x000fea0003800000 */
.L_x_19928:
        /* <DEDUP_REMOVED lines=14> */
.L_x_19932:
        /* <DEDUP_REMOVED lines=12> */
.L_x_19935:
[----:B------:R-:W-:-:S07]  /*ea10*/  MOV R160, R178 ;  /* 0x000000b200a07202 */ /* 0x000fce0000000f00 */
.L_x_19936:
[----:B------:R-:W-:Y:S05]  /*ea20*/  BSYNC B0 ;  /* 0x0000000000007941 */ /* 0x000fea0003800000 */
.L_x_19934:
        /* <DEDUP_REMOVED lines=16> */
.L_x_19940:
[----:B------:R-:W-:Y:S05]  /*eb30*/  BSYNC B1 ;  /* 0x0000000000017941 */ /* 0x000fea0003800000 */
.L_x_19939:
        /* <DEDUP_REMOVED lines=44> */
.L_x_19938:
[----:B------:R-:W-:Y:S05]  /*ee00*/  BSYNC B0 ;  /* 0x0000000000007941 */ /* 0x000fea0003800000 */
.L_x_19937:
        /* <DEDUP_REMOVED lines=9> */
.L_x_19933:
        /* <DEDUP_REMOVED lines=12> */
.L_x_19942:
[----:B------:R-:W-:-:S07]  /*ef60*/  IMAD.MOV.U32 R160, RZ, RZ, R178 ;  /* 0x000000ffffa07224 */ /* 0x000fce00078e00b2 */
.L_x_19943:
[----:B------:R-:W-:Y:S05]  /*ef70*/  BSYNC B0 ;  /* 0x0000000000007941 */ /* 0x000fea0003800000 */
.L_x_19941:
        /* <DEDUP_REMOVED lines=16> */
.L_x_19947:
[----:B------:R-:W-:Y:S05]  /*f080*/  BSYNC B1 ;  /* 0x0000000000017941 */ /* 0x000fea0003800000 */
.L_x_19946:
        /* <DEDUP_REMOVED lines=44> */
.L_x_19945:
[----:B------:R-:W-:Y:S05]  /*f350*/  BSYNC B0 ;  /* 0x0000000000007941 */ /* 0x000fea0003800000 */
.L_x_19944:
        /* <DEDUP_REMOVED lines=12> */
.L_x_19948:
        /* <DEDUP_REMOVED lines=12> */
.L_x_19951:
[----:B------:R-:W-:-:S07]  /*f4e0*/  MOV R161, R178 ;  /* 0x000000b200a17202 */ /* 0x000fce0000000f00 */
.L_x_19952:
[----:B------:R-:W-:Y:S05]  /*f4f0*/  BSYNC B0 ;  /* 0x0000000000007941 */ /* 0x000fea0003800000 */
.L_x_19950:
        /* <DEDUP_REMOVED lines=16> */
.L_x_19956:
[----:B------:R-:W-:Y:S05]  /*f600*/  BSYNC B1 ;  /* 0x0000000000017941 */ /* 0x000fea0003800000 */
.L_x_19955:
        /* <DEDUP_REMOVED lines=44> */
.L_x_19954:
[----:B------:R-:W-:Y:S05]  /*f8d0*/  BSYNC B0 ;  /* 0x0000000000007941 */ /* 0x000fea0003800000 */
.L_x_19953:
        /* <DEDUP_REMOVED lines=9> */
.L_x_19949:
        /* <DEDUP_REMOVED lines=12> */
.L_x_19958:
[----:B------:R-:W-:-:S07]  /*fa30*/  IMAD.MOV.U32 R161, RZ, RZ, R178 ;  /* 0x000000ffffa17224 */ /* 0x000fce00078e00b2 */
.L_x_19959:
[----:B------:R-:W-:Y:S05]  /*fa40*/  BSYNC B0 ;  /* 0x0000000000007941 */ /* 0x000fea0003800000 */
.L_x_19957:
        /* <DEDUP_REMOVED lines=16> */
.L_x_19963:
[----:B------:R-:W-:Y:S05]  /*fb50*/  BSYNC B1 ;  /* 0x0000000000017941 */ /* 0x000fea0003800000 */
.L_x_19962:
        /* <DEDUP_REMOVED lines=44> */
.L_x_19961:
[----:B------:R-:W-:Y:S05]  /*fe20*/  BSYNC B0 ;  /* 0x0000000000007941 */ /* 0x000fea0003800000 */
.L_x_19960:
        /* <DEDUP_REMOVED lines=12> */
.L_x_19964:
        /* <DEDUP_REMOVED lines=12> */
.L_x_19967:
[----:B------:R-:W-:-:S07]  /*ffb0*/  MOV R162, R178 ;  /* 0x000000b200a27202 */ /* 0x000fce0000000f00 */
.L_x_19968:
[----:B------:R-:W-:Y:S05]  /*ffc0*/  BSYNC B0 ;  /* 0x0000000000007941 */ /* 0x000fea0003800000 */
.L_x_19966:
        /* <DEDUP_REMOVED lines=16> */
.L_x_19972:
[----:B------:R-:W-:Y:S05]  /*100d0*/  BSYNC B1 ;  /* 0x0000000000017941 */ /* 0x000fea0003800000 */
.L_x_19971:
        /* <DEDUP_REMOVED lines=44> */
.L_x_19970:
[----:B------:R-:W-:Y:S05]  /*103a0*/  BSYNC B0 ;  /* 0x0000000000007941 */ /* 0x000fea0003800000 */
.L_x_19969:
        /* <DEDUP_REMOVED lines=9> */
.L_x_19965:
        /* <DEDUP_REMOVED lines=12> */
.L_x_19974:
[----:B------:R-:W-:-:S07]  /*10500*/  IMAD.MOV.U32 R162, RZ, RZ, R178 ;  /* 0x000000ffffa27224 */ /* 0x000fce00078e00b2 */
.L_x_19975:
[----:B------:R-:W-:Y:S05]  /*10510*/  BSYNC B0 ;  /* 0x0000000000007941 */ /* 0x000fea0003800000 */
.L_x_19973:
        /* <DEDUP_REMOVED lines=16> */
.L_x_19979:
[----:B------:R-:W-:Y:S05]  /*10620*/  BSYNC B1 ;  /* 0x0000000000017941 */ /* 0x000fea0003800000 */
.L_x_19978:
        /* <DEDUP_REMOVED lines=44> */
.L_x_19977:
[----:B------:R-:W-:Y:S05]  /*108f0*/  BSYNC B0 ;  /* 0x0000000000007941 */ /* 0x000fea0003800000 */
.L_x_19976:
        /* <DEDUP_REMOVED lines=12> */
.L_x_19980:
        /* <DEDUP_REMOVED lines=12> */
.L_x_19983:
[----:B------:R-:W-:-:S07]  /*10a80*/  MOV R3, R178 ;  /* 0x000000b200037202 */ /* 0x000fce0000000f00 */
.L_x_19984:
[----:B------:R-:W-:Y:S05]  /*10a90*/  BSYNC B0 ;  /* 0x0000000000007941 */ /* 0x000fea0003800000 */
.L_x_19982:
        /* <DEDUP_REMOVED lines=16> */
.L_x_19988:
[----:B------:R-:W-:Y:S05]  /*10ba0*/  BSYNC B1 ;  /* 0x0000000000017941 */ /* 0x000fea0003800000 */
.L_x_19987:
        /* <DEDUP_REMOVED lines=44> */
.L_x_19986:
[----:B------:R-:W-:Y:S05]  /*10e70*/  BSYNC B0 ;  /* 0x0000000000007941 */ /* 0x000fea0003800000 */
.L_x_19985:
        /* <DEDUP_REMOVED lines=9> */
.L_x_19981:
        /* <DEDUP_REMOVED lines=12> */
.L_x_19990:
[----:B------:R-:W-:-:S07]  /*10fd0*/  IMAD.MOV.U32 R166, RZ, RZ, R178 ;  /* 0x000000ffffa67224 */ /* 0x000fce00078e00b2 */
.L_x_19991:
[----:B------:R-:W-:Y:S05]  /*10fe0*/  BSYNC B0 ;  /* 0x0000000000007941 */ /* 0x000fea0003800000 */
.L_x_19989:
        /* <DEDUP_REMOVED lines=16> */
.L_x_19995:
[----:B------:R-:W-:Y:S05]  /*110f0*/  BSYNC B1 ;  /* 0x0000000000017941 */ /* 0x000fea0003800000 */
.L_x_19994:
        /* <DEDUP_REMOVED lines=44> */
.L_x_19993:
[----:B------:R-:W-:Y:S05]  /*113c0*/  BSYNC B0 ;  /* 0x0000000000007941 */ /* 0x000fea0003800000 */
.L_x_19992:
        /* <DEDUP_REMOVED lines=12> */
.L_x_19996:
        /* <DEDUP_REMOVED lines=12> */
.L_x_19999:
[----:B------:R-:W-:-:S07]  /*11550*/  MOV R166, R178 ;  /* 0x000000b200a67202 */ /* 0x000fce0000000f00 */
.L_x_20000:
[----:B------:R-:W-:Y:S05]  /*11560*/  BSYNC B0 ;  /* 0x0000000000007941 */ /* 0x000fea0003800000 */
.L_x_19998:
        /* <DEDUP_REMOVED lines=18> */
.L_x_20004:
[----:B------:R-:W-:Y:S05]  /*11690*/  BSYNC B1 ;  /* 0x0000000000017941 */ /* 0x000fea0003800000 */
.L_x_20003:
        /* <DEDUP_REMOVED lines=43> */
.L_x_20002:
[----:B------:R-:W-:Y:S05]  /*11950*/  BSYNC B0 ;  /* 0x0000000000007941 */ /* 0x000fea0003800000 */
.L_x_20001:
        /* <DEDUP_REMOVED lines=9> */
.L_x_19997:
        /* <DEDUP_REMOVED lines=56> */
.L_x_20005:
        /* <DEDUP_REMOVED lines=16> */
.L_x_20007:
[----:B------:R-:W-:-:S07]  /*11e70*/  IMAD.MOV.U32 R164, RZ, RZ, R178 ;  /* 0x000000ffffa47224 */ /* 0x000fce00078e00b2 */
.L_x_20008:
[----:B------:R-:W-:Y:S05]  /*11e80*/  BSYNC B0 ;  /* 0x0000000000007941 */ /* 0x000fea0003800000 */
.L_x_20006:
        /* <DEDUP_REMOVED lines=16> */
.L_x_20012:
[----:B------:R-:W-:Y:S05]  /*11f90*/  BSYNC B1 ;  /* 0x0000000000017941 */ /* 0x000fea0003800000 */
.L_x_20011:
        /* <DEDUP_REMOVED lines=44> */
.L_x_20010:
[----:B------:R-:W-:Y:S05]  /*12260*/  BSYNC B0 ;  /* 0x0000000000007941 */ /* 0x000fea0003800000 */
.L_x_20009:
        /* <DEDUP_REMOVED lines=14> */
.L_x_20013:
        /* <DEDUP_REMOVED lines=12> */
.L_x_20016:
[----:B------:R-:W-:-:S07]  /*12410*/  MOV R165, R178 ;  /* 0x000000b200a57202 */ /* 0x000fce0000000f00 */
.L_x_20017:
[----:B------:R-:W-:Y:S05]  /*12420*/  BSYNC B0 ;  /* 0x0000000000007941 */ /* 0x000fea0003800000 */
.L_x_20015:
        /* <DEDUP_REMOVED lines=16> */
.L_x_20021:
[----:B------:R-:W-:Y:S05]  /*12530*/  BSYNC B1 ;  /* 0x0000000000017941 */ /* 0x000fea0003800000 */
.L_x_20020:
        /* <DEDUP_REMOVED lines=41> */
[----:B------:R-:W-:Y:S01]  /*127d0*/  LOP3.LUT R173, R167, UR40, R180, 0x96, !PT ;  /* 0x00000028a7ad7c12 */ /* 0x000fe2000f8e96b4 */
[----:B------:R-:W-:Y:S01]  /*127e0*/  IMAD.MOV.U32 R180, RZ, RZ, R166 ;  /* 0x000000ffffb47224 */ /* 0x000fe200078e00a6 */
[----:B------:R-:W-:-:S11]  /*127f0*/  HFMA2.MMA R166, -RZ, RZ, 0, 0 ;  /* 0x00000000ffa67435 */ /* 0x000fd600000001ff */
.L_x_20019:
[----:B------:R-:W-:Y:S05]  /*12800*/  BSYNC B0 ;  /* 0x0000000000007941 */ /* 0x000fea0003800000 */
.L_x_20018:
        /* <DEDUP_REMOVED lines=9> */
.L_x_20014:
        /* <DEDUP_REMOVED lines=12> */
.L_x_20023:
[----:B------:R-:W-:-:S07]  /*12960*/  IMAD.MOV.U32 R165, RZ, RZ, R178 ;  /* 0x000000ffffa57224 */ /* 0x000fce00078e00b2 */
.L_x_20024:
[----:B------:R-:W-:Y:S05]  /*12970*/  BSYNC B0 ;  /* 0x0000000000007941 */ /* 0x000fea0003800000 */
.L_x_20022:
        /* <DEDUP_REMOVED lines=16> */
.L_x_20028:
[----:B------:R-:W-:Y:S05]  /*12a80*/  BSYNC B1 ;  /* 0x0000000000017941 */ /* 0x000fea0003800000 */
.L_x_20027:
        /* <DEDUP_REMOVED lines=44> */
.L_x_20026:
[----:B------:R-:W-:Y:S05]  /*12d50*/  BSYNC B0 ;  /* 0x0000000000007941 */ /* 0x000fea0003800000 */
.L_x_20025:
        /* <DEDUP_REMOVED lines=14> */
.L_x_20029:
        /* <DEDUP_REMOVED lines=12> */
.L_x_20032:
[----:B------:R-:W-:-:S07]  /*12f00*/  MOV R166, R178 ;  /* 0x000000b200a67202 */ /* 0x000fce0000000f00 */
.L_x_20033:
[----:B------:R-:W-:Y:S05]  /*12f10*/  BSYNC B0 ;  /* 0x0000000000007941 */ /* 0x000fea0003800000 */
.L_x_20031:
        /* <DEDUP_REMOVED lines=16> */
.L_x_20037:
[----:B------:R-:W-:Y:S05]  /*13020*/  BSYNC B1 ;  /* 0x0000000000017941 */ /* 0x000fea0003800000 */
.L_x_20036:
        /* <DEDUP_REMOVED lines=44> */
.L_x_20035:
[----:B------:R-:W-:Y:S05]  /*132f0*/  BSYNC B0 ;  /* 0x0000000000007941 */ /* 0x000fea0003800000 */
.L_x_20034:
        /* <DEDUP_REMOVED lines=9> */
.L_x_20030:
        /* <DEDUP_REMOVED lines=12> */
.L_x_20039:
[----:B------:R-:W-:-:S07]  /*13450*/  IMAD.MOV.U32 R166, RZ, RZ, R178 ;  /* 0x000000ffffa67224 */ /* 0x000fce00078e00b2 */
.L_x_20040:
[----:B------:R-:W-:Y:S05]  /*13460*/  BSYNC B0 ;  /* 0x0000000000007941 */ /* 0x000fea0003800000 */
.L_x_20038:
        /* <DEDUP_REMOVED lines=16> */
.L_x_20044:
[----:B------:R-:W-:Y:S05]  /*13570*/  BSYNC B1 ;  /* 0x0000000000017941 */ /* 0x000fea0003800000 */
.L_x_20043:
        /* <DEDUP_REMOVED lines=44> */
.L_x_20042:
[----:B------:R-:W-:Y:S05]  /*13840*/  BSYNC B0 ;  /* 0x0000000000007941 */ /* 0x000fea0003800000 */
.L_x_20041:
        /* <DEDUP_REMOVED lines=14> */
.L_x_20045:
        /* <DEDUP_REMOVED lines=12> */
.L_x_20048:
[----:B------:R-:W-:-:S07]  /*139f0*/  MOV R167, R178 ;  /* 0x000000b200a77202 */ /* 0x000fce0000000f00 */
.L_x_20049:
[----:B------:R-:W-:Y:S05]  /*13a00*/  BSYNC B0 ;  /* 0x0000000000007941 */ /* 0x000fea0003800000 */
.L_x_20047:
        /* <DEDUP_REMOVED lines=16> */
.L_x_20053:
[----:B------:R-:W-:Y:S05]  /*13b10*/  BSYNC B1 ;  /* 0x0000000000017941 */ /* 0x000fea0003800000 */
.L_x_20052:
        /* <DEDUP_REMOVED lines=44> */
.L_x_20051:
[----:B------:R-:W-:Y:S05]  /*13de0*/  BSYNC B0 ;  /* 0x0000000000007941 */ /* 0x000fea0003800000 */
.L_x_20050:
        /* <DEDUP_REMOVED lines=9> */
.L_x_20046:
        /* <DEDUP_REMOVED lines=12> */
.L_x_20055:
[----:B------:R-:W-:-:S07]  /*13f40*/  IMAD.MOV.U32 R167, RZ, RZ, R178 ;  /* 0x000000ffffa77224 */ /* 0x000fce00078e00b2 */
.L_x_20056:
[----:B------:R-:W-:Y:S05]  /*13f50*/  BSYNC B0 ;  /* 0x0000000000007941 */ /* 0x000fea0003800000 */
.L_x_20054:
        /* <DEDUP_REMOVED lines=16> */
.L_x_20060:
[----:B------:R-:W-:Y:S05]  /*14060*/  BSYNC B1 ;  /* 0x0000000000017941 */ /* 0x000fea0003800000 */
.L_x_20059:
        /* <DEDUP_REMOVED lines=44> */
.L_x_20058:
[----:B------:R-:W-:Y:S05]  /*14330*/  BSYNC B0 ;  /* 0x0000000000007941 */ /* 0x000fea0003800000 */
.L_x_20057:
        /* <DEDUP_REMOVED lines=14> */
.L_x_20061:
        /* <DEDUP_REMOVED lines=12> */
.L_x_20064:
[----:B------:R-:W-:-:S07]  /*144e0*/  MOV R168, R178 ;  /* 0x000000b200a87202 */ /* 0x000fce0000000f00 */
.L_x_20065:
[----:B------:R-:W-:Y:S05]  /*144f0*/  BSYNC B0 ;  /* 0x0000000000007941 */ /* 0x000fea0003800000 */
.L_x_20063:
        /* <DEDUP_REMOVED lines=16> */
.L_x_20069:
[----:B------:R-:W-:Y:S05]  /*14600*/  BSYNC B1 ;  /* 0x0000000000017941 */ /* 0x000fea0003800000 */
.L_x_20068:
        /* <DEDUP_REMOVED lines=44> */
.L_x_20067:
[----:B------:R-:W-:Y:S05]  /*148d0*/  BSYNC B0 ;  /* 0x0000000000007941 */ /* 0x000fea0003800000 */
.L_x_20066:
        /* <DEDUP_REMOVED lines=9> */
.L_x_20062:
        /* <DEDUP_REMOVED lines=12> */
.L_x_20071:
[----:B------:R-:W-:-:S07]  /*14a30*/  IMAD.MOV.U32 R168, RZ, RZ, R178 ;  /* 0x000000ffffa87224 */ /* 0x000fce00078e00b2 */
.L_x_20072:
[----:B------:R-:W-:Y:S05]  /*14a40*/  BSYNC B0 ;  /* 0x0000000000007941 */ /* 0x000fea0003800000 */
.L_x_20070:
        /* <DEDUP_REMOVED lines=16> */
.L_x_20076:
[----:B------:R-:W-:Y:S05]  /*14b50*/  BSYNC B1 ;  /* 0x0000000000017941 */ /* 0x000fea0003800000 */
.L_x_20075:
        /* <DEDUP_REMOVED lines=44> */
.L_x_20074:
[----:B------:R-:W-:Y:S05]  /*14e20*/  BSYNC B0 ;  /* 0x0000000000007941 */ /* 0x000fea0003800000 */
.L_x_20073:
        /* <DEDUP_REMOVED lines=12> */
.L_x_20077:
        /* <DEDUP_REMOVED lines=12> */
.L_x_20080:
[----:B------:R-:W-:-:S07]  /*14fb0*/  MOV R169, R178 ;  /* 0x000000b200a97202 */ /* 0x000fce0000000f00 */
.L_x_20081:
[----:B------:R-:W-:Y:S05]  /*14fc0*/  BSYNC B0 ;  /* 0x0000000000007941 */ /* 0x000fea0003800000 */
.L_x_20079:
        /* <DEDUP_REMOVED lines=16> */
.L_x_20085:
[----:B------:R-:W-:Y:S05]  /*150d0*/  BSYNC B1 ;  /* 0x0000000000017941 */ /* 0x000fea0003800000 */
.L_x_20084:
        /* <DEDUP_REMOVED lines=44> */
.L_x_20083:
[----:B------:R-:W-:Y:S05]  /*153a0*/  BSYNC B0 ;  /* 0x0000000000007941 */ /* 0x000fea0003800000 */
.L_x_20082:
        /* <DEDUP_REMOVED lines=9> */
.L_x_20078:
        /* <DEDUP_REMOVED lines=12> */
.L_x_20087:
[----:B------:R-:W-:-:S07]  /*15500*/  IMAD.MOV.U32 R169, RZ, RZ, R178 ;  /* 0x000000ffffa97224 */ /* 0x000fce00078e00b2 */
.L_x_20088:
[----:B------:R-:W-:Y:S05]  /*15510*/  BSYNC B0 ;  /* 0x0000000000007941 */ /* 0x000fea0003800000 */
.L_x_20086:
        /* <DEDUP_REMOVED lines=16> */
.L_x_20092:
[----:B------:R-:W-:Y:S05]  /*15620*/  BSYNC B1 ;  /* 0x0000000000017941 */ /* 0x000fea0003800000 */
.L_x_20091:
        /* <DEDUP_REMOVED lines=44> */
.L_x_20090:
[----:B------:R-:W-:Y:S05]  /*158f0*/  BSYNC B0 ;  /* 0x0000000000007941 */ /* 0x000fea0003800000 */
.L_x_20089:
        /* <DEDUP_REMOVED lines=12> */
.L_x_20093:
        /* <DEDUP_REMOVED lines=12> */
.L_x_20096:
[----:B------:R-:W-:-:S07]  /*15a80*/  MOV R170, R178 ;  /* 0x000000b200aa7202 */ /* 0x000fce0000000f00 */
.L_x_20097:
[----:B------:R-:W-:Y:S05]  /*15a90*/  BSYNC B0 ;  /* 0x0000000000007941 */ /* 0x000fea0003800000 */
.L_x_20095:
        /* <DEDUP_REMOVED lines=16> */
.L_x_20101:
[----:B------:R-:W-:Y:S05]  /*15ba0*/  BSYNC B1 ;  /* 0x0000000000017941 */ /* 0x000fea0003800000 */
.L_x_20100:
        /* <DEDUP_REMOVED lines=44> */
.L_x_20099:
[----:B------:R-:W-:Y:S05]  /*15e70*/  BSYNC B0 ;  /* 0x0000000000007941 */ /* 0x000fea0003800000 */
.L_x_20098:
        /* <DEDUP_REMOVED lines=9> */
.L_x_20094:
        /* <DEDUP_REMOVED lines=12> */
.L_x_20103:
[----:B------:R-:W-:-:S07]  /*15fd0*/  IMAD.MOV.U32 R170, RZ, RZ, R178 ;  /* 0x000000ffffaa7224 */ /* 0x000fce00078e00b2 */
.L_x_20104:
[----:B------:R-:W-:Y:S05]  /*15fe0*/  BSYNC B0 ;  /* 0x0000000000007941 */ /* 0x000fea0003800000 */
.L_x_20102:
        /* <DEDUP_REMOVED lines=16> */
.L_x_20108:
[----:B------:R-:W-:Y:S05]  /*160f0*/  BSYNC B1 ;  /* 0x0000000000017941 */ /* 0x000fea0003800000 */
.L_x_20107:
        /* <DEDUP_REMOVED lines=44> */
.L_x_20106:
[----:B------:R-:W-:Y:S05]  /*163c0*/  BSYNC B0 ;  /* 0x0000000000007941 */ /* 0x000fea0003800000 */
.L_x_20105:
        /* <DEDUP_REMOVED lines=12> */
.L_x_20109:
        /* <DEDUP_REMOVED lines=12> */
.L_x_20112:
[----:B------:R-:W-:-:S07]  /*16550*/  MOV R3, R178 ;  /* 0x000000b200037202 */ /* 0x000fce0000000f00 */
.L_x_20113:
[----:B------:R-:W-:Y:S05]  /*16560*/  BSYNC B0 ;  /* 0x0000000000007941 */ /* 0x000fea0003800000 */
.L_x_20111:
        /* <DEDUP_REMOVED lines=16> */
.L_x_20117:
[----:B------:R-:W-:Y:S05]  /*16670*/  BSYNC B1 ;  /* 0x0000000000017941 */ /* 0x000fea0003800000 */
.L_x_20116:
        /* <DEDUP_REMOVED lines=44> */
.L_x_20115:
[----:B------:R-:W-:Y:S05]  /*16940*/  BSYNC B0 ;  /* 0x0000000000007941 */ /* 0x000fea0003800000 */
.L_x_20114:
        /* <DEDUP_REMOVED lines=9> */
.L_x_20110:
        /* <DEDUP_REMOVED lines=12> */
.L_x_20119:
[----:B------:R-:W-:-:S07]  /*16aa0*/  IMAD.MOV.U32 R192, RZ, RZ, R178 ;  /* 0x000000ffffc07224 */ /* 0x000fce00078e00b2 */
.L_x_20120:
[----:B------:R-:W-:Y:S05]  /*16ab0*/  BSYNC B0 ;  /* 0x0000000000007941 */ /* 0x000fea0003800000 */
.L_x_20118:
        /* <DEDUP_REMOVED lines=16> */
.L_x_20124:
[----:B------:R-:W-:Y:S05]  /*16bc0*/  BSYNC B1 ;  /* 0x0000000000017941 */ /* 0x000fea0003800000 */
.L_x_20123:
        /* <DEDUP_REMOVED lines=44> */
.L_x_20122:
[----:B------:R-:W-:Y:S05]  /*16e90*/  BSYNC B0 ;  /* 0x0000000000007941 */ /* 0x000fea0003800000 */
.L_x_20121:
        /* <DEDUP_REMOVED lines=12> */
.L_x_20125:
        /* <DEDUP_REMOVED lines=12> */
.L_x_20128:
[----:B------:R-:W-:-:S07]  /*17020*/  MOV R179, R178 ;  /* 0x000000b200b37202 */ /* 0x000fce0000000f00 */
.L_x_20129:
[----:B------:R-:W-:Y:S05]  /*17030*/  BSYNC B0 ;  /* 0x0000000000007941 */ /* 0x000fea0003800000 */
.L_x_20127:
        /* <DEDUP_REMOVED lines=16> */
.L_x_20133:
[----:B------:R-:W-:Y:S05]  /*17140*/  BSYNC B1 ;  /* 0x0000000000017941 */ /* 0x000fea0003800000 */
.L_x_20132:
        /* <DEDUP_REMOVED lines=44> */
.L_x_20131:
[----:B------:R-:W-:Y:S05]  /*17410*/  BSYNC B0 ;  /* 0x0000000000007941 */ /* 0x000fea0003800000 */
.L_x_20130:
        /* <DEDUP_REMOVED lines=9> */
.L_x_20126:
        /* <DEDUP_REMOVED lines=83> */
.L_x_20134:
        /* <DEDUP_REMOVED lines=88> */
.L_x_20147:
        /* <DEDUP_REMOVED lines=102> */
[C---:B------:R-:W-:Y:S01]  /*185c0*/  FADD.FTZ R224, -R207.reuse, R155 ;  /* 0x0000009bcfe07221 */ /* 0x040fe20000010100 */
        /* <DEDUP_REMOVED lines=16> */
[----:B------:R-:W-:Y:S01]  /*186d0*/  F2FP.F16.F32.PACK_AB R132, R133, R132 ;  /* 0x000000848584723e */ /* 0x000fe200000000ff */
        /* <DEDUP_REMOVED lines=13> */
[----:B------:R-:W-:Y:S01]  /*187b0*/  F2FP.F16.F32.PACK_AB R133, R152, R133 ;  /* 0x000000859885723e */ /* 0x000fe200000000ff */
[----:B------:R-:W-:Y:S01]  /*187c0*/  FMUL.FTZ R152, R151, R202 ;  /* 0x000000ca97987220 */ /* 0x000fe20000410000 */
[----:B------:R-:W-:Y:S01]  /*187d0*/  F2FP.F16.F32.PACK_AB R134, R135, R134 ;  /* 0x000000868786723e */ /* 0x000fe200000000ff */
[----:B------:R-:W-:Y:S01]  /*187e0*/  FADD.FTZ R206, -R207, R163 ;  /* 0x000000a3cfce7221 */ /* 0x000fe20000010100 */
[----:B------:R-:W-:Y:S01]  /*187f0*/  F2FP.F16.F32.PACK_AB R135, R154, R145 ;  /* 0x000000919a87723e */ /* 0x000fe200000000ff */
[----:B------:R-:W-:Y:S01]  /*18800*/  FMUL.FTZ R154, R151, R204 ;  /* 0x000000cc979a7220 */ /* 0x000fe20000410000 */
[----:B------:R-:W-:Y:S01]  /*18810*/  FADD.FTZ R226, -R207, R168 ;  /* 0x000000a8cfe27221 */ /* 0x000fe20000010100 */
[----:B------:R-:W-:Y:S01]  /*18820*/  IADD3.X R145, R196, UR13, RZ, P2, !PT ;  /* 0x0000000dc4917c10 */ /* 0x000fe200097fe4ff */
[----:B------:R-:W-:Y:S01]  /*18830*/  FMUL.FTZ R163, R151, R156 ;  /* 0x0000009c97a37220 */ /* 0x000fe20000410000 */
[----:B------:R-:W-:Y:S01]  /*18840*/  F2FP.F16.F32.PACK_AB R146, R159, R146 ;  /* 0x000000929f92723e */ /* 0x000fe200000000ff */
        /* <DEDUP_REMOVED lines=25> */
[----:B-1----:R-:W-:Y:S01]  /*189e0*/  F2FP.F16.F32.PACK_AB R145, R232, R157 ;  /* 0x0000009de891723e */ /* 0x002fe200000000ff */
[----:B------:R-:W-:Y:S01]  /*189f0*/  FFMA.FTZ R134, R80, R205, R16 ;  /* 0x000000cd50867223 */ /* 0x000fe20000010010 */
[----:B------:R-:W-:Y:S01]  /*18a00*/  F2FP.F16.F32.PACK_AB R132, R159, R156 ;  /* 0x0000009c9f84723e */ /* 0x000fe200000000ff */
[----:B------:R-:W-:Y:S01]  /*18a10*/  FFMA.FTZ R135, R81, R202, R17 ;  /* 0x000000ca51877223 */ /* 0x000fe20000010011 */
[----:B------:R-:W-:Y:S01]  /*18a20*/  F2FP.F16.F32.PACK_AB R133, R149, R158 ;  /* 0x0000009e9585723e */ /* 0x000fe200000000ff */
[----:B------:R-:W0:Y:S01]  /*18a30*/  LDC.64 R156, c[0x0][0x2b8] ;  /* 0x0000ae00ff9c7b82 */ /* 0x000e220000000a00 */
[----:B------:R-:W-:Y:S01]  /*18a40*/  F2FP.F16.F32.PACK_AB R144, R150, R153 ;  /* 0x000000999690723e */ /* 0x000fe200000000ff */
[----:B------:R-:W-:Y:S01]  /*18a50*/  FFMA.FTZ R153, R109, R152, R45 ;  /* 0x000000986d997223 */ /* 0x000fe2000001002d */
[----:B------:R-:W-:Y:S01]  /*18a60*/  F2FP.F16.F32.PACK_AB R134, R135, R134 ;  /* 0x000000868786723e */ /* 0x000fe200000000ff */
        /* <DEDUP_REMOVED lines=37> */
[----:B------:R-:W-:Y:S01]  /*18cc0*/  F2FP.F16.F32.PACK_AB R152, R153, R152 ;  /* 0x000000989998723e */ /* 0x000fe200000000ff */
[----:B0-----:R-:W-:Y:S01]  /*18cd0*/  IMAD.WIDE.U32 R206, R195, 0x10, R156 ;  /* 0x00000010c3ce7825 */ /* 0x001fe200078e009c */
[----:B------:R-:W-:-:S03]  /*18ce0*/  F2FP.F16.F32.PACK_AB R153, R155, R0 ;  /* 0x000000009b99723e */ /* 0x000fc600000000ff */
        /* <DEDUP_REMOVED lines=8> */
[----:B------:R-:W-:Y:S01]  /*18d70*/  IMAD.WIDE.U32 R204, R194, 0x10, R156 ;  /* 0x00000010c2cc7825 */ /* 0x000fe200078e009c */
[----:B------:R-:W-:Y:S01]  /*18d80*/  F2FP.F16.F32.PACK_AB R151, R224, R151 ;  /* 0x00000097e097723e */ /* 0x000fe200000000ff */
        /* <DEDUP_REMOVED lines=17> */
[----:B-1----:R-:W-:-:S02]  /*18ea0*/  F2FP.F16.F32.PACK_AB R135, R200, R201 ;  /* 0x000000c9c887723e */ /* 0x002fc400000000ff */
[----:B------:R-:W-:Y:S01]  /*18eb0*/  F2FP.F16.F32.PACK_AB R144, R145, R144 ;  /* 0x000000909190723e */ /* 0x000fe200000000ff */
[----:B------:R-:W-:Y:S01]  /*18ec0*/  FFMA.FTZ R145, R94, R163, R30 ;  /* 0x000000a35e917223 */ /* 0x000fe2000001001e */
[----:B--2---:R-:W-:Y:S01]  /*18ed0*/  FFMA.FTZ R148, R98, R199, R34 ;  /* 0x000000c762947223 */ /* 0x004fe20000010022 */
[----:B------:R-:W-:Y:S01]  /*18ee0*/  FFMA.FTZ R149, R99, R198, R35 ;  /* 0x000000c663957223 */ /* 0x000fe20000010023 */
[----:B------:R-:W-:Y:S01]  /*18ef0*/  F2FP.F16.F32.PACK_AB R146, R147, R146 ;  /* 0x000000929392723e */ /* 0x000fe200000000ff */
[----:B------:R-:W-:Y:S01]  /*18f00*/  FFMA.FTZ R150, R128, R165, R64 ;  /* 0x000000a580967223 */ /* 0x000fe20000010040 */
[----:B---3--:R-:W-:Y:S02]  /*18f10*/  IMAD.SHL.U32 R154, R193, 0x10, RZ ;  /* 0x00000010c19a7824 */ /* 0x008fe400078e00ff */
[----:B------:R-:W-:Y:S01]  /*18f20*/  FFMA.FTZ R153, R129, R162, R65 ;  /* 0x000000a281997223 */ /* 0x000fe20000010041 */
[----:B------:R-:W-:Y:S01]  /*18f30*/  F2FP.F16.F32.PACK_AB R147, R149, R148 ;  /* 0x000000949593723e */ /* 0x000fe200000000ff */
        /* <DEDUP_REMOVED lines=11> */
[----:B------:R-:W-:Y:S02]  /*18ff0*/  F2FP.F16.F32.PACK_AB R150, R153, R150 ;  /* 0x000000969996723e */ /* 0x000fe400000000ff */
[----:B------:R-:W-:Y:S01]  /*19000*/  F2FP.F16.F32.PACK_AB R145, R0, R145 ;  /* 0x000000910091723e */ /* 0x000fe200000000ff */
[----:B------:R0:W-:Y:S01]  /*19010*/  STG.E.128 desc[UR4][R158.64], R132 ;  /* 0x000000849e007986 */ /* 0x0001e2000c101d04 */
[----:B------:R-:W-:-:S02]  /*19020*/  IADD3.X R153, R193, UR13, RZ, P1, !PT ;  /* 0x0000000dc1997c10 */ /* 0x000fc40008ffe4ff */
[----:B------:R-:W-:Y:S02]  /*19030*/  F2FP.F16.F32.PACK_AB R151, R198, R151 ;  /* 0x00000097c697723e */ /* 0x000fe400000000ff */
[----:B------:R-:W-:Y:S01]  /*19040*/  F2FP.F16.F32.PACK_AB R149, R164, R149 ;  /* 0x00000095a495723e */ /* 0x000fe200000000ff */
[----:B------:R0:W-:Y:S01]  /*19050*/  STG.E.128 desc[UR4][R152.64], R144 ;  /* 0x0000009098007986 */ /* 0x0001e2000c101d04 */
[----:B------:R-:W-:Y:S02]  /*19060*/  IADD3.X R155, R193, UR15, RZ, P2, !PT ;  /* 0x0000000fc19b7c10 */ /* 0x000fe400097fe4ff */
[----:B------:R-:W-:Y:S02]  /*19070*/  F2FP.F16.F32.PACK_AB R148, R157, R148 ;  /* 0x000000949d94723e */ /* 0x000fe400000000ff */
[----:B------:R-:W-:Y:S02]  /*19080*/  ISETP.GE.AND P1, PT, R187, UR17, PT ;  /* 0x00000011bb007c0c */ /* 0x000fe4000bf26270 */
[----:B------:R-:W-:Y:S01]  /*19090*/  SEL R0, RZ, 0x1, P0 ;  /* 0x00000001ff007807 */ /* 0x000fe20000000000 */
[----:B------:R0:W-:Y:S10]  /*190a0*/  STG.E.128 desc[UR4][R154.64], R148 ;  /* 0x000000949a007986 */ /* 0x0001f4000c101d04 */
[----:B------:R-:W-:Y:S05]  /*190b0*/  @!P1 BRA `(.L_x_20136) ;  /* 0xfffffe7800c49947 */ /* 0x000fea000383ffff */
[----:B------:R-:W-:Y:S05]  /*190c0*/  EXIT ;  /* 0x000000000000794d */ /* 0x000fea0003800000 */
.L_x_20135:
[----:B------:R-:W-:Y:S01]  /*190d0*/  HFMA2.MMA R209, -RZ, RZ, 0, 5.9604644775390625e-08 ;  /* 0x00000001ffd17435 */ /* 0x000fe200000001ff */
[----:B------:R-:W-:Y:S01]  /*190e0*/  IMAD.MOV.U32 R210, RZ, RZ, R0 ;  /* 0x000000ffffd27224 */ /* 0x000fe200078e0000 */
[----:B0-----:R-:W-:Y:S01]  /*190f0*/  MOV R207, 0xffffffff ;  /* 0xffffffff00cf7802 */ /* 0x001fe20000000f00 */
[----:B------:R-:W-:-:S08]  /*19100*/  IMAD.MOV.U32 R212, RZ, RZ, 0x1f ;  /* 0x0000001fffd47424 */ /* 0x000fd000078e00ff */
[----:B------:R-:W-:Y:S05]  /*19110*/  WARPSYNC.COLLECTIVE R207, `(.L_x_20137) ;  /* 0x00000000cf087348 */ /* 0x000fea0003c00000 */
[----:B------:R0:W1:Y:S02]  /*19120*/  SHFL.BFLY P2, R208, R210, R209, R212 ;  /* 0x0c0000d1d2d07389 */ /* 0x00006400000400d4 */
[----:B01----:R-:W-:Y:S01]  /*19130*/  ENDCOLLECTIVE ;  /* 0x000000000000791b */ /* 0x003fe20003800000 */
.L_x_20137:
[----:B------:R-:W-:Y:S02]  /*19140*/  IMAD.MOV.U32 R209, RZ, RZ, 0x2 ;  /* 0x00000002ffd17424 */ /* 0x000fe400078e00ff */
[----:B------:R-:W-:-:S04]  /*19150*/  IMAD.MOV.U32 R201, RZ, RZ, R208 ;  /* 0x000000ffffc97224 */ /* 0x000fc800078e00d0 */
[----:B------:R-:W-:-:S05]  /*19160*/  FADD.FTZ R201, R0, R201 ;  /* 0x000000c900c97221 */ /* 0x000fca0000010000 */
[----:B------:R-:W-:-:S07]  /*19170*/  MOV R210, R201 ;  /* 0x000000c900d27202 */ /* 0x000fce0000000f00 */
[----:B------:R-:W-:Y:S05]  /*19180*/  WARPSYNC.COLLECTIVE R207, `(.L_x_20138) ;  /* 0x00000000cf087348 */ /* 0x000fea0003c00000 */
[----:B------:R0:W1:Y:S02]  /*19190*/  SHFL.BFLY P2, R208, R210, R209, R212 ;  /* 0x0c0000d1d2d07389 */ /* 0x00006400000400d4 */
[----:B01----:R-:W-:Y:S01]  /*191a0*/  ENDCOLLECTIVE ;  /* 0x000000000000791b */ /* 0x003fe20003800000 */
.L_x_20138:
[----:B------:R-:W-:Y:S01]  /*191b0*/  HFMA2.MMA R209, -RZ, RZ, 0, 2.384185791015625e-07 ;  /* 0x00000004ffd17435 */ /* 0x000fe200000001ff */
[----:B------:R-:W-:-:S05]  /*191c0*/  MOV R198, R208 ;  /* 0x000000d000c67202 */ /* 0x000fca0000000f00 */
[----:B------:R-:W-:-:S04]  /*191d0*/  FADD.FTZ R203, R201, R198 ;  /* 0x000000c6c9cb7221 */ /* 0x000fc80000010000 */
[----:B------:R-:W-:-:S07]  /*191e0*/  IMAD.MOV.U32 R210, RZ, RZ, R203 ;  /* 0x000000ffffd27224 */ /* 0x000fce00078e00cb */
[----:B------:R-:W-:Y:S05]  /*191f0*/  WARPSYNC.COLLECTIVE R207, `(.L_x_20139) ;  /* 0x00000000cf087348 */ /* 0x000fea0003c00000 */
[----:B------:R0:W1:Y:S02]  /*19200*/  SHFL.BFLY P2, R208, R210, R209, R212 ;  /* 0x0c0000d1d2d07389 */ /* 0x00006400000400d4 */
[----:B01----:R-:W-:Y:S01]  /*19210*/  ENDCOLLECTIVE ;  /* 0x000000000000791b */ /* 0x003fe20003800000 */
.L_x_20139:
[----:B------:R-:W-:Y:S02]  /*19220*/  IMAD.MOV.U32 R209, RZ, RZ, 0x8 ;  /* 0x00000008ffd17424 */ /* 0x000fe400078e00ff */
[----:B------:R-:W-:-:S04]  /*19230*/  IMAD.MOV.U32 R198, RZ, RZ, R208 ;  /* 0x000000ffffc67224 */ /* 0x000fc800078e00d0 */
[----:B------:R-:W-:-:S05]  /*19240*/  FADD.FTZ R204, R203, R198 ;  /* 0x000000c6cbcc7221 */ /* 0x000fca0000010000 */
[----:B------:R-:W-:-:S07]  /*19250*/  MOV R210, R204 ;  /* 0x000000cc00d27202 */ /* 0x000fce0000000f00 */
[----:B------:R-:W-:Y:S05]  /*19260*/  WARPSYNC.COLLECTIVE R207, `(.L_x_20140) ;  /* 0x00000000cf087348 */ /* 0x000fea0003c00000 */
[----:B------:R0:W1:Y:S02]  /*19270*/  SHFL.BFLY P2, R208, R210, R209, R212 ;  /* 0x0c0000d1d2d07389 */ /* 0x00006400000400d4 */
[----:B01----:R-:W-:Y:S01]  /*19280*/  ENDCOLLECTIVE ;  /* 0x000000000000791b */ /* 0x003fe20003800000 */
.L_x_20140:
[----:B------:R-:W-:Y:S01]  /*19290*/  HFMA2.MMA R209, -RZ, RZ, 0, 9.5367431640625e-07 ;  /* 0x00000010ffd17435 */ /* 0x000fe200000001ff */
[----:B------:R-:W-:-:S05]  /*192a0*/  MOV R205, R208 ;  /* 0x000000d000cd7202 */ /* 0x000fca0000000f00 */
[----:B------:R-:W-:-:S04]  /*192b0*/  FADD.FTZ R205, R204, R205 ;  /* 0x000000cdcccd7221 */ /* 0x000fc80000010000 */
[----:B------:R-:W-:-:S07]  /*192c0*/  IMAD.MOV.U32 R210, RZ, RZ, R205 ;  /* 0x000000ffffd27224 */ /* 0x000fce00078e00cd */
[----:B------:R-:W-:Y:S05]  /*192d0*/  WARPSYNC.COLLECTIVE R207, `(.L_x_20141) ;  /* 0x00000000cf087348 */ /* 0x000fea0003c00000 */
[----:B------:R0:W1:Y:S02]  /*192e0*/  SHFL.BFLY P2, R208, R210, R209, R212 ;  /* 0x0c0000d1d2d07389 */ /* 0x00006400000400d4 */
[----:B01----:R-:W-:Y:S01]  /*192f0*/  ENDCOLLECTIVE ;  /* 0x000000000000791b */ /* 0x003fe20003800000 */
.L_x_20141:
        /* <DEDUP_REMOVED lines=72> */
.L_x_20142:
[----:B------:R-:W-:Y:S01]  /*19780*/  HFMA2.MMA R209, -RZ, RZ, 0, 1.1920928955078125e-07 ;  /* 0x00000002ffd17435 */ /* 0x000fe200000001ff */
[----:B------:R-:W-:-:S05]  /*19790*/  MOV R201, R208 ;  /* 0x000000d000c97202 */ /* 0x000fca0000000f00 */
[----:B------:R-:W-:-:S04]  /*197a0*/  FADD.FTZ R201, R0, R201 ;  /* 0x000000c900c97221 */ /* 0x000fc80000010000 */
[----:B------:R-:W-:-:S07]  /*197b0*/  IMAD.MOV.U32 R210, RZ, RZ, R201 ;  /* 0x000000ffffd27224 */ /* 0x000fce00078e00c9 */
[----:B------:R-:W-:Y:S05]  /*197c0*/  WARPSYNC.COLLECTIVE R207, `(.L_x_20143) ;  /* 0x00000000cf087348 */ /* 0x000fea0003c00000 */
[----:B------:R0:W1:Y:S02]  /*197d0*/  SHFL.BFLY P2, R208, R210, R209, R212 ;  /* 0x0c0000d1d2d07389 */ /* 0x00006400000400d4 */
[----:B01----:R-:W-:Y:S01]  /*197e0*/  ENDCOLLECTIVE ;  /* 0x000000000000791b */ /* 0x003fe20003800000 */
.L_x_20143:
[----:B------:R-:W-:Y:S02]  /*197f0*/  IMAD.MOV.U32 R209, RZ, RZ, 0x4 ;  /* 0x00000004ffd17424 */ /* 0x000fe400078e00ff */
[----:B------:R-:W-:-:S04]  /*19800*/  IMAD.MOV.U32 R204, RZ, RZ, R208 ;  /* 0x000000ffffcc7224 */ /* 0x000fc800078e00d0 */
[----:B------:R-:W-:-:S05]  /*19810*/  FADD.FTZ R204, R201, R204 ;  /* 0x000000ccc9cc7221 */ /* 0x000fca0000010000 */
[----:B------:R-:W-:-:S07]  /*19820*/  MOV R210, R204 ;  /* 0x000000cc00d27202 */ /* 0x000fce0000000f00 */
[----:B------:R-:W-:Y:S05]  /*19830*/  WARPSYNC.COLLECTIVE R207, `(.L_x_20144) ;  /* 0x00000000cf087348 */ /* 0x000fea0003c00000 */
[----:B------:R0:W1:Y:S02]  /*19840*/  SHFL.BFLY P2, R208, R210, R209, R212 ;  /* 0x0c0000d1d2d07389 */ /* 0x00006400000400d4 */
[----:B01----:R-:W-:Y:S01]  /*19850*/  ENDCOLLECTIVE ;  /* 0x000000000000791b */ /* 0x003fe20003800000 */
.L_x_20144:
[----:B------:R-:W-:Y:S01]  /*19860*/  HFMA2.MMA R209, -RZ, RZ, 0, 4.76837158203125e-07 ;  /* 0x00000008ffd17435 */ /* 0x000fe200000001ff */
[----:B------:R-:W-:-:S05]  /*19870*/  MOV R203, R208 ;  /* 0x000000d000cb7202 */ /* 0x000fca0000000f00 */
[----:B------:R-:W-:-:S04]  /*19880*/  FADD.FTZ R203, R204, R203 ;  /* 0x000000cbcccb7221 */ /* 0x000fc80000010000 */
[----:B------:R-:W-:-:S07]  /*19890*/  IMAD.MOV.U32 R210, RZ, RZ, R203 ;  /* 0x000000ffffd27224 */ /* 0x000fce00078e00cb */
[----:B------:R-:W-:Y:S05]  /*198a0*/  WARPSYNC.COLLECTIVE R207, `(.L_x_20145) ;  /* 0x00000000cf087348 */ /* 0x000fea0003c00000 */
[----:B------:R0:W1:Y:S02]  /*198b0*/  SHFL.BFLY P2, R208, R210, R209, R212 ;  /* 0x0c0000d1d2d07389 */ /* 0x00006400000400d4 */
[----:B01----:R-:W-:Y:S01]  /*198c0*/  ENDCOLLECTIVE ;  /* 0x000000000000791b */ /* 0x003fe20003800000 */
.L_x_20145:
[----:B------:R-:W-:Y:S02]  /*198d0*/  IMAD.MOV.U32 R209, RZ, RZ, 0x10 ;  /* 0x00000010ffd17424 */ /* 0x000fe400078e00ff */
[----:B------:R-:W-:-:S04]  /*198e0*/  IMAD.MOV.U32 R206, RZ, RZ, R208 ;  /* 0x000000ffffce7224 */ /* 0x000fc800078e00d0 */
[----:B------:R-:W-:-:S05]  /*198f0*/  FADD.FTZ R206, R203, R206 ;  /* 0x000000cecbce7221 */ /* 0x000fca0000010000 */
[----:B------:R-:W-:-:S07]  /*19900*/  MOV R210, R206 ;  /* 0x000000ce00d27202 */ /* 0x000fce0000000f00 */
[----:B------:R-:W-:Y:S05]  /*19910*/  WARPSYNC.COLLECTIVE R207, `(.L_x_20146) ;  /* 0x00000000cf087348 */ /* 0x000fea0003c00000 */
[----:B------:R0:W1:Y:S02]  /*19920*/  SHFL.BFLY P2, R208, R210, R209, R212 ;  /* 0x0c0000d1d2d07389 */ /* 0x00006400000400d4 */
[----:B01----:R-:W-:Y:S01]  /*19930*/  ENDCOLLECTIVE ;  /* 0x000000000000791b */ /* 0x003fe20003800000 */
.L_x_20146:
[----:B------:R-:W-:Y:S01]  /*19940*/  MOV R205, R208 ;  /* 0x000000d000cd7202 */ /* 0x000fe20000000f00 */
[----:B------:R-:W-:Y:S06]  /*19950*/  BRA `(.L_x_20147) ;  /* 0xffffffe400807947 */ /* 0x000fec000383ffff */
.L_x_20148:
        /* <DEDUP_REMOVED lines=10> */
.L_x_27081:


//--------------------- .text._ZN10layer_norm31ln_parallel_residual_fwd_kernelINS_13Kernel_traitsIf6__halffS2_fjLj8192ELj1ELj1ELj8ELj16ENS_18Kernel_traits_baseILj8192EfS2_fS2_fjLj256EEEEELb1ELb1ELb0EEEvNS_9FwdParamsE --------------------------
	.section	.text._ZN10layer_norm31ln_parallel_residual_fwd_kernelINS_13Kernel_traitsIf6__halffS2_fjLj8192ELj1ELj1ELj8ELj16ENS_18Kernel_traits_baseILj8192EfS2_fS2_fjLj256EEEEELb1ELb1ELb0EEEvNS_9FwdParamsE,"ax",@progbits
	.align	128
        .global         _ZN10layer_norm31ln_parallel_residual_fwd_kernelINS_13Kernel_traitsIf6__halffS2_fjLj8192ELj1ELj1ELj8ELj16ENS_18Kernel_traits_baseILj8192EfS2_fS2_fjLj256EEEEELb1ELb1ELb0EEEvNS_9FwdParamsE
        .type           _ZN10layer_norm31ln_parallel_residual_fwd_kernelINS_13Kernel_traitsIf6__halffS2_fjLj8192ELj1ELj1ELj8ELj16ENS_18Kernel_traits_baseILj8192EfS2_fS2_fjLj256EEEEELb1ELb1ELb0EEEvNS_9FwdParamsE,@function
        .size           _ZN10layer_norm31ln_parallel_residual_fwd_kernelINS_13Kernel_traitsIf6__halffS2_fjLj8192ELj1ELj1ELj8ELj16ENS_18Kernel_traits_baseILj8192EfS2_fS2_fjLj256EEEEELb1ELb1ELb0EEEvNS_9FwdParamsE,(.L_x_27082 - _ZN10layer_norm31ln_parallel_residual_fwd_kernelINS_13Kernel_traitsIf6__halffS2_fjLj8192ELj1ELj1ELj8ELj16ENS_18Kernel_traits_baseILj8192EfS2_fS2_fjLj256EEEEELb1ELb1ELb0EEEvNS_9FwdParamsE)
        .other          _ZN10layer_norm31ln_parallel_residual_fwd_kernelINS_13Kernel_traitsIf6__halffS2_fjLj8192ELj1ELj1ELj8ELj16ENS_18Kernel_traits_baseILj8192EfS2_fS2_fjLj256EEEEELb1ELb1ELb0EEEvNS_9FwdParamsE,@"STO_CUDA_ENTRY STV_DEFAULT"
_ZN10layer_norm31ln_parallel_residual_fwd_kernelINS_13Kernel_traitsIf6__halffS2_fjLj8192ELj1ELj1ELj8ELj16ENS_18Kernel_traits_baseILj8192EfS2_fS2_fjLj256EEEEELb1ELb1ELb0EEEvNS_9FwdParamsE:
.text._ZN10layer_norm31ln_parallel_residual_fwd_kernelINS_13Kernel_traitsIf6__halffS2_fjLj8192ELj1ELj1ELj8ELj16ENS_18Kernel_traits_baseILj8192EfS2_fS2_fjLj256EEEEELb1ELb1ELb0EEEvNS_9FwdParamsE:
        /* <DEDUP_REMOVED lines=99> */
.L_x_20150:
[----:B------:R-:W-:Y:S05]  /*0630*/  BSYNC B0 ;  /* 0x0000000000007941 */ /* 0x000fea0003800000 */
.L_x_20149:
        /* <DEDUP_REMOVED lines=18> */
.L_x_20152:
[----:B------:R-:W-:Y:S05]  /*0760*/  BSYNC B0 ;  /* 0x0000000000007941 */ /* 0x000fea0003800000 */
.L_x_20151:
        /* <DEDUP_REMOVED lines=18> */
.L_x_20154:
[----:B------:R-:W-:Y:S05]  /*0890*/  BSYNC B0 ;  /* 0x0000000000007941 */ /* 0x000fea0003800000 */
.L_x_20153:
        /* <DEDUP_REMOVED lines=17> */
.L_x_20156:
[----:B------:R-:W-:Y:S05]  /*09b0*/  BSYNC B0 ;  /* 0x0000000000007941 */ /* 0x000fea0003800000 */
.L_x_20155:
        /* <DEDUP_REMOVED lines=57> */
.L_x_20689:
        /* <DEDUP_REMOVED lines=35> */
.L_x_20160:
[----:B------:R-:W-:-:S07]  /*0f80*/  MOV R158, R148 ;  /* 0x00000094009e7202 */ /* 0x000fce0000000f00 */
.L_x_20161:
[----:B------:R-:W-:Y:S05]  /*0f90*/  BSYNC B1 ;  /* 0x0000000000017941 */ /* 0x000fea0003800000 */
.L_x_20159:
        /* <DEDUP_REMOVED lines=16> */
.L_x_20165:
[----:B------:R-:W-:Y:S05]  /*10a0*/  BSYNC B2 ;  /* 0x0000000000027941 */ /* 0x000fea0003800000 */
.L_x_20164:
        /* <DEDUP_REMOVED lines=44> */
.L_x_20163:
[----:B------:R-:W-:Y:S05]  /*1370*/  BSYNC B1 ;  /* 0x0000000000017941 */ /* 0x000fea0003800000 */
.L_x_20162:
        /* <DEDUP_REMOVED lines=8> */
[----:B-----5:R-:W-:-:S04]  /*1400*/  HADD2.F32 R81, -RZ, R96.H0_H0 ;  /* 0x20000060ff517230 */ /* 0x020fc80000004100 */
        /* <DEDUP_REMOVED lines=10> */
.L_x_20166:
        /* <DEDUP_REMOVED lines=12> */
.L_x_20169:
[----:B------:R-:W-:-:S07]  /*1570*/  MOV R150, R148 ;  /* 0x0000009400967202 */ /* 0x000fce0000000f00 */
.L_x_20170:
[----:B------:R-:W-:Y:S05]  /*1580*/  BSYNC B1 ;  /* 0x0000000000017941 */ /* 0x000fea0003800000 */
.L_x_20168:
        /* <DEDUP_REMOVED lines=16> */
.L_x_20174:
[----:B------:R-:W-:Y:S05]  /*1690*/  BSYNC B2 ;  /* 0x0000000000027941 */ /* 0x000fea0003800000 */
.L_x_20173:
        /* <DEDUP_REMOVED lines=44> */
.L_x_20172:
[----:B------:R-:W-:Y:S05]  /*1960*/  BSYNC B1 ;  /* 0x0000000000017941 */ /* 0x000fea0003800000 */
.L_x_20171:
        /* <DEDUP_REMOVED lines=9> */
.L_x_20167:
        /* <DEDUP_REMOVED lines=12> */
.L_x_20176:
[----:B------:R-:W-:-:S07]  /*1ac0*/  MOV R115, R148 ;  /* 0x0000009400737202 */ /* 0x000fce0000000f00 */
.L_x_20177:
[----:B------:R-:W-:Y:S05]  /*1ad0*/  BSYNC B1 ;  /* 0x0000000000017941 */ /* 0x000fea0003800000 */
.L_x_20175:
        /* <DEDUP_REMOVED lines=16> */
.L_x_20181:
[----:B------:R-:W-:Y:S05]  /*1be0*/  BSYNC B2 ;  /* 0x0000000000027941 */ /* 0x000fea0003800000 */
.L_x_20180:
        /* <DEDUP_REMOVED lines=44> */
.L_x_20179:
[----:B------:R-:W-:Y:S05]  /*1eb0*/  BSYNC B1 ;  /* 0x0000000000017941 */ /* 0x000fea0003800000 */
.L_x_20178:
        /* <DEDUP_REMOVED lines=14> */
.L_x_20182:
        /* <DEDUP_REMOVED lines=12> */
.L_x_20185:
[----:B------:R-:W-:-:S07]  /*2060*/  IMAD.MOV.U32 R96, RZ, RZ, R148 ;  /* 0x000000ffff607224 */ /* 0x000fce00078e0094 */
.L_x_20186:
[----:B------:R-:W-:Y:S05]  /*2070*/  BSYNC B1 ;  /* 0x0000000000017941 */ /* 0x000fea0003800000 */
.L_x_20184:
        /* <DEDUP_REMOVED lines=16> */
.L_x_20190:
[----:B------:R-:W-:Y:S05]  /*2180*/  BSYNC B2 ;  /* 0x0000000000027941 */ /* 0x000fea0003800000 */
.L_x_20189:
        /* <DEDUP_REMOVED lines=44> */
.L_x_20188:
[----:B------:R-:W-:Y:S05]  /*2450*/  BSYNC B1 ;  /* 0x0000000000017941 */ /* 0x000fea0003800000 */
.L_x_20187:
        /* <DEDUP_REMOVED lines=9> */
.L_x_20183:
        /* <DEDUP_REMOVED lines=12> */
.L_x_20192:
[----:B------:R-:W-:-:S07]  /*25b0*/  IMAD.MOV.U32 R115, RZ, RZ, R148 ;  /* 0x000000ffff737224 */ /* 0x000fce00078e0094 */
.L_x_20193:
[----:B------:R-:W-:Y:S05]  /*25c0*/  BSYNC B1 ;  /* 0x0000000000017941 */ /* 0x000fea0003800000 */
.L_x_20191:
        /* <DEDUP_REMOVED lines=16> */
.L_x_20197:
[----:B------:R-:W-:Y:S05]  /*26d0*/  BSYNC B2 ;  /* 0x0000000000027941 */ /* 0x000fea0003800000 */
.L_x_20196:
        /* <DEDUP_REMOVED lines=44> */
.L_x_20195:
[----:B------:R-:W-:Y:S05]  /*29a0*/  BSYNC B1 ;  /* 0x0000000000017941 */ /* 0x000fea0003800000 */
.L_x_20194:
        /* <DEDUP_REMOVED lines=14> */
.L_x_20198:
        /* <DEDUP_REMOVED lines=12> */
.L_x_20201:
[----:B------:R-:W-:-:S07]  /*2b50*/  IMAD.MOV.U32 R115, RZ, RZ, R148 ;  /* 0x000000ffff737224 */ /* 0x000fce00078e0094 */
.L_x_20202:
[----:B------:R-:W-:Y:S05]  /*2b60*/  BSYNC B1 ;  /* 0x0000000000017941 */ /* 0x000fea0003800000 */
.L_x_20200:
        /* <DEDUP_REMOVED lines=16> */
.L_x_20206:
[----:B------:R-:W-:Y:S05]  /*2c70*/  BSYNC B2 ;  /* 0x0000000000027941 */ /* 0x000fea0003800000 */
.L_x_20205:
        /* <DEDUP_REMOVED lines=44> */
.L_x_20204:
[----:B------:R-:W-:Y:S05]  /*2f40*/  BSYNC B1 ;  /* 0x0000000000017941 */ /* 0x000fea0003800000 */
.L_x_20203:
        /* <DEDUP_REMOVED lines=9> */
.L_x_20199:
        /* <DEDUP_REMOVED lines=12> */
.L_x_20208:
[----:B------:R-:W-:-:S07]  /*30a0*/  IMAD.MOV.U32 R115, RZ, RZ, R148 ;  /* 0x000000ffff737224 */ /* 0x000fce00078e0094 */
.L_x_20209:
[----:B------:R-:W-:Y:S05]  /*30b0*/  BSYNC B1 ;  /* 0x0000000000017941 */ /* 0x000fea0003800000 */
.L_x_20207:
        /* <DEDUP_REMOVED lines=16> */
.L_x_20213:
[----:B------:R-:W-:Y:S05]  /*31c0*/  BSYNC B2 ;  /* 0x0000000000027941 */ /* 0x000fea0003800000 */
.L_x_20212:
        /* <DEDUP_REMOVED lines=44> */
.L_x_20211:
[----:B------:R-:W-:Y:S05]  /*3490*/  BSYNC B1 ;  /* 0x0000000000017941 */ /* 0x000fea0003800000 */
.L_x_20210:
        /* <DEDUP_REMOVED lines=14> */
.L_x_20214:
        /* <DEDUP_REMOVED lines=12> */
.L_x_20217:
[----:B------:R-:W-:-:S07]  /*3640*/  MOV R115, R148 ;  /* 0x0000009400737202 */ /* 0x000fce0000000f00 */
.L_x_20218:
[----:B------:R-:W-:Y:S05]  /*3650*/  BSYNC B1 ;  /* 0x0000000000017941 */ /* 0x000fea0003800000 */
.L_x_20216:
        /* <DEDUP_REMOVED lines=16> */
.L_x_20222:
[----:B------:R-:W-:Y:S05]  /*3760*/  BSYNC B2 ;  /* 0x0000000000027941 */ /* 0x000fea0003800000 */
.L_x_20221:
        /* <DEDUP_REMOVED lines=44> */
.L_x_20220:
[----:B------:R-:W-:Y:S05]  /*3a30*/  BSYNC B1 ;  /* 0x0000000000017941 */ /* 0x000fea0003800000 */
.L_x_20219:
        /* <DEDUP_REMOVED lines=9> */
.L_x_20215:
        /* <DEDUP_REMOVED lines=12> */
.L_x_20224:
[----:B------:R-:W-:-:S07]  /*3b90*/  MOV R161, R148 ;  /* 0x0000009400a17202 */ /* 0x000fce0000000f00 */
.L_x_20225:
[----:B------:R-:W-:Y:S05]  /*3ba0*/  BSYNC B1 ;  /* 0x0000000000017941 */ /* 0x000fea0003800000 */
.L_x_20223:
        /* <DEDUP_REMOVED lines=16> */
.L_x_20229:
[----:B------:R-:W-:Y:S05]  /*3cb0*/  BSYNC B2 ;  /* 0x0000000000027941 */ /* 0x000fea0003800000 */
.L_x_20228:
        /* <DEDUP_REMOVED lines=44> */
.L_x_20227:
[----:B------:R-:W-:Y:S05]  /*3f80*/  BSYNC B1 ;  /* 0x0000000000017941 */ /* 0x000fea0003800000 */
.L_x_20226:
        /* <DEDUP_REMOVED lines=14> */
.L_x_20230:
        /* <DEDUP_REMOVED lines=12> */
.L_x_20233:
[----:B------:R-:W-:-:S07]  /*4130*/  IMAD.MOV.U32 R154, RZ, RZ, R148 ;  /* 0x000000ffff9a7224 */ /* 0x000fce00078e0094 */
.L_x_20234:
[----:B------:R-:W-:Y:S05]  /*4140*/  BSYNC B1 ;  /* 0x0000000000017941 */ /* 0x000fea0003800000 */
.L_x_20232:
        /* <DEDUP_REMOVED lines=16> */
.L_x_20238:
[----:B------:R-:W-:Y:S05]  /*4250*/  BSYNC B2 ;  /* 0x0000000000027941 */ /* 0x000fea0003800000 */
.L_x_20237:
        /* <DEDUP_REMOVED lines=44> */
.L_x_20236:
[----:B------:R-:W-:Y:S05]  /*4520*/  BSYNC B1 ;  /* 0x0000000000017941 */ /* 0x000fea0003800000 */
.L_x_20235:
        /* <DEDUP_REMOVED lines=9> */
.L_x_20231:
        /* <DEDUP_REMOVED lines=12> */
.L_x_20240:
[----:B------:R-:W-:-:S07]  /*4680*/  IMAD.MOV.U32 R161, RZ, RZ, R148 ;  /* 0x000000ffffa17224 */ /* 0x000fce00078e0094 */
.L_x_20241:
[----:B------:R-:W-:Y:S05]  /*4690*/  BSYNC B1 ;  /* 0x0000000000017941 */ /* 0x000fea0003800000 */
.L_x_20239:
        /* <DEDUP_REMOVED lines=16> */
.L_x_20245:
[----:B------:R-:W-:Y:S05]  /*47a0*/  BSYNC B2 ;  /* 0x0000000000027941 */ /* 0x000fea0003800000 */
.L_x_20244:
        /* <DEDUP_REMOVED lines=44> */
.L_x_20243:
[----:B------:R-:W-:Y:S05]  /*4a70*/  BSYNC B1 ;  /* 0x0000000000017941 */ /* 0x000fea0003800000 */
.L_x_20242:
        /* <DEDUP_REMOVED lines=12> */
.L_x_20246:
        /* <DEDUP_REMOVED lines=12> */
.L_x_20249:
[----:B------:R-:W-:-:S07]  /*4c00*/  IMAD.MOV.U32 R155, RZ, RZ, R148 ;  /* 0x000000ffff9b7224 */ /* 0x000fce00078e0094 */
.L_x_20250:
[----:B------:R-:W-:Y:S05]  /*4c10*/  BSYNC B1 ;  /* 0x0000000000017941 */ /* 0x000fea0003800000 */
.L_x_20248:
        /* <DEDUP_REMOVED lines=16> */
.L_x_20254:
[----:B------:R-:W-:Y:S05]  /*4d20*/  BSYNC B2 ;  /* 0x0000000000027941 */ /* 0x000fea0003800000 */
.L_x_20253:
        /* <DEDUP_REMOVED lines=44> */
.L_x_20252:
[----:B------:R-:W-:Y:S05]  /*4ff0*/  BSYNC B1 ;  /* 0x0000000000017941 */ /* 0x000fea0003800000 */
.L_x_20251:
        /* <DEDUP_REMOVED lines=9> */
.L_x_20247:
        /* <DEDUP_REMOVED lines=12> */
.L_x_20256:
[----:B------:R-:W-:-:S07]  /*5150*/  IMAD.MOV.U32 R161, RZ, RZ, R148 ;  /* 0x000000ffffa17224 */ /* 0x000fce00078e0094 */
.L_x_20257:
[----:B------:R-:W-:Y:S05]  /*5160*/  BSYNC B1 ;  /* 0x0000000000017941 */ /* 0x000fea0003800000 */
.L_x_20255:
        /* <DEDUP_REMOVED lines=16> */
.L_x_20261:
[----:B------:R-:W-:Y:S05]  /*5270*/  BSYNC B2 ;  /* 0x0000000000027941 */ /* 0x000fea0003800000 */
.L_x_20260:
        /* <DEDUP_REMOVED lines=44> */
.L_x_20259:
[----:B------:R-:W-:Y:S05]  /*5540*/  BSYNC B1 ;  /* 0x0000000000017941 */ /* 0x000fea0003800000 */
.L_x_20258:
        /* <DEDUP_REMOVED lines=12> */
.L_x_20262:
        /* <DEDUP_REMOVED lines=12> */
.L_x_20265:
[----:B------:R-:W-:-:S07]  /*56d0*/  MOV R156, R148 ;  /* 0x00000094009c7202 */ /* 0x000fce0000000f00 */
.L_x_20266:
[----:B------:R-:W-:Y:S05]  /*56e0*/  BSYNC B1 ;  /* 0x0000000000017941 */ /* 0x000fea0003800000 */
.L_x_20264:
        /* <DEDUP_REMOVED lines=16> */
.L_x_20270:
[----:B------:R-:W-:Y:S05]  /*57f0*/  BSYNC B2 ;  /* 0x0000000000027941 */ /* 0x000fea0003800000 */
.L_x_20269:
        /* <DEDUP_REMOVED lines=44> */
.L_x_20268:
[----:B------:R-:W-:Y:S05]  /*5ac0*/  BSYNC B1 ;  /* 0x0000000000017941 */ /* 0x000fea0003800000 */
.L_x_20267:
        /* <DEDUP_REMOVED lines=9> */
.L_x_20263:
        /* <DEDUP_REMOVED lines=12> */
.L_x_20272:
[----:B------:R-:W-:-:S07]  /*5c20*/  MOV R161, R148 ;  /* 0x0000009400a17202 */ /* 0x000fce0000000f00 */
.L_x_20273:
[----:B------:R-:W-:Y:S05]  /*5c30*/  BSYNC B1 ;  /* 0x0000000000017941 */ /* 0x000fea0003800000 */
.L_x_20271:
        /* <DEDUP_REMOVED lines=16> */
.L_x_20277:
[----:B------:R-:W-:Y:S05]  /*5d40*/  BSYNC B2 ;  /* 0x0000000000027941 */ /* 0x000fea0003800000 */
.L_x_20276:
        /* <DEDUP_REMOVED lines=44> */
.L_x_20275:
[----:B------:R-:W-:Y:S05]  /*6010*/  BSYNC B1 ;  /* 0x0000000000017941 */ /* 0x000fea0003800000 */
.L_x_20274:
        /* <DEDUP_REMOVED lines=12> */
.L_x_20278:
        /* <DEDUP_REMOVED lines=12> */
.L_x_20281:
[----:B------:R-:W-:-:S07]  /*61a0*/  IMAD.MOV.U32 R157, RZ, RZ, R148 ;  /* 0x000000ffff9d7224 */ /* 0x000fce00078e0094 */
.L_x_20282:
[----:B------:R-:W-:Y:S05]  /*61b0*/  BSYNC B1 ;  /* 0x0000000000017941 */ /* 0x000fea0003800000 */
.L_x_20280:
        /* <DEDUP_REMOVED lines=16> */
.L_x_20286:
[----:B------:R-:W-:Y:S05]  /*62c0*/  BSYNC B2 ;  /* 0x0000000000027941 */ /* 0x000fea0003800000 */
.L_x_20285:
        /* <DEDUP_REMOVED lines=44> */
.L_x_20284:
[----:B------:R-:W-:Y:S05]  /*6590*/  BSYNC B1 ;  /* 0x0000000000017941 */ /* 0x000fea0003800000 */
.L_x_20283:
        /* <DEDUP_REMOVED lines=9> */
.L_x_20279:
        /* <DEDUP_REMOVED lines=51> */
.L_x_20287:
[----:B0--3--:R-:W-:-:S07]  /*6960*/  IADD3 R112, R149, 0x100, RZ ;  /* 0x0000010095707810 */ /* 0x009fce0007ffe0ff */
.L_x_20158:
[----:B------:R-:W-:Y:S05]  /*6970*/  BSYNC B0 ;  /* 0x0000000000007941 */ /* 0x000fea0003800000 */
.L_x_20157:
        /* <DEDUP_REMOVED lines=30> */
.L_x_20291:
[----:B------:R-:W-:-:S07]  /*6b60*/  IMAD.MOV.U32 R161, RZ, RZ, R148 ;  /* 0x000000ffffa17224 */ /* 0x000fce00078e0094 */
.L_x_20292:
[----:B------:R-:W-:Y:S05]  /*6b70*/  BSYNC B1 ;  /* 0x0000000000017941 */ /* 0x000fea0003800000 */
.L_x_20290:
        /* <DEDUP_REMOVED lines=16> */
.L_x_20296:
[----:B------:R-:W-:Y:S05]  /*6c80*/  BSYNC B2 ;  /* 0x0000000000027941 */ /* 0x000fea0003800000 */
.L_x_20295:
        /* <DEDUP_REMOVED lines=44> */
.L_x_20294:
[----:B------:R-:W-:Y:S05]  /*6f50*/  BSYNC B1 ;  /* 0x0000000000017941 */ /* 0x000fea0003800000 */
.L_x_20293:
        /* <DEDUP_REMOVED lines=8> */
[----:B-----5:R-:W-:-:S04]  /*6fe0*/  HADD2.F32 R84, -RZ, R100.H0_H0 ;  /* 0x20000064ff547230 */ /* 0x020fc80000004100 */
[----:B0-----:R-:W-:Y:S01]  /*6ff0*/  FSETP.GTU.FTZ.AND P3, PT, R85, R114, PT ;  /* 0x000000725500720b */ /* 0x001fe20003f7c000 */
[----:B---3--:R-:W-:-:S12]  /*7000*/  FMUL.FTZ R84, R84, R113 ;  /* 0x0000007154547220 */ /* 0x008fd80000410000 */
        /* <DEDUP_REMOVED lines=8> */
.L_x_20297:
        /* <DEDUP_REMOVED lines=12> */
.L_x_20300:
[----:B------:R-:W-:-:S07]  /*7150*/  IMAD.MOV.U32 R150, RZ, RZ, R148 ;  /* 0x000000ffff967224 */ /* 0x000fce00078e0094 */
.L_x_20301:
[----:B------:R-:W-:Y:S05]  /*7160*/  BSYNC B1 ;  /* 0x0000000000017941 */ /* 0x000fea0003800000 */
.L_x_20299:
        /* <DEDUP_REMOVED lines=16> */
.L_x_20305:
[----:B------:R-:W-:Y:S05]  /*7270*/  BSYNC B2 ;  /* 0x0000000000027941 */ /* 0x000fea0003800000 */
.L_x_20304:
        /* <DEDUP_REMOVED lines=44> */
.L_x_20303:
[----:B------:R-:W-:Y:S05]  /*7540*/  BSYNC B1 ;  /* 0x0000000000017941 */ /* 0x000fea0003800000 */
.L_x_20302:
        /* <DEDUP_REMOVED lines=9> */
.L_x_20298:
        /* <DEDUP_REMOVED lines=12> */
.L_x_20307:
[----:B------:R-:W-:-:S07]  /*76a0*/  IMAD.MOV.U32 R161, RZ, RZ, R148 ;  /* 0x000000ffffa17224 */ /* 0x000fce00078e0094 */
.L_x_20308:
[----:B------:R-:W-:Y:S05]  /*76b0*/  BSYNC B1 ;  /* 0x0000000000017941 */ /* 0x000fea0003800000 */
.L_x_20306:
        /* <DEDUP_REMOVED lines=16> */
.L_x_20312:
[----:B------:R-:W-:Y:S05]  /*77c0*/  BSYNC B2 ;  /* 0x0000000000027941 */ /* 0x000fea0003800000 */
.L_x_20311:
        /* <DEDUP_REMOVED lines=44> */
.L_x_20310:
[----:B------:R-:W-:Y:S05]  /*7a90*/  BSYNC B1 ;  /* 0x0000000000017941 */ /* 0x000fea0003800000 */
.L_x_20309:
        /* <DEDUP_REMOVED lines=14> */
.L_x_20313:
        /* <DEDUP_REMOVED lines=12> */
.L_x_20316:
[----:B------:R-:W-:-:S07]  /*7c40*/  IMAD.MOV.U32 R100, RZ, RZ, R148 ;  /* 0x000000ffff647224 */ /* 0x000fce00078e0094 */
.L_x_20317:
[----:B------:R-:W-:Y:S05]  /*7c50*/  BSYNC B1 ;  /* 0x0000000000017941 */ /* 0x000fea0003800000 */
.L_x_20315:
        /* <DEDUP_REMOVED lines=16> */
.L_x_20321:
[----:B------:R-:W-:Y:S05]  /*7d60*/  BSYNC B2 ;  /* 0x0000000000027941 */ /* 0x000fea0003800000 */
.L_x_20320:
        /* <DEDUP_REMOVED lines=44> */
.L_x_20319:
[----:B------:R-:W-:Y:S05]  /*8030*/  BSYNC B1 ;  /* 0x0000000000017941 */ /* 0x000fea0003800000 */
.L_x_20318:
        /* <DEDUP_REMOVED lines=9> */
.L_x_20314:
        /* <DEDUP_REMOVED lines=12> */
.L_x_20323:
[----:B------:R-:W-:-:S07]  /*8190*/  IMAD.MOV.U32 R161, RZ, RZ, R148 ;  /* 0x000000ffffa17224 */ /* 0x000fce00078e0094 */
.L_x_20324:
[----:B------:R-:W-:Y:S05]  /*81a0*/  BSYNC B1 ;  /* 0x0000000000017941 */ /* 0x000fea0003800000 */
.L_x_20322:
        /* <DEDUP_REMOVED lines=16> */
.L_x_20328:
[----:B------:R-:W-:Y:S05]  /*82b0*/  BSYNC B2 ;  /* 0x0000000000027941 */ /* 0x000fea0003800000 */
.L_x_20327:
        /* <DEDUP_REMOVED lines=44> */
.L_x_20326:
[----:B------:R-:W-:Y:S05]  /*8580*/  BSYNC B1 ;  /* 0x0000000000017941 */ /* 0x000fea0003800000 */
.L_x_20325:
        /* <DEDUP_REMOVED lines=14> */
.L_x_20329:
        /* <DEDUP_REMOVED lines=12> */
.L_x_20332:
[----:B------:R-:W-:-:S07]  /*8730*/  MOV R152, R148 ;  /* 0x0000009400987202 */ /* 0x000fce0000000f00 */
.L_x_20333:
[----:B------:R-:W-:Y:S05]  /*8740*/  BSYNC B1 ;  /* 0x0000000000017941 */ /* 0x000fea0003800000 */
.L_x_20331:
        /* <DEDUP_REMOVED lines=16> */
.L_x_20337:
[----:B------:R-:W-:Y:S05]  /*8850*/  BSYNC B2 ;  /* 0x0000000000027941 */ /* 0x000fea0003800000 */
.L_x_20336:
        /* <DEDUP_REMOVED lines=44> */
.L_x_20335:
[----:B------:R-:W-:Y:S05]  /*8b20*/  BSYNC B1 ;  /* 0x0000000000017941 */ /* 0x000fea0003800000 */
.L_x_20334:
        /* <DEDUP_REMOVED lines=9> */
.L_x_20330:
        /* <DEDUP_REMOVED lines=12> */
.L_x_20339:
[----:B------:R-:W-:-:S07]  /*8c80*/  MOV R161, R148 ;  /* 0x0000009400a17202 */ /* 0x000fce0000000f00 */
.L_x_20340:
[----:B------:R-:W-:Y:S05]  /*8c90*/  BSYNC B1 ;  /* 0x0000000000017941 */ /* 0x000fea0003800000 */
.L_x_20338:
        /* <DEDUP_REMOVED lines=16> */
.L_x_20344:
[----:B------:R-:W-:Y:S05]  /*8da0*/  BSYNC B2 ;  /* 0x0000000000027941 */ /* 0x000fea0003800000 */
.L_x_20343:
        /* <DEDUP_REMOVED lines=44> */
.L_x_20342:
[----:B------:R-:W-:Y:S05]  /*9070*/  BSYNC B1 ;  /* 0x0000000000017941 */ /* 0x000fea0003800000 */
.L_x_20341:
        /* <DEDUP_REMOVED lines=14> */
.L_x_20345:
        /* <DEDUP_REMOVED lines=12> */
.L_x_20348:
[----:B------:R-:W-:-:S07]  /*9220*/  IMAD.MOV.U32 R153, RZ, RZ, R148 ;  /* 0x000000ffff997224 */ /* 0x000fce00078e0094 */
.L_x_20349:
[----:B------:R-:W-:Y:S05]  /*9230*/  BSYNC B1 ;  /* 0x0000000000017941 */ /* 0x000fea0003800000 */
.L_x_20347:
        /* <DEDUP_REMOVED lines=16> */
.L_x_20353:
[----:B------:R-:W-:Y:S05]  /*9340*/  BSYNC B2 ;  /* 0x0000000000027941 */ /* 0x000fea0003800000 */
.L_x_20352:
        /* <DEDUP_REMOVED lines=44> */
.L_x_20351:
[----:B------:R-:W-:Y:S05]  /*9610*/  BSYNC B1 ;  /* 0x0000000000017941 */ /* 0x000fea0003800000 */
.L_x_20350:
        /* <DEDUP_REMOVED lines=9> */
.L_x_20346:
        /* <DEDUP_REMOVED lines=12> */
.L_x_20355:
[----:B------:R-:W-:-:S07]  /*9770*/  IMAD.MOV.U32 R161, RZ, RZ, R148 ;  /* 0x000000ffffa17224 */ /* 0x000fce00078e0094 */
.L_x_20356:
[----:B------:R-:W-:Y:S05]  /*9780*/  BSYNC B1 ;  /* 0x0000000000017941 */ /* 0x000fea0003800000 */
.L_x_20354:
        /* <DEDUP_REMOVED lines=16> */
.L_x_20360:
[----:B------:R-:W-:Y:S05]  /*9890*/  BSYNC B2 ;  /* 0x0000000000027941 */ /* 0x000fea0003800000 */
.L_x_20359:
        /* <DEDUP_REMOVED lines=44> */
.L_x_20358:
[----:B------:R-:W-:Y:S05]  /*9b60*/  BSYNC B1 ;  /* 0x0000000000017941 */ /* 0x000fea0003800000 */
.L_x_20357:
        /* <DEDUP_REMOVED lines=14> */
.L_x_20361:
        /* <DEDUP_REMOVED lines=12> */
.L_x_20364:
[----:B------:R-:W-:-:S07]  /*9d10*/  IMAD.MOV.U32 R154, RZ, RZ, R148 ;  /* 0x000000ffff9a7224 */ /* 0x000fce00078e0094 */
.L_x_20365:
[----:B------:R-:W-:Y:S05]  /*9d20*/  BSYNC B1 ;  /* 0x0000000000017941 */ /* 0x000fea0003800000 */
.L_x_20363:
        /* <DEDUP_REMOVED lines=16> */
.L_x_20369:
[----:B------:R-:W-:Y:S05]  /*9e30*/  BSYNC B2 ;  /* 0x0000000000027941 */ /* 0x000fea0003800000 */
.L_x_20368:
        /* <DEDUP_REMOVED lines=44> */
.L_x_20367:
[----:B------:R-:W-:Y:S05]  /*a100*/  BSYNC B1 ;  /* 0x0000000000017941 */ /* 0x000fea0003800000 */
.L_x_20366:
[----:B------:R-:W-:-:S05]  /*a110*/  I2FP.F32.U32 R154, R154 ;  /* 0x0000009a009a7245 */ /* 0x000fca0000201000 */
[----:B------:R-:W-:Y:S01]  /*a120*/  FFMA.FTZ R143, R154, R115, 1.1641532182693481445e-10 ;  /* 0x2f0000009a8f7423 */ /* 0x000fe20000010073 */
[----:B------:R-:W-:-:S04]  /*a130*/  HADD2.F32 R154, -RZ, R78.H0_H0 ;  /* 0x2000004eff9a7230 */ /* 0x000fc80000004100 */
[----:B------:R-:W-:Y:S01]  /*a140*/  FSETP.GTU.FTZ.AND P3, PT, R143, R114, PT ;  /* 0x000000728f00720b */ /* 0x000fe20003f7c000 */
[----:B------:R-:W-:-:S05]  /*a150*/  FMUL.FTZ R154, R154, R113 ;  /* 0x000000719a9a7220 */ /* 0x000fca0000410000 */
[----:B------:R-:W-:Y:S02]  /*a160*/  FSEL R143, R154, RZ, !P3 ;  /* 0x000000ff9a8f7208 */ /* 0x000fe40005800000 */
[----:B------:R-:W-:-:S03]  /*a170*/  SEL R154, RZ, 0x1, P3 ;  /* 0x00000001ff9a7807 */ /* 0x000fc60001800000 */
[----:B------:R-:W-:-:S04]  /*a180*/  FADD.FTZ R100, R143, R100 ;  /* 0x000000648f647221 */ /* 0x000fc80000010000 */
[----:B------:R-:W-:-:S07]  /*a190*/  @P0 FADD.FTZ R100, R72, R100 ;  /* 0x0000006448640221 */ /* 0x000fce0000010000 */
.L_x_20362:
        /* <DEDUP_REMOVED lines=12> */
.L_x_20371:
[----:B------:R-:W-:-:S07]  /*a260*/  IMAD.MOV.U32 R161, RZ, RZ, R148 ;  /* 0x000000ffffa17224 */ /* 0x000fce00078e0094 */
.L_x_20372:
[----:B------:R-:W-:Y:S05]  /*a270*/  BSYNC B1 ;  /* 0x0000000000017941 */ /* 0x000fea0003800000 */
.L_x_20370:
        /* <DEDUP_REMOVED lines=16> */
.L_x_20376:
[----:B------:R-:W-:Y:S05]  /*a380*/  BSYNC B2 ;  /* 0x0000000000027941 */ /* 0x000fea0003800000 */
.L_x_20375:
        /* <DEDUP_REMOVED lines=44> */
.L_x_20374:
[----:B------:R-:W-:Y:S05]  /*a650*/  BSYNC B1 ;  /* 0x0000000000017941 */ /* 0x000fea0003800000 */
.L_x_20373:
        /* <DEDUP_REMOVED lines=12> */
.L_x_20377:
        /* <DEDUP_REMOVED lines=12> */
.L_x_20380:
[----:B------:R-:W-:-:S07]  /*a7e0*/  MOV R155, R148 ;  /* 0x00000094009b7202 */ /* 0x000fce0000000f00 */
.L_x_20381:
[----:B------:R-:W-:Y:S05]  /*a7f0*/  BSYNC B1 ;  /* 0x0000000000017941 */ /* 0x000fea0003800000 */
.L_x_20379:
        /* <DEDUP_REMOVED lines=16> */
.L_x_20385:
[----:B------:R-:W-:Y:S05]  /*a900*/  BSYNC B2 ;  /* 0x0000000000027941 */ /* 0x000fea0003800000 */
.L_x_20384:
        /* <DEDUP_REMOVED lines=44> */
.L_x_20383:
[----:B------:R-:W-:Y:S05]  /*abd0*/  BSYNC B1 ;  /* 0x0000000000017941 */ /* 0x000fea0003800000 */
.L_x_20382:
        /* <DEDUP_REMOVED lines=9> */
.L_x_20378:
        /* <DEDUP_REMOVED lines=12> */
.L_x_20387:
[----:B------:R-:W-:-:S07]  /*ad30*/  MOV R161, R148 ;  /* 0x0000009400a17202 */ /* 0x000fce0000000f00 */
.L_x_20388:
[----:B------:R-:W-:Y:S05]  /*ad40*/  BSYNC B1 ;  /* 0x0000000000017941 */ /* 0x000fea0003800000 */
.L_x_20386:
        /* <DEDUP_REMOVED lines=16> */
.L_x_20392:
[----:B------:R-:W-:Y:S05]  /*ae50*/  BSYNC B2 ;  /* 0x0000000000027941 */ /* 0x000fea0003800000 */
.L_x_20391:
        /* <DEDUP_REMOVED lines=44> */
.L_x_20390:
[----:B------:R-:W-:Y:S05]  /*b120*/  BSYNC B1 ;  /* 0x0000000000017941 */ /* 0x000fea0003800000 */
.L_x_20389:
        /* <DEDUP_REMOVED lines=12> */
.L_x_20393:
        /* <DEDUP_REMOVED lines=12> */
.L_x_20396:
[----:B------:R-:W-:-:S07]  /*b2b0*/  IMAD.MOV.U32 R156, RZ, RZ, R148 ;  /* 0x000000ffff9c7224 */ /* 0x000fce00078e0094 */
.L_x_20397:
[----:B------:R-:W-:Y:S05]  /*b2c0*/  BSYNC B1 ;  /* 0x0000000000017941 */ /* 0x000fea0003800000 */
.L_x_20395:
        /* <DEDUP_REMOVED lines=16> */
.L_x_20401:
[----:B------:R-:W-:Y:S05]  /*b3d0*/  BSYNC B2 ;  /* 0x0000000000027941 */ /* 0x000fea0003800000 */
.L_x_20400:
        /* <DEDUP_REMOVED lines=44> */
.L_x_20399:
[----:B------:R-:W-:Y:S05]  /*b6a0*/  BSYNC B1 ;  /* 0x0000000000017941 */ /* 0x000fea0003800000 */
.L_x_20398:
        /* <DEDUP_REMOVED lines=9> */
.L_x_20394:
        /* <DEDUP_REMOVED lines=12> */
.L_x_20403:
[----:B------:R-:W-:-:S07]  /*b800*/  IMAD.MOV.U32 R161, RZ, RZ, R148 ;  /* 0x000000ffffa17224 */ /* 0x000fce00078e0094 */
.L_x_20404:
[----:B------:R-:W-:Y:S05]  /*b810*/  BSYNC B1 ;  /* 0x0000000000017941 */ /* 0x000fea0003800000 */
.L_x_20402:
        /* <DEDUP_REMOVED lines=16> */
.L_x_20408:
[----:B------:R-:W-:Y:S05]  /*b920*/  BSYNC B2 ;  /* 0x0000000000027941 */ /* 0x000fea0003800000 */
.L_x_20407:
        /* <DEDUP_REMOVED lines=44> */
.L_x_20406:
[----:B------:R-:W-:Y:S05]  /*bbf0*/  BSYNC B1 ;  /* 0x0000000000017941 */ /* 0x000fea0003800000 */
.L_x_20405:
        /* <DEDUP_REMOVED lines=12> */
.L_x_20409:
        /* <DEDUP_REMOVED lines=12> */
.L_x_20412:
[----:B------:R-:W-:-:S07]  /*bd80*/  IMAD.MOV.U32 R157, RZ, RZ, R148 ;  /* 0x000000ffff9d7224 */ /* 0x000fce00078e0094 */
.L_x_20413:
[----:B------:R-:W-:Y:S05]  /*bd90*/  BSYNC B1 ;  /* 0x0000000000017941 */ /* 0x000fea0003800000 */
.L_x_20411:
        /* <DEDUP_REMOVED lines=16> */
.L_x_20417:
[----:B------:R-:W-:Y:S05]  /*bea0*/  BSYNC B2 ;  /* 0x0000000000027941 */ /* 0x000fea0003800000 */
.L_x_20416:
        /* <DEDUP_REMOVED lines=44> */
.L_x_20415:
[----:B------:R-:W-:Y:S05]  /*c170*/  BSYNC B1 ;  /* 0x0000000000017941 */ /* 0x000fea0003800000 */
.L_x_20414:
        /* <DEDUP_REMOVED lines=9> */
.L_x_20410:
        /* <DEDUP_REMOVED lines=19> */
[C---:B------:R-:W-:Y:S02]  /*c340*/  LEA R114, P0, R112.reuse, UR6, 0x5 ;  /* 0x0000000670727c11 */ /* 0x040fe4000f8028ff */
[----:B------:R-:W-:Y:S02]  /*c350*/  SEL R158, RZ, 0x1, P2 ;  /* 0x00000001ff9e7807 */ /* 0x000fe40001000000 */
[----:B------:R-:W-:Y:S02]  /*c360*/  LOP3.LUT R159, R163, R115, R159, 0xfe, !PT ;  /* 0x00000073a39f7212 */ /* 0x000fe400078efe9f */
[----:B------:R-:W-:Y:S02]  /*c370*/  LEA.HI.X R115, R112, UR7, RZ, 0x5, P0 ;  /* 0x0000000770737c11 */ /* 0x000fe400080f2cff */
[----:B------:R-:W-:-:S02]  /*c380*/  LOP3.LUT R158, R113, R158, RZ, 0xfc, !PT ;  /* 0x0000009e719e7212 */ /* 0x000fc400078efcff */
[----:B------:R-:W-:Y:S01]  /*c390*/  SHF.L.U64.HI R113, R112, 0x3, RZ ;  /* 0x0000000370717819 */ /* 0x000fe200000102ff */
[----:B------:R0:W-:Y:S01]  /*c3a0*/  STG.E.128 desc[UR4][R114.64], R84 ;  /* 0x0000005472007986 */ /* 0x0001e2000c101d04 */
[----:B------:R-:W-:-:S03]  /*c3b0*/  IADD3 R162, P0, R161, UR10, RZ ;  /* 0x0000000aa1a27c10 */ /* 0x000fc6000ff1e0ff */
[----:B------:R0:W-:Y:S01]  /*c3c0*/  STG.E.128 desc[UR4][R114.64+0x10], R100 ;  /* 0x0000106472007986 */ /* 0x0001e2000c101d04 */
        /* <DEDUP_REMOVED lines=23> */
.L_x_20418:
[----:B------:R-:W-:-:S07]  /*c540*/  VIADD R112, R112, 0x100 ;  /* 0x0000010070707836 */ /* 0x000fce0000000000 */
.L_x_20289:
[----:B------:R-:W-:Y:S05]  /*c550*/  BSYNC B0 ;  /* 0x0000000000007941 */ /* 0x000fea0003800000 */
.L_x_20288:
        /* <DEDUP_REMOVED lines=30> */
.L_x_20422:
[----:B------:R-:W-:-:S07]  /*c740*/  IMAD.MOV.U32 R161, RZ, RZ, R148 ;  /* 0x000000ffffa17224 */ /* 0x000fce00078e0094 */
.L_x_20423:
[----:B------:R-:W-:Y:S05]  /*c750*/  BSYNC B1 ;  /* 0x0000000000017941 */ /* 0x000fea0003800000 */
.L_x_20421:
        /* <DEDUP_REMOVED lines=16> */
.L_x_20427:
[----:B------:R-:W-:Y:S05]  /*c860*/  BSYNC B2 ;  /* 0x0000000000027941 */ /* 0x000fea0003800000 */
.L_x_20426:
        /* <DEDUP_REMOVED lines=42> */
[----:B------:R-:W-:Y:S01]  /*cb10*/  LOP3.LUT R141, R91, R158, R139, 0x96, !PT ;  /* 0x0000009e5b8d7212 */ /* 0x000fe200078e968b */
[----:B------:R-:W-:-:S07]  /*cb20*/  IMAD.MOV.U32 R158, RZ, RZ, RZ ;  /* 0x000000ffff9e7224 */ /* 0x000fce00078e00ff */
.L_x_20425:
[----:B------:R-:W-:Y:S05]  /*cb30*/  BSYNC B1 ;  /* 0x0000000000017941 */ /* 0x000fea0003800000 */
.L_x_20424:
        /* <DEDUP_REMOVED lines=19> */
.L_x_20428:
        /* <DEDUP_REMOVED lines=12> */
.L_x_20431:
[----:B------:R-:W-:-:S07]  /*cd30*/  IMAD.MOV.U32 R150, RZ, RZ, R148 ;  /* 0x000000ffff967224 */ /* 0x000fce00078e0094 */
.L_x_20432:
[----:B------:R-:W-:Y:S05]  /*cd40*/  BSYNC B1 ;  /* 0x0000000000017941 */ /* 0x000fea0003800000 */
.L_x_20430:
        /* <DEDUP_REMOVED lines=16> */
.L_x_20436:
[----:B------:R-:W-:Y:S05]  /*ce50*/  BSYNC B2 ;  /* 0x0000000000027941 */ /* 0x000fea0003800000 */
.L_x_20435:
        /* <DEDUP_REMOVED lines=44> */
.L_x_20434:
[----:B------:R-:W-:Y:S05]  /*d120*/  BSYNC B1 ;  /* 0x0000000000017941 */ /* 0x000fea0003800000 */
.L_x_20433:
        /* <DEDUP_REMOVED lines=9> */
.L_x_20429:
        /* <DEDUP_REMOVED lines=12> */
.L_x_20438:
[----:B------:R-:W-:-:S07]  /*d280*/  IMAD.MOV.U32 R161, RZ, RZ, R148 ;  /* 0x000000ffffa17224 */ /* 0x000fce00078e0094 */
.L_x_20439:
[----:B------:R-:W-:Y:S05]  /*d290*/  BSYNC B1 ;  /* 0x0000000000017941 */ /* 0x000fea0003800000 */
.L_x_20437:
        /* <DEDUP_REMOVED lines=16> */
.L_x_20443:
[----:B------:R-:W-:Y:S05]  /*d3a0*/  BSYNC B2 ;  /* 0x0000000000027941 */ /* 0x000fea0003800000 */
.L_x_20442:
        /* <DEDUP_REMOVED lines=44> */
.L_x_20441:
[----:B------:R-:W-:Y:S05]  /*d670*/  BSYNC B1 ;  /* 0x0000000000017941 */ /* 0x000fea0003800000 */
.L_x_20440:
        /* <DEDUP_REMOVED lines=14> */
.L_x_20444:
        /* <DEDUP_REMOVED lines=12> */
.L_x_20447:
[----:B------:R-:W-:-:S07]  /*d820*/  MOV R104, R148 ;  /* 0x0000009400687202 */ /* 0x000fce0000000f00 */
.L_x_20448:
[----:B------:R-:W-:Y:S05]  /*d830*/  BSYNC B1 ;  /* 0x0000000000017941 */ /* 0x000fea0003800000 */
.L_x_20446:
        /* <DEDUP_REMOVED lines=16> */
.L_x_20452:
[----:B------:R-:W-:Y:S05]  /*d940*/  BSYNC B2 ;  /* 0x0000000000027941 */ /* 0x000fea0003800000 */
.L_x_20451:
        /* <DEDUP_REMOVED lines=44> */
.L_x_20450:
[----:B------:R-:W-:Y:S05]  /*dc10*/  BSYNC B1 ;  /* 0x0000000000017941 */ /* 0x000fea0003800000 */
.L_x_20449:
        /* <DEDUP_REMOVED lines=9> */
.L_x_20445:
        /* <DEDUP_REMOVED lines=12> */
.L_x_20454:
[----:B------:R-:W-:-:S07]  /*dd70*/  MOV R161, R148 ;  /* 0x0000009400a17202 */ /* 0x000fce0000000f00 */
.L_x_20455:
[----:B------:R-:W-:Y:S05]  /*dd80*/  BSYNC B1 ;  /* 0x0000000000017941 */ /* 0x000fea0003800000 */
.L_x_20453:
        /* <DEDUP_REMOVED lines=16> */
.L_x_20459:
[----:B------:R-:W-:Y:S05]  /*de90*/  BSYNC B2 ;  /* 0x0000000000027941 */ /* 0x000fea0003800000 */
.L_x_20458:
        /* <DEDUP_REMOVED lines=44> */
.L_x_20457:
[----:B------:R-:W-:Y:S05]  /*e160*/  BSYNC B1 ;  /* 0x0000000000017941 */ /* 0x000fea0003800000 */
.L_x_20456:
        /* <DEDUP_REMOVED lines=14> */
.L_x_20460:
        /* <DEDUP_REMOVED lines=12> */
.L_x_20463:
[----:B------:R-:W-:-:S07]  /*e310*/  IMAD.MOV.U32 R152, RZ, RZ, R148 ;  /* 0x000000ffff987224 */ /* 0x000fce00078e0094 */
.L_x_20464:
[----:B------:R-:W-:Y:S05]  /*e320*/  BSYNC B1 ;  /* 0x0000000000017941 */ /* 0x000fea0003800000 */
.L_x_20462:
        /* <DEDUP_REMOVED lines=16> */
.L_x_20468:
[----:B------:R-:W-:Y:S05]  /*e430*/  BSYNC B2 ;  /* 0x0000000000027941 */ /* 0x000fea0003800000 */
.L_x_20467:
        /* <DEDUP_REMOVED lines=44> */
.L_x_20466:
[----:B------:R-:W-:Y:S05]  /*e700*/  BSYNC B1 ;  /* 0x0000000000017941 */ /* 0x000fea0003800000 */
.L_x_20465:
        /* <DEDUP_REMOVED lines=9> */
.L_x_20461:
        /* <DEDUP_REMOVED lines=12> */
.L_x_20470:
[----:B------:R-:W-:-:S07]  /*e860*/  IMAD.MOV.U32 R161, RZ, RZ, R148 ;  /* 0x000000ffffa17224 */ /* 0x000fce00078e0094 */
.L_x_20471:
[----:B------:R-:W-:Y:S05]  /*e870*/  BSYNC B1 ;  /* 0x0000000000017941 */ /* 0x000fea0003800000 */
.L_x_20469:
        /* <DEDUP_REMOVED lines=16> */
.L_x_20475:
[----:B------:R-:W-:Y:S05]  /*e980*/  BSYNC B2 ;  /* 0x0000000000027941 */ /* 0x000fea0003800000 */
.L_x_20474:
        /* <DEDUP_REMOVED lines=44> */
.L_x_20473:
[----:B------:R-:W-:Y:S05]  /*ec50*/  BSYNC B1 ;  /* 0x0000000000017941 */ /* 0x000fea0003800000 */
.L_x_20472:
        /* <DEDUP_REMOVED lines=14> */
.L_x_20476:
        /* <DEDUP_REMOVED lines=12> */
.L_x_20479:
[----:B------:R-:W-:-:S07]  /*ee00*/  IMAD.MOV.U32 R153, RZ, RZ, R148 ;  /* 0x000000ffff997224 */ /* 0x000fce00078e0094 */
.L_x_20480:
[----:B------:R-:W-:Y:S05]  /*ee10*/  BSYNC B1 ;  /* 0x0000000000017941 */ /* 0x000fea0003800000 */
.L_x_20478:
        /* <DEDUP_REMOVED lines=16> */
.L_x_20484:
[----:B------:R-:W-:Y:S05]  /*ef20*/  BSYNC B2 ;  /* 0x0000000000027941 */ /* 0x000fea0003800000 */
.L_x_20483:
        /* <DEDUP_REMOVED lines=44> */
.L_x_20482:
[----:B------:R-:W-:Y:S05]  /*f1f0*/  BSYNC B1 ;  /* 0x0000000000017941 */ /* 0x000fea0003800000 */
.L_x_20481:
        /* <DEDUP_REMOVED lines=9> */
.L_x_20477:
        /* <DEDUP_REMOVED lines=12> */
.L_x_20486:
[----:B------:R-:W-:-:S07]  /*f350*/  IMAD.MOV.U32 R161, RZ, RZ, R148 ;  /* 0x000000ffffa17224 */ /* 0x000fce00078e0094 */
.L_x_20487:
[----:B------:R-:W-:Y:S05]  /*f360*/  BSYNC B1 ;  /* 0x0000000000017941 */ /* 0x000fea0003800000 */
.L_x_20485:
        /* <DEDUP_REMOVED lines=16> */
.L_x_20491:
[----:B------:R-:W-:Y:S05]  /*f470*/  BSYNC B2 ;  /* 0x0000000000027941 */ /* 0x000fea0003800000 */
.L_x_20490:
        /* <DEDUP_REMOVED lines=44> */
.L_x_20489:
[----:B------:R-:W-:Y:S05]  /*f740*/  BSYNC B1 ;  /* 0x0000000000017941 */ /* 0x000fea0003800000 */
.L_x_20488:
        /* <DEDUP_REMOVED lines=14> */
.L_x_20492:
        /* <DEDUP_REMOVED lines=12> */
.L_x_20495:
[----:B------:R-:W-:-:S07]  /*f8f0*/  MOV R154, R148 ;  /* 0x00000094009a7202 */ /* 0x000fce0000000f00 */
.L_x_20496:
[----:B------:R-:W-:Y:S05]  /*f900*/  BSYNC B1 ;  /* 0x0000000000017941 */ /* 0x000fea0003800000 */
.L_x_20494:
        /* <DEDUP_REMOVED lines=16> */
.L_x_20500:
[----:B------:R-:W-:Y:S05]  /*fa10*/  BSYNC B2 ;  /* 0x0000000000027941 */ /* 0x000fea0003800000 */
.L_x_20499:
        /* <DEDUP_REMOVED lines=44> */
.L_x_20498:
[----:B------:R-:W-:Y:S05]  /*fce0*/  BSYNC B1 ;  /* 0x0000000000017941 */ /* 0x000fea0003800000 */
.L_x_20497:
        /* <DEDUP_REMOVED lines=9> */
.L_x_20493:
        /* <DEDUP_REMOVED lines=12> */
.L_x_20502:
[----:B------:R-:W-:-:S07]  /*fe40*/  MOV R161, R148 ;  /* 0x0000009400a17202 */ /* 0x000fce0000000f00 */
.L_x_20503:
[----:B------:R-:W-:Y:S05]  /*fe50*/  BSYNC B1 ;  /* 0x0000000000017941 */ /* 0x000fea0003800000 */
.L_x_20501:
        /* <DEDUP_REMOVED lines=16> */
.L_x_20507:
[----:B------:R-:W-:Y:S05]  /*ff60*/  BSYNC B2 ;  /* 0x0000000000027941 */ /* 0x000fea0003800000 */
.L_x_20506:
        /* <DEDUP_REMOVED lines=44> */
.L_x_20505:
[----:B------:R-:W-:Y:S05]  /*10230*/  BSYNC B1 ;  /* 0x0000000000017941 */ /* 0x000fea0003800000 */
.L_x_20504:
        /* <DEDUP_REMOVED lines=12> */
.L_x_20508:
        /* <DEDUP_REMOVED lines=12> */
.L_x_20511:
[----:B------:R-:W-:-:S07]  /*103c0*/  IMAD.MOV.U32 R155, RZ, RZ, R148 ;  /* 0x000000ffff9b7224 */ /* 0x000fce00078e0094 */
.L_x_20512:
[----:B------:R-:W-:Y:S05]  /*103d0*/  BSYNC B1 ;  /* 0x0000000000017941 */ /* 0x000fea0003800000 */
.L_x_20510:
        /* <DEDUP_REMOVED lines=16> */
.L_x_20516:
[----:B------:R-:W-:Y:S05]  /*104e0*/  BSYNC B2 ;  /* 0x0000000000027941 */ /* 0x000fea0003800000 */
.L_x_20515:
        /* <DEDUP_REMOVED lines=44> */
.L_x_20514:
[----:B------:R-:W-:Y:S05]  /*107b0*/  BSYNC B1 ;  /* 0x0000000000017941 */ /* 0x000fea0003800000 */
.L_x_20513:
        /* <DEDUP_REMOVED lines=9> */
.L_x_20509:
        /* <DEDUP_REMOVED lines=12> */
.L_x_20518:
[----:B------:R-:W-:-:S07]  /*10910*/  IMAD.MOV.U32 R161, RZ, RZ, R148 ;  /* 0x000000ffffa17224 */ /* 0x000fce00078e0094 */
.L_x_20519:
[----:B------:R-:W-:Y:S05]  /*10920*/  BSYNC B1 ;  /* 0x0000000000017941 */ /* 0x000fea0003800000 */
.L_x_20517:
        /* <DEDUP_REMOVED lines=16> */
.L_x_20523:
[----:B------:R-:W-:Y:S05]  /*10a30*/  BSYNC B2 ;  /* 0x0000000000027941 */ /* 0x000fea0003800000 */
.L_x_20522:
        /* <DEDUP_REMOVED lines=44> */
.L_x_20521:
[----:B------:R-:W-:Y:S05]  /*10d00*/  BSYNC B1 ;  /* 0x0000000000017941 */ /* 0x000fea0003800000 */
.L_x_20520:
        /* <DEDUP_REMOVED lines=12> */
.L_x_20524:
        /* <DEDUP_REMOVED lines=12> */
.L_x_20527:
[----:B------:R-:W-:-:S07]  /*10e90*/  IMAD.MOV.U32 R156, RZ, RZ, R148 ;  /* 0x000000ffff9c7224 */ /* 0x000fce00078e0094 */
.L_x_20528:
[----:B------:R-:W-:Y:S05]  /*10ea0*/  BSYNC B1 ;  /* 0x0000000000017941 */ /* 0x000fea0003800000 */
.L_x_20526:
        /* <DEDUP_REMOVED lines=16> */
.L_x_20532:
[----:B------:R-:W-:Y:S05]  /*10fb0*/  BSYNC B2 ;  /* 0x0000000000027941 */ /* 0x000fea0003800000 */
.L_x_20531:
        /* <DEDUP_REMOVED lines=44> */
.L_x_20530:
[----:B------:R-:W-:Y:S05]  /*11280*/  BSYNC B1 ;  /* 0x0000000000017941 */ /* 0x000fea0003800000 */
.L_x_20529:
        /* <DEDUP_REMOVED lines=9> */
.L_x_20525:
        /* <DEDUP_REMOVED lines=12> */
.L_x_20534:
[----:B------:R-:W-:-:S07]  /*113e0*/  IMAD.MOV.U32 R161, RZ, RZ, R148 ;  /* 0x000000ffffa17224 */ /* 0x000fce00078e0094 */
.L_x_20535:
[----:B------:R-:W-:Y:S05]  /*113f0*/  BSYNC B1 ;  /* 0x0000000000017941 */ /* 0x000fea0003800000 */
.L_x_20533:
        /* <DEDUP_REMOVED lines=16> */
.L_x_20539:
[----:B------:R-:W-:Y:S05]  /*11500*/  BSYNC B2 ;  /* 0x0000000000027941 */ /* 0x000fea0003800000 */
.L_x_20538:
        /* <DEDUP_REMOVED lines=44> */
.L_x_20537:
[----:B------:R-:W-:Y:S05]  /*117d0*/  BSYNC B1 ;  /* 0x0000000000017941 */ /* 0x000fea0003800000 */
.L_x_20536:
        /* <DEDUP_REMOVED lines=12> */
.L_x_20540:
        /* <DEDUP_REMOVED lines=12> */
.L_x_20543:
[----:B------:R-:W-:-:S07]  /*11960*/  IMAD.MOV.U32 R157, RZ, RZ, R148 ;  /* 0x000000ffff9d7224 */ /* 0x000fce00078e0094 */
.L_x_20544:
[----:B------:R-:W-:Y:S05]  /*11970*/  BSYNC B1 ;  /* 0x0000000000017941 */ /* 0x000fea0003800000 */
.L_x_20542:
        /* <DEDUP_REMOVED lines=16> */
.L_x_20548:
[----:B------:R-:W-:Y:S05]  /*11a80*/  BSYNC B2 ;  /* 0x0000000000027941 */ /* 0x000fea0003800000 */
.L_x_20547:
        /* <DEDUP_REMOVED lines=44> */
.L_x_20546:
[----:B------:R-:W-:Y:S05]  /*11d50*/  BSYNC B1 ;  /* 0x0000000000017941 */ /* 0x000fea0003800000 */
.L_x_20545:
        /* <DEDUP_REMOVED lines=9> */
.L_x_20541:
        /* <DEDUP_REMOVED lines=51> */
.L_x_20549:
[----:B------:R-:W-:-:S07]  /*12120*/  IADD3 R112, R112, 0x100, RZ ;  /* 0x0000010070707810 */ /* 0x000fce0007ffe0ff */
.L_x_20420:
[----:B------:R-:W-:Y:S05]  /*12130*/  BSYNC B0 ;  /* 0x0000000000007941 */ /* 0x000fea0003800000 */
.L_x_20419:
        /* <DEDUP_REMOVED lines=30> */
.L_x_20553:
[----:B------:R-:W-:-:S07]  /*12320*/  IMAD.MOV.U32 R161, RZ, RZ, R148 ;  /* 0x000000ffffa17224 */ /* 0x000fce00078e0094 */
.L_x_20554:
[----:B------:R-:W-:Y:S05]  /*12330*/  BSYNC B1 ;  /* 0x0000000000017941 */ /* 0x000fea0003800000 */
.L_x_20552:
        /* <DEDUP_REMOVED lines=16> */
.L_x_20558:
[----:B------:R-:W-:Y:S05]  /*12440*/  BSYNC B2 ;  /* 0x0000000000027941 */ /* 0x000fea0003800000 */
.L_x_20557:
        /* <DEDUP_REMOVED lines=44> */
.L_x_20556:
[----:B------:R-:W-:Y:S05]  /*12710*/  BSYNC B1 ;  /* 0x0000000000017941 */ /* 0x000fea0003800000 */
.L_x_20555:
        /* <DEDUP_REMOVED lines=19> */
.L_x_20559:
        /* <DEDUP_REMOVED lines=12> */
.L_x_20562:
[----:B------:R-:W-:-:S07]  /*12910*/  IMAD.MOV.U32 R150, RZ, RZ, R148 ;  /* 0x000000ffff967224 */ /* 0x000fce00078e0094 */
.L_x_20563:
[----:B------:R-:W-:Y:S05]  /*12920*/  BSYNC B1 ;  /* 0x0000000000017941 */ /* 0x000fea0003800000 */
.L_x_20561:
        /* <DEDUP_REMOVED lines=16> */
.L_x_20567:
[----:B------:R-:W-:Y:S05]  /*12a30*/  BSYNC B2 ;  /* 0x0000000000027941 */ /* 0x000fea0003800000 */
.L_x_20566:
        /* <DEDUP_REMOVED lines=44> */
.L_x_20565:
[----:B------:R-:W-:Y:S05]  /*12d00*/  BSYNC B1 ;  /* 0x0000000000017941 */ /* 0x000fea0003800000 */
.L_x_20564:
        /* <DEDUP_REMOVED lines=9> */
.L_x_20560:
        /* <DEDUP_REMOVED lines=12> */
.L_x_20569:
[----:B------:R-:W-:-:S07]  /*12e60*/  MOV R161, R148 ;  /* 0x0000009400a17202 */ /* 0x000fce0000000f00 */
.L_x_20570:
[----:B------:R-:W-:Y:S05]  /*12e70*/  BSYNC B1 ;  /* 0x0000000000017941 */ /* 0x000fea0003800000 */
.L_x_20568:
        /* <DEDUP_REMOVED lines=16> */
.L_x_20574:
[----:B------:R-:W-:Y:S05]  /*12f80*/  BSYNC B2 ;  /* 0x0000000000027941 */ /* 0x000fea0003800000 */
.L_x_20573:
        /* <DEDUP_REMOVED lines=44> */
.L_x_20572:
[----:B------:R-:W-:Y:S05]  /*13250*/  BSYNC B1 ;  /* 0x0000000000017941 */ /* 0x000fea0003800000 */
.L_x_20571:
        /* <DEDUP_REMOVED lines=14> */
.L_x_20575:
        /* <DEDUP_REMOVED lines=12> */
.L_x_20578:
[----:B------:R-:W-:-:S07]  /*13400*/  IMAD.MOV.U32 R108, RZ, RZ, R148 ;  /* 0x000000ffff6c7224 */ /* 0x000fce00078e0094 */
.L_x_20579:
[----:B------:R-:W-:Y:S05]  /*13410*/  BSYNC B1 ;  /* 0x0000000000017941 */ /* 0x000fea0003800000 */
.L_x_20577:
        /* <DEDUP_REMOVED lines=16> */
.L_x_20583:
[----:B------:R-:W-:Y:S05]  /*13520*/  BSYNC B2 ;  /* 0x0000000000027941 */ /* 0x000fea0003800000 */
.L_x_20582:
        /* <DEDUP_REMOVED lines=44> */
.L_x_20581:
[----:B------:R-:W-:Y:S05]  /*137f0*/  BSYNC B1 ;  /* 0x0000000000017941 */ /* 0x000fea0003800000 */
.L_x_20580:
        /* <DEDUP_REMOVED lines=9> */
.L_x_20576:
        /* <DEDUP_REMOVED lines=12> */
.L_x_20585:
[----:B------:R-:W-:-:S07]  /*13950*/  MOV R161, R148 ;  /* 0x0000009400a17202 */ /* 0x000fce0000000f00 */
.L_x_20586:
[----:B------:R-:W-:Y:S05]  /*13960*/  BSYNC B1 ;  /* 0x0000000000017941 */ /* 0x000fea0003800000 */
.L_x_20584:
        /* <DEDUP_REMOVED lines=16> */
.L_x_20590:
[----:B------:R-:W-:Y:S05]  /*13a70*/  BSYNC B2 ;  /* 0x0000000000027941 */ /* 0x000fea0003800000 */
.L_x_20589:
        /* <DEDUP_REMOVED lines=44> */
.L_x_20588:
[----:B------:R-:W-:Y:S05]  /*13d40*/  BSYNC B1 ;  /* 0x0000000000017941 */ /* 0x000fea0003800000 */
.L_x_20587:
        /* <DEDUP_REMOVED lines=14> */
.L_x_20591:
        /* <DEDUP_REMOVED lines=12> */
.L_x_20594:
[----:B------:R-:W-:-:S07]  /*13ef0*/  IMAD.MOV.U32 R152, RZ, RZ, R148 ;  /* 0x000000ffff987224 */ /* 0x000fce00078e0094 */
.L_x_20595:
[----:B------:R-:W-:Y:S05]  /*13f00*/  BSYNC B1 ;  /* 0x0000000000017941 */ /* 0x000fea0003800000 */
.L_x_20593:
        /* <DEDUP_REMOVED lines=16> */
.L_x_20599:
[----:B------:R-:W-:Y:S05]  /*14010*/  BSYNC B2 ;  /* 0x0000000000027941 */ /* 0x000fea0003800000 */
.L_x_20598:
        /* <DEDUP_REMOVED lines=44> */
.L_x_20597:
[----:B------:R-:W-:Y:S05]  /*142e0*/  BSYNC B1 ;  /* 0x0000000000017941 */ /* 0x000fea0003800000 */
.L_x_20596:
        /* <DEDUP_REMOVED lines=9> */
.L_x_20592:
        /* <DEDUP_REMOVED lines=12> */
.L_x_20601:
[----:B------:R-:W-:-:S07]  /*14440*/  MOV R161, R148 ;  /* 0x0000009400a17202 */ /* 0x000fce0000000f00 */
.L_x_20602:
[----:B------:R-:W-:Y:S05]  /*14450*/  BSYNC B1 ;  /* 0x0000000000017941 */ /* 0x000fea0003800000 */
.L_x_20600:
        /* <DEDUP_REMOVED lines=16> */
.L_x_20606:
[----:B------:R-:W-:Y:S05]  /*14560*/  BSYNC B2 ;  /* 0x0000000000027941 */ /* 0x000fea0003800000 */
.L_x_20605:
        /* <DEDUP_REMOVED lines=44> */
.L_x_20604:
[----:B------:R-:W-:Y:S05]  /*14830*/  BSYNC B1 ;  /* 0x0000000000017941 */ /* 0x000fea0003800000 */
.L_x_20603:
        /* <DEDUP_REMOVED lines=14> */
.L_x_20607:
        /* <DEDUP_REMOVED lines=12> */
.L_x_20610:
[----:B------:R-:W-:-:S07]  /*149e0*/  IMAD.MOV.U32 R153, RZ, RZ, R148 ;  /* 0x000000ffff997224 */ /* 0x000fce00078e0094 */
.L_x_20611:
[----:B------:R-:W-:Y:S05]  /*149f0*/  BSYNC B1 ;  /* 0x0000000000017941 */ /* 0x000fea0003800000 */
.L_x_20609:
        /* <DEDUP_REMOVED lines=16> */
.L_x_20615:
[----:B------:R-:W-:Y:S05]  /*14b00*/  BSYNC B2 ;  /* 0x0000000000027941 */ /* 0x000fea0003800000 */
.L_x_20614:
        /* <DEDUP_REMOVED lines=44> */
.L_x_20613:
[----:B------:R-:W-:Y:S05]  /*14dd0*/  BSYNC B1 ;  /* 0x0000000000017941 */ /* 0x000fea0003800000 */
.L_x_20612:
        /* <DEDUP_REMOVED lines=9> */
.L_x_20608:
        /* <DEDUP_REMOVED lines=12> */
.L_x_20617:
[----:B------:R-:W-:-:S07]  /*14f30*/  MOV R161, R148 ;  /* 0x0000009400a17202 */ /* 0x000fce0000000f00 */
.L_x_20618:
[----:B------:R-:W-:Y:S05]  /*14f40*/  BSYNC B1 ;  /* 0x0000000000017941 */ /* 0x000fea0003800000 */
.L_x_20616:
        /* <DEDUP_REMOVED lines=16> */
.L_x_20622:
[----:B------:R-:W-:Y:S05]  /*15050*/  BSYNC B2 ;  /* 0x0000000000027941 */ /* 0x000fea0003800000 */
.L_x_20621:
        /* <DEDUP_REMOVED lines=44> */
.L_x_20620:
[----:B------:R-:W-:Y:S05]  /*15320*/  BSYNC B1 ;  /* 0x0000000000017941 */ /* 0x000fea0003800000 */
.L_x_20619:
        /* <DEDUP_REMOVED lines=14> */
.L_x_20623:
        /* <DEDUP_REMOVED lines=12> */
.L_x_20626:
[----:B------:R-:W-:-:S07]  /*154d0*/  IMAD.MOV.U32 R154, RZ, RZ, R148 ;  /* 0x000000ffff9a7224 */ /* 0x000fce00078e0094 */
.L_x_20627:
[----:B------:R-:W-:Y:S05]  /*154e0*/  BSYNC B1 ;  /* 0x0000000000017941 */ /* 0x000fea0003800000 */
.L_x_20625:
        /* <DEDUP_REMOVED lines=16> */
.L_x_20631:
[----:B------:R-:W-:Y:S05]  /*155f0*/  BSYNC B2 ;  /* 0x0000000000027941 */ /* 0x000fea0003800000 */
.L_x_20630:
        /* <DEDUP_REMOVED lines=44> */
.L_x_20629:
[----:B------:R-:W-:Y:S05]  /*158c0*/  BSYNC B1 ;  /* 0x0000000000017941 */ /* 0x000fea0003800000 */
.L_x_20628:
        /* <DEDUP_REMOVED lines=9> */
.L_x_20624:
        /* <DEDUP_REMOVED lines=12> */
.L_x_20633:
[----:B------:R-:W-:-:S07]  /*15a20*/  MOV R161, R148 ;  /* 0x0000009400a17202 */ /* 0x000fce0000000f00 */
.L_x_20634:
[----:B------:R-:W-:Y:S05]  /*15a30*/  BSYNC B1 ;  /* 0x0000000000017941 */ /* 0x000fea0003800000 */
.L_x_20632:
        /* <DEDUP_REMOVED lines=16> */
.L_x_20638:
[----:B------:R-:W-:Y:S05]  /*15b40*/  BSYNC B2 ;  /* 0x0000000000027941 */ /* 0x000fea0003800000 */
.L_x_20637:
        /* <DEDUP_REMOVED lines=44> */
.L_x_20636:
[----:B------:R-:W-:Y:S05]  /*15e10*/  BSYNC B1 ;  /* 0x0000000000017941 */ /* 0x000fea0003800000 */
.L_x_20635:
        /* <DEDUP_REMOVED lines=12> */
.L_x_20639:
        /* <DEDUP_REMOVED lines=12> */
.L_x_20642:
[----:B------:R-:W-:-:S07]  /*15fa0*/  IMAD.MOV.U32 R155, RZ, RZ, R148 ;  /* 0x000000ffff9b7224 */ /* 0x000fce00078e0094 */
.L_x_20643:
[----:B------:R-:W-:Y:S05]  /*15fb0*/  BSYNC B1 ;  /* 0x0000000000017941 */ /* 0x000fea0003800000 */
.L_x_20641:
        /* <DEDUP_REMOVED lines=16> */
.L_x_20647:
[----:B------:R-:W-:Y:S05]  /*160c0*/  BSYNC B2 ;  /* 0x0000000000027941 */ /* 0x000fea0003800000 */
.L_x_20646:
        /* <DEDUP_REMOVED lines=44> */
.L_x_20645:
[----:B------:R-:W-:Y:S05]  /*16390*/  BSYNC B1 ;  /* 0x0000000000017941 */ /* 0x000fea0003800000 */
.L_x_20644:
        /* <DEDUP_REMOVED lines=9> */
.L_x_20640:
        /* <DEDUP_REMOVED lines=12> */
.L_x_20649:
[----:B------:R-:W-:-:S07]  /*164f0*/  MOV R161, R148 ;  /* 0x0000009400a17202 */ /* 0x000fce0000000f00 */
.L_x_20650:
[----:B------:R-:W-:Y:S05]  /*16500*/  BSYNC B1 ;  /* 0x0000000000017941 */ /* 0x000fea0003800000 */
.L_x_20648:
        /* <DEDUP_REMOVED lines=16> */
.L_x_20654:
[----:B------:R-:W-:Y:S05]  /*16610*/  BSYNC B2 ;  /* 0x0000000000027941 */ /* 0x000fea0003800000 */
.L_x_20653:
        /* <DEDUP_REMOVED lines=44> */
.L_x_20652:
[----:B------:R-:W-:Y:S05]  /*168e0*/  BSYNC B1 ;  /* 0x0000000000017941 */ /* 0x000fea0003800000 */
.L_x_20651:
        /* <DEDUP_REMOVED lines=12> */
.L_x_20655:
        /* <DEDUP_REMOVED lines=12> */
.L_x_20658:
[----:B------:R-:W-:-:S07]  /*16a70*/  IMAD.MOV.U32 R156, RZ, RZ, R148 ;  /* 0x000000ffff9c7224 */ /* 0x000fce00078e0094 */
.L_x_20659:
[----:B------:R-:W-:Y:S05]  /*16a80*/  BSYNC B1 ;  /* 0x0000000000017941 */ /* 0x000fea0003800000 */
.L_x_20657:
        /* <DEDUP_REMOVED lines=16> */
.L_x_20663:
[----:B------:R-:W-:Y:S05]  /*16b90*/  BSYNC B2 ;  /* 0x0000000000027941 */ /* 0x000fea0003800000 */
.L_x_20662:
        /* <DEDUP_REMOVED lines=44> */
.L_x_20661:
[----:B------:R-:W-:Y:S05]  /*16e60*/  BSYNC B1 ;  /* 0x0000000000017941 */ /* 0x000fea0003800000 */
.L_x_20660:
        /* <DEDUP_REMOVED lines=9> */
.L_x_20656:
        /* <DEDUP_REMOVED lines=12> */
.L_x_20665:
[----:B------:R-:W-:-:S07]  /*16fc0*/  MOV R161, R148 ;  /* 0x0000009400a17202 */ /* 0x000fce0000000f00 */
.L_x_20666:
[----:B------:R-:W-:Y:S05]  /*16fd0*/  BSYNC B1 ;  /* 0x0000000000017941 */ /* 0x000fea0003800000 */
.L_x_20664:
        /* <DEDUP_REMOVED lines=16> */
.L_x_20670:
[----:B------:R-:W-:Y:S05]  /*170e0*/  BSYNC B2 ;  /* 0x0000000000027941 */ /* 0x000fea0003800000 */
.L_x_20669:
        /* <DEDUP_REMOVED lines=44> */
.L_x_20668:
[----:B------:R-:W-:Y:S05]  /*173b0*/  BSYNC B1 ;  /* 0x0000000000017941 */ /* 0x000fea0003800000 */
.L_x_20667:
        /* <DEDUP_REMOVED lines=12> */
.L_x_20671:
        /* <DEDUP_REMOVED lines=12> */
.L_x_20674:
[----:B------:R-:W-:-:S07]  /*17540*/  IMAD.MOV.U32 R157, RZ, RZ, R148 ;  /* 0x000000ffff9d7224 */ /* 0x000fce00078e0094 */
.L_x_20675:
[----:B------:R-:W-:Y:S05]  /*17550*/  BSYNC B1 ;  /* 0x0000000000017941 */ /* 0x000fea0003800000 */
.L_x_20673:
        /* <DEDUP_REMOVED lines=16> */
.L_x_20679:
[----:B------:R-:W-:Y:S05]  /*17660*/  BSYNC B2 ;  /* 0x0000000000027941 */ /* 0x000fea0003800000 */
.L_x_20678:
        /* <DEDUP_REMOVED lines=44> */
.L_x_20677:
[----:B------:R-:W-:Y:S05]  /*17930*/  BSYNC B1 ;  /* 0x0000000000017941 */ /* 0x000fea0003800000 */
.L_x_20676:
        /* <DEDUP_REMOVED lines=9> */
.L_x_20672:
        /* <DEDUP_REMOVED lines=51> */
.L_x_20551:
[----:B------:R-:W-:Y:S05]  /*17d00*/  BSYNC B0 ;  /* 0x0000000000007941 */ /* 0x000fea0003800000 */
.L_x_20550:
        /* <DEDUP_REMOVED lines=129> */
.L_x_20700:
[----:B------:R-:W3:Y:S01]  /*18520*/  @!P4 S2R R159, SR_CgaCtaId ;  /* 0x00000000009fc919 */ /* 0x000ee20000008800 */
[----:B------:R-:W-:Y:S01]  /*18530*/  LOP3.LUT R115, R115, 0x7, RZ, 0xc0, !PT ;  /* 0x0000000773737812 */ /* 0x000fe200078ec0ff */
[----:B-1----:R-:W-:Y:S01]  /*18540*/  FADD.FTZ R113, R162, R161 ;  /* 0x000000a1a2717221 */ /* 0x002fe20000010000 */
[----:B------:R-:W-:Y:S01]  /*18550*/  @!P4 MOV R0, 0x400 ;  /* 0x000004000000c802 */ /* 0x000fe20000000f00 */
[----:B------:R-:W-:Y:S05]  /*18560*/  WARPSYNC.ALL ;  /* 0x0000000000007948 */ /* 0x000fea0003800000 */
[----:B---3--:R-:W-:Y:S01]  /*18570*/  @!P4 LEA R159, R159, R0, 0x18 ;  /* 0x000000009f9fc211 */ /* 0x008fe200078ec0ff */
        /* <DEDUP_REMOVED lines=12> */
[----:B------:R-:W-:Y:S01]  /*18640*/  IMAD.MOV.U32 R0, RZ, RZ, RZ ;  /* 0x000000ffff007224 */ /* 0x000fe200078e00ff */
[----:B------:R-:W-:Y:S02]  /*18650*/  @!P0 MOV R0, R147 ;  /* 0x0000009300008202 */ /* 0x000fe40000000f00 */
[----:B------:R-:W-:Y:S02]  /*18660*/  @!P0 LEA R114, R114, R113, 0x3 ;  /* 0x0000007172728211 */ /* 0x000fe400078e18ff */
[----:B------:R-:W-:Y:S02]  /*18670*/  CS2R R112, SRZ ;  /* 0x0000000000707805 */ /* 0x000fe4000001ff00 */
[----:B------:R-:W-:Y:S01]  /*18680*/  I2FP.F32.S32 R163, R0 ;  /* 0x0000000000a37245 */ /* 0x000fe20000201400 */
[----:B------:R-:W0:Y:S04]  /*18690*/  SHFL.DOWN PT, R159, R0, 0x4, 0x1f ;  /* 0x08801f00009f7f89 */ /* 0x000e2800000e0000 */
[----:B------:R-:W1:Y:S01]  /*186a0*/  @!P0 LDS.64 R112, [R114] ;  /* 0x0000000072708984 */ /* 0x000e620000000a00 */
[----:B------:R-:W-:-:S02]  /*186b0*/  LOP3.LUT P0, RZ, R115, 0x1f, R116, 0xf8, !PT ;  /* 0x0000001f73ff7812 */ /* 0x000fc4000780f874 */
[----:B0-----:R-:W-:Y:S01]  /*186c0*/  I2FP.F32.S32 R162, R159 ;  /* 0x0000009f00a27245 */ /* 0x001fe20000201400 */
[----:B------:R-:W-:-:S05]  /*186d0*/  IMAD.IADD R159, R159, 0x1, R0 ;  /* 0x000000019f9f7824 */ /* 0x000fca00078e0200 */
[----:B------:R-:W-:Y:S01]  /*186e0*/  I2FP.F32.S32 R0, R159 ;  /* 0x0000009f00007245 */ /* 0x000fe20000201400 */
[----:B-1----:R-:W0:Y:S04]  /*186f0*/  SHFL.DOWN PT, R161, R112, 0x4, 0x1f ;  /* 0x08801f0070a17f89 */ /* 0x002e2800000e0000 */
        /* <DEDUP_REMOVED lines=13> */
[-C--:B0-----:R-:W-:Y:S02]  /*187d0*/  IADD3 R161, R159, R112.reuse, RZ ;  /* 0x000000709fa17210 */ /* 0x081fe40007ffe0ff */
[----:B------:R-:W-:Y:S01]  /*187e0*/  I2FP.F32.S32 R163, R112 ;  /* 0x0000007000a37245 */ /* 0x000fe20000201400 */
[----:B-1----:R-:W-:-:S04]  /*187f0*/  FADD.FTZ R112, R165, -R114 ;  /* 0x80000072a5707221 */ /* 0x002fc80000010000 */
[----:B------:R-:W-:Y:S01]  /*18800*/  FMUL.FTZ R167, R114, R163 ;  /* 0x000000a372a77220 */ /* 0x000fe20000410000 */
[----:B------:R-:W-:-:S03]  /*18810*/  FMUL.FTZ R113, R112, R112 ;  /* 0x0000007070717220 */ /* 0x000fc60000410000 */
[C---:B------:R-:W-:Y:S01]  /*18820*/  FFMA.FTZ R167, R0.reuse, R165, R167 ;  /* 0x000000a500a77223 */ /* 0x040fe200000100a7 */
        /* <DEDUP_REMOVED lines=18> */
[----:B------:R-:W-:-:S04]  /*18950*/  FMUL.FTZ R163, R114, R114 ;  /* 0x0000007272a37220 */ /* 0x000fc80000410000 */
[----:B------:R-:W-:Y:S02]  /*18960*/  FMUL.FTZ R163, R0, R163 ;  /* 0x000000a300a37220 */ /* 0x000fe40000410000 */
[----:B------:R-:W3:Y:S02]  /*18970*/  LDC R0, c[0x0][0x2d8] ;  /* 0x0000b600ff007b82 */ /* 0x000ee40000000800 */
[----:B------:R-:W-:Y:S01]  /*18980*/  FMUL.FTZ R163, R163, R162 ;  /* 0x000000a2a3a37220 */ /* 0x000fe20000410000 */
[----:B0-----:R-:W-:Y:S01]  /*18990*/  FADD.FTZ R112, R113, R112 ;  /* 0x0000007071707221 */ /* 0x001fe20000010000 */
[----:B-1----:R-:W-:-:S03]  /*189a0*/  FMUL.FTZ R158, R159, R158 ;  /* 0x0000009e9f9e7220 */ /* 0x002fc60000410000 */
[----:B------:R-:W-:Y:S02]  /*189b0*/  FFMA.FTZ R163, R159, R163, R112 ;  /* 0x000000a39fa37223 */ /* 0x000fe40000010070 */
[----:B------:R-:W0:Y:S01]  /*189c0*/  SHFL.IDX PT, R161, R158, RZ, 0x1f ;  /* 0x00001fff9ea17589 */ /* 0x000e2200000e0000 */
[----:B------:R-:W1:Y:S03]  /*189d0*/  @!P0 LDC.64 R112, c[0x0][0x250] ;  /* 0x00009400ff708b82 */ /* 0x000e660000000a00 */
[----:B------:R-:W3:Y:S01]  /*189e0*/  SHFL.IDX PT, R163, R163, RZ, 0x1f ;  /* 0x00001fffa3a37589 */ /* 0x000ee200000e0000 */
[C---:B0-----:R-:W-:Y:S01]  /*189f0*/  FMUL.FTZ R114, R161.reuse, R161 ;  /* 0x000000a1a1727220 */ /* 0x041fe20000410000 */
[----:B-1----:R-:W-:Y:S01]  /*18a00*/  @!P0 IMAD.WIDE R112, R134, 0x4, R112 ;  /* 0x0000000486708825 */ /* 0x002fe200078e0270 */
[----:B------:R-:W-:-:S03]  /*18a10*/  FSEL R158, R161, RZ, !P1 ;  /* 0x000000ffa19e7208 */ /* 0x000fc60004800000 */
[----:B---3--:R-:W-:Y:S01]  /*18a20*/  FFMA.FTZ R0, R163, UR14, R0 ;  /* 0x0000000ea3007c23 */ /* 0x008fe20008010000 */
[----:B------:R-:W-:Y:S01]  /*18a30*/  FSEL R159, R114, RZ, P1 ;  /* 0x000000ff729f7208 */ /* 0x000fe20000800000 */
[----:B------:R0:W-:Y:S01]  /*18a40*/  @!P0 STG.E desc[UR4][R112.64], R161 ;  /* 0x000000a170008986 */ /* 0x0001e2000c101904 */
        /* <DEDUP_REMOVED lines=33> */
[----:B------:R-:W-:Y:S02]  /*18c60*/  F2FP.F16.F32.PACK_AB R114, R115, R114 ;  /* 0x000000727372723e */ /* 0x000fe400000000ff */
[----:B------:R-:W-:Y:S01]  /*18c70*/  F2FP.F16.F32.PACK_AB R115, R164, R161 ;  /* 0x000000a1a473723e */ /* 0x000fe200000000ff */
[C---:B0-----:R-:W-:Y:S01]  /*18c80*/  IMAD.WIDE.U32 R162, R149.reuse, 0x10, R162 ;  /* 0x0000001095a27825 */ /* 0x041fe200078e00a2 */
[----:B------:R-:W-:-:S04]  /*18c90*/  IADD3 R149, R149, 0x100, RZ ;  /* 0x0000010095957810 */ /* 0x000fc80007ffe0ff */
[----:B------:R1:W-:Y:S03]  /*18ca0*/  STG.E.128 desc[UR4][R162.64], R112 ;  /* 0x00000070a2007986 */ /* 0x0003e6000c101d04 */
.L_x_20682:
[----:B------:R-:W-:Y:S05]  /*18cb0*/  BSYNC B0 ;  /* 0x0000000000007941 */ /* 0x000fea0003800000 */
.L_x_20681:
        /* <DEDUP_REMOVED lines=32> */
[----:B0-----:R-:W-:-:S04]  /*18ec0*/  IMAD.WIDE.U32 R162, R149, 0x10, R162 ;  /* 0x0000001095a27825 */ /* 0x001fc800078e00a2 */
[----:B------:R-:W-:Y:S01]  /*18ed0*/  VIADD R149, R149, 0x100 ;  /* 0x0000010095957836 */ /* 0x000fe20000000000 */
[----:B------:R3:W-:Y:S06]  /*18ee0*/  STG.E.128 desc[UR4][R162.64], R112 ;  /* 0x00000070a2007986 */ /* 0x0007ec000c101d04 */
.L_x_20684:
[----:B------:R-:W-:Y:S05]  /*18ef0*/  BSYNC B0 ;  /* 0x0000000000007941 */ /* 0x000fea0003800000 */
.L_x_20683:
        /* <DEDUP_REMOVED lines=35> */
.L_x_20686:
[----:B------:R-:W-:Y:S05]  /*19130*/  BSYNC B0 ;  /* 0x0000000000007941 */ /* 0x000fea0003800000 */
.L_x_20685:
[----:B------:R-:W-:Y:S01]  /*19140*/  LOP3.LUT P0, RZ, R160, 0x40, RZ, 0xc0, !PT ;  /* 0x00000040a0ff7812 */ /* 0x000fe2000780c0ff */
[----:B------:R-:W-:-:S12]  /*19150*/  BSSY B0, `(.L_x_20687) ;  /* 0x0000021000007945 */ /* 0x000fd80003800000 */
[----:B------:R-:W-:Y:S05]  /*19160*/  @!P0 BRA `(.L_x_20688) ;  /* 0x00000000007c8947 */ /* 0x000fea0003800000 */
[--C-:B------:R-:W-:Y:S01]  /*19170*/  FADD.FTZ R165, R108, -R158.reuse ;  /* 0x8000009e6ca57221 */ /* 0x100fe20000010000 */
[--C-:B------:R-:W-:Y:S01]  /*19180*/  FADD.FTZ R167, R109, -R158.reuse ;  /* 0x8000009e6da77221 */ /* 0x100fe20000010000 */
[--C-:B------:R-:W-:Y:S01]  /*19190*/  FADD.FTZ R159, R94, -R158.reuse ;  /* 0x8000009e5e9f7221 */ /* 0x100fe20000010000 */
[--C-:B01-34-:R-:W-:Y:S01]  /*191a0*/  FADD.FTZ R113, R92, -R158.reuse ;  /* 0x8000009e5c717221 */ /* 0x11bfe20000010000 */
        /* <DEDUP_REMOVED lines=27> */
.L_x_20688:
[----:B------:R-:W-:Y:S05]  /*19360*/  BSYNC B0 ;  /* 0x0000000000007941 */ /* 0x000fea0003800000 */
.L_x_20687:
[----:B------:R-:W-:Y:S01]  /*19370*/  VIADD R134, R134, UR16 ;  /* 0x0000001086867c36 */ /* 0x000fe20008000000 */
[----:B0-----:R-:W-:-:S04]  /*19380*/  SEL R0, RZ, 0x1, P3 ;  /* 0x00000001ff007807 */ /* 0x001fc80001800000 */
[----:B------:R-:W-:-:S13]  /*19390*/  ISETP.GE.AND P0, PT, R134, UR17, PT ;  /* 0x0000001186007c0c */ /* 0x000fda000bf06270 */
[----:B------:R-:W-:Y:S05]  /*193a0*/  @!P0 BRA `(.L_x_20689) ;  /* 0xfffffe7800688947 */ /* 0x000fea000383ffff */
[----:B------:R-:W-:Y:S05]  /*193b0*/  EXIT ;  /* 0x000000000000794d */ /* 0x000fea0003800000 */
.L_x_20680:
[----:B------:R-:W-:Y:S01]  /*193c0*/  HFMA2.MMA R167, -RZ, RZ, 0, 1.847743988037109375e-06 ;  /* 0x0000001fffa77435 */ /* 0x000fe200000001ff */
[----:B------:R-:W-:Y:S01]  /*193d0*/  MOV R165, R113 ;  /* 0x0000007100a57202 */ /* 0x000fe20000000f00 */
[----:B------:R-:W-:Y:S02]  /*193e0*/  IMAD.MOV.U32 R166, RZ, RZ, 0x1 ;  /* 0x00000001ffa67424 */ /* 0x000fe400078e00ff */
[----:B------:R-:W-:-:S07]  /*193f0*/  IMAD.MOV.U32 R164, RZ, RZ, -0x1 ;  /* 0xffffffffffa47424 */ /* 0x000fce00078e00ff */
[----:B--2-45:R-:W-:Y:S05]  /*19400*/  WARPSYNC.COLLECTIVE R164, `(.L_x_20690) ;  /* 0x00000000a4087348 */ /* 0x034fea0003c00000 */
[----:B------:R0:W1:Y:S02]  /*19410*/  SHFL.BFLY P5, R163, R165, R166, R167 ;  /* 0x0c0000a6a5a37389 */ /* 0x00006400000a00a7 */
[----:B012-45:R-:W-:Y:S01]  /*19420*/  ENDCOLLECTIVE ;  /* 0x000000000000791b */ /* 0x037fe20003800000 */
.L_x_20690:
[----:B------:R-:W-:Y:S01]  /*19430*/  HFMA2.MMA R166, -RZ, RZ, 0, 1.1920928955078125e-07 ;  /* 0x00000002ffa67435 */ /* 0x000fe200000001ff */
[----:B------:R-:W-:-:S05]  /*19440*/  MOV R0, R163 ;  /* 0x000000a300007202 */ /* 0x000fca0000000f00 */
[----:B------:R-:W-:-:S04]  /*19450*/  FADD.FTZ R158, R113, R0 ;  /* 0x00000000719e7221 */ /* 0x000fc80000010000 */
[----:B------:R-:W-:-:S07]  /*19460*/  IMAD.MOV.U32 R165, RZ, RZ, R158 ;  /* 0x000000ffffa57224 */ /* 0x000fce00078e009e */
[----:B------:R-:W-:Y:S05]  /*19470*/  WARPSYNC.COLLECTIVE R164, `(.L_x_20691) ;  /* 0x00000000a4087348 */ /* 0x000fea0003c00000 */
[----:B------:R0:W1:Y:S02]  /*19480*/  SHFL.BFLY P5, R163, R165, R166, R167 ;  /* 0x0c0000a6a5a37389 */ /* 0x00006400000a00a7 */
[----:B01----:R-:W-:Y:S01]  /*19490*/  ENDCOLLECTIVE ;  /* 0x000000000000791b */ /* 0x003fe20003800000 */
.L_x_20691:
[----:B------:R-:W-:Y:S02]  /*194a0*/  IMAD.MOV.U32 R166, RZ, RZ, 0x4 ;  /* 0x00000004ffa67424 */ /* 0x000fe400078e00ff */
[----:B------:R-:W-:-:S04]  /*194b0*/  IMAD.MOV.U32 R159, RZ, RZ, R163 ;  /* 0x000000ffff9f7224 */ /* 0x000fc800078e00a3 */
[----:B------:R-:W-:-:S05]  /*194c0*/  FADD.FTZ R159, R158, R159 ;  /* 0x0000009f9e9f7221 */ /* 0x000fca0000010000 */
[----:B------:R-:W-:-:S07]  /*194d0*/  MOV R165, R159 ;  /* 0x0000009f00a57202 */ /* 0x000fce0000000f00 */
[----:B------:R-:W-:Y:S05]  /*194e0*/  WARPSYNC.COLLECTIVE R164, `(.L_x_20692) ;  /* 0x00000000a4087348 */ /* 0x000fea0003c00000 */
[----:B------:R0:W1:Y:S02]  /*194f0*/  SHFL.BFLY P5, R163, R165, R166, R167 ;  /* 0x0c0000a6a5a37389 */ /* 0x00006400000a00a7 */
[----:B01----:R-:W-:Y:S01]  /*19500*/  ENDCOLLECTIVE ;  /* 0x000000000000791b */ /* 0x003fe20003800000 */
.L_x_20692:
[----:B------:R-:W-:Y:S01]  /*19510*/  HFMA2.MMA R166, -RZ, RZ, 0, 4.76837158203125e-07 ;  /* 0x00000008ffa67435 */ /* 0x000fe200000001ff */
[----:B------:R-:W-:-:S05]  /*19520*/  MOV R0, R163 ;  /* 0x000000a300007202 */ /* 0x000fca0000000f00 */
[----:B------:R-:W-:-:S04]  /*19530*/  FADD.FTZ R161, R159, R0 ;  /* 0x000000009fa17221 */ /* 0x000fc80000010000 */
[----:B------:R-:W-:-:S07]  /*19540*/  IMAD.MOV.U32 R165, RZ, RZ, R161 ;  /* 0x000000ffffa57224 */ /* 0x000fce00078e00a1 */
[----:B------:R-:W-:Y:S05]  /*19550*/  WARPSYNC.COLLECTIVE R164, `(.L_x_20693) ;  /* 0x00000000a4087348 */ /* 0x000fea0003c00000 */
[----:B------:R0:W1:Y:S02]  /*19560*/  SHFL.BFLY P5, R163, R165, R166, R167 ;  /* 0x0c0000a6a5a37389 */ /* 0x00006400000a00a7 */
[----:B01----:R-:W-:Y:S01]  /*19570*/  ENDCOLLECTIVE ;  /* 0x000000000000791b */ /* 0x003fe20003800000 */
.L_x_20693:
[----:B------:R-:W-:Y:S02]  /*19580*/  IMAD.MOV.U32 R166, RZ, RZ, 0x10 ;  /* 0x00000010ffa67424 */ /* 0x000fe400078e00ff */
[----:B------:R-:W-:-:S04]  /*19590*/  IMAD.MOV.U32 R0, RZ, RZ, R163 ;  /* 0x000000ffff007224 */ /* 0x000fc800078e00a3 */
[----:B------:R-:W-:-:S05]  /*195a0*/  FADD.FTZ R162, R161, R0 ;  /* 0x00000000a1a27221 */ /* 0x000fca0000010000 */
[----:B------:R-:W-:-:S07]  /*195b0*/  MOV R165, R162 ;  /* 0x000000a200a57202 */ /* 0x000fce0000000f00 */
[----:B------:R-:W-:Y:S05]  /*195c0*/  WARPSYNC.COLLECTIVE R164, `(.L_x_20694) ;  /* 0x00000000a4087348 */ /* 0x000fea0003c00000 */
[----:B------:R0:W1:Y:S02]  /*195d0*/  SHFL.BFLY P5, R163, R165, R166, R167 ;  /* 0x0c0000a6a5a37389 */ /* 0x00006400000a00a7 */
[----:B01----:R-:W-:Y:S01]  /*195e0*/  ENDCOLLECTIVE ;  /* 0x000000000000791b */ /* 0x003fe20003800000 */
.L_x_20694:
[----:B------:R-:W-:Y:S02]  /*195f0*/  IMAD.MOV.U32 R166, RZ, RZ, 0x1 ;  /* 0x00000001ffa67424 */ /* 0x000fe400078e00ff */
        /* <DEDUP_REMOVED lines=71> */
.L_x_20695:
[----:B------:R-:W-:Y:S01]  /*19a70*/  HFMA2.MMA R166, -RZ, RZ, 0, 1.1920928955078125e-07 ;  /* 0x00000002ffa67435 */ /* 0x000fe200000001ff */
[----:B------:R-:W-:-:S05]  /*19a80*/  MOV R113, R163 ;  /* 0x000000a300717202 */ /* 0x000fca0000000f00 */
[----:B------:R-:W-:-:S04]  /*19a90*/  FADD.FTZ R113, R0, R113 ;  /* 0x0000007100717221 */ /* 0x000fc80000010000 */
[----:B------:R-:W-:-:S07]  /*19aa0*/  IMAD.MOV.U32 R165, RZ, RZ, R113 ;  /* 0x000000ffffa57224 */ /* 0x000fce00078e0071 */
[----:B------:R-:W-:Y:S05]  /*19ab0*/  WARPSYNC.COLLECTIVE R164, `(.L_x_20696) ;  /* 0x00000000a4087348 */ /* 0x000fea0003c00000 */
[----:B------:R0:W1:Y:S02]  /*19ac0*/  SHFL.BFLY P5, R163, R165, R166, R167 ;  /* 0x0c0000a6a5a37389 */ /* 0x00006400000a00a7 */
[----:B01----:R-:W-:Y:S01]  /*19ad0*/  ENDCOLLECTIVE ;  /* 0x000000000000791b */ /* 0x003fe20003800000 */
.L_x_20696:
[----:B------:R-:W-:Y:S02]  /*19ae0*/  IMAD.MOV.U32 R166, RZ, RZ, 0x4 ;  /* 0x00000004ffa67424 */ /* 0x000fe400078e00ff */
[----:B------:R-:W-:-:S04]  /*19af0*/  IMAD.MOV.U32 R158, RZ, RZ, R163 ;  /* 0x000000ffff9e7224 */ /* 0x000fc800078e00a3 */
[----:B------:R-:W-:-:S05]  /*19b00*/  FADD.FTZ R158, R113, R158 ;  /* 0x0000009e719e7221 */ /* 0x000fca0000010000 */
[----:B------:R-:W-:-:S07]  /*19b10*/  MOV R165, R158 ;  /* 0x0000009e00a57202 */ /* 0x000fce0000000f00 */
[----:B------:R-:W-:Y:S05]  /*19b20*/  WARPSYNC.COLLECTIVE R164, `(.L_x_20697) ;  /* 0x00000000a4087348 */ /* 0x000fea0003c00000 */
[----:B------:R0:W1:Y:S02]  /*19b30*/  SHFL.BFLY P5, R163, R165, R166, R167 ;  /* 0x0c0000a6a5a37389 */ /* 0x00006400000a00a7 */
[----:B01----:R-:W-:Y:S01]  /*19b40*/  ENDCOLLECTIVE ;  /* 0x000000000000791b */ /* 0x003fe20003800000 */
.L_x_20697:
[----:B------:R-:W-:Y:S01]  /*19b50*/  HFMA2.MMA R166, -RZ, RZ, 0, 4.76837158203125e-07 ;  /* 0x00000008ffa67435 */ /* 0x000fe200000001ff */
[----:B------:R-:W-:-:S05]  /*19b60*/  MOV R159, R163 ;  /* 0x000000a3009f7202 */ /* 0x000fca0000000f00 */
[----:B------:R-:W-:-:S04]  /*19b70*/  FADD.FTZ R159, R158, R159 ;  /* 0x0000009f9e9f7221 */ /* 0x000fc80000010000 */
[----:B------:R-:W-:-:S07]  /*19b80*/  IMAD.MOV.U32 R165, RZ, RZ, R159 ;  /* 0x000000ffffa57224 */ /* 0x000fce00078e009f */
[----:B------:R-:W-:Y:S05]  /*19b90*/  WARPSYNC.COLLECTIVE R164, `(.L_x_20698) ;  /* 0x00000000a4087348 */ /* 0x000fea0003c00000 */
[----:B------:R0:W1:Y:S02]  /*19ba0*/  SHFL.BFLY P5, R163, R165, R166, R167 ;  /* 0x0c0000a6a5a37389 */ /* 0x00006400000a00a7 */
[----:B01----:R-:W-:Y:S01]  /*19bb0*/  ENDCOLLECTIVE ;  /* 0x000000000000791b */ /* 0x003fe20003800000 */
.L_x_20698:
[----:B------:R-:W-:Y:S02]  /*19bc0*/  IMAD.MOV.U32 R166, RZ, RZ, 0x10 ;  /* 0x00000010ffa67424 */ /* 0x000fe400078e00ff */
[----:B------:R-:W-:-:S04]  /*19bd0*/  IMAD.MOV.U32 R162, RZ, RZ, R163 ;  /* 0x000000ffffa27224 */ /* 0x000fc800078e00a3 */
[----:B------:R-:W-:-:S05]  /*19be0*/  FADD.FTZ R162, R159, R162 ;  /* 0x000000a29fa27221 */ /* 0x000fca0000010000 */
[----:B------:R-:W-:-:S07]  /*19bf0*/  MOV R165, R162 ;  /* 0x000000a200a57202 */ /* 0x000fce0000000f00 */
[----:B------:R-:W-:Y:S05]  /*19c00*/  WARPSYNC.COLLECTIVE R164, `(.L_x_20699) ;  /* 0x00000000a4087348 */ /* 0x000fea0003c00000 */
[----:B------:R0:W1:Y:S02]  /*19c10*/  SHFL.BFLY P5, R163, R165, R166, R167 ;  /* 0x0c0000a6a5a37389 */ /* 0x00006400000a00a7 */
[----:B01----:R-:W-:Y:S01]  /*19c20*/  ENDCOLLECTIVE ;  /* 0x000000000000791b */ /* 0x003fe20003800000 */
.L_x_20699:
[----:B------:R-:W-:Y:S01]  /*19c30*/  MOV R161, R163 ;  /* 0x000000a300a17202 */ /* 0x000fe20000000f00 */
[----:B------:R-:W-:Y:S06]  /*19c40*/  BRA `(.L_x_20700) ;  /* 0xffffffe800347947 */ /* 0x000fec000383ffff */
.L_x_20701:
        /* <DEDUP_REMOVED lines=11> */
.L_x_27082:


//--------------------- .text._ZN10layer_norm31ln_parallel_residual_fwd_kernelINS_13Kernel_traitsIf6__halffS2_fjLj8192ELj1ELj1ELj8ELj16ENS_18Kernel_traits_baseILj8192EfS2_fS2_fjLj256EEEEELb1ELb1ELb1EEEvNS_9FwdParamsE --------------------------
	.section	.text._ZN10layer_norm31ln_parallel_residual_fwd_kernelINS_13Kernel_traitsIf6__halffS2_fjLj8192ELj1ELj1ELj8ELj16ENS_18Kernel_traits_baseILj8192EfS2_fS2_fjLj256EEEEELb1ELb1ELb1EEEvNS_9FwdParamsE,"ax",@progbits
	.align	128
        .global         _ZN10layer_norm31ln_parallel_residual_fwd_kernelINS_13Kernel_traitsIf6__halffS2_fjLj8192ELj1ELj1ELj8ELj16ENS_18Kernel_traits_baseILj8192EfS2_fS2_fjLj256EEEEELb1ELb1ELb1EEEvNS_9FwdParamsE
        .type           _ZN10layer_norm31ln_parallel_residual_fwd_kernelINS_13Kernel_traitsIf6__halffS2_fjLj8192ELj1ELj1ELj8ELj16ENS_18Kernel_traits_baseILj8192EfS2_fS2_fjLj256EEEEELb1ELb1ELb1EEEvNS_9FwdParamsE,@function
        .size           _ZN10layer_norm31ln_parallel_residual_fwd_kernelINS_13Kernel_traitsIf6__halffS2_fjLj8192ELj1ELj1ELj8ELj16ENS_18Kernel_traits_baseILj8192EfS2_fS2_fjLj256EEEEELb1ELb1ELb1EEEvNS_9FwdParamsE,(.L_x_27083 - _ZN10layer_norm31ln_parallel_residual_fwd_kernelINS_13Kernel_traitsIf6__halffS2_fjLj8192ELj1ELj1ELj8ELj16ENS_18Kernel_traits_baseILj8192EfS2_fS2_fjLj256EEEEELb1ELb1ELb1EEEvNS_9FwdParamsE)
        .other          _ZN10layer_norm31ln_parallel_residual_fwd_kernelINS_13Kernel_traitsIf6__halffS2_fjLj8192ELj1ELj1ELj8ELj16ENS_18Kernel_traits_baseILj8192EfS2_fS2_fjLj256EEEEELb1ELb1ELb1EEEvNS_9FwdParamsE,@"STO_CUDA_ENTRY STV_DEFAULT"
_ZN10layer_norm31ln_parallel_residual_fwd_kernelINS_13Kernel_traitsIf6__halffS2_fjLj8192ELj1ELj1ELj8ELj16ENS_18Kernel_traits_baseILj8192EfS2_fS2_fjLj256EEEEELb1ELb1ELb1EEEvNS_9FwdParamsE:
.text._ZN10layer_norm31ln_parallel_residual_fwd_kernelINS_13Kernel_traitsIf6__halffS2_fjLj8192ELj1ELj1ELj8ELj16ENS_18Kernel_traits_baseILj8192EfS2_fS2_fjLj256EEEEELb1ELb1ELb1EEEvNS_9FwdParamsE:
        /* <DEDUP_REMOVED lines=147> */
.L_x_21219:
        /* <DEDUP_REMOVED lines=28> */
.L_x_20703:
[----:B------:R-:W-:-:S07]  /*0af0*/  MOV R88, R122 ;  /* 0x0000007a00587202 */ /* 0x000fce0000000f00 */
.L_x_20704:
[----:B------:R-:W-:Y:S05]  /*0b00*/  BSYNC B0 ;  /* 0x0000000000007941 */ /* 0x000fea0003800000 */
.L_x_20702:
        /* <DEDUP_REMOVED lines=16> */
.L_x_20708:
[----:B------:R-:W-:Y:S05]  /*0c10*/  BSYNC B1 ;  /* 0x0000000000017941 */ /* 0x000fea0003800000 */
.L_x_20707:
        /* <DEDUP_REMOVED lines=44> */
.L_x_20706:
[----:B------:R-:W-:Y:S05]  /*0ee0*/  BSYNC B0 ;  /* 0x0000000000007941 */ /* 0x000fea0003800000 */
.L_x_20705:
        /* <DEDUP_REMOVED lines=19> */
.L_x_20709:
        /* <DEDUP_REMOVED lines=12> */
.L_x_20712:
[----:B------:R-:W-:-:S07]  /*10e0*/  MOV R90, R122 ;  /* 0x0000007a005a7202 */ /* 0x000fce0000000f00 */
.L_x_20713:
[----:B------:R-:W-:Y:S05]  /*10f0*/  BSYNC B0 ;  /* 0x0000000000007941 */ /* 0x000fea0003800000 */
.L_x_20711:
        /* <DEDUP_REMOVED lines=16> */
.L_x_20717:
[----:B------:R-:W-:Y:S05]  /*1200*/  BSYNC B1 ;  /* 0x0000000000017941 */ /* 0x000fea0003800000 */
.L_x_20716:
        /* <DEDUP_REMOVED lines=44> */
.L_x_20715:
[----:B------:R-:W-:Y:S05]  /*14d0*/  BSYNC B0 ;  /* 0x0000000000007941 */ /* 0x000fea0003800000 */
.L_x_20714:
        /* <DEDUP_REMOVED lines=9> */
.L_x_20710:
        /* <DEDUP_REMOVED lines=12> */
.L_x_20719:
[----:B------:R-:W-:-:S07]  /*1630*/  MOV R90, R122 ;  /* 0x0000007a005a7202 */ /* 0x000fce0000000f00 */
.L_x_20720:
[----:B------:R-:W-:Y:S05]  /*1640*/  BSYNC B0 ;  /* 0x0000000000007941 */ /* 0x000fea0003800000 */
.L_x_20718:
        /* <DEDUP_REMOVED lines=16> */
.L_x_20724:
[----:B------:R-:W-:Y:S05]  /*1750*/  BSYNC B1 ;  /* 0x0000000000017941 */ /* 0x000fea0003800000 */
.L_x_20723:
        /* <DEDUP_REMOVED lines=44> */
.L_x_20722:
[----:B------:R-:W-:Y:S05]  /*1a20*/  BSYNC B0 ;  /* 0x0000000000007941 */ /* 0x000fea0003800000 */
.L_x_20721:
        /* <DEDUP_REMOVED lines=14> */
.L_x_20725:
        /* <DEDUP_REMOVED lines=12> */
.L_x_20728:
[----:B------:R-:W-:-:S07]  /*1bd0*/  IMAD.MOV.U32 R80, RZ, RZ, R122 ;  /* 0x000000ffff507224 */ /* 0x000fce00078e007a */
.L_x_20729:
[----:B------:R-:W-:Y:S05]  /*1be0*/  BSYNC B0 ;  /* 0x0000000000007941 */ /* 0x000fea0003800000 */
.L_x_20727:
        /* <DEDUP_REMOVED lines=16> */
.L_x_20733:
[----:B------:R-:W-:Y:S05]  /*1cf0*/  BSYNC B1 ;  /* 0x0000000000017941 */ /* 0x000fea0003800000 */
.L_x_20732:
        /* <DEDUP_REMOVED lines=44> */
.L_x_20731:
[----:B------:R-:W-:Y:S05]  /*1fc0*/  BSYNC B0 ;  /* 0x0000000000007941 */ /* 0x000fea0003800000 */
.L_x_20730:
        /* <DEDUP_REMOVED lines=9> */
.L_x_20726:
        /* <DEDUP_REMOVED lines=12> */
.L_x_20735:
[----:B------:R-:W-:-:S07]  /*2120*/  IMAD.MOV.U32 R90, RZ, RZ, R122 ;  /* 0x000000ffff5a7224 */ /* 0x000fce00078e007a */
.L_x_20736:
[----:B------:R-:W-:Y:S05]  /*2130*/  BSYNC B0 ;  /* 0x0000000000007941 */ /* 0x000fea0003800000 */
.L_x_20734:
        /* <DEDUP_REMOVED lines=16> */
.L_x_20740:
[----:B------:R-:W-:Y:S05]  /*2240*/  BSYNC B1 ;  /* 0x0000000000017941 */ /* 0x000fea0003800000 */
.L_x_20739:
        /* <DEDUP_REMOVED lines=44> */
.L_x_20738:
[----:B------:R-:W-:Y:S05]  /*2510*/  BSYNC B0 ;  /* 0x0000000000007941 */ /* 0x000fea0003800000 */
.L_x_20737:
        /* <DEDUP_REMOVED lines=14> */
.L_x_20741:
        /* <DEDUP_REMOVED lines=12> */
.L_x_20744:
[----:B------:R-:W-:-:S07]  /*26c0*/  IMAD.MOV.U32 R92, RZ, RZ, R122 ;  /* 0x000000ffff5c7224 */ /* 0x000fce00078e007a */
.L_x_20745:
[----:B------:R-:W-:Y:S05]  /*26d0*/  BSYNC B0 ;  /* 0x0000000000007941 */ /* 0x000fea0003800000 */
.L_x_20743:
        /* <DEDUP_REMOVED lines=16> */
.L_x_20749:
[----:B------:R-:W-:Y:S05]  /*27e0*/  BSYNC B1 ;  /* 0x0000000000017941 */ /* 0x000fea0003800000 */
.L_x_20748:
        /* <DEDUP_REMOVED lines=44> */
.L_x_20747:
[----:B------:R-:W-:Y:S05]  /*2ab0*/  BSYNC B0 ;  /* 0x0000000000007941 */ /* 0x000fea0003800000 */
.L_x_20746:
        /* <DEDUP_REMOVED lines=9> */
.L_x_20742:
        /* <DEDUP_REMOVED lines=12> */
.L_x_20751:
[----:B------:R-:W-:-:S07]  /*2c10*/  IMAD.MOV.U32 R92, RZ, RZ, R122 ;  /* 0x000000ffff5c7224 */ /* 0x000fce00078e007a */
.L_x_20752:
[----:B------:R-:W-:Y:S05]  /*2c20*/  BSYNC B0 ;  /* 0x0000000000007941 */ /* 0x000fea0003800000 */
.L_x_20750:
        /* <DEDUP_REMOVED lines=16> */
.L_x_20756:
[----:B------:R-:W-:Y:S05]  /*2d30*/  BSYNC B1 ;  /* 0x0000000000017941 */ /* 0x000fea0003800000 */
.L_x_20755:
        /* <DEDUP_REMOVED lines=44> */
.L_x_20754:
[----:B------:R-:W-:Y:S05]  /*3000*/  BSYNC B0 ;  /* 0x0000000000007941 */ /* 0x000fea0003800000 */
.L_x_20753:
        /* <DEDUP_REMOVED lines=14> */
.L_x_20757:
        /* <DEDUP_REMOVED lines=12> */
.L_x_20760:
[----:B------:R-:W-:-:S07]  /*31b0*/  MOV R90, R122 ;  /* 0x0000007a005a7202 */ /* 0x000fce0000000f00 */
.L_x_20761:
[----:B------:R-:W-:Y:S05]  /*31c0*/  BSYNC B0 ;  /* 0x0000000000007941 */ /* 0x000fea0003800000 */
.L_x_20759:
        /* <DEDUP_REMOVED lines=16> */
.L_x_20765:
[----:B------:R-:W-:Y:S05]  /*32d0*/  BSYNC B1 ;  /* 0x0000000000017941 */ /* 0x000fea0003800000 */
.L_x_20764:
        /* <DEDUP_REMOVED lines=44> */
.L_x_20763:
[----:B------:R-:W-:Y:S05]  /*35a0*/  BSYNC B0 ;  /* 0x0000000000007941 */ /* 0x000fea0003800000 */
.L_x_20762:
        /* <DEDUP_REMOVED lines=9> */
.L_x_20758:
        /* <DEDUP_REMOVED lines=12> */
.L_x_20767:
[----:B------:R-:W-:-:S07]  /*3700*/  MOV R90, R122 ;  /* 0x0000007a005a7202 */ /* 0x000fce0000000f00 */
.L_x_20768:
[----:B------:R-:W-:Y:S05]  /*3710*/  BSYNC B0 ;  /* 0x0000000000007941 */ /* 0x000fea0003800000 */
.L_x_20766:
        /* <DEDUP_REMOVED lines=16> */
.L_x_20772:
[----:B------:R-:W-:Y:S05]  /*3820*/  BSYNC B1 ;  /* 0x0000000000017941 */ /* 0x000fea0003800000 */
.L_x_20771:
        /* <DEDUP_REMOVED lines=44> */
.L_x_20770:
[----:B------:R-:W-:Y:S05]  /*3af0*/  BSYNC B0 ;  /* 0x0000000000007941 */ /* 0x000fea0003800000 */
.L_x_20769:
        /* <DEDUP_REMOVED lines=14> */
.L_x_20773:
        /* <DEDUP_REMOVED lines=12> */
.L_x_20776:
[----:B------:R-:W-:-:S07]  /*3ca0*/  IMAD.MOV.U32 R92, RZ, RZ, R122 ;  /* 0x000000ffff5c7224 */ /* 0x000fce00078e007a */
.L_x_20777:
[----:B------:R-:W-:Y:S05]  /*3cb0*/  BSYNC B0 ;  /* 0x0000000000007941 */ /* 0x000fea0003800000 */
.L_x_20775:
        /* <DEDUP_REMOVED lines=16> */
.L_x_20781:
[----:B------:R-:W-:Y:S05]  /*3dc0*/  BSYNC B1 ;  /* 0x0000000000017941 */ /* 0x000fea0003800000 */
.L_x_20780:
        /* <DEDUP_REMOVED lines=44> */
.L_x_20779:
[----:B------:R-:W-:Y:S05]  /*4090*/  BSYNC B0 ;  /* 0x0000000000007941 */ /* 0x000fea0003800000 */
.L_x_20778:
        /* <DEDUP_REMOVED lines=9> */
.L_x_20774:
        /* <DEDUP_REMOVED lines=12> */
.L_x_20783:
[----:B------:R-:W-:-:S07]  /*41f0*/  IMAD.MOV.U32 R92, RZ, RZ, R122 ;  /* 0x000000ffff5c7224 */ /* 0x000fce00078e007a */
.L_x_20784:
[----:B------:R-:W-:Y:S05]  /*4200*/  BSYNC B0 ;  /* 0x0000000000007941 */ /* 0x000fea0003800000 */
.L_x_20782:
        /* <DEDUP_REMOVED lines=16> */
.L_x_20788:
[----:B------:R-:W-:Y:S05]  /*4310*/  BSYNC B1 ;  /* 0x0000000000017941 */ /* 0x000fea0003800000 */
.L_x_20787:
        /* <DEDUP_REMOVED lines=44> */
.L_x_20786:
[----:B------:R-:W-:Y:S05]  /*45e0*/  BSYNC B0 ;  /* 0x0000000000007941 */ /* 0x000fea0003800000 */
.L_x_20785:
        /* <DEDUP_REMOVED lines=12> */
.L_x_20789:
        /* <DEDUP_REMOVED lines=12> */
.L_x_20792:
[----:B------:R-:W-:-:S07]  /*4770*/  IMAD.MOV.U32 R92, RZ, RZ, R122 ;  /* 0x000000ffff5c7224 */ /* 0x000fce00078e007a */
.L_x_20793:
[----:B------:R-:W-:Y:S05]  /*4780*/  BSYNC B0 ;  /* 0x0000000000007941 */ /* 0x000fea0003800000 */
.L_x_20791:
        /* <DEDUP_REMOVED lines=16> */
.L_x_20797:
[----:B------:R-:W-:Y:S05]  /*4890*/  BSYNC B1 ;  /* 0x0000000000017941 */ /* 0x000fea0003800000 */
.L_x_20796:
        /* <DEDUP_REMOVED lines=44> */
.L_x_20795:
[----:B------:R-:W-:Y:S05]  /*4b60*/  BSYNC B0 ;  /* 0x0000000000007941 */ /* 0x000fea0003800000 */
.L_x_20794:
        /* <DEDUP_REMOVED lines=9> */
.L_x_20790:
        /* <DEDUP_REMOVED lines=12> */
.L_x_20799:
[----:B------:R-:W-:-:S07]  /*4cc0*/  IMAD.MOV.U32 R92, RZ, RZ, R122 ;  /* 0x000000ffff5c7224 */ /* 0x000fce00078e007a */
.L_x_20800:
[----:B------:R-:W-:Y:S05]  /*4cd0*/  BSYNC B0 ;  /* 0x0000000000007941 */ /* 0x000fea0003800000 */
.L_x_20798:
        /* <DEDUP_REMOVED lines=16> */
.L_x_20804:
[----:B------:R-:W-:Y:S05]  /*4de0*/  BSYNC B1 ;  /* 0x0000000000017941 */ /* 0x000fea0003800000 */
.L_x_20803:
        /* <DEDUP_REMOVED lines=44> */
.L_x_20802:
[----:B------:R-:W-:Y:S05]  /*50b0*/  BSYNC B0 ;  /* 0x0000000000007941 */ /* 0x000fea0003800000 */
.L_x_20801:
        /* <DEDUP_REMOVED lines=12> */
.L_x_20805:
        /* <DEDUP_REMOVED lines=12> */
.L_x_20808:
[----:B------:R-:W-:-:S07]  /*5240*/  MOV R92, R122 ;  /* 0x0000007a005c7202 */ /* 0x000fce0000000f00 */
.L_x_20809:
[----:B------:R-:W-:Y:S05]  /*5250*/  BSYNC B0 ;  /* 0x0000000000007941 */ /* 0x000fea0003800000 */
.L_x_20807:
        /* <DEDUP_REMOVED lines=16> */
.L_x_20813:
[----:B------:R-:W-:Y:S05]  /*5360*/  BSYNC B1 ;  /* 0x0000000000017941 */ /* 0x000fea0003800000 */
.L_x_20812:
        /* <DEDUP_REMOVED lines=44> */
.L_x_20811:
[----:B------:R-:W-:Y:S05]  /*5630*/  BSYNC B0 ;  /* 0x0000000000007941 */ /* 0x000fea0003800000 */
.L_x_20810:
        /* <DEDUP_REMOVED lines=9> */
.L_x_20806:
        /* <DEDUP_REMOVED lines=12> */
.L_x_20815:
[----:B------:R-:W-:-:S07]  /*5790*/  MOV R92, R122 ;  /* 0x0000007a005c7202 */ /* 0x000fce0000000f00 */
.L_x_20816:
[----:B------:R-:W-:Y:S05]  /*57a0*/  BSYNC B0 ;  /* 0x0000000000007941 */ /* 0x000fea0003800000 */
.L_x_20814:
        /* <DEDUP_REMOVED lines=16> */
.L_x_20820:
[----:B------:R-:W-:Y:S05]  /*58b0*/  BSYNC B1 ;  /* 0x0000000000017941 */ /* 0x000fea0003800000 */
.L_x_20819:
        /* <DEDUP_REMOVED lines=44> */
.L_x_20818:
[----:B------:R-:W-:Y:S05]  /*5b80*/  BSYNC B0 ;  /* 0x0000000000007941 */ /* 0x000fea0003800000 */
.L_x_20817:
        /* <DEDUP_REMOVED lines=12> */
.L_x_20821:
        /* <DEDUP_REMOVED lines=12> */
.L_x_20824:
[----:B------:R-:W-:-:S07]  /*5d10*/  IMAD.MOV.U32 R92, RZ, RZ, R122 ;  /* 0x000000ffff5c7224 */ /* 0x000fce00078e007a */
.L_x_20825:
[----:B------:R-:W-:Y:S05]  /*5d20*/  BSYNC B0 ;  /* 0x0000000000007941 */ /* 0x000fea0003800000 */
.L_x_20823:
        /* <DEDUP_REMOVED lines=18> */
.L_x_20829:
[----:B------:R-:W-:Y:S05]  /*5e50*/  BSYNC B1 ;  /* 0x0000000000017941 */ /* 0x000fea0003800000 */
.L_x_20828:
        /* <DEDUP_REMOVED lines=44> */
.L_x_20827:
[----:B------:R-:W-:Y:S05]  /*6120*/  BSYNC B0 ;  /* 0x0000000000007941 */ /* 0x000fea0003800000 */
.L_x_20826:
        /* <DEDUP_REMOVED lines=9> */
.L_x_20822:
        /* <DEDUP_REMOVED lines=57> */
.L_x_20830:
[----:B------:R2:W5:Y:S04]  /*6550*/  @P0 LDG.E.128 R136, desc[UR4][R92.64] ;  /* 0x000000045c880981 */ /* 0x000568000c1e1d00 */
[----:B------:R2:W5:Y:S04]  /*6560*/  @P1 LDG.E.128 R68, desc[UR4][R94.64] ;  /* 0x000000045e441981 */ /* 0x000568000c1e1d00 */
[----:B------:R2:W5:Y:S04]  /*6570*/  @P1 LDG.E.128 R72, desc[UR4][R94.64+0x10] ;  /* 0x000010045e481981 */ /* 0x000568000c1e1d00 */
[----:B0-----:R-:W5:Y:S01]  /*6580*/  LDG.E.128 R88, desc[UR4][R90.64] ;  /* 0x000000045a587981 */ /* 0x001f62000c1e1d00 */
[C---:B------:R-:W-:Y:S01]  /*6590*/  ISETP.NE.AND P3, PT, R98.reuse, 0x1, PT ;  /* 0x000000016200780c */ /* 0x040fe20003f65270 */
[----:B------:R-:W-:Y:S01]  /*65a0*/  BSSY B0, `(.L_x_20831) ;  /* 0x000000c000007945 */ /* 0x000fe20003800000 */
[----:B-1----:R-:W-:-:S11]  /*65b0*/  IADD3 R85, R98, 0x1, RZ ;  /* 0x0000000162557810 */ /* 0x002fd60007ffe0ff */
        /* <DEDUP_REMOVED lines=9> */
.L_x_20832:
[----:B------:R-:W-:-:S07]  /*6650*/  IMAD.MOV.U32 R96, RZ, RZ, R122 ;  /* 0x000000ffff607224 */ /* 0x000fce00078e007a */
.L_x_20833:
[----:B------:R-:W-:Y:S05]  /*6660*/  BSYNC B0 ;  /* 0x0000000000007941 */ /* 0x000fea0003800000 */
.L_x_20831:
        /* <DEDUP_REMOVED lines=16> */
.L_x_20837:
[----:B------:R-:W-:Y:S05]  /*6770*/  BSYNC B1 ;  /* 0x0000000000017941 */ /* 0x000fea0003800000 */
.L_x_20836:
        /* <DEDUP_REMOVED lines=44> */
.L_x_20835:
[----:B------:R-:W-:Y:S05]  /*6a40*/  BSYNC B0 ;  /* 0x0000000000007941 */ /* 0x000fea0003800000 */
.L_x_20834:
        /* <DEDUP_REMOVED lines=14> */
.L_x_20838:
        /* <DEDUP_REMOVED lines=12> */
.L_x_20841:
[----:B------:R-:W-:-:S07]  /*6bf0*/  MOV R98, R122 ;  /* 0x0000007a00627202 */ /* 0x000fce0000000f00 */
.L_x_20842:
[----:B------:R-:W-:Y:S05]  /*6c00*/  BSYNC B0 ;  /* 0x0000000000007941 */ /* 0x000fea0003800000 */
.L_x_20840:
        /* <DEDUP_REMOVED lines=16> */
.L_x_20846:
[----:B------:R-:W-:Y:S05]  /*6d10*/  BSYNC B1 ;  /* 0x0000000000017941 */ /* 0x000fea0003800000 */
.L_x_20845:
        /* <DEDUP_REMOVED lines=44> */
.L_x_20844:
[----:B------:R-:W-:Y:S05]  /*6fe0*/  BSYNC B0 ;  /* 0x0000000000007941 */ /* 0x000fea0003800000 */
.L_x_20843:
        /* <DEDUP_REMOVED lines=9> */
.L_x_20839:
        /* <DEDUP_REMOVED lines=12> */
.L_x_20848:
[----:B------:R-:W-:-:S07]  /*7140*/  MOV R85, R122 ;  /* 0x0000007a00557202 */ /* 0x000fce0000000f00 */
.L_x_20849:
[----:B------:R-:W-:Y:S05]  /*7150*/  BSYNC B0 ;  /* 0x0000000000007941 */ /* 0x000fea0003800000 */
.L_x_20847:
        /* <DEDUP_REMOVED lines=16> */
.L_x_20853:
[----:B------:R-:W-:Y:S05]  /*7260*/  BSYNC B1 ;  /* 0x0000000000017941 */ /* 0x000fea0003800000 */
.L_x_20852:
        /* <DEDUP_REMOVED lines=44> */
.L_x_20851:
[----:B------:R-:W-:Y:S05]  /*7530*/  BSYNC B0 ;  /* 0x0000000000007941 */ /* 0x000fea0003800000 */
.L_x_20850:
        /* <DEDUP_REMOVED lines=14> */
.L_x_20854:
        /* <DEDUP_REMOVED lines=12> */
.L_x_20857:
[----:B------:R-:W-:-:S07]  /*76e0*/  IMAD.MOV.U32 R88, RZ, RZ, R122 ;  /* 0x000000ffff587224 */ /* 0x000fce00078e007a */
.L_x_20858:
[----:B------:R-:W-:Y:S05]  /*76f0*/  BSYNC B0 ;  /* 0x0000000000007941 */ /* 0x000fea0003800000 */
.L_x_20856:
        /* <DEDUP_REMOVED lines=16> */
.L_x_20862:
[----:B------:R-:W-:Y:S05]  /*7800*/  BSYNC B1 ;  /* 0x0000000000017941 */ /* 0x000fea0003800000 */
.L_x_20861:
        /* <DEDUP_REMOVED lines=44> */
.L_x_20860:
[----:B------:R-:W-:Y:S05]  /*7ad0*/  BSYNC B0 ;  /* 0x0000000000007941 */ /* 0x000fea0003800000 */
.L_x_20859:
        /* <DEDUP_REMOVED lines=9> */
.L_x_20855:
        /* <DEDUP_REMOVED lines=12> */
.L_x_20864:
[----:B------:R-:W-:-:S07]  /*7c30*/  IMAD.MOV.U32 R88, RZ, RZ, R122 ;  /* 0x000000ffff587224 */ /* 0x000fce00078e007a */
.L_x_20865:
[----:B------:R-:W-:Y:S05]  /*7c40*/  BSYNC B0 ;  /* 0x0000000000007941 */ /* 0x000fea0003800000 */
.L_x_20863:
        /* <DEDUP_REMOVED lines=16> */
.L_x_20869:
[----:B------:R-:W-:Y:S05]  /*7d50*/  BSYNC B1 ;  /* 0x0000000000017941 */ /* 0x000fea0003800000 */
.L_x_20868:
        /* <DEDUP_REMOVED lines=44> */
.L_x_20867:
[----:B------:R-:W-:Y:S05]  /*8020*/  BSYNC B0 ;  /* 0x0000000000007941 */ /* 0x000fea0003800000 */
.L_x_20866:
        /* <DEDUP_REMOVED lines=14> */
.L_x_20870:
        /* <DEDUP_REMOVED lines=12> */
.L_x_20873:
[----:B------:R-:W-:-:S07]  /*81d0*/  IMAD.MOV.U32 R102, RZ, RZ, R122 ;  /* 0x000000ffff667224 */ /* 0x000fce00078e007a */
.L_x_20874:
[----:B------:R-:W-:Y:S05]  /*81e0*/  BSYNC B0 ;  /* 0x0000000000007941 */ /* 0x000fea0003800000 */
.L_x_20872:
        /* <DEDUP_REMOVED lines=16> */
.L_x_20878:
[----:B------:R-:W-:Y:S05]  /*82f0*/  BSYNC B1 ;  /* 0x0000000000017941 */ /* 0x000fea0003800000 */
.L_x_20877:
        /* <DEDUP_REMOVED lines=44> */
.L_x_20876:
[----:B------:R-:W-:Y:S05]  /*85c0*/  BSYNC B0 ;  /* 0x0000000000007941 */ /* 0x000fea0003800000 */
.L_x_20875:
        /* <DEDUP_REMOVED lines=9> */
.L_x_20871:
        /* <DEDUP_REMOVED lines=12> */
.L_x_20880:
[----:B------:R-:W-:-:S07]  /*8720*/  IMAD.MOV.U32 R87, RZ, RZ, R122 ;  /* 0x000000ffff577224 */ /* 0x000fce00078e007a */
.L_x_20881:
[----:B------:R-:W-:Y:S05]  /*8730*/  BSYNC B0 ;  /* 0x0000000000007941 */ /* 0x000fea0003800000 */
.L_x_20879:
        /* <DEDUP_REMOVED lines=16> */
.L_x_20885:
[----:B------:R-:W-:Y:S05]  /*8840*/  BSYNC B1 ;  /* 0x0000000000017941 */ /* 0x000fea0003800000 */
.L_x_20884:
        /* <DEDUP_REMOVED lines=44> */
.L_x_20883:
[----:B------:R-:W-:Y:S05]  /*8b10*/  BSYNC B0 ;  /* 0x0000000000007941 */ /* 0x000fea0003800000 */
.L_x_20882:
        /* <DEDUP_REMOVED lines=14> */
.L_x_20886:
        /* <DEDUP_REMOVED lines=12> */
.L_x_20889:
[----:B------:R-:W-:-:S07]  /*8cc0*/  MOV R98, R122 ;  /* 0x0000007a00627202 */ /* 0x000fce0000000f00 */
.L_x_20890:
[----:B------:R-:W-:Y:S05]  /*8cd0*/  BSYNC B0 ;  /* 0x0000000000007941 */ /* 0x000fea0003800000 */
.L_x_20888:
        /* <DEDUP_REMOVED lines=16> */
.L_x_20894:
[----:B------:R-:W-:Y:S05]  /*8de0*/  BSYNC B1 ;  /* 0x0000000000017941 */ /* 0x000fea0003800000 */
.L_x_20893:
        /* <DEDUP_REMOVED lines=44> */
.L_x_20892:
[----:B------:R-:W-:Y:S05]  /*90b0*/  BSYNC B0 ;  /* 0x0000000000007941 */ /* 0x000fea0003800000 */
.L_x_20891:
        /* <DEDUP_REMOVED lines=9> */
.L_x_20887:
        /* <DEDUP_REMOVED lines=12> */
.L_x_20896:
[----:B------:R-:W-:-:S07]  /*9210*/  MOV R98, R122 ;  /* 0x0000007a00627202 */ /* 0x000fce0000000f00 */
.L_x_20897:
[----:B------:R-:W-:Y:S05]  /*9220*/  BSYNC B0 ;  /* 0x0000000000007941 */ /* 0x000fea0003800000 */
.L_x_20895:
        /* <DEDUP_REMOVED lines=16> */
.L_x_20901:
[----:B------:R-:W-:Y:S05]  /*9330*/  BSYNC B1 ;  /* 0x0000000000017941 */ /* 0x000fea0003800000 */
.L_x_20900:
        /* <DEDUP_REMOVED lines=44> */
.L_x_20899:
[----:B------:R-:W-:Y:S05]  /*9600*/  BSYNC B0 ;  /* 0x0000000000007941 */ /* 0x000fea0003800000 */
.L_x_20898:
        /* <DEDUP_REMOVED lines=14> */
.L_x_20902:
        /* <DEDUP_REMOVED lines=12> */
.L_x_20905:
[----:B------:R-:W-:-:S07]  /*97b0*/  IMAD.MOV.U32 R102, RZ, RZ, R122 ;  /* 0x000000ffff667224 */ /* 0x000fce00078e007a */
.L_x_20906:
[----:B------:R-:W-:Y:S05]  /*97c0*/  BSYNC B0 ;  /* 0x0000000000007941 */ /* 0x000fea0003800000 */
.L_x_20904:
        /* <DEDUP_REMOVED lines=16> */
.L_x_20910:
[----:B------:R-:W-:Y:S05]  /*98d0*/  BSYNC B1 ;  /* 0x0000000000017941 */ /* 0x000fea0003800000 */
.L_x_20909:
        /* <DEDUP_REMOVED lines=44> */
.L_x_20908:
[----:B------:R-:W-:Y:S05]  /*9ba0*/  BSYNC B0 ;  /* 0x0000000000007941 */ /* 0x000fea0003800000 */
.L_x_20907:
        /* <DEDUP_REMOVED lines=9> */
.L_x_20903:
        /* <DEDUP_REMOVED lines=12> */
.L_x_20912:
[----:B------:R-:W-:-:S07]  /*9d00*/  IMAD.MOV.U32 R89, RZ, RZ, R122 ;  /* 0x000000ffff597224 */ /* 0x000fce00078e007a */
.L_x_20913:
[----:B------:R-:W-:Y:S05]  /*9d10*/  BSYNC B0 ;  /* 0x0000000000007941 */ /* 0x000fea0003800000 */
.L_x_20911:
        /* <DEDUP_REMOVED lines=16> */
.L_x_20917:
[----:B------:R-:W-:Y:S05]  /*9e20*/  BSYNC B1 ;  /* 0x0000000000017941 */ /* 0x000fea0003800000 */
.L_x_20916:
        /* <DEDUP_REMOVED lines=44> */
.L_x_20915:
[----:B------:R-:W-:Y:S05]  /*a0f0*/  BSYNC B0 ;  /* 0x0000000000007941 */ /* 0x000fea0003800000 */
.L_x_20914:
        /* <DEDUP_REMOVED lines=12> */
.L_x_20918:
        /* <DEDUP_REMOVED lines=12> */
.L_x_20921:
[----:B------:R-:W-:-:S07]  /*a280*/  MOV R102, R122 ;  /* 0x0000007a00667202 */ /* 0x000fce0000000f00 */
.L_x_20922:
[----:B------:R-:W-:Y:S05]  /*a290*/  BSYNC B0 ;  /* 0x0000000000007941 */ /* 0x000fea0003800000 */
.L_x_20920:
        /* <DEDUP_REMOVED lines=16> */
.L_x_20926:
[----:B------:R-:W-:Y:S05]  /*a3a0*/  BSYNC B1 ;  /* 0x0000000000017941 */ /* 0x000fea0003800000 */
.L_x_20925:
        /* <DEDUP_REMOVED lines=44> */
.L_x_20924:
[----:B------:R-:W-:Y:S05]  /*a670*/  BSYNC B0 ;  /* 0x0000000000007941 */ /* 0x000fea0003800000 */
.L_x_20923:
        /* <DEDUP_REMOVED lines=9> */
.L_x_20919:
        /* <DEDUP_REMOVED lines=12> */
.L_x_20928:
[----:B------:R-:W-:-:S07]  /*a7d0*/  IMAD.MOV.U32 R102, RZ, RZ, R122 ;  /* 0x000000ffff667224 */ /* 0x000fce00078e007a */
.L_x_20929:
[----:B------:R-:W-:Y:S05]  /*a7e0*/  BSYNC B0 ;  /* 0x0000000000007941 */ /* 0x000fea0003800000 */
.L_x_20927:
        /* <DEDUP_REMOVED lines=16> */
.L_x_20933:
[----:B------:R-:W-:Y:S05]  /*a8f0*/  BSYNC B1 ;  /* 0x0000000000017941 */ /* 0x000fea0003800000 */
.L_x_20932:
        /* <DEDUP_REMOVED lines=44> */
.L_x_20931:
[----:B------:R-:W-:Y:S05]  /*abc0*/  BSYNC B0 ;  /* 0x0000000000007941 */ /* 0x000fea0003800000 */
.L_x_20930:
        /* <DEDUP_REMOVED lines=12> */
.L_x_20934:
        /* <DEDUP_REMOVED lines=12> */
.L_x_20937:
[----:B------:R-:W-:-:S07]  /*ad50*/  MOV R102, R122 ;  /* 0x0000007a00667202 */ /* 0x000fce0000000f00 */
.L_x_20938:
[----:B------:R-:W-:Y:S05]  /*ad60*/  BSYNC B0 ;  /* 0x0000000000007941 */ /* 0x000fea0003800000 */
.L_x_20936:
        /* <DEDUP_REMOVED lines=16> */
.L_x_20942:
[----:B------:R-:W-:Y:S05]  /*ae70*/  BSYNC B1 ;  /* 0x0000000000017941 */ /* 0x000fea0003800000 */
.L_x_20941:
        /* <DEDUP_REMOVED lines=44> */
.L_x_20940:
[----:B------:R-:W-:Y:S05]  /*b140*/  BSYNC B0 ;  /* 0x0000000000007941 */ /* 0x000fea0003800000 */
.L_x_20939:
        /* <DEDUP_REMOVED lines=9> */
.L_x_20935:
        /* <DEDUP_REMOVED lines=12> */
.L_x_20944:
[----:B------:R-:W-:-:S07]  /*b2a0*/  IMAD.MOV.U32 R102, RZ, RZ, R122 ;  /* 0x000000ffff667224 */ /* 0x000fce00078e007a */
.L_x_20945:
[----:B------:R-:W-:Y:S05]  /*b2b0*/  BSYNC B0 ;  /* 0x0000000000007941 */ /* 0x000fea0003800000 */
.L_x_20943:
        /* <DEDUP_REMOVED lines=16> */
.L_x_20949:
[----:B------:R-:W-:Y:S05]  /*b3c0*/  BSYNC B1 ;  /* 0x0000000000017941 */ /* 0x000fea0003800000 */
.L_x_20948:
        /* <DEDUP_REMOVED lines=44> */
.L_x_20947:
[----:B------:R-:W-:Y:S05]  /*b690*/  BSYNC B0 ;  /* 0x0000000000007941 */ /* 0x000fea0003800000 */
.L_x_20946:
        /* <DEDUP_REMOVED lines=12> */
.L_x_20950:
        /* <DEDUP_REMOVED lines=12> */
.L_x_20953:
[----:B------:R-:W-:-:S07]  /*b820*/  MOV R102, R122 ;  /* 0x0000007a00667202 */ /* 0x000fce0000000f00 */
.L_x_20954:
[----:B------:R-:W-:Y:S05]  /*b830*/  BSYNC B0 ;  /* 0x0000000000007941 */ /* 0x000fea0003800000 */
.L_x_20952:
        /* <DEDUP_REMOVED lines=18> */
.L_x_20958:
[----:B------:R-:W-:Y:S05]  /*b960*/  BSYNC B1 ;  /* 0x0000000000017941 */ /* 0x000fea0003800000 */
.L_x_20957:
        /* <DEDUP_REMOVED lines=44> */
.L_x_20956:
[----:B------:R-:W-:Y:S05]  /*bc30*/  BSYNC B0 ;  /* 0x0000000000007941 */ /* 0x000fea0003800000 */
.L_x_20955:
        /* <DEDUP_REMOVED lines=9> */
.L_x_20951:
        /* <DEDUP_REMOVED lines=16> */
[----:B------:R-:W-:Y:S01]  /*bdd0*/  SEL R94, RZ, 0x1, P4 ;  /* 0x00000001ff5e7807 */ /* 0x000fe20002000000 */
[----:B0-----:R-:W-:Y:S01]  /*bde0*/  @P0 IMAD.WIDE.U32 R102, R159, 0x10, R102 ;  /* 0x000000109f660825 */ /* 0x001fe200078e0066 */
[----:B------:R-:W-:Y:S02]  /*bdf0*/  SEL R96, RZ, 0x1, P5 ;  /* 0x00000001ff607807 */ /* 0x000fe40002800000 */
        /* <DEDUP_REMOVED lines=35> */
.L_x_20959:
        /* <DEDUP_REMOVED lines=17> */
.L_x_20961:
[----:B------:R-:W-:-:S07]  /*c140*/  IMAD.MOV.U32 R104, RZ, RZ, R122 ;  /* 0x000000ffff687224 */ /* 0x000fce00078e007a */
.L_x_20962:
[----:B------:R-:W-:Y:S05]  /*c150*/  BSYNC B0 ;  /* 0x0000000000007941 */ /* 0x000fea0003800000 */
.L_x_20960:
        /* <DEDUP_REMOVED lines=16> */
.L_x_20966:
[----:B------:R-:W-:Y:S05]  /*c260*/  BSYNC B1 ;  /* 0x0000000000017941 */ /* 0x000fea0003800000 */
.L_x_20965:
        /* <DEDUP_REMOVED lines=44> */
.L_x_20964:
[----:B------:R-:W-:Y:S05]  /*c530*/  BSYNC B0 ;  /* 0x0000000000007941 */ /* 0x000fea0003800000 */
.L_x_20963:
        /* <DEDUP_REMOVED lines=14> */
.L_x_20967:
        /* <DEDUP_REMOVED lines=12> */
.L_x_20970:
[----:B------:R-:W-:-:S07]  /*c6e0*/  MOV R106, R122 ;  /* 0x0000007a006a7202 */ /* 0x000fce0000000f00 */
.L_x_20971:
[----:B------:R-:W-:Y:S05]  /*c6f0*/  BSYNC B0 ;  /* 0x0000000000007941 */ /* 0x000fea0003800000 */
.L_x_20969:
        /* <DEDUP_REMOVED lines=16> */
.L_x_20975:
[----:B------:R-:W-:Y:S05]  /*c800*/  BSYNC B1 ;  /* 0x0000000000017941 */ /* 0x000fea0003800000 */
.L_x_20974:
        /* <DEDUP_REMOVED lines=44> */
.L_x_20973:
[----:B------:R-:W-:Y:S05]  /*cad0*/  BSYNC B0 ;  /* 0x0000000000007941 */ /* 0x000fea0003800000 */
.L_x_20972:
        /* <DEDUP_REMOVED lines=9> */
.L_x_20968:
        /* <DEDUP_REMOVED lines=12> */
.L_x_20977:
[----:B------:R-:W-:-:S07]  /*cc30*/  IMAD.MOV.U32 R93, RZ, RZ, R122 ;  /* 0x000000ffff5d7224 */ /* 0x000fce00078e007a */
.L_x_20978:
[----:B------:R-:W-:Y:S05]  /*cc40*/  BSYNC B0 ;  /* 0x0000000000007941 */ /* 0x000fea0003800000 */
.L_x_20976:
        /* <DEDUP_REMOVED lines=16> */
.L_x_20982:
[----:B------:R-:W-:Y:S05]  /*cd50*/  BSYNC B1 ;  /* 0x0000000000017941 */ /* 0x000fea0003800000 */
.L_x_20981:
        /* <DEDUP_REMOVED lines=44> */
.L_x_20980:
[----:B------:R-:W-:Y:S05]  /*d020*/  BSYNC B0 ;  /* 0x0000000000007941 */ /* 0x000fea0003800000 */
.L_x_20979:
        /* <DEDUP_REMOVED lines=14> */
.L_x_20983:
        /* <DEDUP_REMOVED lines=12> */
.L_x_20986:
[----:B------:R-:W-:-:S07]  /*d1d0*/  MOV R96, R122 ;  /* 0x0000007a00607202 */ /* 0x000fce0000000f00 */
.L_x_20987:
[----:B------:R-:W-:Y:S05]  /*d1e0*/  BSYNC B0 ;  /* 0x0000000000007941 */ /* 0x000fea0003800000 */
.L_x_20985:
        /* <DEDUP_REMOVED lines=16> */
.L_x_20991:
[----:B------:R-:W-:Y:S05]  /*d2f0*/  BSYNC B1 ;  /* 0x0000000000017941 */ /* 0x000fea0003800000 */
.L_x_20990:
        /* <DEDUP_REMOVED lines=44> */
.L_x_20989:
[----:B------:R-:W-:Y:S05]  /*d5c0*/  BSYNC B0 ;  /* 0x0000000000007941 */ /* 0x000fea0003800000 */
.L_x_20988:
        /* <DEDUP_REMOVED lines=9> */
.L_x_20984:
        /* <DEDUP_REMOVED lines=12> */
.L_x_20993:
[----:B------:R-:W-:-:S07]  /*d720*/  IMAD.MOV.U32 R96, RZ, RZ, R122 ;  /* 0x000000ffff607224 */ /* 0x000fce00078e007a */
.L_x_20994:
[----:B------:R-:W-:Y:S05]  /*d730*/  BSYNC B0 ;  /* 0x0000000000007941 */ /* 0x000fea0003800000 */
.L_x_20992:
        /* <DEDUP_REMOVED lines=16> */
.L_x_20998:
[----:B------:R-:W-:Y:S05]  /*d840*/  BSYNC B1 ;  /* 0x0000000000017941 */ /* 0x000fea0003800000 */
.L_x_20997:
        /* <DEDUP_REMOVED lines=44> */
.L_x_20996:
[----:B------:R-:W-:Y:S05]  /*db10*/  BSYNC B0 ;  /* 0x0000000000007941 */ /* 0x000fea0003800000 */
.L_x_20995:
        /* <DEDUP_REMOVED lines=11> */
[----:B------:R-:W-:Y:S02]  /*dbd0*/  IMAD.MOV.U32 R96, RZ, RZ, R95 ;  /* 0x000000ffff607224 */ /* 0x000fe400078e005f */
[----:B------:R-:W-:Y:S01]  /*dbe0*/  FADD.FTZ R94, R70, R94 ;  /* 0x0000005e465e7221 */ /* 0x000fe20000010000 */
[----:B------:R-:W-:Y:S06]  /*dbf0*/  BRA `(.L_x_21000) ;  /* 0x0000000400547947 */ /* 0x000fec0003800000 */
.L_x_20999:
        /* <DEDUP_REMOVED lines=12> */
.L_x_21002:
[----:B------:R-:W-:-:S07]  /*dcc0*/  MOV R119, R122 ;  /* 0x0000007a00777202 */ /* 0x000fce0000000f00 */
.L_x_21003:
[----:B------:R-:W-:Y:S05]  /*dcd0*/  BSYNC B0 ;  /* 0x0000000000007941 */ /* 0x000fea0003800000 */
.L_x_21001:
        /* <DEDUP_REMOVED lines=16> */
.L_x_21007:
[----:B------:R-:W-:Y:S05]  /*dde0*/  BSYNC B1 ;  /* 0x0000000000017941 */ /* 0x000fea0003800000 */
.L_x_21006:
        /* <DEDUP_REMOVED lines=44> */
.L_x_21005:
[----:B------:R-:W-:Y:S05]  /*e0b0*/  BSYNC B0 ;  /* 0x0000000000007941 */ /* 0x000fea0003800000 */
.L_x_21004:
        /* <DEDUP_REMOVED lines=9> */
.L_x_21000:
        /* <DEDUP_REMOVED lines=12> */
.L_x_21009:
[----:B------:R-:W-:-:S07]  /*e210*/  IMAD.MOV.U32 R95, RZ, RZ, R122 ;  /* 0x000000ffff5f7224 */ /* 0x000fce00078e007a */
.L_x_21010:
[----:B------:R-:W-:Y:S05]  /*e220*/  BSYNC B0 ;  /* 0x0000000000007941 */ /* 0x000fea0003800000 */
.L_x_21008:
        /* <DEDUP_REMOVED lines=16> */
.L_x_21014:
[----:B------:R-:W-:Y:S05]  /*e330*/  BSYNC B1 ;  /* 0x0000000000017941 */ /* 0x000fea0003800000 */
.L_x_21013:
        /* <DEDUP_REMOVED lines=44> */
.L_x_21012:
[----:B------:R-:W-:Y:S05]  /*e600*/  BSYNC B0 ;  /* 0x0000000000007941 */ /* 0x000fea0003800000 */
.L_x_21011:
        /* <DEDUP_REMOVED lines=14> */
.L_x_21015:
        /* <DEDUP_REMOVED lines=12> */
.L_x_21018:
[----:B------:R-:W-:-:S07]  /*e7b0*/  MOV R106, R122 ;  /* 0x0000007a006a7202 */ /* 0x000fce0000000f00 */
.L_x_21019:
[----:B------:R-:W-:Y:S05]  /*e7c0*/  BSYNC B0 ;  /* 0x0000000000007941 */ /* 0x000fea0003800000 */
.L_x_21017:
        /* <DEDUP_REMOVED lines=16> */
.L_x_21023:
[----:B------:R-:W-:Y:S05]  /*e8d0*/  BSYNC B1 ;  /* 0x0000000000017941 */ /* 0x000fea0003800000 */
.L_x_21022:
        /* <DEDUP_REMOVED lines=44> */
.L_x_21021:
[----:B------:R-:W-:Y:S05]  /*eba0*/  BSYNC B0 ;  /* 0x0000000000007941 */ /* 0x000fea0003800000 */
.L_x_21020:
        /* <DEDUP_REMOVED lines=9> */
.L_x_21016:
        /* <DEDUP_REMOVED lines=12> */
.L_x_21025:
[----:B------:R-:W-:-:S07]  /*ed00*/  IMAD.MOV.U32 R106, RZ, RZ, R122 ;  /* 0x000000ffff6a7224 */ /* 0x000fce00078e007a */
.L_x_21026:
[----:B------:R-:W-:Y:S05]  /*ed10*/  BSYNC B0 ;  /* 0x0000000000007941 */ /* 0x000fea0003800000 */
.L_x_21024:
        /* <DEDUP_REMOVED lines=16> */
.L_x_21030:
[----:B------:R-:W-:Y:S05]  /*ee20*/  BSYNC B1 ;  /* 0x0000000000017941 */ /* 0x000fea0003800000 */
.L_x_21029:
        /* <DEDUP_REMOVED lines=44> */
.L_x_21028:
[----:B------:R-:W-:Y:S05]  /*f0f0*/  BSYNC B0 ;  /* 0x0000000000007941 */ /* 0x000fea0003800000 */
.L_x_21027:
        /* <DEDUP_REMOVED lines=14> */
.L_x_21031:
        /* <DEDUP_REMOVED lines=12> */
.L_x_21034:
[----:B------:R-:W-:-:S07]  /*f2a0*/  MOV R117, R122 ;  /* 0x0000007a00757202 */ /* 0x000fce0000000f00 */
.L_x_21035:
[----:B------:R-:W-:Y:S05]  /*f2b0*/  BSYNC B0 ;  /* 0x0000000000007941 */ /* 0x000fea0003800000 */
.L_x_21033:
        /* <DEDUP_REMOVED lines=16> */
.L_x_21039:
[----:B------:R-:W-:Y:S05]  /*f3c0*/  BSYNC B1 ;  /* 0x0000000000017941 */ /* 0x000fea0003800000 */
.L_x_21038:
        /* <DEDUP_REMOVED lines=44> */
.L_x_21037:
[----:B------:R-:W-:Y:S05]  /*f690*/  BSYNC B0 ;  /* 0x0000000000007941 */ /* 0x000fea0003800000 */
.L_x_21036:
        /* <DEDUP_REMOVED lines=9> */
.L_x_21032:
        /* <DEDUP_REMOVED lines=12> */
.L_x_21041:
[----:B------:R-:W-:-:S07]  /*f7f0*/  IMAD.MOV.U32 R97, RZ, RZ, R122 ;  /* 0x000000ffff617224 */ /* 0x000fce00078e007a */
.L_x_21042:
[----:B------:R-:W-:Y:S05]  /*f800*/  BSYNC B0 ;  /* 0x0000000000007941 */ /* 0x000fea0003800000 */
.L_x_21040:
        /* <DEDUP_REMOVED lines=16> */
.L_x_21046:
[----:B------:R-:W-:Y:S05]  /*f910*/  BSYNC B1 ;  /* 0x0000000000017941 */ /* 0x000fea0003800000 */
.L_x_21045:
        /* <DEDUP_REMOVED lines=44> */
.L_x_21044:
[----:B------:R-:W-:Y:S05]  /*fbe0*/  BSYNC B0 ;  /* 0x0000000000007941 */ /* 0x000fea0003800000 */
.L_x_21043:
        /* <DEDUP_REMOVED lines=12> */
.L_x_21047:
        /* <DEDUP_REMOVED lines=12> */
.L_x_21050:
[----:B------:R-:W-:-:S07]  /*fd70*/  MOV R116, R122 ;  /* 0x0000007a00747202 */ /* 0x000fce0000000f00 */
.L_x_21051:
[----:B------:R-:W-:Y:S05]  /*fd80*/  BSYNC B0 ;  /* 0x0000000000007941 */ /* 0x000fea0003800000 */
.L_x_21049:
        /* <DEDUP_REMOVED lines=16> */
.L_x_21055:
[----:B------:R-:W-:Y:S05]  /*fe90*/  BSYNC B1 ;  /* 0x0000000000017941 */ /* 0x000fea0003800000 */
.L_x_21054:
[----:B------:R-:W-:Y:S01]  /*fea0*/  LOP3.LUT R104, R98, R125, R3, 0x96, !PT ;  /* 0x0000007d62687212 */ /* 0x000fe200078e9603 */
[----:B------:R-:W-:-:S04]  /*feb0*/  IMAD.HI.U32 R98, R128, -0x326172a9, RZ ;  /* 0xcd9e8d5780627827 */ /* 0x000fc800078e00ff */
[----:B------:R-:W-:Y:S01]  /*fec0*/  IMAD R102, R128, -0x326172a9, RZ ;  /* 0xcd9e8d5780667824 */ /* 0x000fe200078e02ff */
[----:B------:R-:W-:Y:S01]  /*fed0*/  LOP3.LUT R98, R98, R127, R2, 0x96, !PT ;  /* 0x0000007f62627212 */ /* 0x000fe200078e9602 */
[----:B------:R-:W-:-:S05]  /*fee0*/  IMAD.WIDE.U32 R104, R104, -0x326172a9, RZ ;  /* 0xcd9e8d5768687825 */ /* 0x000fca00078e00ff */
[----:B------:R-:W-:Y:S01]  /*fef0*/  LOP3.LUT R106, R105, R102, R151, 0x96, !PT ;  /* 0x00000066696a7212 */ /* 0x000fe200078e9697 */
[----:B------:R-:W-:Y:S02]  /*ff00*/  IMAD R105, R126, -0x2daee0ad, RZ ;  /* 0xd2511f537e697824 */ /* 0x000fe400078e02ff */
        /* <DEDUP_REMOVED lines=37> */
.L_x_21053:
[----:B------:R-:W-:Y:S05]  /*10160*/  BSYNC B0 ;  /* 0x0000000000007941 */ /* 0x000fea0003800000 */
.L_x_21052:
        /* <DEDUP_REMOVED lines=9> */
.L_x_21048:
        /* <DEDUP_REMOVED lines=12> */
.L_x_21057:
[----:B------:R-:W-:-:S07]  /*102c0*/  IMAD.MOV.U32 R158, RZ, RZ, R122 ;  /* 0x000000ffff9e7224 */ /* 0x000fce00078e007a */
.L_x_21058:
[----:B------:R-:W-:Y:S05]  /*102d0*/  BSYNC B0 ;  /* 0x0000000000007941 */ /* 0x000fea0003800000 */
.L_x_21056:
        /* <DEDUP_REMOVED lines=16> */
.L_x_21062:
[----:B------:R-:W-:Y:S05]  /*103e0*/  BSYNC B1 ;  /* 0x0000000000017941 */ /* 0x000fea0003800000 */
.L_x_21061:
        /* <DEDUP_REMOVED lines=44> */
.L_x_21060:
[----:B------:R-:W-:Y:S05]  /*106b0*/  BSYNC B0 ;  /* 0x0000000000007941 */ /* 0x000fea0003800000 */
.L_x_21059:
        /* <DEDUP_REMOVED lines=12> */
.L_x_21063:
        /* <DEDUP_REMOVED lines=12> */
.L_x_21066:
[----:B------:R-:W-:-:S07]  /*10840*/  MOV R115, R122 ;  /* 0x0000007a00737202 */ /* 0x000fce0000000f00 */
.L_x_21067:
[----:B------:R-:W-:Y:S05]  /*10850*/  BSYNC B0 ;  /* 0x0000000000007941 */ /* 0x000fea0003800000 */
.L_x_21065:
        /* <DEDUP_REMOVED lines=16> */
.L_x_21071:
[----:B------:R-:W-:Y:S05]  /*10960*/  BSYNC B1 ;  /* 0x0000000000017941 */ /* 0x000fea0003800000 */
.L_x_21070:
        /* <DEDUP_REMOVED lines=43> */
[----:B------:R-:W-:-:S11]  /*10c20*/  HFMA2.MMA R103, -RZ, RZ, 0, 0 ;  /* 0x00000000ff677435 */ /* 0x000fd600000001ff */
.L_x_21069:
[----:B------:R-:W-:Y:S05]  /*10c30*/  BSYNC B0 ;  /* 0x0000000000007941 */ /* 0x000fea0003800000 */
.L_x_21068:
        /* <DEDUP_REMOVED lines=9> */
.L_x_21064:
        /* <DEDUP_REMOVED lines=12> */
.L_x_21073:
[----:B------:R-:W-:-:S07]  /*10d90*/  IMAD.MOV.U32 R158, RZ, RZ, R122 ;  /* 0x000000ffff9e7224 */ /* 0x000fce00078e007a */
.L_x_21074:
[----:B------:R-:W-:Y:S05]  /*10da0*/  BSYNC B0 ;  /* 0x0000000000007941 */ /* 0x000fea0003800000 */
.L_x_21072:
        /* <DEDUP_REMOVED lines=16> */
.L_x_21078:
[----:B------:R-:W-:Y:S05]  /*10eb0*/  BSYNC B1 ;  /* 0x0000000000017941 */ /* 0x000fea0003800000 */
.L_x_21077:
        /* <DEDUP_REMOVED lines=44> */
.L_x_21076:
[----:B------:R-:W-:Y:S05]  /*11180*/  BSYNC B0 ;  /* 0x0000000000007941 */ /* 0x000fea0003800000 */
.L_x_21075:
        /* <DEDUP_REMOVED lines=12> */
.L_x_21079:
        /* <DEDUP_REMOVED lines=12> */
.L_x_21082:
[----:B------:R-:W-:-:S07]  /*11310*/  MOV R114, R122 ;  /* 0x0000007a00727202 */ /* 0x000fce0000000f00 */
.L_x_21083:
[----:B------:R-:W-:Y:S05]  /*11320*/  BSYNC B0 ;  /* 0x0000000000007941 */ /* 0x000fea0003800000 */
.L_x_21081:
        /* <DEDUP_REMOVED lines=18> */
.L_x_21087:
[----:B------:R-:W-:Y:S05]  /*11450*/  BSYNC B1 ;  /* 0x0000000000017941 */ /* 0x000fea0003800000 */
.L_x_21086:
        /* <DEDUP_REMOVED lines=44> */
.L_x_21085:
[----:B------:R-:W-:Y:S05]  /*11720*/  BSYNC B0 ;  /* 0x0000000000007941 */ /* 0x000fea0003800000 */
.L_x_21084:
        /* <DEDUP_REMOVED lines=9> */
.L_x_21080:
        /* <DEDUP_REMOVED lines=49> */
.L_x_21088:
        /* <DEDUP_REMOVED lines=22> */
.L_x_21090:
[----:B------:R-:W-:-:S07]  /*11c30*/  IMAD.MOV.U32 R164, RZ, RZ, R122 ;  /* 0x000000ffffa47224 */ /* 0x000fce00078e007a */
.L_x_21091:
[----:B------:R-:W-:Y:S05]  /*11c40*/  BSYNC B0 ;  /* 0x0000000000007941 */ /* 0x000fea0003800000 */
.L_x_21089:
        /* <DEDUP_REMOVED lines=16> */
.L_x_21095:
[----:B------:R-:W-:Y:S05]  /*11d50*/  BSYNC B1 ;  /* 0x0000000000017941 */ /* 0x000fea0003800000 */
.L_x_21094:
        /* <DEDUP_REMOVED lines=44> */
.L_x_21093:
[----:B------:R-:W-:Y:S05]  /*12020*/  BSYNC B0 ;  /* 0x0000000000007941 */ /* 0x000fea0003800000 */
.L_x_21092:
        /* <DEDUP_REMOVED lines=14> */
.L_x_21096:
        /* <DEDUP_REMOVED lines=12> */
.L_x_21099:
[----:B------:R-:W-:-:S07]  /*121d0*/  MOV R121, R122 ;  /* 0x0000007a00797202 */ /* 0x000fce0000000f00 */
.L_x_21100:
[----:B------:R-:W-:Y:S05]  /*121e0*/  BSYNC B0 ;  /* 0x0000000000007941 */ /* 0x000fea0003800000 */
.L_x_21098:
        /* <DEDUP_REMOVED lines=16> */
.L_x_21104:
[----:B------:R-:W-:Y:S05]  /*122f0*/  BSYNC B1 ;  /* 0x0000000000017941 */ /* 0x000fea0003800000 */
.L_x_21103:
        /* <DEDUP_REMOVED lines=44> */
.L_x_21102:
[----:B------:R-:W-:Y:S05]  /*125c0*/  BSYNC B0 ;  /* 0x0000000000007941 */ /* 0x000fea0003800000 */
.L_x_21101:
        /* <DEDUP_REMOVED lines=9> */
.L_x_21097:
        /* <DEDUP_REMOVED lines=12> */
.L_x_21106:
[----:B------:R-:W-:-:S07]  /*12720*/  IMAD.MOV.U32 R101, RZ, RZ, R122 ;  /* 0x000000ffff657224 */ /* 0x000fce00078e007a */
.L_x_21107:
[----:B------:R-:W-:Y:S05]  /*12730*/  BSYNC B0 ;  /* 0x0000000000007941 */ /* 0x000fea0003800000 */
.L_x_21105:
        /* <DEDUP_REMOVED lines=16> */
.L_x_21111:
[----:B------:R-:W-:Y:S05]  /*12840*/  BSYNC B1 ;  /* 0x0000000000017941 */ /* 0x000fea0003800000 */
.L_x_21110:
        /* <DEDUP_REMOVED lines=44> */
.L_x_21109:
[----:B------:R-:W-:Y:S05]  /*12b10*/  BSYNC B0 ;  /* 0x0000000000007941 */ /* 0x000fea0003800000 */
.L_x_21108:
        /* <DEDUP_REMOVED lines=14> */
.L_x_21112:
        /* <DEDUP_REMOVED lines=12> */
.L_x_21115:
[----:B------:R-:W-:-:S07]  /*12cc0*/  MOV R104, R122 ;  /* 0x0000007a00687202 */ /* 0x000fce0000000f00 */
.L_x_21116:
[----:B------:R-:W-:Y:S05]  /*12cd0*/  BSYNC B0 ;  /* 0x0000000000007941 */ /* 0x000fea0003800000 */
.L_x_21114:
        /* <DEDUP_REMOVED lines=16> */
.L_x_21120:
[----:B------:R-:W-:Y:S05]  /*12de0*/  BSYNC B1 ;  /* 0x0000000000017941 */ /* 0x000fea0003800000 */
.L_x_21119:
        /* <DEDUP_REMOVED lines=44> */
.L_x_21118:
[----:B------:R-:W-:Y:S05]  /*130b0*/  BSYNC B0 ;  /* 0x0000000000007941 */ /* 0x000fea0003800000 */
.L_x_21117:
        /* <DEDUP_REMOVED lines=9> */
.L_x_21113:
        /* <DEDUP_REMOVED lines=12> */
.L_x_21122:
[----:B------:R-:W-:-:S07]  /*13210*/  IMAD.MOV.U32 R104, RZ, RZ, R122 ;  /* 0x000000ffff687224 */ /* 0x000fce00078e007a */
.L_x_21123:
[----:B------:R-:W-:Y:S05]  /*13220*/  BSYNC B0 ;  /* 0x0000000000007941 */ /* 0x000fea0003800000 */
.L_x_21121:
        /* <DEDUP_REMOVED lines=16> */
.L_x_21127:
[----:B------:R-:W-:Y:S05]  /*13330*/  BSYNC B1 ;  /* 0x0000000000017941 */ /* 0x000fea0003800000 */
.L_x_21126:
        /* <DEDUP_REMOVED lines=44> */
.L_x_21125:
[----:B------:R-:W-:Y:S05]  /*13600*/  BSYNC B0 ;  /* 0x0000000000007941 */ /* 0x000fea0003800000 */
.L_x_21124:
        /* <DEDUP_REMOVED lines=14> */
.L_x_21128:
        /* <DEDUP_REMOVED lines=12> */
.L_x_21131:
[----:B------:R-:W-:-:S07]  /*137b0*/  MOV R119, R122 ;  /* 0x0000007a00777202 */ /* 0x000fce0000000f00 */
.L_x_21132:
[----:B------:R-:W-:Y:S05]  /*137c0*/  BSYNC B0 ;  /* 0x0000000000007941 */ /* 0x000fea0003800000 */
.L_x_21130:
        /* <DEDUP_REMOVED lines=16> */
.L_x_21136:
[----:B------:R-:W-:Y:S05]  /*138d0*/  BSYNC B1 ;  /* 0x0000000000017941 */ /* 0x000fea0003800000 */
.L_x_21135:
        /* <DEDUP_REMOVED lines=44> */
.L_x_21134:
[----:B------:R-:W-:Y:S05]  /*13ba0*/  BSYNC B0 ;  /* 0x0000000000007941 */ /* 0x000fea0003800000 */
.L_x_21133:
        /* <DEDUP_REMOVED lines=9> */
.L_x_21129:
        /* <DEDUP_REMOVED lines=12> */
.L_x_21138:
[----:B------:R-:W-:-:S07]  /*13d00*/  IMAD.MOV.U32 R103, RZ, RZ, R122 ;  /* 0x000000ffff677224 */ /* 0x000fce00078e007a */
.L_x_21139:
[----:B------:R-:W-:Y:S05]  /*13d10*/  BSYNC B0 ;  /* 0x0000000000007941 */ /* 0x000fea0003800000 */
.L_x_21137:
        /* <DEDUP_REMOVED lines=16> */
.L_x_21143:
[----:B------:R-:W-:Y:S05]  /*13e20*/  BSYNC B1 ;  /* 0x0000000000017941 */ /* 0x000fea0003800000 */
.L_x_21142:
        /* <DEDUP_REMOVED lines=44> */
.L_x_21141:
[----:B------:R-:W-:Y:S05]  /*140f0*/  BSYNC B0 ;  /* 0x0000000000007941 */ /* 0x000fea0003800000 */
.L_x_21140:
        /* <DEDUP_REMOVED lines=14> */
.L_x_21144:
        /* <DEDUP_REMOVED lines=12> */
.L_x_21147:
[----:B------:R-:W-:-:S07]  /*142a0*/  MOV R118, R122 ;  /* 0x0000007a00767202 */ /* 0x000fce0000000f00 */
.L_x_21148:
[----:B------:R-:W-:Y:S05]  /*142b0*/  BSYNC B0 ;  /* 0x0000000000007941 */ /* 0x000fea0003800000 */
.L_x_21146:
        /* <DEDUP_REMOVED lines=16> */
.L_x_21152:
[----:B------:R-:W-:Y:S05]  /*143c0*/  BSYNC B1 ;  /* 0x0000000000017941 */ /* 0x000fea0003800000 */
.L_x_21151:
        /* <DEDUP_REMOVED lines=44> */
.L_x_21150:
[----:B------:R-:W-:Y:S05]  /*14690*/  BSYNC B0 ;  /* 0x0000000000007941 */ /* 0x000fea0003800000 */
.L_x_21149:
        /* <DEDUP_REMOVED lines=9> */
.L_x_21145:
        /* <DEDUP_REMOVED lines=12> */
.L_x_21154:
[----:B------:R-:W-:-:S07]  /*147f0*/  IMAD.MOV.U32 R158, RZ, RZ, R122 ;  /* 0x000000ffff9e7224 */ /* 0x000fce00078e007a */
.L_x_21155:
[----:B------:R-:W-:Y:S05]  /*14800*/  BSYNC B0 ;  /* 0x0000000000007941 */ /* 0x000fea0003800000 */
.L_x_21153:
        /* <DEDUP_REMOVED lines=16> */
.L_x_21159:
[----:B------:R-:W-:Y:S05]  /*14910*/  BSYNC B1 ;  /* 0x0000000000017941 */ /* 0x000fea0003800000 */
.L_x_21158:
        /* <DEDUP_REMOVED lines=44> */
.L_x_21157:
[----:B------:R-:W-:Y:S05]  /*14be0*/  BSYNC B0 ;  /* 0x0000000000007941 */ /* 0x000fea0003800000 */
.L_x_21156:
        /* <DEDUP_REMOVED lines=14> */
.L_x_21160:
        /* <DEDUP_REMOVED lines=12> */
.L_x_21163:
[----:B------:R-:W-:-:S07]  /*14d90*/  MOV R117, R122 ;  /* 0x0000007a00757202 */ /* 0x000fce0000000f00 */
.L_x_21164:
[----:B------:R-:W-:Y:S05]  /*14da0*/  BSYNC B0 ;  /* 0x0000000000007941 */ /* 0x000fea0003800000 */
.L_x_21162:
        /* <DEDUP_REMOVED lines=16> */
.L_x_21168:
[----:B------:R-:W-:Y:S05]  /*14eb0*/  BSYNC B1 ;  /* 0x0000000000017941 */ /* 0x000fea0003800000 */
.L_x_21167:
        /* <DEDUP_REMOVED lines=44> */
.L_x_21166:
[----:B------:R-:W-:Y:S05]  /*15180*/  BSYNC B0 ;  /* 0x0000000000007941 */ /* 0x000fea0003800000 */
.L_x_21165:
        /* <DEDUP_REMOVED lines=9> */
.L_x_21161:
        /* <DEDUP_REMOVED lines=12> */
.L_x_21170:
[----:B------:R-:W-:-:S07]  /*152e0*/  IMAD.MOV.U32 R105, RZ, RZ, R122 ;  /* 0x000000ffff697224 */ /* 0x000fce00078e007a */
.L_x_21171:
[----:B------:R-:W-:Y:S05]  /*152f0*/  BSYNC B0 ;  /* 0x0000000000007941 */ /* 0x000fea0003800000 */
.L_x_21169:
        /* <DEDUP_REMOVED lines=16> */
.L_x_21175:
[----:B------:R-:W-:Y:S05]  /*15400*/  BSYNC B1 ;  /* 0x0000000000017941 */ /* 0x000fea0003800000 */
.L_x_21174:
        /* <DEDUP_REMOVED lines=44> */
.L_x_21173:
[----:B------:R-:W-:Y:S05]  /*156d0*/  BSYNC B0 ;  /* 0x0000000000007941 */ /* 0x000fea0003800000 */
.L_x_21172:
        /* <DEDUP_REMOVED lines=12> */
.L_x_21176:
        /* <DEDUP_REMOVED lines=12> */
.L_x_21179:
[----:B------:R-:W-:-:S07]  /*15860*/  MOV R116, R122 ;  /* 0x0000007a00747202 */ /* 0x000fce0000000f00 */
.L_x_21180:
[----:B------:R-:W-:Y:S05]  /*15870*/  BSYNC B0 ;  /* 0x0000000000007941 */ /* 0x000fea0003800000 */
.L_x_21178:
        /* <DEDUP_REMOVED lines=16> */
.L_x_21184:
[----:B------:R-:W-:Y:S05]  /*15980*/  BSYNC B1 ;  /* 0x0000000000017941 */ /* 0x000fea0003800000 */
.L_x_21183:
        /* <DEDUP_REMOVED lines=44> */
.L_x_21182:
[----:B------:R-:W-:Y:S05]  /*15c50*/  BSYNC B0 ;  /* 0x0000000000007941 */ /* 0x000fea0003800000 */
.L_x_21181:
        /* <DEDUP_REMOVED lines=9> */
.L_x_21177:
        /* <DEDUP_REMOVED lines=12> */
.L_x_21186:
[----:B------:R-:W-:-:S07]  /*15db0*/  IMAD.MOV.U32 R168, RZ, RZ, R122 ;  /* 0x000000ffffa87224 */ /* 0x000fce00078e007a */
.L_x_21187:
[----:B------:R-:W-:Y:S05]  /*15dc0*/  BSYNC B0 ;  /* 0x0000000000007941 */ /* 0x000fea0003800000 */
.L_x_21185:
        /* <DEDUP_REMOVED lines=16> */
.L_x_21191:
[----:B------:R-:W-:Y:S05]  /*15ed0*/  BSYNC B1 ;  /* 0x0000000000017941 */ /* 0x000fea0003800000 */
.L_x_21190:
        /* <DEDUP_REMOVED lines=44> */
.L_x_21189:
[----:B------:R-:W-:Y:S05]  /*161a0*/  BSYNC B0 ;  /* 0x0000000000007941 */ /* 0x000fea0003800000 */
.L_x_21188:
[----:B------:R-:W-:-:S05]  /*161b0*/  I2FP.F32.U32 R106, R168 ;  /* 0x000000a8006a7245 */ /* 0x000fca0000201000 */
[----:B------:R-:W-:-:S05]  /*161c0*/  FFMA.FTZ R163, R106, R157, 1.1641532182693481445e-10 ;  /* 0x2f0000006aa37423 */ /* 0x000fca000001009d */
[----:B------:R-:W-:Y:S01]  /*161d0*/  FSETP.GTU.FTZ.AND P4, PT, R163, R154, PT ;  /* 0x0000009aa300720b */ /* 0x000fe20003f9c000 */
[----:B------:R-:W-:-:S05]  /*161e0*/  HADD2.F32 R163, -RZ, R107.H0_H0 ;  /* 0x2000006bffa37230 */ /* 0x000fca0000004100 */
        /* <DEDUP_REMOVED lines=8> */
.L_x_21192:
        /* <DEDUP_REMOVED lines=12> */
.L_x_21195:
[----:B------:R-:W-:-:S07]  /*16330*/  MOV R115, R122 ;  /* 0x0000007a00737202 */ /* 0x000fce0000000f00 */
.L_x_21196:
[----:B------:R-:W-:Y:S05]  /*16340*/  BSYNC B0 ;  /* 0x0000000000007941 */ /* 0x000fea0003800000 */
.L_x_21194:
        /* <DEDUP_REMOVED lines=16> */
.L_x_21200:
[----:B------:R-:W-:Y:S05]  /*16450*/  BSYNC B1 ;  /* 0x0000000000017941 */ /* 0x000fea0003800000 */
.L_x_21199:
        /* <DEDUP_REMOVED lines=44> */
.L_x_21198:
[----:B------:R-:W-:Y:S05]  /*16720*/  BSYNC B0 ;  /* 0x0000000000007941 */ /* 0x000fea0003800000 */
.L_x_21197:
[----:B------:R-:W-:-:S05]  /*16730*/  I2FP.F32.U32 R158, R115 ;  /* 0x00000073009e7245 */ /* 0x000fca0000201000 */
[----:B------:R-:W-:-:S05]  /*16740*/  FFMA.FTZ R115, R158, R157, 1.1641532182693481445e-10 ;  /* 0x2f0000009e737423 */ /* 0x000fca000001009d */
[----:B------:R-:W-:Y:S01]  /*16750*/  FSETP.GTU.FTZ.AND P5, PT, R115, R154, PT ;  /* 0x0000009a7300720b */ /* 0x000fe20003fbc000 */
[----:B------:R-:W-:-:S05]  /*16760*/  HADD2.F32 R115, -RZ, R139.H0_H0 ;  /* 0x2000008bff737230 */ /* 0x000fca0000004100 */
[----:B------:R-:W-:-:S05]  /*16770*/  FMUL.FTZ R115, R115, R156 ;  /* 0x0000009c73737220 */ /* 0x000fca0000410000 */
[----:B------:R-:W-:-:S05]  /*16780*/  FSEL R115, R115, RZ, !P5 ;  /* 0x000000ff73737208 */ /* 0x000fca0006800000 */
[----:B------:R-:W-:Y:S01]  /*16790*/  FADD.FTZ R106, R106, R115 ;  /* 0x000000736a6a7221 */ /* 0x000fe20000010000 */
[----:B------:R-:W-:-:S03]  /*167a0*/  SEL R115, RZ, 0x1, P5 ;  /* 0x00000001ff737807 */ /* 0x000fc60002800000 */
[----:B------:R-:W-:-:S07]  /*167b0*/  @P1 FADD.FTZ R106, R74, R106 ;  /* 0x0000006a4a6a1221 */ /* 0x000fce0000010000 */
.L_x_21193:
        /* <DEDUP_REMOVED lines=12> */
.L_x_21202:
[----:B------:R-:W-:-:S07]  /*16880*/  IMAD.MOV.U32 R158, RZ, RZ, R122 ;  /* 0x000000ffff9e7224 */ /* 0x000fce00078e007a */
.L_x_21203:
[----:B------:R-:W-:Y:S05]  /*16890*/  BSYNC B0 ;  /* 0x0000000000007941 */ /* 0x000fea0003800000 */
.L_x_21201:
        /* <DEDUP_REMOVED lines=16> */
.L_x_21207:
[----:B------:R-:W-:Y:S05]  /*169a0*/  BSYNC B1 ;  /* 0x0000000000017941 */ /* 0x000fea0003800000 */
.L_x_21206:
        /* <DEDUP_REMOVED lines=44> */
.L_x_21205:
[----:B------:R-:W-:Y:S05]  /*16c70*/  BSYNC B0 ;  /* 0x0000000000007941 */ /* 0x000fea0003800000 */
.L_x_21204:
        /* <DEDUP_REMOVED lines=12> */
.L_x_21208:
        /* <DEDUP_REMOVED lines=12> */
.L_x_21211:
[----:B------:R-:W-:-:S07]  /*16e00*/  MOV R114, R122 ;  /* 0x0000007a00727202 */ /* 0x000fce0000000f00 */
.L_x_21212:
[----:B------:R-:W-:Y:S05]  /*16e10*/  BSYNC B0 ;  /* 0x0000000000007941 */ /* 0x000fea0003800000 */
.L_x_21210:
        /* <DEDUP_REMOVED lines=16> */
.L_x_21216:
[----:B------:R-:W-:Y:S05]  /*16f20*/  BSYNC B1 ;  /* 0x0000000000017941 */ /* 0x000fea0003800000 */
.L_x_21215:
        /* <DEDUP_REMOVED lines=44> */
.L_x_21214:
[----:B------:R-:W-:Y:S05]  /*171f0*/  BSYNC B0 ;  /* 0x0000000000007941 */ /* 0x000fea0003800000 */
.L_x_21213:
        /* <DEDUP_REMOVED lines=9> */
.L_x_21209:
        /* <DEDUP_REMOVED lines=77> */
.L_x_21217:
        /* <DEDUP_REMOVED lines=93> */
.L_x_21230:
        /* <DEDUP_REMOVED lines=13> */
[----:B------:R-:W-:Y:S02]  /*17e00*/  @!P2 LEA R0, R0, R157, 0x3 ;  /* 0x0000009d0000a211 */ /* 0x000fe400078e18ff */
[----:B0-----:R-:W-:-:S03]  /*17e10*/  CS2R R156, SRZ ;  /* 0x00000000009c7805 */ /* 0x001fc6000001ff00 */
[----:B------:R-:W-:Y:S01]  /*17e20*/  @!P2 STS.64 [R0], R108 ;  /* 0x0000006c0000a388 */ /* 0x000fe20000000a00 */
[----:B------:R-:W-:Y:S01]  /*17e30*/  BAR.SYNC.DEFER_BLOCKING 0x0 ;  /* 0x0000000000007b1d */ /* 0x000fe20000010000 */
[----:B------:R-:W-:Y:S02]  /*17e40*/  LOP3.LUT P2, RZ, R111, 0x1f, R112, 0xf8, !PT ;  /* 0x0000001f6fff7812 */ /* 0x000fe4000784f870 */
[----:B-1----:R-:W-:-:S04]  /*17e50*/  @!P3 LEA R167, R167, R154, 0x18 ;  /* 0x0000009aa7a7b211 */ /* 0x002fc800078ec0ff */
[----:B------:R-:W-:Y:S01]  /*17e60*/  @!P3 LEA R154, R110, R167, 0x3 ;  /* 0x000000a76e9ab211 */ /* 0x000fe200078e18ff */
        /* <DEDUP_REMOVED lines=71> */
[----:B------:R-:W1:Y:S01]  /*182e0*/  LDC.64 R94, c[0x0][0x2b8] ;  /* 0x0000ae00ff5e7b82 */ /* 0x000e620000000a00 */
[----:B------:R-:W3:Y:S01]  /*182f0*/  MUFU.RSQ R171, R0 ;  /* 0x0000000000ab7308 */ /* 0x000ee20000001400 */
        /* <DEDUP_REMOVED lines=16> */
[C---:B---3--:R-:W-:Y:S01]  /*18400*/  FMUL.FTZ R85, R171.reuse, R84 ;  /* 0x00000054ab557220 */ /* 0x048fe20000410000 */
        /* <DEDUP_REMOVED lines=9> */
[----:B------:R-:W-:Y:S01]  /*184a0*/  FFMA.FTZ R78, R28, R83, R60 ;  /* 0x000000531c4e7223 */ /* 0x000fe2000001003c */
[----:B------:R-:W-:Y:S01]  /*184b0*/  FMUL.FTZ R97, R171, R92 ;  /* 0x0000005cab617220 */ /* 0x000fe20000410000 */
[----:B------:R-:W-:Y:S01]  /*184c0*/  FFMA.FTZ R76, R32, R77, R64 ;  /* 0x0000004d204c7223 */ /* 0x000fe20000010040 */
[----:B------:R-:W-:Y:S01]  /*184d0*/  FFMA.FTZ R83, R29, R80, R61 ;  /* 0x000000501d537223 */ /* 0x000fe2000001003d */
[C---:B0-----:R-:W-:Y:S01]  /*184e0*/  FADD.FTZ R111, -R154.reuse, R89 ;  /* 0x000000599a6f7221 */ /* 0x041fe20000010100 */
[C---:B------:R-:W-:Y:S01]  /*184f0*/  FMUL.FTZ R89, R171.reuse, R88 ;  /* 0x00000058ab597220 */ /* 0x040fe20000410000 */
[----:B------:R-:W-:Y:S01]  /*18500*/  FADD.FTZ R110, -R154, R87 ;  /* 0x000000579a6e7221 */ /* 0x000fe20000010100 */
[C---:B------:R-:W-:Y:S01]  /*18510*/  FMUL.FTZ R87, R171.reuse, R86 ;  /* 0x00000056ab577220 */ /* 0x040fe20000410000 */
[C---:B------:R-:W-:Y:S01]  /*18520*/  FMUL.FTZ R84, R171.reuse, R111 ;  /* 0x0000006fab547220 */ /* 0x040fe20000410000 */
[----:B------:R-:W-:Y:S01]  /*18530*/  FFMA.FTZ R89, R20, R89, R52 ;  /* 0x0000005914597223 */ /* 0x000fe20000010034 */
[----:B------:R-:W-:Y:S01]  /*18540*/  FMUL.FTZ R86, R171, R93 ;  /* 0x0000005dab567220 */ /* 0x000fe20000410000 */
[C---:B------:R-:W-:Y:S01]  /*18550*/  FADD.FTZ R100, -R154.reuse, R100 ;  /* 0x000000649a647221 */ /* 0x040fe20000010100 */
[----:B------:R-:W-:Y:S01]  /*18560*/  FFMA.FTZ R84, R21, R84, R53 ;  /* 0x0000005415547223 */ /* 0x000fe20000010035 */
        /* <DEDUP_REMOVED lines=8> */
[----:B------:R-:W-:Y:S01]  /*185f0*/  FADD.FTZ R154, -R154, R107 ;  /* 0x0000006b9a9a7221 */ /* 0x000fe20000010100 */
[----:B------:R-:W-:Y:S01]  /*18600*/  FFMA.FTZ R81, R33, R156, R65 ;  /* 0x0000009c21517223 */ /* 0x000fe20000010041 */
[----:B------:R-:W-:Y:S01]  /*18610*/  FFMA.FTZ R85, R25, R82, R57 ;  /* 0x0000005219557223 */ /* 0x000fe20000010039 */
[C---:B------:R-:W-:Y:S01]  /*18620*/  FMUL.FTZ R108, R171.reuse, R108 ;  /* 0x0000006cab6c7220 */ /* 0x040fe20000410000 */
[C---:B------:R-:W-:Y:S01]  /*18630*/  FMUL.FTZ R91, R171.reuse, R90 ;  /* 0x0000005aab5b7220 */ /* 0x040fe20000410000 */
[----:B------:R-:W-:Y:S01]  /*18640*/  F2FP.F16.F32.PACK_AB R82, R84, R89 ;  /* 0x000000595452723e */ /* 0x000fe200000000ff */
        /* <DEDUP_REMOVED lines=30> */
[----:B------:R-:W-:Y:S01]  /*18830*/  LEA R96, P2, R153, UR12, 0x4 ;  /* 0x0000000c99607c11 */ /* 0x000fe2000f8420ff */
        /* <DEDUP_REMOVED lines=15> */
[----:B-1----:R-:W-:Y:S01]  /*18930*/  IMAD.WIDE.U32 R92, R155, 0x10, R94 ;  /* 0x000000109b5c7825 */ /* 0x002fe200078e005e */
        /* <DEDUP_REMOVED lines=10> */
[----:B------:R-:W-:Y:S02]  /*189e0*/  F2FP.F16.F32.PACK_AB R88, R99, R88 ;  /* 0x000000586358723e */ /* 0x000fe400000000ff */
[----:B------:R-:W-:Y:S01]  /*189f0*/  F2FP.F16.F32.PACK_AB R91, R154, R109 ;  /* 0x0000006d9a5b723e */ /* 0x000fe200000000ff */
[----:B------:R0:W-:Y:S01]  /*18a00*/  STG.E.128 desc[UR4][R94.64], R84 ;  /* 0x000000545e007986 */ /* 0x0001e2000c101d04 */
[----:B------:R-:W-:Y:S02]  /*18a10*/  F2FP.F16.F32.PACK_AB R90, R0, R107 ;  /* 0x0000006b005a723e */ /* 0x000fe400000000ff */
        /* <DEDUP_REMOVED lines=8> */
.L_x_21218:
[----:B------:R-:W-:Y:S01]  /*18aa0*/  HFMA2.MMA R164, -RZ, RZ, 0, 5.9604644775390625e-08 ;  /* 0x00000001ffa47435 */ /* 0x000fe200000001ff */
[----:B------:R-:W-:Y:S01]  /*18ab0*/  IMAD.MOV.U32 R165, RZ, RZ, R0 ;  /* 0x000000ffffa57224 */ /* 0x000fe200078e0000 */
[----:B------:R-:W-:Y:S01]  /*18ac0*/  MOV R162, 0xffffffff ;  /* 0xffffffff00a27802 */ /* 0x000fe20000000f00 */
[----:B------:R-:W-:-:S08]  /*18ad0*/  IMAD.MOV.U32 R167, RZ, RZ, 0x1f ;  /* 0x0000001fffa77424 */ /* 0x000fd000078e00ff */
[----:B------:R-:W-:Y:S05]  /*18ae0*/  WARPSYNC.COLLECTIVE R162, `(.L_x_21220) ;  /* 0x00000000a2087348 */ /* 0x000fea0003c00000 */
[----:B------:R0:W1:Y:S02]  /*18af0*/  SHFL.BFLY P3, R163, R165, R164, R167 ;  /* 0x0c0000a4a5a37389 */ /* 0x00006400000600a7 */
[----:B01----:R-:W-:Y:S01]  /*18b00*/  ENDCOLLECTIVE ;  /* 0x000000000000791b */ /* 0x003fe20003800000 */
.L_x_21220:
[----:B------:R-:W-:Y:S02]  /*18b10*/  IMAD.MOV.U32 R164, RZ, RZ, 0x2 ;  /* 0x00000002ffa47424 */ /* 0x000fe400078e00ff */
[----:B------:R-:W-:-:S04]  /*18b20*/  IMAD.MOV.U32 R109, RZ, RZ, R163 ;  /* 0x000000ffff6d7224 */ /* 0x000fc800078e00a3 */
[----:B------:R-:W-:-:S05]  /*18b30*/  FADD.FTZ R109, R0, R109 ;  /* 0x0000006d006d7221 */ /* 0x000fca0000010000 */
[----:B------:R-:W-:-:S07]  /*18b40*/  MOV R165, R109 ;  /* 0x0000006d00a57202 */ /* 0x000fce0000000f00 */
[----:B------:R-:W-:Y:S05]  /*18b50*/  WARPSYNC.COLLECTIVE R162, `(.L_x_21221) ;  /* 0x00000000a2087348 */ /* 0x000fea0003c00000 */
[----:B------:R0:W1:Y:S02]  /*18b60*/  SHFL.BFLY P3, R163, R165, R164, R167 ;  /* 0x0c0000a4a5a37389 */ /* 0x00006400000600a7 */
[----:B01----:R-:W-:Y:S01]  /*18b70*/  ENDCOLLECTIVE ;  /* 0x000000000000791b */ /* 0x003fe20003800000 */
.L_x_21221:
[----:B------:R-:W-:Y:S01]  /*18b80*/  HFMA2.MMA R164, -RZ, RZ, 0, 2.384185791015625e-07 ;  /* 0x00000004ffa47435 */ /* 0x000fe200000001ff */
[----:B------:R-:W-:-:S05]  /*18b90*/  MOV R108, R163 ;  /* 0x000000a3006c7202 */ /* 0x000fca0000000f00 */
[----:B------:R-:W-:-:S04]  /*18ba0*/  FADD.FTZ R154, R109, R108 ;  /* 0x0000006c6d9a7221 */ /* 0x000fc80000010000 */
[----:B------:R-:W-:-:S07]  /*18bb0*/  IMAD.MOV.U32 R165, RZ, RZ, R154 ;  /* 0x000000ffffa57224 */ /* 0x000fce00078e009a */
[----:B------:R-:W-:Y:S05]  /*18bc0*/  WARPSYNC.COLLECTIVE R162, `(.L_x_21222) ;  /* 0x00000000a2087348 */ /* 0x000fea0003c00000 */
[----:B------:R0:W1:Y:S02]  /*18bd0*/  SHFL.BFLY P3, R163, R165, R164, R167 ;  /* 0x0c0000a4a5a37389 */ /* 0x00006400000600a7 */
[----:B01----:R-:W-:Y:S01]  /*18be0*/  ENDCOLLECTIVE ;  /* 0x000000000000791b */ /* 0x003fe20003800000 */
.L_x_21222:
[----:B------:R-:W-:Y:S02]  /*18bf0*/  IMAD.MOV.U32 R164, RZ, RZ, 0x8 ;  /* 0x00000008ffa47424 */ /* 0x000fe400078e00ff */
[----:B------:R-:W-:-:S04]  /*18c00*/  IMAD.MOV.U32 R157, RZ, RZ, R163 ;  /* 0x000000ffff9d7224 */ /* 0x000fc800078e00a3 */
[----:B------:R-:W-:-:S05]  /*18c10*/  FADD.FTZ R157, R154, R157 ;  /* 0x0000009d9a9d7221 */ /* 0x000fca0000010000 */
[----:B------:R-:W-:-:S07]  /*18c20*/  MOV R165, R157 ;  /* 0x0000009d00a57202 */ /* 0x000fce0000000f00 */
[----:B------:R-:W-:Y:S05]  /*18c30*/  WARPSYNC.COLLECTIVE R162, `(.L_x_21223) ;  /* 0x00000000a2087348 */ /* 0x000fea0003c00000 */
[----:B------:R0:W1:Y:S02]  /*18c40*/  SHFL.BFLY P3, R163, R165, R164, R167 ;  /* 0x0c0000a4a5a37389 */ /* 0x00006400000600a7 */
[----:B01----:R-:W-:Y:S01]  /*18c50*/  ENDCOLLECTIVE ;  /* 0x000000000000791b */ /* 0x003fe20003800000 */
.L_x_21223:
[----:B------:R-:W-:Y:S01]  /*18c60*/  HFMA2.MMA R164, -RZ, RZ, 0, 9.5367431640625e-07 ;  /* 0x00000010ffa47435 */ /* 0x000fe200000001ff */
[----:B------:R-:W-:-:S05]  /*18c70*/  MOV R108, R163 ;  /* 0x000000a3006c7202 */ /* 0x000fca0000000f00 */
[----:B------:R-:W-:-:S04]  /*18c80*/  FADD.FTZ R156, R157, R108 ;  /* 0x0000006c9d9c7221 */ /* 0x000fc80000010000 */
[----:B------:R-:W-:-:S07]  /*18c90*/  IMAD.MOV.U32 R165, RZ, RZ, R156 ;  /* 0x000000ffffa57224 */ /* 0x000fce00078e009c */
[----:B------:R-:W-:Y:S05]  /*18ca0*/  WARPSYNC.COLLECTIVE R162, `(.L_x_21224) ;  /* 0x00000000a2087348 */ /* 0x000fea0003c00000 */
[----:B------:R0:W1:Y:S02]  /*18cb0*/  SHFL.BFLY P3, R163, R165, R164, R167 ;  /* 0x0c0000a4a5a37389 */ /* 0x00006400000600a7 */
[----:B01----:R-:W-:Y:S01]  /*18cc0*/  ENDCOLLECTIVE ;  /* 0x000000000000791b */ /* 0x003fe20003800000 */
.L_x_21224:
        /* <DEDUP_REMOVED lines=71> */
.L_x_21225:
[----:B------:R-:W-:Y:S02]  /*19140*/  IMAD.MOV.U32 R164, RZ, RZ, 0x2 ;  /* 0x00000002ffa47424 */ /* 0x000fe400078e00ff */
[----:B------:R-:W-:-:S04]  /*19150*/  IMAD.MOV.U32 R109, RZ, RZ, R163 ;  /* 0x000000ffff6d7224 */ /* 0x000fc800078e00a3 */
[----:B------:R-:W-:-:S05]  /*19160*/  FADD.FTZ R109, R0, R109 ;  /* 0x0000006d006d7221 */ /* 0x000fca0000010000 */
[----:B------:R-:W-:-:S07]  /*19170*/  MOV R165, R109 ;  /* 0x0000006d00a57202 */ /* 0x000fce0000000f00 */
[----:B------:R-:W-:Y:S05]  /*19180*/  WARPSYNC.COLLECTIVE R162, `(.L_x_21226) ;  /* 0x00000000a2087348 */ /* 0x000fea0003c00000 */
[----:B------:R0:W1:Y:S02]  /*19190*/  SHFL.BFLY P3, R163, R165, R164, R167 ;  /* 0x0c0000a4a5a37389 */ /* 0x00006400000600a7 */
[----:B01----:R-:W-:Y:S01]  /*191a0*/  ENDCOLLECTIVE ;  /* 0x000000000000791b */ /* 0x003fe20003800000 */
.L_x_21226:
[----:B------:R-:W-:Y:S01]  /*191b0*/  HFMA2.MMA R164, -RZ, RZ, 0, 2.384185791015625e-07 ;  /* 0x00000004ffa47435 */ /* 0x000fe200000001ff */
[----:B------:R-:W-:-:S05]  /*191c0*/  MOV R154, R163 ;  /* 0x000000a3009a7202 */ /* 0x000fca0000000f00 */
[----:B------:R-:W-:-:S04]  /*191d0*/  FADD.FTZ R154, R109, R154 ;  /* 0x0000009a6d9a7221 */ /* 0x000fc80000010000 */
[----:B------:R-:W-:-:S07]  /*191e0*/  IMAD.MOV.U32 R165, RZ, RZ, R154 ;  /* 0x000000ffffa57224 */ /* 0x000fce00078e009a */
[----:B------:R-:W-:Y:S05]  /*191f0*/  WARPSYNC.COLLECTIVE R162, `(.L_x_21227) ;  /* 0x00000000a2087348 */ /* 0x000fea0003c00000 */
[----:B------:R0:W1:Y:S02]  /*19200*/  SHFL.BFLY P3, R163, R165, R164, R167 ;  /* 0x0c0000a4a5a37389 */ /* 0x00006400000600a7 */
[----:B01----:R-:W-:Y:S01]  /*19210*/  ENDCOLLECTIVE ;  /* 0x000000000000791b */ /* 0x003fe20003800000 */
.L_x_21227:
[----:B------:R-:W-:Y:S02]  /*19220*/  IMAD.MOV.U32 R164, RZ, RZ, 0x8 ;  /* 0x00000008ffa47424 */ /* 0x000fe400078e00ff */
[----:B------:R-:W-:-:S04]  /*19230*/  IMAD.MOV.U32 R157, RZ, RZ, R163 ;  /* 0x000000ffff9d7224 */ /* 0x000fc800078e00a3 */
[----:B------:R-:W-:-:S05]  /*19240*/  FADD.FTZ R157, R154, R157 ;  /* 0x0000009d9a9d7221 */ /* 0x000fca0000010000 */
[----:B------:R-:W-:-:S07]  /*19250*/  MOV R165, R157 ;  /* 0x0000009d00a57202 */ /* 0x000fce0000000f00 */
[----:B------:R-:W-:Y:S05]  /*19260*/  WARPSYNC.COLLECTIVE R162, `(.L_x_21228) ;  /* 0x00000000a2087348 */ /* 0x000fea0003c00000 */
[----:B------:R0:W1:Y:S02]  /*19270*/  SHFL.BFLY P3, R163, R165, R164, R167 ;  /* 0x0c0000a4a5a37389 */ /* 0x00006400000600a7 */
[----:B01----:R-:W-:Y:S01]  /*19280*/  ENDCOLLECTIVE ;  /* 0x000000000000791b */ /* 0x003fe20003800000 */
.L_x_21228:
[----:B------:R-:W-:Y:S01]  /*19290*/  HFMA2.MMA R164, -RZ, RZ, 0, 9.5367431640625e-07 ;  /* 0x00000010ffa47435 */ /* 0x000fe200000001ff */
[----:B------:R-:W-:-:S05]  /*192a0*/  MOV R156, R163 ;  /* 0x000000a3009c7202 */ /* 0x000fca0000000f00 */
[----:B------:R-:W-:-:S04]  /*192b0*/  FADD.FTZ R156, R157, R156 ;  /* 0x0000009c9d9c7221 */ /* 0x000fc80000010000 */
[----:B------:R-:W-:-:S07]  /*192c0*/  IMAD.MOV.U32 R165, RZ, RZ, R156 ;  /* 0x000000ffffa57224 */ /* 0x000fce00078e009c */
[----:B------:R-:W-:Y:S05]  /*192d0*/  WARPSYNC.COLLECTIVE R162, `(.L_x_21229) ;  /* 0x00000000a2087348 */ /* 0x000fea0003c00000 */
[----:B------:R0:W1:Y:S02]  /*192e0*/  SHFL.BFLY P3, R163, R165, R164, R167 ;  /* 0x0c0000a4a5a37389 */ /* 0x00006400000600a7 */
[----:B01----:R-:W-:Y:S01]  /*192f0*/  ENDCOLLECTIVE ;  /* 0x000000000000791b */ /* 0x003fe20003800000 */
.L_x_21229:
[----:B------:R-:W-:Y:S05]  /*19300*/  BRA `(.L_x_21230) ;  /* 0xffffffe800887947 */ /* 0x000fea000383ffff */
.L_x_21231:
        /* <DEDUP_REMOVED lines=15> */
.L_x_27083:


//--------------------- .text._ZN10layer_norm31ln_parallel_residual_fwd_kernelINS_13Kernel_traitsI6__halfffffjLj8192ELj1ELj1ELj8ELj16ENS_18Kernel_traits_baseILj8192ES2_ffffjLj256EEEEELb0ELb0ELb0EEEvNS_9FwdParamsE --------------------------
	.section	.text._ZN10layer_norm31ln_parallel_residual_fwd_kernelINS_13Kernel_traitsI6__halfffffjLj8192ELj1ELj1ELj8ELj16ENS_18Kernel_traits_baseILj8192ES2_ffffjLj256EEEEELb0ELb0ELb0EEEvNS_9FwdParamsE,"ax",@progbits
	.align	128
        .global         _ZN10layer_norm31ln_parallel_residual_fwd_kernelINS_13Kernel_traitsI6__halfffffjLj8192ELj1ELj1ELj8ELj16ENS_18Kernel_traits_baseILj8192ES2_ffffjLj256EEEEELb0ELb0ELb0EEEvNS_9FwdParamsE
        .type           _ZN10layer_norm31ln_parallel_residual_fwd_kernelINS_13Kernel_traitsI6__halfffffjLj8192ELj1ELj1ELj8ELj16ENS_18Kernel_traits_baseILj8192ES2_ffffjLj256EEEEELb0ELb0ELb0EEEvNS_9FwdParamsE,@function
        .size           _ZN10layer_norm31ln_parallel_residual_fwd_kernelINS_13Kernel_traitsI6__halfffffjLj8192ELj1ELj1ELj8ELj16ENS_18Kernel_traits_baseILj8192ES2_ffffjLj256EEEEELb0ELb0ELb0EEEvNS_9FwdParamsE,(.L_x_27084 - _ZN10layer_norm31ln_parallel_residual_fwd_kernelINS_13Kernel_traitsI6__halfffffjLj8192ELj1ELj1ELj8ELj16ENS_18Kernel_traits_baseILj8192ES2_ffffjLj256EEEEELb0ELb0ELb0EEEvNS_9FwdParamsE)
        .other          _ZN10layer_norm31ln_parallel_residual_fwd_kernelINS_13Kernel_traitsI6__halfffffjLj8192ELj1ELj1ELj8ELj16ENS_18Kernel_traits_baseILj8192ES2_ffffjLj256EEEEELb0ELb0ELb0EEEvNS_9FwdParamsE,@"STO_CUDA_ENTRY STV_DEFAULT"
_ZN10layer_norm31ln_parallel_residual_fwd_kernelINS_13Kernel_traitsI6__halfffffjLj8192ELj1ELj1ELj8ELj16ENS_18Kernel_traits_baseILj8192ES2_ffffjLj256EEEEELb0ELb0ELb0EEEvNS_9FwdParamsE:
.text._ZN10layer_norm31ln_parallel_residual_fwd_kernelINS_13Kernel_traitsI6__halfffffjLj8192ELj1ELj1ELj8ELj16ENS_18Kernel_traits_baseILj8192ES2_ffffjLj256EEEEELb0ELb0ELb0EEEvNS_9FwdParamsE:
[----:B------:R-:W-:Y:S01]  /*0000*/  LDC R1, c[0x0][0x28] ;  /* 0x00000a00ff017b82 */ /* 0x000fe20000000800 */
[----:B------:R-:W0:Y:S07]  /*0010*/  S2R R180, SR_TID.X ;  /* 0x0000000000b47919 */ /* 0x000e2e0000002100 */
[----:B------:R-:W1:Y:S01]  /*0020*/  LDC R3, c[0x0][0x218] ;  /* 0x00008600ff037b82 */ /* 0x000e620000000800 */
[----:B------:R-:W-:Y:S01]  /*0030*/  LOP3.LUT R187, R187, 0xffffefff, RZ, 0xc0, !PT ;  /* 0xffffefffbbbb7812 */ /* 0x000fe200078ec0ff */
        /* <DEDUP_REMOVED lines=8> */
[----:B------:R-:W-:-:S02]  /*00c0*/  ISETP.GE.U32.AND P6, PT, R185, 0x200, PT ;  /* 0x00000200b900780c */ /* 0x000fc40003fc6070 */
[C---:B------:R-:W-:Y:S02]  /*00d0*/  ISETP.GE.U32.AND P5, PT, R185.reuse, 0x300, PT ;  /* 0x00000300b900780c */ /* 0x040fe40003fa6070 */
[C---:B------:R-:W-:Y:S02]  /*00e0*/  LOP3.LUT P2, RZ, R185.reuse, 0xffffff00, RZ, 0xc0, !PT ;  /* 0xffffff00b9ff7812 */ /* 0x040fe4000784c0ff */
[----:B------:R-:W-:-:S07]  /*00f0*/  ISETP.GE.U32.AND P4, PT, R185, 0x400, PT ;  /* 0x00000400b900780c */ /* 0x000fce0003f86070 */
[----:B------:R-:W-:-:S04]  /*0100*/  @P6 LOP3.LUT R187, R187, 0x1000, RZ, 0xfc, !PT ;  /* 0x00001000bbbb6812 */ /* 0x000fc800078efcff */
[----:B------:R-:W-:-:S04]  /*0110*/  LOP3.LUT R187, R187, 0xfffff7ff, RZ, 0xc0, !PT ;  /* 0xfffff7ffbbbb7812 */ /* 0x000fc800078ec0ff */
[----:B------:R-:W-:-:S04]  /*0120*/  @P5 LOP3.LUT R187, R187, 0x800, RZ, 0xfc, !PT ;  /* 0x00000800bbbb5812 */ /* 0x000fc800078efcff */
[----:B------:R-:W-:-:S04]  /*0130*/  LOP3.LUT R187, R187, 0xfffffbff, RZ, 0xc0, !PT ;  /* 0xfffffbffbbbb7812 */ /* 0x000fc800078ec0ff */
[----:B------:R-:W-:Y:S01]  /*0140*/  @P4 LOP3.LUT R187, R187, 0x400, RZ, 0xfc, !PT ;  /* 0x00000400bbbb4812 */ /* 0x000fe200078efcff */
        /* <DEDUP_REMOVED lines=13> */
[C---:B------:R-:W-:Y:S01]  /*0220*/  @P1 IADD3 R8, P3, R6.reuse, UR8, RZ ;  /* 0x0000000806081c10 */ /* 0x040fe2000ff7e0ff */
[----:B0-----:R-:W-:Y:S02]  /*0230*/  IMAD.WIDE.U32 R2, R67, 0x8, R2 ;  /* 0x0000000843027825 */ /* 0x001fe400078e0002 */
[----:B------:R0:W5:Y:S01]  /*0240*/  @P0 LDG.E.64 R178, desc[UR4][R4.64] ;  /* 0x0000000404b20981 */ /* 0x000162000c1e1b00 */
[C---:B------:R-:W-:Y:S02]  /*0250*/  @P1 IADD3.X R9, R7.reuse, UR9, RZ, P3, !PT ;  /* 0x0000000907091c10 */ /* 0x040fe40009ffe4ff */
[----:B------:R-:W-:Y:S01]  /*0260*/  IADD3 R6, P3, R6, UR6, RZ ;  /* 0x0000000606067c10 */ /* 0x000fe2000ff7e0ff */
[----:B------:R0:W5:Y:S03]  /*0270*/  LDG.E.64 R38, desc[UR4][R2.64] ;  /* 0x0000000402267981 */ /* 0x000166000c1e1b00 */
[----:B------:R-:W-:Y:S01]  /*0280*/  IADD3.X R7, R7, UR7, RZ, P3, !PT ;  /* 0x0000000707077c10 */ /* 0x000fe20009ffe4ff */
[----:B------:R0:W5:Y:S04]  /*0290*/  @P1 LDG.E.64 R176, desc[UR4][R8.64] ;  /* 0x0000000408b01981 */ /* 0x000168000c1e1b00 */
[----:B------:R0:W5:Y:S01]  /*02a0*/  LDG.E.64 R40, desc[UR4][R6.64] ;  /* 0x0000000406287981 */ /* 0x000162000c1e1b00 */
[----:B------:R-:W-:-:S02]  /*02b0*/  LOP3.LUT R67, R67, 0x100, RZ, 0xfc, !PT ;  /* 0x0000010043437812 */ /* 0x000fc400078efcff */
[----:B------:R-:W-:Y:S02]  /*02c0*/  @!P0 CS2R R178, SRZ ;  /* 0x0000000000b28805 */ /* 0x000fe4000001ff00 */
[----:B0-----:R-:W-:-:S07]  /*02d0*/  @!P1 CS2R R176, SRZ ;  /* 0x0000000000b09805 */ /* 0x001fce000001ff00 */
.L_x_21233:
[----:B------:R-:W-:Y:S05]  /*02e0*/  BSYNC B0 ;  /* 0x0000000000007941 */ /* 0x000fea0003800000 */
.L_x_21232:
        /* <DEDUP_REMOVED lines=23> */
[----:B------:R-:W-:-:S02]  /*0460*/  IADD3 R67, R67, 0x100, RZ ;  /* 0x0000010043437810 */ /* 0x000fc40007ffe0ff */
[----:B------:R-:W-:Y:S02]  /*0470*/  @!P0 CS2R R4, SRZ ;  /* 0x0000000000048805 */ /* 0x000fe4000001ff00 */
[----:B0-----:R-:W-:-:S07]  /*0480*/  @!P1 CS2R R6, SRZ ;  /* 0x0000000000069805 */ /* 0x001fce000001ff00 */
.L_x_21235:
[----:B------:R-:W-:Y:S05]  /*0490*/  BSYNC B0 ;  /* 0x0000000000007941 */ /* 0x000fea0003800000 */
.L_x_21234:
        /* <DEDUP_REMOVED lines=26> */
.L_x_21237:
[----:B------:R-:W-:Y:S05]  /*0640*/  BSYNC B0 ;  /* 0x0000000000007941 */ /* 0x000fea0003800000 */
.L_x_21236:
        /* <DEDUP_REMOVED lines=26> */
.L_x_21239:
[----:B------:R-:W-:Y:S05]  /*07f0*/  BSYNC B0 ;  /* 0x0000000000007941 */ /* 0x000fea0003800000 */
.L_x_21238:
[----:B------:R-:W-:Y:S01]  /*0800*/  ISETP.GE.U32.AND P0, PT, R185, 0x500, PT ;  /* 0x00000500b900780c */ /* 0x000fe20003f06070 */
[----:B------:R-:W-:Y:S01]  /*0810*/  BSSY B0, `(.L_x_21240) ;  /* 0x000001c000007945 */ /* 0x000fe20003800000 */
[----:B------:R-:W-:-:S11]  /*0820*/  LOP3.LUT R187, R187, 0xfffffdff, RZ, 0xc0, !PT ;  /* 0xfffffdffbbbb7812 */ /* 0x000fd600078ec0ff */
[----:B------:R-:W-:Y:S01]  /*0830*/  @P0 LOP3.LUT R187, R187, 0x200, RZ, 0xfc, !PT ;  /* 0x00000200bbbb0812 */ /* 0x000fe200078efcff */
[----:B------:R-:W-:Y:S06]  /*0840*/  @!P0 BRA `(.L_x_21241) ;  /* 0x0000000000608947 */ /* 0x000fec0003800000 */
[----:B------:R-:W-:Y:S01]  /*0850*/  ULDC.64 UR8, c[0x0][0x2d0] ;  /* 0x0000b40000087ab9 */ /* 0x000fe20000000a00 */
[C---:B------:R-:W-:Y:S01]  /*0860*/  SHF.L.U32 R22, R67.reuse, 0x3, RZ ;  /* 0x0000000343167819 */ /* 0x040fe200000006ff */
[----:B------:R-:W-:Y:S01]  /*0870*/  ULDC.64 UR6, c[0x0][0x268] ;  /* 0x00009a0000067ab9 */ /* 0x000fe20000000a00 */
[----:B------:R-:W-:Y:S01]  /*0880*/  ISETP.NE.U32.AND P0, PT, RZ, UR8, PT ;  /* 0x00000008ff007c0c */ /* 0x000fe2000bf05070 */
[----:B------:R-:W0:Y:S01]  /*0890*/  LDC.64 R24, c[0x0][0x260] ;  /* 0x00009800ff187b82 */ /* 0x000e220000000a00 */
[----:B------:R-:W-:Y:S02]  /*08a0*/  SHF.L.U64.HI R2, R67, 0x3, RZ ;  /* 0x0000000343027819 */ /* 0x000fe400000102ff */
[----:B------:R-:W-:Y:S02]  /*08b0*/  ISETP.NE.AND.EX P0, PT, RZ, UR9, PT, P0 ;  /* 0x00000009ff007c0c */ /* 0x000fe4000bf05300 */
[----:B------:R-:W-:-:S04]  /*08c0*/  IADD3 R20, P1, R22, UR6, RZ ;  /* 0x0000000616147c10 */ /* 0x000fc8000ff3e0ff */
[----:B------:R-:W-:Y:S01]  /*08d0*/  IADD3.X R21, R2, UR7, RZ, P1, !PT ;  /* 0x0000000702157c10 */ /* 0x000fe20008ffe4ff */
[----:B------:R-:W-:-:S04]  /*08e0*/  ULDC.64 UR6, c[0x0][0x2c8] ;  /* 0x0000b20000067ab9 */ /* 0x000fc80000000a00 */
[----:B------:R1:W5:Y:S02]  /*08f0*/  LDG.E.64 R48, desc[UR4][R20.64] ;  /* 0x0000000414307981 */ /* 0x000364000c1e1b00 */
[----:B------:R-:W-:-:S04]  /*0900*/  @P0 IADD3 R22, P1, R22, UR8, RZ ;  /* 0x0000000816160c10 */ /* 0x000fc8000ff3e0ff */
[----:B------:R-:W-:Y:S02]  /*0910*/  @P0 IADD3.X R23, R2, UR9, RZ, P1, !PT ;  /* 0x0000000902170c10 */ /* 0x000fe40008ffe4ff */
[----:B------:R-:W-:Y:S01]  /*0920*/  ISETP.NE.U32.AND P1, PT, RZ, UR6, PT ;  /* 0x00000006ff007c0c */ /* 0x000fe2000bf25070 */
[----:B0-----:R-:W-:Y:S02]  /*0930*/  IMAD.WIDE.U32 R24, R67, 0x8, R24 ;  /* 0x0000000843187825 */ /* 0x001fe400078e0018 */
[----:B------:R1:W5:Y:S01]  /*0940*/  @P0 LDG.E.64 R18, desc[UR4][R22.64] ;  /* 0x0000000416120981 */ /* 0x000362000c1e1b00 */
[----:B------:R-:W-:-:S03]  /*0950*/  ISETP.NE.AND.EX P1, PT, RZ, UR7, PT, P1 ;  /* 0x00000007ff007c0c */ /* 0x000fc6000bf25310 */
[----:B------:R1:W5:Y:S10]  /*0960*/  LDG.E.64 R60, desc[UR4][R24.64] ;  /* 0x00000004183c7981 */ /* 0x000374000c1e1b00 */
[----:B------:R-:W-:-:S04]  /*0970*/  @P1 LEA R2, P3, R67, UR6, 0x3 ;  /* 0x0000000643021c11 */ /* 0x000fc8000f8618ff */
[----:B------:R-:W-:-:S05]  /*0980*/  @P1 LEA.HI.X R3, R67, UR7, RZ, 0x3, P3 ;  /* 0x0000000743031c11 */ /* 0x000fca00098f1cff */
[----:B------:R1:W5:Y:S01]  /*0990*/  @P1 LDG.E.64 R16, desc[UR4][R2.64] ;  /* 0x0000000402101981 */ /* 0x000362000c1e1b00 */
[----:B------:R-:W-:Y:S02]  /*09a0*/  IADD3 R67, R67, 0x100, RZ ;  /* 0x0000010043437810 */ /* 0x000fe40007ffe0ff */
[----:B------:R-:W-:Y:S02]  /*09b0*/  @!P0 CS2R R18, SRZ ;  /* 0x0000000000128805 */ /* 0x000fe4000001ff00 */
[----:B-1----:R-:W-:-:S07]  /*09c0*/  @!P1 CS2R R16, SRZ ;  /* 0x0000000000109805 */ /* 0x002fce000001ff00 */
.L_x_21241:
[----:B------:R-:W-:Y:S05]  /*09d0*/  BSYNC B0 ;  /* 0x0000000000007941 */ /* 0x000fea0003800000 */
.L_x_21240:
[----:B------:R-:W-:Y:S01]  /*09e0*/  ISETP.GE.U32.AND P0, PT, R185, 0x600, PT ;  /* 0x00000600b900780c */ /* 0x000fe20003f06070 */
[----:B------:R-:W-:Y:S01]  /*09f0*/  BSSY B0, `(.L_x_21242) ;  /* 0x000001c000007945 */ /* 0x000fe20003800000 */
[----:B------:R-:W-:-:S11]  /*0a00*/  LOP3.LUT R187, R187, 0xfffffeff, RZ, 0xc0, !PT ;  /* 0xfffffeffbbbb7812 */ /* 0x000fd600078ec0ff */
[----:B------:R-:W-:Y:S01]  /*0a10*/  @P0 LOP3.LUT R187, R187, 0x100, RZ, 0xfc, !PT ;  /* 0x00000100bbbb0812 */ /* 0x000fe200078efcff */
[----:B------:R-:W-:Y:S06]  /*0a20*/  @!P0 BRA `(.L_x_21243) ;  /* 0x0000000000608947 */ /* 0x000fec0003800000 */
[C---:B------:R-:W-:Y:S01]  /*0a30*/  SHF.L.U32 R26, R67.reuse, 0x3, RZ ;  /* 0x00000003431a7819 */ /* 0x040fe200000006ff */
[----:B------:R-:W-:Y:S01]  /*0a40*/  ULDC.64 UR8, c[0x0][0x268] ;  /* 0x00009a0000087ab9 */ /* 0x000fe20000000a00 */
[----:B------:R-:W-:Y:S01]  /*0a50*/  SHF.L.U64.HI R20, R67, 0x3, RZ ;  /* 0x0000000343147819 */ /* 0x000fe200000102ff */
[----:B------:R-:W-:Y:S01]  /*0a60*/  ULDC.64 UR6, c[0x0][0x2c8] ;  /* 0x0000b20000067ab9 */ /* 0x000fe20000000a00 */
[----:B------:R-:W-:Y:S01]  /*0a70*/  IADD3 R24, P0, R26, UR8, RZ ;  /* 0x000000081a187c10 */ /* 0x000fe2000ff1e0ff */
[----:B------:R-:W0:Y:S03]  /*0a80*/  LDC.64 R28, c[0x0][0x260] ;  /* 0x00009800ff1c7b82 */ /* 0x000e260000000a00 */
[----:B------:R-:W-:Y:S02]  /*0a90*/  IADD3.X R25, R20, UR9, RZ, P0, !PT ;  /* 0x0000000914197c10 */ /* 0x000fe400087fe4ff */
[----:B------:R-:W-:-:S03]  /*0aa0*/  ISETP.NE.U32.AND P0, PT, RZ, UR6, PT ;  /* 0x00000006ff007c0c */ /* 0x000fc6000bf05070 */
[----:B------:R1:W5:Y:S01]  /*0ab0*/  LDG.E.64 R50, desc[UR4][R24.64] ;  /* 0x0000000418327981 */ /* 0x000362000c1e1b00 */
[----:B------:R-:W-:-:S13]  /*0ac0*/  ISETP.NE.AND.EX P0, PT, RZ, UR7, PT, P0 ;  /* 0x00000007ff007c0c */ /* 0x000fda000bf05300 */
[----:B------:R-:W-:-:S04]  /*0ad0*/  @P0 LEA R2, P1, R67, UR6, 0x3 ;  /* 0x0000000643020c11 */ /* 0x000fc8000f8218ff */
[----:B------:R-:W-:Y:S01]  /*0ae0*/  @P0 LEA.HI.X R3, R67, UR7, RZ, 0x3, P1 ;  /* 0x0000000743030c11 */ /* 0x000fe200088f1cff */
[----:B------:R-:W-:Y:S02]  /*0af0*/  ULDC.64 UR6, c[0x0][0x2d0] ;  /* 0x0000b40000067ab9 */ /* 0x000fe40000000a00 */
[----:B------:R-:W-:-:S04]  /*0b00*/  ISETP.NE.U32.AND P1, PT, RZ, UR6, PT ;  /* 0x00000006ff007c0c */ /* 0x000fc8000bf25070 */
[----:B------:R-:W-:Y:S01]  /*0b10*/  ISETP.NE.AND.EX P1, PT, RZ, UR7, PT, P1 ;  /* 0x00000007ff007c0c */ /* 0x000fe2000bf25310 */
[----:B0-----:R-:W-:-:S05]  /*0b20*/  IMAD.WIDE.U32 R28, R67, 0x8, R28 ;  /* 0x00000008431c7825 */ /* 0x001fca00078e001c */
[----:B------:R1:W5:Y:S07]  /*0b30*/  LDG.E.64 R62, desc[UR4][R28.64] ;  /* 0x000000041c3e7981 */ /* 0x00036e000c1e1b00 */
[----:B------:R-:W-:-:S04]  /*0b40*/  @P1 IADD3 R26, P3, R26, UR6, RZ ;  /* 0x000000061a1a1c10 */ /* 0x000fc8000ff7e0ff */
[----:B------:R-:W-:Y:S02]  /*0b50*/  @P1 IADD3.X R27, R20, UR7, RZ, P3, !PT ;  /* 0x00000007141b1c10 */ /* 0x000fe40009ffe4ff */
[----:B------:R1:W5:Y:S04]  /*0b60*/  @P0 LDG.E.64 R20, desc[UR4][R2.64] ;  /* 0x0000000402140981 */ /* 0x000368000c1e1b00 */
[----:B------:R1:W5:Y:S01]  /*0b70*/  @P1 LDG.E.64 R22, desc[UR4][R26.64] ;  /* 0x000000041a161981 */ /* 0x000362000c1e1b00 */
[----:B------:R-:W-:Y:S02]  /*0b80*/  IADD3 R67, R67, 0x100, RZ ;  /* 0x0000010043437810 */ /* 0x000fe40007ffe0ff */
[----:B------:R-:W-:Y:S02]  /*0b90*/  @!P0 CS2R R20, SRZ ;  /* 0x0000000000148805 */ /* 0x000fe4000001ff00 */
[----:B-1----:R-:W-:-:S07]  /*0ba0*/  @!P1 CS2R R22, SRZ ;  /* 0x0000000000169805 */ /* 0x002fce000001ff00 */
.L_x_21243:
[----:B------:R-:W-:Y:S05]  /*0bb0*/  BSYNC B0 ;  /* 0x0000000000007941 */ /* 0x000fea0003800000 */
.L_x_21242:
        /* <DEDUP_REMOVED lines=8> */
[----:B------:R-:W0:Y:S01]  /*0c40*/  LDC.64 R32, c[0x0][0x260] ;  /* 0x00009800ff207b82 */ /* 0x000e220000000a00 */
[----:B------:R-:W-:-:S04]  /*0c50*/  IADD3 R28, P0, R30, UR6, RZ ;  /* 0x000000061e1c7c10 */ /* 0x000fc8000ff1e0ff */
[----:B------:R-:W-:Y:S01]  /*0c60*/  IADD3.X R29, R24, UR7, RZ, P0, !PT ;  /* 0x00000007181d7c10 */ /* 0x000fe200087fe4ff */
[----:B------:R-:W-:Y:S02]  /*0c70*/  ULDC.64 UR6, c[0x0][0x2c8] ;  /* 0x0000b20000067ab9 */ /* 0x000fe40000000a00 */
[----:B------:R-:W-:Y:S02]  /*0c80*/  ISETP.NE.U32.AND P0, PT, RZ, UR6, PT ;  /* 0x00000006ff007c0c */ /* 0x000fe4000bf05070 */
[----:B------:R1:W5:Y:S02]  /*0c90*/  LDG.E.64 R52, desc[UR4][R28.64] ;  /* 0x000000041c347981 */ /* 0x000364000c1e1b00 */
        /* <DEDUP_REMOVED lines=15> */
.L_x_21245:
[----:B------:R-:W-:Y:S05]  /*0d90*/  BSYNC B0 ;  /* 0x0000000000007941 */ /* 0x000fea0003800000 */
.L_x_21244:
[----:B------:R-:W-:Y:S01]  /*0da0*/  ISETP.GE.U32.AND P0, PT, R185, 0x800, PT ;  /* 0x00000800b900780c */ /* 0x000fe20003f06070 */
[----:B------:R-:W-:Y:S01]  /*0db0*/  BSSY B0, `(.L_x_21246) ;  /* 0x000001b000007945 */ /* 0x000fe20003800000 */
[----:B------:R-:W-:-:S11]  /*0dc0*/  LOP3.LUT R187, R187, 0xffffffdf, RZ, 0xc0, !PT ;  /* 0xffffffdfbbbb7812 */ /* 0x000fd600078ec0ff */
[----:B------:R-:W-:Y:S01]  /*0dd0*/  @P0 LOP3.LUT R187, R187, 0x20, RZ, 0xfc, !PT ;  /* 0x00000020bbbb0812 */ /* 0x000fe200078efcff */
[----:B------:R-:W-:Y:S06]  /*0de0*/  @!P0 BRA `(.L_x_21247) ;  /* 0x00000000005c8947 */ /* 0x000fec0003800000 */
[----:B------:R-:W-:Y:S01]  /*0df0*/  SHF.L.U32 R36, R67, 0x3, RZ ;  /* 0x0000000343247819 */ /* 0x000fe200000006ff */
[----:B------:R-:W-:Y:S01]  /*0e00*/  ULDC.64 UR6, c[0x0][0x268] ;  /* 0x00009a0000067ab9 */ /* 0x000fe20000000a00 */
[----:B------:R-:W-:Y:S02]  /*0e10*/  SHF.R.U32.HI R2, RZ, 0x1d, R67 ;  /* 0x0000001dff027819 */ /* 0x000fe40000011643 */
[----:B------:R-:W-:-:S04]  /*0e20*/  IADD3 R34, P0, R36, UR6, RZ ;  /* 0x0000000624227c10 */ /* 0x000fc8000ff1e0ff */
[----:B------:R-:W-:Y:S01]  /*0e30*/  IADD3.X R35, R2, UR7, RZ, P0, !PT ;  /* 0x0000000702237c10 */ /* 0x000fe200087fe4ff */
[----:B------:R-:W-:Y:S02]  /*0e40*/  ULDC.64 UR6, c[0x0][0x2c8] ;  /* 0x0000b20000067ab9 */ /* 0x000fe40000000a00 */
[----:B------:R-:W-:-:S03]  /*0e50*/  ISETP.NE.U32.AND P0, PT, RZ, UR6, PT ;  /* 0x00000006ff007c0c */ /* 0x000fc6000bf05070 */
[----:B------:R-:W5:Y:S01]  /*0e60*/  LDG.E.64 R34, desc[UR4][R34.64] ;  /* 0x0000000422227981 */ /* 0x000f62000c1e1b00 */
[----:B------:R-:W-:-:S13]  /*0e70*/  ISETP.NE.AND.EX P0, PT, RZ, UR7, PT, P0 ;  /* 0x00000007ff007c0c */ /* 0x000fda000bf05300 */
[----:B------:R-:W-:-:S04]  /*0e80*/  @P0 LEA R32, P1, R67, UR6, 0x3 ;  /* 0x0000000643200c11 */ /* 0x000fc8000f8218ff */
[----:B------:R-:W-:Y:S01]  /*0e90*/  @P0 LEA.HI.X R33, R67, UR7, RZ, 0x3, P1 ;  /* 0x0000000743210c11 */ /* 0x000fe200088f1cff */
[----:B------:R-:W-:Y:S02]  /*0ea0*/  ULDC.64 UR6, c[0x0][0x2d0] ;  /* 0x0000b40000067ab9 */ /* 0x000fe40000000a00 */
[----:B------:R-:W-:Y:S02]  /*0eb0*/  ISETP.NE.U32.AND P1, PT, RZ, UR6, PT ;  /* 0x00000006ff007c0c */ /* 0x000fe4000bf25070 */
[----:B------:R0:W5:Y:S02]  /*0ec0*/  @P0 LDG.E.64 R28, desc[UR4][R32.64] ;  /* 0x00000004201c0981 */ /* 0x000164000c1e1b00 */
[----:B------:R-:W-:-:S13]  /*0ed0*/  ISETP.NE.AND.EX P1, PT, RZ, UR7, PT, P1 ;  /* 0x00000007ff007c0c */ /* 0x000fda000bf25310 */
[----:B------:R-:W-:-:S04]  /*0ee0*/  @P1 IADD3 R36, P3, R36, UR6, RZ ;  /* 0x0000000624241c10 */ /* 0x000fc8000ff7e0ff */
[----:B------:R-:W-:Y:S02]  /*0ef0*/  @P1 IADD3.X R37, R2, UR7, RZ, P3, !PT ;  /* 0x0000000702251c10 */ /* 0x000fe40009ffe4ff */
[----:B------:R-:W1:Y:S03]  /*0f00*/  LDC.64 R2, c[0x0][0x260] ;  /* 0x00009800ff027b82 */ /* 0x000e660000000a00 */
[----:B------:R0:W5:Y:S01]  /*0f10*/  @P1 LDG.E.64 R30, desc[UR4][R36.64] ;  /* 0x00000004241e1981 */ /* 0x000162000c1e1b00 */
[----:B-1----:R-:W-:-:S06]  /*0f20*/  IMAD.WIDE.U32 R2, R67, 0x8, R2 ;  /* 0x0000000843027825 */ /* 0x002fcc00078e0002 */
[----:B------:R-:W5:Y:S01]  /*0f30*/  LDG.E.64 R2, desc[UR4][R2.64] ;  /* 0x0000000402027981 */ /* 0x000f62000c1e1b00 */
[----:B------:R-:W-:Y:S02]  /*0f40*/  @!P0 CS2R R28, SRZ ;  /* 0x00000000001c8805 */ /* 0x000fe4000001ff00 */
[----:B0-----:R-:W-:-:S07]  /*0f50*/  @!P1 CS2R R30, SRZ ;  /* 0x00000000001e9805 */ /* 0x001fce000001ff00 */
.L_x_21247:
[----:B------:R-:W-:Y:S05]  /*0f60*/  BSYNC B0 ;  /* 0x0000000000007941 */ /* 0x000fea0003800000 */
.L_x_21246:
[----:B------:R-:W0:Y:S01]  /*0f70*/  S2UR UR6, SR_CTAID.X ;  /* 0x00000000000679c3 */ /* 0x000e220000002500 */
[----:B------:R-:W-:Y:S01]  /*0f80*/  ULDC UR7, c[0x0][0x214] ;  /* 0x0000850000077ab9 */ /* 0x000fe20000000800 */
[----:B------:R-:W-:-:S06]  /*0f90*/  ULDC.64 UR8, c[0x0][0x230] ;  /* 0x00008c0000087ab9 */ /* 0x000fcc0000000a00 */
[----:B------:R-:W1:Y:S01]  /*0fa0*/  LDC.64 R32, c[0x0][0x228] ;  /* 0x00008a00ff207b82 */ /* 0x000e620000000a00 */
[----:B0-----:R-:W-:-:S04]  /*0fb0*/  LEA.HI R184, R180, UR6, RZ, 0x18 ;  /* 0x00000006b4b87c11 */ /* 0x001fc8000f8fc0ff */
[----:B------:R-:W-:Y:S02]  /*0fc0*/  ISETP.GE.AND P0, PT, R184, UR7, PT ;  /* 0x00000007b8007c0c */ /* 0x000fe4000bf06270 */
[----:B-1----:R-:W-:-:S04]  /*0fd0*/  LOP3.LUT P1, RZ, R32, UR8, RZ, 0xfc, !PT ;  /* 0x0000000820ff7c12 */ /* 0x002fc8000f82fcff */
[----:B------:R-:W-:-:S07]  /*0fe0*/  LOP3.LUT P1, RZ, R33, UR9, RZ, 0xfc, P1 ;  /* 0x0000000921ff7c12 */ /* 0x000fce000882fcff */
[----:B------:R-:W-:Y:S06]  /*0ff0*/  @P0 EXIT ;  /* 0x000000000000094d */ /* 0x000fec0003800000 */
[----:B------:R-:W-:Y:S01]  /*1000*/  SHF.R.S32.HI R0, RZ, 0x2, R0 ;  /* 0x00000002ff007819 */ /* 0x000fe20000011400 */
[----:B------:R-:W-:Y:S01]  /*1010*/  ULDC.U8 UR6, c[0x0][0x2a0] ;  /* 0x0000a80000067ab9 */ /* 0x000fe20000000000 */
[----:B-----5:R-:W-:Y:S01]  /*1020*/  MOV R138, R2 ;  /* 0x00000002008a7202 */ /* 0x020fe20000000f00 */
[----:B------:R-:W-:Y:S01]  /*1030*/  HFMA2.MMA R98, -RZ, RZ, 0, 5.9604644775390625e-08 ;  /* 0x00000001ff627435 */ /* 0x000fe200000001ff */
[--C-:B------:R-:W-:Y:S01]  /*1040*/  SHF.R.U64 R137, R2, 0x10, R3.reuse ;  /* 0x0000001002897819 */ /* 0x100fe20000001203 */
[----:B------:R-:W-:Y:S01]  /*1050*/  ULDC UR10, c[0x0][0x218] ;  /* 0x00008600000a7ab9 */ /* 0x000fe20000000800 */
[----:B------:R-:W-:Y:S01]  /*1060*/  LOP3.LUT R33, R180, 0xe0, RZ, 0xc0, !PT ;  /* 0x000000e0b4217812 */ /* 0x000fe200078ec0ff */
[----:B------:R-:W-:Y:S01]  /*1070*/  HADD2.F32 R138, -RZ, R138.H0_H0 ;  /* 0x2000008aff8a7230 */ /* 0x000fe20000004100 */
[----:B------:R-:W-:Y:S01]  /*1080*/  LOP3.LUT R2, R0, 0xff, RZ, 0xc0, !PT ;  /* 0x000000ff00027812 */ /* 0x000fe200078ec0ff */
[----:B------:R-:W-:Y:S01]  /*1090*/  HADD2.F32 R137, -RZ, R137.H0_H0 ;  /* 0x20000089ff897230 */ /* 0x000fe20000004100 */
[----:B------:R-:W-:Y:S01]  /*10a0*/  SHF.R.U32.HI R0, RZ, 0x3, R0 ;  /* 0x00000003ff007819 */ /* 0x000fe20000011600 */
[----:B------:R-:W-:Y:S01]  /*10b0*/  ULDC UR7, c[0x0][0x290] ;  /* 0x0000a40000077ab9 */ /* 0x000fe20000000800 */
[----:B------:R-:W-:Y:S01]  /*10c0*/  VIADDMNMX R33, R2, -R33, RZ, !PT ;  /* 0x8000002102217246 */ /* 0x000fe200078001ff */
[----:B------:R-:W-:Y:S01]  /*10d0*/  ULDC.64 UR12, c[0x0][0x228] ;  /* 0x00008a00000c7ab9 */ /* 0x000fe20000000a00 */
[----:B------:R-:W-:Y:S01]  /*10e0*/  MOV R139, R3 ;  /* 0x00000003008b7202 */ /* 0x000fe20000000f00 */
[----:B------:R-:W-:Y:S01]  /*10f0*/  ULDC.64 UR14, c[0x0][0x230] ;  /* 0x00008c00000e7ab9 */ /* 0x000fe20000000a00 */
[----:B------:R-:W-:Y:S01]  /*1100*/  SHF.R.U32.HI R140, RZ, 0x10, R3 ;  /* 0x00000010ff8c7819 */ /* 0x000fe20000011603 */
[----:B------:R-:W-:Y:S01]  /*1110*/  HADD2.F32 R3, -RZ, R4.H0_H0 ;  /* 0x20000004ff037230 */ /* 0x000fe20000004100 */
[----:B------:R-:W-:Y:S01]  /*1120*/  LOP3.LUT R0, R0, 0x1fffffe0, RZ, 0xc0, !PT ;  /* 0x1fffffe000007812 */ /* 0x000fe200078ec0ff */
[----:B------:R-:W-:Y:S01]  /*1130*/  HADD2.F32 R139, -RZ, R139.H0_H0 ;  /* 0x2000008bff8b7230 */ /* 0x000fe20000004100 */
[----:B------:R-:W-:Y:S01]  /*1140*/  VIMNMX R33, R33, 0x20, PT ;  /* 0x0000002021217848 */ /* 0x000fe20003fe0100 */
[----:B------:R-:W-:Y:S01]  /*1150*/  HADD2.F32 R140, -RZ, R140.H0_H0 ;  /* 0x2000008cff8c7230 */ /* 0x000fe20000004100 */
[--C-:B------:R-:W-:Y:S01]  /*1160*/  SHF.R.U64 R148, R4, 0x10, R5.reuse ;  /* 0x0000001004947819 */ /* 0x100fe20000001205 */
[----:B------:R-:W-:Y:S01]  /*1170*/  HADD2.F32 R4, -RZ, R5.H0_H0 ;  /* 0x20000005ff047230 */ /* 0x000fe20000004100 */
[----:B------:R-:W-:Y:S01]  /*1180*/  SHF.R.U32.HI R151, RZ, 0x10, R5 ;  /* 0x00000010ff977819 */ /* 0x000fe20000011605 */
[----:B------:R-:W-:Y:S01]  /*1190*/  HADD2.F32 R5, -RZ, R6.H0_H0 ;  /* 0x20000006ff057230 */ /* 0x000fe20000004100 */
[----:B------:R-:W-:Y:S01]  /*11a0*/  SHF.R.U64 R150, R6, 0x10, R7 ;  /* 0x0000001006967819 */ /* 0x000fe20000001207 */
[----:B------:R-:W-:Y:S01]  /*11b0*/  HADD2.F32 R6, -RZ, R7.H0_H0 ;  /* 0x20000007ff067230 */ /* 0x000fe20000004100 */
[----:B------:R-:W-:Y:S01]  /*11c0*/  MOV R134, R52 ;  /* 0x0000003400867202 */ /* 0x000fe20000000f00 */
[----:B------:R-:W-:Y:S01]  /*11d0*/  HADD2.F32 R148, -RZ, R148.H0_H0 ;  /* 0x20000094ff947230 */ /* 0x000fe20000004100 */
[----:B------:R-:W-:Y:S01]  /*11e0*/  SHF.R.U64 R133, R52, 0x10, R53 ;  /* 0x0000001034857819 */ /* 0x000fe20000001235 */
[----:B------:R-:W-:Y:S01]  /*11f0*/  HADD2.F32 R150, -RZ, R150.H0_H0 ;  /* 0x20000096ff967230 */ /* 0x000fe20000004100 */
[----:B------:R-:W-:Y:S01]  /*1200*/  SHF.R.U32.HI R153, RZ, 0x10, R7 ;  /* 0x00000010ff997819 */ /* 0x000fe20000011607 */
[----:B------:R-:W-:Y:S01]  /*1210*/  HADD2.F32 R7, -RZ, R8.H0_H0 ;  /* 0x20000008ff077230 */ /* 0x000fe20000004100 */
[----:B------:R-:W-:Y:S01]  /*1220*/  IADD3 R52, R33, R0, RZ ;  /* 0x0000000021347210 */ /* 0x000fe20007ffe0ff */
[----:B------:R-:W-:Y:S01]  /*1230*/  HADD2.F32 R134, -RZ, R134.H0_H0 ;  /* 0x20000086ff867230 */ /* 0x000fe20000004100 */
[--C-:B------:R-:W-:Y:S01]  /*1240*/  SHF.R.U64 R152, R8, 0x10, R9.reuse ;  /* 0x0000001008987819 */ /* 0x100fe20000001209 */
[----:B------:R-:W-:Y:S01]  /*1250*/  HADD2.F32 R8, -RZ, R9.H0_H0 ;  /* 0x20000009ff087230 */ /* 0x000fe20000004100 */
[----:B------:R-:W-:Y:S01]  /*1260*/  SHF.R.U32.HI R155, RZ, 0x10, R9 ;  /* 0x00000010ff9b7819 */ /* 0x000fe20000011609 */
[----:B------:R-:W-:Y:S01]  /*1270*/  HADD2.F32 R9, -RZ, R10.H0_H0 ;  /* 0x2000000aff097230 */ /* 0x000fe20000004100 */
[--C-:B------:R-:W-:Y:S01]  /*1280*/  SHF.R.U64 R154, R10, 0x10, R11.reuse ;  /* 0x000000100a9a7819 */ /* 0x100fe2000000120b */
[----:B------:R-:W-:Y:S01]  /*1290*/  HADD2.F32 R10, -RZ, R11.H0_H0 ;  /* 0x2000000bff0a7230 */ /* 0x000fe20000004100 */
[----:B------:R-:W-:Y:S01]  /*12a0*/  SHF.R.U32.HI R157, RZ, 0x10, R11 ;  /* 0x00000010ff9d7819 */ /* 0x000fe2000001160b */
[----:B------:R-:W-:Y:S01]  /*12b0*/  HADD2.F32 R11, -RZ, R12.H0_H0 ;  /* 0x2000000cff0b7230 */ /* 0x000fe20000004100 */
[----:B------:R-:W-:Y:S01]  /*12c0*/  SHF.L.U32 R32, R180, 0x5, RZ ;  /* 0x00000005b4207819 */ /* 0x000fe200000006ff */
[----:B------:R-:W-:Y:S01]  /*12d0*/  HADD2.F32 R133, -RZ, R133.H0_H0 ;  /* 0x20000085ff857230 */ /* 0x000fe20000004100 */
[--C-:B------:R-:W-:Y:S01]  /*12e0*/  SHF.R.U64 R156, R12, 0x10, R13.reuse ;  /* 0x000000100c9c7819 */ /* 0x100fe2000000120d */
[----:B------:R-:W-:Y:S01]  /*12f0*/  HADD2.F32 R12, -RZ, R13.H0_H0 ;  /* 0x2000000dff0c7230 */ /* 0x000fe20000004100 */
[----:B------:R-:W-:Y:S01]  /*1300*/  SHF.L.U32 R52, R52, 0x2, RZ ;  /* 0x0000000234347819 */ /* 0x000fe200000006ff */
[----:B------:R-:W-:Y:S01]  /*1310*/  HADD2.F32 R151, -RZ, R151.H0_H0 ;  /* 0x20000097ff977230 */ /* 0x000fe20000004100 */
[----:B------:R-:W-:Y:S01]  /*1320*/  SHF.R.U32.HI R159, RZ, 0x10, R13 ;  /* 0x00000010ff9f7819 */ /* 0x000fe2000001160d */
[----:B------:R-:W-:Y:S01]  /*1330*/  HADD2.F32 R13, -RZ, R14.H0_H0 ;  /* 0x2000000eff0d7230 */ /* 0x000fe20000004100 */
[--C-:B------:R-:W-:Y:S01]  /*1340*/  SHF.R.U64 R158, R14, 0x10, R15.reuse ;  /* 0x000000100e9e7819 */ /* 0x100fe2000000120f */
[----:B------:R-:W-:Y:S01]  /*1350*/  HADD2.F32 R14, -RZ, R15.H0_H0 ;  /* 0x2000000fff0e7230 */ /* 0x000fe20000004100 */
[----:B------:R-:W-:Y:S01]  /*1360*/  SHF.R.U32.HI R161, RZ, 0x10, R15 ;  /* 0x00000010ffa17819 */ /* 0x000fe2000001160f */
[----:B------:R-:W-:Y:S01]  /*1370*/  HADD2.F32 R15, -RZ, R16.H0_H0 ;  /* 0x20000010ff0f7230 */ /* 0x000fe20000004100 */
[----:B------:R-:W-:Y:S01]  /*1380*/  LOP3.LUT R37, R32, 0x3e0, RZ, 0xc0, !PT ;  /* 0x000003e020257812 */ /* 0x000fe200078ec0ff */
[----:B------:R-:W-:Y:S01]  /*1390*/  HADD2.F32 R153, -RZ, R153.H0_H0 ;  /* 0x20000099ff997230 */ /* 0x000fe20000004100 */
[--C-:B------:R-:W-:Y:S01]  /*13a0*/  SHF.R.U64 R160, R16, 0x10, R17.reuse ;  /* 0x0000001010a07819 */ /* 0x100fe20000001211 */
[----:B------:R-:W-:Y:S01]  /*13b0*/  HADD2.F32 R16, -RZ, R17.H0_H0 ;  /* 0x20000011ff107230 */ /* 0x000fe20000004100 */
[----:B------:R-:W-:Y:S01]  /*13c0*/  I2FP.F32.U32 R52, R52 ;  /* 0x0000003400347245 */ /* 0x000fe20000201000 */
[----:B------:R-:W-:Y:S01]  /*13d0*/  HADD2.F32 R152, -RZ, R152.H0_H0 ;  /* 0x20000098ff987230 */ /* 0x000fe20000004100 */
[----:B------:R-:W-:Y:S01]  /*13e0*/  SHF.R.U32.HI R163, RZ, 0x10, R17 ;  /* 0x00000010ffa37819 */ /* 0x000fe20000011611 */
[----:B------:R-:W-:Y:S01]  /*13f0*/  HADD2.F32 R17, -RZ, R18.H0_H0 ;  /* 0x20000012ff117230 */ /* 0x000fe20000004100 */
[--C-:B------:R-:W-:Y:S01]  /*1400*/  SHF.R.U64 R162, R18, 0x10, R19.reuse ;  /* 0x0000001012a27819 */ /* 0x100fe20000001213 */
[----:B------:R-:W-:Y:S01]  /*1410*/  HADD2.F32 R18, -RZ, R19.H0_H0 ;  /* 0x20000013ff127230 */ /* 0x000fe20000004100 */
[----:B------:R-:W-:Y:S01]  /*1420*/  SHF.R.U32.HI R165, RZ, 0x10, R19 ;  /* 0x00000010ffa57819 */ /* 0x000fe20000011613 */
[----:B------:R-:W-:Y:S01]  /*1430*/  HADD2.F32 R19, -RZ, R20.H0_H0 ;  /* 0x20000014ff137230 */ /* 0x000fe20000004100 */
[----:B------:R-:W-:Y:S01]  /*1440*/  VIADDMNMX R37, R2, -R37, RZ, !PT ;  /* 0x8000002502257246 */ /* 0x000fe200078001ff */
[----:B------:R0:W1:Y:S01]  /*1450*/  MUFU.RCP R183, R52 ;  /* 0x0000003400b77308 */ /* 0x0000620000001000 */
        /* <DEDUP_REMOVED lines=12> */
[----:B------:R-:W-:Y:S01]  /*1520*/  MOV R66, R39 ;  /* 0x0000002700427202 */ /* 0x000fe20000000f00 */
[----:B------:R-:W-:Y:S01]  /*1530*/  HADD2.F32 R181, -RZ, R181.H0_H0 ;  /* 0x200000b5ffb57230 */ /* 0x000fe20000004100 */
[----:B------:R-:W-:Y:S01]  /*1540*/  SHF.R.U32.HI R76, RZ, 0x10, R39 ;  /* 0x00000010ff4c7819 */ /* 0x000fe20000011627 */
[----:B------:R-:W-:Y:S01]  /*1550*/  HADD2.F32 R155, -RZ, R155.H0_H0 ;  /* 0x2000009bff9b7230 */ /* 0x000fe20000004100 */
[----:B------:R-:W-:Y:S01]  /*1560*/  MOV R36, R40 ;  /* 0x0000002800247202 */ /* 0x000fe20000000f00 */
[----:B------:R-:W-:Y:S01]  /*1570*/  HADD2.F32 R33, -RZ, R66.H0_H0 ;  /* 0x20000042ff217230 */ /* 0x000fe20000004100 */
[----:B------:R-:W-:Y:S01]  /*1580*/  SHF.R.U64 R77, R40, 0x10, R41 ;  /* 0x00000010284d7819 */ /* 0x000fe20000001229 */
[----:B------:R-:W-:Y:S01]  /*1590*/  HADD2.F32 R32, -RZ, R76.H0_H0 ;  /* 0x2000004cff207230 */ /* 0x000fe20000004100 */
[----:B------:R-:W-:Y:S01]  /*15a0*/  MOV R38, R41 ;  /* 0x0000002900267202 */ /* 0x000fe20000000f00 */
[----:B------:R-:W-:Y:S01]  /*15b0*/  HADD2.F32 R157, -RZ, R157.H0_H0 ;  /* 0x2000009dff9d7230 */ /* 0x000fe20000004100 */
[----:B------:R-:W-:Y:S01]  /*15c0*/  VIMNMX R37, R37, 0x20, PT ;  /* 0x0000002025257848 */ /* 0x000fe20003fe0100 */
[----:B------:R-:W-:Y:S01]  /*15d0*/  HADD2.F32 R156, -RZ, R156.H0_H0 ;  /* 0x2000009cff9c7230 */ /* 0x000fe20000004100 */
[----:B------:R-:W-:Y:S01]  /*15e0*/  SHF.R.U64 R168, R24, 0x10, R25 ;  /* 0x0000001018a87819 */ /* 0x000fe20000001219 */
[----:B------:R-:W-:Y:S01]  /*15f0*/  HADD2.F32 R24, -RZ, R25.H0_H0 ;  /* 0x20000019ff187230 */ /* 0x000fe20000004100 */
[----:B------:R-:W-:Y:S01]  /*1600*/  SHF.R.U32.HI R75, RZ, 0x10, R41 ;  /* 0x00000010ff4b7819 */ /* 0x000fe20000011629 */
[----:B------:R-:W-:Y:S01]  /*1610*/  HADD2.F32 R158, -RZ, R158.H0_H0 ;  /* 0x2000009eff9e7230 */ /* 0x000fe20000004100 */
[----:B------:R-:W-:Y:S01]  /*1620*/  MOV R39, R54 ;  /* 0x0000003600277202 */ /* 0x000fe20000000f00 */
[----:B------:R-:W-:Y:S01]  /*1630*/  HADD2.F32 R159, -RZ, R159.H0_H0 ;  /* 0x2000009fff9f7230 */ /* 0x000fe20000004100 */
[--C-:B------:R-:W-:Y:S01]  /*1640*/  SHF.R.U64 R74, R54, 0x10, R55.reuse ;  /* 0x00000010364a7819 */ /* 0x100fe20000001237 */
[----:B------:R-:W-:Y:S01]  /*1650*/  HADD2.F32 R161, -RZ, R161.H0_H0 ;  /* 0x200000a1ffa17230 */ /* 0x000fe20000004100 */
[----:B------:R-:W-:Y:S01]  /*1660*/  MOV R40, R55 ;  /* 0x0000003700287202 */ /* 0x000fe20000000f00 */
[----:B------:R-:W-:Y:S01]  /*1670*/  HADD2.F32 R160, -RZ, R160.H0_H0 ;  /* 0x200000a0ffa07230 */ /* 0x000fe20000004100 */
[----:B------:R-:W-:Y:S01]  /*1680*/  SHF.R.U32.HI R72, RZ, 0x10, R55 ;  /* 0x00000010ff487819 */ /* 0x000fe20000011637 */
[----:B------:R-:W-:Y:S01]  /*1690*/  HADD2.F32 R162, -RZ, R162.H0_H0 ;  /* 0x200000a2ffa27230 */ /* 0x000fe20000004100 */
[----:B------:R-:W-:Y:S01]  /*16a0*/  SHF.R.U32.HI R171, RZ, 0x10, R25 ;  /* 0x00000010ffab7819 */ /* 0x000fe20000011619 */
[----:B------:R-:W-:Y:S01]  /*16b0*/  HADD2.F32 R25, -RZ, R26.H0_H0 ;  /* 0x2000001aff197230 */ /* 0x000fe20000004100 */
[----:B------:R-:W-:Y:S01]  /*16c0*/  MOV R41, R42 ;  /* 0x0000002a00297202 */ /* 0x000fe20000000f00 */
        /* <DEDUP_REMOVED lines=9> */
[--C-:B------:R-:W-:Y:S01]  /*1760*/  SHF.R.U64 R145, R176, 0x10, R177.reuse ;  /* 0x00000010b0917819 */ /* 0x100fe200000012b1 */
[----:B------:R-:W-:Y:S01]  /*1770*/  HADD2.F32 R176, -RZ, R176.H0_H0 ;  /* 0x200000b0ffb07230 */ /* 0x000fe20000004100 */
[----:B------:R-:W-:Y:S01]  /*1780*/  SHF.R.U32.HI R149, RZ, 0x10, R177 ;  /* 0x00000010ff957819 */ /* 0x000fe200000116b1 */
[----:B------:R-:W-:Y:S01]  /*1790*/  HADD2.F32 R169, -RZ, R169.H0_H0 ;  /* 0x200000a9ffa97230 */ /* 0x000fe20000004100 */
[----:B------:R-:W-:Y:S01]  /*17a0*/  SHF.R.U64 R170, R26, 0x10, R27 ;  /* 0x000000101aaa7819 */ /* 0x000fe2000000121b */
[----:B------:R-:W-:Y:S01]  /*17b0*/  HADD2.F32 R26, -RZ, R27.H0_H0 ;  /* 0x2000001bff1a7230 */ /* 0x000fe20000004100 */
[--C-:B------:R-:W-:Y:S01]  /*17c0*/  SHF.R.U64 R73, R42, 0x10, R43.reuse ;  /* 0x000000102a497819 */ /* 0x100fe2000000122b */
[----:B------:R-:W-:Y:S01]  /*17d0*/  HADD2.F32 R42, -RZ, R41.H0_H0 ;  /* 0x20000029ff2a7230 */ /* 0x000fe20000004100 */
[----:B------:R-:W-:Y:S01]  /*17e0*/  MOV R54, R43 ;  /* 0x0000002b00367202 */ /* 0x000fe20000000f00 */
        /* <DEDUP_REMOVED lines=83> */
[----:B------:R-:W-:Y:S01]  /*1d20*/  SHF.R.U32.HI R173, RZ, 0x10, R27 ;  /* 0x00000010ffad7819 */ /* 0x000fe2000001161b */
        /* <DEDUP_REMOVED lines=9> */
[----:B------:R-:W-:Y:S01]  /*1dc0*/  IADD3 R182, R0, R37, RZ ;  /* 0x0000002500b67210 */ /* 0x000fe20007ffe0ff */
[----:B------:R-:W-:Y:S01]  /*1dd0*/  HADD2.F32 R0, -RZ, R179.H0_H0 ;  /* 0x200000b3ff007230 */ /* 0x000fe20000004100 */
[----:B------:R-:W-:Y:S01]  /*1de0*/  ISETP.NE.AND P0, PT, RZ, UR6, PT ;  /* 0x00000006ff007c0c */ /* 0x000fe2000bf05270 */
[----:B------:R-:W-:Y:S01]  /*1df0*/  HADD2.F32 R179, -RZ, R36.H0_H0 ;  /* 0x20000024ffb37230 */ /* 0x000fe20000004100 */
[----:B------:R-:W-:Y:S01]  /*1e00*/  SHF.L.U32 R182, R182, 0x2, RZ ;  /* 0x00000002b6b67819 */ /* 0x000fe200000006ff */
[----:B------:R-:W-:Y:S01]  /*1e10*/  HADD2.F32 R31, -RZ, R78.H0_H0 ;  /* 0x2000004eff1f7230 */ /* 0x000fe20000004100 */
[----:B------:R-:W-:Y:S01]  /*1e20*/  ULDC.64 UR8, c[0x0][0x210] ;  /* 0x0000840000087ab9 */ /* 0x000fe20000000a00 */
[----:B------:R-:W-:-:S02]  /*1e30*/  HADD2.F32 R36, -RZ, R75.H0_H0 ;  /* 0x2000004bff247230 */ /* 0x000fc40000004100 */
        /* <DEDUP_REMOVED lines=20> */
[----:B01----:R-:W-:-:S07]  /*1f80*/  HADD2.F32 R177, -RZ, R177.H0_H0 ;  /* 0x200000b1ffb17230 */ /* 0x003fce0000004100 */
.L_x_21409:
[----:B------:R-:W-:Y:S01]  /*1f90*/  IMAD R96, R184, UR10, RZ ;  /* 0x0000000ab8607c24 */ /* 0x000fe2000f8e02ff */
[----:B------:R-:W-:Y:S04]  /*1fa0*/  BSSY B0, `(.L_x_21248) ;  /* 0x0000046000007945 */ /* 0x000fe80003800000 */
[----:B------:R-:W-:-:S04]  /*1fb0*/  SHF.R.S32.HI R97, RZ, 0x1f, R96 ;  /* 0x0000001fff617819 */ /* 0x000fc80000011460 */
[----:B------:R-:W-:-:S04]  /*1fc0*/  LEA.HI R97, R97, R96, RZ, 0x2 ;  /* 0x0000006061617211 */ /* 0x000fc800078f10ff */
[----:B------:R-:W-:-:S04]  /*1fd0*/  LEA.HI.SX32 R188, R97, R186, 0x1e ;  /* 0x000000ba61bc7211 */ /* 0x000fc800078ff2ff */
[----:B------:R-:W-:Y:S01]  /*1fe0*/  MOV R99, R188 ;  /* 0x000000bc00637202 */ /* 0x000fe20000000f00 */
[----:B------:R-:W-:Y:S06]  /*1ff0*/  @!P2 BRA `(.L_x_21249) ;  /* 0x000000040000a947 */ /* 0x000fec0003800000 */
        /* <DEDUP_REMOVED lines=9> */
[----:B------:R-:W5:Y:S10]  /*2090*/  LDG.E.128 R56, desc[UR4][R56.64] ;  /* 0x0000000438387981 */ /* 0x000f74000c1e1d00 */
[----:B------:R-:W-:-:S04]  /*20a0*/  @P3 LEA R96, P5, R188, UR14, 0x4 ;  /* 0x0000000ebc603c11 */ /* 0x000fc8000f8a20ff */
[----:B------:R-:W-:-:S05]  /*20b0*/  @P3 LEA.HI.X R97, R188, UR15, RZ, 0x4, P5 ;  /* 0x0000000fbc613c11 */ /* 0x000fca000a8f24ff */
[----:B------:R0:W5:Y:S01]  /*20c0*/  @P3 LDG.E.128 R60, desc[UR4][R96.64] ;  /* 0x00000004603c3981 */ /* 0x000162000c1e1d00 */
[----:B------:R-:W-:-:S04]  /*20d0*/  ISETP.NE.U32.AND P4, PT, RZ, UR12, PT ;  /* 0x0000000cff007c0c */ /* 0x000fc8000bf85070 */
[----:B------:R-:W-:-:S13]  /*20e0*/  ISETP.NE.AND.EX P4, PT, RZ, UR13, PT, P4 ;  /* 0x0000000dff007c0c */ /* 0x000fda000bf85340 */
[----:B0-----:R-:W-:Y:S05]  /*20f0*/  @P4 BRA `(.L_x_21250) ;  /* 0x00000000001c4947 */ /* 0x001fea0003800000 */
[----:B------:R-:W-:-:S04]  /*2100*/  ISETP.NE.U32.AND P5, PT, RZ, UR14, PT ;  /* 0x0000000eff007c0c */ /* 0x000fc8000bfa5070 */
[----:B------:R-:W-:-:S13]  /*2110*/  ISETP.NE.AND.EX P5, PT, RZ, UR15, PT, P5 ;  /* 0x0000000fff007c0c */ /* 0x000fda000bfa5350 */
[----:B------:R-:W-:Y:S05]  /*2120*/  @P5 BRA `(.L_x_21251) ;  /* 0x0000000000085947 */ /* 0x000fea0003800000 */
[----:B------:R-:W-:Y:S05]  /*2130*/  @P1 BRA `(.L_x_21252) ;  /* 0x0000000000141947 */ /* 0x000fea0003800000 */
[----:B------:R-:W-:Y:S05]  /*2140*/  BRA `(.L_x_21253) ;  /* 0x0000000000147947 */ /* 0x000fea0003800000 */
.L_x_21251:
[----:B-----5:R-:W-:Y:S01]  /*2150*/  FADD.FTZ R56, R60, R56 ;  /* 0x000000383c387221 */ /* 0x020fe20000010000 */
[----:B------:R-:W-:Y:S06]  /*2160*/  BRA `(.L_x_21252) ;  /* 0x0000000000087947 */ /* 0x000fec0003800000 */
.L_x_21250:
[----:B-----5:R-:W-:-:S04]  /*2170*/  FADD.FTZ R56, R52, R56 ;  /* 0x0000003834387221 */ /* 0x020fc80000010000 */
[----:B------:R-:W-:-:S07]  /*2180*/  @P3 FADD.FTZ R56, R60, R56 ;  /* 0x000000383c383221 */ /* 0x000fce0000010000 */
.L_x_21252:
[----:B-----5:R-:W-:-:S07]  /*2190*/  MOV R64, R56 ;  /* 0x0000003800407202 */ /* 0x020fce0000000f00 */
.L_x_21253:
[----:B------:R-:W-:Y:S05]  /*21a0*/  @P4 BRA `(.L_x_21254) ;  /* 0x00000000001c4947 */ /* 0x000fea0003800000 */
[----:B------:R-:W-:-:S04]  /*21b0*/  ISETP.NE.U32.AND P5, PT, RZ, UR14, PT ;  /* 0x0000000eff007c0c */ /* 0x000fc8000bfa5070 */
[----:B------:R-:W-:-:S13]  /*21c0*/  ISETP.NE.AND.EX P5, PT, RZ, UR15, PT, P5 ;  /* 0x0000000fff007c0c */ /* 0x000fda000bfa5350 */
[----:B------:R-:W-:Y:S05]  /*21d0*/  @P5 BRA `(.L_x_21255) ;  /* 0x0000000000085947 */ /* 0x000fea0003800000 */
[----:B------:R-:W-:Y:S05]  /*21e0*/  @P1 BRA `(.L_x_21256) ;  /* 0x0000000000141947 */ /* 0x000fea0003800000 */
[----:B------:R-:W-:Y:S05]  /*21f0*/  BRA `(.L_x_21257) ;  /* 0x0000000000147947 */ /* 0x000fea0003800000 */
.L_x_21255:
[----:B-----5:R-:W-:Y:S01]  /*2200*/  FADD.FTZ R57, R61, R57 ;  /* 0x000000393d397221 */ /* 0x020fe20000010000 */
[----:B------:R-:W-:Y:S06]  /*2210*/  BRA `(.L_x_21256) ;  /* 0x0000000000087947 */ /* 0x000fec0003800000 */
.L_x_21254:
[----:B-----5:R-:W-:-:S04]  /*2220*/  FADD.FTZ R57, R53, R57 ;  /* 0x0000003935397221 */ /* 0x020fc80000010000 */
[----:B------:R-:W-:-:S07]  /*2230*/  @P3 FADD.FTZ R57, R61, R57 ;  /* 0x000000393d393221 */ /* 0x000fce0000010000 */
.L_x_21256:
[----:B-----5:R-:W-:-:S07]  /*2240*/  MOV R65, R57 ;  /* 0x0000003900417202 */ /* 0x020fce0000000f00 */
.L_x_21257:
[----:B------:R-:W-:Y:S05]  /*2250*/  @P4 BRA `(.L_x_21258) ;  /* 0x00000000001c4947 */ /* 0x000fea0003800000 */
[----:B------:R-:W-:-:S04]  /*2260*/  ISETP.NE.U32.AND P5, PT, RZ, UR14, PT ;  /* 0x0000000eff007c0c */ /* 0x000fc8000bfa5070 */
[----:B------:R-:W-:-:S13]  /*2270*/  ISETP.NE.AND.EX P5, PT, RZ, UR15, PT, P5 ;  /* 0x0000000fff007c0c */ /* 0x000fda000bfa5350 */
[----:B------:R-:W-:Y:S05]  /*2280*/  @P5 BRA `(.L_x_21259) ;  /* 0x0000000000085947 */ /* 0x000fea0003800000 */
[----:B------:R-:W-:Y:S05]  /*2290*/  @P1 BRA `(.L_x_21260) ;  /* 0x0000000000141947 */ /* 0x000fea0003800000 */
[----:B------:R-:W-:Y:S05]  /*22a0*/  BRA `(.L_x_21261) ;  /* 0x0000000000147947 */ /* 0x000fea0003800000 */
.L_x_21259:
[----:B-----5:R-:W-:Y:S01]  /*22b0*/  FADD.FTZ R58, R62, R58 ;  /* 0x0000003a3e3a7221 */ /* 0x020fe20000010000 */
[----:B------:R-:W-:Y:S06]  /*22c0*/  BRA `(.L_x_21260) ;  /* 0x0000000000087947 */ /* 0x000fec0003800000 */
.L_x_21258:
[----:B-----5:R-:W-:-:S04]  /*22d0*/  FADD.FTZ R58, R54, R58 ;  /* 0x0000003a363a7221 */ /* 0x020fc80000010000 */
[----:B------:R-:W-:-:S07]  /*22e0*/  @P3 FADD.FTZ R58, R62, R58 ;  /* 0x0000003a3e3a3221 */ /* 0x000fce0000010000 */
.L_x_21260:
[----:B-----5:R-:W-:-:S07]  /*22f0*/  MOV R66, R58 ;  /* 0x0000003a00427202 */ /* 0x020fce0000000f00 */
.L_x_21261:
[----:B------:R-:W-:Y:S05]  /*2300*/  @P4 BRA `(.L_x_21262) ;  /* 0x00000000001c4947 */ /* 0x000fea0003800000 */
[----:B------:R-:W-:-:S04]  /*2310*/  ISETP.NE.U32.AND P3, PT, RZ, UR14, PT ;  /* 0x0000000eff007c0c */ /* 0x000fc8000bf65070 */
[----:B------:R-:W-:-:S13]  /*2320*/  ISETP.NE.AND.EX P3, PT, RZ, UR15, PT, P3 ;  /* 0x0000000fff007c0c */ /* 0x000fda000bf65330 */
[----:B------:R-:W-:Y:S05]  /*2330*/  @P3 BRA `(.L_x_21263) ;  /* 0x0000000000083947 */ /* 0x000fea0003800000 */
[----:B------:R-:W-:Y:S05]  /*2340*/  @P1 BRA `(.L_x_21264) ;  /* 0x0000000000141947 */ /* 0x000fea0003800000 */
[----:B------:R-:W-:Y:S05]  /*2350*/  BRA `(.L_x_21265) ;  /* 0x0000000000147947 */ /* 0x000fea0003800000 */
.L_x_21263:
[----:B-----5:R-:W-:Y:S01]  /*2360*/  FADD.FTZ R59, R63, R59 ;  /* 0x0000003b3f3b7221 */ /* 0x020fe20000010000 */
[----:B------:R-:W-:Y:S06]  /*2370*/  BRA `(.L_x_21264) ;  /* 0x0000000000087947 */ /* 0x000fec0003800000 */
.L_x_21262:
[----:B-----5:R-:W-:-:S04]  /*2380*/  FADD.FTZ R59, R55, R59 ;  /* 0x0000003b373b7221 */ /* 0x020fc80000010000 */
[----:B------:R-:W-:-:S07]  /*2390*/  @P3 FADD.FTZ R59, R63, R59 ;  /* 0x0000003b3f3b3221 */ /* 0x000fce0000010000 */
.L_x_21264:
[----:B-----5:R-:W-:-:S07]  /*23a0*/  MOV R67, R59 ;  /* 0x0000003b00437202 */ /* 0x020fce0000000f00 */
.L_x_21265:
[----:B------:R-:W0:Y:S01]  /*23b0*/  @P1 LDC.64 R96, c[0x0][0x238] ;  /* 0x00008e00ff601b82 */ /* 0x000e220000000a00 */
[C---:B------:R-:W-:Y:S02]  /*23c0*/  IADD3 R99, R188.reuse, 0x100, RZ ;  /* 0x00000100bc637810 */ /* 0x040fe40007ffe0ff */
[----:B0-----:R-:W-:-:S04]  /*23d0*/  @P1 LEA R96, P3, R188, R96, 0x4 ;  /* 0x00000060bc601211 */ /* 0x001fc800078620ff */
[----:B------:R-:W-:-:S05]  /*23e0*/  @P1 LEA.HI.X R97, R188, R97, RZ, 0x4, P3 ;  /* 0x00000061bc611211 */ /* 0x000fca00018f24ff */
[----:B------:R0:W-:Y:S04]  /*23f0*/  @P1 STG.E.128 desc[UR4][R96.64], R64 ;  /* 0x0000004060001986 */ /* 0x0001e8000c101d04 */
.L_x_21249:
[----:B------:R-:W-:Y:S05]  /*2400*/  BSYNC B0 ;  /* 0x0000000000007941 */ /* 0x000fea0003800000 */
.L_x_21248:
        /* <DEDUP_REMOVED lines=12> */
[----:B------:R-:W5:Y:S10]  /*24d0*/  LDG.E.128 R68, desc[UR4][R68.64] ;  /* 0x0000000444447981 */ /* 0x000f74000c1e1d00 */
[----:B0-----:R-:W-:-:S04]  /*24e0*/  @P3 LEA R96, P5, R99, UR14, 0x4 ;  /* 0x0000000e63603c11 */ /* 0x001fc8000f8a20ff */
[----:B------:R-:W-:-:S05]  /*24f0*/  @P3 LEA.HI.X R97, R99, UR15, RZ, 0x4, P5 ;  /* 0x0000000f63613c11 */ /* 0x000fca000a8f24ff */
[----:B------:R1:W5:Y:S01]  /*2500*/  @P3 LDG.E.128 R60, desc[UR4][R96.64] ;  /* 0x00000004603c3981 */ /* 0x000362000c1e1d00 */
[----:B------:R-:W-:-:S04]  /*2510*/  ISETP.NE.U32.AND P4, PT, RZ, UR12, PT ;  /* 0x0000000cff007c0c */ /* 0x000fc8000bf85070 */
[----:B------:R-:W-:-:S13]  /*2520*/  ISETP.NE.AND.EX P4, PT, RZ, UR13, PT, P4 ;  /* 0x0000000dff007c0c */ /* 0x000fda000bf85340 */
[----:B-1----:R-:W-:Y:S05]  /*2530*/  @P4 BRA `(.L_x_21268) ;  /* 0x00000000001c4947 */ /* 0x002fea0003800000 */
[----:B------:R-:W-:-:S04]  /*2540*/  ISETP.NE.U32.AND P5, PT, RZ, UR14, PT ;  /* 0x0000000eff007c0c */ /* 0x000fc8000bfa5070 */
[----:B------:R-:W-:-:S13]  /*2550*/  ISETP.NE.AND.EX P5, PT, RZ, UR15, PT, P5 ;  /* 0x0000000fff007c0c */ /* 0x000fda000bfa5350 */
[----:B------:R-:W-:Y:S05]  /*2560*/  @P5 BRA `(.L_x_21269) ;  /* 0x0000000000085947 */ /* 0x000fea0003800000 */
[----:B------:R-:W-:Y:S05]  /*2570*/  @P1 BRA `(.L_x_21270) ;  /* 0x0000000000141947 */ /* 0x000fea0003800000 */
[----:B------:R-:W-:Y:S05]  /*2580*/  BRA `(.L_x_21271) ;  /* 0x0000000000147947 */ /* 0x000fea0003800000 */
.L_x_21269:
[----:B-----5:R-:W-:Y:S01]  /*2590*/  FADD.FTZ R68, R60, R68 ;  /* 0x000000443c447221 */ /* 0x020fe20000010000 */
[----:B------:R-:W-:Y:S06]  /*25a0*/  BRA `(.L_x_21270) ;  /* 0x0000000000087947 */ /* 0x000fec0003800000 */
.L_x_21268:
[----:B-----5:R-:W-:-:S04]  /*25b0*/  FADD.FTZ R68, R52, R68 ;  /* 0x0000004434447221 */ /* 0x020fc80000010000 */
[----:B------:R-:W-:-:S07]  /*25c0*/  @P3 FADD.FTZ R68, R60, R68 ;  /* 0x000000443c443221 */ /* 0x000fce0000010000 */
.L_x_21270:
[----:B-----5:R-:W-:-:S07]  /*25d0*/  MOV R64, R68 ;  /* 0x0000004400407202 */ /* 0x020fce0000000f00 */
.L_x_21271:
[----:B------:R-:W-:Y:S05]  /*25e0*/  @P4 BRA `(.L_x_21272) ;  /* 0x00000000001c4947 */ /* 0x000fea0003800000 */
[----:B------:R-:W-:-:S04]  /*25f0*/  ISETP.NE.U32.AND P5, PT, RZ, UR14, PT ;  /* 0x0000000eff007c0c */ /* 0x000fc8000bfa5070 */
[----:B------:R-:W-:-:S13]  /*2600*/  ISETP.NE.AND.EX P5, PT, RZ, UR15, PT, P5 ;  /* 0x0000000fff007c0c */ /* 0x000fda000bfa5350 */
[----:B------:R-:W-:Y:S05]  /*2610*/  @P5 BRA `(.L_x_21273) ;  /* 0x0000000000085947 */ /* 0x000fea0003800000 */
[----:B------:R-:W-:Y:S05]  /*2620*/  @P1 BRA `(.L_x_21274) ;  /* 0x0000000000141947 */ /* 0x000fea0003800000 */
[----:B------:R-:W-:Y:S05]  /*2630*/  BRA `(.L_x_21275) ;  /* 0x0000000000147947 */ /* 0x000fea0003800000 */
.L_x_21273:
[----:B-----5:R-:W-:Y:S01]  /*2640*/  FADD.FTZ R69, R61, R69 ;  /* 0x000000453d457221 */ /* 0x020fe20000010000 */
[----:B------:R-:W-:Y:S06]  /*2650*/  BRA `(.L_x_21274) ;  /* 0x0000000000087947 */ /* 0x000fec0003800000 */
.L_x_21272:
[----:B-----5:R-:W-:-:S04]  /*2660*/  FADD.FTZ R69, R53, R69 ;  /* 0x0000004535457221 */ /* 0x020fc80000010000 */
[----:B------:R-:W-:-:S07]  /*2670*/  @P3 FADD.FTZ R69, R61, R69 ;  /* 0x000000453d453221 */ /* 0x000fce0000010000 */
.L_x_21274:
[----:B-----5:R-:W-:-:S07]  /*2680*/  MOV R65, R69 ;  /* 0x0000004500417202 */ /* 0x020fce0000000f00 */
.L_x_21275:
[----:B------:R-:W-:Y:S05]  /*2690*/  @P4 BRA `(.L_x_21276) ;  /* 0x00000000001c4947 */ /* 0x000fea0003800000 */
[----:B------:R-:W-:-:S04]  /*26a0*/  ISETP.NE.U32.AND P5, PT, RZ, UR14, PT ;  /* 0x0000000eff007c0c */ /* 0x000fc8000bfa5070 */
[----:B------:R-:W-:-:S13]  /*26b0*/  ISETP.NE.AND.EX P5, PT, RZ, UR15, PT, P5 ;  /* 0x0000000fff007c0c */ /* 0x000fda000bfa5350 */
[----:B------:R-:W-:Y:S05]  /*26c0*/  @P5 BRA `(.L_x_21277) ;  /* 0x0000000000085947 */ /* 0x000fea0003800000 */
[----:B------:R-:W-:Y:S05]  /*26d0*/  @P1 BRA `(.L_x_21278) ;  /* 0x0000000000141947 */ /* 0x000fea0003800000 */
[----:B------:R-:W-:Y:S05]  /*26e0*/  BRA `(.L_x_21279) ;  /* 0x0000000000147947 */ /* 0x000fea0003800000 */
.L_x_21277:
[----:B-----5:R-:W-:Y:S01]  /*26f0*/  FADD.FTZ R70, R62, R70 ;  /* 0x000000463e467221 */ /* 0x020fe20000010000 */
[----:B------:R-:W-:Y:S06]  /*2700*/  BRA `(.L_x_21278) ;  /* 0x0000000000087947 */ /* 0x000fec0003800000 */
.L_x_21276:
[----:B-----5:R-:W-:-:S04]  /*2710*/  FADD.FTZ R70, R54, R70 ;  /* 0x0000004636467221 */ /* 0x020fc80000010000 */
[----:B------:R-:W-:-:S07]  /*2720*/  @P3 FADD.FTZ R70, R62, R70 ;  /* 0x000000463e463221 */ /* 0x000fce0000010000 */
.L_x_21278:
[----:B-----5:R-:W-:-:S07]  /*2730*/  MOV R66, R70 ;  /* 0x0000004600427202 */ /* 0x020fce0000000f00 */
.L_x_21279:
[----:B------:R-:W-:Y:S05]  /*2740*/  @P4 BRA `(.L_x_21280) ;  /* 0x00000000001c4947 */ /* 0x000fea0003800000 */
[----:B------:R-:W-:-:S04]  /*2750*/  ISETP.NE.U32.AND P3, PT, RZ, UR14, PT ;  /* 0x0000000eff007c0c */ /* 0x000fc8000bf65070 */
[----:B------:R-:W-:-:S13]  /*2760*/  ISETP.NE.AND.EX P3, PT, RZ, UR15, PT, P3 ;  /* 0x0000000fff007c0c */ /* 0x000fda000bf65330 */
[----:B------:R-:W-:Y:S05]  /*2770*/  @P3 BRA `(.L_x_21281) ;  /* 0x0000000000083947 */ /* 0x000fea0003800000 */
[----:B------:R-:W-:Y:S05]  /*2780*/  @P1 BRA `(.L_x_21282) ;  /* 0x0000000000141947 */ /* 0x000fea0003800000 */
[----:B------:R-:W-:Y:S05]  /*2790*/  BRA `(.L_x_21283) ;  /* 0x0000000000147947 */ /* 0x000fea0003800000 */
.L_x_21281:
[----:B-----5:R-:W-:Y:S01]  /*27a0*/  FADD.FTZ R71, R63, R71 ;  /* 0x000000473f477221 */ /* 0x020fe20000010000 */
[----:B------:R-:W-:Y:S06]  /*27b0*/  BRA `(.L_x_21282) ;  /* 0x0000000000087947 */ /* 0x000fec0003800000 */
.L_x_21280:
[----:B-----5:R-:W-:-:S04]  /*27c0*/  FADD.FTZ R71, R55, R71 ;  /* 0x0000004737477221 */ /* 0x020fc80000010000 */
[----:B------:R-:W-:-:S07]  /*27d0*/  @P3 FADD.FTZ R71, R63, R71 ;  /* 0x000000473f473221 */ /* 0x000fce0000010000 */
.L_x_21282:
[----:B-----5:R-:W-:-:S07]  /*27e0*/  MOV R67, R71 ;  /* 0x0000004700437202 */ /* 0x020fce0000000f00 */
.L_x_21283:
[----:B------:R-:W0:Y:S02]  /*27f0*/  @P1 LDC.64 R96, c[0x0][0x238] ;  /* 0x00008e00ff601b82 */ /* 0x000e240000000a00 */
[----:B0-----:R-:W-:-:S04]  /*2800*/  @P1 LEA R96, P3, R99, R96, 0x4 ;  /* 0x0000006063601211 */ /* 0x001fc800078620ff */
[C---:B------:R-:W-:Y:S02]  /*2810*/  @P1 LEA.HI.X R97, R99.reuse, R97, RZ, 0x4, P3 ;  /* 0x0000006163611211 */ /* 0x040fe400018f24ff */
[----:B------:R-:W-:-:S03]  /*2820*/  IADD3 R99, R99, 0x100, RZ ;  /* 0x0000010063637810 */ /* 0x000fc60007ffe0ff */
[----:B------:R1:W-:Y:S04]  /*2830*/  @P1 STG.E.128 desc[UR4][R96.64], R64 ;  /* 0x0000004060001986 */ /* 0x0003e8000c101d04 */
.L_x_21267:
[----:B------:R-:W-:Y:S05]  /*2840*/  BSYNC B0 ;  /* 0x0000000000007941 */ /* 0x000fea0003800000 */
.L_x_21266:
        /* <DEDUP_REMOVED lines=12> */
[----:B------:R-:W5:Y:S10]  /*2910*/  LDG.E.128 R72, desc[UR4][R72.64] ;  /* 0x0000000448487981 */ /* 0x000f74000c1e1d00 */
[----:B01----:R-:W-:-:S04]  /*2920*/  @P3 LEA R96, P5, R99, UR14, 0x4 ;  /* 0x0000000e63603c11 */ /* 0x003fc8000f8a20ff */
[----:B------:R-:W-:-:S05]  /*2930*/  @P3 LEA.HI.X R97, R99, UR15, RZ, 0x4, P5 ;  /* 0x0000000f63613c11 */ /* 0x000fca000a8f24ff */
[----:B------:R2:W5:Y:S01]  /*2940*/  @P3 LDG.E.128 R60, desc[UR4][R96.64] ;  /* 0x00000004603c3981 */ /* 0x000562000c1e1d00 */
[----:B------:R-:W-:-:S04]  /*2950*/  ISETP.NE.U32.AND P4, PT, RZ, UR12, PT ;  /* 0x0000000cff007c0c */ /* 0x000fc8000bf85070 */
[----:B------:R-:W-:-:S13]  /*2960*/  ISETP.NE.AND.EX P4, PT, RZ, UR13, PT, P4 ;  /* 0x0000000dff007c0c */ /* 0x000fda000bf85340 */
[----:B--2---:R-:W-:Y:S05]  /*2970*/  @P4 BRA `(.L_x_21286) ;  /* 0x00000000001c4947 */ /* 0x004fea0003800000 */
[----:B------:R-:W-:-:S04]  /*2980*/  ISETP.NE.U32.AND P5, PT, RZ, UR14, PT ;  /* 0x0000000eff007c0c */ /* 0x000fc8000bfa5070 */
[----:B------:R-:W-:-:S13]  /*2990*/  ISETP.NE.AND.EX P5, PT, RZ, UR15, PT, P5 ;  /* 0x0000000fff007c0c */ /* 0x000fda000bfa5350 */
[----:B------:R-:W-:Y:S05]  /*29a0*/  @P5 BRA `(.L_x_21287) ;  /* 0x0000000000085947 */ /* 0x000fea0003800000 */
[----:B------:R-:W-:Y:S05]  /*29b0*/  @P1 BRA `(.L_x_21288) ;  /* 0x0000000000141947 */ /* 0x000fea0003800000 */
[----:B------:R-:W-:Y:S05]  /*29c0*/  BRA `(.L_x_21289) ;  /* 0x0000000000147947 */ /* 0x000fea0003800000 */
.L_x_21287:
[----:B-----5:R-:W-:Y:S01]  /*29d0*/  FADD.FTZ R72, R60, R72 ;  /* 0x000000483c487221 */ /* 0x020fe20000010000 */
[----:B------:R-:W-:Y:S06]  /*29e0*/  BRA `(.L_x_21288) ;  /* 0x0000000000087947 */ /* 0x000fec0003800000 */
.L_x_21286:
[----:B-----5:R-:W-:-:S04]  /*29f0*/  FADD.FTZ R72, R52, R72 ;  /* 0x0000004834487221 */ /* 0x020fc80000010000 */
[----:B------:R-:W-:-:S07]  /*2a00*/  @P3 FADD.FTZ R72, R60, R72 ;  /* 0x000000483c483221 */ /* 0x000fce0000010000 */
.L_x_21288:
[----:B-----5:R-:W-:-:S07]  /*2a10*/  MOV R64, R72 ;  /* 0x0000004800407202 */ /* 0x020fce0000000f00 */
.L_x_21289:
[----:B------:R-:W-:Y:S05]  /*2a20*/  @P4 BRA `(.L_x_21290) ;  /* 0x00000000001c4947 */ /* 0x000fea0003800000 */
[----:B------:R-:W-:-:S04]  /*2a30*/  ISETP.NE.U32.AND P5, PT, RZ, UR14, PT ;  /* 0x0000000eff007c0c */ /* 0x000fc8000bfa5070 */
[----:B------:R-:W-:-:S13]  /*2a40*/  ISETP.NE.AND.EX P5, PT, RZ, UR15, PT, P5 ;  /* 0x0000000fff007c0c */ /* 0x000fda000bfa5350 */
[----:B------:R-:W-:Y:S05]  /*2a50*/  @P5 BRA `(.L_x_21291) ;  /* 0x0000000000085947 */ /* 0x000fea0003800000 */
[----:B------:R-:W-:Y:S05]  /*2a60*/  @P1 BRA `(.L_x_21292) ;  /* 0x0000000000141947 */ /* 0x000fea0003800000 */
[----:B------:R-:W-:Y:S05]  /*2a70*/  BRA `(.L_x_21293) ;  /* 0x0000000000147947 */ /* 0x000fea0003800000 */
.L_x_21291:
[----:B-----5:R-:W-:Y:S01]  /*2a80*/  FADD.FTZ R73, R61, R73 ;  /* 0x000000493d497221 */ /* 0x020fe20000010000 */
[----:B------:R-:W-:Y:S06]  /*2a90*/  BRA `(.L_x_21292) ;  /* 0x0000000000087947 */ /* 0x000fec0003800000 */
.L_x_21290:
[----:B-----5:R-:W-:-:S04]  /*2aa0*/  FADD.FTZ R73, R53, R73 ;  /* 0x0000004935497221 */ /* 0x020fc80000010000 */
[----:B------:R-:W-:-:S07]  /*2ab0*/  @P3 FADD.FTZ R73, R61, R73 ;  /* 0x000000493d493221 */ /* 0x000fce0000010000 */
.L_x_21292:
[----:B-----5:R-:W-:-:S07]  /*2ac0*/  MOV R65, R73 ;  /* 0x0000004900417202 */ /* 0x020fce0000000f00 */
.L_x_21293:
[----:B------:R-:W-:Y:S05]  /*2ad0*/  @P4 BRA `(.L_x_21294) ;  /* 0x00000000001c4947 */ /* 0x000fea0003800000 */
[----:B------:R-:W-:-:S04]  /*2ae0*/  ISETP.NE.U32.AND P5, PT, RZ, UR14, PT ;  /* 0x0000000eff007c0c */ /* 0x000fc8000bfa5070 */
[----:B------:R-:W-:-:S13]  /*2af0*/  ISETP.NE.AND.EX P5, PT, RZ, UR15, PT, P5 ;  /* 0x0000000fff007c0c */ /* 0x000fda000bfa5350 */
[----:B------:R-:W-:Y:S05]  /*2b00*/  @P5 BRA `(.L_x_21295) ;  /* 0x0000000000085947 */ /* 0x000fea0003800000 */
[----:B------:R-:W-:Y:S05]  /*2b10*/  @P1 BRA `(.L_x_21296) ;  /* 0x0000000000141947 */ /* 0x000fea0003800000 */
[----:B------:R-:W-:Y:S05]  /*2b20*/  BRA `(.L_x_21297) ;  /* 0x0000000000147947 */ /* 0x000fea0003800000 */
.L_x_21295:
[----:B-----5:R-:W-:Y:S01]  /*2b30*/  FADD.FTZ R74, R62, R74 ;  /* 0x0000004a3e4a7221 */ /* 0x020fe20000010000 */
[----:B------:R-:W-:Y:S06]  /*2b40*/  BRA `(.L_x_21296) ;  /* 0x0000000000087947 */ /* 0x000fec0003800000 */
.L_x_21294:
[----:B-----5:R-:W-:-:S04]  /*2b50*/  FADD.FTZ R74, R54, R74 ;  /* 0x0000004a364a7221 */ /* 0x020fc80000010000 */
[----:B------:R-:W-:-:S07]  /*2b60*/  @P3 FADD.FTZ R74, R62, R74 ;  /* 0x0000004a3e4a3221 */ /* 0x000fce0000010000 */
.L_x_21296:
[----:B-----5:R-:W-:-:S07]  /*2b70*/  MOV R66, R74 ;  /* 0x0000004a00427202 */ /* 0x020fce0000000f00 */
.L_x_21297:
[----:B------:R-:W-:Y:S05]  /*2b80*/  @P4 BRA `(.L_x_21298) ;  /* 0x00000000001c4947 */ /* 0x000fea0003800000 */
[----:B------:R-:W-:-:S04]  /*2b90*/  ISETP.NE.U32.AND P3, PT, RZ, UR14, PT ;  /* 0x0000000eff007c0c */ /* 0x000fc8000bf65070 */
[----:B------:R-:W-:-:S13]  /*2ba0*/  ISETP.NE.AND.EX P3, PT, RZ, UR15, PT, P3 ;  /* 0x0000000fff007c0c */ /* 0x000fda000bf65330 */
[----:B------:R-:W-:Y:S05]  /*2bb0*/  @P3 BRA `(.L_x_21299) ;  /* 0x0000000000083947 */ /* 0x000fea0003800000 */
[----:B------:R-:W-:Y:S05]  /*2bc0*/  @P1 BRA `(.L_x_21300) ;  /* 0x0000000000141947 */ /* 0x000fea0003800000 */
[----:B------:R-:W-:Y:S05]  /*2bd0*/  BRA `(.L_x_21301) ;  /* 0x0000000000147947 */ /* 0x000fea0003800000 */
.L_x_21299:
[----:B-----5:R-:W-:Y:S01]  /*2be0*/  FADD.FTZ R75, R63, R75 ;  /* 0x0000004b3f4b7221 */ /* 0x020fe20000010000 */
[----:B------:R-:W-:Y:S06]  /*2bf0*/  BRA `(.L_x_21300) ;  /* 0x0000000000087947 */ /* 0x000fec0003800000 */
.L_x_21298:
[----:B-----5:R-:W-:-:S04]  /*2c00*/  FADD.FTZ R75, R55, R75 ;  /* 0x0000004b374b7221 */ /* 0x020fc80000010000 */
[----:B------:R-:W-:-:S07]  /*2c10*/  @P3 FADD.FTZ R75, R63, R75 ;  /* 0x0000004b3f4b3221 */ /* 0x000fce0000010000 */
.L_x_21300:
[----:B-----5:R-:W-:-:S07]  /*2c20*/  MOV R67, R75 ;  /* 0x0000004b00437202 */ /* 0x020fce0000000f00 */
.L_x_21301:
[----:B------:R-:W0:Y:S02]  /*2c30*/  @P1 LDC.64 R96, c[0x0][0x238] ;  /* 0x00008e00ff601b82 */ /* 0x000e240000000a00 */
[----:B0-----:R-:W-:-:S04]  /*2c40*/  @P1 LEA R96, P3, R99, R96, 0x4 ;  /* 0x0000006063601211 */ /* 0x001fc800078620ff */
[C---:B------:R-:W-:Y:S02]  /*2c50*/  @P1 LEA.HI.X R97, R99.reuse, R97, RZ, 0x4, P3 ;  /* 0x0000006163611211 */ /* 0x040fe400018f24ff */
[----:B------:R-:W-:-:S03]  /*2c60*/  IADD3 R99, R99, 0x100, RZ ;  /* 0x0000010063637810 */ /* 0x000fc60007ffe0ff */
[----:B------:R2:W-:Y:S04]  /*2c70*/  @P1 STG.E.128 desc[UR4][R96.64], R64 ;  /* 0x0000004060001986 */ /* 0x0005e8000c101d04 */
.L_x_21285:
[----:B------:R-:W-:Y:S05]  /*2c80*/  BSYNC B0 ;  /* 0x0000000000007941 */ /* 0x000fea0003800000 */
.L_x_21284:
[----:B------:R-:W-:Y:S01]  /*2c90*/  ISETP.GE.U32.AND P3, PT, R185, 0x400, PT ;  /* 0x00000400b900780c */ /* 0x000fe20003f66070 */
[----:B------:R-:W-:-:S12]  /*2ca0*/  BSSY B0, `(.L_x_21302) ;  /* 0x0000042000007945 */ /* 0x000fd80003800000 */
        /* <DEDUP_REMOVED lines=10> */
[----:B------:R-:W5:Y:S10]  /*2d50*/  LDG.E.128 R76, desc[UR4][R76.64] ;  /* 0x000000044c4c7981 */ /* 0x000f74000c1e1d00 */
[----:B012---:R-:W-:-:S04]  /*2d60*/  @P3 LEA R96, P5, R99, UR14, 0x4 ;  /* 0x0000000e63603c11 */ /* 0x007fc8000f8a20ff */
[----:B------:R-:W-:-:S05]  /*2d70*/  @P3 LEA.HI.X R97, R99, UR15, RZ, 0x4, P5 ;  /* 0x0000000f63613c11 */ /* 0x000fca000a8f24ff */
[----:B------:R3:W5:Y:S01]  /*2d80*/  @P3 LDG.E.128 R60, desc[UR4][R96.64] ;  /* 0x00000004603c3981 */ /* 0x000762000c1e1d00 */
[----:B------:R-:W-:-:S04]  /*2d90*/  ISETP.NE.U32.AND P4, PT, RZ, UR12, PT ;  /* 0x0000000cff007c0c */ /* 0x000fc8000bf85070 */
[----:B------:R-:W-:-:S13]  /*2da0*/  ISETP.NE.AND.EX P4, PT, RZ, UR13, PT, P4 ;  /* 0x0000000dff007c0c */ /* 0x000fda000bf85340 */
[----:B---3--:R-:W-:Y:S05]  /*2db0*/  @P4 BRA `(.L_x_21304) ;  /* 0x00000000001c4947 */ /* 0x008fea0003800000 */
[----:B------:R-:W-:-:S04]  /*2dc0*/  ISETP.NE.U32.AND P5, PT, RZ, UR14, PT ;  /* 0x0000000eff007c0c */ /* 0x000fc8000bfa5070 */
[----:B------:R-:W-:-:S13]  /*2dd0*/  ISETP.NE.AND.EX P5, PT, RZ, UR15, PT, P5 ;  /* 0x0000000fff007c0c */ /* 0x000fda000bfa5350 */
[----:B------:R-:W-:Y:S05]  /*2de0*/  @P5 BRA `(.L_x_21305) ;  /* 0x0000000000085947 */ /* 0x000fea0003800000 */
[----:B------:R-:W-:Y:S05]  /*2df0*/  @P1 BRA `(.L_x_21306) ;  /* 0x0000000000141947 */ /* 0x000fea0003800000 */
[----:B------:R-:W-:Y:S05]  /*2e00*/  BRA `(.L_x_21307) ;  /* 0x0000000000147947 */ /* 0x000fea0003800000 */
.L_x_21305:
[----:B-----5:R-:W-:Y:S01]  /*2e10*/  FADD.FTZ R76, R60, R76 ;  /* 0x0000004c3c4c7221 */ /* 0x020fe20000010000 */
[----:B------:R-:W-:Y:S06]  /*2e20*/  BRA `(.L_x_21306) ;  /* 0x0000000000087947 */ /* 0x000fec0003800000 */
.L_x_21304:
[----:B-----5:R-:W-:-:S04]  /*2e30*/  FADD.FTZ R76, R52, R76 ;  /* 0x0000004c344c7221 */ /* 0x020fc80000010000 */
[----:B------:R-:W-:-:S07]  /*2e40*/  @P3 FADD.FTZ R76, R60, R76 ;  /* 0x0000004c3c4c3221 */ /* 0x000fce0000010000 */
.L_x_21306:
[----:B-----5:R-:W-:-:S07]  /*2e50*/  MOV R64, R76 ;  /* 0x0000004c00407202 */ /* 0x020fce0000000f00 */
.L_x_21307:
[----:B------:R-:W-:Y:S05]  /*2e60*/  @P4 BRA `(.L_x_21308) ;  /* 0x00000000001c4947 */ /* 0x000fea0003800000 */
[----:B------:R-:W-:-:S04]  /*2e70*/  ISETP.NE.U32.AND P5, PT, RZ, UR14, PT ;  /* 0x0000000eff007c0c */ /* 0x000fc8000bfa5070 */
[----:B------:R-:W-:-:S13]  /*2e80*/  ISETP.NE.AND.EX P5, PT, RZ, UR15, PT, P5 ;  /* 0x0000000fff007c0c */ /* 0x000fda000bfa5350 */
[----:B------:R-:W-:Y:S05]  /*2e90*/  @P5 BRA `(.L_x_21309) ;  /* 0x0000000000085947 */ /* 0x000fea0003800000 */
[----:B------:R-:W-:Y:S05]  /*2ea0*/  @P1 BRA `(.L_x_21310) ;  /* 0x0000000000141947 */ /* 0x000fea0003800000 */
[----:B------:R-:W-:Y:S05]  /*2eb0*/  BRA `(.L_x_21311) ;  /* 0x0000000000147947 */ /* 0x000fea0003800000 */
.L_x_21309:
[----:B-----5:R-:W-:Y:S01]  /*2ec0*/  FADD.FTZ R77, R61, R77 ;  /* 0x0000004d3d4d7221 */ /* 0x020fe20000010000 */
[----:B------:R-:W-:Y:S06]  /*2ed0*/  BRA `(.L_x_21310) ;  /* 0x0000000000087947 */ /* 0x000fec0003800000 */
.L_x_21308:
[----:B-----5:R-:W-:-:S04]  /*2ee0*/  FADD.FTZ R77, R53, R77 ;  /* 0x0000004d354d7221 */ /* 0x020fc80000010000 */
[----:B------:R-:W-:-:S07]  /*2ef0*/  @P3 FADD.FTZ R77, R61, R77 ;  /* 0x0000004d3d4d3221 */ /* 0x000fce0000010000 */
.L_x_21310:
[----:B-----5:R-:W-:-:S07]  /*2f00*/  MOV R65, R77 ;  /* 0x0000004d00417202 */ /* 0x020fce0000000f00 */
.L_x_21311:
[----:B------:R-:W-:Y:S05]  /*2f10*/  @P4 BRA `(.L_x_21312) ;  /* 0x00000000001c4947 */ /* 0x000fea0003800000 */
[----:B------:R-:W-:-:S04]  /*2f20*/  ISETP.NE.U32.AND P5, PT, RZ, UR14, PT ;  /* 0x0000000eff007c0c */ /* 0x000fc8000bfa5070 */
[----:B------:R-:W-:-:S13]  /*2f30*/  ISETP.NE.AND.EX P5, PT, RZ, UR15, PT, P5 ;  /* 0x0000000fff007c0c */ /* 0x000fda000bfa5350 */
[----:B------:R-:W-:Y:S05]  /*2f40*/  @P5 BRA `(.L_x_21313) ;  /* 0x0000000000085947 */ /* 0x000fea0003800000 */
[----:B------:R-:W-:Y:S05]  /*2f50*/  @P1 BRA `(.L_x_21314) ;  /* 0x0000000000141947 */ /* 0x000fea0003800000 */
[----:B------:R-:W-:Y:S05]  /*2f60*/  BRA `(.L_x_21315) ;  /* 0x0000000000147947 */ /* 0x000fea0003800000 */
.L_x_21313:
[----:B-----5:R-:W-:Y:S01]  /*2f70*/  FADD.FTZ R78, R62, R78 ;  /* 0x0000004e3e4e7221 */ /* 0x020fe20000010000 */
[----:B------:R-:W-:Y:S06]  /*2f80*/  BRA `(.L_x_21314) ;  /* 0x0000000000087947 */ /* 0x000fec0003800000 */
.L_x_21312:
[----:B-----5:R-:W-:-:S04]  /*2f90*/  FADD.FTZ R78, R54, R78 ;  /* 0x0000004e364e7221 */ /* 0x020fc80000010000 */
[----:B------:R-:W-:-:S07]  /*2fa0*/  @P3 FADD.FTZ R78, R62, R78 ;  /* 0x0000004e3e4e3221 */ /* 0x000fce0000010000 */
.L_x_21314:
[----:B-----5:R-:W-:-:S07]  /*2fb0*/  MOV R66, R78 ;  /* 0x0000004e00427202 */ /* 0x020fce0000000f00 */
.L_x_21315:
[----:B------:R-:W-:Y:S05]  /*2fc0*/  @P4 BRA `(.L_x_21316) ;  /* 0x00000000001c4947 */ /* 0x000fea0003800000 */
[----:B------:R-:W-:-:S04]  /*2fd0*/  ISETP.NE.U32.AND P3, PT, RZ, UR14, PT ;  /* 0x0000000eff007c0c */ /* 0x000fc8000bf65070 */
[----:B------:R-:W-:-:S13]  /*2fe0*/  ISETP.NE.AND.EX P3, PT, RZ, UR15, PT, P3 ;  /* 0x0000000fff007c0c */ /* 0x000fda000bf65330 */
[----:B------:R-:W-:Y:S05]  /*2ff0*/  @P3 BRA `(.L_x_21317) ;  /* 0x0000000000083947 */ /* 0x000fea0003800000 */
[----:B------:R-:W-:Y:S05]  /*3000*/  @P1 BRA `(.L_x_21318) ;  /* 0x0000000000141947 */ /* 0x000fea0003800000 */
[----:B------:R-:W-:Y:S05]  /*3010*/  BRA `(.L_x_21319) ;  /* 0x0000000000147947 */ /* 0x000fea0003800000 */
.L_x_21317:
[----:B-----5:R-:W-:Y:S01]  /*3020*/  FADD.FTZ R79, R63, R79 ;  /* 0x0000004f3f4f7221 */ /* 0x020fe20000010000 */
[----:B------:R-:W-:Y:S06]  /*3030*/  BRA `(.L_x_21318) ;  /* 0x0000000000087947 */ /* 0x000fec0003800000 */
.L_x_21316:
[----:B-----5:R-:W-:-:S04]  /*3040*/  FADD.FTZ R79, R55, R79 ;  /* 0x0000004f374f7221 */ /* 0x020fc80000010000 */
[----:B------:R-:W-:-:S07]  /*3050*/  @P3 FADD.FTZ R79, R63, R79 ;  /* 0x0000004f3f4f3221 */ /* 0x000fce0000010000 */
.L_x_21318:
[----:B-----5:R-:W-:-:S07]  /*3060*/  MOV R67, R79 ;  /* 0x0000004f00437202 */ /* 0x020fce0000000f00 */
.L_x_21319:
[----:B------:R-:W0:Y:S02]  /*3070*/  @P1 LDC.64 R96, c[0x0][0x238] ;  /* 0x00008e00ff601b82 */ /* 0x000e240000000a00 */
[----:B0-----:R-:W-:-:S04]  /*3080*/  @P1 LEA R96, P3, R99, R96, 0x4 ;  /* 0x0000006063601211 */ /* 0x001fc800078620ff */
[C---:B------:R-:W-:Y:S02]  /*3090*/  @P1 LEA.HI.X R97, R99.reuse, R97, RZ, 0x4, P3 ;  /* 0x0000006163611211 */ /* 0x040fe400018f24ff */
[----:B------:R-:W-:-:S03]  /*30a0*/  IADD3 R99, R99, 0x100, RZ ;  /* 0x0000010063637810 */ /* 0x000fc60007ffe0ff */
[----:B------:R3:W-:Y:S04]  /*30b0*/  @P1 STG.E.128 desc[UR4][R96.64], R64 ;  /* 0x0000004060001986 */ /* 0x0007e8000c101d04 */
.L_x_21303:
[----:B------:R-:W-:Y:S05]  /*30c0*/  BSYNC B0 ;  /* 0x0000000000007941 */ /* 0x000fea0003800000 */
.L_x_21302:
[----:B------:R-:W-:Y:S01]  /*30d0*/  ISETP.GE.U32.AND P3, PT, R185, 0x500, PT ;  /* 0x00000500b900780c */ /* 0x000fe20003f66070 */
[----:B------:R-:W-:-:S12]  /*30e0*/  BSSY B0, `(.L_x_21320) ;  /* 0x0000042000007945 */ /* 0x000fd80003800000 */
[----:B------:R-:W-:Y:S05]  /*30f0*/  @!P3 BRA `(.L_x_21321) ;  /* 0x000000040000b947 */ /* 0x000fea0003800000 */
[----:B------:R-:W-:Y:S01]  /*3100*/  ISETP.NE.U32.AND P4, PT, RZ, UR12, PT ;  /* 0x0000000cff007c0c */ /* 0x000fe2000bf85070 */
[----:B------:R-:W4:Y:S03]  /*3110*/  LDC.64 R80, c[0x0][0x220] ;  /* 0x00008800ff507b82 */ /* 0x000f260000000a00 */
[----:B------:R-:W-:-:S13]  /*3120*/  ISETP.NE.AND.EX P4, PT, RZ, UR13, PT, P4 ;  /* 0x0000000dff007c0c */ /* 0x000fda000bf85340 */
[----:B------:R-:W-:-:S04]  /*3130*/  @P4 LEA R100, P3, R99, UR12, 0x4 ;  /* 0x0000000c63644c11 */ /* 0x000fc8000f8620ff */
[C---:B------:R-:W-:Y:S02]  /*3140*/  @P4 LEA.HI.X R101, R99.reuse, UR13, RZ, 0x4, P3 ;  /* 0x0000000d63654c11 */ /* 0x040fe400098f24ff */
[----:B------:R-:W-:Y:S01]  /*3150*/  ISETP.NE.U32.AND P3, PT, RZ, UR14, PT ;  /* 0x0000000eff007c0c */ /* 0x000fe2000bf65070 */
[----:B----4-:R-:W-:Y:S02]  /*3160*/  IMAD.WIDE.U32 R80, R99, 0x10, R80 ;  /* 0x0000001063507825 */ /* 0x010fe400078e0050 */
[----:B-----5:R4:W5:Y:S01]  /*3170*/  @P4 LDG.E.128 R52, desc[UR4][R100.64] ;  /* 0x0000000464344981 */ /* 0x020962000c1e1d00 */
[----:B------:R-:W-:-:S03]  /*3180*/  ISETP.NE.AND.EX P3, PT, RZ, UR15, PT, P3 ;  /* 0x0000000fff007c0c */ /* 0x000fc6000bf65330 */
[----:B------:R-:W5:Y:S10]  /*3190*/  LDG.E.128 R80, desc[UR4][R80.64] ;  /* 0x0000000450507981 */ /* 0x000f74000c1e1d00 */
[----:B0123--:R-:W-:-:S04]  /*31a0*/  @P3 LEA R96, P5, R99, UR14, 0x4 ;  /* 0x0000000e63603c11 */ /* 0x00ffc8000f8a20ff */
[----:B------:R-:W-:-:S05]  /*31b0*/  @P3 LEA.HI.X R97, R99, UR15, RZ, 0x4, P5 ;  /* 0x0000000f63613c11 */ /* 0x000fca000a8f24ff */
[----:B------:R4:W5:Y:S01]  /*31c0*/  @P3 LDG.E.128 R60, desc[UR4][R96.64] ;  /* 0x00000004603c3981 */ /* 0x000962000c1e1d00 */
[----:B------:R-:W-:-:S04]  /*31d0*/  ISETP.NE.U32.AND P4, PT, RZ, UR12, PT ;  /* 0x0000000cff007c0c */ /* 0x000fc8000bf85070 */
[----:B------:R-:W-:-:S13]  /*31e0*/  ISETP.NE.AND.EX P4, PT, RZ, UR13, PT, P4 ;  /* 0x0000000dff007c0c */ /* 0x000fda000bf85340 */
[----:B----4-:R-:W-:Y:S05]  /*31f0*/  @P4 BRA `(.L_x_21322) ;  /* 0x00000000001c4947 */ /* 0x010fea0003800000 */
[----:B------:R-:W-:-:S04]  /*3200*/  ISETP.NE.U32.AND P5, PT, RZ, UR14, PT ;  /* 0x0000000eff007c0c */ /* 0x000fc8000bfa5070 */
[----:B------:R-:W-:-:S13]  /*3210*/  ISETP.NE.AND.EX P5, PT, RZ, UR15, PT, P5 ;  /* 0x0000000fff007c0c */ /* 0x000fda000bfa5350 */
[----:B------:R-:W-:Y:S05]  /*3220*/  @P5 BRA `(.L_x_21323) ;  /* 0x0000000000085947 */ /* 0x000fea0003800000 */
[----:B------:R-:W-:Y:S05]  /*3230*/  @P1 BRA `(.L_x_21324) ;  /* 0x0000000000141947 */ /* 0x000fea0003800000 */
[----:B------:R-:W-:Y:S05]  /*3240*/  BRA `(.L_x_21325) ;  /* 0x0000000000147947 */ /* 0x000fea0003800000 */
.L_x_21323:
[----:B-----5:R-:W-:Y:S01]  /*3250*/  FADD.FTZ R80, R60, R80 ;  /* 0x000000503c507221 */ /* 0x020fe20000010000 */
[----:B------:R-:W-:Y:S06]  /*3260*/  BRA `(.L_x_21324) ;  /* 0x0000000000087947 */ /* 0x000fec0003800000 */
.L_x_21322:
[----:B-----5:R-:W-:-:S04]  /*3270*/  FADD.FTZ R80, R52, R80 ;  /* 0x0000005034507221 */ /* 0x020fc80000010000 */
[----:B------:R-:W-:-:S07]  /*3280*/  @P3 FADD.FTZ R80, R60, R80 ;  /* 0x000000503c503221 */ /* 0x000fce0000010000 */
.L_x_21324:
[----:B-----5:R-:W-:-:S07]  /*3290*/  MOV R64, R80 ;  /* 0x0000005000407202 */ /* 0x020fce0000000f00 */
.L_x_21325:
[----:B------:R-:W-:Y:S05]  /*32a0*/  @P4 BRA `(.L_x_21326) ;  /* 0x00000000001c4947 */ /* 0x000fea0003800000 */
[----:B------:R-:W-:-:S04]  /*32b0*/  ISETP.NE.U32.AND P5, PT, RZ, UR14, PT ;  /* 0x0000000eff007c0c */ /* 0x000fc8000bfa5070 */
[----:B------:R-:W-:-:S13]  /*32c0*/  ISETP.NE.AND.EX P5, PT, RZ, UR15, PT, P5 ;  /* 0x0000000fff007c0c */ /* 0x000fda000bfa5350 */
[----:B------:R-:W-:Y:S05]  /*32d0*/  @P5 BRA `(.L_x_21327) ;  /* 0x0000000000085947 */ /* 0x000fea0003800000 */
[----:B------:R-:W-:Y:S05]  /*32e0*/  @P1 BRA `(.L_x_21328) ;  /* 0x0000000000141947 */ /* 0x000fea0003800000 */
[----:B------:R-:W-:Y:S05]  /*32f0*/  BRA `(.L_x_21329) ;  /* 0x0000000000147947 */ /* 0x000fea0003800000 */
.L_x_21327:
[----:B-----5:R-:W-:Y:S01]  /*3300*/  FADD.FTZ R81, R61, R81 ;  /* 0x000000513d517221 */ /* 0x020fe20000010000 */
[----:B------:R-:W-:Y:S06]  /*3310*/  BRA `(.L_x_21328) ;  /* 0x0000000000087947 */ /* 0x000fec0003800000 */
.L_x_21326:
[----:B-----5:R-:W-:-:S04]  /*3320*/  FADD.FTZ R81, R53, R81 ;  /* 0x0000005135517221 */ /* 0x020fc80000010000 */
[----:B------:R-:W-:-:S07]  /*3330*/  @P3 FADD.FTZ R81, R61, R81 ;  /* 0x000000513d513221 */ /* 0x000fce0000010000 */
.L_x_21328:
[----:B-----5:R-:W-:-:S07]  /*3340*/  MOV R65, R81 ;  /* 0x0000005100417202 */ /* 0x020fce0000000f00 */
.L_x_21329:
[----:B------:R-:W-:Y:S05]  /*3350*/  @P4 BRA `(.L_x_21330) ;  /* 0x00000000001c4947 */ /* 0x000fea0003800000 */
[----:B------:R-:W-:-:S04]  /*3360*/  ISETP.NE.U32.AND P5, PT, RZ, UR14, PT ;  /* 0x0000000eff007c0c */ /* 0x000fc8000bfa5070 */
[----:B------:R-:W-:-:S13]  /*3370*/  ISETP.NE.AND.EX P5, PT, RZ, UR15, PT, P5 ;  /* 0x0000000fff007c0c */ /* 0x000fda000bfa5350 */
[----:B------:R-:W-:Y:S05]  /*3380*/  @P5 BRA `(.L_x_21331) ;  /* 0x0000000000085947 */ /* 0x000fea0003800000 */
[----:B------:R-:W-:Y:S05]  /*3390*/  @P1 BRA `(.L_x_21332) ;  /* 0x0000000000141947 */ /* 0x000fea0003800000 */
[----:B------:R-:W-:Y:S05]  /*33a0*/  BRA `(.L_x_21333) ;  /* 0x0000000000147947 */ /* 0x000fea0003800000 */
.L_x_21331:
[----:B-----5:R-:W-:Y:S01]  /*33b0*/  FADD.FTZ R82, R62, R82 ;  /* 0x000000523e527221 */ /* 0x020fe20000010000 */
[----:B------:R-:W-:Y:S06]  /*33c0*/  BRA `(.L_x_21332) ;  /* 0x0000000000087947 */ /* 0x000fec0003800000 */
.L_x_21330:
[----:B-----5:R-:W-:-:S04]  /*33d0*/  FADD.FTZ R82, R54, R82 ;  /* 0x0000005236527221 */ /* 0x020fc80000010000 */
[----:B------:R-:W-:-:S07]  /*33e0*/  @P3 FADD.FTZ R82, R62, R82 ;  /* 0x000000523e523221 */ /* 0x000fce0000010000 */
.L_x_21332:
[----:B-----5:R-:W-:-:S07]  /*33f0*/  MOV R66, R82 ;  /* 0x0000005200427202 */ /* 0x020fce0000000f00 */
.L_x_21333:
[----:B------:R-:W-:Y:S05]  /*3400*/  @P4 BRA `(.L_x_21334) ;  /* 0x00000000001c4947 */ /* 0x000fea0003800000 */
[----:B------:R-:W-:-:S04]  /*3410*/  ISETP.NE.U32.AND P3, PT, RZ, UR14, PT ;  /* 0x0000000eff007c0c */ /* 0x000fc8000bf65070 */
[----:B------:R-:W-:-:S13]  /*3420*/  ISETP.NE.AND.EX P3, PT, RZ, UR15, PT, P3 ;  /* 0x0000000fff007c0c */ /* 0x000fda000bf65330 */
[----:B------:R-:W-:Y:S05]  /*3430*/  @P3 BRA `(.L_x_21335) ;  /* 0x0000000000083947 */ /* 0x000fea0003800000 */
[----:B------:R-:W-:Y:S05]  /*3440*/  @P1 BRA `(.L_x_21336) ;  /* 0x0000000000141947 */ /* 0x000fea0003800000 */
[----:B------:R-:W-:Y:S05]  /*3450*/  BRA `(.L_x_21337) ;  /* 0x0000000000147947 */ /* 0x000fea0003800000 */
.L_x_21335:
[----:B-----5:R-:W-:Y:S01]  /*3460*/  FADD.FTZ R83, R63, R83 ;  /* 0x000000533f537221 */ /* 0x020fe20000010000 */
[----:B------:R-:W-:Y:S06]  /*3470*/  BRA `(.L_x_21336) ;  /* 0x0000000000087947 */ /* 0x000fec0003800000 */
.L_x_21334:
[----:B-----5:R-:W-:-:S04]  /*3480*/  FADD.FTZ R83, R55, R83 ;  /* 0x0000005337537221 */ /* 0x020fc80000010000 */
[----:B------:R-:W-:-:S07]  /*3490*/  @P3 FADD.FTZ R83, R63, R83 ;  /* 0x000000533f533221 */ /* 0x000fce0000010000 */
.L_x_21336:
[----:B-----5:R-:W-:-:S07]  /*34a0*/  MOV R67, R83 ;  /* 0x0000005300437202 */ /* 0x020fce0000000f00 */
.L_x_21337:
[----:B------:R-:W0:Y:S02]  /*34b0*/  @P1 LDC.64 R96, c[0x0][0x238] ;  /* 0x00008e00ff601b82 */ /* 0x000e240000000a00 */
[----:B0-----:R-:W-:-:S04]  /*34c0*/  @P1 LEA R96, P3, R99, R96, 0x4 ;  /* 0x0000006063601211 */ /* 0x001fc800078620ff */
[C---:B------:R-:W-:Y:S02]  /*34d0*/  @P1 LEA.HI.X R97, R99.reuse, R97, RZ, 0x4, P3 ;  /* 0x0000006163611211 */ /* 0x040fe400018f24ff */
[----:B------:R-:W-:-:S03]  /*34e0*/  IADD3 R99, R99, 0x100, RZ ;  /* 0x0000010063637810 */ /* 0x000fc60007ffe0ff */
[----:B------:R4:W-:Y:S04]  /*34f0*/  @P1 STG.E.128 desc[UR4][R96.64], R64 ;  /* 0x0000004060001986 */ /* 0x0009e8000c101d04 */
.L_x_21321:
[----:B------:R-:W-:Y:S05]  /*3500*/  BSYNC B0 ;  /* 0x0000000000007941 */ /* 0x000fea0003800000 */
.L_x_21320:
        /* <DEDUP_REMOVED lines=10> */
[----:B-----5:R0:W5:Y:S01]  /*35b0*/  @P4 LDG.E.128 R52, desc[UR4][R100.64] ;  /* 0x0000000464344981 */ /* 0x020162000c1e1d00 */
[----:B------:R-:W-:-:S03]  /*35c0*/  ISETP.NE.AND.EX P3, PT, RZ, UR15, PT, P3 ;  /* 0x0000000fff007c0c */ /* 0x000fc6000bf65330 */
[----:B------:R-:W5:Y:S10]  /*35d0*/  LDG.E.128 R84, desc[UR4][R84.64] ;  /* 0x0000000454547981 */ /* 0x000f74000c1e1d00 */
[----:B-1234-:R-:W-:-:S04]  /*35e0*/  @P3 LEA R96, P5, R99, UR14, 0x4 ;  /* 0x0000000e63603c11 */ /* 0x01efc8000f8a20ff */
        /* <DEDUP_REMOVED lines=10> */
.L_x_21341:
[----:B-----5:R-:W-:Y:S01]  /*3690*/  FADD.FTZ R84, R60, R84 ;  /* 0x000000543c547221 */ /* 0x020fe20000010000 */
[----:B------:R-:W-:Y:S06]  /*36a0*/  BRA `(.L_x_21342) ;  /* 0x0000000000087947 */ /* 0x000fec0003800000 */
.L_x_21340:
[----:B-----5:R-:W-:-:S04]  /*36b0*/  FADD.FTZ R84, R52, R84 ;  /* 0x0000005434547221 */ /* 0x020fc80000010000 */
[----:B------:R-:W-:-:S07]  /*36c0*/  @P3 FADD.FTZ R84, R60, R84 ;  /* 0x000000543c543221 */ /* 0x000fce0000010000 */
.L_x_21342:
[----:B-----5:R-:W-:-:S07]  /*36d0*/  MOV R64, R84 ;  /* 0x0000005400407202 */ /* 0x020fce0000000f00 */
.L_x_21343:
[----:B------:R-:W-:Y:S05]  /*36e0*/  @P4 BRA `(.L_x_21344) ;  /* 0x00000000001c4947 */ /* 0x000fea0003800000 */
[----:B------:R-:W-:-:S04]  /*36f0*/  ISETP.NE.U32.AND P5, PT, RZ, UR14, PT ;  /* 0x0000000eff007c0c */ /* 0x000fc8000bfa5070 */
[----:B------:R-:W-:-:S13]  /*3700*/  ISETP.NE.AND.EX P5, PT, RZ, UR15, PT, P5 ;  /* 0x0000000fff007c0c */ /* 0x000fda000bfa5350 */
[----:B------:R-:W-:Y:S05]  /*3710*/  @P5 BRA `(.L_x_21345) ;  /* 0x0000000000085947 */ /* 0x000fea0003800000 */
[----:B------:R-:W-:Y:S05]  /*3720*/  @P1 BRA `(.L_x_21346) ;  /* 0x0000000000141947 */ /* 0x000fea0003800000 */
[----:B------:R-:W-:Y:S05]  /*3730*/  BRA `(.L_x_21347) ;  /* 0x0000000000147947 */ /* 0x000fea0003800000 */
.L_x_21345:
[----:B-----5:R-:W-:Y:S01]  /*3740*/  FADD.FTZ R85, R61, R85 ;  /* 0x000000553d557221 */ /* 0x020fe20000010000 */
[----:B------:R-:W-:Y:S06]  /*3750*/  BRA `(.L_x_21346) ;  /* 0x0000000000087947 */ /* 0x000fec0003800000 */
.L_x_21344:
[----:B-----5:R-:W-:-:S04]  /*3760*/  FADD.FTZ R85, R53, R85 ;  /* 0x0000005535557221 */ /* 0x020fc80000010000 */
[----:B------:R-:W-:-:S07]  /*3770*/  @P3 FADD.FTZ R85, R61, R85 ;  /* 0x000000553d553221 */ /* 0x000fce0000010000 */
.L_x_21346:
[----:B-----5:R-:W-:-:S07]  /*3780*/  MOV R65, R85 ;  /* 0x0000005500417202 */ /* 0x020fce0000000f00 */
.L_x_21347:
[----:B------:R-:W-:Y:S05]  /*3790*/  @P4 BRA `(.L_x_21348) ;  /* 0x00000000001c4947 */ /* 0x000fea0003800000 */
[----:B------:R-:W-:-:S04]  /*37a0*/  ISETP.NE.U32.AND P5, PT, RZ, UR14, PT ;  /* 0x0000000eff007c0c */ /* 0x000fc8000bfa5070 */
[----:B------:R-:W-:-:S13]  /*37b0*/  ISETP.NE.AND.EX P5, PT, RZ, UR15, PT, P5 ;  /* 0x0000000fff007c0c */ /* 0x000fda000bfa5350 */
[----:B------:R-:W-:Y:S05]  /*37c0*/  @P5 BRA `(.L_x_21349) ;  /* 0x0000000000085947 */ /* 0x000fea0003800000 */
[----:B------:R-:W-:Y:S05]  /*37d0*/  @P1 BRA `(.L_x_21350) ;  /* 0x0000000000141947 */ /* 0x000fea0003800000 */
[----:B------:R-:W-:Y:S05]  /*37e0*/  BRA `(.L_x_21351) ;  /* 0x0000000000147947 */ /* 0x000fea0003800000 */
.L_x_21349:
[----:B-----5:R-:W-:Y:S01]  /*37f0*/  FADD.FTZ R86, R62, R86 ;  /* 0x000000563e567221 */ /* 0x020fe20000010000 */
[----:B------:R-:W-:Y:S06]  /*3800*/  BRA `(.L_x_21350) ;  /* 0x0000000000087947 */ /* 0x000fec0003800000 */
.L_x_21348:
[----:B-----5:R-:W-:-:S04]  /*3810*/  FADD.FTZ R86, R54, R86 ;  /* 0x0000005636567221 */ /* 0x020fc80000010000 */
[----:B------:R-:W-:-:S07]  /*3820*/  @P3 FADD.FTZ R86, R62, R86 ;  /* 0x000000563e563221 */ /* 0x000fce0000010000 */
.L_x_21350:
[----:B-----5:R-:W-:-:S07]  /*3830*/  MOV R66, R86 ;  /* 0x0000005600427202 */ /* 0x020fce0000000f00 */
.L_x_21351:
[----:B------:R-:W-:Y:S05]  /*3840*/  @P4 BRA `(.L_x_21352) ;  /* 0x00000000001c4947 */ /* 0x000fea0003800000 */
[----:B------:R-:W-:-:S04]  /*3850*/  ISETP.NE.U32.AND P3, PT, RZ, UR14, PT ;  /* 0x0000000eff007c0c */ /* 0x000fc8000bf65070 */
[----:B------:R-:W-:-:S13]  /*3860*/  ISETP.NE.AND.EX P3, PT, RZ, UR15, PT, P3 ;  /* 0x0000000fff007c0c */ /* 0x000fda000bf65330 */
[----:B------:R-:W-:Y:S05]  /*3870*/  @P3 BRA `(.L_x_21353) ;  /* 0x0000000000083947 */ /* 0x000fea0003800000 */
[----:B------:R-:W-:Y:S05]  /*3880*/  @P1 BRA `(.L_x_21354) ;  /* 0x0000000000141947 */ /* 0x000fea0003800000 */
[----:B------:R-:W-:Y:S05]  /*3890*/  BRA `(.L_x_21355) ;  /* 0x0000000000147947 */ /* 0x000fea0003800000 */
.L_x_21353:
[----:B-----5:R-:W-:Y:S01]  /*38a0*/  FADD.FTZ R87, R63, R87 ;  /* 0x000000573f577221 */ /* 0x020fe20000010000 */
[----:B------:R-:W-:Y:S06]  /*38b0*/  BRA `(.L_x_21354) ;  /* 0x0000000000087947 */ /* 0x000fec0003800000 */
.L_x_21352:
[----:B-----5:R-:W-:-:S04]  /*38c0*/  FADD.FTZ R87, R55, R87 ;  /* 0x0000005737577221 */ /* 0x020fc80000010000 */
[----:B------:R-:W-:-:S07]  /*38d0*/  @P3 FADD.FTZ R87, R63, R87 ;  /* 0x000000573f573221 */ /* 0x000fce0000010000 */
.L_x_21354:
[----:B-----5:R-:W-:-:S07]  /*38e0*/  MOV R67, R87 ;  /* 0x0000005700437202 */ /* 0x020fce0000000f00 */
.L_x_21355:
[----:B------:R-:W0:Y:S02]  /*38f0*/  @P1 LDC.64 R96, c[0x0][0x238] ;  /* 0x00008e00ff601b82 */ /* 0x000e240000000a00 */
[----:B0-----:R-:W-:-:S04]  /*3900*/  @P1 LEA R96, P3, R99, R96, 0x4 ;  /* 0x0000006063601211 */ /* 0x001fc800078620ff */
[C---:B------:R-:W-:Y:S02]  /*3910*/  @P1 LEA.HI.X R97, R99.reuse, R97, RZ, 0x4, P3 ;  /* 0x0000006163611211 */ /* 0x040fe400018f24ff */
[----:B------:R-:W-:-:S03]  /*3920*/  IADD3 R99, R99, 0x100, RZ ;  /* 0x0000010063637810 */ /* 0x000fc60007ffe0ff */
[----:B------:R0:W-:Y:S04]  /*3930*/  @P1 STG.E.128 desc[UR4][R96.64], R64 ;  /* 0x0000004060001986 */ /* 0x0001e8000c101d04 */
.L_x_21339:
[----:B------:R-:W-:Y:S05]  /*3940*/  BSYNC B0 ;  /* 0x0000000000007941 */ /* 0x000fea0003800000 */
.L_x_21338:
        /* <DEDUP_REMOVED lines=24> */
.L_x_21359:
[----:B-----5:R-:W-:Y:S01]  /*3ad0*/  FADD.FTZ R88, R60, R88 ;  /* 0x000000583c587221 */ /* 0x020fe20000010000 */
[----:B------:R-:W-:Y:S06]  /*3ae0*/  BRA `(.L_x_21360) ;  /* 0x0000000000087947 */ /* 0x000fec0003800000 */
.L_x_21358:
[----:B-----5:R-:W-:-:S04]  /*3af0*/  FADD.FTZ R88, R52, R88 ;  /* 0x0000005834587221 */ /* 0x020fc80000010000 */
[----:B------:R-:W-:-:S07]  /*3b00*/  @P3 FADD.FTZ R88, R60, R88 ;  /* 0x000000583c583221 */ /* 0x000fce0000010000 */
.L_x_21360:
[----:B-----5:R-:W-:-:S07]  /*3b10*/  MOV R64, R88 ;  /* 0x0000005800407202 */ /* 0x020fce0000000f00 */
.L_x_21361:
[----:B------:R-:W-:Y:S05]  /*3b20*/  @P4 BRA `(.L_x_21362) ;  /* 0x00000000001c4947 */ /* 0x000fea0003800000 */
[----:B------:R-:W-:-:S04]  /*3b30*/  ISETP.NE.U32.AND P5, PT, RZ, UR14, PT ;  /* 0x0000000eff007c0c */ /* 0x000fc8000bfa5070 */
[----:B------:R-:W-:-:S13]  /*3b40*/  ISETP.NE.AND.EX P5, PT, RZ, UR15, PT, P5 ;  /* 0x0000000fff007c0c */ /* 0x000fda000bfa5350 */
[----:B------:R-:W-:Y:S05]  /*3b50*/  @P5 BRA `(.L_x_21363) ;  /* 0x0000000000085947 */ /* 0x000fea0003800000 */
[----:B------:R-:W-:Y:S05]  /*3b60*/  @P1 BRA `(.L_x_21364) ;  /* 0x0000000000141947 */ /* 0x000fea0003800000 */
[----:B------:R-:W-:Y:S05]  /*3b70*/  BRA `(.L_x_21365) ;  /* 0x0000000000147947 */ /* 0x000fea0003800000 */
.L_x_21363:
[----:B-----5:R-:W-:Y:S01]  /*3b80*/  FADD.FTZ R89, R61, R89 ;  /* 0x000000593d597221 */ /* 0x020fe20000010000 */
[----:B------:R-:W-:Y:S06]  /*3b90*/  BRA `(.L_x_21364) ;  /* 0x0000000000087947 */ /* 0x000fec0003800000 */
.L_x_21362:
[----:B-----5:R-:W-:-:S04]  /*3ba0*/  FADD.FTZ R89, R53, R89 ;  /* 0x0000005935597221 */ /* 0x020fc80000010000 */
[----:B------:R-:W-:-:S07]  /*3bb0*/  @P3 FADD.FTZ R89, R61, R89 ;  /* 0x000000593d593221 */ /* 0x000fce0000010000 */
.L_x_21364:
[----:B-----5:R-:W-:-:S07]  /*3bc0*/  MOV R65, R89 ;  /* 0x0000005900417202 */ /* 0x020fce0000000f00 */
.L_x_21365:
[----:B------:R-:W-:Y:S05]  /*3bd0*/  @P4 BRA `(.L_x_21366) ;  /* 0x00000000001c4947 */ /* 0x000fea0003800000 */
[----:B------:R-:W-:-:S04]  /*3be0*/  ISETP.NE.U32.AND P5, PT, RZ, UR14, PT ;  /* 0x0000000eff007c0c */ /* 0x000fc8000bfa5070 */
[----:B------:R-:W-:-:S13]  /*3bf0*/  ISETP.NE.AND.EX P5, PT, RZ, UR15, PT, P5 ;  /* 0x0000000fff007c0c */ /* 0x000fda000bfa5350 */
[----:B------:R-:W-:Y:S05]  /*3c00*/  @P5 BRA `(.L_x_21367) ;  /* 0x0000000000085947 */ /* 0x000fea0003800000 */
[----:B------:R-:W-:Y:S05]  /*3c10*/  @P1 BRA `(.L_x_21368) ;  /* 0x0000000000141947 */ /* 0x000fea0003800000 */
[----:B------:R-:W-:Y:S05]  /*3c20*/  BRA `(.L_x_21369) ;  /* 0x0000000000147947 */ /* 0x000fea0003800000 */
.L_x_21367:
[----:B-----5:R-:W-:Y:S01]  /*3c30*/  FADD.FTZ R90, R62, R90 ;  /* 0x0000005a3e5a7221 */ /* 0x020fe20000010000 */
[----:B------:R-:W-:Y:S06]  /*3c40*/  BRA `(.L_x_21368) ;  /* 0x0000000000087947 */ /* 0x000fec0003800000 */
.L_x_21366:
[----:B-----5:R-:W-:-:S04]  /*3c50*/  FADD.FTZ R90, R54, R90 ;  /* 0x0000005a365a7221 */ /* 0x020fc80000010000 */
[----:B------:R-:W-:-:S07]  /*3c60*/  @P3 FADD.FTZ R90, R62, R90 ;  /* 0x0000005a3e5a3221 */ /* 0x000fce0000010000 */
.L_x_21368:
[----:B-----5:R-:W-:-:S07]  /*3c70*/  MOV R66, R90 ;  /* 0x0000005a00427202 */ /* 0x020fce0000000f00 */
.L_x_21369:
[----:B------:R-:W-:Y:S05]  /*3c80*/  @P4 BRA `(.L_x_21370) ;  /* 0x00000000001c4947 */ /* 0x000fea0003800000 */
[----:B------:R-:W-:-:S04]  /*3c90*/  ISETP.NE.U32.AND P3, PT, RZ, UR14, PT ;  /* 0x0000000eff007c0c */ /* 0x000fc8000bf65070 */
[----:B------:R-:W-:-:S13]  /*3ca0*/  ISETP.NE.AND.EX P3, PT, RZ, UR15, PT, P3 ;  /* 0x0000000fff007c0c */ /* 0x000fda000bf65330 */
[----:B------:R-:W-:Y:S05]  /*3cb0*/  @P3 BRA `(.L_x_21371) ;  /* 0x0000000000083947 */ /* 0x000fea0003800000 */
[----:B------:R-:W-:Y:S05]  /*3cc0*/  @P1 BRA `(.L_x_21372) ;  /* 0x0000000000141947 */ /* 0x000fea0003800000 */
[----:B------:R-:W-:Y:S05]  /*3cd0*/  BRA `(.L_x_21373) ;  /* 0x0000000000147947 */ /* 0x000fea0003800000 */
.L_x_21371:
[----:B-----5:R-:W-:Y:S01]  /*3ce0*/  FADD.FTZ R91, R63, R91 ;  /* 0x0000005b3f5b7221 */ /* 0x020fe20000010000 */
[----:B------:R-:W-:Y:S06]  /*3cf0*/  BRA `(.L_x_21372) ;  /* 0x0000000000087947 */ /* 0x000fec0003800000 */
.L_x_21370:
[----:B-----5:R-:W-:-:S04]  /*3d00*/  FADD.FTZ R91, R55, R91 ;  /* 0x0000005b375b7221 */ /* 0x020fc80000010000 */
[----:B------:R-:W-:-:S07]  /*3d10*/  @P3 FADD.FTZ R91, R63, R91 ;  /* 0x0000005b3f5b3221 */ /* 0x000fce0000010000 */
.L_x_21372:
[----:B-----5:R-:W-:-:S07]  /*3d20*/  MOV R67, R91 ;  /* 0x0000005b00437202 */ /* 0x020fce0000000f00 */
.L_x_21373:
[----:B------:R-:W0:Y:S02]  /*3d30*/  @P1 LDC.64 R96, c[0x0][0x238] ;  /* 0x00008e00ff601b82 */ /* 0x000e240000000a00 */
[----:B0-----:R-:W-:-:S04]  /*3d40*/  @P1 LEA R96, P3, R99, R96, 0x4 ;  /* 0x0000006063601211 */ /* 0x001fc800078620ff */
[C---:B------:R-:W-:Y:S02]  /*3d50*/  @P1 LEA.HI.X R97, R99.reuse, R97, RZ, 0x4, P3 ;  /* 0x0000006163611211 */ /* 0x040fe400018f24ff */
[----:B------:R-:W-:-:S03]  /*3d60*/  IADD3 R99, R99, 0x100, RZ ;  /* 0x0000010063637810 */ /* 0x000fc60007ffe0ff */
[----:B------:R0:W-:Y:S04]  /*3d70*/  @P1 STG.E.128 desc[UR4][R96.64], R64 ;  /* 0x0000004060001986 */ /* 0x0001e8000c101d04 */
.L_x_21357:
[----:B------:R-:W-:Y:S05]  /*3d80*/  BSYNC B0 ;  /* 0x0000000000007941 */ /* 0x000fea0003800000 */
.L_x_21356:
        /* <DEDUP_REMOVED lines=24> */
.L_x_21377:
[----:B-----5:R-:W-:Y:S01]  /*3f10*/  FADD.FTZ R92, R60, R92 ;  /* 0x0000005c3c5c7221 */ /* 0x020fe20000010000 */
[----:B------:R-:W-:Y:S06]  /*3f20*/  BRA `(.L_x_21378) ;  /* 0x0000000000087947 */ /* 0x000fec0003800000 */
.L_x_21376:
[----:B-----5:R-:W-:-:S04]  /*3f30*/  FADD.FTZ R92, R52, R92 ;  /* 0x0000005c345c7221 */ /* 0x020fc80000010000 */
[----:B------:R-:W-:-:S07]  /*3f40*/  @P3 FADD.FTZ R92, R60, R92 ;  /* 0x0000005c3c5c3221 */ /* 0x000fce0000010000 */
.L_x_21378:
[----:B-----5:R-:W-:-:S07]  /*3f50*/  MOV R64, R92 ;  /* 0x0000005c00407202 */ /* 0x020fce0000000f00 */
.L_x_21379:
[----:B------:R-:W-:Y:S05]  /*3f60*/  @P4 BRA `(.L_x_21380) ;  /* 0x00000000001c4947 */ /* 0x000fea0003800000 */
[----:B------:R-:W-:-:S04]  /*3f70*/  ISETP.NE.U32.AND P5, PT, RZ, UR14, PT ;  /* 0x0000000eff007c0c */ /* 0x000fc8000bfa5070 */
[----:B------:R-:W-:-:S13]  /*3f80*/  ISETP.NE.AND.EX P5, PT, RZ, UR15, PT, P5 ;  /* 0x0000000fff007c0c */ /* 0x000fda000bfa5350 */
[----:B------:R-:W-:Y:S05]  /*3f90*/  @P5 BRA `(.L_x_21381) ;  /* 0x0000000000085947 */ /* 0x000fea0003800000 */
[----:B------:R-:W-:Y:S05]  /*3fa0*/  @P1 BRA `(.L_x_21382) ;  /* 0x0000000000141947 */ /* 0x000fea0003800000 */
[----:B------:R-:W-:Y:S05]  /*3fb0*/  BRA `(.L_x_21383) ;  /* 0x0000000000147947 */ /* 0x000fea0003800000 */
.L_x_21381:
[----:B-----5:R-:W-:Y:S01]  /*3fc0*/  FADD.FTZ R93, R61, R93 ;  /* 0x0000005d3d5d7221 */ /* 0x020fe20000010000 */
[----:B------:R-:W-:Y:S06]  /*3fd0*/  BRA `(.L_x_21382) ;  /* 0x0000000000087947 */ /* 0x000fec0003800000 */
.L_x_21380:
[----:B-----5:R-:W-:-:S04]  /*3fe0*/  FADD.FTZ R93, R53, R93 ;  /* 0x0000005d355d7221 */ /* 0x020fc80000010000 */
[----:B------:R-:W-:-:S07]  /*3ff0*/  @P3 FADD.FTZ R93, R61, R93 ;  /* 0x0000005d3d5d3221 */ /* 0x000fce0000010000 */
.L_x_21382:
[----:B-----5:R-:W-:-:S07]  /*4000*/  MOV R65, R93 ;  /* 0x0000005d00417202 */ /* 0x020fce0000000f00 */
.L_x_21383:
[----:B------:R-:W-:Y:S05]  /*4010*/  @P4 BRA `(.L_x_21384) ;  /* 0x00000000001c4947 */ /* 0x000fea0003800000 */
[----:B------:R-:W-:-:S04]  /*4020*/  ISETP.NE.U32.AND P5, PT, RZ, UR14, PT ;  /* 0x0000000eff007c0c */ /* 0x000fc8000bfa5070 */
[----:B------:R-:W-:-:S13]  /*4030*/  ISETP.NE.AND.EX P5, PT, RZ, UR15, PT, P5 ;  /* 0x0000000fff007c0c */ /* 0x000fda000bfa5350 */
[----:B------:R-:W-:Y:S05]  /*4040*/  @P5 BRA `(.L_x_21385) ;  /* 0x0000000000085947 */ /* 0x000fea0003800000 */
[----:B------:R-:W-:Y:S05]  /*4050*/  @P1 BRA `(.L_x_21386) ;  /* 0x0000000000141947 */ /* 0x000fea0003800000 */
[----:B------:R-:W-:Y:S05]  /*4060*/  BRA `(.L_x_21387) ;  /* 0x0000000000147947 */ /* 0x000fea0003800000 */
.L_x_21385:
[----:B-----5:R-:W-:Y:S01]  /*4070*/  FADD.FTZ R94, R62, R94 ;  /* 0x0000005e3e5e7221 */ /* 0x020fe20000010000 */
[----:B------:R-:W-:Y:S06]  /*4080*/  BRA `(.L_x_21386) ;  /* 0x0000000000087947 */ /* 0x000fec0003800000 */
.L_x_21384:
[----:B-----5:R-:W-:-:S04]  /*4090*/  FADD.FTZ R94, R54, R94 ;  /* 0x0000005e365e7221 */ /* 0x020fc80000010000 */
[----:B------:R-:W-:-:S07]  /*40a0*/  @P3 FADD.FTZ R94, R62, R94 ;  /* 0x0000005e3e5e3221 */ /* 0x000fce0000010000 */
.L_x_21386:
[----:B-----5:R-:W-:-:S07]  /*40b0*/  MOV R66, R94 ;  /* 0x0000005e00427202 */ /* 0x020fce0000000f00 */
.L_x_21387:
[----:B------:R-:W-:Y:S05]  /*40c0*/  @P4 BRA `(.L_x_21388) ;  /* 0x00000000001c4947 */ /* 0x000fea0003800000 */
[----:B------:R-:W-:-:S04]  /*40d0*/  ISETP.NE.U32.AND P3, PT, RZ, UR14, PT ;  /* 0x0000000eff007c0c */ /* 0x000fc8000bf65070 */
[----:B------:R-:W-:-:S13]  /*40e0*/  ISETP.NE.AND.EX P3, PT, RZ, UR15, PT, P3 ;  /* 0x0000000fff007c0c */ /* 0x000fda000bf65330 */
[----:B------:R-:W-:Y:S05]  /*40f0*/  @P3 BRA `(.L_x_21389) ;  /* 0x0000000000083947 */ /* 0x000fea0003800000 */
[----:B------:R-:W-:Y:S05]  /*4100*/  @P1 BRA `(.L_x_21390) ;  /* 0x0000000000141947 */ /* 0x000fea0003800000 */
[----:B------:R-:W-:Y:S05]  /*4110*/  BRA `(.L_x_21391) ;  /* 0x0000000000147947 */ /* 0x000fea0003800000 */
.L_x_21389:
[----:B-----5:R-:W-:Y:S01]  /*4120*/  FADD.FTZ R95, R63, R95 ;  /* 0x0000005f3f5f7221 */ /* 0x020fe20000010000 */
[----:B------:R-:W-:Y:S06]  /*4130*/  BRA `(.L_x_21390) ;  /* 0x0000000000087947 */ /* 0x000fec0003800000 */
.L_x_21388:
[----:B-----5:R-:W-:-:S04]  /*4140*/  FADD.FTZ R95, R55, R95 ;  /* 0x0000005f375f7221 */ /* 0x020fc80000010000 */
[----:B------:R-:W-:-:S07]  /*4150*/  @P3 FADD.FTZ R95, R63, R95 ;  /* 0x0000005f3f5f3221 */ /* 0x000fce0000010000 */
.L_x_21390:
[----:B-----5:R-:W-:-:S07]  /*4160*/  MOV R67, R95 ;  /* 0x0000005f00437202 */ /* 0x020fce0000000f00 */
.L_x_21391:
[----:B------:R-:W0:Y:S02]  /*4170*/  @P1 LDC.64 R96, c[0x0][0x238] ;  /* 0x00008e00ff601b82 */ /* 0x000e240000000a00 */
[----:B0-----:R-:W-:-:S04]  /*4180*/  @P1 LEA R96, P3, R99, R96, 0x4 ;  /* 0x0000006063601211 */ /* 0x001fc800078620ff */
[----:B------:R-:W-:-:S05]  /*4190*/  @P1 LEA.HI.X R97, R99, R97, RZ, 0x4, P3 ;  /* 0x0000006163611211 */ /* 0x000fca00018f24ff */
[----:B------:R0:W-:Y:S04]  /*41a0*/  @P1 STG.E.128 desc[UR4][R96.64], R64 ;  /* 0x0000004060001986 */ /* 0x0001e8000c101d04 */
.L_x_21375:
[----:B------:R-:W-:Y:S05]  /*41b0*/  BSYNC B0 ;  /* 0x0000000000007941 */ /* 0x000fea0003800000 */
.L_x_21374:
[----:B012345:R-:W-:Y:S01]  /*41c0*/  FADD.FTZ R96, RZ, R56 ;  /* 0x00000038ff607221 */ /* 0x03ffe20000010000 */
[----:B------:R-:W-:Y:S01]  /*41d0*/  ISETP.GT.U32.AND P3, PT, R185, 0x1ff, PT ;  /* 0x000001ffb900780c */ /* 0x000fe20003f64070 */
[----:B------:R-:W-:Y:S01]  /*41e0*/  UMOV UR6, 0xffffffff ;  /* 0xffffffff00067882 */ /* 0x000fe20000000000 */
[----:B------:R-:W-:Y:S01]  /*41f0*/  LOP3.LUT R187, R187, 0xfffffff7, RZ, 0xc0, !PT ;  /* 0xfffffff7bbbb7812 */ /* 0x000fe200078ec0ff */
[----:B------:R-:W-:Y:S01]  /*4200*/  FADD.FTZ R97, R57, R96 ;  /* 0x0000006039617221 */ /* 0x000fe20000010000 */
[----:B------:R-:W-:Y:S02]  /*4210*/  ISETP.GT.U32.AND P4, PT, R185, 0x6ff, PT ;  /* 0x000006ffb900780c */ /* 0x000fe40003f84070 */
[----:B------:R-:W-:Y:S01]  /*4220*/  LOP3.LUT P5, RZ, R98, 0xff, RZ, 0xc0, !PT ;  /* 0x000000ff62ff7812 */ /* 0x000fe200078ac0ff */
[----:B------:R-:W-:Y:S01]  /*4230*/  FADD.FTZ R96, R58, R97 ;  /* 0x000000613a607221 */ /* 0x000fe20000010000 */
[----:B------:R-:W-:Y:S02]  /*4240*/  SHF.R.U32.HI R100, RZ, 0x5, R180 ;  /* 0x00000005ff647819 */ /* 0x000fe400000116b4 */
[----:B------:R-:W-:Y:S01]  /*4250*/  LOP3.LUT P6, RZ, R180, 0x1f, RZ, 0xc0, !PT ;  /* 0x0000001fb4ff7812 */ /* 0x000fe200078cc0ff */
[----:B------:R-:W-:-:S02]  /*4260*/  FADD.FTZ R96, R59, R96 ;  /* 0x000000603b607221 */ /* 0x000fc40000010000 */
[----:B------:R-:W-:-:S03]  /*4270*/  @P3 LOP3.LUT R187, R187, 0x8, RZ, 0xfc, !PT ;  /* 0x00000008bbbb3812 */ /* 0x000fc600078efcff */
[----:B------:R-:W-:Y:S02]  /*4280*/  FSEL R97, R96, RZ, P2 ;  /* 0x000000ff60617208 */ /* 0x000fe40001000000 */
[----:B------:R-:W-:-:S03]  /*4290*/  LOP3.LUT R187, R187, 0xfffffffb, RZ, 0xc0, !PT ;  /* 0xfffffffbbbbb7812 */ /* 0x000fc600078ec0ff */
[----:B------:R-:W-:-:S04]  /*42a0*/  FADD.FTZ R96, R68, R97 ;  /* 0x0000006144607221 */ /* 0x000fc80000010000 */
[----:B------:R-:W-:-:S04]  /*42b0*/  FADD.FTZ R99, R69, R96 ;  /* 0x0000006045637221 */ /* 0x000fc80000010000 */
[----:B------:R-:W-:-:S04]  /*42c0*/  FADD.FTZ R96, R70, R99 ;  /* 0x0000006346607221 */ /* 0x000fc80000010000 */
[----:B------:R-:W-:Y:S01]  /*42d0*/  @P3 FADD.FTZ R97, R71, R96 ;  /* 0x0000006047613221 */ /* 0x000fe20000010000 */
[----:B------:R-:W-:-:S03]  /*42e0*/  ISETP.GT.U32.AND P3, PT, R185, 0x2ff, PT ;  /* 0x000002ffb900780c */ /* 0x000fc60003f64070 */
[----:B------:R-:W-:-:S04]  /*42f0*/  FADD.FTZ R96, R72, R97 ;  /* 0x0000006148607221 */ /* 0x000fc80000010000 */
[----:B------:R-:W-:-:S04]  /*4300*/  FADD.FTZ R99, R73, R96 ;  /* 0x0000006049637221 */ /* 0x000fc80000010000 */
[----:B------:R-:W-:Y:S02]  /*4310*/  FADD.FTZ R96, R74, R99 ;  /* 0x000000634a607221 */ /* 0x000fe40000010000 */
[----:B------:R-:W-:Y:S02]  /*4320*/  @P3 LOP3.LUT R187, R187, 0x4, RZ, 0xfc, !PT ;  /* 0x00000004bbbb3812 */ /* 0x000fe400078efcff */
[----:B------:R-:W-:Y:S01]  /*4330*/  @P3 FADD.FTZ R97, R75, R96 ;  /* 0x000000604b613221 */ /* 0x000fe20000010000 */
[----:B------:R-:W-:Y:S02]  /*4340*/  ISETP.GT.U32.AND P3, PT, R185, 0x3ff, PT ;  /* 0x000003ffb900780c */ /* 0x000fe40003f64070 */
[----:B------:R-:W-:Y:S01]  /*4350*/  LOP3.LUT R187, R187, 0xfffffffd, RZ, 0xc0, !PT ;  /* 0xfffffffdbbbb7812 */ /* 0x000fe200078ec0ff */
        /* <DEDUP_REMOVED lines=14> */
[----:B------:R-:W-:-:S03]  /*4440*/  FADD.FTZ R96, R84, R97 ;  /* 0x0000006154607221 */ /* 0x000fc60000010000 */
[----:B------:R-:W-:Y:S01]  /*4450*/  @P5 LOP3.LUT R187, R187, 0x10, RZ, 0xfc, !PT ;  /* 0x00000010bbbb5812 */ /* 0x000fe200078efcff */
[----:B------:R-:W-:-:S03]  /*4460*/  FADD.FTZ R99, R85, R96 ;  /* 0x0000006055637221 */ /* 0x000fc60000010000 */
[----:B------:R-:W-:Y:S01]  /*4470*/  LOP3.LUT R187, R187, 0xffffffbf, RZ, 0xc0, !PT ;  /* 0xffffffbfbbbb7812 */ /* 0x000fe200078ec0ff */
[----:B------:R-:W-:-:S03]  /*4480*/  FADD.FTZ R96, R86, R99 ;  /* 0x0000006356607221 */ /* 0x000fc60000010000 */
[----:B------:R-:W-:Y:S01]  /*4490*/  @P6 LOP3.LUT R187, R187, 0x40, RZ, 0xfc, !PT ;  /* 0x00000040bbbb6812 */ /* 0x000fe200078efcff */
[----:B------:R-:W-:-:S04]  /*44a0*/  @P3 FADD.FTZ R97, R87, R96 ;  /* 0x0000006057613221 */ /* 0x000fc80000010000 */
[----:B------:R-:W-:-:S04]  /*44b0*/  FADD.FTZ R96, R88, R97 ;  /* 0x0000006158607221 */ /* 0x000fc80000010000 */
[----:B------:R-:W-:-:S04]  /*44c0*/  FADD.FTZ R99, R89, R96 ;  /* 0x0000006059637221 */ /* 0x000fc80000010000 */
[----:B------:R-:W-:Y:S01]  /*44d0*/  FADD.FTZ R96, R90, R99 ;  /* 0x000000635a607221 */ /* 0x000fe20000010000 */
[----:B------:R-:W-:-:S03]  /*44e0*/  LOP3.LUT R99, R100, 0x7fffff8, RZ, 0xc0, !PT ;  /* 0x07fffff864637812 */ /* 0x000fc600078ec0ff */
[----:B------:R-:W-:Y:S01]  /*44f0*/  @P4 FADD.FTZ R97, R91, R96 ;  /* 0x000000605b614221 */ /* 0x000fe20000010000 */
[----:B------:R-:W-:Y:S02]  /*4500*/  @!P5 IADD3 R99, R99, 0x8, RZ ;  /* 0x000000086363d810 */ /* 0x000fe40007ffe0ff */
[----:B------:R-:W-:Y:S01]  /*4510*/  ISETP.GT.U32.AND P5, PT, R185, 0x7ff, PT ;  /* 0x000007ffb900780c */ /* 0x000fe20003fa4070 */
[----:B------:R-:W-:-:S04]  /*4520*/  FADD.FTZ R96, R92, R97 ;  /* 0x000000615c607221 */ /* 0x000fc80000010000 */
[----:B------:R-:W-:-:S04]  /*4530*/  FADD.FTZ R101, R93, R96 ;  /* 0x000000605d657221 */ /* 0x000fc80000010000 */
[----:B------:R-:W-:-:S04]  /*4540*/  FADD.FTZ R96, R94, R101 ;  /* 0x000000655e607221 */ /* 0x000fc80000010000 */
[----:B------:R-:W-:Y:S01]  /*4550*/  @P5 FADD.FTZ R97, R95, R96 ;  /* 0x000000605f615221 */ /* 0x000fe20000010000 */
[----:B------:R-:W-:Y:S06]  /*4560*/  BRA.DIV UR6, `(.L_x_21392) ;  /* 0x0000001a064c7947 */ /* 0x000fec000b800000 */
[----:B------:R-:W0:Y:S01]  /*4570*/  SHFL.BFLY PT, R96, R97, 0x1, 0x1f ;  /* 0x0c201f0061607f89 */ /* 0x000e2200000e0000 */
[----:B------:R-:W-:Y:S01]  /*4580*/  ISETP.GT.U32.AND P6, PT, R185, 0x1ff, PT ;  /* 0x000001ffb900780c */ /* 0x000fe20003fc4070 */
        /* <DEDUP_REMOVED lines=27> */
[----:B------:R-:W-:Y:S01]  /*4740*/  @P6 FFMA.FTZ R97, R101, R101, R98 ;  /* 0x0000006565616223 */ /* 0x000fe20000010062 */
[--C-:B------:R-:W-:Y:S01]  /*4750*/  FADD.FTZ R98, R72, -R96.reuse ;  /* 0x8000006048627221 */ /* 0x100fe20000010000 */
[----:B------:R-:W-:Y:S01]  /*4760*/  ISETP.GT.U32.AND P6, PT, R185, 0x2ff, PT ;  /* 0x000002ffb900780c */ /* 0x000fe20003fc4070 */
[----:B------:R-:W-:Y:S02]  /*4770*/  FADD.FTZ R101, R73, -R96 ;  /* 0x8000006049657221 */ /* 0x000fe40000010000 */
        /* <DEDUP_REMOVED lines=56> */
.L_x_21420:
[----:B------:R-:W-:Y:S01]  /*4b00*/  LOP3.LUT P3, RZ, R180, 0x1f, RZ, 0xc0, !PT ;  /* 0x0000001fb4ff7812 */ /* 0x000fe2000786c0ff */
[----:B------:R-:W-:Y:S05]  /*4b10*/  WARPSYNC.ALL ;  /* 0x0000000000007948 */ /* 0x000fea0003800000 */
[----:B------:R-:W-:Y:S02]  /*4b20*/  LOP3.LUT R100, R100, 0x7, RZ, 0xc0, !PT ;  /* 0x0000000764647812 */ /* 0x000fe400078ec0ff */
[----:B------:R-:W-:-:S05]  /*4b30*/  LOP3.LUT R102, R180, 0x1f, RZ, 0xc0, !PT ;  /* 0x0000001fb4667812 */ /* 0x000fca00078ec0ff */
[----:B------:R-:W2:Y:S01]  /*4b40*/  @!P3 S2R R98, SR_CgaCtaId ;  /* 0x000000000062b919 */ /* 0x000ea20000008800 */
[----:B------:R-:W-:-:S04]  /*4b50*/  @!P3 MOV R97, 0x400 ;  /* 0x000004000061b802 */ /* 0x000fc80000000f00 */
[----:B--2---:R-:W-:Y:S01]  /*4b60*/  @!P3 LEA R101, R98, R97, 0x18 ;  /* 0x000000616265b211 */ /* 0x004fe200078ec0ff */
[----:B-1----:R-:W-:Y:S01]  /*4b70*/  FADD.FTZ R97, R103, R190 ;  /* 0x000000be67617221 */ /* 0x002fe20000010000 */
[----:B------:R-:W-:-:S04]  /*4b80*/  @!P3 IADD3 R98, R99, R100, RZ ;  /* 0x000000646362b210 */ /* 0x000fc80007ffe0ff */
[----:B------:R-:W-:-:S05]  /*4b90*/  @!P3 LEA R98, R98, R101, 0x3 ;  /* 0x000000656262b211 */ /* 0x000fca00078e18ff */
[----:B------:R1:W-:Y:S01]  /*4ba0*/  @!P3 STS.64 [R98], R96 ;  /* 0x000000606200b388 */ /* 0x0003e20000000a00 */
[----:B------:R-:W-:-:S13]  /*4bb0*/  ISETP.GT.U32.AND P3, PT, R102, 0x7, PT ;  /* 0x000000076600780c */ /* 0x000fda0003f64070 */
[----:B-1----:R-:W1:Y:S01]  /*4bc0*/  @!P3 S2R R97, SR_CgaCtaId ;  /* 0x000000000061b919 */ /* 0x002e620000008800 */
[----:B------:R-:W-:Y:S01]  /*4bd0*/  @!P3 MOV R96, 0x400 ;  /* 0x000004000060b802 */ /* 0x000fe20000000f00 */
[----:B------:R-:W-:Y:S01]  /*4be0*/  BSSY B0, `(.L_x_21393) ;  /* 0x0000062000007945 */ /* 0x000fe20003800000 */
[----:B------:R-:W-:Y:S01]  /*4bf0*/  @!P3 IADD3 R99, R99, R102, RZ ;  /* 0x000000666363b210 */ /* 0x000fe20007ffe0ff */
[----:B------:R-:W-:Y:S01]  /*4c00*/  BAR.SYNC.DEFER_BLOCKING 0x0 ;  /* 0x0000000000007b1d */ /* 0x000fe20000010000 */
        /* <DEDUP_REMOVED lines=8> */
[-C--:B-1----:R-:W-:Y:S02]  /*4c90*/  IADD3 R189, R101, R98.reuse, RZ ;  /* 0x0000006265bd7210 */ /* 0x082fe40007ffe0ff */
        /* <DEDUP_REMOVED lines=10> */
[----:B------:R-:W-:Y:S01]  /*4d40*/  IADD3 R103, R189, R196, RZ ;  /* 0x000000c4bd677210 */ /* 0x000fe20007ffe0ff */
        /* <DEDUP_REMOVED lines=14> */
[----:B------:R-:W-:Y:S01]  /*4e30*/  FFMA.FTZ R102, R190, R99, R191 ;  /* 0x00000063be667223 */ /* 0x000fe200000100bf */
[----:B------:R-:W-:Y:S01]  /*4e40*/  FMUL.FTZ R99, R98, R98 ;  /* 0x0000006262637220 */ /* 0x000fe20000410000 */
[----:B--2---:R-:W-:Y:S02]  /*4e50*/  IADD3 R98, R103, R192, RZ ;  /* 0x000000c067627210 */ /* 0x004fe40007ffe0ff */
[----:B-1----:R-:W-:Y:S01]  /*4e60*/  FMUL.FTZ R102, R189, R102 ;  /* 0x00000066bd667220 */ /* 0x002fe20000410000 */
[----:B------:R-:W-:Y:S01]  /*4e70*/  FMUL.FTZ R99, R190, R99 ;  /* 0x00000063be637220 */ /* 0x000fe20000410000 */
[----:B------:R-:W-:Y:S01]  /*4e80*/  I2FP.F32.S32 R192, R192 ;  /* 0x000000c000c07245 */ /* 0x000fe20000201400 */
[----:B------:R-:W0:Y:S01]  /*4e90*/  LDC R103, c[0x0][0x2d8] ;  /* 0x0000b600ff677b82 */ /* 0x000e220000000800 */
[----:B------:R-:W-:Y:S01]  /*4ea0*/  I2FP.F32.S32 R190, R98 ;  /* 0x0000006200be7245 */ /* 0x000fe20000201400 */
[----:B------:R-:W1:Y:S01]  /*4eb0*/  SHFL.DOWN PT, R191, R102, 0x1, 0x1f ;  /* 0x08201f0066bf7f89 */ /* 0x000e6200000e0000 */
[----:B---3--:R-:W-:Y:S01]  /*4ec0*/  FADD.FTZ R98, R96, R97 ;  /* 0x0000006160627221 */ /* 0x008fe20000010000 */
[----:B------:R-:W-:-:S03]  /*4ed0*/  FMUL.FTZ R99, R99, R196 ;  /* 0x000000c463637220 */ /* 0x000fc60000410000 */
[----:B------:R-:W2:Y:S01]  /*4ee0*/  MUFU.RCP R190, R190 ;  /* 0x000000be00be7308 */ /* 0x000ea20000001000 */
[----:B------:R-:W-:-:S05]  /*4ef0*/  FFMA.FTZ R98, R189, R99, R98 ;  /* 0x00000063bd627223 */ /* 0x000fca0000010062 */
[----:B------:R-:W3:Y:S01]  /*4f00*/  SHFL.DOWN PT, R97, R98, 0x1, 0x1f ;  /* 0x08201f0062617f89 */ /* 0x000ee200000e0000 */
[----:B-1----:R-:W-:-:S04]  /*4f10*/  FMUL.FTZ R96, R191, R192 ;  /* 0x000000c0bf607220 */ /* 0x002fc80000410000 */
[----:B------:R-:W-:Y:S01]  /*4f20*/  FFMA.FTZ R99, R101, R102, R96 ;  /* 0x0000006665637223 */ /* 0x000fe20000010060 */
[----:B------:R-:W-:-:S03]  /*4f30*/  FADD.FTZ R102, R102, -R191 ;  /* 0x800000bf66667221 */ /* 0x000fc60000010000 */
[----:B--2---:R-:W-:Y:S01]  /*4f40*/  FMUL.FTZ R194, R190, R99 ;  /* 0x00000063bec27220 */ /* 0x004fe20000410000 */
[----:B------:R-:W-:Y:S01]  /*4f50*/  FMUL.FTZ R102, R102, R102 ;  /* 0x0000006666667220 */ /* 0x000fe20000410000 */
[----:B---3--:R-:W-:-:S03]  /*4f60*/  FADD.FTZ R97, R98, R97 ;  /* 0x0000006162617221 */ /* 0x008fc60000010000 */
[----:B------:R-:W-:Y:S01]  /*4f70*/  FMUL.FTZ R102, R101, R102 ;  /* 0x0000006665667220 */ /* 0x000fe20000410000 */
[----:B------:R-:W1:Y:S01]  /*4f80*/  SHFL.IDX PT, R194, R194, RZ, 0x1f ;  /* 0x00001fffc2c27589 */ /* 0x000e6200000e0000 */
[----:B------:R-:W2:Y:S02]  /*4f90*/  @!P3 LDC.64 R98, c[0x0][0x250] ;  /* 0x00009400ff62bb82 */ /* 0x000ea40000000a00 */
[----:B------:R-:W-:-:S04]  /*4fa0*/  FMUL.FTZ R102, R102, R192 ;  /* 0x000000c066667220 */ /* 0x000fc80000410000 */
[----:B------:R-:W-:Y:S02]  /*4fb0*/  FFMA.FTZ R102, R190, R102, R97 ;  /* 0x00000066be667223 */ /* 0x000fe40000010061 */
[----:B------:R-:W3:Y:S04]  /*4fc0*/  @!P3 LDC.64 R96, c[0x0][0x258] ;  /* 0x00009600ff60bb82 */ /* 0x000ee80000000a00 */
[----:B------:R-:W0:Y:S01]  /*4fd0*/  SHFL.IDX PT, R102, R102, RZ, 0x1f ;  /* 0x00001fff66667589 */ /* 0x000e2200000e0000 */
[----:B-1----:R-:W-:Y:S01]  /*4fe0*/  FMUL.FTZ R101, R194, R194 ;  /* 0x000000c2c2657220 */ /* 0x002fe20000410000 */
[----:B--2---:R-:W-:-:S04]  /*4ff0*/  @!P3 IMAD.WIDE R98, R184, 0x4, R98 ;  /* 0x00000004b862b825 */ /* 0x004fc800078e0262 */
[----:B------:R-:W-:Y:S01]  /*5000*/  FSEL R101, R101, RZ, P0 ;  /* 0x000000ff65657208 */ /* 0x000fe20000000000 */
[----:B------:R1:W-:Y:S01]  /*5010*/  @!P3 STG.E desc[UR4][R98.64], R194 ;  /* 0x000000c26200b986 */ /* 0x0003e2000c101904 */
[----:B---3--:R-:W-:-:S04]  /*5020*/  @!P3 IMAD.WIDE R96, R184, 0x4, R96 ;  /* 0x00000004b860b825 */ /* 0x008fc800078e0260 */
[----:B0-----:R-:W-:-:S04]  /*5030*/  FFMA.FTZ R100, R102, UR7, R103 ;  /* 0x0000000766647c23 */ /* 0x001fc80008010067 */
[----:B------:R-:W-:-:S04]  /*5040*/  FADD.FTZ R100, R100, R101 ;  /* 0x0000006564647221 */ /* 0x000fc80000010000 */
[----:B------:R-:W0:Y:S02]  /*5050*/  MUFU.RSQ R189, R100 ;  /* 0x0000006400bd7308 */ /* 0x000e240000001400 */
[----:B0-----:R1:W-:Y:S01]  /*5060*/  @!P3 STG.E desc[UR4][R96.64], R189 ;  /* 0x000000bd6000b986 */ /* 0x0013e2000c101904 */
[----:B------:R-:W-:Y:S05]  /*5070*/  @!P2 BRA `(.L_x_21394) ;  /* 0x000000000060a947 */ /* 0x000fea0003800000 */
[----:B------:R-:W0:Y:S01]  /*5080*/  LDC.64 R192, c[0x0][0x2b8] ;  /* 0x0000ae00ffc07b82 */ /* 0x000e220000000a00 */
[----:B-1----:R-:W-:-:S05]  /*5090*/  FSEL R96, R194, RZ, !P0 ;  /* 0x000000ffc2607208 */ /* 0x002fca0004000000 */
[--C-:B------:R-:W-:Y:S01]  /*50a0*/  FADD.FTZ R98, R56, -R96.reuse ;  /* 0x8000006038627221 */ /* 0x100fe20000010000 */
[--C-:B------:R-:W-:Y:S01]  /*50b0*/  FADD.FTZ R102, R57, -R96.reuse ;  /* 0x8000006039667221 */ /* 0x100fe20000010000 */
[----:B------:R-:W1:Y:S01]  /*50c0*/  LDC.64 R190, c[0x0][0x2c0] ;  /* 0x0000b000ffbe7b82 */ /* 0x000e620000000a00 */
[--C-:B------:R-:W-:Y:S01]  /*50d0*/  FADD.FTZ R100, R59, -R96.reuse ;  /* 0x800000603b647221 */ /* 0x100fe20000010000 */
[----:B------:R-:W-:Y:S01]  /*50e0*/  FADD.FTZ R96, R58, -R96 ;  /* 0x800000603a607221 */ /* 0x000fe20000010000 */
[C---:B------:R-:W-:Y:S02]  /*50f0*/  FMUL.FTZ R101, R189.reuse, R102 ;  /* 0x00000066bd657220 */ /* 0x040fe40000410000 */
[C---:B------:R-:W-:Y:S01]  /*5100*/  FMUL.FTZ R103, R189.reuse, R100 ;  /* 0x00000064bd677220 */ /* 0x040fe20000410000 */
[C---:B------:R-:W-:Y:S01]  /*5110*/  FMUL.FTZ R96, R189.reuse, R96 ;  /* 0x00000060bd607220 */ /* 0x040fe20000410000 */
[----:B------:R-:W-:Y:S01]  /*5120*/  FMUL.FTZ R100, R189, R98 ;  /* 0x00000062bd647220 */ /* 0x000fe20000410000 */
[----:B------:R-:W-:Y:S01]  /*5130*/  FFMA.FTZ R97, R31, R101, R146 ;  /* 0x000000651f617223 */ /* 0x000fe20000010092 */
[-C--:B------:R-:W-:Y:S01]  /*5140*/  FFMA.FTZ R99, R32, R103.reuse, R147 ;  /* 0x0000006720637223 */ /* 0x080fe20000010093 */
[-C--:B------:R-:W-:Y:S01]  /*5150*/  FFMA.FTZ R98, R33, R96.reuse, R0 ;  /* 0x0000006021627223 */ /* 0x080fe20000010000 */
[----:B------:R-:W-:Y:S01]  /*5160*/  FFMA.FTZ R102, R35, R96, R2 ;  /* 0x0000006023667223 */ /* 0x000fe20000010002 */
[-C--:B------:R-:W-:Y:S01]  /*5170*/  FFMA.FTZ R96, R181, R100.reuse, R178 ;  /* 0x00000064b5607223 */ /* 0x080fe200000100b2 */
[----:B------:R-:W-:Y:S01]  /*5180*/  FFMA.FTZ R103, R36, R103, R149 ;  /* 0x0000006724677223 */ /* 0x000fe20000010095 */
[----:B------:R-:W-:Y:S01]  /*5190*/  FFMA.FTZ R101, R34, R101, R145 ;  /* 0x0000006522657223 */ /* 0x000fe20000010091 */
[----:B------:R-:W-:Y:S01]  /*51a0*/  FFMA.FTZ R100, R179, R100, R176 ;  /* 0x00000064b3647223 */ /* 0x000fe200000100b0 */
[----:B0-----:R-:W-:-:S05]  /*51b0*/  IMAD.WIDE.U32 R192, R188, 0x10, R192 ;  /* 0x00000010bcc07825 */ /* 0x001fca00078e00c0 */
[----:B------:R0:W-:Y:S01]  /*51c0*/  STG.E.128 desc[UR4][R192.64], R96 ;  /* 0x00000060c0007986 */ /* 0x0001e2000c101d04 */
[C---:B-1----:R-:W-:Y:S01]  /*51d0*/  IMAD.WIDE.U32 R190, R188.reuse, 0x10, R190 ;  /* 0x00000010bcbe7825 */ /* 0x042fe200078e00be */
[----:B------:R-:W-:-:S04]  /*51e0*/  IADD3 R188, R188, 0x100, RZ ;  /* 0x00000100bcbc7810 */ /* 0x000fc80007ffe0ff */
[----:B------:R0:W-:Y:S03]  /*51f0*/  STG.E.128 desc[UR4][R190.64], R100 ;  /* 0x00000064be007986 */ /* 0x0001e6000c101d04 */
.L_x_21394:
[----:B------:R-:W-:Y:S05]  /*5200*/  BSYNC B0 ;  /* 0x0000000000007941 */ /* 0x000fea0003800000 */
.L_x_21393:
[----:B------:R-:W-:Y:S01]  /*5210*/  ISETP.GE.U32.AND P3, PT, R185, 0x200, PT ;  /* 0x00000200b900780c */ /* 0x000fe20003f66070 */
[----:B------:R-:W-:-:S12]  /*5220*/  BSSY B0, `(.L_x_21395) ;  /* 0x000001a000007945 */ /* 0x000fd80003800000 */
[----:B------:R-:W-:Y:S05]  /*5230*/  @!P3 BRA `(.L_x_21396) ;  /* 0x000000000060b947 */ /* 0x000fea0003800000 */
[----:B0-----:R-:W0:Y:S01]  /*5240*/  LDC.64 R192, c[0x0][0x2b8] ;  /* 0x0000ae00ffc07b82 */ /* 0x001e220000000a00 */
[----:B------:R-:W-:-:S05]  /*5250*/  FSEL R102, R194, RZ, !P0 ;  /* 0x000000ffc2667208 */ /* 0x000fca0004000000 */
[--C-:B-1----:R-:W-:Y:S01]  /*5260*/  FADD.FTZ R96, R68, -R102.reuse ;  /* 0x8000006644607221 */ /* 0x102fe20000010000 */
        /* <DEDUP_REMOVED lines=21> */
.L_x_21396:
[----:B------:R-:W-:Y:S05]  /*53c0*/  BSYNC B0 ;  /* 0x0000000000007941 */ /* 0x000fea0003800000 */
.L_x_21395:
[----:B------:R-:W-:Y:S01]  /*53d0*/  ISETP.GE.U32.AND P3, PT, R185, 0x300, PT ;  /* 0x00000300b900780c */ /* 0x000fe20003f66070 */
[----:B------:R-:W-:-:S12]  /*53e0*/  BSSY B0, `(.L_x_21397) ;  /* 0x000001a000007945 */ /* 0x000fd80003800000 */
[----:B------:R-:W-:Y:S05]  /*53f0*/  @!P3 BRA `(.L_x_21398) ;  /* 0x000000000060b947 */ /* 0x000fea0003800000 */
[----:B0-2---:R-:W0:Y:S01]  /*5400*/  LDC.64 R192, c[0x0][0x2b8] ;  /* 0x0000ae00ffc07b82 */ /* 0x005e220000000a00 */
        /* <DEDUP_REMOVED lines=23> */
.L_x_21398:
[----:B------:R-:W-:Y:S05]  /*5580*/  BSYNC B0 ;  /* 0x0000000000007941 */ /* 0x000fea0003800000 */
.L_x_21397:
[----:B------:R-:W-:Y:S01]  /*5590*/  ISETP.GE.U32.AND P3, PT, R185, 0x400, PT ;  /* 0x00000400b900780c */ /* 0x000fe20003f66070 */
[----:B------:R-:W-:-:S12]  /*55a0*/  BSSY B0, `(.L_x_21399) ;  /* 0x000001a000007945 */ /* 0x000fd80003800000 */
[----:B------:R-:W-:Y:S05]  /*55b0*/  @!P3 BRA `(.L_x_21400) ;  /* 0x000000000060b947 */ /* 0x000fea0003800000 */
[----:B0-23--:R-:W0:Y:S01]  /*55c0*/  LDC.64 R192, c[0x0][0x2b8] ;  /* 0x0000ae00ffc07b82 */ /* 0x00de220000000a00 */
        /* <DEDUP_REMOVED lines=23> */
.L_x_21400:
[----:B------:R-:W-:Y:S05]  /*5740*/  BSYNC B0 ;  /* 0x0000000000007941 */ /* 0x000fea0003800000 */
.L_x_21399:
[----:B------:R-:W-:Y:S01]  /*5750*/  ISETP.GE.U32.AND P3, PT, R185, 0x500, PT ;  /* 0x00000500b900780c */ /* 0x000fe20003f66070 */
[----:B------:R-:W-:-:S12]  /*5760*/  BSSY B0, `(.L_x_21401) ;  /* 0x000001a000007945 */ /* 0x000fd80003800000 */
[----:B------:R-:W-:Y:S05]  /*5770*/  @!P3 BRA `(.L_x_21402) ;  /* 0x000000000060b947 */ /* 0x000fea0003800000 */
[----:B0-234-:R-:W0:Y:S01]  /*5780*/  LDC.64 R192, c[0x0][0x2b8] ;  /* 0x0000ae00ffc07b82 */ /* 0x01de220000000a00 */
        /* <DEDUP_REMOVED lines=23> */
.L_x_21402:
[----:B------:R-:W-:Y:S05]  /*5900*/  BSYNC B0 ;  /* 0x0000000000007941 */ /* 0x000fea0003800000 */
.L_x_21401:
        /* <DEDUP_REMOVED lines=27> */
.L_x_21404:
[----:B------:R-:W-:Y:S05]  /*5ac0*/  BSYNC B0 ;  /* 0x0000000000007941 */ /* 0x000fea0003800000 */
.L_x_21403:
        /* <DEDUP_REMOVED lines=27> */
.L_x_21406:
[----:B------:R-:W-:Y:S05]  /*5c80*/  BSYNC B0 ;  /* 0x0000000000007941 */ /* 0x000fea0003800000 */
.L_x_21405:
        /* <DEDUP_REMOVED lines=10> */
[C---:B------:R-:W-:Y:S01]  /*5d30*/  FMUL.FTZ R100, R189.reuse, R98 ;  /* 0x00000062bd647220 */ /* 0x040fe20000410000 */
[C---:B------:R-:W-:Y:S01]  /*5d40*/  FMUL.FTZ R101, R189.reuse, R102 ;  /* 0x00000066bd657220 */ /* 0x040fe20000410000 */
[C---:B------:R-:W-:Y:S01]  /*5d50*/  FMUL.FTZ R194, R189.reuse, R194 ;  /* 0x000000c2bdc27220 */ /* 0x040fe20000410000 */
[----:B------:R-:W-:-:S03]  /*5d60*/  FMUL.FTZ R192, R189, R192 ;  /* 0x000000c0bdc07220 */ /* 0x000fc60000410000 */
[----:B------:R-:W-:Y:S01]  /*5d70*/  FFMA.FTZ R99, R140, R194, R175 ;  /* 0x000000c28c637223 */ /* 0x000fe200000100af */
[----:B------:R-:W-:Y:S01]  /*5d80*/  FFMA.FTZ R98, R139, R192, R28 ;  /* 0x000000c08b627223 */ /* 0x000fe2000001001c */
[----:B------:R-:W-:Y:S01]  /*5d90*/  FFMA.FTZ R103, R144, R194, R177 ;  /* 0x000000c290677223 */ /* 0x000fe200000100b1 */
[----:B------:R-:W-:Y:S01]  /*5da0*/  FFMA.FTZ R102, R143, R192, R30 ;  /* 0x000000c08f667223 */ /* 0x000fe2000001001e */
[----:B0-----:R-:W-:-:S04]  /*5db0*/  IMAD.WIDE.U32 R190, R188, 0x10, R190 ;  /* 0x00000010bcbe7825 */ /* 0x001fc800078e00be */
[----:B-1----:R-:W-:-:S04]  /*5dc0*/  IMAD.WIDE.U32 R188, R188, 0x10, R96 ;  /* 0x00000010bcbc7825 */ /* 0x002fc800078e0060 */
[-C--:B------:R-:W-:Y:S01]  /*5dd0*/  FFMA.FTZ R97, R137, R101.reuse, R172 ;  /* 0x0000006589617223 */ /* 0x080fe200000100ac */
[-C--:B------:R-:W-:Y:S01]  /*5de0*/  FFMA.FTZ R96, R138, R100.reuse, R27 ;  /* 0x000000648a607223 */ /* 0x080fe2000001001b */
[----:B------:R-:W-:Y:S01]  /*5df0*/  FFMA.FTZ R101, R141, R101, R174 ;  /* 0x000000658d657223 */ /* 0x000fe200000100ae */
[----:B------:R-:W-:-:S03]  /*5e00*/  FFMA.FTZ R100, R142, R100, R29 ;  /* 0x000000648e647223 */ /* 0x000fc6000001001d */
[----:B------:R0:W-:Y:S04]  /*5e10*/  STG.E.128 desc[UR4][R190.64], R96 ;  /* 0x00000060be007986 */ /* 0x0001e8000c101d04 */
[----:B------:R0:W-:Y:S02]  /*5e20*/  STG.E.128 desc[UR4][R188.64], R100 ;  /* 0x00000064bc007986 */ /* 0x0001e4000c101d04 */
.L_x_21408:
[----:B------:R-:W-:Y:S05]  /*5e30*/  BSYNC B0 ;  /* 0x0000000000007941 */ /* 0x000fea0003800000 */
.L_x_21407:
[----:B------:R-:W-:Y:S02]  /*5e40*/  LOP3.LUT P3, RZ, R187, 0x10, RZ, 0xc0, !PT ;  /* 0x00000010bbff7812 */ /* 0x000fe4000786c0ff */
[----:B------:R-:W-:Y:S02]  /*5e50*/  IADD3 R184, R184, UR8, RZ ;  /* 0x00000008b8b87c10 */ /* 0x000fe4000fffe0ff */
[----:B01234-:R-:W-:Y:S02]  /*5e60*/  SEL R98, RZ, 0x1, P3 ;  /* 0x00000001ff627807 */ /* 0x01ffe40001800000 */
[----:B------:R-:W-:-:S13]  /*5e70*/  ISETP.GE.AND P3, PT, R184, UR9, PT ;  /* 0x00000009b8007c0c */ /* 0x000fda000bf66270 */
[----:B------:R-:W-:Y:S05]  /*5e80*/  @!P3 BRA `(.L_x_21409) ;  /* 0xffffffc00040b947 */ /* 0x000fea000383ffff */
[----:B------:R-:W-:Y:S05]  /*5e90*/  EXIT ;  /* 0x000000000000794d */ /* 0x000fea0003800000 */
.L_x_21392:
[----:B------:R-:W-:Y:S01]  /*5ea0*/  HFMA2.MMA R191, -RZ, RZ, 0, 5.9604644775390625e-08 ;  /* 0x00000001ffbf7435 */ /* 0x000fe200000001ff */
[----:B------:R-:W-:Y:S02]  /*5eb0*/  MOV R192, R97 ;  /* 0x0000006100c07202 */ /* 0x000fe40000000f00 */
[----:B------:R-:W-:Y:S02]  /*5ec0*/  MOV R194, 0x1f ;  /* 0x0000001f00c27802 */ /* 0x000fe40000000f00 */
[----:B------:R-:W-:-:S07]  /*5ed0*/  MOV R189, 0xffffffff ;  /* 0xffffffff00bd7802 */ /* 0x000fce0000000f00 */
[----:B------:R-:W-:Y:S05]  /*5ee0*/  WARPSYNC.COLLECTIVE R189, `(.L_x_21410) ;  /* 0x00000000bd087348 */ /* 0x000fea0003c00000 */
[----:B------:R0:W1:Y:S02]  /*5ef0*/  SHFL.BFLY P6, R190, R192, R191, R194 ;  /* 0x0c0000bfc0be7389 */ /* 0x00006400000c00c2 */
[----:B01----:R-:W-:Y:S01]  /*5f00*/  ENDCOLLECTIVE ;  /* 0x000000000000791b */ /* 0x003fe20003800000 */
.L_x_21410:
[----:B------:R-:W-:Y:S01]  /*5f10*/  HFMA2.MMA R191, -RZ, RZ, 0, 1.1920928955078125e-07 ;  /* 0x00000002ffbf7435 */ /* 0x000fe200000001ff */
[----:B------:R-:W-:-:S05]  /*5f20*/  MOV R96, R190 ;  /* 0x000000be00607202 */ /* 0x000fca0000000f00 */
[----:B------:R-:W-:-:S05]  /*5f30*/  FADD.FTZ R98, R97, R96 ;  /* 0x0000006061627221 */ /* 0x000fca0000010000 */
[----:B------:R-:W-:-:S07]  /*5f40*/  MOV R192, R98 ;  /* 0x0000006200c07202 */ /* 0x000fce0000000f00 */
[----:B------:R-:W-:Y:S05]  /*5f50*/  WARPSYNC.COLLECTIVE R189, `(.L_x_21411) ;  /* 0x00000000bd087348 */ /* 0x000fea0003c00000 */
[----:B------:R0:W1:Y:S02]  /*5f60*/  SHFL.BFLY P6, R190, R192, R191, R194 ;  /* 0x0c0000bfc0be7389 */ /* 0x00006400000c00c2 */
[----:B01----:R-:W-:Y:S01]  /*5f70*/  ENDCOLLECTIVE ;  /* 0x000000000000791b */ /* 0x003fe20003800000 */
.L_x_21411:
[----:B------:R-:W-:Y:S01]  /*5f80*/  HFMA2.MMA R191, -RZ, RZ, 0, 2.384185791015625e-07 ;  /* 0x00000004ffbf7435 */ /* 0x000fe200000001ff */
[----:B------:R-:W-:-:S05]  /*5f90*/  MOV R101, R190 ;  /* 0x000000be00657202 */ /* 0x000fca0000000f00 */
[----:B------:R-:W-:-:S05]  /*5fa0*/  FADD.FTZ R101, R98, R101 ;  /* 0x0000006562657221 */ /* 0x000fca0000010000 */
[----:B------:R-:W-:-:S07]  /*5fb0*/  MOV R192, R101 ;  /* 0x0000006500c07202 */ /* 0x000fce0000000f00 */
[----:B------:R-:W-:Y:S05]  /*5fc0*/  WARPSYNC.COLLECTIVE R189, `(.L_x_21412) ;  /* 0x00000000bd087348 */ /* 0x000fea0003c00000 */
[----:B------:R0:W1:Y:S02]  /*5fd0*/  SHFL.BFLY P6, R190, R192, R191, R194 ;  /* 0x0c0000bfc0be7389 */ /* 0x00006400000c00c2 */
[----:B01----:R-:W-:Y:S01]  /*5fe0*/  ENDCOLLECTIVE ;  /* 0x000000000000791b */ /* 0x003fe20003800000 */
.L_x_21412:
[----:B------:R-:W-:Y:S01]  /*5ff0*/  HFMA2.MMA R191, -RZ, RZ, 0, 4.76837158203125e-07 ;  /* 0x00000008ffbf7435 */ /* 0x000fe200000001ff */
[----:B------:R-:W-:-:S05]  /*6000*/  MOV R96, R190 ;  /* 0x000000be00607202 */ /* 0x000fca0000000f00 */
[----:B------:R-:W-:-:S05]  /*6010*/  FADD.FTZ R102, R101, R96 ;  /* 0x0000006065667221 */ /* 0x000fca0000010000 */
[----:B------:R-:W-:-:S07]  /*6020*/  MOV R192, R102 ;  /* 0x0000006600c07202 */ /* 0x000fce0000000f00 */
[----:B------:R-:W-:Y:S05]  /*6030*/  WARPSYNC.COLLECTIVE R189, `(.L_x_21413) ;  /* 0x00000000bd087348 */ /* 0x000fea0003c00000 */
[----:B------:R0:W1:Y:S02]  /*6040*/  SHFL.BFLY P6, R190, R192, R191, R194 ;  /* 0x0c0000bfc0be7389 */ /* 0x00006400000c00c2 */
[----:B01----:R-:W-:Y:S01]  /*6050*/  ENDCOLLECTIVE ;  /* 0x000000000000791b */ /* 0x003fe20003800000 */
.L_x_21413:
[----:B------:R-:W-:Y:S01]  /*6060*/  HFMA2.MMA R191, -RZ, RZ, 0, 9.5367431640625e-07 ;  /* 0x00000010ffbf7435 */ /* 0x000fe200000001ff */
[----:B------:R-:W-:-:S05]  /*6070*/  MOV R103, R190 ;  /* 0x000000be00677202 */ /* 0x000fca0000000f00 */
[----:B------:R-:W-:-:S05]  /*6080*/  FADD.FTZ R103, R102, R103 ;  /* 0x0000006766677221 */ /* 0x000fca0000010000 */
[----:B------:R-:W-:-:S07]  /*6090*/  MOV R192, R103 ;  /* 0x0000006700c07202 */ /* 0x000fce0000000f00 */
[----:B------:R-:W-:Y:S05]  /*60a0*/  WARPSYNC.COLLECTIVE R189, `(.L_x_21414) ;  /* 0x00000000bd087348 */ /* 0x000fea0003c00000 */
[----:B------:R0:W1:Y:S02]  /*60b0*/  SHFL.BFLY P6, R190, R192, R191, R194 ;  /* 0x0c0000bfc0be7389 */ /* 0x00006400000c00c2 */
[----:B01----:R-:W-:Y:S01]  /*60c0*/  ENDCOLLECTIVE ;  /* 0x000000000000791b */ /* 0x003fe20003800000 */
.L_x_21414:
[----:B------:R-:W-:Y:S01]  /*60d0*/  HFMA2.MMA R191, -RZ, RZ, 0, 5.9604644775390625e-08 ;  /* 0x00000001ffbf7435 */ /* 0x000fe200000001ff */
[----:B------:R-:W-:Y:S02]  /*60e0*/  MOV R96, R190 ;  /* 0x000000be00607202 */ /* 0x000fe40000000f00 */
[----:B------:R-:W-:-:S03]  /*60f0*/  ISETP.GT.U32.AND P6, PT, R185, 0x1ff, PT ;  /* 0x000001ffb900780c */ /* 0x000fc60003fc4070 */
        /* <DEDUP_REMOVED lines=74> */
.L_x_21415:
[----:B------:R-:W-:Y:S01]  /*65a0*/  HFMA2.MMA R191, -RZ, RZ, 0, 1.1920928955078125e-07 ;  /* 0x00000002ffbf7435 */ /* 0x000fe200000001ff */
[----:B------:R-:W-:-:S05]  /*65b0*/  MOV R98, R190 ;  /* 0x000000be00627202 */ /* 0x000fca0000000f00 */
[----:B------:R-:W-:-:S05]  /*65c0*/  FADD.FTZ R98, R97, R98 ;  /* 0x0000006261627221 */ /* 0x000fca0000010000 */
[----:B------:R-:W-:-:S07]  /*65d0*/  MOV R192, R98 ;  /* 0x0000006200c07202 */ /* 0x000fce0000000f00 */
[----:B------:R-:W-:Y:S05]  /*65e0*/  WARPSYNC.COLLECTIVE R189, `(.L_x_21416) ;  /* 0x00000000bd087348 */ /* 0x000fea0003c00000 */
[----:B------:R0:W1:Y:S02]  /*65f0*/  SHFL.BFLY P6, R190, R192, R191, R194 ;  /* 0x0c0000bfc0be7389 */ /* 0x00006400000c00c2 */
[----:B01----:R-:W-:Y:S01]  /*6600*/  ENDCOLLECTIVE ;  /* 0x000000000000791b */ /* 0x003fe20003800000 */
.L_x_21416:
[----:B------:R-:W-:Y:S01]  /*6610*/  HFMA2.MMA R191, -RZ, RZ, 0, 2.384185791015625e-07 ;  /* 0x00000004ffbf7435 */ /* 0x000fe200000001ff */
[----:B------:R-:W-:-:S05]  /*6620*/  MOV R101, R190 ;  /* 0x000000be00657202 */ /* 0x000fca0000000f00 */
[----:B------:R-:W-:-:S05]  /*6630*/  FADD.FTZ R101, R98, R101 ;  /* 0x0000006562657221 */ /* 0x000fca0000010000 */
[----:B------:R-:W-:-:S07]  /*6640*/  MOV R192, R101 ;  /* 0x0000006500c07202 */ /* 0x000fce0000000f00 */
[----:B------:R-:W-:Y:S05]  /*6650*/  WARPSYNC.COLLECTIVE R189, `(.L_x_21417) ;  /* 0x00000000bd087348 */ /* 0x000fea0003c00000 */
[----:B------:R0:W1:Y:S02]  /*6660*/  SHFL.BFLY P6, R190, R192, R191, R194 ;  /* 0x0c0000bfc0be7389 */ /* 0x00006400000c00c2 */
[----:B01----:R-:W-:Y:S01]  /*6670*/  ENDCOLLECTIVE ;  /* 0x000000000000791b */ /* 0x003fe20003800000 */
.L_x_21417:
[----:B------:R-:W-:Y:S01]  /*6680*/  HFMA2.MMA R191, -RZ, RZ, 0, 4.76837158203125e-07 ;  /* 0x00000008ffbf7435 */ /* 0x000fe200000001ff */
[----:B------:R-:W-:-:S05]  /*6690*/  MOV R102, R190 ;  /* 0x000000be00667202 */ /* 0x000fca0000000f00 */
[----:B------:R-:W-:-:S05]  /*66a0*/  FADD.FTZ R102, R101, R102 ;  /* 0x0000006665667221 */ /* 0x000fca0000010000 */
[----:B------:R-:W-:-:S07]  /*66b0*/  MOV R192, R102 ;  /* 0x0000006600c07202 */ /* 0x000fce0000000f00 */
[----:B------:R-:W-:Y:S05]  /*66c0*/  WARPSYNC.COLLECTIVE R189, `(.L_x_21418) ;  /* 0x00000000bd087348 */ /* 0x000fea0003c00000 */
[----:B------:R0:W1:Y:S02]  /*66d0*/  SHFL.BFLY P6, R190, R192, R191, R194 ;  /* 0x0c0000bfc0be7389 */ /* 0x00006400000c00c2 */
[----:B01----:R-:W-:Y:S01]  /*66e0*/  ENDCOLLECTIVE ;  /* 0x000000000000791b */ /* 0x003fe20003800000 */
.L_x_21418:
[----:B------:R-:W-:Y:S01]  /*66f0*/  HFMA2.MMA R191, -RZ, RZ, 0, 9.5367431640625e-07 ;  /* 0x00000010ffbf7435 */ /* 0x000fe200000001ff */
[----:B------:R-:W-:-:S05]  /*6700*/  MOV R103, R190 ;  /* 0x000000be00677202 */ /* 0x000fca0000000f00 */
[----:B------:R-:W-:-:S05]  /*6710*/  FADD.FTZ R103, R102, R103 ;  /* 0x0000006766677221 */ /* 0x000fca0000010000 */
[----:B------:R-:W-:-:S07]  /*6720*/  MOV R192, R103 ;  /* 0x0000006700c07202 */ /* 0x000fce0000000f00 */
[----:B------:R-:W-:Y:S05]  /*6730*/  WARPSYNC.COLLECTIVE R189, `(.L_x_21419) ;  /* 0x00000000bd087348 */ /* 0x000fea0003c00000 */
[----:B------:R0:W1:Y:S02]  /*6740*/  SHFL.BFLY P6, R190, R192, R191, R194 ;  /* 0x0c0000bfc0be7389 */ /* 0x00006400000c00c2 */
[----:B01----:R-:W-:Y:S01]  /*6750*/  ENDCOLLECTIVE ;  /* 0x000000000000791b */ /* 0x003fe20003800000 */
.L_x_21419:
[----:B------:R-:W-:Y:S05]  /*6760*/  BRA `(.L_x_21420) ;  /* 0xffffffe000e47947 */ /* 0x000fea000383ffff */
.L_x_21421:
        /* <DEDUP_REMOVED lines=9> */
.L_x_27084:


//--------------------- .text._ZN10layer_norm31ln_parallel_residual_fwd_kernelINS_13Kernel_traitsI6__halfffffjLj8192ELj1ELj1ELj8ELj16ENS_18Kernel_traits_baseILj8192ES2_ffffjLj256EEEEELb0ELb0ELb1EEEvNS_9FwdParamsE --------------------------
	.section	.text._ZN10layer_norm31ln_parallel_residual_fwd_kernelINS_13Kernel_traitsI6__halfffffjLj8192ELj1ELj1ELj8ELj16ENS_18Kernel_traits_baseILj8192ES2_ffffjLj256EEEEELb0ELb0ELb1EEEvNS_9FwdParamsE,"ax",@progbits
	.align	128
        .global         _ZN10layer_norm31ln_parallel_residual_fwd_kernelINS_13Kernel_traitsI6__halfffffjLj8192ELj1ELj1ELj8ELj16ENS_18Kernel_traits_baseILj8192ES2_ffffjLj256EEEEELb0ELb0ELb1EEEvNS_9FwdParamsE
        .type           _ZN10layer_norm31ln_parallel_residual_fwd_kernelINS_13Kernel_traitsI6__halfffffjLj8192ELj1ELj1ELj8ELj16ENS_18Kernel_traits_baseILj8192ES2_ffffjLj256EEEEELb0ELb0ELb1EEEvNS_9FwdParamsE,@function
        .size           _ZN10layer_norm31ln_parallel_residual_fwd_kernelINS_13Kernel_traitsI6__halfffffjLj8192ELj1ELj1ELj8ELj16ENS_18Kernel_traits_baseILj8192ES2_ffffjLj256EEEEELb0ELb0ELb1EEEvNS_9FwdParamsE,(.L_x_27085 - _ZN10layer_norm31ln_parallel_residual_fwd_kernelINS_13Kernel_traitsI6__halfffffjLj8192ELj1ELj1ELj8ELj16ENS_18Kernel_traits_baseILj8192ES2_ffffjLj256EEEEELb0ELb0ELb1EEEvNS_9FwdParamsE)
        .other          _ZN10layer_norm31ln_parallel_residual_fwd_kernelINS_13Kernel_traitsI6__halfffffjLj8192ELj1ELj1ELj8ELj16ENS_18Kernel_traits_baseILj8192ES2_ffffjLj256EEEEELb0ELb0ELb1EEEvNS_9FwdParamsE,@"STO_CUDA_ENTRY STV_DEFAULT"
_ZN10layer_norm31ln_parallel_residual_fwd_kernelINS_13Kernel_traitsI6__halfffffjLj8192ELj1ELj1ELj8ELj16ENS_18Kernel_traits_baseILj8192ES2_ffffjLj256EEEEELb0ELb0ELb1EEEvNS_9FwdParamsE:
.text._ZN10layer_norm31ln_parallel_residual_fwd_kernelINS_13Kernel_traitsI6__halfffffjLj8192ELj1ELj1ELj8ELj16ENS_18Kernel_traits_baseILj8192ES2_ffffjLj256EEEEELb0ELb0ELb1EEEvNS_9FwdParamsE:
[----:B------:R-:W-:Y:S01]  /*0000*/  LDC R1, c[0x0][0x28] ;  /* 0x00000a00ff017b82 */ /* 0x000fe20000000800 */
[----:B------:R-:W0:Y:S01]  /*0010*/  S2R R182, SR_TID.X ;  /* 0x0000000000b67919 */ /* 0x000e220000002100 */
[----:B------:R-:W-:Y:S01]  /*0020*/  ULDC.64 UR10, c[0x0][0x2d0] ;  /* 0x0000b400000a7ab9 */ /* 0x000fe20000000a00 */
[----:B------:R-:W-:Y:S01]  /*0030*/  ULDC.64 UR8, c[0x0][0x2c8] ;  /* 0x0000b20000087ab9 */ /* 0x000fe20000000a00 */
[----:B------:R-:W-:Y:S01]  /*0040*/  ISETP.NE.U32.AND P3, PT, RZ, UR10, PT ;  /* 0x0000000aff007c0c */ /* 0x000fe2000bf65070 */
[----:B------:R-:W-:Y:S01]  /*0050*/  ULDC.64 UR4, c[0x0][0x208] ;  /* 0x0000820000047ab9 */ /* 0x000fe20000000a00 */
[----:B------:R-:W-:Y:S01]  /*0060*/  ISETP.NE.U32.AND P2, PT, RZ, UR8, PT ;  /* 0x00000008ff007c0c */ /* 0x000fe2000bf45070 */
[----:B------:R-:W-:Y:S01]  /*0070*/  ULDC.64 UR6, c[0x0][0x260] ;  /* 0x0000980000067ab9 */ /* 0x000fe20000000a00 */
[----:B------:R-:W-:Y:S01]  /*0080*/  ISETP.NE.AND.EX P3, PT, RZ, UR11, PT, P3 ;  /* 0x0000000bff007c0c */ /* 0x000fe2000bf65330 */
[----:B------:R-:W1:Y:S01]  /*0090*/  LDC.64 R90, c[0x0][0x228] ;  /* 0x00008a00ff5a7b82 */ /* 0x000e620000000a00 */
[----:B------:R-:W-:-:S07]  /*00a0*/  ISETP.NE.AND.EX P2, PT, RZ, UR9, PT, P2 ;  /* 0x00000009ff007c0c */ /* 0x000fce000bf45320 */
[----:B------:R-:W2:Y:S01]  /*00b0*/  LDC.64 R54, c[0x0][0x260] ;  /* 0x00009800ff367b82 */ /* 0x000ea20000000a00 */
[C---:B0-----:R-:W-:Y:S02]  /*00c0*/  LOP3.LUT R0, R182.reuse, 0xff, RZ, 0xc0, !PT ;  /* 0x000000ffb6007812 */ /* 0x041fe400078ec0ff */
[----:B------:R-:W-:Y:S02]  /*00d0*/  SHF.L.U32 R2, R182, 0x3, RZ ;  /* 0x00000003b6027819 */ /* 0x000fe400000006ff */
[C---:B------:R-:W-:Y:S02]  /*00e0*/  SHF.L.U32 R38, R0.reuse, 0x3, RZ ;  /* 0x0000000300267819 */ /* 0x040fe400000006ff */
[----:B------:R-:W-:Y:S02]  /*00f0*/  LOP3.LUT R41, R0, 0x100, RZ, 0xfc, !PT ;  /* 0x0000010000297812 */ /* 0x000fe400078efcff */
[----:B------:R-:W-:Y:S02]  /*0100*/  @P3 IADD3 R6, P0, R38, UR10, RZ ;  /* 0x0000000a26063c10 */ /* 0x000fe4000ff1e0ff */
[----:B------:R-:W-:-:S02]  /*0110*/  SHF.L.U32 R42, R41, 0x3, RZ ;  /* 0x00000003292a7819 */ /* 0x000fc400000006ff */
[----:B------:R-:W-:Y:S02]  /*0120*/  @P3 IADD3.X R7, RZ, UR11, RZ, P0, !PT ;  /* 0x0000000bff073c10 */ /* 0x000fe400087fe4ff */
[----:B------:R-:W-:Y:S02]  /*0130*/  SHF.R.U32.HI R31, RZ, 0x1d, R41 ;  /* 0x0000001dff1f7819 */ /* 0x000fe40000011629 */
[----:B------:R-:W-:Y:S01]  /*0140*/  @P2 LEA R4, P4, R0, UR8, 0x3 ;  /* 0x0000000800042c11 */ /* 0x000fe2000f8818ff */
[----:B------:R-:W5:Y:S01]  /*0150*/  @P3 LDG.E.64 R86, desc[UR4][R6.64] ;  /* 0x0000000406563981 */ /* 0x000f62000c1e1b00 */
[----:B------:R-:W-:Y:S02]  /*0160*/  @P3 IADD3 R10, P0, R42, UR10, RZ ;  /* 0x0000000a2a0a3c10 */ /* 0x000fe4000ff1e0ff */
[C---:B------:R-:W-:Y:S02]  /*0170*/  LOP3.LUT R67, R0.reuse, 0x400, RZ, 0xfc, !PT ;  /* 0x0000040000437812 */ /* 0x040fe400078efcff */
[----:B------:R-:W-:-:S02]  /*0180*/  LOP3.LUT R63, R0, 0x500, RZ, 0xfc, !PT ;  /* 0x00000500003f7812 */ /* 0x000fc400078efcff */
[C---:B------:R-:W-:Y:S02]  /*0190*/  LOP3.LUT R45, R0.reuse, 0x200, RZ, 0xfc, !PT ;  /* 0x00000200002d7812 */ /* 0x040fe400078efcff */
[----:B------:R-:W-:Y:S02]  /*01a0*/  LOP3.LUT R49, R0, 0x300, RZ, 0xfc, !PT ;  /* 0x0000030000317812 */ /* 0x000fe400078efcff */
[----:B------:R-:W-:Y:S02]  /*01b0*/  @P2 IADD3.X R5, RZ, UR9, RZ, P4, !PT ;  /* 0x00000009ff052c10 */ /* 0x000fe4000a7fe4ff */
[----:B------:R-:W-:Y:S02]  /*01c0*/  @P3 IADD3.X R11, R31, UR11, RZ, P0, !PT ;  /* 0x0000000b1f0b3c10 */ /* 0x000fe400087fe4ff */
[----:B------:R-:W-:Y:S01]  /*01d0*/  @P2 LEA R18, P4, R67, UR8, 0x3 ;  /* 0x0000000843122c11 */ /* 0x000fe2000f8818ff */
[----:B------:R0:W5:Y:S01]  /*01e0*/  @P2 LDG.E.64 R88, desc[UR4][R4.64] ;  /* 0x0000000404582981 */ /* 0x000162000c1e1b00 */
[----:B------:R-:W-:-:S02]  /*01f0*/  @P2 LEA R20, P0, R63, UR8, 0x3 ;  /* 0x000000083f142c11 */ /* 0x000fc4000f8018ff */
[----:B------:R-:W-:Y:S01]  /*0200*/  SHF.L.U32 R46, R45, 0x3, RZ ;  /* 0x000000032d2e7819 */ /* 0x000fe200000006ff */
[----:B------:R-:W5:Y:S01]  /*0210*/  @P3 LDG.E.64 R82, desc[UR4][R10.64] ;  /* 0x000000040a523981 */ /* 0x000f62000c1e1b00 */
[----:B------:R-:W-:Y:S02]  /*0220*/  SHF.L.U32 R50, R49, 0x3, RZ ;  /* 0x0000000331327819 */ /* 0x000fe400000006ff */
[----:B------:R-:W-:Y:S02]  /*0230*/  @P2 LEA R8, P5, R41, UR8, 0x3 ;  /* 0x0000000829082c11 */ /* 0x000fe4000f8a18ff */
[----:B------:R-:W-:Y:S02]  /*0240*/  @P2 LEA.HI.X R19, R67, UR9, RZ, 0x3, P4 ;  /* 0x0000000943132c11 */ /* 0x000fe4000a0f1cff */
[----:B------:R-:W-:Y:S02]  /*0250*/  @P2 LEA.HI.X R21, R63, UR9, RZ, 0x3, P0 ;  /* 0x000000093f152c11 */ /* 0x000fe400080f1cff */
[----:B------:R-:W-:-:S02]  /*0260*/  LOP3.LUT R2, R2, 0x7f8, RZ, 0xc0, !PT ;  /* 0x000007f802027812 */ /* 0x000fc400078ec0ff */
[----:B------:R-:W-:Y:S01]  /*0270*/  @P2 LEA R12, P6, R45, UR8, 0x3 ;  /* 0x000000082d0c2c11 */ /* 0x000fe2000f8c18ff */
[----:B------:R-:W5:Y:S01]  /*0280*/  @P2 LDG.E.64 R18, desc[UR4][R18.64] ;  /* 0x0000000412122981 */ /* 0x000f62000c1e1b00 */
[----:B------:R-:W-:Y:S02]  /*0290*/  SHF.R.U32.HI R32, RZ, 0x1d, R45 ;  /* 0x0000001dff207819 */ /* 0x000fe4000001162d */
[----:B------:R-:W-:Y:S01]  /*02a0*/  @P3 IADD3 R14, P4, R46, UR10, RZ ;  /* 0x0000000a2e0e3c10 */ /* 0x000fe2000ff9e0ff */
[----:B------:R-:W5:Y:S01]  /*02b0*/  @P2 LDG.E.64 R72, desc[UR4][R20.64] ;  /* 0x0000000414482981 */ /* 0x000f62000c1e1b00 */
[----:B------:R-:W-:Y:S02]  /*02c0*/  SHF.R.U32.HI R26, RZ, 0x1d, R49 ;  /* 0x0000001dff1a7819 */ /* 0x000fe40000011631 */
[----:B0-----:R-:W-:Y:S02]  /*02d0*/  @P3 IADD3 R4, P0, R50, UR10, RZ ;  /* 0x0000000a32043c10 */ /* 0x001fe4000ff1e0ff */
[----:B------:R-:W-:-:S02]  /*02e0*/  @P2 LEA.HI.X R9, R41, UR9, RZ, 0x3, P5 ;  /* 0x0000000929092c11 */ /* 0x000fc4000a8f1cff */
[----:B------:R-:W-:Y:S02]  /*02f0*/  SHF.L.U32 R64, R67, 0x3, RZ ;  /* 0x0000000343407819 */ /* 0x000fe400000006ff */
[C---:B------:R-:W-:Y:S01]  /*0300*/  LOP3.LUT R59, R0.reuse, 0x600, RZ, 0xfc, !PT ;  /* 0x00000600003b7812 */ /* 0x040fe200078efcff */
[----:B------:R0:W5:Y:S01]  /*0310*/  @P2 LDG.E.64 R84, desc[UR4][R8.64] ;  /* 0x0000000408542981 */ /* 0x000162000c1e1b00 */
[----:B------:R-:W-:Y:S02]  /*0320*/  LOP3.LUT R27, R0, 0x700, RZ, 0xfc, !PT ;  /* 0x00000700001b7812 */ /* 0x000fe400078efcff */
[----:B------:R-:W-:Y:S02]  /*0330*/  @P2 LEA R16, P5, R49, UR8, 0x3 ;  /* 0x0000000831102c11 */ /* 0x000fe4000f8a18ff */
[----:B------:R-:W-:Y:S02]  /*0340*/  IADD3 R2, P1, R2, UR6, RZ ;  /* 0x0000000602027c10 */ /* 0x000fe4000ff3e0ff */
[----:B------:R-:W-:-:S02]  /*0350*/  @P2 LEA.HI.X R13, R45, UR9, RZ, 0x3, P6 ;  /* 0x000000092d0d2c11 */ /* 0x000fc4000b0f1cff */
[----:B------:R-:W-:Y:S02]  /*0360*/  @P3 IADD3.X R15, R32, UR11, RZ, P4, !PT ;  /* 0x0000000b200f3c10 */ /* 0x000fe4000a7fe4ff */
[----:B------:R-:W-:Y:S01]  /*0370*/  @P3 IADD3.X R5, R26, UR11, RZ, P0, !PT ;  /* 0x0000000b1a053c10 */ /* 0x000fe200087fe4ff */
[----:B------:R-:W5:Y:S01]  /*0380*/  @P2 LDG.E.64 R80, desc[UR4][R12.64] ;  /* 0x000000040c502981 */ /* 0x000f62000c1e1b00 */
[----:B------:R-:W-:Y:S02]  /*0390*/  SHF.R.U32.HI R28, RZ, 0x1d, R67 ;  /* 0x0000001dff1c7819 */ /* 0x000fe40000011643 */
[----:B------:R-:W-:Y:S01]  /*03a0*/  SHF.L.U32 R60, R63, 0x3, RZ ;  /* 0x000000033f3c7819 */ /* 0x000fe200000006ff */
[----:B------:R3:W5:Y:S01]  /*03b0*/  @P3 LDG.E.64 R78, desc[UR4][R14.64] ;  /* 0x000000040e4e3981 */ /* 0x000762000c1e1b00 */
[----:B------:R-:W-:Y:S02]  /*03c0*/  @P3 IADD3 R6, P0, R64, UR10, RZ ;  /* 0x0000000a40063c10 */ /* 0x000fe4000ff1e0ff */
[----:B------:R-:W-:Y:S01]  /*03d0*/  @P2 LEA.HI.X R17, R49, UR9, RZ, 0x3, P5 ;  /* 0x0000000931112c11 */ /* 0x000fe2000a8f1cff */
[----:B------:R4:W5:Y:S01]  /*03e0*/  @P3 LDG.E.64 R76, desc[UR4][R4.64] ;  /* 0x00000004044c3981 */ /* 0x000962000c1e1b00 */
[----:B------:R-:W-:-:S02]  /*03f0*/  SHF.L.U32 R56, R59, 0x3, RZ ;  /* 0x000000033b387819 */ /* 0x000fc400000006ff */
[----:B------:R-:W-:Y:S02]  /*0400*/  SHF.L.U32 R52, R27, 0x3, RZ ;  /* 0x000000031b347819 */ /* 0x000fe400000006ff */
[----:B------:R-:W-:Y:S01]  /*0410*/  @P2 LEA R22, P6, R59, UR8, 0x3 ;  /* 0x000000083b162c11 */ /* 0x000fe2000f8c18ff */
[----:B------:R-:W5:Y:S01]  /*0420*/  @P2 LDG.E.64 R16, desc[UR4][R16.64] ;  /* 0x0000000410102981 */ /* 0x000f62000c1e1b00 */
[----:B------:R-:W-:Y:S02]  /*0430*/  @P2 LEA R24, P5, R27, UR8, 0x3 ;  /* 0x000000081b182c11 */ /* 0x000fe4000f8a18ff */
[----:B------:R-:W-:Y:S02]  /*0440*/  IADD3.X R3, RZ, UR7, RZ, P1, !PT ;  /* 0x00000007ff037c10 */ /* 0x000fe40008ffe4ff */
[----:B------:R-:W-:Y:S02]  /*0450*/  SHF.R.U32.HI R29, RZ, 0x1d, R63 ;  /* 0x0000001dff1d7819 */ /* 0x000fe4000001163f */
[----:B------:R-:W-:Y:S01]  /*0460*/  SHF.R.U32.HI R30, RZ, 0x1d, R59 ;  /* 0x0000001dff1e7819 */ /* 0x000fe2000001163b */
[----:B------:R-:W1:Y:S01]  /*0470*/  S2UR UR6, SR_CTAID.X ;  /* 0x00000000000679c3 */ /* 0x000e620000002500 */
[----:B0-----:R-:W-:Y:S01]  /*0480*/  @P3 IADD3 R8, P1, R60, UR10, RZ ;  /* 0x0000000a3c083c10 */ /* 0x001fe2000ff3e0ff */
[----:B------:R-:W-:Y:S01]  /*0490*/  ULDC UR7, c[0x0][0x214] ;  /* 0x0000850000077ab9 */ /* 0x000fe20000000800 */
[----:B------:R-:W-:-:S02]  /*04a0*/  @P3 IADD3.X R7, R28, UR11, RZ, P0, !PT ;  /* 0x0000000b1c073c10 */ /* 0x000fc400087fe4ff */
[----:B---3--:R-:W-:Y:S02]  /*04b0*/  SHF.R.U32.HI R14, RZ, 0x1d, R27 ;  /* 0x0000001dff0e7819 */ /* 0x008fe4000001161b */
[----:B------:R-:W-:Y:S01]  /*04c0*/  @P3 IADD3 R10, P0, R56, UR10, RZ ;  /* 0x0000000a380a3c10 */ /* 0x000fe2000ff1e0ff */
[----:B------:R4:W5:Y:S01]  /*04d0*/  @P3 LDG.E.64 R74, desc[UR4][R6.64] ;  /* 0x00000004064a3981 */ /* 0x000962000c1e1b00 */
[----:B------:R-:W-:Y:S02]  /*04e0*/  @P3 IADD3 R12, P4, R52, UR10, RZ ;  /* 0x0000000a340c3c10 */ /* 0x000fe4000ff9e0ff */
[----:B------:R-:W-:Y:S02]  /*04f0*/  @P2 LEA.HI.X R23, R59, UR9, RZ, 0x3, P6 ;  /* 0x000000093b172c11 */ /* 0x000fe4000b0f1cff */
[----:B------:R-:W-:Y:S01]  /*0500*/  @P2 LEA.HI.X R25, R27, UR9, RZ, 0x3, P5 ;  /* 0x000000091b192c11 */ /* 0x000fe2000a8f1cff */
[----:B------:R-:W-:Y:S01]  /*0510*/  ULDC.64 UR8, c[0x0][0x268] ;  /* 0x00009a0000087ab9 */ /* 0x000fe20000000a00 */
[----:B------:R-:W-:Y:S01]  /*0520*/  @P3 IADD3.X R9, R29, UR11, RZ, P1, !PT ;  /* 0x0000000b1d093c10 */ /* 0x000fe20008ffe4ff */
[----:B------:R4:W5:Y:S01]  /*0530*/  @P2 LDG.E.64 R68, desc[UR4][R22.64] ;  /* 0x0000000416442981 */ /* 0x000962000c1e1b00 */
[----:B------:R-:W-:-:S02]  /*0540*/  @P3 IADD3.X R11, R30, UR11, RZ, P0, !PT ;  /* 0x0000000b1e0b3c10 */ /* 0x000fc400087fe4ff */
[----:B------:R-:W-:Y:S01]  /*0550*/  @P3 IADD3.X R13, R14, UR11, RZ, P4, !PT ;  /* 0x0000000b0e0d3c10 */ /* 0x000fe2000a7fe4ff */
[----:B------:R4:W5:Y:S01]  /*0560*/  @P3 LDG.E.64 R70, desc[UR4][R8.64] ;  /* 0x0000000408463981 */ /* 0x000962000c1e1b00 */
[----:B------:R-:W-:Y:S01]  /*0570*/  IADD3 R46, P1, R46, UR8, RZ ;  /* 0x000000082e2e7c10 */ /* 0x000fe2000ff3e0ff */
[----:B------:R-:W-:Y:S02]  /*0580*/  ULDC.64 UR10, c[0x0][0x230] ;  /* 0x00008c00000a7ab9 */ /* 0x000fe40000000a00 */
[----:B------:R4:W5:Y:S01]  /*0590*/  @P3 LDG.E.64 R36, desc[UR4][R10.64] ;  /* 0x000000040a243981 */ /* 0x000962000c1e1b00 */
[----:B------:R-:W-:-:S03]  /*05a0*/  IADD3.X R47, R32, UR9, RZ, P1, !PT ;  /* 0x00000009202f7c10 */ /* 0x000fc60008ffe4ff */
[----:B------:R4:W5:Y:S04]  /*05b0*/  @P2 LDG.E.64 R34, desc[UR4][R24.64] ;  /* 0x0000000418222981 */ /* 0x000968000c1e1b00 */
[----:B------:R4:W5:Y:S01]  /*05c0*/  @P3 LDG.E.64 R32, desc[UR4][R12.64] ;  /* 0x000000040c203981 */ /* 0x000962000c1e1b00 */
[----:B------:R-:W-:Y:S02]  /*05d0*/  IADD3 R38, P4, R38, UR8, RZ ;  /* 0x0000000826267c10 */ /* 0x000fe4000ff9e0ff */
[----:B-1----:R-:W-:Y:S02]  /*05e0*/  LEA.HI R182, R182, UR6, RZ, 0x18 ;  /* 0x00000006b6b67c11 */ /* 0x002fe4000f8fc0ff */
[----:B------:R-:W-:Y:S02]  /*05f0*/  IADD3.X R39, RZ, UR9, RZ, P4, !PT ;  /* 0x00000009ff277c10 */ /* 0x000fe4000a7fe4ff */
[----:B------:R-:W-:-:S04]  /*0600*/  IADD3 R64, P4, R64, UR8, RZ ;  /* 0x0000000840407c10 */ /* 0x000fc8000ff9e0ff */
[----:B------:R-:W-:Y:S02]  /*0610*/  IADD3.X R65, R28, UR9, RZ, P4, !PT ;  /* 0x000000091c417c10 */ /* 0x000fe4000a7fe4ff */
[----:B------:R-:W-:Y:S02]  /*0620*/  ISETP.GE.AND P4, PT, R182, UR7, PT ;  /* 0x00000007b6007c0c */ /* 0x000fe4000bf86270 */
[----:B------:R-:W-:Y:S02]  /*0630*/  IADD3 R50, P5, R50, UR8, RZ ;  /* 0x0000000832327c10 */ /* 0x000fe4000ffbe0ff */
[----:B------:R-:W-:Y:S02]  /*0640*/  IADD3 R60, P1, R60, UR8, RZ ;  /* 0x000000083c3c7c10 */ /* 0x000fe4000ff3e0ff */
[----:B------:R-:W-:Y:S02]  /*0650*/  IADD3.X R51, R26, UR9, RZ, P5, !PT ;  /* 0x000000091a337c10 */ /* 0x000fe4000affe4ff */
[----:B------:R-:W-:-:S02]  /*0660*/  IADD3.X R61, R29, UR9, RZ, P1, !PT ;  /* 0x000000091d3d7c10 */ /* 0x000fc40008ffe4ff */
[----:B------:R-:W-:Y:S02]  /*0670*/  LOP3.LUT P0, RZ, R90, UR10, RZ, 0xfc, !PT ;  /* 0x0000000a5aff7c12 */ /* 0x000fe4000f80fcff */
[----:B------:R-:W-:Y:S02]  /*0680*/  IADD3 R42, P6, R42, UR8, RZ ;  /* 0x000000082a2a7c10 */ /* 0x000fe4000ffde0ff */
[----:B------:R-:W-:Y:S02]  /*0690*/  IADD3 R56, P5, R56, UR8, RZ ;  /* 0x0000000838387c10 */ /* 0x000fe4000ffbe0ff */
[----:B------:R-:W-:Y:S02]  /*06a0*/  IADD3 R52, P1, R52, UR8, RZ ;  /* 0x0000000834347c10 */ /* 0x000fe4000ff3e0ff */
[----:B------:R-:W-:Y:S02]  /*06b0*/  IADD3.X R43, R31, UR9, RZ, P6, !PT ;  /* 0x000000091f2b7c10 */ /* 0x000fe4000b7fe4ff */
[----:B------:R-:W-:-:S02]  /*06c0*/  IADD3.X R57, R30, UR9, RZ, P5, !PT ;  /* 0x000000091e397c10 */ /* 0x000fc4000affe4ff */
[----:B------:R-:W-:Y:S02]  /*06d0*/  IADD3.X R53, R14, UR9, RZ, P1, !PT ;  /* 0x000000090e357c10 */ /* 0x000fe40008ffe4ff */
[----:B------:R-:W-:Y:S01]  /*06e0*/  LOP3.LUT P0, RZ, R91, UR11, RZ, 0xfc, P0 ;  /* 0x0000000b5bff7c12 */ /* 0x000fe2000800fcff */
[----:B--2-4-:R-:W-:-:S12]  /*06f0*/  @P4 EXIT ;  /* 0x000000000000494d */ /* 0x014fd80003800000 */
[--C-:B------:R-:W-:Y:S01]  /*0700*/  IMAD.WIDE.U32 R40, R41, 0x8, R54.reuse ;  /* 0x0000000829287825 */ /* 0x100fe200078e0036 */
[----:B------:R-:W2:Y:S03]  /*0710*/  LDG.E.64 R38, desc[UR4][R38.64] ;  /* 0x0000000426267981 */ /* 0x000ea6000c1e1b00 */
[--C-:B------:R-:W-:Y:S01]  /*0720*/  IMAD.WIDE.U32 R44, R45, 0x8, R54.reuse ;  /* 0x000000082d2c7825 */ /* 0x100fe200078e0036 */
[----:B------:R0:W3:Y:S03]  /*0730*/  LDG.E.64 R92, desc[UR4][R2.64] ;  /* 0x00000004025c7981 */ /* 0x0000e6000c1e1b00 */
[--C-:B------:R-:W-:Y:S01]  /*0740*/  IMAD.WIDE.U32 R48, R49, 0x8, R54.reuse ;  /* 0x0000000831307825 */ /* 0x100fe200078e0036 */
[----:B------:R-:W4:Y:S03]  /*0750*/  LDG.E.64 R40, desc[UR4][R40.64] ;  /* 0x0000000428287981 */ /* 0x000f26000c1e1b00 */
[--C-:B------:R-:W-:Y:S01]  /*0760*/  IMAD.WIDE.U32 R66, R67, 0x8, R54.reuse ;  /* 0x0000000843427825 */ /* 0x100fe200078e0036 */
[----:B------:R-:W4:Y:S03]  /*0770*/  LDG.E.64 R42, desc[UR4][R42.64] ;  /* 0x000000042a2a7981 */ /* 0x000f26000c1e1b00 */
[--C-:B------:R-:W-:Y:S01]  /*0780*/  IMAD.WIDE.U32 R62, R63, 0x8, R54.reuse ;  /* 0x000000083f3e7825 */ /* 0x100fe200078e0036 */
[----:B------:R-:W4:Y:S03]  /*0790*/  LDG.E.64 R44, desc[UR4][R44.64] ;  /* 0x000000042c2c7981 */ /* 0x000f26000c1e1b00 */
[--C-:B------:R-:W-:Y:S01]  /*07a0*/  IMAD.WIDE.U32 R58, R59, 0x8, R54.reuse ;  /* 0x000000083b3a7825 */ /* 0x100fe200078e0036 */
[----:B------:R-:W4:Y:S04]  /*07b0*/  LDG.E.64 R46, desc[UR4][R46.64] ;  /* 0x000000042e2e7981 */ /* 0x000f28000c1e1b00 */
[----:B------:R-:W4:Y:S01]  /*07c0*/  LDG.E.64 R50, desc[UR4][R50.64] ;  /* 0x0000000432327981 */ /* 0x000f22000c1e1b00 */
[----:B------:R-:W-:-:S03]  /*07d0*/  IMAD.WIDE.U32 R54, R27, 0x8, R54 ;  /* 0x000000081b367825 */ /* 0x000fc600078e0036 */
[----:B------:R-:W4:Y:S04]  /*07e0*/  LDG.E.64 R64, desc[UR4][R64.64] ;  /* 0x0000000440407981 */ /* 0x000f28000c1e1b00 */
[----:B------:R-:W4:Y:S04]  /*07f0*/  LDG.E.64 R60, desc[UR4][R60.64] ;  /* 0x000000043c3c7981 */ /* 0x000f28000c1e1b00 */
[----:B------:R-:W4:Y:S04]  /*0800*/  LDG.E.64 R56, desc[UR4][R56.64] ;  /* 0x0000000438387981 */ /* 0x000f28000c1e1b00 */
[----:B------:R-:W4:Y:S01]  /*0810*/  LDG.E.64 R52, desc[UR4][R52.64] ;  /* 0x0000000434347981 */ /* 0x000f22000c1e1b00 */
[----:B-----5:R-:W-:-:S02]  /*0820*/  @!P3 CS2R R36, SRZ ;  /* 0x000000000024b805 */ /* 0x020fc4000001ff00 */
[----:B------:R-:W-:Y:S02]  /*0830*/  @!P2 CS2R R88, SRZ ;  /* 0x000000000058a805 */ /* 0x000fe4000001ff00 */
[----:B------:R-:W-:Y:S01]  /*0840*/  @!P3 CS2R R86, SRZ ;  /* 0x000000000056b805 */ /* 0x000fe2000001ff00 */
[----:B------:R-:W4:Y:S01]  /*0850*/  LDG.E.64 R48, desc[UR4][R48.64] ;  /* 0x0000000430307981 */ /* 0x000f22000c1e1b00 */
[----:B------:R-:W-:Y:S02]  /*0860*/  @!P2 CS2R R84, SRZ ;  /* 0x000000000054a805 */ /* 0x000fe4000001ff00 */
[----:B------:R-:W-:Y:S02]  /*0870*/  @!P3 CS2R R82, SRZ ;  /* 0x000000000052b805 */ /* 0x000fe4000001ff00 */
[----:B------:R-:W-:Y:S01]  /*0880*/  @!P2 CS2R R80, SRZ ;  /* 0x000000000050a805 */ /* 0x000fe2000001ff00 */
[----:B------:R-:W4:Y:S01]  /*0890*/  LDG.E.64 R66, desc[UR4][R66.64] ;  /* 0x0000000442427981 */ /* 0x000f22000c1e1b00 */
[----:B------:R-:W-:-:S02]  /*08a0*/  @!P3 CS2R R78, SRZ ;  /* 0x00000000004eb805 */ /* 0x000fc4000001ff00 */
        /* <DEDUP_REMOVED lines=12> */
[--C-:B------:R-:W-:Y:S01]  /*0970*/  SHF.R.U64 R143, R36, 0x10, R37.reuse ;  /* 0x00000010248f7819 */ /* 0x100fe20000001225 */
[----:B------:R-:W-:Y:S01]  /*0980*/  HADD2.F32 R28, -RZ, R36.H0_H0 ;  /* 0x20000024ff1c7230 */ /* 0x000fe20000004100 */
[----:B------:R-:W-:Y:S01]  /*0990*/  SHF.R.U32.HI R145, RZ, 0x10, R37 ;  /* 0x00000010ff917819 */ /* 0x000fe20000011625 */
[----:B------:R-:W-:Y:S01]  /*09a0*/  HADD2.F32 R29, -RZ, R37.H0_H0 ;  /* 0x20000025ff1d7230 */ /* 0x000fe20000004100 */
[--C-:B------:R-:W-:Y:S01]  /*09b0*/  SHF.R.U64 R110, R88, 0x10, R89.reuse ;  /* 0x00000010586e7819 */ /* 0x100fe20000001259 */
[----:B------:R-:W-:Y:S01]  /*09c0*/  ULDC.U8 UR6, c[0x0][0x2a0] ;  /* 0x0000a80000067ab9 */ /* 0x000fe20000000000 */
[----:B------:R-:W-:-:S02]  /*09d0*/  SHF.R.U32.HI R112, RZ, 0x10, R89 ;  /* 0x00000010ff707819 */ /* 0x000fc40000011659 */
[----:B------:R-:W-:Y:S01]  /*09e0*/  ISETP.NE.U32.AND P1, PT, R90, RZ, PT ;  /* 0x000000ff5a00720c */ /* 0x000fe20003f25070 */
[----:B------:R-:W-:Y:S01]  /*09f0*/  HFMA2.MMA R186, -RZ, RZ, 0, 5.9604644775390625e-08 ;  /* 0x00000001ffba7435 */ /* 0x000fe200000001ff */
[--C-:B------:R-:W-:Y:S01]  /*0a00*/  SHF.R.U64 R111, R86, 0x10, R87.reuse ;  /* 0x00000010566f7819 */ /* 0x100fe20000001257 */
[----:B------:R-:W-:Y:S01]  /*0a10*/  ULDC UR7, c[0x0][0x218] ;  /* 0x0000860000077ab9 */ /* 0x000fe20000000800 */
[----:B------:R-:W-:Y:S01]  /*0a20*/  SHF.R.U32.HI R113, RZ, 0x10, R87 ;  /* 0x00000010ff717819 */ /* 0x000fe20000011657 */
[----:B------:R-:W-:Y:S01]  /*0a30*/  ULDC UR8, c[0x0][0x290] ;  /* 0x0000a40000087ab9 */ /* 0x000fe20000000800 */
[--C-:B------:R-:W-:Y:S01]  /*0a40*/  SHF.R.U64 R114, R84, 0x10, R85.reuse ;  /* 0x0000001054727819 */ /* 0x100fe20000001255 */
[----:B------:R-:W-:Y:S01]  /*0a50*/  ULDC.64 UR18, c[0x0][0x230] ;  /* 0x00008c0000127ab9 */ /* 0x000fe20000000a00 */
[----:B------:R-:W-:Y:S01]  /*0a60*/  SHF.R.U32.HI R116, RZ, 0x10, R85 ;  /* 0x00000010ff747819 */ /* 0x000fe20000011655 */
[----:B------:R-:W-:Y:S01]  /*0a70*/  ULDC.64 UR16, c[0x0][0x228] ;  /* 0x00008a0000107ab9 */ /* 0x000fe20000000a00 */
[--C-:B------:R-:W-:Y:S01]  /*0a80*/  SHF.R.U64 R115, R82, 0x10, R83.reuse ;  /* 0x0000001052737819 */ /* 0x100fe20000001253 */
[----:B------:R-:W-:Y:S01]  /*0a90*/  ULDC.64 UR10, c[0x0][0x2b8] ;  /* 0x0000ae00000a7ab9 */ /* 0x000fe20000000a00 */
[----:B------:R-:W-:Y:S01]  /*0aa0*/  SHF.R.U32.HI R117, RZ, 0x10, R83 ;  /* 0x00000010ff757819 */ /* 0x000fe20000011653 */
[----:B------:R-:W-:Y:S01]  /*0ab0*/  ULDC.64 UR12, c[0x0][0x2c0] ;  /* 0x0000b000000c7ab9 */ /* 0x000fe20000000a00 */
[--C-:B------:R-:W-:Y:S01]  /*0ac0*/  SHF.R.U64 R118, R80, 0x10, R81.reuse ;  /* 0x0000001050767819 */ /* 0x100fe20000001251 */
[----:B------:R-:W-:Y:S01]  /*0ad0*/  ULDC.64 UR14, c[0x0][0x210] ;  /* 0x00008400000e7ab9 */ /* 0x000fe20000000a00 */
[----:B------:R-:W-:-:S02]  /*0ae0*/  SHF.R.U32.HI R120, RZ, 0x10, R81 ;  /* 0x00000010ff787819 */ /* 0x000fc40000011651 */
[--C-:B------:R-:W-:Y:S02]  /*0af0*/  SHF.R.U64 R119, R78, 0x10, R79.reuse ;  /* 0x000000104e777819 */ /* 0x100fe4000000124f */
[----:B------:R-:W-:Y:S02]  /*0b00*/  SHF.R.U32.HI R121, RZ, 0x10, R79 ;  /* 0x00000010ff797819 */ /* 0x000fe4000001164f */
[--C-:B------:R-:W-:Y:S02]  /*0b10*/  SHF.R.U64 R122, R16, 0x10, R17.reuse ;  /* 0x00000010107a7819 */ /* 0x100fe40000001211 */
[----:B------:R-:W-:Y:S02]  /*0b20*/  SHF.R.U32.HI R124, RZ, 0x10, R17 ;  /* 0x00000010ff7c7819 */ /* 0x000fe40000011611 */
[--C-:B------:R-:W-:Y:S02]  /*0b30*/  SHF.R.U64 R123, R76, 0x10, R77.reuse ;  /* 0x000000104c7b7819 */ /* 0x100fe4000000124d */
        /* <DEDUP_REMOVED lines=14> */
[----:B------:R-:W-:Y:S01]  /*0c20*/  SHF.R.U32.HI R149, RZ, 0x10, R33 ;  /* 0x00000010ff957819 */ /* 0x000fe20000011621 */
[----:B------:R-:W-:Y:S01]  /*0c30*/  HADD2.F32 R14, -RZ, R16.H0_H0 ;  /* 0x20000010ff0e7230 */ /* 0x000fe20000004100 */
[----:B------:R-:W-:Y:S01]  /*0c40*/  ISETP.NE.AND.EX P1, PT, R91, RZ, PT, P1 ;  /* 0x000000ff5b00720c */ /* 0x000fe20003f25310 */
[----:B------:R-:W-:Y:S01]  /*0c50*/  HADD2.F32 R15, -RZ, R17.H0_H0 ;  /* 0x20000011ff0f7230 */ /* 0x000fe20000004100 */
[----:B------:R-:W-:Y:S01]  /*0c60*/  ISETP.NE.AND P5, PT, RZ, UR6, PT ;  /* 0x00000006ff007c0c */ /* 0x000fe2000bfa5270 */
[----:B------:R-:W-:Y:S02]  /*0c70*/  HADD2.F32 R30, -RZ, R34.H0_H0 ;  /* 0x20000022ff1e7230 */ /* 0x000fe40000004100 */
[----:B------:R-:W-:Y:S02]  /*0c80*/  HADD2.F32 R31, -RZ, R35.H0_H0 ;  /* 0x20000023ff1f7230 */ /* 0x000fe40000004100 */
[----:B0-----:R-:W-:-:S02]  /*0c90*/  HADD2.F32 R2, -RZ, R88.H0_H0 ;  /* 0x20000058ff027230 */ /* 0x001fc40000004100 */
        /* <DEDUP_REMOVED lines=56> */
[----:B------:R-:W-:Y:S01]  /*1020*/  HADD2.F32 R149, -RZ, R149.H0_H0 ;  /* 0x20000095ff957230 */ /* 0x000fe20000004100 */
[--C-:B--2---:R-:W-:Y:S01]  /*1030*/  SHF.R.U64 R150, R38, 0x10, R39.reuse ;  /* 0x0000001026967819 */ /* 0x104fe20000001227 */
[----:B------:R-:W-:Y:S01]  /*1040*/  HADD2.F32 R37, -RZ, R38.H0_H0 ;  /* 0x20000026ff257230 */ /* 0x000fe20000004100 */
[----:B------:R-:W-:Y:S01]  /*1050*/  SHF.R.U32.HI R152, RZ, 0x10, R39 ;  /* 0x00000010ff987819 */ /* 0x000fe20000011627 */
[----:B------:R-:W-:Y:S01]  /*1060*/  HADD2.F32 R36, -RZ, R39.H0_H0 ;  /* 0x20000027ff247230 */ /* 0x000fe20000004100 */
[--C-:B---3--:R-:W-:Y:S02]  /*1070*/  SHF.R.U64 R151, R92, 0x10, R93.reuse ;  /* 0x000000105c977819 */ /* 0x108fe4000000125d */
[----:B------:R-:W-:-:S02]  /*1080*/  SHF.R.U32.HI R153, RZ, 0x10, R93 ;  /* 0x00000010ff997819 */ /* 0x000fc4000001165d */
[--C-:B----4-:R-:W-:Y:S01]  /*1090*/  SHF.R.U64 R155, R40, 0x10, R41.reuse ;  /* 0x00000010289b7819 */ /* 0x110fe20000001229 */
        /* <DEDUP_REMOVED lines=11> */
[----:B------:R-:W-:-:S02]  /*1150*/  SHF.R.U64 R158, R46, 0x10, R47 ;  /* 0x000000102e9e7819 */ /* 0x000fc4000000122f */
[----:B------:R-:W-:Y:S02]  /*1160*/  SHF.R.U32.HI R160, RZ, 0x10, R47 ;  /* 0x00000010ffa07819 */ /* 0x000fe4000001162f */
[--C-:B------:R-:W-:Y:S02]  /*1170*/  SHF.R.U64 R162, R50, 0x10, R51.reuse ;  /* 0x0000001032a27819 */ /* 0x100fe40000001233 */
[----:B------:R-:W-:Y:S02]  /*1180*/  SHF.R.U32.HI R164, RZ, 0x10, R51 ;  /* 0x00000010ffa47819 */ /* 0x000fe40000011633 */
[--C-:B------:R-:W-:Y:S02]  /*1190*/  SHF.R.U64 R166, R64, 0x10, R65.reuse ;  /* 0x0000001040a67819 */ /* 0x100fe40000001241 */
[----:B------:R-:W-:Y:S02]  /*11a0*/  SHF.R.U32.HI R168, RZ, 0x10, R65 ;  /* 0x00000010ffa87819 */ /* 0x000fe40000011641 */
        /* <DEDUP_REMOVED lines=15> */
[----:B------:R-:W-:Y:S01]  /*12a0*/  SHF.R.U32.HI R181, RZ, 0x10, R55 ;  /* 0x00000010ffb57819 */ /* 0x000fe20000011637 */
        /* <DEDUP_REMOVED lines=55> */
[----:B------:R-:W-:-:S07]  /*1620*/  HADD2.F32 R180, -RZ, R180.H0_H0 ;  /* 0x200000b4ffb47230 */ /* 0x000fce0000004100 */
.L_x_21551:
[----:B-1----:R-:W0:Y:S01]  /*1630*/  LDC.64 R92, c[0x0][0x220] ;  /* 0x00008800ff5c7b82 */ /* 0x002e220000000a00 */
[----:B------:R-:W-:Y:S01]  /*1640*/  ISETP.NE.U32.AND P2, PT, RZ, UR18, PT ;  /* 0x00000012ff007c0c */ /* 0x000fe2000bf45070 */
[----:B------:R-:W-:-:S03]  /*1650*/  IMAD R52, R182, UR7, RZ ;  /* 0x00000007b6347c24 */ /* 0x000fc6000f8e02ff */
[----:B------:R-:W-:Y:S02]  /*1660*/  ISETP.NE.AND.EX P2, PT, RZ, UR19, PT, P2 ;  /* 0x00000013ff007c0c */ /* 0x000fe4000bf45320 */
[----:B------:R-:W-:-:S04]  /*1670*/  SHF.R.S32.HI R53, RZ, 0x1f, R52 ;  /* 0x0000001fff357819 */ /* 0x000fc80000011434 */
[----:B------:R-:W-:-:S04]  /*1680*/  LEA.HI R53, R53, R52, RZ, 0x2 ;  /* 0x0000003435357211 */ /* 0x000fc800078f10ff */
[----:B------:R-:W-:-:S04]  /*1690*/  LEA.HI.SX32 R141, R53, R0, 0x1e ;  /* 0x00000000358d7211 */ /* 0x000fc800078ff2ff */
[C---:B------:R-:W-:Y:S02]  /*16a0*/  @P1 LEA R70, P3, R141.reuse, UR16, 0x4 ;  /* 0x000000108d461c11 */ /* 0x040fe4000f8620ff */
[C---:B------:R-:W-:Y:S02]  /*16b0*/  @P2 LEA R68, P4, R141.reuse, UR18, 0x4 ;  /* 0x000000128d442c11 */ /* 0x040fe4000f8820ff */
[C---:B------:R-:W-:Y:S01]  /*16c0*/  @P1 LEA.HI.X R71, R141.reuse, UR17, RZ, 0x4, P3 ;  /* 0x000000118d471c11 */ /* 0x040fe200098f24ff */
[C---:B0-----:R-:W-:Y:S01]  /*16d0*/  IMAD.WIDE.U32 R52, R141.reuse, 0x10, R92 ;  /* 0x000000108d347825 */ /* 0x041fe200078e005c */
[----:B------:R-:W-:-:S03]  /*16e0*/  @P2 LEA.HI.X R69, R141, UR19, RZ, 0x4, P4 ;  /* 0x000000138d452c11 */ /* 0x000fc6000a0f24ff */
[----:B------:R0:W5:Y:S04]  /*16f0*/  @P1 LDG.E.128 R56, desc[UR4][R70.64] ;  /* 0x0000000446381981 */ /* 0x000168000c1e1d00 */
[----:B------:R-:W5:Y:S04]  /*1700*/  LDG.E.128 R52, desc[UR4][R52.64] ;  /* 0x0000000434347981 */ /* 0x000f68000c1e1d00 */
        /* <DEDUP_REMOVED lines=9> */
.L_x_21423:
[----:B-----5:R-:W-:Y:S01]  /*17a0*/  FADD.FTZ R52, R60, R52 ;  /* 0x000000343c347221 */ /* 0x020fe20000010000 */
[----:B------:R-:W-:Y:S06]  /*17b0*/  BRA `(.L_x_21424) ;  /* 0x0000000000087947 */ /* 0x000fec0003800000 */
.L_x_21422:
[----:B-----5:R-:W-:-:S04]  /*17c0*/  FADD.FTZ R52, R56, R52 ;  /* 0x0000003438347221 */ /* 0x020fc80000010000 */
[----:B------:R-:W-:-:S07]  /*17d0*/  @P2 FADD.FTZ R52, R60, R52 ;  /* 0x000000343c342221 */ /* 0x000fce0000010000 */
.L_x_21424:
[----:B-----5:R-:W-:-:S07]  /*17e0*/  MOV R64, R52 ;  /* 0x0000003400407202 */ /* 0x020fce0000000f00 */
.L_x_21425:
[----:B------:R-:W-:Y:S05]  /*17f0*/  @P3 BRA `(.L_x_21426) ;  /* 0x00000000001c3947 */ /* 0x000fea0003800000 */
[----:B------:R-:W-:-:S04]  /*1800*/  ISETP.NE.U32.AND P4, PT, RZ, UR18, PT ;  /* 0x00000012ff007c0c */ /* 0x000fc8000bf85070 */
[----:B------:R-:W-:-:S13]  /*1810*/  ISETP.NE.AND.EX P4, PT, RZ, UR19, PT, P4 ;  /* 0x00000013ff007c0c */ /* 0x000fda000bf85340 */
[----:B------:R-:W-:Y:S05]  /*1820*/  @P4 BRA `(.L_x_21427) ;  /* 0x0000000000084947 */ /* 0x000fea0003800000 */
[----:B------:R-:W-:Y:S05]  /*1830*/  @P0 BRA `(.L_x_21428) ;  /* 0x0000000000140947 */ /* 0x000fea0003800000 */
[----:B------:R-:W-:Y:S05]  /*1840*/  BRA `(.L_x_21429) ;  /* 0x0000000000147947 */ /* 0x000fea0003800000 */
.L_x_21427:
[----:B-----5:R-:W-:Y:S01]  /*1850*/  FADD.FTZ R53, R61, R53 ;  /* 0x000000353d357221 */ /* 0x020fe20000010000 */
[----:B------:R-:W-:Y:S06]  /*1860*/  BRA `(.L_x_21428) ;  /* 0x0000000000087947 */ /* 0x000fec0003800000 */
.L_x_21426:
[----:B-----5:R-:W-:-:S04]  /*1870*/  FADD.FTZ R53, R57, R53 ;  /* 0x0000003539357221 */ /* 0x020fc80000010000 */
[----:B------:R-:W-:-:S07]  /*1880*/  @P2 FADD.FTZ R53, R61, R53 ;  /* 0x000000353d352221 */ /* 0x000fce0000010000 */
.L_x_21428:
[----:B-----5:R-:W-:-:S07]  /*1890*/  MOV R65, R53 ;  /* 0x0000003500417202 */ /* 0x020fce0000000f00 */
.L_x_21429:
[----:B------:R-:W-:Y:S05]  /*18a0*/  @P3 BRA `(.L_x_21430) ;  /* 0x00000000001c3947 */ /* 0x000fea0003800000 */
[----:B------:R-:W-:-:S04]  /*18b0*/  ISETP.NE.U32.AND P4, PT, RZ, UR18, PT ;  /* 0x00000012ff007c0c */ /* 0x000fc8000bf85070 */
[----:B------:R-:W-:-:S13]  /*18c0*/  ISETP.NE.AND.EX P4, PT, RZ, UR19, PT, P4 ;  /* 0x00000013ff007c0c */ /* 0x000fda000bf85340 */
[----:B------:R-:W-:Y:S05]  /*18d0*/  @P4 BRA `(.L_x_21431) ;  /* 0x0000000000084947 */ /* 0x000fea0003800000 */
[----:B------:R-:W-:Y:S05]  /*18e0*/  @P0 BRA `(.L_x_21432) ;  /* 0x0000000000140947 */ /* 0x000fea0003800000 */
[----:B------:R-:W-:Y:S05]  /*18f0*/  BRA `(.L_x_21433) ;  /* 0x0000000000147947 */ /* 0x000fea0003800000 */
.L_x_21431:
[----:B-----5:R-:W-:Y:S01]  /*1900*/  FADD.FTZ R54, R62, R54 ;  /* 0x000000363e367221 */ /* 0x020fe20000010000 */
[----:B------:R-:W-:Y:S06]  /*1910*/  BRA `(.L_x_21432) ;  /* 0x0000000000087947 */ /* 0x000fec0003800000 */
.L_x_21430:
[----:B-----5:R-:W-:-:S04]  /*1920*/  FADD.FTZ R54, R58, R54 ;  /* 0x000000363a367221 */ /* 0x020fc80000010000 */
[----:B------:R-:W-:-:S07]  /*1930*/  @P2 FADD.FTZ R54, R62, R54 ;  /* 0x000000363e362221 */ /* 0x000fce0000010000 */
.L_x_21432:
[----:B-----5:R-:W-:-:S07]  /*1940*/  MOV R66, R54 ;  /* 0x0000003600427202 */ /* 0x020fce0000000f00 */
.L_x_21433:
[----:B------:R-:W-:Y:S05]  /*1950*/  @P3 BRA `(.L_x_21434) ;  /* 0x00000000001c3947 */ /* 0x000fea0003800000 */
[----:B------:R-:W-:-:S04]  /*1960*/  ISETP.NE.U32.AND P4, PT, RZ, UR18, PT ;  /* 0x00000012ff007c0c */ /* 0x000fc8000bf85070 */
[----:B------:R-:W-:-:S13]  /*1970*/  ISETP.NE.AND.EX P4, PT, RZ, UR19, PT, P4 ;  /* 0x00000013ff007c0c */ /* 0x000fda000bf85340 */
[----:B------:R-:W-:Y:S05]  /*1980*/  @P4 BRA `(.L_x_21435) ;  /* 0x0000000000084947 */ /* 0x000fea0003800000 */
[----:B------:R-:W-:Y:S05]  /*1990*/  @P0 BRA `(.L_x_21436) ;  /* 0x0000000000140947 */ /* 0x000fea0003800000 */
[----:B------:R-:W-:Y:S05]  /*19a0*/  BRA `(.L_x_21437) ;  /* 0x0000000000147947 */ /* 0x000fea0003800000 */
.L_x_21435:
[----:B-----5:R-:W-:Y:S01]  /*19b0*/  FADD.FTZ R55, R63, R55 ;  /* 0x000000373f377221 */ /* 0x020fe20000010000 */
[----:B------:R-:W-:Y:S06]  /*19c0*/  BRA `(.L_x_21436) ;  /* 0x0000000000087947 */ /* 0x000fec0003800000 */
.L_x_21434:
[----:B-----5:R-:W-:-:S04]  /*19d0*/  FADD.FTZ R55, R59, R55 ;  /* 0x000000373b377221 */ /* 0x020fc80000010000 */
[----:B------:R-:W-:-:S07]  /*19e0*/  @P2 FADD.FTZ R55, R63, R55 ;  /* 0x000000373f372221 */ /* 0x000fce0000010000 */
.L_x_21436:
[----:B-----5:R-:W-:-:S07]  /*19f0*/  MOV R67, R55 ;  /* 0x0000003700437202 */ /* 0x020fce0000000f00 */
.L_x_21437:
[----:B------:R-:W0:Y:S01]  /*1a00*/  @P0 LDC.64 R68, c[0x0][0x238] ;  /* 0x00008e00ff440b82 */ /* 0x000e220000000a00 */
[----:B------:R-:W-:-:S07]  /*1a10*/  IADD3 R199, R141, 0x100, RZ ;  /* 0x000001008dc77810 */ /* 0x000fce0007ffe0ff */
[----:B------:R-:W1:Y:S08]  /*1a20*/  @P1 LDC.64 R72, c[0x0][0x228] ;  /* 0x00008a00ff481b82 */ /* 0x000e700000000a00 */
[----:B------:R-:W2:Y:S01]  /*1a30*/  @P2 LDC.64 R70, c[0x0][0x230] ;  /* 0x00008c00ff462b82 */ /* 0x000ea20000000a00 */
[----:B0-----:R-:W-:-:S04]  /*1a40*/  @P0 LEA R74, P4, R141, R68, 0x4 ;  /* 0x000000448d4a0211 */ /* 0x001fc800078820ff */
[----:B------:R-:W-:Y:S01]  /*1a50*/  @P0 LEA.HI.X R75, R141, R69, RZ, 0x4, P4 ;  /* 0x000000458d4b0211 */ /* 0x000fe200020f24ff */
[----:B------:R-:W-:-:S04]  /*1a60*/  IMAD.WIDE.U32 R68, R199, 0x10, R92 ;  /* 0x00000010c7447825 */ /* 0x000fc800078e005c */
[C---:B-1----:R-:W-:Y:S01]  /*1a70*/  @P1 IMAD.WIDE.U32 R72, R199.reuse, 0x10, R72 ;  /* 0x00000010c7481825 */ /* 0x042fe200078e0048 */
[----:B------:R0:W-:Y:S04]  /*1a80*/  @P0 STG.E.128 desc[UR4][R74.64], R64 ;  /* 0x000000404a000986 */ /* 0x0001e8000c101d04 */
[----:B-----5:R0:W5:Y:S01]  /*1a90*/  @P1 LDG.E.128 R56, desc[UR4][R72.64] ;  /* 0x0000000448381981 */ /* 0x020162000c1e1d00 */
[----:B--2---:R-:W-:-:S03]  /*1aa0*/  @P2 IMAD.WIDE.U32 R76, R199, 0x10, R70 ;  /* 0x00000010c74c2825 */ /* 0x004fc600078e0046 */
[----:B------:R-:W5:Y:S04]  /*1ab0*/  LDG.E.128 R68, desc[UR4][R68.64] ;  /* 0x0000000444447981 */ /* 0x000f68000c1e1d00 */
[----:B------:R0:W5:Y:S01]  /*1ac0*/  @P2 LDG.E.128 R60, desc[UR4][R76.64] ;  /* 0x000000044c3c2981 */ /* 0x000162000c1e1d00 */
[----:B------:R-:W-:Y:S05]  /*1ad0*/  @P3 BRA `(.L_x_21438) ;  /* 0x00000000001c3947 */ /* 0x000fea0003800000 */
[----:B------:R-:W-:-:S04]  /*1ae0*/  ISETP.NE.U32.AND P4, PT, RZ, UR18, PT ;  /* 0x00000012ff007c0c */ /* 0x000fc8000bf85070 */
[----:B------:R-:W-:-:S13]  /*1af0*/  ISETP.NE.AND.EX P4, PT, RZ, UR19, PT, P4 ;  /* 0x00000013ff007c0c */ /* 0x000fda000bf85340 */
[----:B------:R-:W-:Y:S05]  /*1b00*/  @P4 BRA `(.L_x_21439) ;  /* 0x0000000000084947 */ /* 0x000fea0003800000 */
[----:B------:R-:W-:Y:S05]  /*1b10*/  @P0 BRA `(.L_x_21440) ;  /* 0x0000000000140947 */ /* 0x000fea0003800000 */
[----:B------:R-:W-:Y:S05]  /*1b20*/  BRA `(.L_x_21441) ;  /* 0x0000000000147947 */ /* 0x000fea0003800000 */
.L_x_21439:
[----:B-----5:R-:W-:Y:S01]  /*1b30*/  FADD.FTZ R68, R60, R68 ;  /* 0x000000443c447221 */ /* 0x020fe20000010000 */
[----:B------:R-:W-:Y:S06]  /*1b40*/  BRA `(.L_x_21440) ;  /* 0x0000000000087947 */ /* 0x000fec0003800000 */
.L_x_21438:
[----:B-----5:R-:W-:-:S04]  /*1b50*/  FADD.FTZ R68, R56, R68 ;  /* 0x0000004438447221 */ /* 0x020fc80000010000 */
[----:B------:R-:W-:-:S07]  /*1b60*/  @P2 FADD.FTZ R68, R60, R68 ;  /* 0x000000443c442221 */ /* 0x000fce0000010000 */
.L_x_21440:
[----:B0----5:R-:W-:-:S07]  /*1b70*/  MOV R64, R68 ;  /* 0x0000004400407202 */ /* 0x021fce0000000f00 */
.L_x_21441:
[----:B------:R-:W-:Y:S05]  /*1b80*/  @P3 BRA `(.L_x_21442) ;  /* 0x00000000001c3947 */ /* 0x000fea0003800000 */
[----:B------:R-:W-:-:S04]  /*1b90*/  ISETP.NE.U32.AND P4, PT, RZ, UR18, PT ;  /* 0x00000012ff007c0c */ /* 0x000fc8000bf85070 */
[----:B------:R-:W-:-:S13]  /*1ba0*/  ISETP.NE.AND.EX P4, PT, RZ, UR19, PT, P4 ;  /* 0x00000013ff007c0c */ /* 0x000fda000bf85340 */
[----:B------:R-:W-:Y:S05]  /*1bb0*/  @P4 BRA `(.L_x_21443) ;  /* 0x0000000000084947 */ /* 0x000fea0003800000 */
[----:B------:R-:W-:Y:S05]  /*1bc0*/  @P0 BRA `(.L_x_21444) ;  /* 0x0000000000140947 */ /* 0x000fea0003800000 */
[----:B------:R-:W-:Y:S05]  /*1bd0*/  BRA `(.L_x_21445) ;  /* 0x0000000000147947 */ /* 0x000fea0003800000 */
.L_x_21443:
[----:B-----5:R-:W-:Y:S01]  /*1be0*/  FADD.FTZ R69, R61, R69 ;  /* 0x000000453d457221 */ /* 0x020fe20000010000 */
[----:B------:R-:W-:Y:S06]  /*1bf0*/  BRA `(.L_x_21444) ;  /* 0x0000000000087947 */ /* 0x000fec0003800000 */
.L_x_21442:
[----:B-----5:R-:W-:-:S04]  /*1c00*/  FADD.FTZ R69, R57, R69 ;  /* 0x0000004539457221 */ /* 0x020fc80000010000 */
[----:B------:R-:W-:-:S07]  /*1c10*/  @P2 FADD.FTZ R69, R61, R69 ;  /* 0x000000453d452221 */ /* 0x000fce0000010000 */
.L_x_21444:
[----:B0----5:R-:W-:-:S07]  /*1c20*/  MOV R65, R69 ;  /* 0x0000004500417202 */ /* 0x021fce0000000f00 */
.L_x_21445:
[----:B------:R-:W-:Y:S05]  /*1c30*/  @P3 BRA `(.L_x_21446) ;  /* 0x00000000001c3947 */ /* 0x000fea0003800000 */
[----:B------:R-:W-:-:S04]  /*1c40*/  ISETP.NE.U32.AND P4, PT, RZ, UR18, PT ;  /* 0x00000012ff007c0c */ /* 0x000fc8000bf85070 */
[----:B------:R-:W-:-:S13]  /*1c50*/  ISETP.NE.AND.EX P4, PT, RZ, UR19, PT, P4 ;  /* 0x00000013ff007c0c */ /* 0x000fda000bf85340 */
[----:B------:R-:W-:Y:S05]  /*1c60*/  @P4 BRA `(.L_x_21447) ;  /* 0x0000000000084947 */ /* 0x000fea0003800000 */
[----:B------:R-:W-:Y:S05]  /*1c70*/  @P0 BRA `(.L_x_21448) ;  /* 0x0000000000140947 */ /* 0x000fea0003800000 */
[----:B------:R-:W-:Y:S05]  /*1c80*/  BRA `(.L_x_21449) ;  /* 0x0000000000147947 */ /* 0x000fea0003800000 */
.L_x_21447:
[----:B-----5:R-:W-:Y:S01]  /*1c90*/  FADD.FTZ R70, R62, R70 ;  /* 0x000000463e467221 */ /* 0x020fe20000010000 */
[----:B------:R-:W-:Y:S06]  /*1ca0*/  BRA `(.L_x_21448) ;  /* 0x0000000000087947 */ /* 0x000fec0003800000 */
.L_x_21446:
[----:B-----5:R-:W-:-:S04]  /*1cb0*/  FADD.FTZ R70, R58, R70 ;  /* 0x000000463a467221 */ /* 0x020fc80000010000 */
[----:B------:R-:W-:-:S07]  /*1cc0*/  @P2 FADD.FTZ R70, R62, R70 ;  /* 0x000000463e462221 */ /* 0x000fce0000010000 */
.L_x_21448:
[----:B0----5:R-:W-:-:S07]  /*1cd0*/  MOV R66, R70 ;  /* 0x0000004600427202 */ /* 0x021fce0000000f00 */
.L_x_21449:
[----:B------:R-:W-:Y:S05]  /*1ce0*/  @P3 BRA `(.L_x_21450) ;  /* 0x00000000001c3947 */ /* 0x000fea0003800000 */
[----:B------:R-:W-:-:S04]  /*1cf0*/  ISETP.NE.U32.AND P4, PT, RZ, UR18, PT ;  /* 0x00000012ff007c0c */ /* 0x000fc8000bf85070 */
[----:B------:R-:W-:-:S13]  /*1d00*/  ISETP.NE.AND.EX P4, PT, RZ, UR19, PT, P4 ;  /* 0x00000013ff007c0c */ /* 0x000fda000bf85340 */
[----:B------:R-:W-:Y:S05]  /*1d10*/  @P4 BRA `(.L_x_21451) ;  /* 0x0000000000084947 */ /* 0x000fea0003800000 */
[----:B------:R-:W-:Y:S05]  /*1d20*/  @P0 BRA `(.L_x_21452) ;  /* 0x0000000000140947 */ /* 0x000fea0003800000 */
[----:B------:R-:W-:Y:S05]  /*1d30*/  BRA `(.L_x_21453) ;  /* 0x0000000000147947 */ /* 0x000fea0003800000 */
.L_x_21451:
[----:B-----5:R-:W-:Y:S01]  /*1d40*/  FADD.FTZ R71, R63, R71 ;  /* 0x000000473f477221 */ /* 0x020fe20000010000 */
[----:B------:R-:W-:Y:S06]  /*1d50*/  BRA `(.L_x_21452) ;  /* 0x0000000000087947 */ /* 0x000fec0003800000 */
.L_x_21450:
[----:B-----5:R-:W-:-:S04]  /*1d60*/  FADD.FTZ R71, R59, R71 ;  /* 0x000000473b477221 */ /* 0x020fc80000010000 */
[----:B------:R-:W-:-:S07]  /*1d70*/  @P2 FADD.FTZ R71, R63, R71 ;  /* 0x000000473f472221 */ /* 0x000fce0000010000 */
.L_x_21452:
[----:B0----5:R-:W-:-:S07]  /*1d80*/  MOV R67, R71 ;  /* 0x0000004700437202 */ /* 0x021fce0000000f00 */
.L_x_21453:
[----:B------:R-:W1:Y:S01]  /*1d90*/  @P0 LDC.64 R80, c[0x0][0x238] ;  /* 0x00008e00ff500b82 */ /* 0x000e620000000a00 */
[----:B------:R-:W-:-:S05]  /*1da0*/  IADD3 R197, R141, 0x200, RZ ;  /* 0x000002008dc57810 */ /* 0x000fca0007ffe0ff */
[----:B0-----:R-:W-:Y:S02]  /*1db0*/  IMAD.WIDE.U32 R72, R197, 0x10, R92 ;  /* 0x00000010c5487825 */ /* 0x001fe400078e005c */
[----:B------:R-:W0:Y:S08]  /*1dc0*/  @P1 LDC.64 R78, c[0x0][0x228] ;  /* 0x00008a00ff4e1b82 */ /* 0x000e300000000a00 */
[----:B------:R-:W2:Y:S01]  /*1dd0*/  @P2 LDC.64 R76, c[0x0][0x230] ;  /* 0x00008c00ff4c2b82 */ /* 0x000ea20000000a00 */
[----:B-1----:R-:W-:-:S05]  /*1de0*/  @P0 IMAD.WIDE.U32 R80, R199, 0x10, R80 ;  /* 0x00000010c7500825 */ /* 0x002fca00078e0050 */
[----:B------:R1:W-:Y:S01]  /*1df0*/  @P0 STG.E.128 desc[UR4][R80.64], R64 ;  /* 0x0000004050000986 */ /* 0x0003e2000c101d04 */
[----:B0-----:R-:W-:-:S03]  /*1e00*/  @P1 IMAD.WIDE.U32 R78, R197, 0x10, R78 ;  /* 0x00000010c54e1825 */ /* 0x001fc600078e004e */
[----:B------:R-:W5:Y:S04]  /*1e10*/  LDG.E.128 R72, desc[UR4][R72.64] ;  /* 0x0000000448487981 */ /* 0x000f68000c1e1d00 */
[----:B-----5:R1:W5:Y:S01]  /*1e20*/  @P1 LDG.E.128 R56, desc[UR4][R78.64] ;  /* 0x000000044e381981 */ /* 0x020362000c1e1d00 */
[----:B--2---:R-:W-:-:S05]  /*1e30*/  @P2 IMAD.WIDE.U32 R76, R197, 0x10, R76 ;  /* 0x00000010c54c2825 */ /* 0x004fca00078e004c */
[----:B------:R1:W5:Y:S01]  /*1e40*/  @P2 LDG.E.128 R60, desc[UR4][R76.64] ;  /* 0x000000044c3c2981 */ /* 0x000362000c1e1d00 */
[----:B------:R-:W-:Y:S05]  /*1e50*/  @P3 BRA `(.L_x_21454) ;  /* 0x00000000001c3947 */ /* 0x000fea0003800000 */
[----:B------:R-:W-:-:S04]  /*1e60*/  ISETP.NE.U32.AND P4, PT, RZ, UR18, PT ;  /* 0x00000012ff007c0c */ /* 0x000fc8000bf85070 */
[----:B------:R-:W-:-:S13]  /*1e70*/  ISETP.NE.AND.EX P4, PT, RZ, UR19, PT, P4 ;  /* 0x00000013ff007c0c */ /* 0x000fda000bf85340 */
[----:B------:R-:W-:Y:S05]  /*1e80*/  @P4 BRA `(.L_x_21455) ;  /* 0x0000000000084947 */ /* 0x000fea0003800000 */
[----:B------:R-:W-:Y:S05]  /*1e90*/  @P0 BRA `(.L_x_21456) ;  /* 0x0000000000140947 */ /* 0x000fea0003800000 */
[----:B------:R-:W-:Y:S05]  /*1ea0*/  BRA `(.L_x_21457) ;  /* 0x0000000000147947 */ /* 0x000fea0003800000 */
.L_x_21455:
[----:B-----5:R-:W-:Y:S01]  /*1eb0*/  FADD.FTZ R72, R60, R72 ;  /* 0x000000483c487221 */ /* 0x020fe20000010000 */
[----:B------:R-:W-:Y:S06]  /*1ec0*/  BRA `(.L_x_21456) ;  /* 0x0000000000087947 */ /* 0x000fec0003800000 */
.L_x_21454:
[----:B-----5:R-:W-:-:S04]  /*1ed0*/  FADD.FTZ R72, R56, R72 ;  /* 0x0000004838487221 */ /* 0x020fc80000010000 */
[----:B------:R-:W-:-:S07]  /*1ee0*/  @P2 FADD.FTZ R72, R60, R72 ;  /* 0x000000483c482221 */ /* 0x000fce0000010000 */
.L_x_21456:
[----:B-1----:R-:W-:-:S07]  /*1ef0*/  MOV R64, R72 ;  /* 0x0000004800407202 */ /* 0x002fce0000000f00 */
.L_x_21457:
[----:B------:R-:W-:Y:S05]  /*1f00*/  @P3 BRA `(.L_x_21458) ;  /* 0x00000000001c3947 */ /* 0x000fea0003800000 */
[----:B------:R-:W-:-:S04]  /*1f10*/  ISETP.NE.U32.AND P4, PT, RZ, UR18, PT ;  /* 0x00000012ff007c0c */ /* 0x000fc8000bf85070 */
[----:B------:R-:W-:-:S13]  /*1f20*/  ISETP.NE.AND.EX P4, PT, RZ, UR19, PT, P4 ;  /* 0x00000013ff007c0c */ /* 0x000fda000bf85340 */
[----:B------:R-:W-:Y:S05]  /*1f30*/  @P4 BRA `(.L_x_21459) ;  /* 0x0000000000084947 */ /* 0x000fea0003800000 */
[----:B------:R-:W-:Y:S05]  /*1f40*/  @P0 BRA `(.L_x_21460) ;  /* 0x0000000000140947 */ /* 0x000fea0003800000 */
[----:B------:R-:W-:Y:S05]  /*1f50*/  BRA `(.L_x_21461) ;  /* 0x0000000000147947 */ /* 0x000fea0003800000 */
.L_x_21459:
[----:B-----5:R-:W-:Y:S01]  /*1f60*/  FADD.FTZ R73, R61, R73 ;  /* 0x000000493d497221 */ /* 0x020fe20000010000 */
[----:B------:R-:W-:Y:S06]  /*1f70*/  BRA `(.L_x_21460) ;  /* 0x0000000000087947 */ /* 0x000fec0003800000 */
.L_x_21458:
[----:B-----5:R-:W-:-:S04]  /*1f80*/  FADD.FTZ R73, R57, R73 ;  /* 0x0000004939497221 */ /* 0x020fc80000010000 */
[----:B------:R-:W-:-:S07]  /*1f90*/  @P2 FADD.FTZ R73, R61, R73 ;  /* 0x000000493d492221 */ /* 0x000fce0000010000 */
.L_x_21460:
[----:B-1----:R-:W-:-:S07]  /*1fa0*/  MOV R65, R73 ;  /* 0x0000004900417202 */ /* 0x002fce0000000f00 */
.L_x_21461:
[----:B------:R-:W-:Y:S05]  /*1fb0*/  @P3 BRA `(.L_x_21462) ;  /* 0x00000000001c3947 */ /* 0x000fea0003800000 */
[----:B------:R-:W-:-:S04]  /*1fc0*/  ISETP.NE.U32.AND P4, PT, RZ, UR18, PT ;  /* 0x00000012ff007c0c */ /* 0x000fc8000bf85070 */
[----:B------:R-:W-:-:S13]  /*1fd0*/  ISETP.NE.AND.EX P4, PT, RZ, UR19, PT, P4 ;  /* 0x00000013ff007c0c */ /* 0x000fda000bf85340 */
[----:B------:R-:W-:Y:S05]  /*1fe0*/  @P4 BRA `(.L_x_21463) ;  /* 0x0000000000084947 */ /* 0x000fea0003800000 */
[----:B------:R-:W-:Y:S05]  /*1ff0*/  @P0 BRA `(.L_x_21464) ;  /* 0x0000000000140947 */ /* 0x000fea0003800000 */
[----:B------:R-:W-:Y:S05]  /*2000*/  BRA `(.L_x_21465) ;  /* 0x0000000000147947 */ /* 0x000fea0003800000 */
.L_x_21463:
[----:B-----5:R-:W-:Y:S01]  /*2010*/  FADD.FTZ R74, R62, R74 ;  /* 0x0000004a3e4a7221 */ /* 0x020fe20000010000 */
[----:B------:R-:W-:Y:S06]  /*2020*/  BRA `(.L_x_21464) ;  /* 0x0000000000087947 */ /* 0x000fec0003800000 */
.L_x_21462:
[----:B-----5:R-:W-:-:S04]  /*2030*/  FADD.FTZ R74, R58, R74 ;  /* 0x0000004a3a4a7221 */ /* 0x020fc80000010000 */
[----:B------:R-:W-:-:S07]  /*2040*/  @P2 FADD.FTZ R74, R62, R74 ;  /* 0x0000004a3e4a2221 */ /* 0x000fce0000010000 */
.L_x_21464:
[----:B-1----:R-:W-:-:S07]  /*2050*/  MOV R66, R74 ;  /* 0x0000004a00427202 */ /* 0x002fce0000000f00 */
.L_x_21465:
[----:B------:R-:W-:Y:S05]  /*2060*/  @P3 BRA `(.L_x_21466) ;  /* 0x00000000001c3947 */ /* 0x000fea0003800000 */
[----:B------:R-:W-:-:S04]  /*2070*/  ISETP.NE.U32.AND P4, PT, RZ, UR18, PT ;  /* 0x00000012ff007c0c */ /* 0x000fc8000bf85070 */
[----:B------:R-:W-:-:S13]  /*2080*/  ISETP.NE.AND.EX P4, PT, RZ, UR19, PT, P4 ;  /* 0x00000013ff007c0c */ /* 0x000fda000bf85340 */
[----:B------:R-:W-:Y:S05]  /*2090*/  @P4 BRA `(.L_x_21467) ;  /* 0x0000000000084947 */ /* 0x000fea0003800000 */
[----:B------:R-:W-:Y:S05]  /*20a0*/  @P0 BRA `(.L_x_21468) ;  /* 0x0000000000140947 */ /* 0x000fea0003800000 */
[----:B------:R-:W-:Y:S05]  /*20b0*/  BRA `(.L_x_21469) ;  /* 0x0000000000147947 */ /* 0x000fea0003800000 */
.L_x_21467:
[----:B-----5:R-:W-:Y:S01]  /*20c0*/  FADD.FTZ R75, R63, R75 ;  /* 0x0000004b3f4b7221 */ /* 0x020fe20000010000 */
[----:B------:R-:W-:Y:S06]  /*20d0*/  BRA `(.L_x_21468) ;  /* 0x0000000000087947 */ /* 0x000fec0003800000 */
.L_x_21466:
[----:B-----5:R-:W-:-:S04]  /*20e0*/  FADD.FTZ R75, R59, R75 ;  /* 0x0000004b3b4b7221 */ /* 0x020fc80000010000 */
[----:B------:R-:W-:-:S07]  /*20f0*/  @P2 FADD.FTZ R75, R63, R75 ;  /* 0x0000004b3f4b2221 */ /* 0x000fce0000010000 */
.L_x_21468:
[----:B-1----:R-:W-:-:S07]  /*2100*/  MOV R67, R75 ;  /* 0x0000004b00437202 */ /* 0x002fce0000000f00 */
.L_x_21469:
[----:B------:R-:W0:Y:S01]  /*2110*/  @P0 LDC.64 R84, c[0x0][0x238] ;  /* 0x00008e00ff540b82 */ /* 0x000e220000000a00 */
[----:B------:R-:W-:-:S05]  /*2120*/  IADD3 R189, R141, 0x300, RZ ;  /* 0x000003008dbd7810 */ /* 0x000fca0007ffe0ff */
[----:B-1----:R-:W-:Y:S02]  /*2130*/  IMAD.WIDE.U32 R76, R189, 0x10, R92 ;  /* 0x00000010bd4c7825 */ /* 0x002fe400078e005c */
[----:B------:R-:W1:Y:S08]  /*2140*/  @P1 LDC.64 R82, c[0x0][0x228] ;  /* 0x00008a00ff521b82 */ /* 0x000e700000000a00 */
[----:B------:R-:W2:Y:S01]  /*2150*/  @P2 LDC.64 R80, c[0x0][0x230] ;  /* 0x00008c00ff502b82 */ /* 0x000ea20000000a00 */
[----:B0-----:R-:W-:-:S05]  /*2160*/  @P0 IMAD.WIDE.U32 R84, R197, 0x10, R84 ;  /* 0x00000010c5540825 */ /* 0x001fca00078e0054 */
[----:B------:R0:W-:Y:S01]  /*2170*/  @P0 STG.E.128 desc[UR4][R84.64], R64 ;  /* 0x0000004054000986 */ /* 0x0001e2000c101d04 */
[----:B-1----:R-:W-:-:S03]  /*2180*/  @P1 IMAD.WIDE.U32 R82, R189, 0x10, R82 ;  /* 0x00000010bd521825 */ /* 0x002fc600078e0052 */
        /* <DEDUP_REMOVED lines=10> */
.L_x_21471:
[----:B-----5:R-:W-:Y:S01]  /*2230*/  FADD.FTZ R76, R60, R76 ;  /* 0x0000004c3c4c7221 */ /* 0x020fe20000010000 */
[----:B------:R-:W-:Y:S06]  /*2240*/  BRA `(.L_x_21472) ;  /* 0x0000000000087947 */ /* 0x000fec0003800000 */
.L_x_21470:
[----:B-----5:R-:W-:-:S04]  /*2250*/  FADD.FTZ R76, R56, R76 ;  /* 0x0000004c384c7221 */ /* 0x020fc80000010000 */
[----:B------:R-:W-:-:S07]  /*2260*/  @P2 FADD.FTZ R76, R60, R76 ;  /* 0x0000004c3c4c2221 */ /* 0x000fce0000010000 */
.L_x_21472:
[----:B0-----:R-:W-:-:S07]  /*2270*/  MOV R64, R76 ;  /* 0x0000004c00407202 */ /* 0x001fce0000000f00 */
.L_x_21473:
[----:B------:R-:W-:Y:S05]  /*2280*/  @P3 BRA `(.L_x_21474) ;  /* 0x00000000001c3947 */ /* 0x000fea0003800000 */
[----:B------:R-:W-:-:S04]  /*2290*/  ISETP.NE.U32.AND P4, PT, RZ, UR18, PT ;  /* 0x00000012ff007c0c */ /* 0x000fc8000bf85070 */
[----:B------:R-:W-:-:S13]  /*22a0*/  ISETP.NE.AND.EX P4, PT, RZ, UR19, PT, P4 ;  /* 0x00000013ff007c0c */ /* 0x000fda000bf85340 */
[----:B------:R-:W-:Y:S05]  /*22b0*/  @P4 BRA `(.L_x_21475) ;  /* 0x0000000000084947 */ /* 0x000fea0003800000 */
[----:B------:R-:W-:Y:S05]  /*22c0*/  @P0 BRA `(.L_x_21476) ;  /* 0x0000000000140947 */ /* 0x000fea0003800000 */
[----:B------:R-:W-:Y:S05]  /*22d0*/  BRA `(.L_x_21477) ;  /* 0x0000000000147947 */ /* 0x000fea0003800000 */
.L_x_21475:
[----:B-----5:R-:W-:Y:S01]  /*22e0*/  FADD.FTZ R77, R61, R77 ;  /* 0x0000004d3d4d7221 */ /* 0x020fe20000010000 */
[----:B------:R-:W-:Y:S06]  /*22f0*/  BRA `(.L_x_21476) ;  /* 0x0000000000087947 */ /* 0x000fec0003800000 */
.L_x_21474:
[----:B-----5:R-:W-:-:S04]  /*2300*/  FADD.FTZ R77, R57, R77 ;  /* 0x0000004d394d7221 */ /* 0x020fc80000010000 */
[----:B------:R-:W-:-:S07]  /*2310*/  @P2 FADD.FTZ R77, R61, R77 ;  /* 0x0000004d3d4d2221 */ /* 0x000fce0000010000 */
.L_x_21476:
[----:B0-----:R-:W-:-:S07]  /*2320*/  MOV R65, R77 ;  /* 0x0000004d00417202 */ /* 0x001fce0000000f00 */
.L_x_21477:
[----:B------:R-:W-:Y:S05]  /*2330*/  @P3 BRA `(.L_x_21478) ;  /* 0x00000000001c3947 */ /* 0x000fea0003800000 */
[----:B------:R-:W-:-:S04]  /*2340*/  ISETP.NE.U32.AND P4, PT, RZ, UR18, PT ;  /* 0x00000012ff007c0c */ /* 0x000fc8000bf85070 */
[----:B------:R-:W-:-:S13]  /*2350*/  ISETP.NE.AND.EX P4, PT, RZ, UR19, PT, P4 ;  /* 0x00000013ff007c0c */ /* 0x000fda000bf85340 */
[----:B------:R-:W-:Y:S05]  /*2360*/  @P4 BRA `(.L_x_21479) ;  /* 0x0000000000084947 */ /* 0x000fea0003800000 */
[----:B------:R-:W-:Y:S05]  /*2370*/  @P0 BRA `(.L_x_21480) ;  /* 0x0000000000140947 */ /* 0x000fea0003800000 */
[----:B------:R-:W-:Y:S05]  /*2380*/  BRA `(.L_x_21481) ;  /* 0x0000000000147947 */ /* 0x000fea0003800000 */
.L_x_21479:
[----:B-----5:R-:W-:Y:S01]  /*2390*/  FADD.FTZ R78, R62, R78 ;  /* 0x0000004e3e4e7221 */ /* 0x020fe20000010000 */
[----:B------:R-:W-:Y:S06]  /*23a0*/  BRA `(.L_x_21480) ;  /* 0x0000000000087947 */ /* 0x000fec0003800000 */
.L_x_21478:
[----:B-----5:R-:W-:-:S04]  /*23b0*/  FADD.FTZ R78, R58, R78 ;  /* 0x0000004e3a4e7221 */ /* 0x020fc80000010000 */
[----:B------:R-:W-:-:S07]  /*23c0*/  @P2 FADD.FTZ R78, R62, R78 ;  /* 0x0000004e3e4e2221 */ /* 0x000fce0000010000 */
.L_x_21480:
[----:B0-----:R-:W-:-:S07]  /*23d0*/  MOV R66, R78 ;  /* 0x0000004e00427202 */ /* 0x001fce0000000f00 */
.L_x_21481:
[----:B------:R-:W-:Y:S05]  /*23e0*/  @P3 BRA `(.L_x_21482) ;  /* 0x00000000001c3947 */ /* 0x000fea0003800000 */
[----:B------:R-:W-:-:S04]  /*23f0*/  ISETP.NE.U32.AND P4, PT, RZ, UR18, PT ;  /* 0x00000012ff007c0c */ /* 0x000fc8000bf85070 */
[----:B------:R-:W-:-:S13]  /*2400*/  ISETP.NE.AND.EX P4, PT, RZ, UR19, PT, P4 ;  /* 0x00000013ff007c0c */ /* 0x000fda000bf85340 */
[----:B------:R-:W-:Y:S05]  /*2410*/  @P4 BRA `(.L_x_21483) ;  /* 0x0000000000084947 */ /* 0x000fea0003800000 */
[----:B------:R-:W-:Y:S05]  /*2420*/  @P0 BRA `(.L_x_21484) ;  /* 0x0000000000140947 */ /* 0x000fea0003800000 */
[----:B------:R-:W-:Y:S05]  /*2430*/  BRA `(.L_x_21485) ;  /* 0x0000000000147947 */ /* 0x000fea0003800000 */
.L_x_21483:
[----:B-----5:R-:W-:Y:S01]  /*2440*/  FADD.FTZ R79, R63, R79 ;  /* 0x0000004f3f4f7221 */ /* 0x020fe20000010000 */
[----:B------:R-:W-:Y:S06]  /*2450*/  BRA `(.L_x_21484) ;  /* 0x0000000000087947 */ /* 0x000fec0003800000 */
.L_x_21482:
[----:B-----5:R-:W-:-:S04]  /*2460*/  FADD.FTZ R79, R59, R79 ;  /* 0x0000004f3b4f7221 */ /* 0x020fc80000010000 */
[----:B------:R-:W-:-:S07]  /*2470*/  @P2 FADD.FTZ R79, R63, R79 ;  /* 0x0000004f3f4f2221 */ /* 0x000fce0000010000 */
.L_x_21484:
[----:B0-----:R-:W-:-:S07]  /*2480*/  MOV R67, R79 ;  /* 0x0000004f00437202 */ /* 0x001fce0000000f00 */
.L_x_21485:
        /* <DEDUP_REMOVED lines=18> */
.L_x_21487:
[----:B-----5:R-:W-:Y:S01]  /*25b0*/  FADD.FTZ R80, R60, R80 ;  /* 0x000000503c507221 */ /* 0x020fe20000010000 */
[----:B------:R-:W-:Y:S06]  /*25c0*/  BRA `(.L_x_21488) ;  /* 0x0000000000087947 */ /* 0x000fec0003800000 */
.L_x_21486:
[----:B-----5:R-:W-:-:S04]  /*25d0*/  FADD.FTZ R80, R56, R80 ;  /* 0x0000005038507221 */ /* 0x020fc80000010000 */
[----:B------:R-:W-:-:S07]  /*25e0*/  @P2 FADD.FTZ R80, R60, R80 ;  /* 0x000000503c502221 */ /* 0x000fce0000010000 */
.L_x_21488:
[----:B-1----:R-:W-:-:S07]  /*25f0*/  MOV R64, R80 ;  /* 0x0000005000407202 */ /* 0x002fce0000000f00 */
.L_x_21489:
[----:B------:R-:W-:Y:S05]  /*2600*/  @P3 BRA `(.L_x_21490) ;  /* 0x00000000001c3947 */ /* 0x000fea0003800000 */
[----:B------:R-:W-:-:S04]  /*2610*/  ISETP.NE.U32.AND P4, PT, RZ, UR18, PT ;  /* 0x00000012ff007c0c */ /* 0x000fc8000bf85070 */
[----:B------:R-:W-:-:S13]  /*2620*/  ISETP.NE.AND.EX P4, PT, RZ, UR19, PT, P4 ;  /* 0x00000013ff007c0c */ /* 0x000fda000bf85340 */
[----:B------:R-:W-:Y:S05]  /*2630*/  @P4 BRA `(.L_x_21491) ;  /* 0x0000000000084947 */ /* 0x000fea0003800000 */
[----:B------:R-:W-:Y:S05]  /*2640*/  @P0 BRA `(.L_x_21492) ;  /* 0x0000000000140947 */ /* 0x000fea0003800000 */
[----:B------:R-:W-:Y:S05]  /*2650*/  BRA `(.L_x_21493) ;  /* 0x0000000000147947 */ /* 0x000fea0003800000 */
.L_x_21491:
[----:B-----5:R-:W-:Y:S01]  /*2660*/  FADD.FTZ R81, R61, R81 ;  /* 0x000000513d517221 */ /* 0x020fe20000010000 */
[----:B------:R-:W-:Y:S06]  /*2670*/  BRA `(.L_x_21492) ;  /* 0x0000000000087947 */ /* 0x000fec0003800000 */
.L_x_21490:
[----:B-----5:R-:W-:-:S04]  /*2680*/  FADD.FTZ R81, R57, R81 ;  /* 0x0000005139517221 */ /* 0x020fc80000010000 */
[----:B------:R-:W-:-:S07]  /*2690*/  @P2 FADD.FTZ R81, R61, R81 ;  /* 0x000000513d512221 */ /* 0x000fce0000010000 */
.L_x_21492:
[----:B-1----:R-:W-:-:S07]  /*26a0*/  MOV R65, R81 ;  /* 0x0000005100417202 */ /* 0x002fce0000000f00 */
.L_x_21493:
[----:B------:R-:W-:Y:S05]  /*26b0*/  @P3 BRA `(.L_x_21494) ;  /* 0x00000000001c3947 */ /* 0x000fea0003800000 */
[----:B------:R-:W-:-:S04]  /*26c0*/  ISETP.NE.U32.AND P4, PT, RZ, UR18, PT ;  /* 0x00000012ff007c0c */ /* 0x000fc8000bf85070 */
[----:B------:R-:W-:-:S13]  /*26d0*/  ISETP.NE.AND.EX P4, PT, RZ, UR19, PT, P4 ;  /* 0x00000013ff007c0c */ /* 0x000fda000bf85340 */
[----:B------:R-:W-:Y:S05]  /*26e0*/  @P4 BRA `(.L_x_21495) ;  /* 0x0000000000084947 */ /* 0x000fea0003800000 */
[----:B------:R-:W-:Y:S05]  /*26f0*/  @P0 BRA `(.L_x_21496) ;  /* 0x0000000000140947 */ /* 0x000fea0003800000 */
[----:B------:R-:W-:Y:S05]  /*2700*/  BRA `(.L_x_21497) ;  /* 0x0000000000147947 */ /* 0x000fea0003800000 */
.L_x_21495:
[----:B-----5:R-:W-:Y:S01]  /*2710*/  FADD.FTZ R82, R62, R82 ;  /* 0x000000523e527221 */ /* 0x020fe20000010000 */
[----:B------:R-:W-:Y:S06]  /*2720*/  BRA `(.L_x_21496) ;  /* 0x0000000000087947 */ /* 0x000fec0003800000 */
.L_x_21494:
[----:B-----5:R-:W-:-:S04]  /*2730*/  FADD.FTZ R82, R58, R82 ;  /* 0x000000523a527221 */ /* 0x020fc80000010000 */
[----:B------:R-:W-:-:S07]  /*2740*/  @P2 FADD.FTZ R82, R62, R82 ;  /* 0x000000523e522221 */ /* 0x000fce0000010000 */
.L_x_21496:
[----:B-1----:R-:W-:-:S07]  /*2750*/  MOV R66, R82 ;  /* 0x0000005200427202 */ /* 0x002fce0000000f00 */
.L_x_21497:
[----:B------:R-:W-:Y:S05]  /*2760*/  @P3 BRA `(.L_x_21498) ;  /* 0x00000000001c3947 */ /* 0x000fea0003800000 */
[----:B------:R-:W-:-:S04]  /*2770*/  ISETP.NE.U32.AND P4, PT, RZ, UR18, PT ;  /* 0x00000012ff007c0c */ /* 0x000fc8000bf85070 */
[----:B------:R-:W-:-:S13]  /*2780*/  ISETP.NE.AND.EX P4, PT, RZ, UR19, PT, P4 ;  /* 0x00000013ff007c0c */ /* 0x000fda000bf85340 */
[----:B------:R-:W-:Y:S05]  /*2790*/  @P4 BRA `(.L_x_21499) ;  /* 0x0000000000084947 */ /* 0x000fea0003800000 */
[----:B------:R-:W-:Y:S05]  /*27a0*/  @P0 BRA `(.L_x_21500) ;  /* 0x0000000000140947 */ /* 0x000fea0003800000 */
[----:B------:R-:W-:Y:S05]  /*27b0*/  BRA `(.L_x_21501) ;  /* 0x0000000000147947 */ /* 0x000fea0003800000 */
.L_x_21499:
[----:B-----5:R-:W-:Y:S01]  /*27c0*/  FADD.FTZ R83, R63, R83 ;  /* 0x000000533f537221 */ /* 0x020fe20000010000 */
[----:B------:R-:W-:Y:S06]  /*27d0*/  BRA `(.L_x_21500) ;  /* 0x0000000000087947 */ /* 0x000fec0003800000 */
.L_x_21498:
[----:B-----5:R-:W-:-:S04]  /*27e0*/  FADD.FTZ R83, R59, R83 ;  /* 0x000000533b537221 */ /* 0x020fc80000010000 */
[----:B------:R-:W-:-:S07]  /*27f0*/  @P2 FADD.FTZ R83, R63, R83 ;  /* 0x000000533f532221 */ /* 0x000fce0000010000 */
.L_x_21500:
[----:B-1----:R-:W-:-:S07]  /*2800*/  MOV R67, R83 ;  /* 0x0000005300437202 */ /* 0x002fce0000000f00 */
.L_x_21501:
        /* <DEDUP_REMOVED lines=18> */
.L_x_21503:
[----:B-----5:R-:W-:Y:S01]  /*2930*/  FADD.FTZ R84, R60, R84 ;  /* 0x000000543c547221 */ /* 0x020fe20000010000 */
[----:B------:R-:W-:Y:S06]  /*2940*/  BRA `(.L_x_21504) ;  /* 0x0000000000087947 */ /* 0x000fec0003800000 */
.L_x_21502:
[----:B-----5:R-:W-:-:S04]  /*2950*/  FADD.FTZ R84, R56, R84 ;  /* 0x0000005438547221 */ /* 0x020fc80000010000 */
[----:B------:R-:W-:-:S07]  /*2960*/  @P2 FADD.FTZ R84, R60, R84 ;  /* 0x000000543c542221 */ /* 0x000fce0000010000 */
.L_x_21504:
[----:B0-----:R-:W-:-:S07]  /*2970*/  MOV R64, R84 ;  /* 0x0000005400407202 */ /* 0x001fce0000000f00 */
.L_x_21505:
[----:B------:R-:W-:Y:S05]  /*2980*/  @P3 BRA `(.L_x_21506) ;  /* 0x00000000001c3947 */ /* 0x000fea0003800000 */
[----:B------:R-:W-:-:S04]  /*2990*/  ISETP.NE.U32.AND P4, PT, RZ, UR18, PT ;  /* 0x00000012ff007c0c */ /* 0x000fc8000bf85070 */
[----:B------:R-:W-:-:S13]  /*29a0*/  ISETP.NE.AND.EX P4, PT, RZ, UR19, PT, P4 ;  /* 0x00000013ff007c0c */ /* 0x000fda000bf85340 */
[----:B------:R-:W-:Y:S05]  /*29b0*/  @P4 BRA `(.L_x_21507) ;  /* 0x0000000000084947 */ /* 0x000fea0003800000 */
[----:B------:R-:W-:Y:S05]  /*29c0*/  @P0 BRA `(.L_x_21508) ;  /* 0x0000000000140947 */ /* 0x000fea0003800000 */
[----:B------:R-:W-:Y:S05]  /*29d0*/  BRA `(.L_x_21509) ;  /* 0x0000000000147947 */ /* 0x000fea0003800000 */
.L_x_21507:
[----:B-----5:R-:W-:Y:S01]  /*29e0*/  FADD.FTZ R85, R61, R85 ;  /* 0x000000553d557221 */ /* 0x020fe20000010000 */
[----:B------:R-:W-:Y:S06]  /*29f0*/  BRA `(.L_x_21508) ;  /* 0x0000000000087947 */ /* 0x000fec0003800000 */
.L_x_21506:
[----:B-----5:R-:W-:-:S04]  /*2a00*/  FADD.FTZ R85, R57, R85 ;  /* 0x0000005539557221 */ /* 0x020fc80000010000 */
[----:B------:R-:W-:-:S07]  /*2a10*/  @P2 FADD.FTZ R85, R61, R85 ;  /* 0x000000553d552221 */ /* 0x000fce0000010000 */
.L_x_21508:
[----:B0-----:R-:W-:-:S07]  /*2a20*/  MOV R65, R85 ;  /* 0x0000005500417202 */ /* 0x001fce0000000f00 */
.L_x_21509:
[----:B------:R-:W-:Y:S05]  /*2a30*/  @P3 BRA `(.L_x_21510) ;  /* 0x00000000001c3947 */ /* 0x000fea0003800000 */
[----:B------:R-:W-:-:S04]  /*2a40*/  ISETP.NE.U32.AND P4, PT, RZ, UR18, PT ;  /* 0x00000012ff007c0c */ /* 0x000fc8000bf85070 */
[----:B------:R-:W-:-:S13]  /*2a50*/  ISETP.NE.AND.EX P4, PT, RZ, UR19, PT, P4 ;  /* 0x00000013ff007c0c */ /* 0x000fda000bf85340 */
[----:B------:R-:W-:Y:S05]  /*2a60*/  @P4 BRA `(.L_x_21511) ;  /* 0x0000000000084947 */ /* 0x000fea0003800000 */
[----:B------:R-:W-:Y:S05]  /*2a70*/  @P0 BRA `(.L_x_21512) ;  /* 0x0000000000140947 */ /* 0x000fea0003800000 */
[----:B------:R-:W-:Y:S05]  /*2a80*/  BRA `(.L_x_21513) ;  /* 0x0000000000147947 */ /* 0x000fea0003800000 */
.L_x_21511:
[----:B-----5:R-:W-:Y:S01]  /*2a90*/  FADD.FTZ R86, R62, R86 ;  /* 0x000000563e567221 */ /* 0x020fe20000010000 */
[----:B------:R-:W-:Y:S06]  /*2aa0*/  BRA `(.L_x_21512) ;  /* 0x0000000000087947 */ /* 0x000fec0003800000 */
.L_x_21510:
[----:B-----5:R-:W-:-:S04]  /*2ab0*/  FADD.FTZ R86, R58, R86 ;  /* 0x000000563a567221 */ /* 0x020fc80000010000 */
[----:B------:R-:W-:-:S07]  /*2ac0*/  @P2 FADD.FTZ R86, R62, R86 ;  /* 0x000000563e562221 */ /* 0x000fce0000010000 */
.L_x_21512:
[----:B0-----:R-:W-:-:S07]  /*2ad0*/  MOV R66, R86 ;  /* 0x0000005600427202 */ /* 0x001fce0000000f00 */
.L_x_21513:
[----:B------:R-:W-:Y:S05]  /*2ae0*/  @P3 BRA `(.L_x_21514) ;  /* 0x00000000001c3947 */ /* 0x000fea0003800000 */
[----:B------:R-:W-:-:S04]  /*2af0*/  ISETP.NE.U32.AND P4, PT, RZ, UR18, PT ;  /* 0x00000012ff007c0c */ /* 0x000fc8000bf85070 */
[----:B------:R-:W-:-:S13]  /*2b00*/  ISETP.NE.AND.EX P4, PT, RZ, UR19, PT, P4 ;  /* 0x00000013ff007c0c */ /* 0x000fda000bf85340 */
[----:B------:R-:W-:Y:S05]  /*2b10*/  @P4 BRA `(.L_x_21515) ;  /* 0x0000000000084947 */ /* 0x000fea0003800000 */
[----:B------:R-:W-:Y:S05]  /*2b20*/  @P0 BRA `(.L_x_21516) ;  /* 0x0000000000140947 */ /* 0x000fea0003800000 */
[----:B------:R-:W-:Y:S05]  /*2b30*/  BRA `(.L_x_21517) ;  /* 0x0000000000147947 */ /* 0x000fea0003800000 */
.L_x_21515:
[----:B-----5:R-:W-:Y:S01]  /*2b40*/  FADD.FTZ R87, R63, R87 ;  /* 0x000000573f577221 */ /* 0x020fe20000010000 */
[----:B------:R-:W-:Y:S06]  /*2b50*/  BRA `(.L_x_21516) ;  /* 0x0000000000087947 */ /* 0x000fec0003800000 */
.L_x_21514:
[----:B-----5:R-:W-:-:S04]  /*2b60*/  FADD.FTZ R87, R59, R87 ;  /* 0x000000573b577221 */ /* 0x020fc80000010000 */
[----:B------:R-:W-:-:S07]  /*2b70*/  @P2 FADD.FTZ R87, R63, R87 ;  /* 0x000000573f572221 */ /* 0x000fce0000010000 */
.L_x_21516:
[----:B0-----:R-:W-:-:S07]  /*2b80*/  MOV R67, R87 ;  /* 0x0000005700437202 */ /* 0x001fce0000000f00 */
.L_x_21517:
        /* <DEDUP_REMOVED lines=18> */
.L_x_21519:
[----:B-----5:R-:W-:Y:S01]  /*2cb0*/  FADD.FTZ R88, R60, R88 ;  /* 0x000000583c587221 */ /* 0x020fe20000010000 */
[----:B------:R-:W-:Y:S06]  /*2cc0*/  BRA `(.L_x_21520) ;  /* 0x0000000000087947 */ /* 0x000fec0003800000 */
.L_x_21518:
[----:B-----5:R-:W-:-:S04]  /*2cd0*/  FADD.FTZ R88, R56, R88 ;  /* 0x0000005838587221 */ /* 0x020fc80000010000 */
[----:B------:R-:W-:-:S07]  /*2ce0*/  @P2 FADD.FTZ R88, R60, R88 ;  /* 0x000000583c582221 */ /* 0x000fce0000010000 */
.L_x_21520:
[----:B-1----:R-:W-:-:S07]  /*2cf0*/  MOV R64, R88 ;  /* 0x0000005800407202 */ /* 0x002fce0000000f00 */
.L_x_21521:
[----:B------:R-:W-:Y:S05]  /*2d00*/  @P3 BRA `(.L_x_21522) ;  /* 0x00000000001c3947 */ /* 0x000fea0003800000 */
[----:B------:R-:W-:-:S04]  /*2d10*/  ISETP.NE.U32.AND P4, PT, RZ, UR18, PT ;  /* 0x00000012ff007c0c */ /* 0x000fc8000bf85070 */
[----:B------:R-:W-:-:S13]  /*2d20*/  ISETP.NE.AND.EX P4, PT, RZ, UR19, PT, P4 ;  /* 0x00000013ff007c0c */ /* 0x000fda000bf85340 */
[----:B------:R-:W-:Y:S05]  /*2d30*/  @P4 BRA `(.L_x_21523) ;  /* 0x0000000000084947 */ /* 0x000fea0003800000 */
[----:B------:R-:W-:Y:S05]  /*2d40*/  @P0 BRA `(.L_x_21524) ;  /* 0x0000000000140947 */ /* 0x000fea0003800000 */
[----:B------:R-:W-:Y:S05]  /*2d50*/  BRA `(.L_x_21525) ;  /* 0x0000000000147947 */ /* 0x000fea0003800000 */
.L_x_21523:
[----:B-----5:R-:W-:Y:S01]  /*2d60*/  FADD.FTZ R89, R61, R89 ;  /* 0x000000593d597221 */ /* 0x020fe20000010000 */
[----:B------:R-:W-:Y:S06]  /*2d70*/  BRA `(.L_x_21524) ;  /* 0x0000000000087947 */ /* 0x000fec0003800000 */
.L_x_21522:
[----:B-----5:R-:W-:-:S04]  /*2d80*/  FADD.FTZ R89, R57, R89 ;  /* 0x0000005939597221 */ /* 0x020fc80000010000 */
[----:B------:R-:W-:-:S07]  /*2d90*/  @P2 FADD.FTZ R89, R61, R89 ;  /* 0x000000593d592221 */ /* 0x000fce0000010000 */
.L_x_21524:
[----:B-1----:R-:W-:-:S07]  /*2da0*/  MOV R65, R89 ;  /* 0x0000005900417202 */ /* 0x002fce0000000f00 */
.L_x_21525:
[----:B------:R-:W-:Y:S05]  /*2db0*/  @P3 BRA `(.L_x_21526) ;  /* 0x00000000001c3947 */ /* 0x000fea0003800000 */
[----:B------:R-:W-:-:S04]  /*2dc0*/  ISETP.NE.U32.AND P4, PT, RZ, UR18, PT ;  /* 0x00000012ff007c0c */ /* 0x000fc8000bf85070 */
[----:B------:R-:W-:-:S13]  /*2dd0*/  ISETP.NE.AND.EX P4, PT, RZ, UR19, PT, P4 ;  /* 0x00000013ff007c0c */ /* 0x000fda000bf85340 */
[----:B------:R-:W-:Y:S05]  /*2de0*/  @P4 BRA `(.L_x_21527) ;  /* 0x0000000000084947 */ /* 0x000fea0003800000 */
[----:B------:R-:W-:Y:S05]  /*2df0*/  @P0 BRA `(.L_x_21528) ;  /* 0x0000000000140947 */ /* 0x000fea0003800000 */
[----:B------:R-:W-:Y:S05]  /*2e00*/  BRA `(.L_x_21529) ;  /* 0x0000000000147947 */ /* 0x000fea0003800000 */
.L_x_21527:
[----:B-----5:R-:W-:Y:S01]  /*2e10*/  FADD.FTZ R90, R62, R90 ;  /* 0x0000005a3e5a7221 */ /* 0x020fe20000010000 */
[----:B------:R-:W-:Y:S06]  /*2e20*/  BRA `(.L_x_21528) ;  /* 0x0000000000087947 */ /* 0x000fec0003800000 */
.L_x_21526:
[----:B-----5:R-:W-:-:S04]  /*2e30*/  FADD.FTZ R90, R58, R90 ;  /* 0x0000005a3a5a7221 */ /* 0x020fc80000010000 */
[----:B------:R-:W-:-:S07]  /*2e40*/  @P2 FADD.FTZ R90, R62, R90 ;  /* 0x0000005a3e5a2221 */ /* 0x000fce0000010000 */
.L_x_21528:
[----:B-1----:R-:W-:-:S07]  /*2e50*/  MOV R66, R90 ;  /* 0x0000005a00427202 */ /* 0x002fce0000000f00 */
.L_x_21529:
[----:B------:R-:W-:Y:S05]  /*2e60*/  @P3 BRA `(.L_x_21530) ;  /* 0x00000000001c3947 */ /* 0x000fea0003800000 */
[----:B------:R-:W-:-:S04]  /*2e70*/  ISETP.NE.U32.AND P4, PT, RZ, UR18, PT ;  /* 0x00000012ff007c0c */ /* 0x000fc8000bf85070 */
[----:B------:R-:W-:-:S13]  /*2e80*/  ISETP.NE.AND.EX P4, PT, RZ, UR19, PT, P4 ;  /* 0x00000013ff007c0c */ /* 0x000fda000bf85340 */
[----:B------:R-:W-:Y:S05]  /*2e90*/  @P4 BRA `(.L_x_21531) ;  /* 0x0000000000084947 */ /* 0x000fea0003800000 */
[----:B------:R-:W-:Y:S05]  /*2ea0*/  @P0 BRA `(.L_x_21532) ;  /* 0x0000000000140947 */ /* 0x000fea0003800000 */
[----:B------:R-:W-:Y:S05]  /*2eb0*/  BRA `(.L_x_21533) ;  /* 0x0000000000147947 */ /* 0x000fea0003800000 */
.L_x_21531:
[----:B-----5:R-:W-:Y:S01]  /*2ec0*/  FADD.FTZ R91, R63, R91 ;  /* 0x0000005b3f5b7221 */ /* 0x020fe20000010000 */
[----:B------:R-:W-:Y:S06]  /*2ed0*/  BRA `(.L_x_21532) ;  /* 0x0000000000087947 */ /* 0x000fec0003800000 */
.L_x_21530:
[----:B-----5:R-:W-:-:S04]  /*2ee0*/  FADD.FTZ R91, R59, R91 ;  /* 0x0000005b3b5b7221 */ /* 0x020fc80000010000 */
[----:B------:R-:W-:-:S07]  /*2ef0*/  @P2 FADD.FTZ R91, R63, R91 ;  /* 0x0000005b3f5b2221 */ /* 0x000fce0000010000 */
.L_x_21532:
[----:B-1----:R-:W-:-:S07]  /*2f00*/  MOV R67, R91 ;  /* 0x0000005b00437202 */ /* 0x002fce0000000f00 */
.L_x_21533:
[----:B-1----:R-:W0:Y:S01]  /*2f10*/  @P0 LDC.64 R136, c[0x0][0x238] ;  /* 0x00008e00ff880b82 */ /* 0x002e220000000a00 */
[----:B------:R-:W-:-:S05]  /*2f20*/  IADD3 R193, R141, 0x700, RZ ;  /* 0x000007008dc17810 */ /* 0x000fca0007ffe0ff */
[----:B------:R-:W-:Y:S02]  /*2f30*/  IMAD.WIDE.U32 R92, R193, 0x10, R92 ;  /* 0x00000010c15c7825 */ /* 0x000fe400078e005c */
[----:B------:R-:W1:Y:S08]  /*2f40*/  @P1 LDC.64 R134, c[0x0][0x228] ;  /* 0x00008a00ff861b82 */ /* 0x000e700000000a00 */
[----:B------:R-:W2:Y:S01]  /*2f50*/  @P2 LDC.64 R94, c[0x0][0x230] ;  /* 0x00008c00ff5e2b82 */ /* 0x000ea20000000a00 */
[----:B0-----:R-:W-:-:S05]  /*2f60*/  @P0 IMAD.WIDE.U32 R136, R183, 0x10, R136 ;  /* 0x00000010b7880825 */ /* 0x001fca00078e0088 */
[----:B------:R0:W-:Y:S01]  /*2f70*/  @P0 STG.E.128 desc[UR4][R136.64], R64 ;  /* 0x0000004088000986 */ /* 0x0001e2000c101d04 */
[----:B-1----:R-:W-:-:S05]  /*2f80*/  @P1 IMAD.WIDE.U32 R134, R193, 0x10, R134 ;  /* 0x00000010c1861825 */ /* 0x002fca00078e0086 */
        /* <DEDUP_REMOVED lines=10> */
.L_x_21535:
[----:B-----5:R-:W-:Y:S01]  /*3030*/  FADD.FTZ R92, R60, R92 ;  /* 0x0000005c3c5c7221 */ /* 0x020fe20000010000 */
[----:B------:R-:W-:Y:S06]  /*3040*/  BRA `(.L_x_21536) ;  /* 0x0000000000087947 */ /* 0x000fec0003800000 */
.L_x_21534:
[----:B-----5:R-:W-:-:S04]  /*3050*/  FADD.FTZ R92, R56, R92 ;  /* 0x0000005c385c7221 */ /* 0x020fc80000010000 */
[----:B------:R-:W-:-:S07]  /*3060*/  @P2 FADD.FTZ R92, R60, R92 ;  /* 0x0000005c3c5c2221 */ /* 0x000fce0000010000 */
.L_x_21536:
[----:B0----5:R-:W-:-:S07]  /*3070*/  MOV R64, R92 ;  /* 0x0000005c00407202 */ /* 0x021fce0000000f00 */
.L_x_21537:
[----:B------:R-:W-:Y:S05]  /*3080*/  @P3 BRA `(.L_x_21538) ;  /* 0x00000000001c3947 */ /* 0x000fea0003800000 */
[----:B------:R-:W-:-:S04]  /*3090*/  ISETP.NE.U32.AND P4, PT, RZ, UR18, PT ;  /* 0x00000012ff007c0c */ /* 0x000fc8000bf85070 */
[----:B------:R-:W-:-:S13]  /*30a0*/  ISETP.NE.AND.EX P4, PT, RZ, UR19, PT, P4 ;  /* 0x00000013ff007c0c */ /* 0x000fda000bf85340 */
[----:B------:R-:W-:Y:S05]  /*30b0*/  @P4 BRA `(.L_x_21539) ;  /* 0x0000000000084947 */ /* 0x000fea0003800000 */
[----:B------:R-:W-:Y:S05]  /*30c0*/  @P0 BRA `(.L_x_21540) ;  /* 0x0000000000140947 */ /* 0x000fea0003800000 */
[----:B------:R-:W-:Y:S05]  /*30d0*/  BRA `(.L_x_21541) ;  /* 0x0000000000147947 */ /* 0x000fea0003800000 */
.L_x_21539:
[----:B-----5:R-:W-:Y:S01]  /*30e0*/  FADD.FTZ R93, R61, R93 ;  /* 0x0000005d3d5d7221 */ /* 0x020fe20000010000 */
[----:B------:R-:W-:Y:S06]  /*30f0*/  BRA `(.L_x_21540) ;  /* 0x0000000000087947 */ /* 0x000fec0003800000 */
.L_x_21538:
[----:B-----5:R-:W-:-:S04]  /*3100*/  FADD.FTZ R93, R57, R93 ;  /* 0x0000005d395d7221 */ /* 0x020fc80000010000 */
[----:B------:R-:W-:-:S07]  /*3110*/  @P2 FADD.FTZ R93, R61, R93 ;  /* 0x0000005d3d5d2221 */ /* 0x000fce0000010000 */
.L_x_21540:
[----:B0----5:R-:W-:-:S07]  /*3120*/  MOV R65, R93 ;  /* 0x0000005d00417202 */ /* 0x021fce0000000f00 */
.L_x_21541:
[----:B------:R-:W-:Y:S05]  /*3130*/  @P3 BRA `(.L_x_21542) ;  /* 0x00000000001c3947 */ /* 0x000fea0003800000 */
[----:B------:R-:W-:-:S04]  /*3140*/  ISETP.NE.U32.AND P4, PT, RZ, UR18, PT ;  /* 0x00000012ff007c0c */ /* 0x000fc8000bf85070 */
[----:B------:R-:W-:-:S13]  /*3150*/  ISETP.NE.AND.EX P4, PT, RZ, UR19, PT, P4 ;  /* 0x00000013ff007c0c */ /* 0x000fda000bf85340 */
[----:B------:R-:W-:Y:S05]  /*3160*/  @P4 BRA `(.L_x_21543) ;  /* 0x0000000000084947 */ /* 0x000fea0003800000 */
[----:B------:R-:W-:Y:S05]  /*3170*/  @P0 BRA `(.L_x_21544) ;  /* 0x0000000000140947 */ /* 0x000fea0003800000 */
[----:B------:R-:W-:Y:S05]  /*3180*/  BRA `(.L_x_21545) ;  /* 0x0000000000147947 */ /* 0x000fea0003800000 */
.L_x_21543:
[----:B-----5:R-:W-:Y:S01]  /*3190*/  FADD.FTZ R94, R62, R94 ;  /* 0x0000005e3e5e7221 */ /* 0x020fe20000010000 */
[----:B------:R-:W-:Y:S06]  /*31a0*/  BRA `(.L_x_21544) ;  /* 0x0000000000087947 */ /* 0x000fec0003800000 */
.L_x_21542:
[----:B-----5:R-:W-:-:S04]  /*31b0*/  FADD.FTZ R94, R58, R94 ;  /* 0x0000005e3a5e7221 */ /* 0x020fc80000010000 */
[----:B------:R-:W-:-:S07]  /*31c0*/  @P2 FADD.FTZ R94, R62, R94 ;  /* 0x0000005e3e5e2221 */ /* 0x000fce0000010000 */
.L_x_21544:
[----:B0----5:R-:W-:-:S07]  /*31d0*/  MOV R66, R94 ;  /* 0x0000005e00427202 */ /* 0x021fce0000000f00 */
.L_x_21545:
[----:B------:R-:W-:Y:S05]  /*31e0*/  @P3 BRA `(.L_x_21546) ;  /* 0x00000000001c3947 */ /* 0x000fea0003800000 */
[----:B------:R-:W-:-:S04]  /*31f0*/  ISETP.NE.U32.AND P2, PT, RZ, UR18, PT ;  /* 0x00000012ff007c0c */ /* 0x000fc8000bf45070 */
[----:B------:R-:W-:-:S13]  /*3200*/  ISETP.NE.AND.EX P2, PT, RZ, UR19, PT, P2 ;  /* 0x00000013ff007c0c */ /* 0x000fda000bf45320 */
[----:B------:R-:W-:Y:S05]  /*3210*/  @P2 BRA `(.L_x_21547) ;  /* 0x0000000000082947 */ /* 0x000fea0003800000 */
[----:B------:R-:W-:Y:S05]  /*3220*/  @P0 BRA `(.L_x_21548) ;  /* 0x0000000000140947 */ /* 0x000fea0003800000 */
[----:B------:R-:W-:Y:S05]  /*3230*/  BRA `(.L_x_21549) ;  /* 0x0000000000147947 */ /* 0x000fea0003800000 */
.L_x_21547:
[----:B-----5:R-:W-:Y:S01]  /*3240*/  FADD.FTZ R95, R63, R95 ;  /* 0x0000005f3f5f7221 */ /* 0x020fe20000010000 */
[----:B------:R-:W-:Y:S06]  /*3250*/  BRA `(.L_x_21548) ;  /* 0x0000000000087947 */ /* 0x000fec0003800000 */
.L_x_21546:
[----:B-----5:R-:W-:-:S04]  /*3260*/  FADD.FTZ R95, R59, R95 ;  /* 0x0000005f3b5f7221 */ /* 0x020fc80000010000 */
[----:B------:R-:W-:-:S07]  /*3270*/  @P2 FADD.FTZ R95, R63, R95 ;  /* 0x0000005f3f5f2221 */ /* 0x000fce0000010000 */
.L_x_21548:
[----:B0----5:R-:W-:-:S07]  /*3280*/  MOV R67, R95 ;  /* 0x0000005f00437202 */ /* 0x021fce0000000f00 */
.L_x_21549:
[----:B0-----:R-:W-:Y:S01]  /*3290*/  FADD.FTZ R134, RZ, R52 ;  /* 0x00000034ff867221 */ /* 0x001fe20000010000 */
[----:B------:R-:W0:Y:S01]  /*32a0*/  S2R R138, SR_TID.X ;  /* 0x00000000008a7919 */ /* 0x000e220000002100 */
[----:B------:R-:W-:Y:S01]  /*32b0*/  LOP3.LUT P2, RZ, R186, 0xff, RZ, 0xc0, !PT ;  /* 0x000000ffbaff7812 */ /* 0x000fe2000784c0ff */
[----:B------:R-:W-:Y:S01]  /*32c0*/  UMOV UR6, 0xffffffff ;  /* 0xffffffff00067882 */ /* 0x000fe20000000000 */
        /* <DEDUP_REMOVED lines=31> */
[----:B-----5:R-:W-:Y:S01]  /*34c0*/  FADD.FTZ R136, R137, R92 ;  /* 0x0000005c89887221 */ /* 0x020fe20000010000 */
        /* <DEDUP_REMOVED lines=91> */
.L_x_21562:
[----:B------:R-:W2:Y:S01]  /*3a80*/  @!P3 S2R R140, SR_CgaCtaId ;  /* 0x00000000008cb919 */ /* 0x000ea20000008800 */
[----:B------:R-:W-:Y:S01]  /*3a90*/  LOP3.LUT R191, R138, 0x1f, RZ, 0xc0, !PT ;  /* 0x0000001f8abf7812 */ /* 0x000fe200078ec0ff */
[----:B------:R-:W-:Y:S05]  /*3aa0*/  WARPSYNC.ALL ;  /* 0x0000000000007948 */ /* 0x000fea0003800000 */
[----:B------:R-:W-:Y:S02]  /*3ab0*/  ISETP.GT.U32.AND P4, PT, R191, 0x7, PT ;  /* 0x00000007bf00780c */ /* 0x000fe40003f84070 */
[----:B------:R-:W-:Y:S02]  /*3ac0*/  @!P3 MOV R135, 0x400 ;  /* 0x000004000087b802 */ /* 0x000fe40000000f00 */
[----:B------:R-:W-:-:S09]  /*3ad0*/  LOP3.LUT R139, R137, 0x7, RZ, 0xc0, !PT ;  /* 0x00000007898b7812 */ /* 0x000fd200078ec0ff */
[----:B------:R-:W0:Y:S01]  /*3ae0*/  @!P4 S2R R184, SR_CgaCtaId ;  /* 0x0000000000b8c919 */ /* 0x000e220000008800 */
[----:B------:R-:W-:Y:S02]  /*3af0*/  @!P4 MOV R137, 0x400 ;  /* 0x000004000089c802 */ /* 0x000fe40000000f00 */
[----:B--2---:R-:W-:Y:S02]  /*3b00*/  @!P3 LEA R140, R140, R135, 0x18 ;  /* 0x000000878c8cb211 */ /* 0x004fe400078ec0ff */
[C---:B------:R-:W-:Y:S02]  /*3b10*/  @!P3 IADD3 R135, R136.reuse, R139, RZ ;  /* 0x0000008b8887b210 */ /* 0x040fe40007ffe0ff */
[----:B------:R-:W-:Y:S02]  /*3b20*/  @!P4 IADD3 R136, R136, R191, RZ ;  /* 0x000000bf8888c210 */ /* 0x000fe40007ffe0ff */
[----:B------:R-:W-:Y:S01]  /*3b30*/  @!P3 LEA R140, R135, R140, 0x3 ;  /* 0x0000008c878cb211 */ /* 0x000fe200078e18ff */
[----:B-1----:R-:W-:-:S05]  /*3b40*/  FADD.FTZ R135, R187, R186 ;  /* 0x000000babb877221 */ /* 0x002fca0000010000 */
[----:B------:R-:W-:Y:S01]  /*3b50*/  @!P3 STS.64 [R140], R134 ;  /* 0x000000868c00b388 */ /* 0x000fe20000000a00 */
[----:B------:R-:W-:Y:S01]  /*3b60*/  BAR.SYNC.DEFER_BLOCKING 0x0 ;  /* 0x0000000000007b1d */ /* 0x000fe20000010000 */
[----:B------:R-:W-:Y:S02]  /*3b70*/  LOP3.LUT P3, RZ, R139, 0x1f, R138, 0xf8, !PT ;  /* 0x0000001f8bff7812 */ /* 0x000fe4000786f88a */
[----:B0-----:R-:W-:Y:S01]  /*3b80*/  @!P4 LEA R187, R184, R137, 0x18 ;  /* 0x00000089b8bbc211 */ /* 0x001fe200078ec0ff */
[----:B------:R-:W-:-:S03]  /*3b90*/  HFMA2.MMA R184, -RZ, RZ, 0, 0 ;  /* 0x00000000ffb87435 */ /* 0x000fc600000001ff */
[----:B------:R-:W-:Y:S02]  /*3ba0*/  @!P4 LEA R186, R136, R187, 0x3 ;  /* 0x000000bb88bac211 */ /* 0x000fe400078e18ff */
[----:B------:R-:W-:Y:S02]  /*3bb0*/  CS2R R136, SRZ ;  /* 0x0000000000887805 */ /* 0x000fe4000001ff00 */
[----:B------:R-:W-:-:S05]  /*3bc0*/  @!P4 MOV R184, 0x400 ;  /* 0x0000040000b8c802 */ /* 0x000fca0000000f00 */
[----:B------:R-:W0:Y:S04]  /*3bd0*/  SHFL.DOWN PT, R187, R184, 0x4, 0x1f ;  /* 0x08801f00b8bb7f89 */ /* 0x000e2800000e0000 */
[----:B------:R-:W1:Y:S01]  /*3be0*/  @!P4 LDS.64 R136, [R186] ;  /* 0x00000000ba88c984 */ /* 0x000e620000000a00 */
[-C--:B0-----:R-:W-:Y:S02]  /*3bf0*/  IADD3 R135, R187, R184.reuse, RZ ;  /* 0x000000b8bb877210 */ /* 0x081fe40007ffe0ff */
[----:B------:R-:W-:Y:S02]  /*3c00*/  I2FP.F32.S32 R190, R187 ;  /* 0x000000bb00be7245 */ /* 0x000fe40000201400 */
[----:B------:R-:W-:Y:S01]  /*3c10*/  I2FP.F32.S32 R140, R135 ;  /* 0x00000087008c7245 */ /* 0x000fe20000201400 */
[----:B------:R-:W-:Y:S01]  /*3c20*/  SHFL.DOWN PT, R192, R135, 0x2, 0x1f ;  /* 0x08401f0087c07f89 */ /* 0x000fe200000e0000 */
[----:B------:R-:W-:-:S02]  /*3c30*/  I2FP.F32.S32 R187, R184 ;  /* 0x000000b800bb7245 */ /* 0x000fc40000201400 */
[----:B------:R-:W0:Y:S01]  /*3c40*/  MUFU.RCP R188, R140 ;  /* 0x0000008c00bc7308 */ /* 0x000e220000001000 */
[----:B-1----:R-:W1:Y:S04]  /*3c50*/  SHFL.DOWN PT, R191, R136, 0x4, 0x1f ;  /* 0x08801f0088bf7f89 */ /* 0x002e6800000e0000 */
[----:B------:R-:W2:Y:S01]  /*3c60*/  SHFL.DOWN PT, R134, R137, 0x4, 0x1f ;  /* 0x08801f0089867f89 */ /* 0x000ea200000e0000 */
[----:B-1----:R-:W-:-:S04]  /*3c70*/  FMUL.FTZ R186, R191, R190 ;  /* 0x000000bebfba7220 */ /* 0x002fc80000410000 */
[----:B------:R-:W-:Y:S01]  /*3c80*/  FFMA.FTZ R201, R187, R136, R186 ;  /* 0x00000088bbc97223 */ /* 0x000fe200000100ba */
[----:B------:R-:W-:Y:S01]  /*3c90*/  FADD.FTZ R136, -R191, R136 ;  /* 0x00000088bf887221 */ /* 0x000fe20000010100 */
[----:B------:R-:W-:Y:S01]  /*3ca0*/  IADD3 R186, R135, R192, RZ ;  /* 0x000000c087ba7210 */ /* 0x000fe20007ffe0ff */
[----:B--2---:R-:W-:Y:S01]  /*3cb0*/  FADD.FTZ R135, R134, R137 ;  /* 0x0000008986877221 */ /* 0x004fe20000010000 */
[----:B0-----:R-:W-:Y:S01]  /*3cc0*/  FMUL.FTZ R201, R188, R201 ;  /* 0x000000c9bcc97220 */ /* 0x001fe20000410000 */
[----:B------:R-:W-:Y:S01]  /*3cd0*/  FMUL.FTZ R136, R136, R136 ;  /* 0x0000008888887220 */ /* 0x000fe20000410000 */
[----:B------:R-:W-:Y:S01]  /*3ce0*/  I2FP.F32.S32 R192, R192 ;  /* 0x000000c000c07245 */ /* 0x000fe20000201400 */
[----:B------:R-:W-:Y:S02]  /*3cf0*/  SHFL.DOWN PT, R203, R186, 0x1, 0x1f ;  /* 0x08201f00bacb7f89 */ /* 0x000fe400000e0000 */
[----:B------:R-:W-:Y:S01]  /*3d00*/  FMUL.FTZ R136, R136, R187 ;  /* 0x000000bb88887220 */ /* 0x000fe20000410000 */
[----:B------:R-:W-:Y:S01]  /*3d10*/  I2FP.F32.S32 R187, R186 ;  /* 0x000000ba00bb7245 */ /* 0x000fe20000201400 */
[----:B------:R-:W0:Y:S02]  /*3d20*/  SHFL.DOWN PT, R184, R201, 0x2, 0x1f ;  /* 0x08401f00c9b87f89 */ /* 0x000e2400000e0000 */
[----:B------:R-:W-:Y:S01]  /*3d30*/  FMUL.FTZ R136, R136, R190 ;  /* 0x000000be88887220 */ /* 0x000fe20000410000 */
[----:B------:R-:W1:Y:S03]  /*3d40*/  MUFU.RCP R137, R187 ;  /* 0x000000bb00897308 */ /* 0x000e660000001000 */
[----:B------:R-:W-:-:S05]  /*3d50*/  FFMA.FTZ R135, R188, R136, R135 ;  /* 0x00000088bc877223 */ /* 0x000fca0000010087 */
[----:B------:R-:W2:Y:S01]  /*3d60*/  SHFL.DOWN PT, R134, R135, 0x2, 0x1f ;  /* 0x08401f0087867f89 */ /* 0x000ea200000e0000 */
[----:B0-----:R-:W-:Y:S01]  /*3d70*/  FMUL.FTZ R191, R184, R192 ;  /* 0x000000c0b8bf7220 */ /* 0x001fe20000410000 */
[----:B------:R-:W-:-:S03]  /*3d80*/  FADD.FTZ R184, R201, -R184 ;  /* 0x800000b8c9b87221 */ /* 0x000fc60000010000 */
[----:B------:R-:W-:Y:S01]  /*3d90*/  FFMA.FTZ R136, R140, R201, R191 ;  /* 0x000000c98c887223 */ /* 0x000fe200000100bf */
[----:B------:R-:W-:Y:S01]  /*3da0*/  FMUL.FTZ R191, R184, R184 ;  /* 0x000000b8b8bf7220 */ /* 0x000fe20000410000 */
[----:B------:R-:W-:Y:S02]  /*3db0*/  IADD3 R184, R186, R203, RZ ;  /* 0x000000cbbab87210 */ /* 0x000fe40007ffe0ff */
[----:B-1----:R-:W-:Y:S01]  /*3dc0*/  FMUL.FTZ R136, R137, R136 ;  /* 0x0000008889887220 */ /* 0x002fe20000410000 */
[----:B------:R-:W-:Y:S01]  /*3dd0*/  FMUL.FTZ R191, R140, R191 ;  /* 0x000000bf8cbf7220 */ /* 0x000fe20000410000 */
[----:B------:R-:W-:Y:S01]  /*3de0*/  I2FP.F32.S32 R184, R184 ;  /* 0x000000b800b87245 */ /* 0x000fe20000201400 */
[----:B--2---:R-:W-:Y:S01]  /*3df0*/  FADD.FTZ R134, R135, R134 ;  /* 0x0000008687867221 */ /* 0x004fe20000010000 */
[----:B------:R-:W-:Y:S01]  /*3e00*/  I2FP.F32.S32 R203, R203 ;  /* 0x000000cb00cb7245 */ /* 0x000fe20000201400 */
[----:B------:R-:W0:Y:S01]  /*3e10*/  SHFL.DOWN PT, R205, R136, 0x1, 0x1f ;  /* 0x08201f0088cd7f89 */ /* 0x000e2200000e0000 */
[----:B------:R-:W-:-:S02]  /*3e20*/  FMUL.FTZ R191, R191, R192 ;  /* 0x000000c0bfbf7220 */ /* 0x000fc40000410000 */
[----:B------:R-:W1:Y:S02]  /*3e30*/  MUFU.RCP R184, R184 ;  /* 0x000000b800b87308 */ /* 0x000e640000001000 */
[----:B------:R-:W-:-:S05]  /*3e40*/  FFMA.FTZ R134, R137, R191, R134 ;  /* 0x000000bf89867223 */ /* 0x000fca0000010086 */
[----:B------:R-:W2:Y:S01]  /*3e50*/  SHFL.DOWN PT, R135, R134, 0x1, 0x1f ;  /* 0x08201f0086877f89 */ /* 0x000ea200000e0000 */
[----:B0-----:R-:W-:-:S04]  /*3e60*/  FMUL.FTZ R140, R205, R203 ;  /* 0x000000cbcd8c7220 */ /* 0x001fc80000410000 */
[----:B------:R-:W-:Y:S01]  /*3e70*/  FFMA.FTZ R137, R187, R136, R140 ;  /* 0x00000088bb897223 */ /* 0x000fe2000001008c */
[----:B------:R-:W-:-:S03]  /*3e80*/  FADD.FTZ R136, R136, -R205 ;  /* 0x800000cd88887221 */ /* 0x000fc60000010000 */
        /* <DEDUP_REMOVED lines=8> */
[----:B------:R-:W1:Y:S01]  /*3f10*/  SHFL.IDX PT, R201, R135, RZ, 0x1f ;  /* 0x00001fff87c97589 */ /* 0x000e6200000e0000 */
[----:B0-----:R-:W-:-:S05]  /*3f20*/  FSEL R134, R191, RZ, !P5 ;  /* 0x000000ffbf867208 */ /* 0x001fca0006800000 */
[C---:B------:R-:W-:Y:S01]  /*3f30*/  FADD.FTZ R187, -R134.reuse, R69 ;  /* 0x0000004586bb7221 */ /* 0x040fe20000010100 */
[C---:B------:R-:W-:Y:S01]  /*3f40*/  FADD.FTZ R138, -R134.reuse, R52 ;  /* 0x00000034868a7221 */ /* 0x040fe20000010100 */
[C---:B------:R-:W-:Y:S01]  /*3f50*/  FADD.FTZ R139, -R134.reuse, R53 ;  /* 0x00000035868b7221 */ /* 0x040fe20000010100 */
[----:B------:R-:W-:Y:S01]  /*3f60*/  FMUL.FTZ R69, R191, R191 ;  /* 0x000000bfbf457220 */ /* 0x000fe20000410000 */
[----:B------:R-:W0:Y:S01]  /*3f70*/  @!P3 LDC.64 R52, c[0x0][0x250] ;  /* 0x00009400ff34bb82 */ /* 0x000e220000000a00 */
[C---:B------:R-:W-:Y:S01]  /*3f80*/  FADD.FTZ R186, -R134.reuse, R68 ;  /* 0x0000004486ba7221 */ /* 0x040fe20000010100 */
[C---:B------:R-:W-:Y:S01]  /*3f90*/  FADD.FTZ R140, -R134.reuse, R54 ;  /* 0x00000036868c7221 */ /* 0x040fe20000010100 */
[----:B-1----:R-:W-:Y:S01]  /*3fa0*/  FFMA.FTZ R68, R201, UR8, R136 ;  /* 0x00000008c9447c23 */ /* 0x002fe20008010088 */
[----:B------:R-:W-:Y:S01]  /*3fb0*/  FSEL R69, R69, RZ, P5 ;  /* 0x000000ff45457208 */ /* 0x000fe20002800000 */
[C---:B------:R-:W-:Y:S01]  /*3fc0*/  FADD.FTZ R184, -R134.reuse, R55 ;  /* 0x0000003786b87221 */ /* 0x040fe20000010100 */
[C---:B------:R-:W-:Y:S01]  /*3fd0*/  FADD.FTZ R215, -R134.reuse, R70 ;  /* 0x0000004686d77221 */ /* 0x040fe20000010100 */
[----:B------:R-:W-:Y:S01]  /*3fe0*/  FADD.FTZ R210, -R134, R76 ;  /* 0x0000004c86d27221 */ /* 0x000fe20000010100 */
[----:B------:R-:W1:Y:S01]  /*3ff0*/  @!P3 LDC.64 R54, c[0x0][0x258] ;  /* 0x00009600ff36bb82 */ /* 0x000e620000000a00 */
[----:B------:R-:W-:Y:S01]  /*4000*/  FADD.FTZ R68, R68, R69 ;  /* 0x0000004544447221 */ /* 0x000fe20000010000 */
[----:B------:R-:W-:Y:S01]  /*4010*/  SHF.L.U32 R76, R141, 0x4, RZ ;  /* 0x000000048d4c7819 */ /* 0x000fe200000006ff */
[C---:B------:R-:W-:Y:S01]  /*4020*/  FADD.FTZ R212, -R134.reuse, R78 ;  /* 0x0000004e86d47221 */ /* 0x040fe20000010100 */
[C---:B------:R-:W-:Y:S01]  /*4030*/  FADD.FTZ R217, -R134.reuse, R71 ;  /* 0x0000004786d97221 */ /* 0x040fe20000010100 */
[----:B------:R-:W2:Y:S01]  /*4040*/  MUFU.RSQ R219, R68 ;  /* 0x0000004400db7308 */ /* 0x000ea20000001400 */
[C---:B------:R-:W-:Y:S01]  /*4050*/  FADD.FTZ R71, -R134.reuse, R72 ;  /* 0x0000004886477221 */ /* 0x040fe20000010100 */
[C---:B------:R-:W-:Y:S01]  /*4060*/  FADD.FTZ R135, -R134.reuse, R73 ;  /* 0x0000004986877221 */ /* 0x040fe20000010100 */
[----:B------:R-:W3:Y:S01]  /*4070*/  LDC.64 R136, c[0x0][0x2b8] ;  /* 0x0000ae00ff887b82 */ /* 0x000ee20000000a00 */
        /* <DEDUP_REMOVED lines=11> */
[----:B------:R-:W-:Y:S01]  /*4130*/  FADD.FTZ R206, -R134, R80 ;  /* 0x0000005086ce7221 */ /* 0x000fe20000010100 */
[----:B------:R0:W-:Y:S01]  /*4140*/  @!P3 STG.E desc[UR4][R52.64], R191 ;  /* 0x000000bf3400b986 */ /* 0x0001e2000c101904 */
[C---:B--2---:R-:W-:Y:S01]  /*4150*/  FMUL.FTZ R70, R219.reuse, R140 ;  /* 0x0000008cdb467220 */ /* 0x044fe20000410000 */
[----:B------:R-:W-:Y:S01]  /*4160*/  FMUL.FTZ R72, R219, R138 ;  /* 0x0000008adb487220 */ /* 0x000fe20000410000 */
[----:B-1----:R-:W-:-:S04]  /*4170*/  @!P3 IMAD.WIDE R68, R182, 0x4, R54 ;  /* 0x00000004b644b825 */ /* 0x002fc800078e0236 */
[C---:B------:R-:W-:Y:S01]  /*4180*/  FMUL.FTZ R73, R219.reuse, R139 ;  /* 0x0000008bdb497220 */ /* 0x040fe20000410000 */
[C---:B------:R-:W-:Y:S01]  /*4190*/  FMUL.FTZ R184, R219.reuse, R184 ;  /* 0x000000b8dbb87220 */ /* 0x040fe20000410000 */
[C---:B------:R-:W-:Y:S01]  /*41a0*/  FMUL.FTZ R82, R219.reuse, R186 ;  /* 0x000000badb527220 */ /* 0x040fe20000410000 */
[C---:B------:R-:W-:Y:S01]  /*41b0*/  FMUL.FTZ R83, R219.reuse, R187 ;  /* 0x000000bbdb537220 */ /* 0x040fe20000410000 */
[----:B------:R1:W-:Y:S01]  /*41c0*/  @!P3 STG.E desc[UR4][R68.64], R219 ;  /* 0x000000db4400b986 */ /* 0x0003e2000c101904 */
[C---:B------:R-:W-:Y:S01]  /*41d0*/  IADD3 R78, P3, R76.reuse, UR10, RZ ;  /* 0x0000000a4c4e7c10 */ /* 0x040fe2000ff7e0ff */
[C---:B------:R-:W-:Y:S01]  /*41e0*/  FMUL.FTZ R215, R219.reuse, R215 ;  /* 0x000000d7dbd77220 */ /* 0x040fe20000410000 */
[----:B------:R-:W-:Y:S01]  /*41f0*/  IADD3 R76, P4, R76, UR12, RZ ;  /* 0x0000000c4c4c7c10 */ /* 0x000fe2000ff9e0ff */
[C---:B------:R-:W-:Y:S01]  /*4200*/  FMUL.FTZ R217, R219.reuse, R217 ;  /* 0x000000d9dbd97220 */ /* 0x040fe20000410000 */
[----:B0-----:R-:W-:Y:S01]  /*4210*/  SHF.R.U32.HI R52, RZ, 0x1c, R141 ;  /* 0x0000001cff347819 */ /* 0x001fe2000001168d */
[----:B------:R-:W-:Y:S01]  /*4220*/  FMUL.FTZ R138, R219, R71 ;  /* 0x00000047db8a7220 */ /* 0x000fe20000410000 */
[----:B------:R-:W0:Y:S01]  /*4230*/  LDC.64 R140, c[0x0][0x2c0] ;  /* 0x0000b000ff8c7b82 */ /* 0x000e220000000a00 */
[----:B------:R-:W-:Y:S01]  /*4240*/  FFMA.FTZ R55, R153, R184, R112 ;  /* 0x000000b899377223 */ /* 0x000fe20000010070 */
[----:B------:R-:W-:Y:S01]  /*4250*/  IADD3.X R79, R52, UR11, RZ, P3, !PT ;  /* 0x0000000b344f7c10 */ /* 0x000fe20009ffe4ff */
[----:B------:R-:W-:Y:S01]  /*4260*/  FFMA.FTZ R54, R34, R70, R3 ;  /* 0x0000004622367223 */ /* 0x000fe20000010003 */
[----:B------:R-:W-:Y:S01]  /*4270*/  IADD3.X R77, R52, UR13, RZ, P4, !PT ;  /* 0x0000000d344d7c10 */ /* 0x000fe2000a7fe4ff */
[----:B------:R-:W-:Y:S01]  /*4280*/  FFMA.FTZ R53, R151, R73, R110 ;  /* 0x0000004997357223 */ /* 0x000fe2000001006e */
[----:B------:R-:W-:Y:S01]  /*4290*/  FFMA.FTZ R52, R35, R72, R2 ;  /* 0x0000004823347223 */ /* 0x000fe20000010002 */
[----:B------:R-:W-:Y:S01]  /*42a0*/  FADD.FTZ R207, -R134, R81 ;  /* 0x0000005186cf7221 */ /* 0x000fe20000010100 */
[C---:B------:R-:W-:Y:S01]  /*42b0*/  FMUL.FTZ R94, R219.reuse, R74 ;  /* 0x0000004adb5e7220 */ /* 0x040fe20000410000 */
[----:B------:R-:W-:Y:S01]  /*42c0*/  FMUL.FTZ R95, R219, R75 ;  /* 0x0000004bdb5f7220 */ /* 0x000fe20000410000 */
[----:B------:R-:W-:Y:S01]  /*42d0*/  FFMA.FTZ R71, R152, R184, R113 ;  /* 0x000000b898477223 */ /* 0x000fe20000010071 */
[----:B------:R-:W-:Y:S01]  /*42e0*/  FFMA.FTZ R70, R36, R70, R5 ;  /* 0x0000004624467223 */ /* 0x000fe20000010005 */
[----:B-1----:R-:W-:Y:S01]  /*42f0*/  FFMA.FTZ R69, R150, R73, R111 ;  /* 0x0000004996457223 */ /* 0x002fe2000001006f */
[----:B------:R-:W-:Y:S01]  /*4300*/  FFMA.FTZ R68, R37, R72, R4 ;  /* 0x0000004825447223 */ /* 0x000fe20000010004 */
[----:B---3--:R-:W-:-:S04]  /*4310*/  IMAD.WIDE.U32 R80, R199, 0x10, R136 ;  /* 0x00000010c7507825 */ /* 0x008fc800078e0088 */
[----:B------:R-:W-:Y:S01]  /*4320*/  FFMA.FTZ R75, R157, R217, R116 ;  /* 0x000000d99d4b7223 */ /* 0x000fe20000010074 */
[----:B------:R-:W-:Y:S01]  /*4330*/  FFMA.FTZ R74, R38, R215, R7 ;  /* 0x000000d7264a7223 */ /* 0x000fe20000010007 */
[----:B------:R-:W-:Y:S01]  /*4340*/  FFMA.FTZ R73, R155, R83, R114 ;  /* 0x000000539b497223 */ /* 0x000fe20000010072 */
[----:B------:R-:W-:Y:S01]  /*4350*/  FFMA.FTZ R72, R39, R82, R6 ;  /* 0x0000005227487223 */ /* 0x000fe20000010006 */
[C---:B------:R-:W-:Y:S01]  /*4360*/  FMUL.FTZ R139, R219.reuse, R135 ;  /* 0x00000087db8b7220 */ /* 0x040fe20000410000 */
[C---:B------:R-:W-:Y:S01]  /*4370*/  FMUL.FTZ R214, R219.reuse, R214 ;  /* 0x000000d6dbd67220 */ /* 0x040fe20000410000 */
[C---:B------:R-:W-:Y:S01]  /*4380*/  FMUL.FTZ R216, R219.reuse, R216 ;  /* 0x000000d8dbd87220 */ /* 0x040fe20000410000 */
[----:B------:R1:W-:Y:S01]  /*4390*/  STG.E.128 desc[UR4][R78.64], R52 ;  /* 0x000000344e007986 */ /* 0x0003e2000c101d04 */
[C---:B------:R-:W-:Y:S01]  /*43a0*/  FADD.FTZ R204, -R134.reuse, R86 ;  /* 0x0000005686cc7221 */ /* 0x040fe20000010100 */
[----:B------:R-:W-:Y:S01]  /*43b0*/  FADD.FTZ R205, -R134, R87 ;  /* 0x0000005786cd7221 */ /* 0x000fe20000010100 */
[C---:B------:R-:W-:Y:S01]  /*43c0*/  FMUL.FTZ R210, R219.reuse, R210 ;  /* 0x000000d2dbd27220 */ /* 0x040fe20000410000 */
[----:B------:R2:W-:Y:S01]  /*43d0*/  STG.E.128 desc[UR4][R76.64], R68 ;  /* 0x000000444c007986 */ /* 0x0005e2000c101d04 */
[C---:B------:R-:W-:Y:S01]  /*43e0*/  FMUL.FTZ R211, R219.reuse, R211 ;  /* 0x000000d3dbd37220 */ /* 0x040fe20000410000 */
[C---:B------:R-:W-:Y:S01]  /*43f0*/  FMUL.FTZ R212, R219.reuse, R212 ;  /* 0x000000d4dbd47220 */ /* 0x040fe20000410000 */
[----:B------:R-:W-:Y:S01]  /*4400*/  FMUL.FTZ R213, R219, R213 ;  /* 0x000000d5dbd57220 */ /* 0x000fe20000410000 */
[----:B------:R3:W-:Y:S01]  /*4410*/  STG.E.128 desc[UR4][R80.64], R72 ;  /* 0x0000004850007986 */ /* 0x0007e2000c101d04 */
[----:B0-----:R-:W-:-:S04]  /*4420*/  IMAD.WIDE.U32 R90, R199, 0x10, R140 ;  /* 0x00000010c75a7825 */ /* 0x001fc800078e008c */
[C---:B------:R-:W-:Y:S01]  /*4430*/  FADD.FTZ R202, -R134.reuse, R84 ;  /* 0x0000005486ca7221 */ /* 0x040fe20000010100 */
[----:B------:R-:W-:Y:S01]  /*4440*/  FADD.FTZ R203, -R134, R85 ;  /* 0x0000005586cb7221 */ /* 0x000fe20000010100 */
[----:B------:R-:W-:Y:S01]  /*4450*/  FMUL.FTZ R206, R219, R206 ;  /* 0x000000cedbce7220 */ /* 0x000fe20000410000 */
[----:B------:R-:W-:-:S04]  /*4460*/  IMAD.WIDE.U32 R86, R197, 0x10, R136 ;  /* 0x00000010c5567825 */ /* 0x000fc800078e0088 */
[C---:B------:R-:W-:Y:S01]  /*4470*/  FMUL.FTZ R207, R219.reuse, R207 ;  /* 0x000000cfdbcf7220 */ /* 0x040fe20000410000 */
[C---:B------:R-:W-:Y:S01]  /*4480*/  FMUL.FTZ R208, R219.reuse, R208 ;  /* 0x000000d0dbd07220 */ /* 0x040fe20000410000 */
[----:B------:R-:W-:Y:S01]  /*4490*/  FMUL.FTZ R209, R219, R209 ;  /* 0x000000d1dbd17220 */ /* 0x000fe20000410000 */
[----:B------:R-:W-:-:S04]  /*44a0*/  IMAD.WIDE.U32 R84, R197, 0x10, R140 ;  /* 0x00000010c5547825 */ /* 0x000fc800078e008c */
[----:B-1----:R-:W-:Y:S01]  /*44b0*/  FFMA.FTZ R79, R161, R216, R120 ;  /* 0x000000d8a14f7223 */ /* 0x002fe20000010078 */
[----:B------:R-:W-:Y:S01]  /*44c0*/  FFMA.FTZ R78, R42, R214, R11 ;  /* 0x000000d62a4e7223 */ /* 0x000fe2000001000b */
[C---:B------:R-:W-:Y:S01]  /*44d0*/  FADD.FTZ R200, -R134.reuse, R88 ;  /* 0x0000005886c87221 */ /* 0x040fe20000010100 */
[----:B------:R-:W-:Y:S01]  /*44e0*/  FADD.FTZ R201, -R134, R89 ;  /* 0x0000005986c97221 */ /* 0x000fe20000010100 */
[----:B--2---:R-:W-:Y:S01]  /*44f0*/  FFMA.FTZ R77, R159, R139, R118 ;  /* 0x0000008b9f4d7223 */ /* 0x004fe20000010076 */
[----:B------:R-:W-:Y:S01]  /*4500*/  FFMA.FTZ R76, R43, R138, R10 ;  /* 0x0000008a2b4c7223 */ /* 0x000fe2000001000a */
[----:B------:R-:W-:-:S04]  /*4510*/  IMAD.WIDE.U32 R190, R189, 0x10, R136 ;  /* 0x00000010bdbe7825 */ /* 0x000fc800078e0088 */
[----:B------:R-:W-:Y:S01]  /*4520*/  FFMA.FTZ R55, R165, R213, R124 ;  /* 0x000000d5a5377223 */ /* 0x000fe2000001007c */
[----:B---3--:R-:W-:Y:S01]  /*4530*/  FFMA.FTZ R75, R156, R217, R117 ;  /* 0x000000d99c4b7223 */ /* 0x008fe20000010075 */
        /* <DEDUP_REMOVED lines=10> */
[----:B------:R-:W-:Y:S01]  /*45e0*/  IMAD.WIDE.U32 R188, R189, 0x10, R140 ;  /* 0x00000010bdbc7825 */ /* 0x000fe200078e008c */
[----:B------:R0:W-:Y:S03]  /*45f0*/  STG.E.128 desc[UR4][R90.64], R72 ;  /* 0x000000485a007986 */ /* 0x0001e6000c101d04 */
[----:B------:R-:W-:Y:S01]  /*4600*/  FFMA.FTZ R71, R164, R213, R125 ;  /* 0x000000d5a4477223 */ /* 0x000fe2000001007d */
[----:B------:R-:W-:Y:S01]  /*4610*/  FFMA.FTZ R70, R48, R212, R17 ;  /* 0x000000d430467223 */ /* 0x000fe20000010011 */
[----:B------:R-:W-:Y:S01]  /*4620*/  FFMA.FTZ R69, R162, R211, R123 ;  /* 0x000000d3a2457223 */ /* 0x000fe2000001007b */
[----:B------:R-:W-:Y:S01]  /*4630*/  FFMA.FTZ R68, R49, R210, R16 ;  /* 0x000000d231447223 */ /* 0x000fe20000010010 */
[C---:B------:R-:W-:Y:S01]  /*4640*/  FADD.FTZ R192, -R134.reuse, R92 ;  /* 0x0000005c86c07221 */ /* 0x040fe20000010100 */
[----:B------:R-:W-:Y:S01]  /*4650*/  FADD.FTZ R194, -R134, R93 ;  /* 0x0000005d86c27221 */ /* 0x000fe20000010100 */
[C---:B------:R-:W-:Y:S01]  /*4660*/  FMUL.FTZ R202, R219.reuse, R202 ;  /* 0x000000cadbca7220 */ /* 0x040fe20000410000 */
[C---:B------:R-:W-:Y:S01]  /*4670*/  FMUL.FTZ R203, R219.reuse, R203 ;  /* 0x000000cbdbcb7220 */ /* 0x040fe20000410000 */
[C---:B------:R-:W-:Y:S01]  /*4680*/  FMUL.FTZ R204, R219.reuse, R204 ;  /* 0x000000ccdbcc7220 */ /* 0x040fe20000410000 */
[----:B------:R-:W-:Y:S01]  /*4690*/  FMUL.FTZ R205, R219, R205 ;  /* 0x000000cddbcd7220 */ /* 0x000fe20000410000 */
[----:B------:R-:W-:Y:S01]  /*46a0*/  IMAD.WIDE.U32 R88, R195, 0x10, R136 ;  /* 0x00000010c3587825 */ /* 0x000fe200078e0088 */
[----:B------:R1:W-:Y:S03]  /*46b0*/  STG.E.128 desc[UR4][R86.64], R76 ;  /* 0x0000004c56007986 */ /* 0x0003e6000c101d04 */
[C---:B------:R-:W-:Y:S01]  /*46c0*/  FMUL.FTZ R200, R219.reuse, R200 ;  /* 0x000000c8dbc87220 */ /* 0x040fe20000410000 */
[----:B------:R-:W-:Y:S01]  /*46d0*/  FMUL.FTZ R201, R219, R201 ;  /* 0x000000c9dbc97220 */ /* 0x000fe20000410000 */
[----:B------:R-:W-:Y:S01]  /*46e0*/  IMAD.WIDE.U32 R92, R195, 0x10, R140 ;  /* 0x00000010c35c7825 */ /* 0x000fe200078e008c */
[----:B------:R2:W-:Y:S03]  /*46f0*/  STG.E.128 desc[UR4][R84.64], R80 ;  /* 0x0000005054007986 */ /* 0x0005e6000c101d04 */
[----:B------:R-:W-:Y:S01]  /*4700*/  FMUL.FTZ R192, R219, R192 ;  /* 0x000000c0dbc07220 */ /* 0x000fe20000410000 */
[----:B0-----:R-:W-:Y:S01]  /*4710*/  FFMA.FTZ R75, R169, R209, R128 ;  /* 0x000000d1a94b7223 */ /* 0x001fe20000010080 */
[----:B------:R-:W-:Y:S01]  /*4720*/  FFMA.FTZ R74, R50, R208, R19 ;  /* 0x000000d0324a7223 */ /* 0x000fe20000010013 */
[----:B------:R-:W-:Y:S01]  /*4730*/  FFMA.FTZ R73, R167, R207, R126 ;  /* 0x000000cfa7497223 */ /* 0x000fe2000001007e */
[----:B------:R-:W-:Y:S01]  /*4740*/  FFMA.FTZ R72, R51, R206, R18 ;  /* 0x000000ce33487223 */ /* 0x000fe20000010012 */
[----:B------:R0:W-:Y:S01]  /*4750*/  STG.E.128 desc[UR4][R190.64], R52 ;  /* 0x00000034be007986 */ /* 0x0001e2000c101d04 */
[C---:B------:R-:W-:Y:S01]  /*4760*/  FMUL.FTZ R194, R219.reuse, R194 ;  /* 0x000000c2dbc27220 */ /* 0x040fe20000410000 */
[C---:B------:R-:W-:Y:S01]  /*4770*/  FMUL.FTZ R196, R219.reuse, R196 ;  /* 0x000000c4dbc47220 */ /* 0x040fe20000410000 */
[----:B------:R-:W-:Y:S01]  /*4780*/  FMUL.FTZ R198, R219, R198 ;  /* 0x000000c6dbc67220 */ /* 0x000fe20000410000 */
[----:B------:R-:W-:Y:S01]  /*4790*/  IMAD.WIDE.U32 R186, R185, 0x10, R136 ;  /* 0x00000010b9ba7825 */ /* 0x000fe200078e0088 */
[----:B------:R3:W-:Y:S03]  /*47a0*/  STG.E.128 desc[UR4][R188.64], R68 ;  /* 0x00000044bc007986 */ /* 0x0007e6000c101d04 */
[----:B------:R-:W-:Y:S01]  /*47b0*/  FFMA.FTZ R91, R177, R95, R144 ;  /* 0x0000005fb15b7223 */ /* 0x000fe20000010090 */
[----:B------:R-:W-:Y:S01]  /*47c0*/  FFMA.FTZ R90, R102, R94, R27 ;  /* 0x0000005e665a7223 */ /* 0x000fe2000001001b */
[----:B-1----:R-:W-:Y:S01]  /*47d0*/  FFMA.FTZ R79, R168, R209, R129 ;  /* 0x000000d1a84f7223 */ /* 0x002fe20000010081 */
[----:B------:R-:W-:Y:S01]  /*47e0*/  FFMA.FTZ R78, R96, R208, R21 ;  /* 0x000000d0604e7223 */ /* 0x000fe20000010015 */
[----:B------:R-:W-:Y:S01]  /*47f0*/  FFMA.FTZ R77, R166, R207, R127 ;  /* 0x000000cfa64d7223 */ /* 0x000fe2000001007f */
[----:B------:R-:W-:Y:S01]  /*4800*/  FFMA.FTZ R76, R97, R206, R20 ;  /* 0x000000ce614c7223 */ /* 0x000fe20000010014 */
[----:B--2---:R-:W-:Y:S01]  /*4810*/  FFMA.FTZ R83, R173, R205, R132 ;  /* 0x000000cdad537223 */ /* 0x004fe20000010084 */
        /* <DEDUP_REMOVED lines=9> */
[C---:B------:R-:W-:Y:S01]  /*48b0*/  IMAD.WIDE.U32 R134, R183.reuse, 0x10, R136 ;  /* 0x00000010b7867825 */ /* 0x040fe200078e0088 */
[----:B------:R2:W-:Y:S03]  /*48c0*/  STG.E.128 desc[UR4][R92.64], R76 ;  /* 0x0000004c5c007986 */ /* 0x0005e6000c101d04 */
[----:B------:R-:W-:Y:S01]  /*48d0*/  FFMA.FTZ R95, R176, R95, R145 ;  /* 0x0000005fb05f7223 */ /* 0x000fe20000010091 */
[----:B------:R-:W-:Y:S01]  /*48e0*/  FFMA.FTZ R94, R104, R94, R29 ;  /* 0x0000005e685e7223 */ /* 0x000fe2000001001d */
[----:B------:R-:W-:-:S04]  /*48f0*/  IMAD.WIDE.U32 R138, R183, 0x10, R140 ;  /* 0x00000010b78a7825 */ /* 0x000fc800078e008c */
[----:B0-----:R-:W-:Y:S01]  /*4900*/  FFMA.FTZ R55, R181, R198, R148 ;  /* 0x000000c6b5377223 */ /* 0x001fe20000010094 */
[----:B------:R-:W-:Y:S01]  /*4910*/  FFMA.FTZ R54, R106, R196, R31 ;  /* 0x000000c46a367223 */ /* 0x000fe2000001001f */
[----:B------:R-:W-:Y:S01]  /*4920*/  FFMA.FTZ R53, R179, R194, R146 ;  /* 0x000000c2b3357223 */ /* 0x000fe20000010092 */
[----:B------:R-:W-:-:S04]  /*4930*/  IMAD.WIDE.U32 R136, R193, 0x10, R136 ;  /* 0x00000010c1887825 */ /* 0x000fc800078e0088 */
[----:B------:R-:W-:Y:S01]  /*4940*/  FFMA.FTZ R52, R107, R192, R30 ;  /* 0x000000c06b347223 */ /* 0x000fe2000001001e */
[----:B------:R0:W-:Y:S01]  /*4950*/  STG.E.128 desc[UR4][R186.64], R80 ;  /* 0x00000050ba007986 */ /* 0x0001e2000c101d04 */
[----:B---3--:R-:W-:Y:S01]  /*4960*/  FFMA.FTZ R71, R180, R198, R149 ;  /* 0x000000c6b4477223 */ /* 0x008fe20000010095 */
[----:B------:R-:W-:-:S04]  /*4970*/  IMAD.WIDE.U32 R140, R193, 0x10, R140 ;  /* 0x00000010c18c7825 */ /* 0x000fc800078e008c */
[-C--:B-1----:R-:W-:Y:S01]  /*4980*/  FFMA.FTZ R89, R175, R201.reuse, R142 ;  /* 0x000000c9af597223 */ /* 0x082fe2000001008e */
[----:B------:R-:W-:Y:S01]  /*4990*/  FFMA.FTZ R88, R103, R200, R26 ;  /* 0x000000c867587223 */ /* 0x000fe2000001001a */
[----:B------:R-:W-:Y:S01]  /*49a0*/  FFMA.FTZ R70, R108, R196, R33 ;  /* 0x000000c46c467223 */ /* 0x000fe20000010021 */
[----:B------:R-:W-:Y:S01]  /*49b0*/  FFMA.FTZ R69, R178, R194, R147 ;  /* 0x000000c2b2457223 */ /* 0x000fe20000010093 */
[----:B------:R-:W-:Y:S01]  /*49c0*/  FFMA.FTZ R68, R109, R192, R32 ;  /* 0x000000c06d447223 */ /* 0x000fe20000010020 */
[----:B------:R1:W-:Y:S01]  /*49d0*/  STG.E.128 desc[UR4][R184.64], R84 ;  /* 0x00000054b8007986 */ /* 0x0003e2000c101d04 */
[----:B--2---:R-:W-:Y:S01]  /*49e0*/  FFMA.FTZ R93, R174, R201, R143 ;  /* 0x000000c9ae5d7223 */ /* 0x004fe2000001008f */
[----:B------:R-:W-:Y:S01]  /*49f0*/  FFMA.FTZ R92, R105, R200, R28 ;  /* 0x000000c8695c7223 */ /* 0x000fe2000001001c */
[----:B------:R-:W-:Y:S01]  /*4a00*/  IADD3 R182, R182, UR14, RZ ;  /* 0x0000000eb6b67c10 */ /* 0x000fe2000fffe0ff */
[----:B------:R1:W-:Y:S03]  /*4a10*/  STG.E.128 desc[UR4][R134.64], R88 ;  /* 0x0000005886007986 */ /* 0x0003e6000c101d04 */
[----:B------:R-:W-:Y:S01]  /*4a20*/  ISETP.GE.AND P3, PT, R182, UR15, PT ;  /* 0x0000000fb6007c0c */ /* 0x000fe2000bf66270 */
[----:B------:R1:W-:Y:S01]  /*4a30*/  STG.E.128 desc[UR4][R138.64], R92 ;  /* 0x0000005c8a007986 */ /* 0x0003e2000c101d04 */
[----:B0-----:R-:W-:-:S03]  /*4a40*/  SEL R186, RZ, 0x1, P2 ;  /* 0x00000001ffba7807 */ /* 0x001fc60001000000 */
[----:B------:R1:W-:Y:S04]  /*4a50*/  STG.E.128 desc[UR4][R136.64], R52 ;  /* 0x0000003488007986 */ /* 0x0003e8000c101d04 */
[----:B------:R1:W-:Y:S04]  /*4a60*/  STG.E.128 desc[UR4][R140.64], R68 ;  /* 0x000000448c007986 */ /* 0x0003e8000c101d04 */
[----:B------:R-:W-:Y:S05]  /*4a70*/  @!P3 BRA `(.L_x_21551) ;  /* 0xffffffc800ecb947 */ /* 0x000fea000383ffff */
[----:B------:R-:W-:Y:S05]  /*4a80*/  EXIT ;  /* 0x000000000000794d */ /* 0x000fea0003800000 */
.L_x_21550:
[----:B------:R-:W-:Y:S01]  /*4a90*/  HFMA2.MMA R192, -RZ, RZ, 0, 5.9604644775390625e-08 ;  /* 0x00000001ffc07435 */ /* 0x000fe200000001ff */
[----:B------:R-:W-:Y:S02]  /*4aa0*/  MOV R191, R140 ;  /* 0x0000008c00bf7202 */ /* 0x000fe40000000f00 */
[----:B------:R-:W-:Y:S02]  /*4ab0*/  MOV R201, 0x1f ;  /* 0x0000001f00c97802 */ /* 0x000fe40000000f00 */
[----:B------:R-:W-:-:S07]  /*4ac0*/  MOV R188, 0xffffffff ;  /* 0xffffffff00bc7802 */ /* 0x000fce0000000f00 */
[----:B------:R-:W-:Y:S05]  /*4ad0*/  WARPSYNC.COLLECTIVE R188, `(.L_x_21552) ;  /* 0x00000000bc087348 */ /* 0x000fea0003c00000 */
[----:B------:R0:W1:Y:S02]  /*4ae0*/  SHFL.BFLY P4, R190, R191, R192, R201 ;  /* 0x0c0000c0bfbe7389 */ /* 0x00006400000800c9 */
[----:B01----:R-:W-:Y:S01]  /*4af0*/  ENDCOLLECTIVE ;  /* 0x000000000000791b */ /* 0x003fe20003800000 */
.L_x_21552:
[----:B------:R-:W-:Y:S01]  /*4b00*/  HFMA2.MMA R192, -RZ, RZ, 0, 1.1920928955078125e-07 ;  /* 0x00000002ffc07435 */ /* 0x000fe200000001ff */
[----:B------:R-:W-:-:S05]  /*4b10*/  MOV R135, R190 ;  /* 0x000000be00877202 */ /* 0x000fca0000000f00 */
[----:B------:R-:W-:-:S05]  /*4b20*/  FADD.FTZ R139, R140, R135 ;  /* 0x000000878c8b7221 */ /* 0x000fca0000010000 */
[----:B------:R-:W-:-:S07]  /*4b30*/  MOV R191, R139 ;  /* 0x0000008b00bf7202 */ /* 0x000fce0000000f00 */
[----:B------:R-:W-:Y:S05]  /*4b40*/  WARPSYNC.COLLECTIVE R188, `(.L_x_21553) ;  /* 0x00000000bc087348 */ /* 0x000fea0003c00000 */
[----:B------:R0:W1:Y:S02]  /*4b50*/  SHFL.BFLY P4, R190, R191, R192, R201 ;  /* 0x0c0000c0bfbe7389 */ /* 0x00006400000800c9 */
[----:B01----:R-:W-:Y:S01]  /*4b60*/  ENDCOLLECTIVE ;  /* 0x000000000000791b */ /* 0x003fe20003800000 */
.L_x_21553:
[----:B------:R-:W-:Y:S01]  /*4b70*/  HFMA2.MMA R192, -RZ, RZ, 0, 2.384185791015625e-07 ;  /* 0x00000004ffc07435 */ /* 0x000fe200000001ff */
[----:B------:R-:W-:-:S05]  /*4b80*/  MOV R134, R190 ;  /* 0x000000be00867202 */ /* 0x000fca0000000f00 */
[----:B------:R-:W-:-:S05]  /*4b90*/  FADD.FTZ R184, R139, R134 ;  /* 0x000000868bb87221 */ /* 0x000fca0000010000 */
[----:B------:R-:W-:-:S07]  /*4ba0*/  MOV R191, R184 ;  /* 0x000000b800bf7202 */ /* 0x000fce0000000f00 */
[----:B------:R-:W-:Y:S05]  /*4bb0*/  WARPSYNC.COLLECTIVE R188, `(.L_x_21554) ;  /* 0x00000000bc087348 */ /* 0x000fea0003c00000 */
[----:B------:R0:W1:Y:S02]  /*4bc0*/  SHFL.BFLY P4, R190, R191, R192, R201 ;  /* 0x0c0000c0bfbe7389 */ /* 0x00006400000800c9 */
[----:B01----:R-:W-:Y:S01]  /*4bd0*/  ENDCOLLECTIVE ;  /* 0x000000000000791b */ /* 0x003fe20003800000 */
.L_x_21554:
[----:B------:R-:W-:Y:S01]  /*4be0*/  HFMA2.MMA R192, -RZ, RZ, 0, 4.76837158203125e-07 ;  /* 0x00000008ffc07435 */ /* 0x000fe200000001ff */
[----:B------:R-:W-:-:S05]  /*4bf0*/  MOV R135, R190 ;  /* 0x000000be00877202 */ /* 0x000fca0000000f00 */
[----:B------:R-:W-:-:S05]  /*4c00*/  FADD.FTZ R186, R184, R135 ;  /* 0x00000087b8ba7221 */ /* 0x000fca0000010000 */
[----:B------:R-:W-:-:S07]  /*4c10*/  MOV R191, R186 ;  /* 0x000000ba00bf7202 */ /* 0x000fce0000000f00 */
[----:B------:R-:W-:Y:S05]  /*4c20*/  WARPSYNC.COLLECTIVE R188, `(.L_x_21555) ;  /* 0x00000000bc087348 */ /* 0x000fea0003c00000 */
[----:B------:R0:W1:Y:S02]  /*4c30*/  SHFL.BFLY P4, R190, R191, R192, R201 ;  /* 0x0c0000c0bfbe7389 */ /* 0x00006400000800c9 */
[----:B01----:R-:W-:Y:S01]  /*4c40*/  ENDCOLLECTIVE ;  /* 0x000000000000791b */ /* 0x003fe20003800000 */
.L_x_21555:
[----:B------:R-:W-:Y:S01]  /*4c50*/  HFMA2.MMA R192, -RZ, RZ, 0, 9.5367431640625e-07 ;  /* 0x00000010ffc07435 */ /* 0x000fe200000001ff */
[----:B------:R-:W-:-:S05]  /*4c60*/  MOV R135, R190 ;  /* 0x000000be00877202 */ /* 0x000fca0000000f00 */
[----:B------:R-:W-:-:S05]  /*4c70*/  FADD.FTZ R187, R186, R135 ;  /* 0x00000087babb7221 */ /* 0x000fca0000010000 */
[----:B------:R-:W-:-:S07]  /*4c80*/  MOV R191, R187 ;  /* 0x000000bb00bf7202 */ /* 0x000fce0000000f00 */
[----:B------:R-:W-:Y:S05]  /*4c90*/  WARPSYNC.COLLECTIVE R188, `(.L_x_21556) ;  /* 0x00000000bc087348 */ /* 0x000fea0003c00000 */
[----:B------:R0:W1:Y:S02]  /*4ca0*/  SHFL.BFLY P4, R190, R191, R192, R201 ;  /* 0x0c0000c0bfbe7389 */ /* 0x00006400000800c9 */
[----:B01----:R-:W-:Y:S01]  /*4cb0*/  ENDCOLLECTIVE ;  /* 0x000000000000791b */ /* 0x003fe20003800000 */
.L_x_21556:
        /* <DEDUP_REMOVED lines=72> */
.L_x_21557:
[----:B------:R-:W-:Y:S01]  /*5140*/  HFMA2.MMA R192, -RZ, RZ, 0, 1.1920928955078125e-07 ;  /* 0x00000002ffc07435 */ /* 0x000fe200000001ff */
[----:B------:R-:W-:-:S05]  /*5150*/  MOV R140, R190 ;  /* 0x000000be008c7202 */ /* 0x000fca0000000f00 */
[----:B------:R-:W-:-:S05]  /*5160*/  FADD.FTZ R140, R135, R140 ;  /* 0x0000008c878c7221 */ /* 0x000fca0000010000 */
[----:B------:R-:W-:-:S07]  /*5170*/  MOV R191, R140 ;  /* 0x0000008c00bf7202 */ /* 0x000fce0000000f00 */
[----:B------:R-:W-:Y:S05]  /*5180*/  WARPSYNC.COLLECTIVE R188, `(.L_x_21558) ;  /* 0x00000000bc087348 */ /* 0x000fea0003c00000 */
[----:B------:R0:W1:Y:S02]  /*5190*/  SHFL.BFLY P4, R190, R191, R192, R201 ;  /* 0x0c0000c0bfbe7389 */ /* 0x00006400000800c9 */
[----:B01----:R-:W-:Y:S01]  /*51a0*/  ENDCOLLECTIVE ;  /* 0x000000000000791b */ /* 0x003fe20003800000 */
.L_x_21558:
[----:B------:R-:W-:Y:S01]  /*51b0*/  HFMA2.MMA R192, -RZ, RZ, 0, 2.384185791015625e-07 ;  /* 0x00000004ffc07435 */ /* 0x000fe200000001ff */
[----:B------:R-:W-:-:S05]  /*51c0*/  MOV R139, R190 ;  /* 0x000000be008b7202 */ /* 0x000fca0000000f00 */
[----:B------:R-:W-:-:S05]  /*51d0*/  FADD.FTZ R139, R140, R139 ;  /* 0x0000008b8c8b7221 */ /* 0x000fca0000010000 */
[----:B------:R-:W-:-:S07]  /*51e0*/  MOV R191, R139 ;  /* 0x0000008b00bf7202 */ /* 0x000fce0000000f00 */
[----:B------:R-:W-:Y:S05]  /*51f0*/  WARPSYNC.COLLECTIVE R188, `(.L_x_21559) ;  /* 0x00000000bc087348 */ /* 0x000fea0003c00000 */
[----:B------:R0:W1:Y:S02]  /*5200*/  SHFL.BFLY P4, R190, R191, R192, R201 ;  /* 0x0c0000c0bfbe7389 */ /* 0x00006400000800c9 */
[----:B01----:R-:W-:Y:S01]  /*5210*/  ENDCOLLECTIVE ;  /* 0x000000000000791b */ /* 0x003fe20003800000 */
.L_x_21559:
[----:B------:R-:W-:Y:S01]  /*5220*/  HFMA2.MMA R192, -RZ, RZ, 0, 4.76837158203125e-07 ;  /* 0x00000008ffc07435 */ /* 0x000fe200000001ff */
[----:B------:R-:W-:-:S05]  /*5230*/  MOV R184, R190 ;  /* 0x000000be00b87202 */ /* 0x000fca0000000f00 */
[----:B------:R-:W-:-:S05]  /*5240*/  FADD.FTZ R184, R139, R184 ;  /* 0x000000b88bb87221 */ /* 0x000fca0000010000 */
[----:B------:R-:W-:-:S07]  /*5250*/  MOV R191, R184 ;  /* 0x000000b800bf7202 */ /* 0x000fce0000000f00 */
[----:B------:R-:W-:Y:S05]  /*5260*/  WARPSYNC.COLLECTIVE R188, `(.L_x_21560) ;  /* 0x00000000bc087348 */ /* 0x000fea0003c00000 */
[----:B------:R0:W1:Y:S02]  /*5270*/  SHFL.BFLY P4, R190, R191, R192, R201 ;  /* 0x0c0000c0bfbe7389 */ /* 0x00006400000800c9 */
[----:B01----:R-:W-:Y:S01]  /*5280*/  ENDCOLLECTIVE ;  /* 0x000000000000791b */ /* 0x003fe20003800000 */
.L_x_21560:
[----:B------:R-:W-:Y:S01]  /*5290*/  HFMA2.MMA R192, -RZ, RZ, 0, 9.5367431640625e-07 ;  /* 0x00000010ffc07435 */ /* 0x000fe200000001ff */
[----:B------:R-:W-:-:S05]  /*52a0*/  MOV R187, R190 ;  /* 0x000000be00bb7202 */ /* 0x000fca0000000f00 */
[----:B------:R-:W-:-:S05]  /*52b0*/  FADD.FTZ R187, R184, R187 ;  /* 0x000000bbb8bb7221 */ /* 0x000fca0000010000 */
[----:B------:R-:W-:-:S07]  /*52c0*/  MOV R191, R187 ;  /* 0x000000bb00bf7202 */ /* 0x000fce0000000f00 */
[----:B------:R-:W-:Y:S05]  /*52d0*/  WARPSYNC.COLLECTIVE R188, `(.L_x_21561) ;  /* 0x00000000bc087348 */ /* 0x000fea0003c00000 */
[----:B------:R0:W1:Y:S02]  /*52e0*/  SHFL.BFLY P4, R190, R191, R192, R201 ;  /* 0x0c0000c0bfbe7389 */ /* 0x00006400000800c9 */
[----:B01----:R-:W-:Y:S01]  /*52f0*/  ENDCOLLECTIVE ;  /* 0x000000000000791b */ /* 0x003fe20003800000 */
.L_x_21561:
[----:B------:R-:W-:Y:S01]  /*5300*/  MOV R186, R190 ;  /* 0x000000be00ba7202 */ /* 0x000fe20000000f00 */
[----:B------:R-:W-:Y:S06]  /*5310*/  BRA `(.L_x_21562) ;  /* 0xffffffe400d87947 */ /* 0x000fec000383ffff */
.L_x_21563:
        /* <DEDUP_REMOVED lines=14> */
.L_x_27085:


//--------------------- .text._ZN10layer_norm31ln_parallel_residual_fwd_kernelINS_13Kernel_traitsI6__halfffffjLj8192ELj1ELj1ELj8ELj16ENS_18Kernel_traits_baseILj8192ES2_ffffjLj256EEEEELb0ELb1ELb0EEEvNS_9FwdParamsE --------------------------
	.section	.text._ZN10layer_norm31ln_parallel_residual_fwd_kernelINS_13Kernel_traitsI6__halfffffjLj8192ELj1ELj1ELj8ELj16ENS_18Kernel_traits_baseILj8192ES2_ffffjLj256EEEEELb0ELb1ELb0EEEvNS_9FwdParamsE,"ax",@progbits
	.align	128
        .global         _ZN10layer_norm31ln_parallel_residual_fwd_kernelINS_13Kernel_traitsI6__halfffffjLj8192ELj1ELj1ELj8ELj16ENS_18Kernel_traits_baseILj8192ES2_ffffjLj256EEEEELb0ELb1ELb0EEEvNS_9FwdParamsE
        .type           _ZN10layer_norm31ln_parallel_residual_fwd_kernelINS_13Kernel_traitsI6__halfffffjLj8192ELj1ELj1ELj8ELj16ENS_18Kernel_traits_baseILj8192ES2_ffffjLj256EEEEELb0ELb1ELb0EEEvNS_9FwdParamsE,@function
        .size           _ZN10layer_norm31ln_parallel_residual_fwd_kernelINS_13Kernel_traitsI6__halfffffjLj8192ELj1ELj1ELj8ELj16ENS_18Kernel_traits_baseILj8192ES2_ffffjLj256EEEEELb0ELb1ELb0EEEvNS_9FwdParamsE,(.L_x_27086 - _ZN10layer_norm31ln_parallel_residual_fwd_kernelINS_13Kernel_traitsI6__halfffffjLj8192ELj1ELj1ELj8ELj16ENS_18Kernel_traits_baseILj8192ES2_ffffjLj256EEEEELb0ELb1ELb0EEEvNS_9FwdParamsE)
        .other          _ZN10layer_norm31ln_parallel_residual_fwd_kernelINS_13Kernel_traitsI6__halfffffjLj8192ELj1ELj1ELj8ELj16ENS_18Kernel_traits_baseILj8192ES2_ffffjLj256EEEEELb0ELb1ELb0EEEvNS_9FwdParamsE,@"STO_CUDA_ENTRY STV_DEFAULT"
_ZN10layer_norm31ln_parallel_residual_fwd_kernelINS_13Kernel_traitsI6__halfffffjLj8192ELj1ELj1ELj8ELj16ENS_18Kernel_traits_baseILj8192ES2_ffffjLj256EEEEELb0ELb1ELb0EEEvNS_9FwdParamsE:
.text._ZN10layer_norm31ln_parallel_residual_fwd_kernelINS_13Kernel_traitsI6__halfffffjLj8192ELj1ELj1ELj8ELj16ENS_18Kernel_traits_baseILj8192ES2_ffffjLj256EEEEELb0ELb1ELb0EEEvNS_9FwdParamsE:
        /* <DEDUP_REMOVED lines=14> */
[C---:B------:R-:W-:Y:S02]  /*00e0*/  ISETP.GE.U32.AND P4, PT, R117.reuse, 0x400, PT ;  /* 0x000004007500780c */ /* 0x040fe40003f86070 */
[----:B------:R-:W-:Y:S02]  /*00f0*/  ISETP.GE.U32.AND P3, PT, R117, 0x500, PT ;  /* 0x000005007500780c */ /* 0x000fe40003f66070 */
[----:B------:R-:W-:Y:S02]  /*0100*/  P2R R2, PR, RZ, 0x40 ;  /* 0x00000040ff027803 */ /* 0x000fe40000000000 */
[----:B------:R-:W-:-:S02]  /*0110*/  P2R R2, PR, RZ, 0x20 ;  /* 0x00000020ff027803 */ /* 0x000fc40000000000 */
        /* <DEDUP_REMOVED lines=10> */
[----:B------:R0:W5:Y:S04]  /*01c0*/  @P0 LDG.E.64 R110, desc[UR4][R4.64] ;  /* 0x00000004046e0981 */ /* 0x000168000c1e1b00 */
[----:B------:R0:W5:Y:S01]  /*01d0*/  LDG.E.64 R16, desc[UR4][R2.64] ;  /* 0x0000000402107981 */ /* 0x000162000c1e1b00 */
[----:B------:R-:W-:Y:S02]  /*01e0*/  LOP3.LUT R31, R31, 0x100, RZ, 0xfc, !PT ;  /* 0x000001001f1f7812 */ /* 0x000fe400078efcff */
[----:B0-----:R-:W-:-:S07]  /*01f0*/  @!P0 CS2R R110, SRZ ;  /* 0x00000000006e8805 */ /* 0x001fce000001ff00 */
.L_x_21565:
[----:B------:R-:W-:Y:S05]  /*0200*/  BSYNC B0 ;  /* 0x0000000000007941 */ /* 0x000fea0003800000 */
.L_x_21564:
        /* <DEDUP_REMOVED lines=11> */
[----:B------:R-:W-:Y:S02]  /*02c0*/  IADD3 R31, R31, 0x100, RZ ;  /* 0x000001001f1f7810 */ /* 0x000fe40007ffe0ff */
[----:B0-----:R-:W-:-:S07]  /*02d0*/  @!P0 CS2R R102, SRZ ;  /* 0x0000000000668805 */ /* 0x001fce000001ff00 */
.L_x_21567:
[----:B------:R-:W-:Y:S05]  /*02e0*/  BSYNC B0 ;  /* 0x0000000000007941 */ /* 0x000fea0003800000 */
.L_x_21566:
        /* <DEDUP_REMOVED lines=13> */
.L_x_21569:
[----:B------:R-:W-:Y:S05]  /*03c0*/  BSYNC B0 ;  /* 0x0000000000007941 */ /* 0x000fea0003800000 */
.L_x_21568:
        /* <DEDUP_REMOVED lines=13> */
.L_x_21571:
[----:B------:R-:W-:Y:S05]  /*04a0*/  BSYNC B0 ;  /* 0x0000000000007941 */ /* 0x000fea0003800000 */
.L_x_21570:
        /* <DEDUP_REMOVED lines=13> */
.L_x_21573:
[----:B------:R-:W-:Y:S05]  /*0580*/  BSYNC B0 ;  /* 0x0000000000007941 */ /* 0x000fea0003800000 */
.L_x_21572:
[----:B------:R-:W-:Y:S01]  /*0590*/  ISETP.GE.U32.AND P0, PT, R117, 0x600, PT ;  /* 0x000006007500780c */ /* 0x000fe20003f06070 */
[----:B------:R-:W-:Y:S03]  /*05a0*/  BSSY B0, `(.L_x_21574) ;  /* 0x000000e000007945 */ /* 0x000fe60003800000 */
[----:B------:R-:W-:-:S09]  /*05b0*/  P2R R6, PR, RZ, 0x1 ;  /* 0x00000001ff067803 */ /* 0x000fd20000000000 */
        /* <DEDUP_REMOVED lines=12> */
.L_x_21575:
[----:B------:R-:W-:Y:S05]  /*0680*/  BSYNC B0 ;  /* 0x0000000000007941 */ /* 0x000fea0003800000 */
.L_x_21574:
        /* <DEDUP_REMOVED lines=15> */
.L_x_21577:
[----:B------:R-:W-:Y:S05]  /*0780*/  BSYNC B0 ;  /* 0x0000000000007941 */ /* 0x000fea0003800000 */
.L_x_21576:
        /* <DEDUP_REMOVED lines=12> */
[----:B------:R-:W5:Y:S01]  /*0850*/  LDG.E.64 R12, desc[UR4][R12.64] ;  /* 0x000000040c0c7981 */ /* 0x000f62000c1e1b00 */
[----:B0-----:R-:W-:-:S07]  /*0860*/  @!P0 CS2R R10, SRZ ;  /* 0x00000000000a8805 */ /* 0x001fce000001ff00 */
.L_x_21579:
[----:B------:R-:W-:Y:S05]  /*0870*/  BSYNC B0 ;  /* 0x0000000000007941 */ /* 0x000fea0003800000 */
.L_x_21578:
        /* <DEDUP_REMOVED lines=10> */
[----:B------:R-:W-:Y:S01]  /*0920*/  HFMA2.MMA R66, -RZ, RZ, 0, 5.9604644775390625e-08 ;  /* 0x00000001ff427435 */ /* 0x000fe200000001ff */
[----:B------:R-:W-:Y:S01]  /*0930*/  LOP3.LUT R15, R112, 0xe0, RZ, 0xc0, !PT ;  /* 0x000000e0700f7812 */ /* 0x000fe200078ec0ff */
[----:B-----5:R-:W-:Y:S01]  /*0940*/  HADD2.F32 R106, -RZ, R111.H0_H0 ;  /* 0x2000006fff6a7230 */ /* 0x020fe20000004100 */
[----:B------:R-:W-:Y:S01]  /*0950*/  LOP3.LUT R14, R0, 0xff, RZ, 0xc0, !PT ;  /* 0x000000ff000e7812 */ /* 0x000fe200078ec0ff */
[----:B------:R-:W-:Y:S01]  /*0960*/  HADD2.F32 R98, -RZ, R103.H0_H0 ;  /* 0x20000067ff627230 */ /* 0x000fe20000004100 */
[----:B------:R-:W-:Y:S01]  /*0970*/  SHF.R.U32.HI R0, RZ, 0x3, R0 ;  /* 0x00000003ff007819 */ /* 0x000fe20000011600 */
[----:B------:R-:W-:Y:S01]  /*0980*/  HADD2.F32 R90, -RZ, R95.H0_H0 ;  /* 0x2000005fff5a7230 */ /* 0x000fe20000004100 */
[----:B------:R-:W-:Y:S01]  /*0990*/  VIADDMNMX R15, R14, -R15, RZ, !PT ;  /* 0x8000000f0e0f7246 */ /* 0x000fe200078001ff */
[----:B------:R-:W-:Y:S01]  /*09a0*/  ULDC.U8 UR6, c[0x0][0x2a0] ;  /* 0x0000a80000067ab9 */ /* 0x000fe20000000000 */
[----:B------:R-:W-:Y:S01]  /*09b0*/  MOV R113, R16 ;  /* 0x0000001000717202 */ /* 0x000fe20000000f00 */
[----:B------:R-:W-:Y:S01]  /*09c0*/  ULDC UR10, c[0x0][0x218] ;  /* 0x00008600000a7ab9 */ /* 0x000fe20000000800 */
[----:B------:R-:W-:Y:S01]  /*09d0*/  SHF.R.U64 R35, R16, 0x10, R17 ;  /* 0x0000001010237819 */ /* 0x000fe20000001211 */
[----:B------:R-:W-:Y:S01]  /*09e0*/  ULDC UR7, c[0x0][0x290] ;  /* 0x0000a40000077ab9 */ /* 0x000fe20000000800 */
[----:B------:R-:W-:Y:S01]  /*09f0*/  LOP3.LUT R0, R0, 0x1fffffe0, RZ, 0xc0, !PT ;  /* 0x1fffffe000007812 */ /* 0x000fe200078ec0ff */
[----:B------:R-:W-:Y:S01]  /*0a00*/  HADD2.F32 R113, -RZ, R113.H0_H0 ;  /* 0x20000071ff717230 */ /* 0x000fe20000004100 */
[----:B------:R-:W-:Y:S01]  /*0a10*/  VIMNMX R15, R15, 0x20, PT ;  /* 0x000000200f0f7848 */ /* 0x000fe20003fe0100 */
[----:B------:R-:W-:Y:S01]  /*0a20*/  ULDC.64 UR12, c[0x0][0x228] ;  /* 0x00008a00000c7ab9 */ /* 0x000fe20000000a00 */
[----:B------:R-:W-:Y:S01]  /*0a30*/  SHF.L.U32 R16, R112, 0x5, RZ ;  /* 0x0000000570107819 */ /* 0x000fe200000006ff */
[----:B------:R-:W-:Y:S01]  /*0a40*/  UISETP.NE.AND UP0, UPT, UR6, URZ, UPT ;  /* 0x0000003f0600728c */ /* 0x000fe2000bf05270 */
[----:B------:R-:W-:Y:S01]  /*0a50*/  MOV R97, R20 ;  /* 0x0000001400617202 */ /* 0x000fe20000000f00 */
[----:B------:R-:W-:Y:S01]  /*0a60*/  ULDC.64 UR14, c[0x0][0x230] ;  /* 0x00008c00000e7ab9 */ /* 0x000fe20000000a00 */
[--C-:B------:R-:W-:Y:S01]  /*0a70*/  SHF.R.U64 R33, R20, 0x10, R21.reuse ;  /* 0x0000001014217819 */ /* 0x100fe20000001215 */
[----:B------:R-:W-:Y:S01]  /*0a80*/  ULDC.64 UR8, c[0x0][0x210] ;  /* 0x0000840000087ab9 */ /* 0x000fe20000000a00 */
[----:B------:R-:W-:Y:S01]  /*0a90*/  MOV R93, R21 ;  /* 0x00000015005d7202 */ /* 0x000fe20000000f00 */
[----:B------:R-:W-:Y:S01]  /*0aa0*/  HADD2.F32 R97, -RZ, R97.H0_H0 ;  /* 0x20000061ff617230 */ /* 0x000fe20000004100 */
[----:B------:R-:W-:-:S02]  /*0ab0*/  SHF.R.U32.HI R91, RZ, 0x10, R21 ;  /* 0x00000010ff5b7819 */ /* 0x000fc40000011615 */
[----:B------:R-:W-:Y:S01]  /*0ac0*/  IADD3 R20, R15, R0, RZ ;  /* 0x000000000f147210 */ /* 0x000fe20007ffe0ff */
[----:B------:R-:W-:Y:S01]  /*0ad0*/  HADD2.F32 R93, -RZ, R93.H0_H0 ;  /* 0x2000005dff5d7230 */ /* 0x000fe20000004100 */
[----:B------:R-:W-:Y:S01]  /*0ae0*/  LOP3.LUT R21, R16, 0x3e0, RZ, 0xc0, !PT ;  /* 0x000003e010157812 */ /* 0x000fe200078ec0ff */
[----:B------:R-:W-:Y:S01]  /*0af0*/  HADD2.F32 R91, -RZ, R91.H0_H0 ;  /* 0x2000005bff5b7230 */ /* 0x000fe20000004100 */
[----:B------:R-:W-:Y:S02]  /*0b00*/  SHF.L.U32 R20, R20, 0x2, RZ ;  /* 0x0000000214147819 */ /* 0x000fe400000006ff */
[----:B------:R-:W-:Y:S02]  /*0b10*/  VIADDMNMX R21, R14, -R21, RZ, !PT ;  /* 0x800000150e157246 */ /* 0x000fe400078001ff */
[----:B------:R-:W-:Y:S02]  /*0b20*/  I2FP.F32.U32 R20, R20 ;  /* 0x0000001400147245 */ /* 0x000fe40000201000 */
[----:B------:R-:W-:-:S02]  /*0b30*/  VIMNMX R21, R21, 0x20, PT ;  /* 0x0000002015157848 */ /* 0x000fc40003fe0100 */
[----:B------:R0:W1:Y:S01]  /*0b40*/  MUFU.RCP R115, R20 ;  /* 0x0000001400737308 */ /* 0x0000620000001000 */
[--C-:B------:R-:W-:Y:S02]  /*0b50*/  SHF.R.U64 R78, R2, 0x10, R3.reuse ;  /* 0x00000010024e7819 */ /* 0x100fe40000001203 */
[----:B------:R-:W-:Y:S01]  /*0b60*/  IADD3 R114, R0, R21, RZ ;  /* 0x0000001500727210 */ /* 0x000fe20007ffe0ff */
        /* <DEDUP_REMOVED lines=98> */
[----:B01----:R-:W-:-:S07]  /*1190*/  HADD2.F32 R87, -RZ, R87.H0_H0 ;  /* 0x20000057ff577230 */ /* 0x003fce0000004100 */
.L_x_21741:
        /* <DEDUP_REMOVED lines=11> */
[----:B------:R-:W-:-:S05]  /*1250*/  @P2 LEA.HI.X R121, R119, UR13, RZ, 0x4, P3 ;  /* 0x0000000d77792c11 */ /* 0x000fca00098f24ff */
[----:B------:R1:W5:Y:S01]  /*1260*/  @P2 LDG.E.128 R20, desc[UR4][R120.64] ;  /* 0x0000000478142981 */ /* 0x000362000c1e1d00 */
[----:B------:R-:W-:-:S04]  /*1270*/  ISETP.NE.U32.AND P2, PT, RZ, UR14, PT ;  /* 0x0000000eff007c0c */ /* 0x000fc8000bf45070 */
[----:B------:R-:W-:Y:S01]  /*1280*/  ISETP.NE.AND.EX P2, PT, RZ, UR15, PT, P2 ;  /* 0x0000000fff007c0c */ /* 0x000fe2000bf45320 */
[----:B0-----:R-:W-:-:S06]  /*1290*/  IMAD.WIDE.U32 R28, R119, 0x10, R28 ;  /* 0x00000010771c7825 */ /* 0x001fcc00078e001c */
[----:B------:R-:W5:Y:S06]  /*12a0*/  LDG.E.128 R28, desc[UR4][R28.64] ;  /* 0x000000041c1c7981 */ /* 0x000f6c000c1e1d00 */
[----:B------:R-:W-:-:S04]  /*12b0*/  @P2 LEA R64, P3, R119, UR14, 0x4 ;  /* 0x0000000e77402c11 */ /* 0x000fc8000f8620ff */
        /* <DEDUP_REMOVED lines=10> */
.L_x_21583:
[----:B-----5:R-:W-:Y:S01]  /*1360*/  FADD.FTZ R28, R24, R28 ;  /* 0x0000001c181c7221 */ /* 0x020fe20000010000 */
[----:B------:R-:W-:Y:S06]  /*1370*/  BRA `(.L_x_21584) ;  /* 0x0000000000087947 */ /* 0x000fec0003800000 */
.L_x_21582:
[----:B-----5:R-:W-:-:S04]  /*1380*/  FADD.FTZ R28, R20, R28 ;  /* 0x0000001c141c7221 */ /* 0x020fc80000010000 */
[----:B------:R-:W-:-:S07]  /*1390*/  @P2 FADD.FTZ R28, R24, R28 ;  /* 0x0000001c181c2221 */ /* 0x000fce0000010000 */
.L_x_21584:
[----:B-----5:R-:W-:-:S07]  /*13a0*/  MOV R32, R28 ;  /* 0x0000001c00207202 */ /* 0x020fce0000000f00 */
.L_x_21585:
[----:B------:R-:W-:Y:S05]  /*13b0*/  @P3 BRA `(.L_x_21586) ;  /* 0x00000000001c3947 */ /* 0x000fea0003800000 */
[----:B------:R-:W-:-:S04]  /*13c0*/  ISETP.NE.U32.AND P4, PT, RZ, UR14, PT ;  /* 0x0000000eff007c0c */ /* 0x000fc8000bf85070 */
[----:B------:R-:W-:-:S13]  /*13d0*/  ISETP.NE.AND.EX P4, PT, RZ, UR15, PT, P4 ;  /* 0x0000000fff007c0c */ /* 0x000fda000bf85340 */
[----:B------:R-:W-:Y:S05]  /*13e0*/  @P4 BRA `(.L_x_21587) ;  /* 0x0000000000084947 */ /* 0x000fea0003800000 */
[----:B------:R-:W-:Y:S05]  /*13f0*/  @P0 BRA `(.L_x_21588) ;  /* 0x0000000000140947 */ /* 0x000fea0003800000 */
[----:B------:R-:W-:Y:S05]  /*1400*/  BRA `(.L_x_21589) ;  /* 0x0000000000147947 */ /* 0x000fea0003800000 */
.L_x_21587:
[----:B-----5:R-:W-:Y:S01]  /*1410*/  FADD.FTZ R29, R25, R29 ;  /* 0x0000001d191d7221 */ /* 0x020fe20000010000 */
[----:B------:R-:W-:Y:S06]  /*1420*/  BRA `(.L_x_21588) ;  /* 0x0000000000087947 */ /* 0x000fec0003800000 */
.L_x_21586:
[----:B-----5:R-:W-:-:S04]  /*1430*/  FADD.FTZ R29, R21, R29 ;  /* 0x0000001d151d7221 */ /* 0x020fc80000010000 */
[----:B------:R-:W-:-:S07]  /*1440*/  @P2 FADD.FTZ R29, R25, R29 ;  /* 0x0000001d191d2221 */ /* 0x000fce0000010000 */
.L_x_21588:
[----:B-----5:R-:W-:-:S07]  /*1450*/  MOV R33, R29 ;  /* 0x0000001d00217202 */ /* 0x020fce0000000f00 */
.L_x_21589:
[----:B------:R-:W-:Y:S05]  /*1460*/  @P3 BRA `(.L_x_21590) ;  /* 0x00000000001c3947 */ /* 0x000fea0003800000 */
[----:B------:R-:W-:-:S04]  /*1470*/  ISETP.NE.U32.AND P4, PT, RZ, UR14, PT ;  /* 0x0000000eff007c0c */ /* 0x000fc8000bf85070 */
[----:B------:R-:W-:-:S13]  /*1480*/  ISETP.NE.AND.EX P4, PT, RZ, UR15, PT, P4 ;  /* 0x0000000fff007c0c */ /* 0x000fda000bf85340 */
[----:B------:R-:W-:Y:S05]  /*1490*/  @P4 BRA `(.L_x_21591) ;  /* 0x0000000000084947 */ /* 0x000fea0003800000 */
[----:B------:R-:W-:Y:S05]  /*14a0*/  @P0 BRA `(.L_x_21592) ;  /* 0x0000000000140947 */ /* 0x000fea0003800000 */
[----:B------:R-:W-:Y:S05]  /*14b0*/  BRA `(.L_x_21593) ;  /* 0x0000000000147947 */ /* 0x000fea0003800000 */
.L_x_21591:
[----:B-----5:R-:W-:Y:S01]  /*14c0*/  FADD.FTZ R30, R26, R30 ;  /* 0x0000001e1a1e7221 */ /* 0x020fe20000010000 */
[----:B------:R-:W-:Y:S06]  /*14d0*/  BRA `(.L_x_21592) ;  /* 0x0000000000087947 */ /* 0x000fec0003800000 */
.L_x_21590:
[----:B-----5:R-:W-:-:S04]  /*14e0*/  FADD.FTZ R30, R22, R30 ;  /* 0x0000001e161e7221 */ /* 0x020fc80000010000 */
[----:B------:R-:W-:-:S07]  /*14f0*/  @P2 FADD.FTZ R30, R26, R30 ;  /* 0x0000001e1a1e2221 */ /* 0x000fce0000010000 */
.L_x_21592:
[----:B-----5:R-:W-:-:S07]  /*1500*/  MOV R34, R30 ;  /* 0x0000001e00227202 */ /* 0x020fce0000000f00 */
.L_x_21593:
[----:B------:R-:W-:Y:S05]  /*1510*/  @P3 BRA `(.L_x_21594) ;  /* 0x00000000001c3947 */ /* 0x000fea0003800000 */
[----:B------:R-:W-:-:S04]  /*1520*/  ISETP.NE.U32.AND P2, PT, RZ, UR14, PT ;  /* 0x0000000eff007c0c */ /* 0x000fc8000bf45070 */
[----:B------:R-:W-:-:S13]  /*1530*/  ISETP.NE.AND.EX P2, PT, RZ, UR15, PT, P2 ;  /* 0x0000000fff007c0c */ /* 0x000fda000bf45320 */
[----:B------:R-:W-:Y:S05]  /*1540*/  @P2 BRA `(.L_x_21595) ;  /* 0x0000000000082947 */ /* 0x000fea0003800000 */
[----:B------:R-:W-:Y:S05]  /*1550*/  @P0 BRA `(.L_x_21596) ;  /* 0x0000000000140947 */ /* 0x000fea0003800000 */
[----:B------:R-:W-:Y:S05]  /*1560*/  BRA `(.L_x_21597) ;  /* 0x0000000000147947 */ /* 0x000fea0003800000 */
.L_x_21595:
[----:B-----5:R-:W-:Y:S01]  /*1570*/  FADD.FTZ R31, R27, R31 ;  /* 0x0000001f1b1f7221 */ /* 0x020fe20000010000 */
[----:B------:R-:W-:Y:S06]  /*1580*/  BRA `(.L_x_21596) ;  /* 0x0000000000087947 */ /* 0x000fec0003800000 */
.L_x_21594:
[----:B-----5:R-:W-:-:S04]  /*1590*/  FADD.FTZ R31, R23, R31 ;  /* 0x0000001f171f7221 */ /* 0x020fc80000010000 */
[----:B------:R-:W-:-:S07]  /*15a0*/  @P2 FADD.FTZ R31, R27, R31 ;  /* 0x0000001f1b1f2221 */ /* 0x000fce0000010000 */
.L_x_21596:
[----:B-----5:R-:W-:-:S07]  /*15b0*/  MOV R35, R31 ;  /* 0x0000001f00237202 */ /* 0x020fce0000000f00 */
.L_x_21597:
[----:B------:R-:W0:Y:S01]  /*15c0*/  @P0 LDC.64 R64, c[0x0][0x238] ;  /* 0x00008e00ff400b82 */ /* 0x000e220000000a00 */
[C---:B------:R-:W-:Y:S02]  /*15d0*/  IADD3 R67, R119.reuse, 0x100, RZ ;  /* 0x0000010077437810 */ /* 0x040fe40007ffe0ff */
[----:B0-----:R-:W-:-:S04]  /*15e0*/  @P0 LEA R64, P2, R119, R64, 0x4 ;  /* 0x0000004077400211 */ /* 0x001fc800078420ff */
[----:B------:R-:W-:-:S05]  /*15f0*/  @P0 LEA.HI.X R65, R119, R65, RZ, 0x4, P2 ;  /* 0x0000004177410211 */ /* 0x000fca00010f24ff */
[----:B------:R0:W-:Y:S04]  /*1600*/  @P0 STG.E.128 desc[UR4][R64.64], R32 ;  /* 0x0000002040000986 */ /* 0x0001e8000c101d04 */
.L_x_21581:
[----:B------:R-:W-:Y:S05]  /*1610*/  BSYNC B0 ;  /* 0x0000000000007941 */ /* 0x000fea0003800000 */
.L_x_21580:
[----:B------:R-:W-:Y:S01]  /*1620*/  ISETP.GE.U32.AND P2, PT, R117, 0x200, PT ;  /* 0x000002007500780c */ /* 0x000fe20003f46070 */
[----:B------:R-:W-:-:S12]  /*1630*/  BSSY B0, `(.L_x_21598) ;  /* 0x0000042000007945 */ /* 0x000fd80003800000 */
[----:B------:R-:W-:Y:S05]  /*1640*/  @!P2 BRA `(.L_x_21599) ;  /* 0x000000040000a947 */ /* 0x000fea0003800000 */
[----:B------:R-:W-:Y:S01]  /*1650*/  ISETP.NE.U32.AND P2, PT, RZ, UR12, PT ;  /* 0x0000000cff007c0c */ /* 0x000fe2000bf45070 */
[----:B------:R-:W1:Y:S03]  /*1660*/  LDC.64 R36, c[0x0][0x220] ;  /* 0x00008800ff247b82 */ /* 0x000e660000000a00 */
[----:B------:R-:W-:-:S13]  /*1670*/  ISETP.NE.AND.EX P2, PT, RZ, UR13, PT, P2 ;  /* 0x0000000dff007c0c */ /* 0x000fda000bf45320 */
[----:B------:R-:W-:-:S04]  /*1680*/  @P2 LEA R120, P3, R67, UR12, 0x4 ;  /* 0x0000000c43782c11 */ /* 0x000fc8000f8620ff */
[----:B------:R-:W-:-:S05]  /*1690*/  @P2 LEA.HI.X R121, R67, UR13, RZ, 0x4, P3 ;  /* 0x0000000d43792c11 */ /* 0x000fca00098f24ff */
[----:B-----5:R2:W5:Y:S01]  /*16a0*/  @P2 LDG.E.128 R20, desc[UR4][R120.64] ;  /* 0x0000000478142981 */ /* 0x020562000c1e1d00 */
[----:B------:R-:W-:-:S04]  /*16b0*/  ISETP.NE.U32.AND P2, PT, RZ, UR14, PT ;  /* 0x0000000eff007c0c */ /* 0x000fc8000bf45070 */
[----:B------:R-:W-:Y:S01]  /*16c0*/  ISETP.NE.AND.EX P2, PT, RZ, UR15, PT, P2 ;  /* 0x0000000fff007c0c */ /* 0x000fe2000bf45320 */
[----:B-1----:R-:W-:-:S06]  /*16d0*/  IMAD.WIDE.U32 R36, R67, 0x10, R36 ;  /* 0x0000001043247825 */ /* 0x002fcc00078e0024 */
[----:B------:R-:W5:Y:S06]  /*16e0*/  LDG.E.128 R36, desc[UR4][R36.64] ;  /* 0x0000000424247981 */ /* 0x000f6c000c1e1d00 */
[----:B0-----:R-:W-:-:S04]  /*16f0*/  @P2 LEA R64, P3, R67, UR14, 0x4 ;  /* 0x0000000e43402c11 */ /* 0x001fc8000f8620ff */
        /* <DEDUP_REMOVED lines=10> */
.L_x_21601:
[----:B-----5:R-:W-:Y:S01]  /*17a0*/  FADD.FTZ R36, R24, R36 ;  /* 0x0000002418247221 */ /* 0x020fe20000010000 */
[----:B------:R-:W-:Y:S06]  /*17b0*/  BRA `(.L_x_21602) ;  /* 0x0000000000087947 */ /* 0x000fec0003800000 */
.L_x_21600:
[----:B-----5:R-:W-:-:S04]  /*17c0*/  FADD.FTZ R36, R20, R36 ;  /* 0x0000002414247221 */ /* 0x020fc80000010000 */
[----:B------:R-:W-:-:S07]  /*17d0*/  @P2 FADD.FTZ R36, R24, R36 ;  /* 0x0000002418242221 */ /* 0x000fce0000010000 */
.L_x_21602:
[----:B-----5:R-:W-:-:S07]  /*17e0*/  MOV R32, R36 ;  /* 0x0000002400207202 */ /* 0x020fce0000000f00 */
.L_x_21603:
[----:B------:R-:W-:Y:S05]  /*17f0*/  @P3 BRA `(.L_x_21604) ;  /* 0x00000000001c3947 */ /* 0x000fea0003800000 */
[----:B------:R-:W-:-:S04]  /*1800*/  ISETP.NE.U32.AND P4, PT, RZ, UR14, PT ;  /* 0x0000000eff007c0c */ /* 0x000fc8000bf85070 */
[----:B------:R-:W-:-:S13]  /*1810*/  ISETP.NE.AND.EX P4, PT, RZ, UR15, PT, P4 ;  /* 0x0000000fff007c0c */ /* 0x000fda000bf85340 */
[----:B------:R-:W-:Y:S05]  /*1820*/  @P4 BRA `(.L_x_21605) ;  /* 0x0000000000084947 */ /* 0x000fea0003800000 */
[----:B------:R-:W-:Y:S05]  /*1830*/  @P0 BRA `(.L_x_21606) ;  /* 0x0000000000140947 */ /* 0x000fea0003800000 */
[----:B------:R-:W-:Y:S05]  /*1840*/  BRA `(.L_x_21607) ;  /* 0x0000000000147947 */ /* 0x000fea0003800000 */
.L_x_21605:
[----:B-----5:R-:W-:Y:S01]  /*1850*/  FADD.FTZ R37, R25, R37 ;  /* 0x0000002519257221 */ /* 0x020fe20000010000 */
[----:B------:R-:W-:Y:S06]  /*1860*/  BRA `(.L_x_21606) ;  /* 0x0000000000087947 */ /* 0x000fec0003800000 */
.L_x_21604:
[----:B-----5:R-:W-:-:S04]  /*1870*/  FADD.FTZ R37, R21, R37 ;  /* 0x0000002515257221 */ /* 0x020fc80000010000 */
[----:B------:R-:W-:-:S07]  /*1880*/  @P2 FADD.FTZ R37, R25, R37 ;  /* 0x0000002519252221 */ /* 0x000fce0000010000 */
.L_x_21606:
[----:B-----5:R-:W-:-:S07]  /*1890*/  MOV R33, R37 ;  /* 0x0000002500217202 */ /* 0x020fce0000000f00 */
.L_x_21607:
[----:B------:R-:W-:Y:S05]  /*18a0*/  @P3 BRA `(.L_x_21608) ;  /* 0x00000000001c3947 */ /* 0x000fea0003800000 */
[----:B------:R-:W-:-:S04]  /*18b0*/  ISETP.NE.U32.AND P4, PT, RZ, UR14, PT ;  /* 0x0000000eff007c0c */ /* 0x000fc8000bf85070 */
[----:B------:R-:W-:-:S13]  /*18c0*/  ISETP.NE.AND.EX P4, PT, RZ, UR15, PT, P4 ;  /* 0x0000000fff007c0c */ /* 0x000fda000bf85340 */
[----:B------:R-:W-:Y:S05]  /*18d0*/  @P4 BRA `(.L_x_21609) ;  /* 0x0000000000084947 */ /* 0x000fea0003800000 */
[----:B------:R-:W-:Y:S05]  /*18e0*/  @P0 BRA `(.L_x_21610) ;  /* 0x0000000000140947 */ /* 0x000fea0003800000 */
[----:B------:R-:W-:Y:S05]  /*18f0*/  BRA `(.L_x_21611) ;  /* 0x0000000000147947 */ /* 0x000fea0003800000 */
.L_x_21609:
[----:B-----5:R-:W-:Y:S01]  /*1900*/  FADD.FTZ R38, R26, R38 ;  /* 0x000000261a267221 */ /* 0x020fe20000010000 */
[----:B------:R-:W-:Y:S06]  /*1910*/  BRA `(.L_x_21610) ;  /* 0x0000000000087947 */ /* 0x000fec0003800000 */
.L_x_21608:
[----:B-----5:R-:W-:-:S04]  /*1920*/  FADD.FTZ R38, R22, R38 ;  /* 0x0000002616267221 */ /* 0x020fc80000010000 */
[----:B------:R-:W-:-:S07]  /*1930*/  @P2 FADD.FTZ R38, R26, R38 ;  /* 0x000000261a262221 */ /* 0x000fce0000010000 */
.L_x_21610:
[----:B-----5:R-:W-:-:S07]  /*1940*/  MOV R34, R38 ;  /* 0x0000002600227202 */ /* 0x020fce0000000f00 */
.L_x_21611:
[----:B------:R-:W-:Y:S05]  /*1950*/  @P3 BRA `(.L_x_21612) ;  /* 0x00000000001c3947 */ /* 0x000fea0003800000 */
[----:B------:R-:W-:-:S04]  /*1960*/  ISETP.NE.U32.AND P2, PT, RZ, UR14, PT ;  /* 0x0000000eff007c0c */ /* 0x000fc8000bf45070 */
[----:B------:R-:W-:-:S13]  /*1970*/  ISETP.NE.AND.EX P2, PT, RZ, UR15, PT, P2 ;  /* 0x0000000fff007c0c */ /* 0x000fda000bf45320 */
[----:B------:R-:W-:Y:S05]  /*1980*/  @P2 BRA `(.L_x_21613) ;  /* 0x0000000000082947 */ /* 0x000fea0003800000 */
[----:B------:R-:W-:Y:S05]  /*1990*/  @P0 BRA `(.L_x_21614) ;  /* 0x0000000000140947 */ /* 0x000fea0003800000 */
[----:B------:R-:W-:Y:S05]  /*19a0*/  BRA `(.L_x_21615) ;  /* 0x0000000000147947 */ /* 0x000fea0003800000 */
.L_x_21613:
[----:B-----5:R-:W-:Y:S01]  /*19b0*/  FADD.FTZ R39, R27, R39 ;  /* 0x000000271b277221 */ /* 0x020fe20000010000 */
[----:B------:R-:W-:Y:S06]  /*19c0*/  BRA `(.L_x_21614) ;  /* 0x0000000000087947 */ /* 0x000fec0003800000 */
.L_x_21612:
[----:B-----5:R-:W-:-:S04]  /*19d0*/  FADD.FTZ R39, R23, R39 ;  /* 0x0000002717277221 */ /* 0x020fc80000010000 */
[----:B------:R-:W-:-:S07]  /*19e0*/  @P2 FADD.FTZ R39, R27, R39 ;  /* 0x000000271b272221 */ /* 0x000fce0000010000 */
.L_x_21614:
[----:B-----5:R-:W-:-:S07]  /*19f0*/  MOV R35, R39 ;  /* 0x0000002700237202 */ /* 0x020fce0000000f00 */
.L_x_21615:
[----:B------:R-:W0:Y:S02]  /*1a00*/  @P0 LDC.64 R64, c[0x0][0x238] ;  /* 0x00008e00ff400b82 */ /* 0x000e240000000a00 */
[----:B0-----:R-:W-:-:S04]  /*1a10*/  @P0 LEA R64, P2, R67, R64, 0x4 ;  /* 0x0000004043400211 */ /* 0x001fc800078420ff */
[C---:B------:R-:W-:Y:S02]  /*1a20*/  @P0 LEA.HI.X R65, R67.reuse, R65, RZ, 0x4, P2 ;  /* 0x0000004143410211 */ /* 0x040fe400010f24ff */
[----:B------:R-:W-:-:S03]  /*1a30*/  IADD3 R67, R67, 0x100, RZ ;  /* 0x0000010043437810 */ /* 0x000fc60007ffe0ff */
[----:B------:R1:W-:Y:S04]  /*1a40*/  @P0 STG.E.128 desc[UR4][R64.64], R32 ;  /* 0x0000002040000986 */ /* 0x0003e8000c101d04 */
.L_x_21599:
[----:B------:R-:W-:Y:S05]  /*1a50*/  BSYNC B0 ;  /* 0x0000000000007941 */ /* 0x000fea0003800000 */
.L_x_21598:
[----:B------:R-:W-:Y:S01]  /*1a60*/  ISETP.GE.U32.AND P2, PT, R117, 0x300, PT ;  /* 0x000003007500780c */ /* 0x000fe20003f46070 */
[----:B------:R-:W-:-:S12]  /*1a70*/  BSSY B0, `(.L_x_21616) ;  /* 0x0000042000007945 */ /* 0x000fd80003800000 */
[----:B------:R-:W-:Y:S05]  /*1a80*/  @!P2 BRA `(.L_x_21617) ;  /* 0x000000040000a947 */ /* 0x000fea0003800000 */
[----:B------:R-:W-:Y:S01]  /*1a90*/  ISETP.NE.U32.AND P2, PT, RZ, UR12, PT ;  /* 0x0000000cff007c0c */ /* 0x000fe2000bf45070 */
[----:B------:R-:W2:Y:S03]  /*1aa0*/  LDC.64 R40, c[0x0][0x220] ;  /* 0x00008800ff287b82 */ /* 0x000ea60000000a00 */
[----:B------:R-:W-:-:S13]  /*1ab0*/  ISETP.NE.AND.EX P2, PT, RZ, UR13, PT, P2 ;  /* 0x0000000dff007c0c */ /* 0x000fda000bf45320 */
[----:B------:R-:W-:-:S04]  /*1ac0*/  @P2 LEA R120, P3, R67, UR12, 0x4 ;  /* 0x0000000c43782c11 */ /* 0x000fc8000f8620ff */
[----:B------:R-:W-:-:S05]  /*1ad0*/  @P2 LEA.HI.X R121, R67, UR13, RZ, 0x4, P3 ;  /* 0x0000000d43792c11 */ /* 0x000fca00098f24ff */
[----:B-----5:R3:W5:Y:S01]  /*1ae0*/  @P2 LDG.E.128 R20, desc[UR4][R120.64] ;  /* 0x0000000478142981 */ /* 0x020762000c1e1d00 */
[----:B------:R-:W-:-:S04]  /*1af0*/  ISETP.NE.U32.AND P2, PT, RZ, UR14, PT ;  /* 0x0000000eff007c0c */ /* 0x000fc8000bf45070 */
[----:B------:R-:W-:Y:S01]  /*1b00*/  ISETP.NE.AND.EX P2, PT, RZ, UR15, PT, P2 ;  /* 0x0000000fff007c0c */ /* 0x000fe2000bf45320 */
[----:B--2---:R-:W-:-:S06]  /*1b10*/  IMAD.WIDE.U32 R40, R67, 0x10, R40 ;  /* 0x0000001043287825 */ /* 0x004fcc00078e0028 */
[----:B------:R-:W5:Y:S06]  /*1b20*/  LDG.E.128 R40, desc[UR4][R40.64] ;  /* 0x0000000428287981 */ /* 0x000f6c000c1e1d00 */
[----:B01----:R-:W-:-:S04]  /*1b30*/  @P2 LEA R64, P3, R67, UR14, 0x4 ;  /* 0x0000000e43402c11 */ /* 0x003fc8000f8620ff */
        /* <DEDUP_REMOVED lines=10> */
.L_x_21619:
[----:B-----5:R-:W-:Y:S01]  /*1be0*/  FADD.FTZ R40, R24, R40 ;  /* 0x0000002818287221 */ /* 0x020fe20000010000 */
[----:B------:R-:W-:Y:S06]  /*1bf0*/  BRA `(.L_x_21620) ;  /* 0x0000000000087947 */ /* 0x000fec0003800000 */
.L_x_21618:
[----:B-----5:R-:W-:-:S04]  /*1c00*/  FADD.FTZ R40, R20, R40 ;  /* 0x0000002814287221 */ /* 0x020fc80000010000 */
[----:B------:R-:W-:-:S07]  /*1c10*/  @P2 FADD.FTZ R40, R24, R40 ;  /* 0x0000002818282221 */ /* 0x000fce0000010000 */
.L_x_21620:
[----:B-----5:R-:W-:-:S07]  /*1c20*/  MOV R32, R40 ;  /* 0x0000002800207202 */ /* 0x020fce0000000f00 */
.L_x_21621:
[----:B------:R-:W-:Y:S05]  /*1c30*/  @P3 BRA `(.L_x_21622) ;  /* 0x00000000001c3947 */ /* 0x000fea0003800000 */
[----:B------:R-:W-:-:S04]  /*1c40*/  ISETP.NE.U32.AND P4, PT, RZ, UR14, PT ;  /* 0x0000000eff007c0c */ /* 0x000fc8000bf85070 */
[----:B------:R-:W-:-:S13]  /*1c50*/  ISETP.NE.AND.EX P4, PT, RZ, UR15, PT, P4 ;  /* 0x0000000fff007c0c */ /* 0x000fda000bf85340 */
[----:B------:R-:W-:Y:S05]  /*1c60*/  @P4 BRA `(.L_x_21623) ;  /* 0x0000000000084947 */ /* 0x000fea0003800000 */
[----:B------:R-:W-:Y:S05]  /*1c70*/  @P0 BRA `(.L_x_21624) ;  /* 0x0000000000140947 */ /* 0x000fea0003800000 */
[----:B------:R-:W-:Y:S05]  /*1c80*/  BRA `(.L_x_21625) ;  /* 0x0000000000147947 */ /* 0x000fea0003800000 */
.L_x_21623:
[----:B-----5:R-:W-:Y:S01]  /*1c90*/  FADD.FTZ R41, R25, R41 ;  /* 0x0000002919297221 */ /* 0x020fe20000010000 */
[----:B------:R-:W-:Y:S06]  /*1ca0*/  BRA `(.L_x_21624) ;  /* 0x0000000000087947 */ /* 0x000fec0003800000 */
.L_x_21622:
[----:B-----5:R-:W-:-:S04]  /*1cb0*/  FADD.FTZ R41, R21, R41 ;  /* 0x0000002915297221 */ /* 0x020fc80000010000 */
[----:B------:R-:W-:-:S07]  /*1cc0*/  @P2 FADD.FTZ R41, R25, R41 ;  /* 0x0000002919292221 */ /* 0x000fce0000010000 */
.L_x_21624:
[----:B-----5:R-:W-:-:S07]  /*1cd0*/  MOV R33, R41 ;  /* 0x0000002900217202 */ /* 0x020fce0000000f00 */
.L_x_21625:
[----:B------:R-:W-:Y:S05]  /*1ce0*/  @P3 BRA `(.L_x_21626) ;  /* 0x00000000001c3947 */ /* 0x000fea0003800000 */
[----:B------:R-:W-:-:S04]  /*1cf0*/  ISETP.NE.U32.AND P4, PT, RZ, UR14, PT ;  /* 0x0000000eff007c0c */ /* 0x000fc8000bf85070 */
[----:B------:R-:W-:-:S13]  /*1d00*/  ISETP.NE.AND.EX P4, PT, RZ, UR15, PT, P4 ;  /* 0x0000000fff007c0c */ /* 0x000fda000bf85340 */
[----:B------:R-:W-:Y:S05]  /*1d10*/  @P4 BRA `(.L_x_21627) ;  /* 0x0000000000084947 */ /* 0x000fea0003800000 */
[----:B------:R-:W-:Y:S05]  /*1d20*/  @P0 BRA `(.L_x_21628) ;  /* 0x0000000000140947 */ /* 0x000fea0003800000 */
[----:B------:R-:W-:Y:S05]  /*1d30*/  BRA `(.L_x_21629) ;  /* 0x0000000000147947 */ /* 0x000fea0003800000 */
.L_x_21627:
[----:B-----5:R-:W-:Y:S01]  /*1d40*/  FADD.FTZ R42, R26, R42 ;  /* 0x0000002a1a2a7221 */ /* 0x020fe20000010000 */
[----:B------:R-:W-:Y:S06]  /*1d50*/  BRA `(.L_x_21628) ;  /* 0x0000000000087947 */ /* 0x000fec0003800000 */
.L_x_21626:
[----:B-----5:R-:W-:-:S04]  /*1d60*/  FADD.FTZ R42, R22, R42 ;  /* 0x0000002a162a7221 */ /* 0x020fc80000010000 */
[----:B------:R-:W-:-:S07]  /*1d70*/  @P2 FADD.FTZ R42, R26, R42 ;  /* 0x0000002a1a2a2221 */ /* 0x000fce0000010000 */
.L_x_21628:
[----:B-----5:R-:W-:-:S07]  /*1d80*/  MOV R34, R42 ;  /* 0x0000002a00227202 */ /* 0x020fce0000000f00 */
.L_x_21629:
[----:B------:R-:W-:Y:S05]  /*1d90*/  @P3 BRA `(.L_x_21630) ;  /* 0x00000000001c3947 */ /* 0x000fea0003800000 */
[----:B------:R-:W-:-:S04]  /*1da0*/  ISETP.NE.U32.AND P2, PT, RZ, UR14, PT ;  /* 0x0000000eff007c0c */ /* 0x000fc8000bf45070 */
[----:B------:R-:W-:-:S13]  /*1db0*/  ISETP.NE.AND.EX P2, PT, RZ, UR15, PT, P2 ;  /* 0x0000000fff007c0c */ /* 0x000fda000bf45320 */
[----:B------:R-:W-:Y:S05]  /*1dc0*/  @P2 BRA `(.L_x_21631) ;  /* 0x0000000000082947 */ /* 0x000fea0003800000 */
[----:B------:R-:W-:Y:S05]  /*1dd0*/  @P0 BRA `(.L_x_21632) ;  /* 0x0000000000140947 */ /* 0x000fea0003800000 */
[----:B------:R-:W-:Y:S05]  /*1de0*/  BRA `(.L_x_21633) ;  /* 0x0000000000147947 */ /* 0x000fea0003800000 */
.L_x_21631:
[----:B-----5:R-:W-:Y:S01]  /*1df0*/  FADD.FTZ R43, R27, R43 ;  /* 0x0000002b1b2b7221 */ /* 0x020fe20000010000 */
[----:B------:R-:W-:Y:S06]  /*1e00*/  BRA `(.L_x_21632) ;  /* 0x0000000000087947 */ /* 0x000fec0003800000 */
.L_x_21630:
[----:B-----5:R-:W-:-:S04]  /*1e10*/  FADD.FTZ R43, R23, R43 ;  /* 0x0000002b172b7221 */ /* 0x020fc80000010000 */
[----:B------:R-:W-:-:S07]  /*1e20*/  @P2 FADD.FTZ R43, R27, R43 ;  /* 0x0000002b1b2b2221 */ /* 0x000fce0000010000 */
.L_x_21632:
[----:B-----5:R-:W-:-:S07]  /*1e30*/  MOV R35, R43 ;  /* 0x0000002b00237202 */ /* 0x020fce0000000f00 */
.L_x_21633:
[----:B------:R-:W0:Y:S02]  /*1e40*/  @P0 LDC.64 R64, c[0x0][0x238] ;  /* 0x00008e00ff400b82 */ /* 0x000e240000000a00 */
[----:B0-----:R-:W-:-:S04]  /*1e50*/  @P0 LEA R64, P2, R67, R64, 0x4 ;  /* 0x0000004043400211 */ /* 0x001fc800078420ff */
[C---:B------:R-:W-:Y:S02]  /*1e60*/  @P0 LEA.HI.X R65, R67.reuse, R65, RZ, 0x4, P2 ;  /* 0x0000004143410211 */ /* 0x040fe400010f24ff */
[----:B------:R-:W-:-:S03]  /*1e70*/  IADD3 R67, R67, 0x100, RZ ;  /* 0x0000010043437810 */ /* 0x000fc60007ffe0ff */
[----:B------:R2:W-:Y:S04]  /*1e80*/  @P0 STG.E.128 desc[UR4][R64.64], R32 ;  /* 0x0000002040000986 */ /* 0x0005e8000c101d04 */
.L_x_21617:
[----:B------:R-:W-:Y:S05]  /*1e90*/  BSYNC B0 ;  /* 0x0000000000007941 */ /* 0x000fea0003800000 */
.L_x_21616:
[----:B------:R-:W-:Y:S01]  /*1ea0*/  ISETP.GE.U32.AND P2, PT, R117, 0x400, PT ;  /* 0x000004007500780c */ /* 0x000fe20003f46070 */
[----:B------:R-:W-:-:S12]  /*1eb0*/  BSSY B0, `(.L_x_21634) ;  /* 0x0000042000007945 */ /* 0x000fd80003800000 */
[----:B------:R-:W-:Y:S05]  /*1ec0*/  @!P2 BRA `(.L_x_21635) ;  /* 0x000000040000a947 */ /* 0x000fea0003800000 */
[----:B------:R-:W-:Y:S01]  /*1ed0*/  ISETP.NE.U32.AND P2, PT, RZ, UR12, PT ;  /* 0x0000000cff007c0c */ /* 0x000fe2000bf45070 */
[----:B------:R-:W3:Y:S03]  /*1ee0*/  LDC.64 R44, c[0x0][0x220] ;  /* 0x00008800ff2c7b82 */ /* 0x000ee60000000a00 */
[----:B------:R-:W-:-:S13]  /*1ef0*/  ISETP.NE.AND.EX P2, PT, RZ, UR13, PT, P2 ;  /* 0x0000000dff007c0c */ /* 0x000fda000bf45320 */
[----:B------:R-:W-:-:S04]  /*1f00*/  @P2 LEA R120, P3, R67, UR12, 0x4 ;  /* 0x0000000c43782c11 */ /* 0x000fc8000f8620ff */
[----:B------:R-:W-:-:S05]  /*1f10*/  @P2 LEA.HI.X R121, R67, UR13, RZ, 0x4, P3 ;  /* 0x0000000d43792c11 */ /* 0x000fca00098f24ff */
[----:B-----5:R4:W5:Y:S01]  /*1f20*/  @P2 LDG.E.128 R20, desc[UR4][R120.64] ;  /* 0x0000000478142981 */ /* 0x020962000c1e1d00 */
[----:B------:R-:W-:-:S04]  /*1f30*/  ISETP.NE.U32.AND P2, PT, RZ, UR14, PT ;  /* 0x0000000eff007c0c */ /* 0x000fc8000bf45070 */
[----:B------:R-:W-:Y:S01]  /*1f40*/  ISETP.NE.AND.EX P2, PT, RZ, UR15, PT, P2 ;  /* 0x0000000fff007c0c */ /* 0x000fe2000bf45320 */
[----:B---3--:R-:W-:-:S06]  /*1f50*/  IMAD.WIDE.U32 R44, R67, 0x10, R44 ;  /* 0x00000010432c7825 */ /* 0x008fcc00078e002c */
[----:B------:R-:W5:Y:S06]  /*1f60*/  LDG.E.128 R44, desc[UR4][R44.64] ;  /* 0x000000042c2c7981 */ /* 0x000f6c000c1e1d00 */
[----:B012---:R-:W-:-:S04]  /*1f70*/  @P2 LEA R64, P3, R67, UR14, 0x4 ;  /* 0x0000000e43402c11 */ /* 0x007fc8000f8620ff */
        /* <DEDUP_REMOVED lines=10> */
.L_x_21637:
[----:B-----5:R-:W-:Y:S01]  /*2020*/  FADD.FTZ R44, R24, R44 ;  /* 0x0000002c182c7221 */ /* 0x020fe20000010000 */
[----:B------:R-:W-:Y:S06]  /*2030*/  BRA `(.L_x_21638) ;  /* 0x0000000000087947 */ /* 0x000fec0003800000 */
.L_x_21636:
[----:B-----5:R-:W-:-:S04]  /*2040*/  FADD.FTZ R44, R20, R44 ;  /* 0x0000002c142c7221 */ /* 0x020fc80000010000 */
[----:B------:R-:W-:-:S07]  /*2050*/  @P2 FADD.FTZ R44, R24, R44 ;  /* 0x0000002c182c2221 */ /* 0x000fce0000010000 */
.L_x_21638:
[----:B-----5:R-:W-:-:S07]  /*2060*/  MOV R32, R44 ;  /* 0x0000002c00207202 */ /* 0x020fce0000000f00 */
.L_x_21639:
[----:B------:R-:W-:Y:S05]  /*2070*/  @P3 BRA `(.L_x_21640) ;  /* 0x00000000001c3947 */ /* 0x000fea0003800000 */
[----:B------:R-:W-:-:S04]  /*2080*/  ISETP.NE.U32.AND P4, PT, RZ, UR14, PT ;  /* 0x0000000eff007c0c */ /* 0x000fc8000bf85070 */
[----:B------:R-:W-:-:S13]  /*2090*/  ISETP.NE.AND.EX P4, PT, RZ, UR15, PT, P4 ;  /* 0x0000000fff007c0c */ /* 0x000fda000bf85340 */
[----:B------:R-:W-:Y:S05]  /*20a0*/  @P4 BRA `(.L_x_21641) ;  /* 0x0000000000084947 */ /* 0x000fea0003800000 */
[----:B------:R-:W-:Y:S05]  /*20b0*/  @P0 BRA `(.L_x_21642) ;  /* 0x0000000000140947 */ /* 0x000fea0003800000 */
[----:B------:R-:W-:Y:S05]  /*20c0*/  BRA `(.L_x_21643) ;  /* 0x0000000000147947 */ /* 0x000fea0003800000 */
.L_x_21641:
[----:B-----5:R-:W-:Y:S01]  /*20d0*/  FADD.FTZ R45, R25, R45 ;  /* 0x0000002d192d7221 */ /* 0x020fe20000010000 */
[----:B------:R-:W-:Y:S06]  /*20e0*/  BRA `(.L_x_21642) ;  /* 0x0000000000087947 */ /* 0x000fec0003800000 */
.L_x_21640:
[----:B-----5:R-:W-:-:S04]  /*20f0*/  FADD.FTZ R45, R21, R45 ;  /* 0x0000002d152d7221 */ /* 0x020fc80000010000 */
[----:B------:R-:W-:-:S07]  /*2100*/  @P2 FADD.FTZ R45, R25, R45 ;  /* 0x0000002d192d2221 */ /* 0x000fce0000010000 */
.L_x_21642:
[----:B-----5:R-:W-:-:S07]  /*2110*/  MOV R33, R45 ;  /* 0x0000002d00217202 */ /* 0x020fce0000000f00 */
.L_x_21643:
[----:B------:R-:W-:Y:S05]  /*2120*/  @P3 BRA `(.L_x_21644) ;  /* 0x00000000001c3947 */ /* 0x000fea0003800000 */
[----:B------:R-:W-:-:S04]  /*2130*/  ISETP.NE.U32.AND P4, PT, RZ, UR14, PT ;  /* 0x0000000eff007c0c */ /* 0x000fc8000bf85070 */
[----:B------:R-:W-:-:S13]  /*2140*/  ISETP.NE.AND.EX P4, PT, RZ, UR15, PT, P4 ;  /* 0x0000000fff007c0c */ /* 0x000fda000bf85340 */
[----:B------:R-:W-:Y:S05]  /*2150*/  @P4 BRA `(.L_x_21645) ;  /* 0x0000000000084947 */ /* 0x000fea0003800000 */
[----:B------:R-:W-:Y:S05]  /*2160*/  @P0 BRA `(.L_x_21646) ;  /* 0x0000000000140947 */ /* 0x000fea0003800000 */
[----:B------:R-:W-:Y:S05]  /*2170*/  BRA `(.L_x_21647) ;  /* 0x0000000000147947 */ /* 0x000fea0003800000 */
.L_x_21645:
[----:B-----5:R-:W-:Y:S01]  /*2180*/  FADD.FTZ R46, R26, R46 ;  /* 0x0000002e1a2e7221 */ /* 0x020fe20000010000 */
[----:B------:R-:W-:Y:S06]  /*2190*/  BRA `(.L_x_21646) ;  /* 0x0000000000087947 */ /* 0x000fec0003800000 */
.L_x_21644:
[----:B-----5:R-:W-:-:S04]  /*21a0*/  FADD.FTZ R46, R22, R46 ;  /* 0x0000002e162e7221 */ /* 0x020fc80000010000 */
[----:B------:R-:W-:-:S07]  /*21b0*/  @P2 FADD.FTZ R46, R26, R46 ;  /* 0x0000002e1a2e2221 */ /* 0x000fce0000010000 */
.L_x_21646:
[----:B-----5:R-:W-:-:S07]  /*21c0*/  MOV R34, R46 ;  /* 0x0000002e00227202 */ /* 0x020fce0000000f00 */
.L_x_21647:
[----:B------:R-:W-:Y:S05]  /*21d0*/  @P3 BRA `(.L_x_21648) ;  /* 0x00000000001c3947 */ /* 0x000fea0003800000 */
[----:B------:R-:W-:-:S04]  /*21e0*/  ISETP.NE.U32.AND P2, PT, RZ, UR14, PT ;  /* 0x0000000eff007c0c */ /* 0x000fc8000bf45070 */
[----:B------:R-:W-:-:S13]  /*21f0*/  ISETP.NE.AND.EX P2, PT, RZ, UR15, PT, P2 ;  /* 0x0000000fff007c0c */ /* 0x000fda000bf45320 */
[----:B------:R-:W-:Y:S05]  /*2200*/  @P2 BRA `(.L_x_21649) ;  /* 0x0000000000082947 */ /* 0x000fea0003800000 */
[----:B------:R-:W-:Y:S05]  /*2210*/  @P0 BRA `(.L_x_21650) ;  /* 0x0000000000140947 */ /* 0x000fea0003800000 */
[----:B------:R-:W-:Y:S05]  /*2220*/  BRA `(.L_x_21651) ;  /* 0x0000000000147947 */ /* 0x000fea0003800000 */
.L_x_21649:
[----:B-----5:R-:W-:Y:S01]  /*2230*/  FADD.FTZ R47, R27, R47 ;  /* 0x0000002f1b2f7221 */ /* 0x020fe20000010000 */
[----:B------:R-:W-:Y:S06]  /*2240*/  BRA `(.L_x_21650) ;  /* 0x0000000000087947 */ /* 0x000fec0003800000 */
.L_x_21648:
[----:B-----5:R-:W-:-:S04]  /*2250*/  FADD.FTZ R47, R23, R47 ;  /* 0x0000002f172f7221 */ /* 0x020fc80000010000 */
[----:B------:R-:W-:-:S07]  /*2260*/  @P2 FADD.FTZ R47, R27, R47 ;  /* 0x0000002f1b2f2221 */ /* 0x000fce0000010000 */
.L_x_21650:
[----:B-----5:R-:W-:-:S07]  /*2270*/  MOV R35, R47 ;  /* 0x0000002f00237202 */ /* 0x020fce0000000f00 */
.L_x_21651:
[----:B------:R-:W0:Y:S02]  /*2280*/  @P0 LDC.64 R64, c[0x0][0x238] ;  /* 0x00008e00ff400b82 */ /* 0x000e240000000a00 */
[----:B0-----:R-:W-:-:S04]  /*2290*/  @P0 LEA R64, P2, R67, R64, 0x4 ;  /* 0x0000004043400211 */ /* 0x001fc800078420ff */
[C---:B------:R-:W-:Y:S02]  /*22a0*/  @P0 LEA.HI.X R65, R67.reuse, R65, RZ, 0x4, P2 ;  /* 0x0000004143410211 */ /* 0x040fe400010f24ff */
[----:B------:R-:W-:-:S03]  /*22b0*/  IADD3 R67, R67, 0x100, RZ ;  /* 0x0000010043437810 */ /* 0x000fc60007ffe0ff */
[----:B------:R3:W-:Y:S04]  /*22c0*/  @P0 STG.E.128 desc[UR4][R64.64], R32 ;  /* 0x0000002040000986 */ /* 0x0007e8000c101d04 */
.L_x_21635:
[----:B------:R-:W-:Y:S05]  /*22d0*/  BSYNC B0 ;  /* 0x0000000000007941 */ /* 0x000fea0003800000 */
.L_x_21634:
[----:B------:R-:W-:Y:S01]  /*22e0*/  ISETP.GE.U32.AND P2, PT, R117, 0x500, PT ;  /* 0x000005007500780c */ /* 0x000fe20003f46070 */
[----:B------:R-:W-:-:S12]  /*22f0*/  BSSY B0, `(.L_x_21652) ;  /* 0x0000042000007945 */ /* 0x000fd80003800000 */
[----:B------:R-:W-:Y:S05]  /*2300*/  @!P2 BRA `(.L_x_21653) ;  /* 0x000000040000a947 */ /* 0x000fea0003800000 */
[----:B------:R-:W-:Y:S01]  /*2310*/  ISETP.NE.U32.AND P2, PT, RZ, UR12, PT ;  /* 0x0000000cff007c0c */ /* 0x000fe2000bf45070 */
[----:B------:R-:W4:Y:S03]  /*2320*/  LDC.64 R48, c[0x0][0x220] ;  /* 0x00008800ff307b82 */ /* 0x000f260000000a00 */
[----:B------:R-:W-:-:S13]  /*2330*/  ISETP.NE.AND.EX P2, PT, RZ, UR13, PT, P2 ;  /* 0x0000000dff007c0c */ /* 0x000fda000bf45320 */
[----:B------:R-:W-:-:S04]  /*2340*/  @P2 LEA R120, P3, R67, UR12, 0x4 ;  /* 0x0000000c43782c11 */ /* 0x000fc8000f8620ff */
[----:B------:R-:W-:-:S05]  /*2350*/  @P2 LEA.HI.X R121, R67, UR13, RZ, 0x4, P3 ;  /* 0x0000000d43792c11 */ /* 0x000fca00098f24ff */
[----:B-----5:R0:W5:Y:S01]  /*2360*/  @P2 LDG.E.128 R20, desc[UR4][R120.64] ;  /* 0x0000000478142981 */ /* 0x020162000c1e1d00 */
[----:B------:R-:W-:-:S04]  /*2370*/  ISETP.NE.U32.AND P2, PT, RZ, UR14, PT ;  /* 0x0000000eff007c0c */ /* 0x000fc8000bf45070 */
[----:B------:R-:W-:Y:S01]  /*2380*/  ISETP.NE.AND.EX P2, PT, RZ, UR15, PT, P2 ;  /* 0x0000000fff007c0c */ /* 0x000fe2000bf45320 */
[----:B----4-:R-:W-:-:S06]  /*2390*/  IMAD.WIDE.U32 R48, R67, 0x10, R48 ;  /* 0x0000001043307825 */ /* 0x010fcc00078e0030 */
[----:B------:R-:W5:Y:S06]  /*23a0*/  LDG.E.128 R48, desc[UR4][R48.64] ;  /* 0x0000000430307981 */ /* 0x000f6c000c1e1d00 */
[----:B0123--:R-:W-:-:S04]  /*23b0*/  @P2 LEA R64, P3, R67, UR14, 0x4 ;  /* 0x0000000e43402c11 */ /* 0x00ffc8000f8620ff */
        /* <DEDUP_REMOVED lines=10> */
.L_x_21655:
[----:B-----5:R-:W-:Y:S01]  /*2460*/  FADD.FTZ R48, R24, R48 ;  /* 0x0000003018307221 */ /* 0x020fe20000010000 */
[----:B------:R-:W-:Y:S06]  /*2470*/  BRA `(.L_x_21656) ;  /* 0x0000000000087947 */ /* 0x000fec0003800000 */
.L_x_21654:
[----:B-----5:R-:W-:-:S04]  /*2480*/  FADD.FTZ R48, R20, R48 ;  /* 0x0000003014307221 */ /* 0x020fc80000010000 */
[----:B------:R-:W-:-:S07]  /*2490*/  @P2 FADD.FTZ R48, R24, R48 ;  /* 0x0000003018302221 */ /* 0x000fce0000010000 */
.L_x_21656:
[----:B-----5:R-:W-:-:S07]  /*24a0*/  MOV R32, R48 ;  /* 0x0000003000207202 */ /* 0x020fce0000000f00 */
.L_x_21657:
[----:B------:R-:W-:Y:S05]  /*24b0*/  @P3 BRA `(.L_x_21658) ;  /* 0x00000000001c3947 */ /* 0x000fea0003800000 */
[----:B------:R-:W-:-:S04]  /*24c0*/  ISETP.NE.U32.AND P4, PT, RZ, UR14, PT ;  /* 0x0000000eff007c0c */ /* 0x000fc8000bf85070 */
[----:B------:R-:W-:-:S13]  /*24d0*/  ISETP.NE.AND.EX P4, PT, RZ, UR15, PT, P4 ;  /* 0x0000000fff007c0c */ /* 0x000fda000bf85340 */
[----:B------:R-:W-:Y:S05]  /*24e0*/  @P4 BRA `(.L_x_21659) ;  /* 0x0000000000084947 */ /* 0x000fea0003800000 */
[----:B------:R-:W-:Y:S05]  /*24f0*/  @P0 BRA `(.L_x_21660) ;  /* 0x0000000000140947 */ /* 0x000fea0003800000 */
[----:B------:R-:W-:Y:S05]  /*2500*/  BRA `(.L_x_21661) ;  /* 0x0000000000147947 */ /* 0x000fea0003800000 */
.L_x_21659:
[----:B-----5:R-:W-:Y:S01]  /*2510*/  FADD.FTZ R49, R25, R49 ;  /* 0x0000003119317221 */ /* 0x020fe20000010000 */
[----:B------:R-:W-:Y:S06]  /*2520*/  BRA `(.L_x_21660) ;  /* 0x0000000000087947 */ /* 0x000fec0003800000 */
.L_x_21658:
[----:B-----5:R-:W-:-:S04]  /*2530*/  FADD.FTZ R49, R21, R49 ;  /* 0x0000003115317221 */ /* 0x020fc80000010000 */
[----:B------:R-:W-:-:S07]  /*2540*/  @P2 FADD.FTZ R49, R25, R49 ;  /* 0x0000003119312221 */ /* 0x000fce0000010000 */
.L_x_21660:
[----:B-----5:R-:W-:-:S07]  /*2550*/  MOV R33, R49 ;  /* 0x0000003100217202 */ /* 0x020fce0000000f00 */
.L_x_21661:
[----:B------:R-:W-:Y:S05]  /*2560*/  @P3 BRA `(.L_x_21662) ;  /* 0x00000000001c3947 */ /* 0x000fea0003800000 */
[----:B------:R-:W-:-:S04]  /*2570*/  ISETP.NE.U32.AND P4, PT, RZ, UR14, PT ;  /* 0x0000000eff007c0c */ /* 0x000fc8000bf85070 */
[----:B------:R-:W-:-:S13]  /*2580*/  ISETP.NE.AND.EX P4, PT, RZ, UR15, PT, P4 ;  /* 0x0000000fff007c0c */ /* 0x000fda000bf85340 */
[----:B------:R-:W-:Y:S05]  /*2590*/  @P4 BRA `(.L_x_21663) ;  /* 0x0000000000084947 */ /* 0x000fea0003800000 */
[----:B------:R-:W-:Y:S05]  /*25a0*/  @P0 BRA `(.L_x_21664) ;  /* 0x0000000000140947 */ /* 0x000fea0003800000 */
[----:B------:R-:W-:Y:S05]  /*25b0*/  BRA `(.L_x_21665) ;  /* 0x0000000000147947 */ /* 0x000fea0003800000 */
.L_x_21663:
[----:B-----5:R-:W-:Y:S01]  /*25c0*/  FADD.FTZ R50, R26, R50 ;  /* 0x000000321a327221 */ /* 0x020fe20000010000 */
[----:B------:R-:W-:Y:S06]  /*25d0*/  BRA `(.L_x_21664) ;  /* 0x0000000000087947 */ /* 0x000fec0003800000 */
.L_x_21662:
[----:B-----5:R-:W-:-:S04]  /*25e0*/  FADD.FTZ R50, R22, R50 ;  /* 0x0000003216327221 */ /* 0x020fc80000010000 */
[----:B------:R-:W-:-:S07]  /*25f0*/  @P2 FADD.FTZ R50, R26, R50 ;  /* 0x000000321a322221 */ /* 0x000fce0000010000 */
.L_x_21664:
[----:B-----5:R-:W-:-:S07]  /*2600*/  MOV R34, R50 ;  /* 0x0000003200227202 */ /* 0x020fce0000000f00 */
.L_x_21665:
[----:B------:R-:W-:Y:S05]  /*2610*/  @P3 BRA `(.L_x_21666) ;  /* 0x00000000001c3947 */ /* 0x000fea0003800000 */
[----:B------:R-:W-:-:S04]  /*2620*/  ISETP.NE.U32.AND P2, PT, RZ, UR14, PT ;  /* 0x0000000eff007c0c */ /* 0x000fc8000bf45070 */
[----:B------:R-:W-:-:S13]  /*2630*/  ISETP.NE.AND.EX P2, PT, RZ, UR15, PT, P2 ;  /* 0x0000000fff007c0c */ /* 0x000fda000bf45320 */
[----:B------:R-:W-:Y:S05]  /*2640*/  @P2 BRA `(.L_x_21667) ;  /* 0x0000000000082947 */ /* 0x000fea0003800000 */
[----:B------:R-:W-:Y:S05]  /*2650*/  @P0 BRA `(.L_x_21668) ;  /* 0x0000000000140947 */ /* 0x000fea0003800000 */
[----:B------:R-:W-:Y:S05]  /*2660*/  BRA `(.L_x_21669) ;  /* 0x0000000000147947 */ /* 0x000fea0003800000 */
.L_x_21667:
[----:B-----5:R-:W-:Y:S01]  /*2670*/  FADD.FTZ R51, R27, R51 ;  /* 0x000000331b337221 */ /* 0x020fe20000010000 */
[----:B------:R-:W-:Y:S06]  /*2680*/  BRA `(.L_x_21668) ;  /* 0x0000000000087947 */ /* 0x000fec0003800000 */
.L_x_21666:
[----:B-----5:R-:W-:-:S04]  /*2690*/  FADD.FTZ R51, R23, R51 ;  /* 0x0000003317337221 */ /* 0x020fc80000010000 */
[----:B------:R-:W-:-:S07]  /*26a0*/  @P2 FADD.FTZ R51, R27, R51 ;  /* 0x000000331b332221 */ /* 0x000fce0000010000 */
.L_x_21668:
[----:B-----5:R-:W-:-:S07]  /*26b0*/  MOV R35, R51 ;  /* 0x0000003300237202 */ /* 0x020fce0000000f00 */
.L_x_21669:
[----:B------:R-:W0:Y:S02]  /*26c0*/  @P0 LDC.64 R64, c[0x0][0x238] ;  /* 0x00008e00ff400b82 */ /* 0x000e240000000a00 */
[----:B0-----:R-:W-:-:S04]  /*26d0*/  @P0 LEA R64, P2, R67, R64, 0x4 ;  /* 0x0000004043400211 */ /* 0x001fc800078420ff */
[C---:B------:R-:W-:Y:S02]  /*26e0*/  @P0 LEA.HI.X R65, R67.reuse, R65, RZ, 0x4, P2 ;  /* 0x0000004143410211 */ /* 0x040fe400010f24ff */
[----:B------:R-:W-:-:S03]  /*26f0*/  IADD3 R67, R67, 0x100, RZ ;  /* 0x0000010043437810 */ /* 0x000fc60007ffe0ff */
[----:B------:R4:W-:Y:S04]  /*2700*/  @P0 STG.E.128 desc[UR4][R64.64], R32 ;  /* 0x0000002040000986 */ /* 0x0009e8000c101d04 */
.L_x_21653:
[----:B------:R-:W-:Y:S05]  /*2710*/  BSYNC B0 ;  /* 0x0000000000007941 */ /* 0x000fea0003800000 */
.L_x_21652:
[----:B------:R-:W-:Y:S01]  /*2720*/  ISETP.GE.U32.AND P2, PT, R117, 0x600, PT ;  /* 0x000006007500780c */ /* 0x000fe20003f46070 */
[----:B------:R-:W-:-:S12]  /*2730*/  BSSY B0, `(.L_x_21670) ;  /* 0x0000042000007945 */ /* 0x000fd80003800000 */
[----:B------:R-:W-:Y:S05]  /*2740*/  @!P2 BRA `(.L_x_21671) ;  /* 0x000000040000a947 */ /* 0x000fea0003800000 */
[----:B------:R-:W-:Y:S01]  /*2750*/  ISETP.NE.U32.AND P2, PT, RZ, UR12, PT ;  /* 0x0000000cff007c0c */ /* 0x000fe2000bf45070 */
[----:B------:R-:W0:Y:S03]  /*2760*/  LDC.64 R52, c[0x0][0x220] ;  /* 0x00008800ff347b82 */ /* 0x000e260000000a00 */
[----:B------:R-:W-:-:S13]  /*2770*/  ISETP.NE.AND.EX P2, PT, RZ, UR13, PT, P2 ;  /* 0x0000000dff007c0c */ /* 0x000fda000bf45320 */
[----:B------:R-:W-:-:S04]  /*2780*/  @P2 LEA R120, P3, R67, UR12, 0x4 ;  /* 0x0000000c43782c11 */ /* 0x000fc8000f8620ff */
[----:B------:R-:W-:-:S05]  /*2790*/  @P2 LEA.HI.X R121, R67, UR13, RZ, 0x4, P3 ;  /* 0x0000000d43792c11 */ /* 0x000fca00098f24ff */
[----:B-----5:R0:W5:Y:S01]  /*27a0*/  @P2 LDG.E.128 R20, desc[UR4][R120.64] ;  /* 0x0000000478142981 */ /* 0x020162000c1e1d00 */
[----:B------:R-:W-:-:S04]  /*27b0*/  ISETP.NE.U32.AND P2, PT, RZ, UR14, PT ;  /* 0x0000000eff007c0c */ /* 0x000fc8000bf45070 */
[----:B------:R-:W-:Y:S01]  /*27c0*/  ISETP.NE.AND.EX P2, PT, RZ, UR15, PT, P2 ;  /* 0x0000000fff007c0c */ /* 0x000fe2000bf45320 */
[----:B0-----:R-:W-:-:S06]  /*27d0*/  IMAD.WIDE.U32 R52, R67, 0x10, R52 ;  /* 0x0000001043347825 */ /* 0x001fcc00078e0034 */
[----:B------:R-:W5:Y:S06]  /*27e0*/  LDG.E.128 R52, desc[UR4][R52.64] ;  /* 0x0000000434347981 */ /* 0x000f6c000c1e1d00 */
        /* <DEDUP_REMOVED lines=11> */
.L_x_21673:
[----:B-----5:R-:W-:Y:S01]  /*28a0*/  FADD.FTZ R52, R24, R52 ;  /* 0x0000003418347221 */ /* 0x020fe20000010000 */
[----:B------:R-:W-:Y:S06]  /*28b0*/  BRA `(.L_x_21674) ;  /* 0x0000000000087947 */ /* 0x000fec0003800000 */
.L_x_21672:
[----:B-----5:R-:W-:-:S04]  /*28c0*/  FADD.FTZ R52, R20, R52 ;  /* 0x0000003414347221 */ /* 0x020fc80000010000 */
[----:B------:R-:W-:-:S07]  /*28d0*/  @P2 FADD.FTZ R52, R24, R52 ;  /* 0x0000003418342221 */ /* 0x000fce0000010000 */
.L_x_21674:
[----:B-----5:R-:W-:-:S07]  /*28e0*/  MOV R32, R52 ;  /* 0x0000003400207202 */ /* 0x020fce0000000f00 */
.L_x_21675:
[----:B------:R-:W-:Y:S05]  /*28f0*/  @P3 BRA `(.L_x_21676) ;  /* 0x00000000001c3947 */ /* 0x000fea0003800000 */
[----:B------:R-:W-:-:S04]  /*2900*/  ISETP.NE.U32.AND P4, PT, RZ, UR14, PT ;  /* 0x0000000eff007c0c */ /* 0x000fc8000bf85070 */
[----:B------:R-:W-:-:S13]  /*2910*/  ISETP.NE.AND.EX P4, PT, RZ, UR15, PT, P4 ;  /* 0x0000000fff007c0c */ /* 0x000fda000bf85340 */
[----:B------:R-:W-:Y:S05]  /*2920*/  @P4 BRA `(.L_x_21677) ;  /* 0x0000000000084947 */ /* 0x000fea0003800000 */
[----:B------:R-:W-:Y:S05]  /*2930*/  @P0 BRA `(.L_x_21678) ;  /* 0x0000000000140947 */ /* 0x000fea0003800000 */
[----:B------:R-:W-:Y:S05]  /*2940*/  BRA `(.L_x_21679) ;  /* 0x0000000000147947 */ /* 0x000fea0003800000 */
.L_x_21677:
[----:B-----5:R-:W-:Y:S01]  /*2950*/  FADD.FTZ R53, R25, R53 ;  /* 0x0000003519357221 */ /* 0x020fe20000010000 */
[----:B------:R-:W-:Y:S06]  /*2960*/  BRA `(.L_x_21678) ;  /* 0x0000000000087947 */ /* 0x000fec0003800000 */
.L_x_21676:
[----:B-----5:R-:W-:-:S04]  /*2970*/  FADD.FTZ R53, R21, R53 ;  /* 0x0000003515357221 */ /* 0x020fc80000010000 */
[----:B------:R-:W-:-:S07]  /*2980*/  @P2 FADD.FTZ R53, R25, R53 ;  /* 0x0000003519352221 */ /* 0x000fce0000010000 */
.L_x_21678:
[----:B-----5:R-:W-:-:S07]  /*2990*/  MOV R33, R53 ;  /* 0x0000003500217202 */ /* 0x020fce0000000f00 */
.L_x_21679:
[----:B------:R-:W-:Y:S05]  /*29a0*/  @P3 BRA `(.L_x_21680) ;  /* 0x00000000001c3947 */ /* 0x000fea0003800000 */
[----:B------:R-:W-:-:S04]  /*29b0*/  ISETP.NE.U32.AND P4, PT, RZ, UR14, PT ;  /* 0x0000000eff007c0c */ /* 0x000fc8000bf85070 */
[----:B------:R-:W-:-:S13]  /*29c0*/  ISETP.NE.AND.EX P4, PT, RZ, UR15, PT, P4 ;  /* 0x0000000fff007c0c */ /* 0x000fda000bf85340 */
[----:B------:R-:W-:Y:S05]  /*29d0*/  @P4 BRA `(.L_x_21681) ;  /* 0x0000000000084947 */ /* 0x000fea0003800000 */
[----:B------:R-:W-:Y:S05]  /*29e0*/  @P0 BRA `(.L_x_21682) ;  /* 0x0000000000140947 */ /* 0x000fea0003800000 */
[----:B------:R-:W-:Y:S05]  /*29f0*/  BRA `(.L_x_21683) ;  /* 0x0000000000147947 */ /* 0x000fea0003800000 */
.L_x_21681:
[----:B-----5:R-:W-:Y:S01]  /*2a00*/  FADD.FTZ R54, R26, R54 ;  /* 0x000000361a367221 */ /* 0x020fe20000010000 */
[----:B------:R-:W-:Y:S06]  /*2a10*/  BRA `(.L_x_21682) ;  /* 0x0000000000087947 */ /* 0x000fec0003800000 */
.L_x_21680:
[----:B-----5:R-:W-:-:S04]  /*2a20*/  FADD.FTZ R54, R22, R54 ;  /* 0x0000003616367221 */ /* 0x020fc80000010000 */
[----:B------:R-:W-:-:S07]  /*2a30*/  @P2 FADD.FTZ R54, R26, R54 ;  /* 0x000000361a362221 */ /* 0x000fce0000010000 */
.L_x_21682:
[----:B-----5:R-:W-:-:S07]  /*2a40*/  MOV R34, R54 ;  /* 0x0000003600227202 */ /* 0x020fce0000000f00 */
.L_x_21683:
[----:B------:R-:W-:Y:S05]  /*2a50*/  @P3 BRA `(.L_x_21684) ;  /* 0x00000000001c3947 */ /* 0x000fea0003800000 */
[----:B------:R-:W-:-:S04]  /*2a60*/  ISETP.NE.U32.AND P2, PT, RZ, UR14, PT ;  /* 0x0000000eff007c0c */ /* 0x000fc8000bf45070 */
[----:B------:R-:W-:-:S13]  /*2a70*/  ISETP.NE.AND.EX P2, PT, RZ, UR15, PT, P2 ;  /* 0x0000000fff007c0c */ /* 0x000fda000bf45320 */
[----:B------:R-:W-:Y:S05]  /*2a80*/  @P2 BRA `(.L_x_21685) ;  /* 0x0000000000082947 */ /* 0x000fea0003800000 */
[----:B------:R-:W-:Y:S05]  /*2a90*/  @P0 BRA `(.L_x_21686) ;  /* 0x0000000000140947 */ /* 0x000fea0003800000 */
[----:B------:R-:W-:Y:S05]  /*2aa0*/  BRA `(.L_x_21687) ;  /* 0x0000000000147947 */ /* 0x000fea0003800000 */
.L_x_21685:
[----:B-----5:R-:W-:Y:S01]  /*2ab0*/  FADD.FTZ R55, R27, R55 ;  /* 0x000000371b377221 */ /* 0x020fe20000010000 */
[----:B------:R-:W-:Y:S06]  /*2ac0*/  BRA `(.L_x_21686) ;  /* 0x0000000000087947 */ /* 0x000fec0003800000 */
.L_x_21684:
[----:B-----5:R-:W-:-:S04]  /*2ad0*/  FADD.FTZ R55, R23, R55 ;  /* 0x0000003717377221 */ /* 0x020fc80000010000 */
[----:B------:R-:W-:-:S07]  /*2ae0*/  @P2 FADD.FTZ R55, R27, R55 ;  /* 0x000000371b372221 */ /* 0x000fce0000010000 */
.L_x_21686:
[----:B-----5:R-:W-:-:S07]  /*2af0*/  MOV R35, R55 ;  /* 0x0000003700237202 */ /* 0x020fce0000000f00 */
.L_x_21687:
[----:B------:R-:W0:Y:S02]  /*2b00*/  @P0 LDC.64 R64, c[0x0][0x238] ;  /* 0x00008e00ff400b82 */ /* 0x000e240000000a00 */
[----:B0-----:R-:W-:-:S04]  /*2b10*/  @P0 LEA R64, P2, R67, R64, 0x4 ;  /* 0x0000004043400211 */ /* 0x001fc800078420ff */
[C---:B------:R-:W-:Y:S02]  /*2b20*/  @P0 LEA.HI.X R65, R67.reuse, R65, RZ, 0x4, P2 ;  /* 0x0000004143410211 */ /* 0x040fe400010f24ff */
[----:B------:R-:W-:-:S03]  /*2b30*/  IADD3 R67, R67, 0x100, RZ ;  /* 0x0000010043437810 */ /* 0x000fc60007ffe0ff */
[----:B------:R0:W-:Y:S04]  /*2b40*/  @P0 STG.E.128 desc[UR4][R64.64], R32 ;  /* 0x0000002040000986 */ /* 0x0001e8000c101d04 */
.L_x_21671:
[----:B------:R-:W-:Y:S05]  /*2b50*/  BSYNC B0 ;  /* 0x0000000000007941 */ /* 0x000fea0003800000 */
.L_x_21670:
        /* <DEDUP_REMOVED lines=24> */
.L_x_21691:
[----:B-----5:R-:W-:Y:S01]  /*2ce0*/  FADD.FTZ R56, R24, R56 ;  /* 0x0000003818387221 */ /* 0x020fe20000010000 */
[----:B------:R-:W-:Y:S06]  /*2cf0*/  BRA `(.L_x_21692) ;  /* 0x0000000000087947 */ /* 0x000fec0003800000 */
.L_x_21690:
[----:B-----5:R-:W-:-:S04]  /*2d00*/  FADD.FTZ R56, R20, R56 ;  /* 0x0000003814387221 */ /* 0x020fc80000010000 */
[----:B------:R-:W-:-:S07]  /*2d10*/  @P2 FADD.FTZ R56, R24, R56 ;  /* 0x0000003818382221 */ /* 0x000fce0000010000 */
.L_x_21692:
[----:B-----5:R-:W-:-:S07]  /*2d20*/  MOV R32, R56 ;  /* 0x0000003800207202 */ /* 0x020fce0000000f00 */
.L_x_21693:
[----:B------:R-:W-:Y:S05]  /*2d30*/  @P3 BRA `(.L_x_21694) ;  /* 0x00000000001c3947 */ /* 0x000fea0003800000 */
[----:B------:R-:W-:-:S04]  /*2d40*/  ISETP.NE.U32.AND P4, PT, RZ, UR14, PT ;  /* 0x0000000eff007c0c */ /* 0x000fc8000bf85070 */
[----:B------:R-:W-:-:S13]  /*2d50*/  ISETP.NE.AND.EX P4, PT, RZ, UR15, PT, P4 ;  /* 0x0000000fff007c0c */ /* 0x000fda000bf85340 */
[----:B------:R-:W-:Y:S05]  /*2d60*/  @P4 BRA `(.L_x_21695) ;  /* 0x0000000000084947 */ /* 0x000fea0003800000 */
[----:B------:R-:W-:Y:S05]  /*2d70*/  @P0 BRA `(.L_x_21696) ;  /* 0x0000000000140947 */ /* 0x000fea0003800000 */
[----:B------:R-:W-:Y:S05]  /*2d80*/  BRA `(.L_x_21697) ;  /* 0x0000000000147947 */ /* 0x000fea0003800000 */
.L_x_21695:
[----:B-----5:R-:W-:Y:S01]  /*2d90*/  FADD.FTZ R57, R25, R57 ;  /* 0x0000003919397221 */ /* 0x020fe20000010000 */
[----:B------:R-:W-:Y:S06]  /*2da0*/  BRA `(.L_x_21696) ;  /* 0x0000000000087947 */ /* 0x000fec0003800000 */
.L_x_21694:
[----:B-----5:R-:W-:-:S04]  /*2db0*/  FADD.FTZ R57, R21, R57 ;  /* 0x0000003915397221 */ /* 0x020fc80000010000 */
[----:B------:R-:W-:-:S07]  /*2dc0*/  @P2 FADD.FTZ R57, R25, R57 ;  /* 0x0000003919392221 */ /* 0x000fce0000010000 */
.L_x_21696:
[----:B-----5:R-:W-:-:S07]  /*2dd0*/  MOV R33, R57 ;  /* 0x0000003900217202 */ /* 0x020fce0000000f00 */
.L_x_21697:
[----:B------:R-:W-:Y:S05]  /*2de0*/  @P3 BRA `(.L_x_21698) ;  /* 0x00000000001c3947 */ /* 0x000fea0003800000 */
[----:B------:R-:W-:-:S04]  /*2df0*/  ISETP.NE.U32.AND P4, PT, RZ, UR14, PT ;  /* 0x0000000eff007c0c */ /* 0x000fc8000bf85070 */
[----:B------:R-:W-:-:S13]  /*2e00*/  ISETP.NE.AND.EX P4, PT, RZ, UR15, PT, P4 ;  /* 0x0000000fff007c0c */ /* 0x000fda000bf85340 */
[----:B------:R-:W-:Y:S05]  /*2e10*/  @P4 BRA `(.L_x_21699) ;  /* 0x0000000000084947 */ /* 0x000fea0003800000 */
[----:B------:R-:W-:Y:S05]  /*2e20*/  @P0 BRA `(.L_x_21700) ;  /* 0x0000000000140947 */ /* 0x000fea0003800000 */
[----:B------:R-:W-:Y:S05]  /*2e30*/  BRA `(.L_x_21701) ;  /* 0x0000000000147947 */ /* 0x000fea0003800000 */
.L_x_21699:
[----:B-----5:R-:W-:Y:S01]  /*2e40*/  FADD.FTZ R58, R26, R58 ;  /* 0x0000003a1a3a7221 */ /* 0x020fe20000010000 */
[----:B------:R-:W-:Y:S06]  /*2e50*/  BRA `(.L_x_21700) ;  /* 0x0000000000087947 */ /* 0x000fec0003800000 */
.L_x_21698:
[----:B-----5:R-:W-:-:S04]  /*2e60*/  FADD.FTZ R58, R22, R58 ;  /* 0x0000003a163a7221 */ /* 0x020fc80000010000 */
[----:B------:R-:W-:-:S07]  /*2e70*/  @P2 FADD.FTZ R58, R26, R58 ;  /* 0x0000003a1a3a2221 */ /* 0x000fce0000010000 */
.L_x_21700:
[----:B-----5:R-:W-:-:S07]  /*2e80*/  MOV R34, R58 ;  /* 0x0000003a00227202 */ /* 0x020fce0000000f00 */
.L_x_21701:
[----:B------:R-:W-:Y:S05]  /*2e90*/  @P3 BRA `(.L_x_21702) ;  /* 0x00000000001c3947 */ /* 0x000fea0003800000 */
[----:B------:R-:W-:-:S04]  /*2ea0*/  ISETP.NE.U32.AND P2, PT, RZ, UR14, PT ;  /* 0x0000000eff007c0c */ /* 0x000fc8000bf45070 */
[----:B------:R-:W-:-:S13]  /*2eb0*/  ISETP.NE.AND.EX P2, PT, RZ, UR15, PT, P2 ;  /* 0x0000000fff007c0c */ /* 0x000fda000bf45320 */
[----:B------:R-:W-:Y:S05]  /*2ec0*/  @P2 BRA `(.L_x_21703) ;  /* 0x0000000000082947 */ /* 0x000fea0003800000 */
[----:B------:R-:W-:Y:S05]  /*2ed0*/  @P0 BRA `(.L_x_21704) ;  /* 0x0000000000140947 */ /* 0x000fea0003800000 */
[----:B------:R-:W-:Y:S05]  /*2ee0*/  BRA `(.L_x_21705) ;  /* 0x0000000000147947 */ /* 0x000fea0003800000 */
.L_x_21703:
[----:B-----5:R-:W-:Y:S01]  /*2ef0*/  FADD.FTZ R59, R27, R59 ;  /* 0x0000003b1b3b7221 */ /* 0x020fe20000010000 */
[----:B------:R-:W-:Y:S06]  /*2f00*/  BRA `(.L_x_21704) ;  /* 0x0000000000087947 */ /* 0x000fec0003800000 */
.L_x_21702:
[----:B-----5:R-:W-:-:S04]  /*2f10*/  FADD.FTZ R59, R23, R59 ;  /* 0x0000003b173b7221 */ /* 0x020fc80000010000 */
[----:B------:R-:W-:-:S07]  /*2f20*/  @P2 FADD.FTZ R59, R27, R59 ;  /* 0x0000003b1b3b2221 */ /* 0x000fce0000010000 */
.L_x_21704:
[----:B-----5:R-:W-:-:S07]  /*2f30*/  MOV R35, R59 ;  /* 0x0000003b00237202 */ /* 0x020fce0000000f00 */
.L_x_21705:
[----:B------:R-:W0:Y:S02]  /*2f40*/  @P0 LDC.64 R64, c[0x0][0x238] ;  /* 0x00008e00ff400b82 */ /* 0x000e240000000a00 */
[----:B0-----:R-:W-:-:S04]  /*2f50*/  @P0 LEA R64, P2, R67, R64, 0x4 ;  /* 0x0000004043400211 */ /* 0x001fc800078420ff */
[C---:B------:R-:W-:Y:S02]  /*2f60*/  @P0 LEA.HI.X R65, R67.reuse, R65, RZ, 0x4, P2 ;  /* 0x0000004143410211 */ /* 0x040fe400010f24ff */
[----:B------:R-:W-:-:S03]  /*2f70*/  IADD3 R67, R67, 0x100, RZ ;  /* 0x0000010043437810 */ /* 0x000fc60007ffe0ff */
[----:B------:R0:W-:Y:S04]  /*2f80*/  @P0 STG.E.128 desc[UR4][R64.64], R32 ;  /* 0x0000002040000986 */ /* 0x0001e8000c101d04 */
.L_x_21689:
[----:B------:R-:W-:Y:S05]  /*2f90*/  BSYNC B0 ;  /* 0x0000000000007941 */ /* 0x000fea0003800000 */
.L_x_21688:
        /* <DEDUP_REMOVED lines=24> */
.L_x_21709:
[----:B-----5:R-:W-:Y:S01]  /*3120*/  FADD.FTZ R60, R24, R60 ;  /* 0x0000003c183c7221 */ /* 0x020fe20000010000 */
[----:B------:R-:W-:Y:S06]  /*3130*/  BRA `(.L_x_21710) ;  /* 0x0000000000087947 */ /* 0x000fec0003800000 */
.L_x_21708:
[----:B-----5:R-:W-:-:S04]  /*3140*/  FADD.FTZ R60, R20, R60 ;  /* 0x0000003c143c7221 */ /* 0x020fc80000010000 */
[----:B------:R-:W-:-:S07]  /*3150*/  @P2 FADD.FTZ R60, R24, R60 ;  /* 0x0000003c183c2221 */ /* 0x000fce0000010000 */
.L_x_21710:
[----:B-----5:R-:W-:-:S07]  /*3160*/  MOV R32, R60 ;  /* 0x0000003c00207202 */ /* 0x020fce0000000f00 */
.L_x_21711:
[----:B------:R-:W-:Y:S05]  /*3170*/  @P3 BRA `(.L_x_21712) ;  /* 0x00000000001c3947 */ /* 0x000fea0003800000 */
[----:B------:R-:W-:-:S04]  /*3180*/  ISETP.NE.U32.AND P4, PT, RZ, UR14, PT ;  /* 0x0000000eff007c0c */ /* 0x000fc8000bf85070 */
[----:B------:R-:W-:-:S13]  /*3190*/  ISETP.NE.AND.EX P4, PT, RZ, UR15, PT, P4 ;  /* 0x0000000fff007c0c */ /* 0x000fda000bf85340 */
[----:B------:R-:W-:Y:S05]  /*31a0*/  @P4 BRA `(.L_x_21713) ;  /* 0x0000000000084947 */ /* 0x000fea0003800000 */
[----:B------:R-:W-:Y:S05]  /*31b0*/  @P0 BRA `(.L_x_21714) ;  /* 0x0000000000140947 */ /* 0x000fea0003800000 */
[----:B------:R-:W-:Y:S05]  /*31c0*/  BRA `(.L_x_21715) ;  /* 0x0000000000147947 */ /* 0x000fea0003800000 */
.L_x_21713:
[----:B-----5:R-:W-:Y:S01]  /*31d0*/  FADD.FTZ R61, R25, R61 ;  /* 0x0000003d193d7221 */ /* 0x020fe20000010000 */
[----:B------:R-:W-:Y:S06]  /*31e0*/  BRA `(.L_x_21714) ;  /* 0x0000000000087947 */ /* 0x000fec0003800000 */
.L_x_21712:
[----:B-----5:R-:W-:-:S04]  /*31f0*/  FADD.FTZ R61, R21, R61 ;  /* 0x0000003d153d7221 */ /* 0x020fc80000010000 */
[----:B------:R-:W-:-:S07]  /*3200*/  @P2 FADD.FTZ R61, R25, R61 ;  /* 0x0000003d193d2221 */ /* 0x000fce0000010000 */
.L_x_21714:
[----:B-----5:R-:W-:-:S07]  /*3210*/  MOV R33, R61 ;  /* 0x0000003d00217202 */ /* 0x020fce0000000f00 */
.L_x_21715:
[----:B------:R-:W-:Y:S05]  /*3220*/  @P3 BRA `(.L_x_21716) ;  /* 0x00000000001c3947 */ /* 0x000fea0003800000 */
[----:B------:R-:W-:-:S04]  /*3230*/  ISETP.NE.U32.AND P4, PT, RZ, UR14, PT ;  /* 0x0000000eff007c0c */ /* 0x000fc8000bf85070 */
[----:B------:R-:W-:-:S13]  /*3240*/  ISETP.NE.AND.EX P4, PT, RZ, UR15, PT, P4 ;  /* 0x0000000fff007c0c */ /* 0x000fda000bf85340 */
[----:B------:R-:W-:Y:S05]  /*3250*/  @P4 BRA `(.L_x_21717) ;  /* 0x0000000000084947 */ /* 0x000fea0003800000 */
[----:B------:R-:W-:Y:S05]  /*3260*/  @P0 BRA `(.L_x_21718) ;  /* 0x0000000000140947 */ /* 0x000fea0003800000 */
[----:B------:R-:W-:Y:S05]  /*3270*/  BRA `(.L_x_21719) ;  /* 0x0000000000147947 */ /* 0x000fea0003800000 */
.L_x_21717:
[----:B-----5:R-:W-:Y:S01]  /*3280*/  FADD.FTZ R62, R26, R62 ;  /* 0x0000003e1a3e7221 */ /* 0x020fe20000010000 */
[----:B------:R-:W-:Y:S06]  /*3290*/  BRA `(.L_x_21718) ;  /* 0x0000000000087947 */ /* 0x000fec0003800000 */
.L_x_21716:
[----:B-----5:R-:W-:-:S04]  /*32a0*/  FADD.FTZ R62, R22, R62 ;  /* 0x0000003e163e7221 */ /* 0x020fc80000010000 */
[----:B------:R-:W-:-:S07]  /*32b0*/  @P2 FADD.FTZ R62, R26, R62 ;  /* 0x0000003e1a3e2221 */ /* 0x000fce0000010000 */
.L_x_21718:
[----:B-----5:R-:W-:-:S07]  /*32c0*/  MOV R34, R62 ;  /* 0x0000003e00227202 */ /* 0x020fce0000000f00 */
.L_x_21719:
[----:B------:R-:W-:Y:S05]  /*32d0*/  @P3 BRA `(.L_x_21720) ;  /* 0x00000000001c3947 */ /* 0x000fea0003800000 */
[----:B------:R-:W-:-:S04]  /*32e0*/  ISETP.NE.U32.AND P2, PT, RZ, UR14, PT ;  /* 0x0000000eff007c0c */ /* 0x000fc8000bf45070 */
[----:B------:R-:W-:-:S13]  /*32f0*/  ISETP.NE.AND.EX P2, PT, RZ, UR15, PT, P2 ;  /* 0x0000000fff007c0c */ /* 0x000fda000bf45320 */
[----:B------:R-:W-:Y:S05]  /*3300*/  @P2 BRA `(.L_x_21721) ;  /* 0x0000000000082947 */ /* 0x000fea0003800000 */
[----:B------:R-:W-:Y:S05]  /*3310*/  @P0 BRA `(.L_x_21722) ;  /* 0x0000000000140947 */ /* 0x000fea0003800000 */
[----:B------:R-:W-:Y:S05]  /*3320*/  BRA `(.L_x_21723) ;  /* 0x0000000000147947 */ /* 0x000fea0003800000 */
.L_x_21721:
[----:B-----5:R-:W-:Y:S01]  /*3330*/  FADD.FTZ R63, R27, R63 ;  /* 0x0000003f1b3f7221 */ /* 0x020fe20000010000 */
[----:B------:R-:W-:Y:S06]  /*3340*/  BRA `(.L_x_21722) ;  /* 0x0000000000087947 */ /* 0x000fec0003800000 */
.L_x_21720:
[----:B-----5:R-:W-:-:S04]  /*3350*/  FADD.FTZ R63, R23, R63 ;  /* 0x0000003f173f7221 */ /* 0x020fc80000010000 */
[----:B------:R-:W-:-:S07]  /*3360*/  @P2 FADD.FTZ R63, R27, R63 ;  /* 0x0000003f1b3f2221 */ /* 0x000fce0000010000 */
.L_x_21722:
[----:B-----5:R-:W-:-:S07]  /*3370*/  MOV R35, R63 ;  /* 0x0000003f00237202 */ /* 0x020fce0000000f00 */
.L_x_21723:
[----:B------:R-:W0:Y:S02]  /*3380*/  @P0 LDC.64 R64, c[0x0][0x238] ;  /* 0x00008e00ff400b82 */ /* 0x000e240000000a00 */
[----:B0-----:R-:W-:-:S04]  /*3390*/  @P0 LEA R64, P2, R67, R64, 0x4 ;  /* 0x0000004043400211 */ /* 0x001fc800078420ff */
[----:B------:R-:W-:-:S05]  /*33a0*/  @P0 LEA.HI.X R65, R67, R65, RZ, 0x4, P2 ;  /* 0x0000004143410211 */ /* 0x000fca00010f24ff */
[----:B------:R0:W-:Y:S04]  /*33b0*/  @P0 STG.E.128 desc[UR4][R64.64], R32 ;  /* 0x0000002040000986 */ /* 0x0001e8000c101d04 */
.L_x_21707:
[----:B------:R-:W-:Y:S05]  /*33c0*/  BSYNC B0 ;  /* 0x0000000000007941 */ /* 0x000fea0003800000 */
.L_x_21706:
[----:B012345:R-:W-:Y:S01]  /*33d0*/  FADD.FTZ R64, RZ, R28 ;  /* 0x0000001cff407221 */ /* 0x03ffe20000010000 */
[C---:B------:R-:W-:Y:S01]  /*33e0*/  ISETP.GT.U32.AND P2, PT, R117.reuse, 0x1ff, PT ;  /* 0x000001ff7500780c */ /* 0x040fe20003f44070 */
[----:B------:R-:W-:Y:S01]  /*33f0*/  UMOV UR6, 0xffffffff ;  /* 0xffffffff00067882 */ /* 0x000fe20000000000 */
[----:B------:R-:W-:Y:S01]  /*3400*/  ISETP.GT.U32.AND P3, PT, R117, 0x5ff, PT ;  /* 0x000005ff7500780c */ /* 0x000fe20003f64070 */
[----:B------:R-:W-:Y:S01]  /*3410*/  FADD.FTZ R65, R29, R64 ;  /* 0x000000401d417221 */ /* 0x000fe20000010000 */
[C---:B------:R-:W-:Y:S02]  /*3420*/  ISETP.GT.U32.AND P4, PT, R117.reuse, 0x6ff, PT ;  /* 0x000006ff7500780c */ /* 0x040fe40003f84070 */
[----:B------:R-:W-:Y:S01]  /*3430*/  LOP3.LUT P6, RZ, R66, 0xff, RZ, 0xc0, !PT ;  /* 0x000000ff42ff7812 */ /* 0x000fe200078cc0ff */
[----:B------:R-:W-:Y:S01]  /*3440*/  FADD.FTZ R64, R30, R65 ;  /* 0x000000411e407221 */ /* 0x000fe20000010000 */
[----:B------:R-:W-:Y:S02]  /*3450*/  ISETP.GT.U32.AND P5, PT, R117, 0x7ff, PT ;  /* 0x000007ff7500780c */ /* 0x000fe40003fa4070 */
[----:B------:R-:W-:Y:S01]  /*3460*/  P2R R120, PR, RZ, 0x40 ;  /* 0x00000040ff787803 */ /* 0x000fe20000000000 */
[----:B------:R-:W-:-:S05]  /*3470*/  FADD.FTZ R64, R31, R64 ;  /* 0x000000401f407221 */ /* 0x000fca0000010000 */
[----:B------:R-:W-:-:S05]  /*3480*/  FSEL R65, R64, RZ, P1 ;  /* 0x000000ff40417208 */ /* 0x000fca0000800000 */
[----:B------:R-:W-:-:S04]  /*3490*/  FADD.FTZ R64, R36, R65 ;  /* 0x0000004124407221 */ /* 0x000fc80000010000 */
[----:B------:R-:W-:-:S04]  /*34a0*/  FADD.FTZ R67, R37, R64 ;  /* 0x0000004025437221 */ /* 0x000fc80000010000 */
[----:B------:R-:W-:Y:S01]  /*34b0*/  FADD.FTZ R64, R38, R67 ;  /* 0x0000004326407221 */ /* 0x000fe20000010000 */
[----:B------:R-:W-:-:S03]  /*34c0*/  P2R R67, PR, RZ, 0x4 ;  /* 0x00000004ff437803 */ /* 0x000fc60000000000 */
[----:B------:R-:W-:Y:S01]  /*34d0*/  @P2 FADD.FTZ R65, R39, R64 ;  /* 0x0000004027412221 */ /* 0x000fe20000010000 */
[----:B------:R-:W-:-:S03]  /*34e0*/  ISETP.GT.U32.AND P2, PT, R117, 0x2ff, PT ;  /* 0x000002ff7500780c */ /* 0x000fc60003f44070 */
        /* <DEDUP_REMOVED lines=14> */
[----:B------:R-:W-:-:S04]  /*35d0*/  FADD.FTZ R64, R50, R67 ;  /* 0x0000004332407221 */ /* 0x000fc80000010000 */
[----:B------:R-:W-:-:S04]  /*35e0*/  @P2 FADD.FTZ R65, R51, R64 ;  /* 0x0000004033412221 */ /* 0x000fc80000010000 */
        /* <DEDUP_REMOVED lines=12> */
[----:B------:R-:W-:Y:S01]  /*36b0*/  @P5 FADD.FTZ R65, R63, R64 ;  /* 0x000000403f415221 */ /* 0x000fe20000010000 */
[----:B------:R-:W-:-:S04]  /*36c0*/  LOP3.LUT R122, R67, 0x7fffff8, RZ, 0xc0, !PT ;  /* 0x07fffff8437a7812 */ /* 0x000fc800078ec0ff */
[----:B------:R-:W-:Y:S02]  /*36d0*/  @!P6 IADD3 R122, R122, 0x8, RZ ;  /* 0x000000087a7ae810 */ /* 0x000fe40007ffe0ff */
[----:B------:R-:W-:-:S04]  /*36e0*/  LOP3.LUT P6, RZ, R112, 0x1f, RZ, 0xc0, !PT ;  /* 0x0000001f70ff7812 */ /* 0x000fc800078cc0ff */
[----:B------:R-:W-:Y:S01]  /*36f0*/  P2R R64, PR, RZ, 0x40 ;  /* 0x00000040ff407803 */ /* 0x000fe20000000000 */
[----:B------:R-:W-:Y:S08]  /*3700*/  BRA.DIV UR6, `(.L_x_21724) ;  /* 0x0000001606547947 */ /* 0x000ff0000b800000 */
        /* <DEDUP_REMOVED lines=28> */
[----:B------:R-:W-:Y:S01]  /*38d0*/  @P6 FFMA.FTZ R65, R121, R121, R66 ;  /* 0x0000007979416223 */ /* 0x000fe20000010042 */
[--C-:B------:R-:W-:Y:S01]  /*38e0*/  FADD.FTZ R66, R40, -R64.reuse ;  /* 0x8000004028427221 */ /* 0x100fe20000010000 */
[----:B------:R-:W-:Y:S01]  /*38f0*/  FADD.FTZ R121, R41, -R64 ;  /* 0x8000004029797221 */ /* 0x000fe20000010000 */
[----:B------:R-:W-:Y:S02]  /*3900*/  ISETP.GT.U32.AND P6, PT, R117, 0x2ff, PT ;  /* 0x000002ff7500780c */ /* 0x000fe40003fc4070 */
        /* <DEDUP_REMOVED lines=56> */
.L_x_21752:
        /* <DEDUP_REMOVED lines=14> */
[----:B0-----:R-:W-:Y:S01]  /*3d70*/  HFMA2.MMA R125, -RZ, RZ, 0, 0 ;  /* 0x00000000ff7d7435 */ /* 0x001fe200000001ff */
[----:B------:R-:W-:Y:S01]  /*3d80*/  @!P2 IADD3 R121, R122, R121, RZ ;  /* 0x000000797a79a210 */ /* 0x000fe20007ffe0ff */
[----:B------:R-:W-:Y:S04]  /*3d90*/  BAR.SYNC.DEFER_BLOCKING 0x0 ;  /* 0x0000000000007b1d */ /* 0x000fe80000010000 */
[----:B------:R-:W-:Y:S02]  /*3da0*/  @!P2 MOV R125, R114 ;  /* 0x00000072007da202 */ /* 0x000fe40000000f00 */
[----:B------:R-:W-:Y:S03]  /*3db0*/  BSSY B0, `(.L_x_21725) ;  /* 0x0000059000007945 */ /* 0x000fe60003800000 */
[----:B------:R-:W0:Y:S01]  /*3dc0*/  SHFL.DOWN PT, R124, R125, 0x4, 0x1f ;  /* 0x08801f007d7c7f89 */ /* 0x000e2200000e0000 */
[----:B-1----:R-:W-:-:S04]  /*3dd0*/  @!P2 LEA R64, R65, R64, 0x18 ;  /* 0x000000404140a211 */ /* 0x002fc800078ec0ff */
[----:B------:R-:W-:Y:S02]  /*3de0*/  @!P2 LEA R121, R121, R64, 0x3 ;  /* 0x000000407979a211 */ /* 0x000fe400078e18ff */
[----:B------:R-:W-:Y:S02]  /*3df0*/  CS2R R64, SRZ ;  /* 0x0000000000407805 */ /* 0x000fe4000001ff00 */
[-C--:B0-----:R-:W-:Y:S02]  /*3e00*/  IADD3 R66, R124, R125.reuse, RZ ;  /* 0x0000007d7c427210 */ /* 0x081fe40007ffe0ff */
[----:B------:R-:W-:Y:S02]  /*3e10*/  I2FP.F32.S32 R124, R124 ;  /* 0x0000007c007c7245 */ /* 0x000fe40000201400 */
[----:B------:R0:W1:Y:S01]  /*3e20*/  @!P2 LDS.64 R64, [R121] ;  /* 0x000000007940a984 */ /* 0x0000620000000a00 */
[----:B------:R-:W-:Y:S02]  /*3e30*/  PLOP3.LUT P2, PT, PT, PT, UP0, 0x40, 0x0 ;  /* 0x000000000000781c */ /* 0x000fe40003f4e808 */
[----:B0-----:R-:W-:Y:S01]  /*3e40*/  I2FP.F32.S32 R121, R125 ;  /* 0x0000007d00797245 */ /* 0x001fe20000201400 */
[----:B-1----:R-:W0:Y:S02]  /*3e50*/  SHFL.DOWN PT, R123, R64, 0x4, 0x1f ;  /* 0x08801f00407b7f89 */ /* 0x002e2400000e0000 */
[----:B0-----:R-:W-:-:S04]  /*3e60*/  FADD.FTZ R122, -R123, R64 ;  /* 0x000000407b7a7221 */ /* 0x001fc80000010100 */
[----:B------:R-:W-:-:S04]  /*3e70*/  FMUL.FTZ R122, R122, R122 ;  /* 0x0000007a7a7a7220 */ /* 0x000fc80000410000 */
[----:B------:R-:W-:-:S04]  /*3e80*/  FMUL.FTZ R122, R122, R121 ;  /* 0x000000797a7a7220 */ /* 0x000fc80000410000 */
[-C--:B------:R-:W-:Y:S01]  /*3e90*/  FMUL.FTZ R122, R122, R124.reuse ;  /* 0x0000007c7a7a7220 */ /* 0x080fe20000410000 */
[----:B------:R-:W-:-:S04]  /*3ea0*/  FMUL.FTZ R124, R123, R124 ;  /* 0x0000007c7b7c7220 */ /* 0x000fc80000410000 */
[----:B------:R-:W-:Y:S01]  /*3eb0*/  FFMA.FTZ R124, R121, R64, R124 ;  /* 0x00000040797c7223 */ /* 0x000fe2000001007c */
[----:B------:R-:W-:Y:S01]  /*3ec0*/  I2FP.F32.S32 R121, R66 ;  /* 0x0000004200797245 */ /* 0x000fe20000201400 */
[----:B------:R-:W0:Y:S03]  /*3ed0*/  SHFL.DOWN PT, R64, R65, 0x4, 0x1f ;  /* 0x08801f0041407f89 */ /* 0x000e2600000e0000 */
[----:B------:R-:W1:Y:S02]  /*3ee0*/  MUFU.RCP R123, R121 ;  /* 0x00000079007b7308 */ /* 0x000e640000001000 */
[C---:B-1----:R-:W-:Y:S01]  /*3ef0*/  FMUL.FTZ R124, R123.reuse, R124 ;  /* 0x0000007c7b7c7220 */ /* 0x042fe20000410000 */
[----:B0-----:R-:W-:Y:S02]  /*3f00*/  FADD.FTZ R64, R64, R65 ;  /* 0x0000004140407221 */ /* 0x001fe40000010000 */
[----:B------:R-:W0:Y:S02]  /*3f10*/  SHFL.DOWN PT, R65, R66, 0x2, 0x1f ;  /* 0x08401f0042417f89 */ /* 0x000e2400000e0000 */
[----:B------:R-:W-:-:S02]  /*3f20*/  FFMA.FTZ R122, R123, R122, R64 ;  /* 0x0000007a7b7a7223 */ /* 0x000fc40000010040 */
[----:B------:R-:W1:Y:S01]  /*3f30*/  SHFL.DOWN PT, R123, R124, 0x2, 0x1f ;  /* 0x08401f007c7b7f89 */ /* 0x000e6200000e0000 */
[-C--:B0-----:R-:W-:Y:S02]  /*3f40*/  IADD3 R64, R66, R65.reuse, RZ ;  /* 0x0000004142407210 */ /* 0x081fe40007ffe0ff */
[----:B------:R-:W-:Y:S01]  /*3f50*/  I2FP.F32.S32 R65, R65 ;  /* 0x0000004100417245 */ /* 0x000fe20000201400 */
[----:B-1----:R-:W-:-:S04]  /*3f60*/  FADD.FTZ R125, R124, -R123 ;  /* 0x8000007b7c7d7221 */ /* 0x002fc80000010000 */
[----:B------:R-:W-:-:S04]  /*3f70*/  FMUL.FTZ R125, R125, R125 ;  /* 0x0000007d7d7d7220 */ /* 0x000fc80000410000 */
        /* <DEDUP_REMOVED lines=8> */
[C---:B0-----:R-:W-:Y:S01]  /*4000*/  FFMA.FTZ R66, R124.reuse, R125, R123 ;  /* 0x0000007d7c427223 */ /* 0x041fe2000001007b */
[----:B------:R-:W-:Y:S01]  /*4010*/  FMUL.FTZ R124, R124, R121 ;  /* 0x000000797c7c7220 */ /* 0x000fe20000410000 */
[----:B------:R-:W0:Y:S04]  /*4020*/  SHFL.DOWN PT, R125, R64, 0x1, 0x1f ;  /* 0x08201f00407d7f89 */ /* 0x000e2800000e0000 */
[----:B------:R-:W1:Y:S01]  /*4030*/  SHFL.DOWN PT, R123, R124, 0x1, 0x1f ;  /* 0x08201f007c7b7f89 */ /* 0x000e6200000e0000 */
[-C--:B0-----:R-:W-:Y:S02]  /*4040*/  IADD3 R121, R64, R125.reuse, RZ ;  /* 0x0000007d40797210 */ /* 0x081fe40007ffe0ff */
[----:B------:R-:W-:-:S02]  /*4050*/  I2FP.F32.S32 R125, R125 ;  /* 0x0000007d007d7245 */ /* 0x000fc40000201400 */
[----:B------:R-:W-:Y:S01]  /*4060*/  I2FP.F32.S32 R121, R121 ;  /* 0x0000007900797245 */ /* 0x000fe20000201400 */
[----:B-1----:R-:W-:Y:S02]  /*4070*/  FADD.FTZ R64, R124, -R123 ;  /* 0x8000007b7c407221 */ /* 0x002fe40000010000 */
[-C--:B------:R-:W-:Y:S02]  /*4080*/  FMUL.FTZ R123, R123, R125.reuse ;  /* 0x0000007d7b7b7220 */ /* 0x080fe40000410000 */
[----:B------:R-:W-:Y:S01]  /*4090*/  FMUL.FTZ R122, R64, R64 ;  /* 0x00000040407a7220 */ /* 0x000fe20000410000 */
[----:B------:R-:W0:Y:S01]  /*40a0*/  MUFU.RCP R121, R121 ;  /* 0x0000007900797308 */ /* 0x000e220000001000 */
[C---:B------:R-:W-:Y:S02]  /*40b0*/  FFMA.FTZ R64, R65.reuse, R124, R123 ;  /* 0x0000007c41407223 */ /* 0x040fe4000001007b */
[----:B------:R-:W-:Y:S02]  /*40c0*/  FMUL.FTZ R122, R65, R122 ;  /* 0x0000007a417a7220 */ /* 0x000fe40000410000 */
[----:B------:R-:W1:Y:S02]  /*40d0*/  SHFL.DOWN PT, R65, R66, 0x1, 0x1f ;  /* 0x08201f0042417f89 */ /* 0x000e6400000e0000 */
[----:B------:R-:W-:Y:S01]  /*40e0*/  FMUL.FTZ R122, R122, R125 ;  /* 0x0000007d7a7a7220 */ /* 0x000fe20000410000 */
[----:B0-----:R-:W-:-:S06]  /*40f0*/  FMUL.FTZ R123, R121, R64 ;  /* 0x00000040797b7220 */ /* 0x001fcc0000410000 */
[----:B------:R-:W0:Y:S01]  /*4100*/  SHFL.IDX PT, R123, R123, RZ, 0x1f ;  /* 0x00001fff7b7b7589 */ /* 0x000e2200000e0000 */
[----:B-1----:R-:W-:Y:S02]  /*4110*/  FADD.FTZ R124, R66, R65 ;  /* 0x00000041427c7221 */ /* 0x002fe40000010000 */
[----:B------:R-:W1:Y:S02]  /*4120*/  LDC R65, c[0x0][0x2d8] ;  /* 0x0000b600ff417b82 */ /* 0x000e640000000800 */
[----:B------:R-:W-:-:S06]  /*4130*/  FFMA.FTZ R124, R121, R122, R124 ;  /* 0x0000007a797c7223 */ /* 0x000fcc000001007c */
[----:B------:R-:W1:Y:S01]  /*4140*/  SHFL.IDX PT, R124, R124, RZ, 0x1f ;  /* 0x00001fff7c7c7589 */ /* 0x000e6200000e0000 */
[----:B0-----:R-:W-:-:S05]  /*4150*/  FMUL.FTZ R64, R123, R123 ;  /* 0x0000007b7b407220 */ /* 0x001fca0000410000 */
[----:B------:R-:W-:Y:S02]  /*4160*/  FSEL R64, R64, RZ, !P2 ;  /* 0x000000ff40407208 */ /* 0x000fe40005000000 */
[----:B------:R-:W-:Y:S01]  /*4170*/  LOP3.LUT P2, RZ, R67, 0x1f, R112, 0xf8, !PT ;  /* 0x0000001f43ff7812 */ /* 0x000fe2000784f870 */
[----:B-1----:R-:W-:-:S04]  /*4180*/  FFMA.FTZ R65, R124, UR7, R65 ;  /* 0x000000077c417c23 */ /* 0x002fc80008010041 */
[----:B------:R-:W-:-:S08]  /*4190*/  FADD.FTZ R122, R65, R64 ;  /* 0x00000040417a7221 */ /* 0x000fd00000010000 */
[----:B------:R-:W0:Y:S01]  /*41a0*/  @!P2 LDC.64 R66, c[0x0][0x250] ;  /* 0x00009400ff42ab82 */ /* 0x000e220000000a00 */
[----:B------:R-:W1:Y:S07]  /*41b0*/  MUFU.RSQ R122, R122 ;  /* 0x0000007a007a7308 */ /* 0x000e6e0000001400 */
[----:B------:R-:W2:Y:S01]  /*41c0*/  @!P2 LDC.64 R64, c[0x0][0x258] ;  /* 0x00009600ff40ab82 */ /* 0x000ea20000000a00 */
[----:B0-----:R-:W-:-:S05]  /*41d0*/  @!P2 IMAD.WIDE R66, R116, 0x4, R66 ;  /* 0x000000047442a825 */ /* 0x001fca00078e0242 */
[----:B------:R0:W-:Y:S01]  /*41e0*/  @!P2 STG.E desc[UR4][R66.64], R123 ;  /* 0x0000007b4200a986 */ /* 0x0001e2000c101904 */
[----:B--2---:R-:W-:-:S05]  /*41f0*/  @!P2 IMAD.WIDE R64, R116, 0x4, R64 ;  /* 0x000000047440a825 */ /* 0x004fca00078e0240 */
[----:B-1----:R0:W-:Y:S01]  /*4200*/  @!P2 STG.E desc[UR4][R64.64], R122 ;  /* 0x0000007a4000a986 */ /* 0x0021e2000c101904 */
[----:B------:R-:W-:-:S04]  /*4210*/  PLOP3.LUT P2, PT, PT, PT, UP0, 0x40, 0x0 ;  /* 0x000000000000781c */ /* 0x000fc80003f4e808 */
[----:B------:R-:W-:Y:S01]  /*4220*/  FSEL R121, R123, RZ, P2 ;  /* 0x000000ff7b797208 */ /* 0x000fe20001000000 */
[----:B------:R-:W-:Y:S08]  /*4230*/  @!P1 BRA `(.L_x_21726) ;  /* 0x0000000000409947 */ /* 0x000ff00003800000 */
[----:B------:R-:W1:Y:S01]  /*4240*/  LDC.64 R124, c[0x0][0x2b8] ;  /* 0x0000ae00ff7c7b82 */ /* 0x000e620000000a00 */
[--C-:B0-----:R-:W-:Y:S01]  /*4250*/  FADD.FTZ R65, R28, -R121.reuse ;  /* 0x800000791c417221 */ /* 0x101fe20000010000 */
[--C-:B------:R-:W-:Y:S01]  /*4260*/  FADD.FTZ R123, R30, -R121.reuse ;  /* 0x800000791e7b7221 */ /* 0x100fe20000010000 */
[--C-:B------:R-:W-:Y:S02]  /*4270*/  FADD.FTZ R67, R31, -R121.reuse ;  /* 0x800000791f437221 */ /* 0x100fe40000010000 */
[C---:B------:R-:W-:Y:S01]  /*4280*/  FMUL.FTZ R64, R122.reuse, R65 ;  /* 0x000000417a407220 */ /* 0x040fe20000410000 */
[----:B------:R-:W-:Y:S01]  /*4290*/  FADD.FTZ R65, R29, -R121 ;  /* 0x800000791d417221 */ /* 0x000fe20000010000 */
[C---:B------:R-:W-:Y:S01]  /*42a0*/  FMUL.FTZ R66, R122.reuse, R123 ;  /* 0x0000007b7a427220 */ /* 0x040fe20000410000 */
[C---:B------:R-:W-:Y:S01]  /*42b0*/  FMUL.FTZ R67, R122.reuse, R67 ;  /* 0x000000437a437220 */ /* 0x040fe20000410000 */
[----:B------:R-:W-:Y:S01]  /*42c0*/  FFMA.FTZ R64, R113, R64, R110 ;  /* 0x0000004071407223 */ /* 0x000fe2000001006e */
[----:B------:R-:W-:Y:S01]  /*42d0*/  FMUL.FTZ R65, R122, R65 ;  /* 0x000000417a417220 */ /* 0x000fe20000410000 */
[----:B------:R-:W-:Y:S01]  /*42e0*/  FFMA.FTZ R66, R109, R66, R106 ;  /* 0x000000426d427223 */ /* 0x000fe2000001006a */
[----:B------:R-:W-:-:S02]  /*42f0*/  FFMA.FTZ R67, R107, R67, R104 ;  /* 0x000000436b437223 */ /* 0x000fc40000010068 */
[----:B------:R-:W-:Y:S01]  /*4300*/  FFMA.FTZ R65, R111, R65, R108 ;  /* 0x000000416f417223 */ /* 0x000fe2000001006c */
[C---:B-1----:R-:W-:Y:S01]  /*4310*/  IMAD.WIDE.U32 R124, R119.reuse, 0x10, R124 ;  /* 0x00000010777c7825 */ /* 0x042fe200078e007c */
[----:B------:R-:W-:-:S04]  /*4320*/  IADD3 R119, R119, 0x100, RZ ;  /* 0x0000010077777810 */ /* 0x000fc80007ffe0ff */
[----:B------:R1:W-:Y:S03]  /*4330*/  STG.E.128 desc[UR4][R124.64], R64 ;  /* 0x000000407c007986 */ /* 0x0003e6000c101d04 */
.L_x_21726:
[----:B------:R-:W-:Y:S05]  /*4340*/  BSYNC B0 ;  /* 0x0000000000007941 */ /* 0x000fea0003800000 */
.L_x_21725:
[----:B------:R-:W-:Y:S01]  /*4350*/  ISETP.GE.U32.AND P2, PT, R117, 0x200, PT ;  /* 0x000002007500780c */ /* 0x000fe20003f46070 */
[----:B------:R-:W-:-:S12]  /*4360*/  BSSY B0, `(.L_x_21727) ;  /* 0x0000012000007945 */ /* 0x000fd80003800000 */
[----:B------:R-:W-:Y:S05]  /*4370*/  @!P2 BRA `(.L_x_21728) ;  /* 0x000000000040a947 */ /* 0x000fea0003800000 */
[----:B-1----:R-:W1:Y:S01]  /*4380*/  LDC.64 R124, c[0x0][0x2b8] ;  /* 0x0000ae00ff7c7b82 */ /* 0x002e620000000a00 */
        /* <DEDUP_REMOVED lines=15> */
.L_x_21728:
[----:B------:R-:W-:Y:S05]  /*4480*/  BSYNC B0 ;  /* 0x0000000000007941 */ /* 0x000fea0003800000 */
.L_x_21727:
[----:B------:R-:W-:Y:S01]  /*4490*/  ISETP.GE.U32.AND P2, PT, R117, 0x300, PT ;  /* 0x000003007500780c */ /* 0x000fe20003f46070 */
[----:B------:R-:W-:-:S12]  /*44a0*/  BSSY B0, `(.L_x_21729) ;  /* 0x0000012000007945 */ /* 0x000fd80003800000 */
[----:B------:R-:W-:Y:S05]  /*44b0*/  @!P2 BRA `(.L_x_21730) ;  /* 0x000000000040a947 */ /* 0x000fea0003800000 */
[----:B-12---:R-:W1:Y:S01]  /*44c0*/  LDC.64 R124, c[0x0][0x2b8] ;  /* 0x0000ae00ff7c7b82 */ /* 0x006e620000000a00 */
        /* <DEDUP_REMOVED lines=15> */
.L_x_21730:
[----:B------:R-:W-:Y:S05]  /*45c0*/  BSYNC B0 ;  /* 0x0000000000007941 */ /* 0x000fea0003800000 */
.L_x_21729:
[----:B------:R-:W-:Y:S01]  /*45d0*/  ISETP.GE.U32.AND P2, PT, R117, 0x400, PT ;  /* 0x000004007500780c */ /* 0x000fe20003f46070 */
[----:B------:R-:W-:-:S12]  /*45e0*/  BSSY B0, `(.L_x_21731) ;  /* 0x0000012000007945 */ /* 0x000fd80003800000 */
[----:B------:R-:W-:Y:S05]  /*45f0*/  @!P2 BRA `(.L_x_21732) ;  /* 0x000000000040a947 */ /* 0x000fea0003800000 */
[----:B-123--:R-:W1:Y:S01]  /*4600*/  LDC.64 R124, c[0x0][0x2b8] ;  /* 0x0000ae00ff7c7b82 */ /* 0x00ee620000000a00 */
        /* <DEDUP_REMOVED lines=15> */
.L_x_21732:
[----:B------:R-:W-:Y:S05]  /*4700*/  BSYNC B0 ;  /* 0x0000000000007941 */ /* 0x000fea0003800000 */
.L_x_21731:
[----:B------:R-:W-:Y:S01]  /*4710*/  ISETP.GE.U32.AND P2, PT, R117, 0x500, PT ;  /* 0x000005007500780c */ /* 0x000fe20003f46070 */
[----:B------:R-:W-:-:S12]  /*4720*/  BSSY B0, `(.L_x_21733) ;  /* 0x0000012000007945 */ /* 0x000fd80003800000 */
[----:B------:R-:W-:Y:S05]  /*4730*/  @!P2 BRA `(.L_x_21734) ;  /* 0x000000000040a947 */ /* 0x000fea0003800000 */
[----:B-1234-:R-:W1:Y:S01]  /*4740*/  LDC.64 R124, c[0x0][0x2b8] ;  /* 0x0000ae00ff7c7b82 */ /* 0x01ee620000000a00 */
[--C-:B0-----:R-:W-:Y:S01]  /*4750*/  FADD.FTZ R65, R48, -R121.reuse ;  /* 0x8000007930417221 */ /* 0x101fe20000010000 */
[--C-:B------:R-:W-:Y:S01]  /*4760*/  FADD.FTZ R123, R50, -R121.reuse ;  /* 0x80000079327b7221 */ /* 0x100fe20000010000 */
[--C-:B------:R-:W-:Y:S02]  /*4770*/  FADD.FTZ R67, R51, -R121.reuse ;  /* 0x8000007933437221 */ /* 0x100fe40000010000 */
[C---:B------:R-:W-:Y:S01]  /*4780*/  FMUL.FTZ R64, R122.reuse, R65 ;  /* 0x000000417a407220 */ /* 0x040fe20000410000 */
[----:B------:R-:W-:Y:S01]  /*4790*/  FADD.FTZ R65, R49, -R121 ;  /* 0x8000007931417221 */ /* 0x000fe20000010000 */
[C---:B------:R-:W-:Y:S01]  /*47a0*/  FMUL.FTZ R66, R122.reuse, R123 ;  /* 0x0000007b7a427220 */ /* 0x040fe20000410000 */
[----:B------:R-:W-:Y:S01]  /*47b0*/  FMUL.FTZ R67, R122, R67 ;  /* 0x000000437a437220 */ /* 0x000fe20000410000 */
        /* <DEDUP_REMOVED lines=8> */
.L_x_21734:
[----:B------:R-:W-:Y:S05]  /*4840*/  BSYNC B0 ;  /* 0x0000000000007941 */ /* 0x000fea0003800000 */
.L_x_21733:
[----:B------:R-:W-:Y:S01]  /*4850*/  ISETP.GE.U32.AND P2, PT, R117, 0x600, PT ;  /* 0x000006007500780c */ /* 0x000fe20003f46070 */
[----:B------:R-:W-:-:S12]  /*4860*/  BSSY B0, `(.L_x_21735) ;  /* 0x0000012000007945 */ /* 0x000fd80003800000 */
[----:B------:R-:W-:Y:S05]  /*4870*/  @!P2 BRA `(.L_x_21736) ;  /* 0x000000000040a947 */ /* 0x000fea0003800000 */
[----:B01234-:R-:W0:Y:S01]  /*4880*/  LDC.64 R124, c[0x0][0x2b8] ;  /* 0x0000ae00ff7c7b82 */ /* 0x01fe220000000a00 */
[--C-:B------:R-:W-:Y:S01]  /*4890*/  FADD.FTZ R65, R52, -R121.reuse ;  /* 0x8000007934417221 */ /* 0x100fe20000010000 */
        /* <DEDUP_REMOVED lines=11> */
[C---:B0-----:R-:W-:Y:S01]  /*4950*/  IMAD.WIDE.U32 R124, R119.reuse, 0x10, R124 ;  /* 0x00000010777c7825 */ /* 0x041fe200078e007c */
[----:B------:R-:W-:-:S04]  /*4960*/  IADD3 R119, R119, 0x100, RZ ;  /* 0x0000010077777810 */ /* 0x000fc80007ffe0ff */
[----:B------:R0:W-:Y:S03]  /*4970*/  STG.E.128 desc[UR4][R124.64], R64 ;  /* 0x000000407c007986 */ /* 0x0001e6000c101d04 */
.L_x_21736:
[----:B------:R-:W-:Y:S05]  /*4980*/  BSYNC B0 ;  /* 0x0000000000007941 */ /* 0x000fea0003800000 */
.L_x_21735:
        /* <DEDUP_REMOVED lines=19> */
.L_x_21738:
[----:B------:R-:W-:Y:S05]  /*4ac0*/  BSYNC B0 ;  /* 0x0000000000007941 */ /* 0x000fea0003800000 */
.L_x_21737:
[----:B------:R-:W-:Y:S01]  /*4ad0*/  ISETP.GE.U32.AND P2, PT, R117, 0x800, PT ;  /* 0x000008007500780c */ /* 0x000fe20003f46070 */
[----:B------:R-:W-:-:S12]  /*4ae0*/  BSSY B0, `(.L_x_21739) ;  /* 0x0000011000007945 */ /* 0x000fd80003800000 */
[----:B------:R-:W-:Y:S05]  /*4af0*/  @!P2 BRA `(.L_x_21740) ;  /* 0x00000000003ca947 */ /* 0x000fea0003800000 */
[--C-:B01234-:R-:W-:Y:S01]  /*4b00*/  FADD.FTZ R65, R60, -R121.reuse ;  /* 0x800000793c417221 */ /* 0x11ffe20000010000 */
        /* <DEDUP_REMOVED lines=8> */
[----:B------:R-:W0:Y:S01]  /*4b90*/  LDC.64 R122, c[0x0][0x2b8] ;  /* 0x0000ae00ff7a7b82 */ /* 0x000e220000000a00 */
[----:B------:R-:W-:Y:S01]  /*4ba0*/  FFMA.FTZ R65, R75, R65, R86 ;  /* 0x000000414b417223 */ /* 0x000fe20000010056 */
[----:B------:R-:W-:Y:S01]  /*4bb0*/  FFMA.FTZ R67, R76, R67, R87 ;  /* 0x000000434c437223 */ /* 0x000fe20000010057 */
[----:B------:R-:W-:Y:S01]  /*4bc0*/  FFMA.FTZ R66, R77, R66, R10 ;  /* 0x000000424d427223 */ /* 0x000fe2000001000a */
[----:B0-----:R-:W-:-:S05]  /*4bd0*/  IMAD.WIDE.U32 R122, R119, 0x10, R122 ;  /* 0x00000010777a7825 */ /* 0x001fca00078e007a */
[----:B------:R0:W-:Y:S02]  /*4be0*/  STG.E.128 desc[UR4][R122.64], R64 ;  /* 0x000000407a007986 */ /* 0x0001e4000c101d04 */
.L_x_21740:
[----:B------:R-:W-:Y:S05]  /*4bf0*/  BSYNC B0 ;  /* 0x0000000000007941 */ /* 0x000fea0003800000 */
.L_x_21739:
[----:B------:R-:W-:Y:S02]  /*4c00*/  ISETP.NE.AND P2, PT, R120, RZ, PT ;  /* 0x000000ff7800720c */ /* 0x000fe40003f45270 */
[----:B------:R-:W-:Y:S02]  /*4c10*/  IADD3 R116, R116, UR8, RZ ;  /* 0x0000000874747c10 */ /* 0x000fe4000fffe0ff */
[----:B01234-:R-:W-:Y:S02]  /*4c20*/  SEL R66, RZ, 0x1, P2 ;  /* 0x00000001ff427807 */ /* 0x01ffe40001000000 */
[----:B------:R-:W-:-:S13]  /*4c30*/  ISETP.GE.AND P2, PT, R116, UR9, PT ;  /* 0x0000000974007c0c */ /* 0x000fda000bf46270 */
[----:B------:R-:W-:Y:S05]  /*4c40*/  @!P2 BRA `(.L_x_21741) ;  /* 0xffffffc40054a947 */ /* 0x000fea000383ffff */
[----:B------:R-:W-:Y:S05]  /*4c50*/  EXIT ;  /* 0x000000000000794d */ /* 0x000fea0003800000 */
.L_x_21724:
[----:B------:R-:W-:Y:S01]  /*4c60*/  HFMA2.MMA R66, -RZ, RZ, 0, 5.9604644775390625e-08 ;  /* 0x00000001ff427435 */ /* 0x000fe200000001ff */
[----:B------:R-:W-:Y:S02]  /*4c70*/  MOV R121, 0x1f ;  /* 0x0000001f00797802 */ /* 0x000fe40000000f00 */
[----:B------:R-:W-:-:S08]  /*4c80*/  MOV R123, 0xffffffff ;  /* 0xffffffff007b7802 */ /* 0x000fd00000000f00 */
[----:B------:R-:W-:Y:S05]  /*4c90*/  WARPSYNC.COLLECTIVE R123, `(.L_x_21742) ;  /* 0x000000007b087348 */ /* 0x000fea0003c00000 */
[----:B------:R0:W1:Y:S02]  /*4ca0*/  SHFL.BFLY P6, R124, R65, R66, R121 ;  /* 0x0c000042417c7389 */ /* 0x00006400000c0079 */
[----:B01----:R-:W-:Y:S01]  /*4cb0*/  ENDCOLLECTIVE ;  /* 0x000000000000791b */ /* 0x003fe20003800000 */
.L_x_21742:
[----:B------:R-:W-:Y:S01]  /*4cc0*/  HFMA2.MMA R66, -RZ, RZ, 0, 1.1920928955078125e-07 ;  /* 0x00000002ff427435 */ /* 0x000fe200000001ff */
[----:B------:R-:W-:-:S05]  /*4cd0*/  FADD.FTZ R125, R65, R124 ;  /* 0x0000007c417d7221 */ /* 0x000fca0000010000 */
[----:B------:R-:W-:-:S07]  /*4ce0*/  MOV R65, R125 ;  /* 0x0000007d00417202 */ /* 0x000fce0000000f00 */
[----:B------:R-:W-:Y:S05]  /*4cf0*/  WARPSYNC.COLLECTIVE R123, `(.L_x_21743) ;  /* 0x000000007b087348 */ /* 0x000fea0003c00000 */
[----:B------:R0:W1:Y:S02]  /*4d00*/  SHFL.BFLY P6, R124, R65, R66, R121 ;  /* 0x0c000042417c7389 */ /* 0x00006400000c0079 */
[----:B01----:R-:W-:Y:S01]  /*4d10*/  ENDCOLLECTIVE ;  /* 0x000000000000791b */ /* 0x003fe20003800000 */
.L_x_21743:
[----:B------:R-:W-:Y:S01]  /*4d20*/  HFMA2.MMA R66, -RZ, RZ, 0, 2.384185791015625e-07 ;  /* 0x00000004ff427435 */ /* 0x000fe200000001ff */
[----:B------:R-:W-:-:S05]  /*4d30*/  FADD.FTZ R125, R125, R124 ;  /* 0x0000007c7d7d7221 */ /* 0x000fca0000010000 */
[----:B------:R-:W-:-:S07]  /*4d40*/  MOV R65, R125 ;  /* 0x0000007d00417202 */ /* 0x000fce0000000f00 */
[----:B------:R-:W-:Y:S05]  /*4d50*/  WARPSYNC.COLLECTIVE R123, `(.L_x_21744) ;  /* 0x000000007b087348 */ /* 0x000fea0003c00000 */
[----:B------:R0:W1:Y:S02]  /*4d60*/  SHFL.BFLY P6, R124, R65, R66, R121 ;  /* 0x0c000042417c7389 */ /* 0x00006400000c0079 */
[----:B01----:R-:W-:Y:S01]  /*4d70*/  ENDCOLLECTIVE ;  /* 0x000000000000791b */ /* 0x003fe20003800000 */
.L_x_21744:
[----:B------:R-:W-:Y:S01]  /*4d80*/  HFMA2.MMA R66, -RZ, RZ, 0, 4.76837158203125e-07 ;  /* 0x00000008ff427435 */ /* 0x000fe200000001ff */
[----:B------:R-:W-:-:S05]  /*4d90*/  FADD.FTZ R64, R125, R124 ;  /* 0x0000007c7d407221 */ /* 0x000fca0000010000 */
[----:B------:R-:W-:-:S07]  /*4da0*/  MOV R65, R64 ;  /* 0x0000004000417202 */ /* 0x000fce0000000f00 */
[----:B------:R-:W-:Y:S05]  /*4db0*/  WARPSYNC.COLLECTIVE R123, `(.L_x_21745) ;  /* 0x000000007b087348 */ /* 0x000fea0003c00000 */
[----:B------:R0:W1:Y:S02]  /*4dc0*/  SHFL.BFLY P6, R124, R65, R66, R121 ;  /* 0x0c000042417c7389 */ /* 0x00006400000c0079 */
[----:B01----:R-:W-:Y:S01]  /*4dd0*/  ENDCOLLECTIVE ;  /* 0x000000000000791b */ /* 0x003fe20003800000 */
.L_x_21745:
[----:B------:R-:W-:Y:S01]  /*4de0*/  HFMA2.MMA R66, -RZ, RZ, 0, 9.5367431640625e-07 ;  /* 0x00000010ff427435 */ /* 0x000fe200000001ff */
[----:B------:R-:W-:-:S05]  /*4df0*/  FADD.FTZ R64, R64, R124 ;  /* 0x0000007c40407221 */ /* 0x000fca0000010000 */
[----:B------:R-:W-:-:S07]  /*4e00*/  MOV R65, R64 ;  /* 0x0000004000417202 */ /* 0x000fce0000000f00 */
[----:B------:R-:W-:Y:S05]  /*4e10*/  WARPSYNC.COLLECTIVE R123, `(.L_x_21746) ;  /* 0x000000007b087348 */ /* 0x000fea0003c00000 */
[----:B------:R0:W1:Y:S02]  /*4e20*/  SHFL.BFLY P6, R124, R65, R66, R121 ;  /* 0x0c000042417c7389 */ /* 0x00006400000c0079 */
[----:B01----:R-:W-:Y:S01]  /*4e30*/  ENDCOLLECTIVE ;  /* 0x000000000000791b */ /* 0x003fe20003800000 */
.L_x_21746:
[----:B------:R-:W-:Y:S01]  /*4e40*/  FADD.FTZ R64, R64, R124 ;  /* 0x0000007c40407221 */ /* 0x000fe20000010000 */
[----:B------:R-:W-:-:S03]  /*4e50*/  ISETP.GT.U32.AND P6, PT, R117, 0x1ff, PT ;  /* 0x000001ff7500780c */ /* 0x000fc60003fc4070 */
        /* <DEDUP_REMOVED lines=10> */
[----:B------:R-:W-:-:S05]  /*4f00*/  FFMA.FTZ R65, R124, R124, R65 ;  /* 0x0000007c7c417223 */ /* 0x000fca0000010041 */
        /* <DEDUP_REMOVED lines=62> */
.L_x_21747:
[----:B------:R-:W-:Y:S01]  /*52f0*/  MOV R66, 0x2 ;  /* 0x0000000200427802 */ /* 0x000fe20000000f00 */
[----:B------:R-:W-:-:S07]  /*5300*/  FADD.FTZ R65, R65, R124 ;  /* 0x0000007c41417221 */ /* 0x000fce0000010000 */
[----:B------:R-:W-:Y:S05]  /*5310*/  WARPSYNC.COLLECTIVE R123, `(.L_x_21748) ;  /* 0x000000007b087348 */ /* 0x000fea0003c00000 */
[----:B------:R0:W1:Y:S02]  /*5320*/  SHFL.BFLY P6, R124, R65, R66, R121 ;  /* 0x0c000042417c7389 */ /* 0x00006400000c0079 */
[----:B01----:R-:W-:Y:S01]  /*5330*/  ENDCOLLECTIVE ;  /* 0x000000000000791b */ /* 0x003fe20003800000 */
.L_x_21748:
[----:B------:R-:W-:Y:S01]  /*5340*/  HFMA2.MMA R66, -RZ, RZ, 0, 2.384185791015625e-07 ;  /* 0x00000004ff427435 */ /* 0x000fe200000001ff */
[----:B------:R-:W-:-:S05]  /*5350*/  FADD.FTZ R125, R65, R124 ;  /* 0x0000007c417d7221 */ /* 0x000fca0000010000 */
[----:B------:R-:W-:-:S07]  /*5360*/  MOV R65, R125 ;  /* 0x0000007d00417202 */ /* 0x000fce0000000f00 */
[----:B------:R-:W-:Y:S05]  /*5370*/  WARPSYNC.COLLECTIVE R123, `(.L_x_21749) ;  /* 0x000000007b087348 */ /* 0x000fea0003c00000 */
[----:B------:R0:W1:Y:S02]  /*5380*/  SHFL.BFLY P6, R124, R65, R66, R121 ;  /* 0x0c000042417c7389 */ /* 0x00006400000c0079 */
[----:B01----:R-:W-:Y:S01]  /*5390*/  ENDCOLLECTIVE ;  /* 0x000000000000791b */ /* 0x003fe20003800000 */
.L_x_21749:
[----:B------:R-:W-:Y:S01]  /*53a0*/  HFMA2.MMA R66, -RZ, RZ, 0, 4.76837158203125e-07 ;  /* 0x00000008ff427435 */ /* 0x000fe200000001ff */
[----:B------:R-:W-:-:S05]  /*53b0*/  FADD.FTZ R125, R125, R124 ;  /* 0x0000007c7d7d7221 */ /* 0x000fca0000010000 */
[----:B------:R-:W-:-:S07]  /*53c0*/  MOV R65, R125 ;  /* 0x0000007d00417202 */ /* 0x000fce0000000f00 */
[----:B------:R-:W-:Y:S05]  /*53d0*/  WARPSYNC.COLLECTIVE R123, `(.L_x_21750) ;  /* 0x000000007b087348 */ /* 0x000fea0003c00000 */
[----:B------:R0:W1:Y:S02]  /*53e0*/  SHFL.BFLY P6, R124, R65, R66, R121 ;  /* 0x0c000042417c7389 */ /* 0x00006400000c0079 */
[----:B01----:R-:W-:Y:S01]  /*53f0*/  ENDCOLLECTIVE ;  /* 0x000000000000791b */ /* 0x003fe20003800000 */
.L_x_21750:
[----:B------:R-:W-:Y:S01]  /*5400*/  HFMA2.MMA R66, -RZ, RZ, 0, 9.5367431640625e-07 ;  /* 0x00000010ff427435 */ /* 0x000fe200000001ff */
[----:B------:R-:W-:-:S05]  /*5410*/  FADD.FTZ R125, R125, R124 ;  /* 0x0000007c7d7d7221 */ /* 0x000fca0000010000 */
[----:B------:R-:W-:-:S07]  /*5420*/  MOV R65, R125 ;  /* 0x0000007d00417202 */ /* 0x000fce0000000f00 */
[----:B------:R-:W-:Y:S05]  /*5430*/  WARPSYNC.COLLECTIVE R123, `(.L_x_21751) ;  /* 0x000000007b087348 */ /* 0x000fea0003c00000 */
[----:B------:R0:W1:Y:S02]  /*5440*/  SHFL.BFLY P6, R124, R65, R66, R121 ;  /* 0x0c000042417c7389 */ /* 0x00006400000c0079 */
[----:B01----:R-:W-:Y:S01]  /*5450*/  ENDCOLLECTIVE ;  /* 0x000000000000791b */ /* 0x003fe20003800000 */
.L_x_21751:
[----:B------:R-:W-:Y:S05]  /*5460*/  BRA `(.L_x_21752) ;  /* 0xffffffe800087947 */ /* 0x000fea000383ffff */
.L_x_21753:
        /* <DEDUP_REMOVED lines=9> */
.L_x_27086:


//--------------------- .text._ZN10layer_norm31ln_parallel_residual_fwd_kernelINS_13Kernel_traitsI6__halfffffjLj8192ELj1ELj1ELj8ELj16ENS_18Kernel_traits_baseILj8192ES2_ffffjLj256EEEEELb0ELb1ELb1EEEvNS_9FwdParamsE --------------------------
	.section	.text._ZN10layer_norm31ln_parallel_residual_fwd_kernelINS_13Kernel_traitsI6__halfffffjLj8192ELj1ELj1ELj8ELj16ENS_18Kernel_traits_baseILj8192ES2_ffffjLj256EEEEELb0ELb1ELb1EEEvNS_9FwdParamsE,"ax",@progbits
	.align	128
        .global         _ZN10layer_norm31ln_parallel_residual_fwd_kernelINS_13Kernel_traitsI6__halfffffjLj8192ELj1ELj1ELj8ELj16ENS_18Kernel_traits_baseILj8192ES2_ffffjLj256EEEEELb0ELb1ELb1EEEvNS_9FwdParamsE
        .type           _ZN10layer_norm31ln_parallel_residual_fwd_kernelINS_13Kernel_traitsI6__halfffffjLj8192ELj1ELj1ELj8ELj16ENS_18Kernel_traits_baseILj8192ES2_ffffjLj256EEEEELb0ELb1ELb1EEEvNS_9FwdParamsE,@function
        .size           _ZN10layer_norm31ln_parallel_residual_fwd_kernelINS_13Kernel_traitsI6__halfffffjLj8192ELj1ELj1ELj8ELj16ENS_18Kernel_traits_baseILj8192ES2_ffffjLj256EEEEELb0ELb1ELb1EEEvNS_9FwdParamsE,(.L_x_27087 - _ZN10layer_norm31ln_parallel_residual_fwd_kernelINS_13Kernel_traitsI6__halfffffjLj8192ELj1ELj1ELj8ELj16ENS_18Kernel_traits_baseILj8192ES2_ffffjLj256EEEEELb0ELb1ELb1EEEvNS_9FwdParamsE)
        .other          _ZN10layer_norm31ln_parallel_residual_fwd_kernelINS_13Kernel_traitsI6__halfffffjLj8192ELj1ELj1ELj8ELj16ENS_18Kernel_traits_baseILj8192ES2_ffffjLj256EEEEELb0ELb1ELb1EEEvNS_9FwdParamsE,@"STO_CUDA_ENTRY STV_DEFAULT"
_ZN10layer_norm31ln_parallel_residual_fwd_kernelINS_13Kernel_traitsI6__halfffffjLj8192ELj1ELj1ELj8ELj16ENS_18Kernel_traits_baseILj8192ES2_ffffjLj256EEEEELb0ELb1ELb1EEEvNS_9FwdParamsE:
.text._ZN10layer_norm31ln_parallel_residual_fwd_kernelINS_13Kernel_traitsI6__halfffffjLj8192ELj1ELj1ELj8ELj16ENS_18Kernel_traits_baseILj8192ES2_ffffjLj256EEEEELb0ELb1ELb1EEEvNS_9FwdParamsE:
        /* <DEDUP_REMOVED lines=13> */
[----:B------:R0:W5:Y:S04]  /*00d0*/  @P2 LDG.E.64 R20, desc[UR4][R4.64] ;  /* 0x0000000404142981 */ /* 0x000168000c1e1b00 */
[----:B------:R0:W5:Y:S04]  /*00e0*/  @P2 LDG.E.64 R18, desc[UR4][R4.64+0x800] ;  /* 0x0008000404122981 */ /* 0x000168000c1e1b00 */
[----:B------:R0:W5:Y:S04]  /*00f0*/  @P2 LDG.E.64 R16, desc[UR4][R4.64+0x1000] ;  /* 0x0010000404102981 */ /* 0x000168000c1e1b00 */
[----:B------:R0:W5:Y:S04]  /*0100*/  @P2 LDG.E.64 R14, desc[UR4][R4.64+0x1800] ;  /* 0x00180004040e2981 */ /* 0x000168000c1e1b00 */
[----:B------:R0:W5:Y:S04]  /*0110*/  @P2 LDG.E.64 R12, desc[UR4][R4.64+0x2000] ;  /* 0x00200004040c2981 */ /* 0x000168000c1e1b00 */
[----:B------:R0:W5:Y:S01]  /*0120*/  @P2 LDG.E.64 R10, desc[UR4][R4.64+0x2800] ;  /* 0x00280004040a2981 */ /* 0x000162000c1e1b00 */
[----:B-1----:R-:W-:Y:S01]  /*0130*/  LEA.HI R81, R48, UR6, RZ, 0x18 ;  /* 0x0000000630517c11 */ /* 0x002fe2000f8fc0ff */
[----:B------:R-:W-:Y:S01]  /*0140*/  ULDC UR6, c[0x0][0x214] ;  /* 0x0000850000067ab9 */ /* 0x000fe20000000800 */
[----:B------:R-:W-:Y:S01]  /*0150*/  IADD3 R2, P0, R0, UR8, RZ ;  /* 0x0000000800027c10 */ /* 0x000fe2000ff1e0ff */
[----:B------:R0:W5:Y:S01]  /*0160*/  @P2 LDG.E.64 R8, desc[UR4][R4.64+0x3000] ;  /* 0x0030000404082981 */ /* 0x000162000c1e1b00 */
[----:B------:R-:W-:Y:S01]  /*0170*/  ISETP.GE.AND P1, PT, R81, UR6, PT ;  /* 0x0000000651007c0c */ /* 0x000fe2000bf26270 */
[----:B------:R-:W-:Y:S01]  /*0180*/  ULDC.64 UR6, c[0x0][0x230] ;  /* 0x00008c0000067ab9 */ /* 0x000fe20000000a00 */
[----:B------:R-:W-:Y:S01]  /*0190*/  IADD3.X R3, RZ, UR9, RZ, P0, !PT ;  /* 0x00000009ff037c10 */ /* 0x000fe200087fe4ff */
[----:B------:R0:W5:Y:S01]  /*01a0*/  @P2 LDG.E.64 R6, desc[UR4][R4.64+0x3800] ;  /* 0x0038000404062981 */ /* 0x000162000c1e1b00 */
[----:B--2---:R-:W-:-:S04]  /*01b0*/  LOP3.LUT P0, RZ, R22, UR6, RZ, 0xfc, !PT ;  /* 0x0000000616ff7c12 */ /* 0x004fc8000f80fcff */
[----:B------:R-:W-:-:S05]  /*01c0*/  LOP3.LUT P0, RZ, R23, UR7, RZ, 0xfc, P0 ;  /* 0x0000000717ff7c12 */ /* 0x000fca000800fcff */
[----:B0-----:R-:W-:Y:S08]  /*01d0*/  @P1 EXIT ;  /* 0x000000000000194d */ /* 0x001ff00003800000 */
[----:B------:R-:W2:Y:S04]  /*01e0*/  LDG.E.64 R66, desc[UR4][R2.64] ;  /* 0x0000000402427981 */ /* 0x000ea8000c1e1b00 */
[----:B------:R-:W3:Y:S04]  /*01f0*/  LDG.E.64 R68, desc[UR4][R2.64+0x800] ;  /* 0x0008000402447981 */ /* 0x000ee8000c1e1b00 */
[----:B------:R-:W4:Y:S04]  /*0200*/  LDG.E.64 R70, desc[UR4][R2.64+0x1000] ;  /* 0x0010000402467981 */ /* 0x000f28000c1e1b00 */
[----:B------:R-:W4:Y:S04]  /*0210*/  LDG.E.64 R72, desc[UR4][R2.64+0x1800] ;  /* 0x0018000402487981 */ /* 0x000f28000c1e1b00 */
[----:B------:R-:W4:Y:S04]  /*0220*/  LDG.E.64 R74, desc[UR4][R2.64+0x2000] ;  /* 0x00200004024a7981 */ /* 0x000f28000c1e1b00 */
[----:B------:R-:W4:Y:S04]  /*0230*/  LDG.E.64 R76, desc[UR4][R2.64+0x2800] ;  /* 0x00280004024c7981 */ /* 0x000f28000c1e1b00 */
[----:B------:R-:W4:Y:S04]  /*0240*/  LDG.E.64 R78, desc[UR4][R2.64+0x3000] ;  /* 0x00300004024e7981 */ /* 0x000f28000c1e1b00 */
[----:B------:R-:W4:Y:S01]  /*0250*/  LDG.E.64 R4, desc[UR4][R2.64+0x3800] ;  /* 0x0038000402047981 */ /* 0x000f22000c1e1b00 */
        /* <DEDUP_REMOVED lines=8> */
[--C-:B------:R-:W-:Y:S01]  /*02e0*/  SHF.R.U64 R83, R20, 0x10, R21.reuse ;  /* 0x0000001014537819 */ /* 0x100fe20000001215 */
[----:B------:R-:W-:Y:S01]  /*02f0*/  ULDC.U8 UR6, c[0x0][0x2a0] ;  /* 0x0000a80000067ab9 */ /* 0x000fe20000000000 */
[----:B------:R-:W-:Y:S01]  /*0300*/  SHF.R.U32.HI R84, RZ, 0x10, R21 ;  /* 0x00000010ff547819 */ /* 0x000fe20000011615 */
[----:B------:R-:W-:Y:S01]  /*0310*/  HFMA2.MMA R0, -RZ, RZ, 0, 5.9604644775390625e-08 ;  /* 0x00000001ff007435 */ /* 0x000fe200000001ff */
        /* <DEDUP_REMOVED lines=28> */
[----:B------:R-:W-:Y:S01]  /*04e0*/  ISETP.NE.U32.AND P1, PT, R22, RZ, PT ;  /* 0x000000ff1600720c */ /* 0x000fe20003f25070 */
[----:B------:R-:W-:Y:S01]  /*04f0*/  HADD2.F32 R63, -RZ, R6.H0_H0 ;  /* 0x20000006ff3f7230 */ /* 0x000fe20000004100 */
[----:B------:R-:W-:Y:S01]  /*0500*/  LOP3.LUT R82, R48, 0xff, RZ, 0xc0, !PT ;  /* 0x000000ff30527812 */ /* 0x000fe200078ec0ff */
[----:B------:R-:W-:Y:S01]  /*0510*/  HADD2.F32 R64, -RZ, R7.H0_H0 ;  /* 0x20000007ff407230 */ /* 0x000fe20000004100 */
[----:B------:R-:W-:Y:S01]  /*0520*/  ISETP.NE.AND.EX P1, PT, R23, RZ, PT, P1 ;  /* 0x000000ff1700720c */ /* 0x000fe20003f25310 */
[----:B------:R-:W-:Y:S01]  /*0530*/  HADD2.F32 R83, -RZ, R83.H0_H0 ;  /* 0x20000053ff537230 */ /* 0x000fe20000004100 */
[----:B------:R-:W-:Y:S01]  /*0540*/  ISETP.NE.AND P5, PT, RZ, UR6, PT ;  /* 0x00000006ff007c0c */ /* 0x000fe2000bfa5270 */
[----:B------:R-:W-:Y:S01]  /*0550*/  HADD2.F32 R84, -RZ, R84.H0_H0 ;  /* 0x20000054ff547230 */ /* 0x000fe20000004100 */
[----:B------:R-:W-:Y:S01]  /*0560*/  ULDC UR7, c[0x0][0x218] ;  /* 0x0000860000077ab9 */ /* 0x000fe20000000800 */
[----:B------:R-:W-:Y:S01]  /*0570*/  HADD2.F32 R85, -RZ, R85.H0_H0 ;  /* 0x20000055ff557230 */ /* 0x000fe20000004100 */
[----:B------:R-:W-:Y:S01]  /*0580*/  ULDC UR8, c[0x0][0x290] ;  /* 0x0000a40000087ab9 */ /* 0x000fe20000000800 */
[----:B------:R-:W-:Y:S01]  /*0590*/  HADD2.F32 R86, -RZ, R86.H0_H0 ;  /* 0x20000056ff567230 */ /* 0x000fe20000004100 */
[----:B------:R-:W-:Y:S01]  /*05a0*/  ULDC.64 UR16, c[0x0][0x230] ;  /* 0x00008c0000107ab9 */ /* 0x000fe20000000a00 */
[----:B------:R-:W-:Y:S01]  /*05b0*/  HADD2.F32 R87, -RZ, R87.H0_H0 ;  /* 0x20000057ff577230 */ /* 0x000fe20000004100 */
[----:B------:R-:W-:Y:S01]  /*05c0*/  ULDC.64 UR14, c[0x0][0x228] ;  /* 0x00008a00000e7ab9 */ /* 0x000fe20000000a00 */
[----:B------:R-:W-:Y:S01]  /*05d0*/  HADD2.F32 R88, -RZ, R88.H0_H0 ;  /* 0x20000058ff587230 */ /* 0x000fe20000004100 */
[----:B------:R-:W-:Y:S01]  /*05e0*/  ULDC.64 UR10, c[0x0][0x2b8] ;  /* 0x0000ae00000a7ab9 */ /* 0x000fe20000000a00 */
        /* <DEDUP_REMOVED lines=10> */
[----:B------:R-:W-:Y:S01]  /*0690*/  HADD2.F32 R98, -RZ, R98.H0_H0 ;  /* 0x20000062ff627230 */ /* 0x000fe20000004100 */
[--C-:B--2---:R-:W-:Y:S01]  /*06a0*/  SHF.R.U64 R100, R66, 0x10, R67.reuse ;  /* 0x0000001042647819 */ /* 0x104fe20000001243 */
[----:B------:R-:W-:Y:S01]  /*06b0*/  HADD2.F32 R65, -RZ, R67.H0_H0 ;  /* 0x20000043ff417230 */ /* 0x000fe20000004100 */
[----:B------:R-:W-:Y:S01]  /*06c0*/  SHF.R.U32.HI R99, RZ, 0x10, R67 ;  /* 0x00000010ff637819 */ /* 0x000fe20000011643 */
[----:B------:R-:W-:Y:S01]  /*06d0*/  HADD2.F32 R66, -RZ, R66.H0_H0 ;  /* 0x20000042ff427230 */ /* 0x000fe20000004100 */
[--C-:B---3--:R-:W-:Y:S01]  /*06e0*/  SHF.R.U64 R102, R68, 0x10, R69.reuse ;  /* 0x0000001044667819 */ /* 0x108fe20000001245 */
[----:B------:R-:W-:Y:S01]  /*06f0*/  HADD2.F32 R67, -RZ, R69.H0_H0 ;  /* 0x20000045ff437230 */ /* 0x000fe20000004100 */
[----:B------:R-:W-:Y:S01]  /*0700*/  SHF.R.U32.HI R101, RZ, 0x10, R69 ;  /* 0x00000010ff657819 */ /* 0x000fe20000011645 */
[----:B------:R-:W-:Y:S01]  /*0710*/  HADD2.F32 R68, -RZ, R68.H0_H0 ;  /* 0x20000044ff447230 */ /* 0x000fe20000004100 */
        /* <DEDUP_REMOVED lines=40> */
.L_x_21883:
[----:B0-----:R-:W0:Y:S01]  /*09a0*/  LDC.64 R2, c[0x0][0x220] ;  /* 0x00008800ff027b82 */ /* 0x001e220000000a00 */
        /* <DEDUP_REMOVED lines=11> */
[----:B-----5:R0:W5:Y:S04]  /*0a60*/  @P1 LDG.E.128 R4, desc[UR4][R20.64] ;  /* 0x0000000414041981 */ /* 0x020168000c1e1d00 */
        /* <DEDUP_REMOVED lines=10> */
.L_x_21755:
[----:B-----5:R-:W-:Y:S01]  /*0b10*/  FADD.FTZ R16, R8, R16 ;  /* 0x0000001008107221 */ /* 0x020fe20000010000 */
[----:B------:R-:W-:Y:S06]  /*0b20*/  BRA `(.L_x_21756) ;  /* 0x0000000000087947 */ /* 0x000fec0003800000 */
.L_x_21754:
[----:B-----5:R-:W-:-:S04]  /*0b30*/  FADD.FTZ R16, R4, R16 ;  /* 0x0000001004107221 */ /* 0x020fc80000010000 */
[----:B------:R-:W-:-:S07]  /*0b40*/  @P2 FADD.FTZ R16, R8, R16 ;  /* 0x0000001008102221 */ /* 0x000fce0000010000 */
.L_x_21756:
[----:B-----5:R-:W-:-:S07]  /*0b50*/  MOV R12, R16 ;  /* 0x00000010000c7202 */ /* 0x020fce0000000f00 */
.L_x_21757:
[----:B------:R-:W-:Y:S05]  /*0b60*/  @P3 BRA `(.L_x_21758) ;  /* 0x00000000001c3947 */ /* 0x000fea0003800000 */
[----:B------:R-:W-:-:S04]  /*0b70*/  ISETP.NE.U32.AND P4, PT, RZ, UR16, PT ;  /* 0x00000010ff007c0c */ /* 0x000fc8000bf85070 */
[----:B------:R-:W-:-:S13]  /*0b80*/  ISETP.NE.AND.EX P4, PT, RZ, UR17, PT, P4 ;  /* 0x00000011ff007c0c */ /* 0x000fda000bf85340 */
[----:B------:R-:W-:Y:S05]  /*0b90*/  @P4 BRA `(.L_x_21759) ;  /* 0x0000000000084947 */ /* 0x000fea0003800000 */
[----:B------:R-:W-:Y:S05]  /*0ba0*/  @P0 BRA `(.L_x_21760) ;  /* 0x0000000000140947 */ /* 0x000fea0003800000 */
[----:B------:R-:W-:Y:S05]  /*0bb0*/  BRA `(.L_x_21761) ;  /* 0x0000000000147947 */ /* 0x000fea0003800000 */
.L_x_21759:
[----:B-----5:R-:W-:Y:S01]  /*0bc0*/  FADD.FTZ R17, R9, R17 ;  /* 0x0000001109117221 */ /* 0x020fe20000010000 */
[----:B------:R-:W-:Y:S06]  /*0bd0*/  BRA `(.L_x_21760) ;  /* 0x0000000000087947 */ /* 0x000fec0003800000 */
.L_x_21758:
[----:B-----5:R-:W-:-:S04]  /*0be0*/  FADD.FTZ R17, R5, R17 ;  /* 0x0000001105117221 */ /* 0x020fc80000010000 */
[----:B------:R-:W-:-:S07]  /*0bf0*/  @P2 FADD.FTZ R17, R9, R17 ;  /* 0x0000001109112221 */ /* 0x000fce0000010000 */
.L_x_21760:
[----:B-----5:R-:W-:-:S07]  /*0c00*/  MOV R13, R17 ;  /* 0x00000011000d7202 */ /* 0x020fce0000000f00 */
.L_x_21761:
[----:B------:R-:W-:Y:S05]  /*0c10*/  @P3 BRA `(.L_x_21762) ;  /* 0x00000000001c3947 */ /* 0x000fea0003800000 */
[----:B------:R-:W-:-:S04]  /*0c20*/  ISETP.NE.U32.AND P4, PT, RZ, UR16, PT ;  /* 0x00000010ff007c0c */ /* 0x000fc8000bf85070 */
[----:B------:R-:W-:-:S13]  /*0c30*/  ISETP.NE.AND.EX P4, PT, RZ, UR17, PT, P4 ;  /* 0x00000011ff007c0c */ /* 0x000fda000bf85340 */
[----:B------:R-:W-:Y:S05]  /*0c40*/  @P4 BRA `(.L_x_21763) ;  /* 0x0000000000084947 */ /* 0x000fea0003800000 */
[----:B------:R-:W-:Y:S05]  /*0c50*/  @P0 BRA `(.L_x_21764) ;  /* 0x0000000000140947 */ /* 0x000fea0003800000 */
[----:B------:R-:W-:Y:S05]  /*0c60*/  BRA `(.L_x_21765) ;  /* 0x0000000000147947 */ /* 0x000fea0003800000 */
.L_x_21763:
[----:B-----5:R-:W-:Y:S01]  /*0c70*/  FADD.FTZ R18, R10, R18 ;  /* 0x000000120a127221 */ /* 0x020fe20000010000 */
[----:B------:R-:W-:Y:S06]  /*0c80*/  BRA `(.L_x_21764) ;  /* 0x0000000000087947 */ /* 0x000fec0003800000 */
.L_x_21762:
[----:B-----5:R-:W-:-:S04]  /*0c90*/  FADD.FTZ R18, R6, R18 ;  /* 0x0000001206127221 */ /* 0x020fc80000010000 */
[----:B------:R-:W-:-:S07]  /*0ca0*/  @P2 FADD.FTZ R18, R10, R18 ;  /* 0x000000120a122221 */ /* 0x000fce0000010000 */
.L_x_21764:
[----:B-----5:R-:W-:-:S07]  /*0cb0*/  MOV R14, R18 ;  /* 0x00000012000e7202 */ /* 0x020fce0000000f00 */
.L_x_21765:
[----:B------:R-:W-:Y:S05]  /*0cc0*/  @P3 BRA `(.L_x_21766) ;  /* 0x00000000001c3947 */ /* 0x000fea0003800000 */
[----:B------:R-:W-:-:S04]  /*0cd0*/  ISETP.NE.U32.AND P4, PT, RZ, UR16, PT ;  /* 0x00000010ff007c0c */ /* 0x000fc8000bf85070 */
[----:B------:R-:W-:-:S13]  /*0ce0*/  ISETP.NE.AND.EX P4, PT, RZ, UR17, PT, P4 ;  /* 0x00000011ff007c0c */ /* 0x000fda000bf85340 */
[----:B------:R-:W-:Y:S05]  /*0cf0*/  @P4 BRA `(.L_x_21767) ;  /* 0x0000000000084947 */ /* 0x000fea0003800000 */
[----:B------:R-:W-:Y:S05]  /*0d00*/  @P0 BRA `(.L_x_21768) ;  /* 0x0000000000140947 */ /* 0x000fea0003800000 */
[----:B------:R-:W-:Y:S05]  /*0d10*/  BRA `(.L_x_21769) ;  /* 0x0000000000147947 */ /* 0x000fea0003800000 */
.L_x_21767:
[----:B-----5:R-:W-:Y:S01]  /*0d20*/  FADD.FTZ R19, R11, R19 ;  /* 0x000000130b137221 */ /* 0x020fe20000010000 */
[----:B------:R-:W-:Y:S06]  /*0d30*/  BRA `(.L_x_21768) ;  /* 0x0000000000087947 */ /* 0x000fec0003800000 */
.L_x_21766:
[----:B-----5:R-:W-:-:S04]  /*0d40*/  FADD.FTZ R19, R7, R19 ;  /* 0x0000001307137221 */ /* 0x020fc80000010000 */
[----:B------:R-:W-:-:S07]  /*0d50*/  @P2 FADD.FTZ R19, R11, R19 ;  /* 0x000000130b132221 */ /* 0x000fce0000010000 */
.L_x_21768:
[----:B-----5:R-:W-:-:S07]  /*0d60*/  MOV R15, R19 ;  /* 0x00000013000f7202 */ /* 0x020fce0000000f00 */
.L_x_21769:
[----:B------:R-:W0:Y:S01]  /*0d70*/  @P0 LDC.64 R28, c[0x0][0x238] ;  /* 0x00008e00ff1c0b82 */ /* 0x000e220000000a00 */
[----:B------:R-:W-:-:S05]  /*0d80*/  IADD3 R115, R117, 0x100, RZ ;  /* 0x0000010075737810 */ /* 0x000fca0007ffe0ff */
[----:B------:R-:W-:Y:S02]  /*0d90*/  IMAD.WIDE.U32 R20, R115, 0x10, R2 ;  /* 0x0000001073147825 */ /* 0x000fe400078e0002 */
[----:B------:R-:W1:Y:S08]  /*0da0*/  @P1 LDC.64 R24, c[0x0][0x228] ;  /* 0x00008a00ff181b82 */ /* 0x000e700000000a00 */
[----:B------:R-:W2:Y:S01]  /*0db0*/  @P2 LDC.64 R26, c[0x0][0x230] ;  /* 0x00008c00ff1a2b82 */ /* 0x000ea20000000a00 */
[----:B0-----:R-:W-:-:S04]  /*0dc0*/  @P0 LEA R28, P4, R117, R28, 0x4 ;  /* 0x0000001c751c0211 */ /* 0x001fc800078820ff */
[----:B------:R-:W-:Y:S01]  /*0dd0*/  @P0 LEA.HI.X R29, R117, R29, RZ, 0x4, P4 ;  /* 0x0000001d751d0211 */ /* 0x000fe200020f24ff */
[----:B-1----:R-:W-:-:S04]  /*0de0*/  @P1 IMAD.WIDE.U32 R24, R115, 0x10, R24 ;  /* 0x0000001073181825 */ /* 0x002fc800078e0018 */
        /* <DEDUP_REMOVED lines=11> */
.L_x_21771:
[----:B-----5:R-:W-:Y:S01]  /*0ea0*/  FADD.FTZ R20, R8, R20 ;  /* 0x0000001408147221 */ /* 0x020fe20000010000 */
[----:B------:R-:W-:Y:S06]  /*0eb0*/  BRA `(.L_x_21772) ;  /* 0x0000000000087947 */ /* 0x000fec0003800000 */
.L_x_21770:
[----:B-----5:R-:W-:-:S04]  /*0ec0*/  FADD.FTZ R20, R4, R20 ;  /* 0x0000001404147221 */ /* 0x020fc80000010000 */
[----:B------:R-:W-:-:S07]  /*0ed0*/  @P2 FADD.FTZ R20, R8, R20 ;  /* 0x0000001408142221 */ /* 0x000fce0000010000 */
.L_x_21772:
[----:B0----5:R-:W-:-:S07]  /*0ee0*/  MOV R12, R20 ;  /* 0x00000014000c7202 */ /* 0x021fce0000000f00 */
.L_x_21773:
[----:B------:R-:W-:Y:S05]  /*0ef0*/  @P3 BRA `(.L_x_21774) ;  /* 0x00000000001c3947 */ /* 0x000fea0003800000 */
[----:B------:R-:W-:-:S04]  /*0f00*/  ISETP.NE.U32.AND P4, PT, RZ, UR16, PT ;  /* 0x00000010ff007c0c */ /* 0x000fc8000bf85070 */
[----:B------:R-:W-:-:S13]  /*0f10*/  ISETP.NE.AND.EX P4, PT, RZ, UR17, PT, P4 ;  /* 0x00000011ff007c0c */ /* 0x000fda000bf85340 */
[----:B------:R-:W-:Y:S05]  /*0f20*/  @P4 BRA `(.L_x_21775) ;  /* 0x0000000000084947 */ /* 0x000fea0003800000 */
[----:B------:R-:W-:Y:S05]  /*0f30*/  @P0 BRA `(.L_x_21776) ;  /* 0x0000000000140947 */ /* 0x000fea0003800000 */
[----:B------:R-:W-:Y:S05]  /*0f40*/  BRA `(.L_x_21777) ;  /* 0x0000000000147947 */ /* 0x000fea0003800000 */
.L_x_21775:
[----:B-----5:R-:W-:Y:S01]  /*0f50*/  FADD.FTZ R21, R9, R21 ;  /* 0x0000001509157221 */ /* 0x020fe20000010000 */
[----:B------:R-:W-:Y:S06]  /*0f60*/  BRA `(.L_x_21776) ;  /* 0x0000000000087947 */ /* 0x000fec0003800000 */
.L_x_21774:
[----:B-----5:R-:W-:-:S04]  /*0f70*/  FADD.FTZ R21, R5, R21 ;  /* 0x0000001505157221 */ /* 0x020fc80000010000 */
[----:B------:R-:W-:-:S07]  /*0f80*/  @P2 FADD.FTZ R21, R9, R21 ;  /* 0x0000001509152221 */ /* 0x000fce0000010000 */
.L_x_21776:
[----:B0----5:R-:W-:-:S07]  /*0f90*/  MOV R13, R21 ;  /* 0x00000015000d7202 */ /* 0x021fce0000000f00 */
.L_x_21777:
[----:B------:R-:W-:Y:S05]  /*0fa0*/  @P3 BRA `(.L_x_21778) ;  /* 0x00000000001c3947 */ /* 0x000fea0003800000 */
[----:B------:R-:W-:-:S04]  /*0fb0*/  ISETP.NE.U32.AND P4, PT, RZ, UR16, PT ;  /* 0x00000010ff007c0c */ /* 0x000fc8000bf85070 */
[----:B------:R-:W-:-:S13]  /*0fc0*/  ISETP.NE.AND.EX P4, PT, RZ, UR17, PT, P4 ;  /* 0x00000011ff007c0c */ /* 0x000fda000bf85340 */
[----:B------:R-:W-:Y:S05]  /*0fd0*/  @P4 BRA `(.L_x_21779) ;  /* 0x0000000000084947 */ /* 0x000fea0003800000 */
[----:B------:R-:W-:Y:S05]  /*0fe0*/  @P0 BRA `(.L_x_21780) ;  /* 0x0000000000140947 */ /* 0x000fea0003800000 */
[----:B------:R-:W-:Y:S05]  /*0ff0*/  BRA `(.L_x_21781) ;  /* 0x0000000000147947 */ /* 0x000fea0003800000 */
.L_x_21779:
[----:B-----5:R-:W-:Y:S01]  /*1000*/  FADD.FTZ R22, R10, R22 ;  /* 0x000000160a167221 */ /* 0x020fe20000010000 */
[----:B------:R-:W-:Y:S06]  /*1010*/  BRA `(.L_x_21780) ;  /* 0x0000000000087947 */ /* 0x000fec0003800000 */
.L_x_21778:
[----:B-----5:R-:W-:-:S04]  /*1020*/  FADD.FTZ R22, R6, R22 ;  /* 0x0000001606167221 */ /* 0x020fc80000010000 */
[----:B------:R-:W-:-:S07]  /*1030*/  @P2 FADD.FTZ R22, R10, R22 ;  /* 0x000000160a162221 */ /* 0x000fce0000010000 */
.L_x_21780:
[----:B0----5:R-:W-:-:S07]  /*1040*/  MOV R14, R22 ;  /* 0x00000016000e7202 */ /* 0x021fce0000000f00 */
.L_x_21781:
[----:B------:R-:W-:Y:S05]  /*1050*/  @P3 BRA `(.L_x_21782) ;  /* 0x00000000001c3947 */ /* 0x000fea0003800000 */
[----:B------:R-:W-:-:S04]  /*1060*/  ISETP.NE.U32.AND P4, PT, RZ, UR16, PT ;  /* 0x00000010ff007c0c */ /* 0x000fc8000bf85070 */
[----:B------:R-:W-:-:S13]  /*1070*/  ISETP.NE.AND.EX P4, PT, RZ, UR17, PT, P4 ;  /* 0x00000011ff007c0c */ /* 0x000fda000bf85340 */
[----:B------:R-:W-:Y:S05]  /*1080*/  @P4 BRA `(.L_x_21783) ;  /* 0x0000000000084947 */ /* 0x000fea0003800000 */
[----:B------:R-:W-:Y:S05]  /*1090*/  @P0 BRA `(.L_x_21784) ;  /* 0x0000000000140947 */ /* 0x000fea0003800000 */
[----:B------:R-:W-:Y:S05]  /*10a0*/  BRA `(.L_x_21785) ;  /* 0x0000000000147947 */ /* 0x000fea0003800000 */
.L_x_21783:
[----:B-----5:R-:W-:Y:S01]  /*10b0*/  FADD.FTZ R23, R11, R23 ;  /* 0x000000170b177221 */ /* 0x020fe20000010000 */
[----:B------:R-:W-:Y:S06]  /*10c0*/  BRA `(.L_x_21784) ;  /* 0x0000000000087947 */ /* 0x000fec0003800000 */
.L_x_21782:
[----:B-----5:R-:W-:-:S04]  /*10d0*/  FADD.FTZ R23, R7, R23 ;  /* 0x0000001707177221 */ /* 0x020fc80000010000 */
[----:B------:R-:W-:-:S07]  /*10e0*/  @P2 FADD.FTZ R23, R11, R23 ;  /* 0x000000170b172221 */ /* 0x000fce0000010000 */
.L_x_21784:
[----:B0----5:R-:W-:-:S07]  /*10f0*/  MOV R15, R23 ;  /* 0x00000017000f7202 */ /* 0x021fce0000000f00 */
.L_x_21785:
[----:B0-----:R-:W0:Y:S01]  /*1100*/  @P0 LDC.64 R28, c[0x0][0x238] ;  /* 0x00008e00ff1c0b82 */ /* 0x001e220000000a00 */
[----:B------:R-:W-:-:S05]  /*1110*/  IADD3 R119, R117, 0x200, RZ ;  /* 0x0000020075777810 */ /* 0x000fca0007ffe0ff */
[----:B------:R-:W-:Y:S02]  /*1120*/  IMAD.WIDE.U32 R24, R119, 0x10, R2 ;  /* 0x0000001077187825 */ /* 0x000fe400078e0002 */
        /* <DEDUP_REMOVED lines=15> */
.L_x_21787:
[----:B-----5:R-:W-:Y:S01]  /*1220*/  FADD.FTZ R24, R8, R24 ;  /* 0x0000001808187221 */ /* 0x020fe20000010000 */
[----:B------:R-:W-:Y:S06]  /*1230*/  BRA `(.L_x_21788) ;  /* 0x0000000000087947 */ /* 0x000fec0003800000 */
.L_x_21786:
[----:B-----5:R-:W-:-:S04]  /*1240*/  FADD.FTZ R24, R4, R24 ;  /* 0x0000001804187221 */ /* 0x020fc80000010000 */
[----:B------:R-:W-:-:S07]  /*1250*/  @P2 FADD.FTZ R24, R8, R24 ;  /* 0x0000001808182221 */ /* 0x000fce0000010000 */
.L_x_21788:
[----:B0-----:R-:W-:-:S07]  /*1260*/  MOV R12, R24 ;  /* 0x00000018000c7202 */ /* 0x001fce0000000f00 */
.L_x_21789:
[----:B------:R-:W-:Y:S05]  /*1270*/  @P3 BRA `(.L_x_21790) ;  /* 0x00000000001c3947 */ /* 0x000fea0003800000 */
[----:B------:R-:W-:-:S04]  /*1280*/  ISETP.NE.U32.AND P4, PT, RZ, UR16, PT ;  /* 0x00000010ff007c0c */ /* 0x000fc8000bf85070 */
[----:B------:R-:W-:-:S13]  /*1290*/  ISETP.NE.AND.EX P4, PT, RZ, UR17, PT, P4 ;  /* 0x00000011ff007c0c */ /* 0x000fda000bf85340 */
[----:B------:R-:W-:Y:S05]  /*12a0*/  @P4 BRA `(.L_x_21791) ;  /* 0x0000000000084947 */ /* 0x000fea0003800000 */
[----:B------:R-:W-:Y:S05]  /*12b0*/  @P0 BRA `(.L_x_21792) ;  /* 0x0000000000140947 */ /* 0x000fea0003800000 */
[----:B------:R-:W-:Y:S05]  /*12c0*/  BRA `(.L_x_21793) ;  /* 0x0000000000147947 */ /* 0x000fea0003800000 */
.L_x_21791:
[----:B-----5:R-:W-:Y:S01]  /*12d0*/  FADD.FTZ R25, R9, R25 ;  /* 0x0000001909197221 */ /* 0x020fe20000010000 */
[----:B------:R-:W-:Y:S06]  /*12e0*/  BRA `(.L_x_21792) ;  /* 0x0000000000087947 */ /* 0x000fec0003800000 */
.L_x_21790:
[----:B-----5:R-:W-:-:S04]  /*12f0*/  FADD.FTZ R25, R5, R25 ;  /* 0x0000001905197221 */ /* 0x020fc80000010000 */
[----:B------:R-:W-:-:S07]  /*1300*/  @P2 FADD.FTZ R25, R9, R25 ;  /* 0x0000001909192221 */ /* 0x000fce0000010000 */
.L_x_21792:
[----:B0-----:R-:W-:-:S07]  /*1310*/  MOV R13, R25 ;  /* 0x00000019000d7202 */ /* 0x001fce0000000f00 */
.L_x_21793:
[----:B------:R-:W-:Y:S05]  /*1320*/  @P3 BRA `(.L_x_21794) ;  /* 0x00000000001c3947 */ /* 0x000fea0003800000 */
[----:B------:R-:W-:-:S04]  /*1330*/  ISETP.NE.U32.AND P4, PT, RZ, UR16, PT ;  /* 0x00000010ff007c0c */ /* 0x000fc8000bf85070 */
[----:B------:R-:W-:-:S13]  /*1340*/  ISETP.NE.AND.EX P4, PT, RZ, UR17, PT, P4 ;  /* 0x00000011ff007c0c */ /* 0x000fda000bf85340 */
[----:B------:R-:W-:Y:S05]  /*1350*/  @P4 BRA `(.L_x_21795) ;  /* 0x0000000000084947 */ /* 0x000fea0003800000 */
[----:B------:R-:W-:Y:S05]  /*1360*/  @P0 BRA `(.L_x_21796) ;  /* 0x0000000000140947 */ /* 0x000fea0003800000 */
[----:B------:R-:W-:Y:S05]  /*1370*/  BRA `(.L_x_21797) ;  /* 0x0000000000147947 */ /* 0x000fea0003800000 */
.L_x_21795:
[----:B-----5:R-:W-:Y:S01]  /*1380*/  FADD.FTZ R26, R10, R26 ;  /* 0x0000001a0a1a7221 */ /* 0x020fe20000010000 */
[----:B------:R-:W-:Y:S06]  /*1390*/  BRA `(.L_x_21796) ;  /* 0x0000000000087947 */ /* 0x000fec0003800000 */
.L_x_21794:
[----:B-----5:R-:W-:-:S04]  /*13a0*/  FADD.FTZ R26, R6, R26 ;  /* 0x0000001a061a7221 */ /* 0x020fc80000010000 */
[----:B------:R-:W-:-:S07]  /*13b0*/  @P2 FADD.FTZ R26, R10, R26 ;  /* 0x0000001a0a1a2221 */ /* 0x000fce0000010000 */
.L_x_21796:
[----:B0-----:R-:W-:-:S07]  /*13c0*/  MOV R14, R26 ;  /* 0x0000001a000e7202 */ /* 0x001fce0000000f00 */
.L_x_21797:
[----:B------:R-:W-:Y:S05]  /*13d0*/  @P3 BRA `(.L_x_21798) ;  /* 0x00000000001c3947 */ /* 0x000fea0003800000 */
[----:B------:R-:W-:-:S04]  /*13e0*/  ISETP.NE.U32.AND P4, PT, RZ, UR16, PT ;  /* 0x00000010ff007c0c */ /* 0x000fc8000bf85070 */
[----:B------:R-:W-:-:S13]  /*13f0*/  ISETP.NE.AND.EX P4, PT, RZ, UR17, PT, P4 ;  /* 0x00000011ff007c0c */ /* 0x000fda000bf85340 */
[----:B------:R-:W-:Y:S05]  /*1400*/  @P4 BRA `(.L_x_21799) ;  /* 0x0000000000084947 */ /* 0x000fea0003800000 */
[----:B------:R-:W-:Y:S05]  /*1410*/  @P0 BRA `(.L_x_21800) ;  /* 0x0000000000140947 */ /* 0x000fea0003800000 */
[----:B------:R-:W-:Y:S05]  /*1420*/  BRA `(.L_x_21801) ;  /* 0x0000000000147947 */ /* 0x000fea0003800000 */
.L_x_21799:
[----:B-----5:R-:W-:Y:S01]  /*1430*/  FADD.FTZ R27, R11, R27 ;  /* 0x0000001b0b1b7221 */ /* 0x020fe20000010000 */
[----:B------:R-:W-:Y:S06]  /*1440*/  BRA `(.L_x_21800) ;  /* 0x0000000000087947 */ /* 0x000fec0003800000 */
.L_x_21798:
[----:B-----5:R-:W-:-:S04]  /*1450*/  FADD.FTZ R27, R7, R27 ;  /* 0x0000001b071b7221 */ /* 0x020fc80000010000 */
[----:B------:R-:W-:-:S07]  /*1460*/  @P2 FADD.FTZ R27, R11, R27 ;  /* 0x0000001b0b1b2221 */ /* 0x000fce0000010000 */
.L_x_21800:
[----:B0-----:R-:W-:-:S07]  /*1470*/  MOV R15, R27 ;  /* 0x0000001b000f7202 */ /* 0x001fce0000000f00 */
.L_x_21801:
        /* <DEDUP_REMOVED lines=18> */
.L_x_21803:
[----:B-----5:R-:W-:Y:S01]  /*15a0*/  FADD.FTZ R28, R8, R28 ;  /* 0x0000001c081c7221 */ /* 0x020fe20000010000 */
[----:B------:R-:W-:Y:S06]  /*15b0*/  BRA `(.L_x_21804) ;  /* 0x0000000000087947 */ /* 0x000fec0003800000 */
.L_x_21802:
[----:B-----5:R-:W-:-:S04]  /*15c0*/  FADD.FTZ R28, R4, R28 ;  /* 0x0000001c041c7221 */ /* 0x020fc80000010000 */
[----:B------:R-:W-:-:S07]  /*15d0*/  @P2 FADD.FTZ R28, R8, R28 ;  /* 0x0000001c081c2221 */ /* 0x000fce0000010000 */
.L_x_21804:
[----:B0-----:R-:W-:-:S07]  /*15e0*/  MOV R12, R28 ;  /* 0x0000001c000c7202 */ /* 0x001fce0000000f00 */
.L_x_21805:
[----:B------:R-:W-:Y:S05]  /*15f0*/  @P3 BRA `(.L_x_21806) ;  /* 0x00000000001c3947 */ /* 0x000fea0003800000 */
[----:B------:R-:W-:-:S04]  /*1600*/  ISETP.NE.U32.AND P4, PT, RZ, UR16, PT ;  /* 0x00000010ff007c0c */ /* 0x000fc8000bf85070 */
[----:B------:R-:W-:-:S13]  /*1610*/  ISETP.NE.AND.EX P4, PT, RZ, UR17, PT, P4 ;  /* 0x00000011ff007c0c */ /* 0x000fda000bf85340 */
[----:B------:R-:W-:Y:S05]  /*1620*/  @P4 BRA `(.L_x_21807) ;  /* 0x0000000000084947 */ /* 0x000fea0003800000 */
[----:B------:R-:W-:Y:S05]  /*1630*/  @P0 BRA `(.L_x_21808) ;  /* 0x0000000000140947 */ /* 0x000fea0003800000 */
[----:B------:R-:W-:Y:S05]  /*1640*/  BRA `(.L_x_21809) ;  /* 0x0000000000147947 */ /* 0x000fea0003800000 */
.L_x_21807:
[----:B-----5:R-:W-:Y:S01]  /*1650*/  FADD.FTZ R29, R9, R29 ;  /* 0x0000001d091d7221 */ /* 0x020fe20000010000 */
[----:B------:R-:W-:Y:S06]  /*1660*/  BRA `(.L_x_21808) ;  /* 0x0000000000087947 */ /* 0x000fec0003800000 */
.L_x_21806:
[----:B-----5:R-:W-:-:S04]  /*1670*/  FADD.FTZ R29, R5, R29 ;  /* 0x0000001d051d7221 */ /* 0x020fc80000010000 */
[----:B------:R-:W-:-:S07]  /*1680*/  @P2 FADD.FTZ R29, R9, R29 ;  /* 0x0000001d091d2221 */ /* 0x000fce0000010000 */
.L_x_21808:
[----:B0-----:R-:W-:-:S07]  /*1690*/  MOV R13, R29 ;  /* 0x0000001d000d7202 */ /* 0x001fce0000000f00 */
.L_x_21809:
[----:B------:R-:W-:Y:S05]  /*16a0*/  @P3 BRA `(.L_x_21810) ;  /* 0x00000000001c3947 */ /* 0x000fea0003800000 */
[----:B------:R-:W-:-:S04]  /*16b0*/  ISETP.NE.U32.AND P4, PT, RZ, UR16, PT ;  /* 0x00000010ff007c0c */ /* 0x000fc8000bf85070 */
[----:B------:R-:W-:-:S13]  /*16c0*/  ISETP.NE.AND.EX P4, PT, RZ, UR17, PT, P4 ;  /* 0x00000011ff007c0c */ /* 0x000fda000bf85340 */
[----:B------:R-:W-:Y:S05]  /*16d0*/  @P4 BRA `(.L_x_21811) ;  /* 0x0000000000084947 */ /* 0x000fea0003800000 */
[----:B------:R-:W-:Y:S05]  /*16e0*/  @P0 BRA `(.L_x_21812) ;  /* 0x0000000000140947 */ /* 0x000fea0003800000 */
[----:B------:R-:W-:Y:S05]  /*16f0*/  BRA `(.L_x_21813) ;  /* 0x0000000000147947 */ /* 0x000fea0003800000 */
.L_x_21811:
[----:B-----5:R-:W-:Y:S01]  /*1700*/  FADD.FTZ R30, R10, R30 ;  /* 0x0000001e0a1e7221 */ /* 0x020fe20000010000 */
[----:B------:R-:W-:Y:S06]  /*1710*/  BRA `(.L_x_21812) ;  /* 0x0000000000087947 */ /* 0x000fec0003800000 */
.L_x_21810:
[----:B-----5:R-:W-:-:S04]  /*1720*/  FADD.FTZ R30, R6, R30 ;  /* 0x0000001e061e7221 */ /* 0x020fc80000010000 */
[----:B------:R-:W-:-:S07]  /*1730*/  @P2 FADD.FTZ R30, R10, R30 ;  /* 0x0000001e0a1e2221 */ /* 0x000fce0000010000 */
.L_x_21812:
[----:B0-----:R-:W-:-:S07]  /*1740*/  MOV R14, R30 ;  /* 0x0000001e000e7202 */ /* 0x001fce0000000f00 */
.L_x_21813:
[----:B------:R-:W-:Y:S05]  /*1750*/  @P3 BRA `(.L_x_21814) ;  /* 0x00000000001c3947 */ /* 0x000fea0003800000 */
[----:B------:R-:W-:-:S04]  /*1760*/  ISETP.NE.U32.AND P4, PT, RZ, UR16, PT ;  /* 0x00000010ff007c0c */ /* 0x000fc8000bf85070 */
[----:B------:R-:W-:-:S13]  /*1770*/  ISETP.NE.AND.EX P4, PT, RZ, UR17, PT, P4 ;  /* 0x00000011ff007c0c */ /* 0x000fda000bf85340 */
[----:B------:R-:W-:Y:S05]  /*1780*/  @P4 BRA `(.L_x_21815) ;  /* 0x0000000000084947 */ /* 0x000fea0003800000 */
[----:B------:R-:W-:Y:S05]  /*1790*/  @P0 BRA `(.L_x_21816) ;  /* 0x0000000000140947 */ /* 0x000fea0003800000 */
[----:B------:R-:W-:Y:S05]  /*17a0*/  BRA `(.L_x_21817) ;  /* 0x0000000000147947 */ /* 0x000fea0003800000 */
.L_x_21815:
[----:B-----5:R-:W-:Y:S01]  /*17b0*/  FADD.FTZ R31, R11, R31 ;  /* 0x0000001f0b1f7221 */ /* 0x020fe20000010000 */
[----:B------:R-:W-:Y:S06]  /*17c0*/  BRA `(.L_x_21816) ;  /* 0x0000000000087947 */ /* 0x000fec0003800000 */
.L_x_21814:
[----:B-----5:R-:W-:-:S04]  /*17d0*/  FADD.FTZ R31, R7, R31 ;  /* 0x0000001f071f7221 */ /* 0x020fc80000010000 */
[----:B------:R-:W-:-:S07]  /*17e0*/  @P2 FADD.FTZ R31, R11, R31 ;  /* 0x0000001f0b1f2221 */ /* 0x000fce0000010000 */
.L_x_21816:
[----:B0-----:R-:W-:-:S07]  /*17f0*/  MOV R15, R31 ;  /* 0x0000001f000f7202 */ /* 0x001fce0000000f00 */
.L_x_21817:
        /* <DEDUP_REMOVED lines=18> */
.L_x_21819:
[----:B-----5:R-:W-:Y:S01]  /*1920*/  FADD.FTZ R32, R8, R32 ;  /* 0x0000002008207221 */ /* 0x020fe20000010000 */
[----:B------:R-:W-:Y:S06]  /*1930*/  BRA `(.L_x_21820) ;  /* 0x0000000000087947 */ /* 0x000fec0003800000 */
.L_x_21818:
[----:B-----5:R-:W-:-:S04]  /*1940*/  FADD.FTZ R32, R4, R32 ;  /* 0x0000002004207221 */ /* 0x020fc80000010000 */
[----:B------:R-:W-:-:S07]  /*1950*/  @P2 FADD.FTZ R32, R8, R32 ;  /* 0x0000002008202221 */ /* 0x000fce0000010000 */
.L_x_21820:
[----:B0-----:R-:W-:-:S07]  /*1960*/  MOV R12, R32 ;  /* 0x00000020000c7202 */ /* 0x001fce0000000f00 */
.L_x_21821:
[----:B------:R-:W-:Y:S05]  /*1970*/  @P3 BRA `(.L_x_21822) ;  /* 0x00000000001c3947 */ /* 0x000fea0003800000 */
[----:B------:R-:W-:-:S04]  /*1980*/  ISETP.NE.U32.AND P4, PT, RZ, UR16, PT ;  /* 0x00000010ff007c0c */ /* 0x000fc8000bf85070 */
[----:B------:R-:W-:-:S13]  /*1990*/  ISETP.NE.AND.EX P4, PT, RZ, UR17, PT, P4 ;  /* 0x00000011ff007c0c */ /* 0x000fda000bf85340 */
[----:B------:R-:W-:Y:S05]  /*19a0*/  @P4 BRA `(.L_x_21823) ;  /* 0x0000000000084947 */ /* 0x000fea0003800000 */
[----:B------:R-:W-:Y:S05]  /*19b0*/  @P0 BRA `(.L_x_21824) ;  /* 0x0000000000140947 */ /* 0x000fea0003800000 */
[----:B------:R-:W-:Y:S05]  /*19c0*/  BRA `(.L_x_21825) ;  /* 0x0000000000147947 */ /* 0x000fea0003800000 */
.L_x_21823:
[----:B-----5:R-:W-:Y:S01]  /*19d0*/  FADD.FTZ R33, R9, R33 ;  /* 0x0000002109217221 */ /* 0x020fe20000010000 */
[----:B------:R-:W-:Y:S06]  /*19e0*/  BRA `(.L_x_21824) ;  /* 0x0000000000087947 */ /* 0x000fec0003800000 */
.L_x_21822:
[----:B-----5:R-:W-:-:S04]  /*19f0*/  FADD.FTZ R33, R5, R33 ;  /* 0x0000002105217221 */ /* 0x020fc80000010000 */
[----:B------:R-:W-:-:S07]  /*1a00*/  @P2 FADD.FTZ R33, R9, R33 ;  /* 0x0000002109212221 */ /* 0x000fce0000010000 */
.L_x_21824:
[----:B0-----:R-:W-:-:S07]  /*1a10*/  MOV R13, R33 ;  /* 0x00000021000d7202 */ /* 0x001fce0000000f00 */
.L_x_21825:
[----:B------:R-:W-:Y:S05]  /*1a20*/  @P3 BRA `(.L_x_21826) ;  /* 0x00000000001c3947 */ /* 0x000fea0003800000 */
[----:B------:R-:W-:-:S04]  /*1a30*/  ISETP.NE.U32.AND P4, PT, RZ, UR16, PT ;  /* 0x00000010ff007c0c */ /* 0x000fc8000bf85070 */
[----:B------:R-:W-:-:S13]  /*1a40*/  ISETP.NE.AND.EX P4, PT, RZ, UR17, PT, P4 ;  /* 0x00000011ff007c0c */ /* 0x000fda000bf85340 */
[----:B------:R-:W-:Y:S05]  /*1a50*/  @P4 BRA `(.L_x_21827) ;  /* 0x0000000000084947 */ /* 0x000fea0003800000 */
[----:B------:R-:W-:Y:S05]  /*1a60*/  @P0 BRA `(.L_x_21828) ;  /* 0x0000000000140947 */ /* 0x000fea0003800000 */
[----:B------:R-:W-:Y:S05]  /*1a70*/  BRA `(.L_x_21829) ;  /* 0x0000000000147947 */ /* 0x000fea0003800000 */
.L_x_21827:
[----:B-----5:R-:W-:Y:S01]  /*1a80*/  FADD.FTZ R34, R10, R34 ;  /* 0x000000220a227221 */ /* 0x020fe20000010000 */
[----:B------:R-:W-:Y:S06]  /*1a90*/  BRA `(.L_x_21828) ;  /* 0x0000000000087947 */ /* 0x000fec0003800000 */
.L_x_21826:
[----:B-----5:R-:W-:-:S04]  /*1aa0*/  FADD.FTZ R34, R6, R34 ;  /* 0x0000002206227221 */ /* 0x020fc80000010000 */
[----:B------:R-:W-:-:S07]  /*1ab0*/  @P2 FADD.FTZ R34, R10, R34 ;  /* 0x000000220a222221 */ /* 0x000fce0000010000 */
.L_x_21828:
[----:B0-----:R-:W-:-:S07]  /*1ac0*/  MOV R14, R34 ;  /* 0x00000022000e7202 */ /* 0x001fce0000000f00 */
.L_x_21829:
[----:B------:R-:W-:Y:S05]  /*1ad0*/  @P3 BRA `(.L_x_21830) ;  /* 0x00000000001c3947 */ /* 0x000fea0003800000 */
[----:B------:R-:W-:-:S04]  /*1ae0*/  ISETP.NE.U32.AND P4, PT, RZ, UR16, PT ;  /* 0x00000010ff007c0c */ /* 0x000fc8000bf85070 */
[----:B------:R-:W-:-:S13]  /*1af0*/  ISETP.NE.AND.EX P4, PT, RZ, UR17, PT, P4 ;  /* 0x00000011ff007c0c */ /* 0x000fda000bf85340 */
[----:B------:R-:W-:Y:S05]  /*1b00*/  @P4 BRA `(.L_x_21831) ;  /* 0x0000000000084947 */ /* 0x000fea0003800000 */
[----:B------:R-:W-:Y:S05]  /*1b10*/  @P0 BRA `(.L_x_21832) ;  /* 0x0000000000140947 */ /* 0x000fea0003800000 */
[----:B------:R-:W-:Y:S05]  /*1b20*/  BRA `(.L_x_21833) ;  /* 0x0000000000147947 */ /* 0x000fea0003800000 */
.L_x_21831:
[----:B-----5:R-:W-:Y:S01]  /*1b30*/  FADD.FTZ R35, R11, R35 ;  /* 0x000000230b237221 */ /* 0x020fe20000010000 */
[----:B------:R-:W-:Y:S06]  /*1b40*/  BRA `(.L_x_21832) ;  /* 0x0000000000087947 */ /* 0x000fec0003800000 */
.L_x_21830:
[----:B-----5:R-:W-:-:S04]  /*1b50*/  FADD.FTZ R35, R7, R35 ;  /* 0x0000002307237221 */ /* 0x020fc80000010000 */
[----:B------:R-:W-:-:S07]  /*1b60*/  @P2 FADD.FTZ R35, R11, R35 ;  /* 0x000000230b232221 */ /* 0x000fce0000010000 */
.L_x_21832:
[----:B0-----:R-:W-:-:S07]  /*1b70*/  MOV R15, R35 ;  /* 0x00000023000f7202 */ /* 0x001fce0000000f00 */
.L_x_21833:
        /* <DEDUP_REMOVED lines=18> */
.L_x_21835:
[----:B-----5:R-:W-:Y:S01]  /*1ca0*/  FADD.FTZ R36, R8, R36 ;  /* 0x0000002408247221 */ /* 0x020fe20000010000 */
[----:B------:R-:W-:Y:S06]  /*1cb0*/  BRA `(.L_x_21836) ;  /* 0x0000000000087947 */ /* 0x000fec0003800000 */
.L_x_21834:
[----:B-----5:R-:W-:-:S04]  /*1cc0*/  FADD.FTZ R36, R4, R36 ;  /* 0x0000002404247221 */ /* 0x020fc80000010000 */
[----:B------:R-:W-:-:S07]  /*1cd0*/  @P2 FADD.FTZ R36, R8, R36 ;  /* 0x0000002408242221 */ /* 0x000fce0000010000 */
.L_x_21836:
[----:B0-----:R-:W-:-:S07]  /*1ce0*/  MOV R12, R36 ;  /* 0x00000024000c7202 */ /* 0x001fce0000000f00 */
.L_x_21837:
[----:B------:R-:W-:Y:S05]  /*1cf0*/  @P3 BRA `(.L_x_21838) ;  /* 0x00000000001c3947 */ /* 0x000fea0003800000 */
[----:B------:R-:W-:-:S04]  /*1d00*/  ISETP.NE.U32.AND P4, PT, RZ, UR16, PT ;  /* 0x00000010ff007c0c */ /* 0x000fc8000bf85070 */
[----:B------:R-:W-:-:S13]  /*1d10*/  ISETP.NE.AND.EX P4, PT, RZ, UR17, PT, P4 ;  /* 0x00000011ff007c0c */ /* 0x000fda000bf85340 */
[----:B------:R-:W-:Y:S05]  /*1d20*/  @P4 BRA `(.L_x_21839) ;  /* 0x0000000000084947 */ /* 0x000fea0003800000 */
[----:B------:R-:W-:Y:S05]  /*1d30*/  @P0 BRA `(.L_x_21840) ;  /* 0x0000000000140947 */ /* 0x000fea0003800000 */
[----:B------:R-:W-:Y:S05]  /*1d40*/  BRA `(.L_x_21841) ;  /* 0x0000000000147947 */ /* 0x000fea0003800000 */
.L_x_21839:
[----:B-----5:R-:W-:Y:S01]  /*1d50*/  FADD.FTZ R37, R9, R37 ;  /* 0x0000002509257221 */ /* 0x020fe20000010000 */
[----:B------:R-:W-:Y:S06]  /*1d60*/  BRA `(.L_x_21840) ;  /* 0x0000000000087947 */ /* 0x000fec0003800000 */
.L_x_21838:
[----:B-----5:R-:W-:-:S04]  /*1d70*/  FADD.FTZ R37, R5, R37 ;  /* 0x0000002505257221 */ /* 0x020fc80000010000 */
[----:B------:R-:W-:-:S07]  /*1d80*/  @P2 FADD.FTZ R37, R9, R37 ;  /* 0x0000002509252221 */ /* 0x000fce0000010000 */
.L_x_21840:
[----:B0-----:R-:W-:-:S07]  /*1d90*/  MOV R13, R37 ;  /* 0x00000025000d7202 */ /* 0x001fce0000000f00 */
.L_x_21841:
[----:B------:R-:W-:Y:S05]  /*1da0*/  @P3 BRA `(.L_x_21842) ;  /* 0x00000000001c3947 */ /* 0x000fea0003800000 */
[----:B------:R-:W-:-:S04]  /*1db0*/  ISETP.NE.U32.AND P4, PT, RZ, UR16, PT ;  /* 0x00000010ff007c0c */ /* 0x000fc8000bf85070 */
[----:B------:R-:W-:-:S13]  /*1dc0*/  ISETP.NE.AND.EX P4, PT, RZ, UR17, PT, P4 ;  /* 0x00000011ff007c0c */ /* 0x000fda000bf85340 */
[----:B------:R-:W-:Y:S05]  /*1dd0*/  @P4 BRA `(.L_x_21843) ;  /* 0x0000000000084947 */ /* 0x000fea0003800000 */
[----:B------:R-:W-:Y:S05]  /*1de0*/  @P0 BRA `(.L_x_21844) ;  /* 0x0000000000140947 */ /* 0x000fea0003800000 */
[----:B------:R-:W-:Y:S05]  /*1df0*/  BRA `(.L_x_21845) ;  /* 0x0000000000147947 */ /* 0x000fea0003800000 */
.L_x_21843:
[----:B-----5:R-:W-:Y:S01]  /*1e00*/  FADD.FTZ R38, R10, R38 ;  /* 0x000000260a267221 */ /* 0x020fe20000010000 */
[----:B------:R-:W-:Y:S06]  /*1e10*/  BRA `(.L_x_21844) ;  /* 0x0000000000087947 */ /* 0x000fec0003800000 */
.L_x_21842:
[----:B-----5:R-:W-:-:S04]  /*1e20*/  FADD.FTZ R38, R6, R38 ;  /* 0x0000002606267221 */ /* 0x020fc80000010000 */
[----:B------:R-:W-:-:S07]  /*1e30*/  @P2 FADD.FTZ R38, R10, R38 ;  /* 0x000000260a262221 */ /* 0x000fce0000010000 */
.L_x_21844:
[----:B0-----:R-:W-:-:S07]  /*1e40*/  MOV R14, R38 ;  /* 0x00000026000e7202 */ /* 0x001fce0000000f00 */
.L_x_21845:
[----:B------:R-:W-:Y:S05]  /*1e50*/  @P3 BRA `(.L_x_21846) ;  /* 0x00000000001c3947 */ /* 0x000fea0003800000 */
[----:B------:R-:W-:-:S04]  /*1e60*/  ISETP.NE.U32.AND P4, PT, RZ, UR16, PT ;  /* 0x00000010ff007c0c */ /* 0x000fc8000bf85070 */
[----:B------:R-:W-:-:S13]  /*1e70*/  ISETP.NE.AND.EX P4, PT, RZ, UR17, PT, P4 ;  /* 0x00000011ff007c0c */ /* 0x000fda000bf85340 */
[----:B------:R-:W-:Y:S05]  /*1e80*/  @P4 BRA `(.L_x_21847) ;  /* 0x0000000000084947 */ /* 0x000fea0003800000 */
[----:B------:R-:W-:Y:S05]  /*1e90*/  @P0 BRA `(.L_x_21848) ;  /* 0x0000000000140947 */ /* 0x000fea0003800000 */
[----:B------:R-:W-:Y:S05]  /*1ea0*/  BRA `(.L_x_21849) ;  /* 0x0000000000147947 */ /* 0x000fea0003800000 */
.L_x_21847:
[----:B-----5:R-:W-:Y:S01]  /*1eb0*/  FADD.FTZ R39, R11, R39 ;  /* 0x000000270b277221 */ /* 0x020fe20000010000 */
[----:B------:R-:W-:Y:S06]  /*1ec0*/  BRA `(.L_x_21848) ;  /* 0x0000000000087947 */ /* 0x000fec0003800000 */
.L_x_21846:
[----:B-----5:R-:W-:-:S04]  /*1ed0*/  FADD.FTZ R39, R7, R39 ;  /* 0x0000002707277221 */ /* 0x020fc80000010000 */
[----:B------:R-:W-:-:S07]  /*1ee0*/  @P2 FADD.FTZ R39, R11, R39 ;  /* 0x000000270b272221 */ /* 0x000fce0000010000 */
.L_x_21848:
[----:B0-----:R-:W-:-:S07]  /*1ef0*/  MOV R15, R39 ;  /* 0x00000027000f7202 */ /* 0x001fce0000000f00 */
.L_x_21849:
        /* <DEDUP_REMOVED lines=18> */
.L_x_21851:
[----:B-----5:R-:W-:Y:S01]  /*2020*/  FADD.FTZ R40, R8, R40 ;  /* 0x0000002808287221 */ /* 0x020fe20000010000 */
[----:B------:R-:W-:Y:S06]  /*2030*/  BRA `(.L_x_21852) ;  /* 0x0000000000087947 */ /* 0x000fec0003800000 */
.L_x_21850:
[----:B-----5:R-:W-:-:S04]  /*2040*/  FADD.FTZ R40, R4, R40 ;  /* 0x0000002804287221 */ /* 0x020fc80000010000 */
[----:B------:R-:W-:-:S07]  /*2050*/  @P2 FADD.FTZ R40, R8, R40 ;  /* 0x0000002808282221 */ /* 0x000fce0000010000 */
.L_x_21852:
[----:B0-----:R-:W-:-:S07]  /*2060*/  MOV R12, R40 ;  /* 0x00000028000c7202 */ /* 0x001fce0000000f00 */
.L_x_21853:
[----:B------:R-:W-:Y:S05]  /*2070*/  @P3 BRA `(.L_x_21854) ;  /* 0x00000000001c3947 */ /* 0x000fea0003800000 */
[----:B------:R-:W-:-:S04]  /*2080*/  ISETP.NE.U32.AND P4, PT, RZ, UR16, PT ;  /* 0x00000010ff007c0c */ /* 0x000fc8000bf85070 */
[----:B------:R-:W-:-:S13]  /*2090*/  ISETP.NE.AND.EX P4, PT, RZ, UR17, PT, P4 ;  /* 0x00000011ff007c0c */ /* 0x000fda000bf85340 */
[----:B------:R-:W-:Y:S05]  /*20a0*/  @P4 BRA `(.L_x_21855) ;  /* 0x0000000000084947 */ /* 0x000fea0003800000 */
[----:B------:R-:W-:Y:S05]  /*20b0*/  @P0 BRA `(.L_x_21856) ;  /* 0x0000000000140947 */ /* 0x000fea0003800000 */
[----:B------:R-:W-:Y:S05]  /*20c0*/  BRA `(.L_x_21857) ;  /* 0x0000000000147947 */ /* 0x000fea0003800000 */
.L_x_21855:
[----:B-----5:R-:W-:Y:S01]  /*20d0*/  FADD.FTZ R41, R9, R41 ;  /* 0x0000002909297221 */ /* 0x020fe20000010000 */
[----:B------:R-:W-:Y:S06]  /*20e0*/  BRA `(.L_x_21856) ;  /* 0x0000000000087947 */ /* 0x000fec0003800000 */
.L_x_21854:
[----:B-----5:R-:W-:-:S04]  /*20f0*/  FADD.FTZ R41, R5, R41 ;  /* 0x0000002905297221 */ /* 0x020fc80000010000 */
[----:B------:R-:W-:-:S07]  /*2100*/  @P2 FADD.FTZ R41, R9, R41 ;  /* 0x0000002909292221 */ /* 0x000fce0000010000 */
.L_x_21856:
[----:B0-----:R-:W-:-:S07]  /*2110*/  MOV R13, R41 ;  /* 0x00000029000d7202 */ /* 0x001fce0000000f00 */
.L_x_21857:
[----:B------:R-:W-:Y:S05]  /*2120*/  @P3 BRA `(.L_x_21858) ;  /* 0x00000000001c3947 */ /* 0x000fea0003800000 */
[----:B------:R-:W-:-:S04]  /*2130*/  ISETP.NE.U32.AND P4, PT, RZ, UR16, PT ;  /* 0x00000010ff007c0c */ /* 0x000fc8000bf85070 */
[----:B------:R-:W-:-:S13]  /*2140*/  ISETP.NE.AND.EX P4, PT, RZ, UR17, PT, P4 ;  /* 0x00000011ff007c0c */ /* 0x000fda000bf85340 */
[----:B------:R-:W-:Y:S05]  /*2150*/  @P4 BRA `(.L_x_21859) ;  /* 0x0000000000084947 */ /* 0x000fea0003800000 */
[----:B------:R-:W-:Y:S05]  /*2160*/  @P0 BRA `(.L_x_21860) ;  /* 0x0000000000140947 */ /* 0x000fea0003800000 */
[----:B------:R-:W-:Y:S05]  /*2170*/  BRA `(.L_x_21861) ;  /* 0x0000000000147947 */ /* 0x000fea0003800000 */
.L_x_21859:
[----:B-----5:R-:W-:Y:S01]  /*2180*/  FADD.FTZ R42, R10, R42 ;  /* 0x0000002a0a2a7221 */ /* 0x020fe20000010000 */
[----:B------:R-:W-:Y:S06]  /*2190*/  BRA `(.L_x_21860) ;  /* 0x0000000000087947 */ /* 0x000fec0003800000 */
.L_x_21858:
[----:B-----5:R-:W-:-:S04]  /*21a0*/  FADD.FTZ R42, R6, R42 ;  /* 0x0000002a062a7221 */ /* 0x020fc80000010000 */
[----:B------:R-:W-:-:S07]  /*21b0*/  @P2 FADD.FTZ R42, R10, R42 ;  /* 0x0000002a0a2a2221 */ /* 0x000fce0000010000 */
.L_x_21860:
[----:B0-----:R-:W-:-:S07]  /*21c0*/  MOV R14, R42 ;  /* 0x0000002a000e7202 */ /* 0x001fce0000000f00 */
.L_x_21861:
[----:B------:R-:W-:Y:S05]  /*21d0*/  @P3 BRA `(.L_x_21862) ;  /* 0x00000000001c3947 */ /* 0x000fea0003800000 */
[----:B------:R-:W-:-:S04]  /*21e0*/  ISETP.NE.U32.AND P4, PT, RZ, UR16, PT ;  /* 0x00000010ff007c0c */ /* 0x000fc8000bf85070 */
[----:B------:R-:W-:-:S13]  /*21f0*/  ISETP.NE.AND.EX P4, PT, RZ, UR17, PT, P4 ;  /* 0x00000011ff007c0c */ /* 0x000fda000bf85340 */
[----:B------:R-:W-:Y:S05]  /*2200*/  @P4 BRA `(.L_x_21863) ;  /* 0x0000000000084947 */ /* 0x000fea0003800000 */
[----:B------:R-:W-:Y:S05]  /*2210*/  @P0 BRA `(.L_x_21864) ;  /* 0x0000000000140947 */ /* 0x000fea0003800000 */
[----:B------:R-:W-:Y:S05]  /*2220*/  BRA `(.L_x_21865) ;  /* 0x0000000000147947 */ /* 0x000fea0003800000 */
.L_x_21863:
[----:B-----5:R-:W-:Y:S01]  /*2230*/  FADD.FTZ R43, R11, R43 ;  /* 0x0000002b0b2b7221 */ /* 0x020fe20000010000 */
[----:B------:R-:W-:Y:S06]  /*2240*/  BRA `(.L_x_21864) ;  /* 0x0000000000087947 */ /* 0x000fec0003800000 */
.L_x_21862:
[----:B-----5:R-:W-:-:S04]  /*2250*/  FADD.FTZ R43, R7, R43 ;  /* 0x0000002b072b7221 */ /* 0x020fc80000010000 */
[----:B------:R-:W-:-:S07]  /*2260*/  @P2 FADD.FTZ R43, R11, R43 ;  /* 0x0000002b0b2b2221 */ /* 0x000fce0000010000 */
.L_x_21864:
[----:B0-----:R-:W-:-:S07]  /*2270*/  MOV R15, R43 ;  /* 0x0000002b000f7202 */ /* 0x001fce0000000f00 */
.L_x_21865:
[----:B------:R-:W1:Y:S01]  /*2280*/  @P0 LDC.64 R130, c[0x0][0x238] ;  /* 0x00008e00ff820b82 */ /* 0x000e620000000a00 */
[----:B0-----:R-:W-:-:S05]  /*2290*/  IADD3 R129, R117, 0x700, RZ ;  /* 0x0000070075817810 */ /* 0x001fca0007ffe0ff */
[----:B------:R-:W-:Y:S02]  /*22a0*/  IMAD.WIDE.U32 R2, R129, 0x10, R2 ;  /* 0x0000001081027825 */ /* 0x000fe400078e0002 */
[----:B------:R-:W0:Y:S08]  /*22b0*/  @P1 LDC.64 R132, c[0x0][0x228] ;  /* 0x00008a00ff841b82 */ /* 0x000e300000000a00 */
[----:B------:R-:W2:Y:S01]  /*22c0*/  @P2 LDC.64 R134, c[0x0][0x230] ;  /* 0x00008c00ff862b82 */ /* 0x000ea20000000a00 */
[----:B-1----:R-:W-:-:S05]  /*22d0*/  @P0 IMAD.WIDE.U32 R130, R127, 0x10, R130 ;  /* 0x000000107f820825 */ /* 0x002fca00078e0082 */
[----:B------:R1:W-:Y:S01]  /*22e0*/  @P0 STG.E.128 desc[UR4][R130.64], R12 ;  /* 0x0000000c82000986 */ /* 0x0003e2000c101d04 */
[----:B0-----:R-:W-:-:S03]  /*22f0*/  @P1 IMAD.WIDE.U32 R132, R129, 0x10, R132 ;  /* 0x0000001081841825 */ /* 0x001fc600078e0084 */
[----:B------:R1:W5:Y:S04]  /*2300*/  LDG.E.128 R44, desc[UR4][R2.64] ;  /* 0x00000004022c7981 */ /* 0x000368000c1e1d00 */
        /* <DEDUP_REMOVED lines=9> */
.L_x_21867:
[----:B-----5:R-:W-:Y:S01]  /*23a0*/  FADD.FTZ R44, R8, R44 ;  /* 0x0000002c082c7221 */ /* 0x020fe20000010000 */
[----:B------:R-:W-:Y:S06]  /*23b0*/  BRA `(.L_x_21868) ;  /* 0x0000000000087947 */ /* 0x000fec0003800000 */
.L_x_21866:
[----:B-----5:R-:W-:-:S04]  /*23c0*/  FADD.FTZ R44, R4, R44 ;  /* 0x0000002c042c7221 */ /* 0x020fc80000010000 */
[----:B------:R-:W-:-:S07]  /*23d0*/  @P2 FADD.FTZ R44, R8, R44 ;  /* 0x0000002c082c2221 */ /* 0x000fce0000010000 */
.L_x_21868:
[----:B-1----:R-:W-:-:S07]  /*23e0*/  MOV R12, R44 ;  /* 0x0000002c000c7202 */ /* 0x002fce0000000f00 */
.L_x_21869:
[----:B------:R-:W-:Y:S05]  /*23f0*/  @P3 BRA `(.L_x_21870) ;  /* 0x00000000001c3947 */ /* 0x000fea0003800000 */
[----:B------:R-:W-:-:S04]  /*2400*/  ISETP.NE.U32.AND P4, PT, RZ, UR16, PT ;  /* 0x00000010ff007c0c */ /* 0x000fc8000bf85070 */
[----:B------:R-:W-:-:S13]  /*2410*/  ISETP.NE.AND.EX P4, PT, RZ, UR17, PT, P4 ;  /* 0x00000011ff007c0c */ /* 0x000fda000bf85340 */
[----:B------:R-:W-:Y:S05]  /*2420*/  @P4 BRA `(.L_x_21871) ;  /* 0x0000000000084947 */ /* 0x000fea0003800000 */
[----:B------:R-:W-:Y:S05]  /*2430*/  @P0 BRA `(.L_x_21872) ;  /* 0x0000000000140947 */ /* 0x000fea0003800000 */
[----:B------:R-:W-:Y:S05]  /*2440*/  BRA `(.L_x_21873) ;  /* 0x0000000000147947 */ /* 0x000fea0003800000 */
.L_x_21871:
[----:B-----5:R-:W-:Y:S01]  /*2450*/  FADD.FTZ R45, R9, R45 ;  /* 0x0000002d092d7221 */ /* 0x020fe20000010000 */
[----:B------:R-:W-:Y:S06]  /*2460*/  BRA `(.L_x_21872) ;  /* 0x0000000000087947 */ /* 0x000fec0003800000 */
.L_x_21870:
[----:B-----5:R-:W-:-:S04]  /*2470*/  FADD.FTZ R45, R5, R45 ;  /* 0x0000002d052d7221 */ /* 0x020fc80000010000 */
[----:B------:R-:W-:-:S07]  /*2480*/  @P2 FADD.FTZ R45, R9, R45 ;  /* 0x0000002d092d2221 */ /* 0x000fce0000010000 */
.L_x_21872:
[----:B-1----:R-:W-:-:S07]  /*2490*/  MOV R13, R45 ;  /* 0x0000002d000d7202 */ /* 0x002fce0000000f00 */
.L_x_21873:
[----:B------:R-:W-:Y:S05]  /*24a0*/  @P3 BRA `(.L_x_21874) ;  /* 0x00000000001c3947 */ /* 0x000fea0003800000 */
[----:B------:R-:W-:-:S04]  /*24b0*/  ISETP.NE.U32.AND P4, PT, RZ, UR16, PT ;  /* 0x00000010ff007c0c */ /* 0x000fc8000bf85070 */
[----:B------:R-:W-:-:S13]  /*24c0*/  ISETP.NE.AND.EX P4, PT, RZ, UR17, PT, P4 ;  /* 0x00000011ff007c0c */ /* 0x000fda000bf85340 */
[----:B------:R-:W-:Y:S05]  /*24d0*/  @P4 BRA `(.L_x_21875) ;  /* 0x0000000000084947 */ /* 0x000fea0003800000 */
[----:B------:R-:W-:Y:S05]  /*24e0*/  @P0 BRA `(.L_x_21876) ;  /* 0x0000000000140947 */ /* 0x000fea0003800000 */
[----:B------:R-:W-:Y:S05]  /*24f0*/  BRA `(.L_x_21877) ;  /* 0x0000000000147947 */ /* 0x000fea0003800000 */
.L_x_21875:
[----:B-----5:R-:W-:Y:S01]  /*2500*/  FADD.FTZ R46, R10, R46 ;  /* 0x0000002e0a2e7221 */ /* 0x020fe20000010000 */
[----:B------:R-:W-:Y:S06]  /*2510*/  BRA `(.L_x_21876) ;  /* 0x0000000000087947 */ /* 0x000fec0003800000 */
.L_x_21874:
[----:B-----5:R-:W-:-:S04]  /*2520*/  FADD.FTZ R46, R6, R46 ;  /* 0x0000002e062e7221 */ /* 0x020fc80000010000 */
[----:B------:R-:W-:-:S07]  /*2530*/  @P2 FADD.FTZ R46, R10, R46 ;  /* 0x0000002e0a2e2221 */ /* 0x000fce0000010000 */
.L_x_21876:
[----:B-1----:R-:W-:-:S07]  /*2540*/  MOV R14, R46 ;  /* 0x0000002e000e7202 */ /* 0x002fce0000000f00 */
.L_x_21877:
[----:B------:R-:W-:Y:S05]  /*2550*/  @P3 BRA `(.L_x_21878) ;  /* 0x00000000001c3947 */ /* 0x000fea0003800000 */
[----:B------:R-:W-:-:S04]  /*2560*/  ISETP.NE.U32.AND P2, PT, RZ, UR16, PT ;  /* 0x00000010ff007c0c */ /* 0x000fc8000bf45070 */
[----:B------:R-:W-:-:S13]  /*2570*/  ISETP.NE.AND.EX P2, PT, RZ, UR17, PT, P2 ;  /* 0x00000011ff007c0c */ /* 0x000fda000bf45320 */
[----:B------:R-:W-:Y:S05]  /*2580*/  @P2 BRA `(.L_x_21879) ;  /* 0x0000000000082947 */ /* 0x000fea0003800000 */
[----:B------:R-:W-:Y:S05]  /*2590*/  @P0 BRA `(.L_x_21880) ;  /* 0x0000000000140947 */ /* 0x000fea0003800000 */
[----:B------:R-:W-:Y:S05]  /*25a0*/  BRA `(.L_x_21881) ;  /* 0x0000000000147947 */ /* 0x000fea0003800000 */
.L_x_21879:
[----:B-----5:R-:W-:Y:S01]  /*25b0*/  FADD.FTZ R47, R11, R47 ;  /* 0x0000002f0b2f7221 */ /* 0x020fe20000010000 */
[----:B------:R-:W-:Y:S06]  /*25c0*/  BRA `(.L_x_21880) ;  /* 0x0000000000087947 */ /* 0x000fec0003800000 */
.L_x_21878:
[----:B-----5:R-:W-:-:S04]  /*25d0*/  FADD.FTZ R47, R7, R47 ;  /* 0x0000002f072f7221 */ /* 0x020fc80000010000 */
[----:B------:R-:W-:-:S07]  /*25e0*/  @P2 FADD.FTZ R47, R11, R47 ;  /* 0x0000002f0b2f2221 */ /* 0x000fce0000010000 */
.L_x_21880:
[----:B-1----:R-:W-:-:S07]  /*25f0*/  MOV R15, R47 ;  /* 0x0000002f000f7202 */ /* 0x002fce0000000f00 */
.L_x_21881:
[----:B-1----:R-:W-:Y:S01]  /*2600*/  FADD.FTZ R2, RZ, R16 ;  /* 0x00000010ff027221 */ /* 0x002fe20000010000 */
[----:B------:R-:W0:Y:S01]  /*2610*/  @P0 LDC.64 R130, c[0x0][0x238] ;  /* 0x00008e00ff820b82 */ /* 0x000e220000000a00 */
[----:B------:R-:W-:Y:S01]  /*2620*/  LOP3.LUT P2, RZ, R0, 0xff, RZ, 0xc0, !PT ;  /* 0x000000ff00ff7812 */ /* 0x000fe2000784c0ff */
[----:B------:R-:W-:Y:S01]  /*2630*/  UMOV UR6, 0xffffffff ;  /* 0xffffffff00067882 */ /* 0x000fe20000000000 */
[----:B------:R-:W-:Y:S01]  /*2640*/  FADD.FTZ R3, R2, R17 ;  /* 0x0000001102037221 */ /* 0x000fe20000010000 */
[----:B------:R-:W-:-:S03]  /*2650*/  LOP3.LUT P3, RZ, R48, 0x1f, RZ, 0xc0, !PT ;  /* 0x0000001f30ff7812 */ /* 0x000fc6000786c0ff */
        /* <DEDUP_REMOVED lines=120> */
.L_x_21894:
[----:B------:R-:W2:Y:S01]  /*2de0*/  @!P3 S2R R137, SR_CgaCtaId ;  /* 0x000000000089b919 */ /* 0x000ea20000008800 */
[----:B------:R-:W-:Y:S01]  /*2df0*/  LOP3.LUT R133, R48, 0x1f, RZ, 0xc0, !PT ;  /* 0x0000001f30857812 */ /* 0x000fe200078ec0ff */
[----:B------:R-:W-:Y:S05]  /*2e00*/  WARPSYNC.ALL ;  /* 0x0000000000007948 */ /* 0x000fea0003800000 */
[----:B------:R-:W-:Y:S01]  /*2e10*/  ISETP.GT.U32.AND P4, PT, R133, 0x7, PT ;  /* 0x000000078500780c */ /* 0x000fe20003f84070 */
[----:B------:R-:W3:Y:S01]  /*2e20*/  LDC R130, c[0x0][0x2d8] ;  /* 0x0000b600ff827b82 */ /* 0x000ee20000000800 */
[----:B------:R-:W-:Y:S02]  /*2e30*/  @!P3 MOV R0, 0x400 ;  /* 0x000004000000b802 */ /* 0x000fe40000000f00 */
[----:B------:R-:W-:-:S09]  /*2e40*/  LOP3.LUT R131, R3, 0x7, RZ, 0xc0, !PT ;  /* 0x0000000703837812 */ /* 0x000fd200078ec0ff */
[----:B------:R-:W4:Y:S01]  /*2e50*/  @!P4 S2R R139, SR_CgaCtaId ;  /* 0x00000000008bc919 */ /* 0x000f220000008800 */
        /* <DEDUP_REMOVED lines=10> */
[----:B----4-:R-:W-:-:S04]  /*2f00*/  @!P4 LEA R139, R139, R118, 0x18 ;  /* 0x000000768b8bc211 */ /* 0x010fc800078ec0ff */
[----:B------:R-:W-:Y:S01]  /*2f10*/  @!P4 LEA R118, R116, R139, 0x3 ;  /* 0x0000008b7476c211 */ /* 0x000fe200078e18ff */
[----:B------:R-:W-:-:S06]  /*2f20*/  HFMA2.MMA R116, -RZ, RZ, 0, 0 ;  /* 0x00000000ff747435 */ /* 0x000fcc00000001ff */
[----:B------:R-:W-:-:S05]  /*2f30*/  @!P4 MOV R116, 0x400 ;  /* 0x000004000074c802 */ /* 0x000fca0000000f00 */
[----:B------:R-:W1:Y:S04]  /*2f40*/  SHFL.DOWN PT, R135, R116, 0x4, 0x1f ;  /* 0x08801f0074877f89 */ /* 0x000e6800000e0000 */
[----:B------:R-:W2:Y:S01]  /*2f50*/  @!P4 LDS.64 R132, [R118] ;  /* 0x000000007684c984 */ /* 0x000ea20000000a00 */
[----:B-1----:R-:W-:Y:S02]  /*2f60*/  IADD3 R2, R135, R116, RZ ;  /* 0x0000007487027210 */ /* 0x002fe40007ffe0ff */
[----:B------:R-:W-:Y:S02]  /*2f70*/  I2FP.F32.S32 R122, R135 ;  /* 0x00000087007a7245 */ /* 0x000fe40000201400 */
[----:B------:R-:W-:Y:S01]  /*2f80*/  I2FP.F32.S32 R3, R2 ;  /* 0x0000000200037245 */ /* 0x000fe20000201400 */
[----:B------:R-:W-:Y:S01]  /*2f90*/  SHFL.DOWN PT, R141, R2, 0x2, 0x1f ;  /* 0x08401f00028d7f89 */ /* 0x000fe200000e0000 */
[----:B------:R-:W-:-:S02]  /*2fa0*/  I2FP.F32.S32 R135, R116 ;  /* 0x0000007400877245 */ /* 0x000fc40000201400 */
[----:B0-----:R-:W0:Y:S01]  /*2fb0*/  MUFU.RCP R120, R3 ;  /* 0x0000000300787308 */ /* 0x001e220000001000 */
[----:B--2---:R-:W1:Y:S04]  /*2fc0*/  SHFL.DOWN PT, R137, R132, 0x4, 0x1f ;  /* 0x08801f0084897f89 */ /* 0x004e6800000e0000 */
[----:B------:R-:W2:Y:S01]  /*2fd0*/  SHFL.DOWN PT, R0, R133, 0x4, 0x1f ;  /* 0x08801f0085007f89 */ /* 0x000ea200000e0000 */
[----:B-1----:R-:W-:-:S04]  /*2fe0*/  FMUL.FTZ R118, R137, R122 ;  /* 0x0000007a89767220 */ /* 0x002fc80000410000 */
[----:B------:R-:W-:Y:S01]  /*2ff0*/  FFMA.FTZ R139, R135, R132, R118 ;  /* 0x00000084878b7223 */ /* 0x000fe20000010076 */
[----:B------:R-:W-:Y:S01]  /*3000*/  FADD.FTZ R132, -R137, R132 ;  /* 0x0000008489847221 */ /* 0x000fe20000010100 */
[----:B------:R-:W-:Y:S02]  /*3010*/  IADD3 R118, R2, R141, RZ ;  /* 0x0000008d02767210 */ /* 0x000fe40007ffe0ff */
[----:B0-----:R-:W-:Y:S01]  /*3020*/  FMUL.FTZ R116, R120, R139 ;  /* 0x0000008b78747220 */ /* 0x001fe20000410000 */
[----:B------:R-:W-:Y:S01]  /*3030*/  FMUL.FTZ R132, R132, R132 ;  /* 0x0000008484847220 */ /* 0x000fe20000410000 */
[----:B------:R-:W-:Y:S01]  /*3040*/  I2FP.F32.S32 R2, R118 ;  /* 0x0000007600027245 */ /* 0x000fe20000201400 */
[----:B------:R-:W0:Y:S01]  /*3050*/  SHFL.DOWN PT, R137, R118, 0x1, 0x1f ;  /* 0x08201f0076897f89 */ /* 0x000e2200000e0000 */
[----:B------:R-:W-:Y:S01]  /*3060*/  I2FP.F32.S32 R141, R141 ;  /* 0x0000008d008d7245 */ /* 0x000fe20000201400 */
[----:B------:R-:W-:Y:S01]  /*3070*/  FMUL.FTZ R132, R132, R135 ;  /* 0x0000008784847220 */ /* 0x000fe20000410000 */
[----:B--2---:R-:W-:Y:S01]  /*3080*/  FADD.FTZ R135, R0, R133 ;  /* 0x0000008500877221 */ /* 0x004fe20000010000 */
[----:B------:R-:W1:Y:S01]  /*3090*/  SHFL.DOWN PT, R139, R116, 0x2, 0x1f ;  /* 0x08401f00748b7f89 */ /* 0x000e6200000e0000 */
[----:B------:R-:W2:Y:S01]  /*30a0*/  MUFU.RCP R0, R2 ;  /* 0x0000000200007308 */ /* 0x000ea20000001000 */
[----:B------:R-:W-:-:S04]  /*30b0*/  FMUL.FTZ R132, R132, R122 ;  /* 0x0000007a84847220 */ /* 0x000fc80000410000 */
[----:B------:R-:W-:-:S05]  /*30c0*/  FFMA.FTZ R132, R120, R132, R135 ;  /* 0x0000008478847223 */ /* 0x000fca0000010087 */
[----:B------:R-:W4:Y:S01]  /*30d0*/  SHFL.DOWN PT, R133, R132, 0x2, 0x1f ;  /* 0x08401f0084857f89 */ /* 0x000f2200000e0000 */
[-C--:B0-----:R-:W-:Y:S02]  /*30e0*/  IADD3 R122, R118, R137.reuse, RZ ;  /* 0x00000089767a7210 */ /* 0x081fe40007ffe0ff */
[----:B------:R-:W-:Y:S01]  /*30f0*/  I2FP.F32.S32 R137, R137 ;  /* 0x0000008900897245 */ /* 0x000fe20000201400 */
[----:B-1----:R-:W-:Y:S01]  /*3100*/  FMUL.FTZ R120, R139, R141 ;  /* 0x0000008d8b787220 */ /* 0x002fe20000410000 */
[----:B------:R-:W-:-:S03]  /*3110*/  I2FP.F32.S32 R122, R122 ;  /* 0x0000007a007a7245 */ /* 0x000fc60000201400 */
[----:B------:R-:W-:Y:S01]  /*3120*/  FFMA.FTZ R135, R3, R116, R120 ;  /* 0x0000007403877223 */ /* 0x000fe20000010078 */
[----:B------:R-:W-:Y:S02]  /*3130*/  FADD.FTZ R116, R116, -R139 ;  /* 0x8000008b74747221 */ /* 0x000fe40000010000 */
[----:B------:R-:W0:Y:S01]  /*3140*/  MUFU.RCP R122, R122 ;  /* 0x0000007a007a7308 */ /* 0x000e220000001000 */
[----:B--2---:R-:W-:Y:S01]  /*3150*/  FMUL.FTZ R135, R0, R135 ;  /* 0x0000008700877220 */ /* 0x004fe20000410000 */
[----:B------:R-:W-:Y:S01]  /*3160*/  FMUL.FTZ R116, R116, R116 ;  /* 0x0000007474747220 */ /* 0x000fe20000410000 */
[----:B----4-:R-:W-:-:S03]  /*3170*/  FADD.FTZ R133, R132, R133 ;  /* 0x0000008584857221 */ /* 0x010fc60000010000 */
[----:B------:R-:W1:Y:S01]  /*3180*/  SHFL.DOWN PT, R120, R135, 0x1, 0x1f ;  /* 0x08201f0087787f89 */ /* 0x000e6200000e0000 */
[----:B------:R-:W-:-:S04]  /*3190*/  FMUL.FTZ R116, R3, R116 ;  /* 0x0000007403747220 */ /* 0x000fc80000410000 */
[----:B------:R-:W-:-:S04]  /*31a0*/  FMUL.FTZ R116, R116, R141 ;  /* 0x0000008d74747220 */ /* 0x000fc80000410000 */
[----:B------:R-:W-:-:S05]  /*31b0*/  FFMA.FTZ R116, R0, R116, R133 ;  /* 0x0000007400747223 */ /* 0x000fca0000010085 */
[----:B------:R-:W2:Y:S01]  /*31c0*/  SHFL.DOWN PT, R3, R116, 0x1, 0x1f ;  /* 0x08201f0074037f89 */ /* 0x000ea200000e0000 */
[----:B-1----:R-:W-:Y:S01]  /*31d0*/  FMUL.FTZ R133, R120, R137 ;  /* 0x0000008978857220 */ /* 0x002fe20000410000 */
[----:B------:R-:W-:-:S03]  /*31e0*/  FADD.FTZ R120, R135, -R120 ;  /* 0x8000007887787221 */ /* 0x000fc60000010000 */
[----:B------:R-:W-:-:S04]  /*31f0*/  FFMA.FTZ R133, R2, R135, R133 ;  /* 0x0000008702857223 */ /* 0x000fc80000010085 */
[----:B0-----:R-:W-:Y:S01]  /*3200*/  FMUL.FTZ R0, R122, R133 ;  /* 0x000000857a007220 */ /* 0x001fe20000410000 */
[----:B------:R-:W-:-:S04]  /*3210*/  FMUL.FTZ R133, R120, R120 ;  /* 0x0000007878857220 */ /* 0x000fc80000410000 */
[----:B------:R-:W-:Y:S01]  /*3220*/  FMUL.FTZ R133, R2, R133 ;  /* 0x0000008502857220 */ /* 0x000fe20000410000 */
[----:B------:R-:W0:Y:S01]  /*3230*/  SHFL.IDX PT, R141, R0, RZ, 0x1f ;  /* 0x00001fff008d7589 */ /* 0x000e2200000e0000 */
[----:B--2---:R-:W-:Y:S02]  /*3240*/  FADD.FTZ R3, R116, R3 ;  /* 0x0000000374037221 */ /* 0x004fe40000010000 */
[----:B------:R-:W-:-:S04]  /*3250*/  FMUL.FTZ R133, R133, R137 ;  /* 0x0000008985857220 */ /* 0x000fc80000410000 */
[----:B------:R-:W-:-:S05]  /*3260*/  FFMA.FTZ R3, R122, R133, R3 ;  /* 0x000000857a037223 */ /* 0x000fca0000010003 */
[----:B------:R1:W3:Y:S02]  /*3270*/  SHFL.IDX PT, R133, R3, RZ, 0x1f ;  /* 0x00001fff03857589 */ /* 0x0002e400000e0000 */
[----:B-1----:R-:W1:Y:S01]  /*3280*/  @!P3 LDC.64 R2, c[0x0][0x250] ;  /* 0x00009400ff02bb82 */ /* 0x002e620000000a00 */
        /* <DEDUP_REMOVED lines=8> */
[----:B---3--:R-:W-:Y:S01]  /*3310*/  FFMA.FTZ R0, R133, UR8, R130 ;  /* 0x0000000885007c23 */ /* 0x008fe20008010082 */
[----:B------:R-:W0:Y:S01]  /*3320*/  @!P3 LDC.64 R22, c[0x0][0x258] ;  /* 0x00009600ff16bb82 */ /* 0x000e220000000a00 */
[C---:B------:R-:W-:Y:S01]  /*3330*/  FADD.FTZ R19, -R116.reuse, R19 ;  /* 0x0000001374137221 */ /* 0x040fe20000010100 */
[----:B------:R-:W-:Y:S01]  /*3340*/  FADD.FTZ R122, -R116, R20 ;  /* 0x00000014747a7221 */ /* 0x000fe20000010100 */
[----:B------:R-:W-:Y:S01]  /*3350*/  FADD.FTZ R0, R0, R17 ;  /* 0x0000001100007221 */ /* 0x000fe20000010000 */
[C---:B------:R-:W-:Y:S01]  /*3360*/  FADD.FTZ R124, -R116.reuse, R21 ;  /* 0x00000015747c7221 */ /* 0x040fe20000010100 */
[C---:B------:R-:W-:Y:S01]  /*3370*/  FADD.FTZ R24, -R116.reuse, R24 ;  /* 0x0000001874187221 */ /* 0x040fe20000010100 */
[C---:B------:R-:W-:Y:S01]  /*3380*/  FADD.FTZ R25, -R116.reuse, R25 ;  /* 0x0000001974197221 */ /* 0x040fe20000010100 */
[----:B-1----:R-:W-:Y:S01]  /*3390*/  @!P3 IMAD.WIDE R16, R81, 0x4, R2 ;  /* 0x000000045110b825 */ /* 0x002fe200078e0202 */
[----:B------:R-:W1:Y:S01]  /*33a0*/  MUFU.RSQ R143, R0 ;  /* 0x00000000008f7308 */ /* 0x000e620000001400 */
[----:B------:R-:W2:Y:S02]  /*33b0*/  LDC.64 R2, c[0x0][0x2b8] ;  /* 0x0000ae00ff027b82 */ /* 0x000ea40000000a00 */
[C---:B------:R-:W-:Y:S01]  /*33c0*/  FADD.FTZ R26, -R116.reuse, R26 ;  /* 0x0000001a741a7221 */ /* 0x040fe20000010100 */
[C---:B------:R-:W-:Y:S01]  /*33d0*/  FADD.FTZ R27, -R116.reuse, R27 ;  /* 0x0000001b741b7221 */ /* 0x040fe20000010100 */
[----:B------:R-:W-:Y:S01]  /*33e0*/  LEA R20, P4, R117, UR10, 0x4 ;  /* 0x0000000a75147c11 */ /* 0x000fe2000f8820ff */
        /* <DEDUP_REMOVED lines=10> */
[----:B------:R3:W-:Y:S01]  /*3490*/  @!P3 STG.E desc[UR4][R16.64], R141 ;  /* 0x0000008d1000b986 */ /* 0x0007e2000c101904 */
[----:B0-----:R-:W-:-:S04]  /*34a0*/  @!P3 IMAD.WIDE R22, R81, 0x4, R22 ;  /* 0x000000045116b825 */ /* 0x001fc800078e0216 */
        /* <DEDUP_REMOVED lines=8> */
[C---:B------:R-:W-:Y:S01]  /*3530*/  FADD.FTZ R36, -R116.reuse, R36 ;  /* 0x0000002474247221 */ /* 0x040fe20000010100 */
[C---:B------:R-:W-:Y:S01]  /*3540*/  FADD.FTZ R37, -R116.reuse, R37 ;  /* 0x0000002574257221 */ /* 0x040fe20000010100 */
[C---:B------:R-:W-:Y:S01]  /*3550*/  FADD.FTZ R38, -R116.reuse, R38 ;  /* 0x0000002674267221 */ /* 0x040fe20000010100 */
[----:B------:R-:W-:Y:S01]  /*3560*/  FADD.FTZ R39, -R116, R39 ;  /* 0x0000002774277221 */ /* 0x000fe20000010100 */
[----:B------:R-:W-:Y:S01]  /*3570*/  LEA.HI.X R21, R117, UR11, RZ, 0x4, P4 ;  /* 0x0000000b75157c11 */ /* 0x000fe2000a0f24ff */
[C---:B------:R-:W-:Y:S01]  /*3580*/  FMUL.FTZ R32, R143.reuse, R24 ;  /* 0x000000188f207220 */ /* 0x040fe20000410000 */
[C---:B------:R-:W-:Y:S01]  /*3590*/  FMUL.FTZ R33, R143.reuse, R25 ;  /* 0x000000198f217220 */ /* 0x040fe20000410000 */
[C---:B------:R-:W-:Y:S01]  /*35a0*/  FMUL.FTZ R26, R143.reuse, R26 ;  /* 0x0000001a8f1a7220 */ /* 0x040fe20000410000 */
[----:B------:R-:W-:Y:S01]  /*35b0*/  FMUL.FTZ R27, R143, R27 ;  /* 0x0000001b8f1b7220 */ /* 0x000fe20000410000 */
[----:B------:R-:W-:Y:S01]  /*35c0*/  FFMA.FTZ R19, R99, R19, R84 ;  /* 0x0000001363137223 */ /* 0x000fe20000010054 */
[----:B------:R-:W-:Y:S01]  /*35d0*/  FFMA.FTZ R18, R65, R18, R50 ;  /* 0x0000001241127223 */ /* 0x000fe20000010032 */
[----:B---3--:R-:W-:Y:S01]  /*35e0*/  FFMA.FTZ R17, R100, R120, R83 ;  /* 0x0000007864117223 */ /* 0x008fe20000010053 */
[----:B------:R-:W-:Y:S01]  /*35f0*/  FFMA.FTZ R16, R66, R118, R49 ;  /* 0x0000007642107223 */ /* 0x000fe20000010031 */
[C---:B------:R-:W-:Y:S01]  /*3600*/  FADD.FTZ R42, -R116.reuse, R42 ;  /* 0x0000002a742a7221 */ /* 0x040fe20000010100 */
[C---:B------:R-:W-:Y:S01]  /*3610*/  FADD.FTZ R43, -R116.reuse, R43 ;  /* 0x0000002b742b7221 */ /* 0x040fe20000010100 */
[C---:B------:R-:W-:Y:S01]  /*3620*/  FADD.FTZ R44, -R116.reuse, R44 ;  /* 0x0000002c742c7221 */ /* 0x040fe20000010100 */
[C---:B------:R-:W-:Y:S01]  /*3630*/  FADD.FTZ R45, -R116.reuse, R45 ;  /* 0x0000002d742d7221 */ /* 0x040fe20000010100 */
[C---:B------:R-:W-:Y:S01]  /*3640*/  FADD.FTZ R139, -R116.reuse, R46 ;  /* 0x0000002e748b7221 */ /* 0x040fe20000010100 */
[----:B------:R-:W-:Y:S01]  /*3650*/  FADD.FTZ R140, -R116, R47 ;  /* 0x0000002f748c7221 */ /* 0x000fe20000010100 */
[C---:B------:R-:W-:Y:S01]  /*3660*/  FMUL.FTZ R130, R143.reuse, R130 ;  /* 0x000000828f827220 */ /* 0x040fe20000410000 */
[C---:B------:R-:W-:Y:S01]  /*3670*/  FMUL.FTZ R131, R143.reuse, R131 ;  /* 0x000000838f837220 */ /* 0x040fe20000410000 */
[C---:B------:R-:W-:Y:S01]  /*3680*/  FMUL.FTZ R132, R143.reuse, R132 ;  /* 0x000000848f847220 */ /* 0x040fe20000410000 */
[----:B------:R-:W-:Y:S01]  /*3690*/  FMUL.FTZ R133, R143, R133 ;  /* 0x000000858f857220 */ /* 0x000fe20000410000 */
[----:B--2---:R-:W-:-:S04]  /*36a0*/  IMAD.WIDE.U32 R24, R115, 0x10, R2 ;  /* 0x0000001073187825 */ /* 0x004fc800078e0002 */
        /* <DEDUP_REMOVED lines=15> */
[----:B------:R-:W-:-:S04]  /*37a0*/  IMAD.WIDE.U32 R40, R119, 0x10, R2 ;  /* 0x0000001077287825 */ /* 0x000fc800078e0002 */
[----:B------:R-:W-:Y:S01]  /*37b0*/  FFMA.FTZ R35, R103, R27, R88 ;  /* 0x0000001b67237223 */ /* 0x000fe20000010058 */
[----:B------:R-:W-:Y:S01]  /*37c0*/  FFMA.FTZ R34, R69, R26, R54 ;  /* 0x0000001a45227223 */ /* 0x000fe20000010036 */
[----:B------:R-:W-:Y:S01]  /*37d0*/  FFMA.FTZ R33, R104, R33, R87 ;  /* 0x0000002168217223 */ /* 0x000fe20000010057 */
[----:B------:R-:W-:Y:S01]  /*37e0*/  FFMA.FTZ R32, R70, R32, R53 ;  /* 0x0000002046207223 */ /* 0x000fe20000010035 */
[C---:B------:R-:W-:Y:S01]  /*37f0*/  FMUL.FTZ R128, R143.reuse, R42 ;  /* 0x0000002a8f807220 */ /* 0x040fe20000410000 */
[C---:B------:R-:W-:Y:S01]  /*3800*/  FMUL.FTZ R136, R143.reuse, R43 ;  /* 0x0000002b8f887220 */ /* 0x040fe20000410000 */
[----:B------:R1:W-:Y:S01]  /*3810*/  STG.E.128 desc[UR4][R20.64], R16 ;  /* 0x0000001014007986 */ /* 0x0003e2000c101d04 */
[C---:B------:R-:W-:Y:S01]  /*3820*/  FMUL.FTZ R137, R143.reuse, R44 ;  /* 0x0000002c8f897220 */ /* 0x040fe20000410000 */
[C---:B------:R-:W-:Y:S01]  /*3830*/  FMUL.FTZ R138, R143.reuse, R45 ;  /* 0x0000002d8f8a7220 */ /* 0x040fe20000410000 */
[C---:B------:R-:W-:Y:S01]  /*3840*/  FMUL.FTZ R139, R143.reuse, R139 ;  /* 0x0000008b8f8b7220 */ /* 0x040fe20000410000 */
[----:B------:R-:W-:Y:S01]  /*3850*/  FMUL.FTZ R140, R143, R140 ;  /* 0x0000008c8f8c7220 */ /* 0x000fe20000410000 */
[----:B------:R-:W-:Y:S01]  /*3860*/  IMAD.WIDE.U32 R36, R121, 0x10, R2 ;  /* 0x0000001079247825 */ /* 0x000fe200078e0002 */
[----:B------:R2:W-:Y:S03]  /*3870*/  STG.E.128 desc[UR4][R24.64], R28 ;  /* 0x0000001c18007986 */ /* 0x0005e6000c101d04 */
[----:B0-----:R-:W-:Y:S01]  /*3880*/  FFMA.FTZ R23, R107, R46, R92 ;  /* 0x0000002e6b177223 */ /* 0x001fe2000001005c */
[----:B------:R-:W-:Y:S01]  /*3890*/  FFMA.FTZ R22, R73, R0, R58 ;  /* 0x0000000049167223 */ /* 0x000fe2000001003a */
[----:B------:R-:W-:-:S04]  /*38a0*/  IMAD.WIDE.U32 R38, R123, 0x10, R2 ;  /* 0x000000107b267825 */ /* 0x000fc800078e0002 */
[----:B------:R-:W-:Y:S01]  /*38b0*/  FFMA.FTZ R27, R109, R122, R94 ;  /* 0x0000007a6d1b7223 */ /* 0x000fe2000001005e */
[----:B------:R-:W-:Y:S01]  /*38c0*/  FFMA.FTZ R26, R75, R117, R60 ;  /* 0x000000754b1a7223 */ /* 0x000fe2000001003c */
[----:B------:R0:W-:Y:S01]  /*38d0*/  STG.E.128 desc[UR4][R40.64], R32 ;  /* 0x0000002028007986 */ /* 0x0001e2000c101d04 */
[--C-:B------:R-:W-:Y:S01]  /*38e0*/  IMAD.WIDE.U32 R42, R125, 0x10, R2.reuse ;  /* 0x000000107d2a7825 */ /* 0x100fe200078e0002 */
[----:B------:R-:W-:Y:S02]  /*38f0*/  IADD3 R81, R81, UR12, RZ ;  /* 0x0000000c51517c10 */ /* 0x000fe4000fffe0ff */
[----:B------:R-:W-:Y:S01]  /*3900*/  SEL R0, RZ, 0x1, P2 ;  /* 0x00000001ff007807 */ /* 0x000fe20001000000 */
[----:B------:R-:W-:-:S04]  /*3910*/  IMAD.WIDE.U32 R44, R127, 0x10, R2 ;  /* 0x000000107f2c7825 */ /* 0x000fc800078e0002 */
[----:B-1----:R-:W-:Y:S01]  /*3920*/  FFMA.FTZ R19, R105, R133, R90 ;  /* 0x0000008569137223 */ /* 0x002fe2000001005a */
[----:B------:R-:W-:Y:S01]  /*3930*/  FFMA.FTZ R18, R71, R132, R56 ;  /* 0x0000008447127223 */ /* 0x000fe20000010038 */
[----:B------:R-:W-:Y:S01]  /*3940*/  FFMA.FTZ R17, R106, R131, R89 ;  /* 0x000000836a117223 */ /* 0x000fe20000010059 */
[----:B------:R-:W-:Y:S01]  /*3950*/  FFMA.FTZ R16, R72, R130, R55 ;  /* 0x0000008248107223 */ /* 0x000fe20000010037 */
[----:B------:R-:W-:Y:S01]  /*3960*/  FFMA.FTZ R21, R108, R135, R91 ;  /* 0x000000876c157223 */ /* 0x000fe2000001005b */
[----:B------:R-:W-:Y:S01]  /*3970*/  FFMA.FTZ R20, R74, R134, R57 ;  /* 0x000000864a147223 */ /* 0x000fe20000010039 */
[----:B--2---:R-:W-:Y:S01]  /*3980*/  FFMA.FTZ R25, R110, R116, R93 ;  /* 0x000000746e197223 */ /* 0x004fe2000001005d */
[----:B------:R-:W-:Y:S01]  /*3990*/  FFMA.FTZ R24, R76, R47, R59 ;  /* 0x0000002f4c187223 */ /* 0x000fe2000001003b */
[----:B------:R-:W-:Y:S01]  /*39a0*/  FFMA.FTZ R31, R111, R136, R96 ;  /* 0x000000886f1f7223 */ /* 0x000fe20000010060 */
[----:B------:R-:W-:Y:S01]  /*39b0*/  FFMA.FTZ R30, R77, R128, R62 ;  /* 0x000000804d1e7223 */ /* 0x000fe2000001003e */
[----:B------:R-:W-:Y:S01]  /*39c0*/  FFMA.FTZ R29, R112, R126, R95 ;  /* 0x0000007e701d7223 */ /* 0x000fe2000001005f */
[----:B------:R-:W-:Y:S01]  /*39d0*/  FFMA.FTZ R28, R78, R124, R61 ;  /* 0x0000007c4e1c7223 */ /* 0x000fe2000001003d */
[----:B------:R-:W-:-:S04]  /*39e0*/  IMAD.WIDE.U32 R2, R129, 0x10, R2 ;  /* 0x0000001081027825 */ /* 0x000fc800078e0002 */
[----:B0-----:R-:W-:Y:S01]  /*39f0*/  FFMA.FTZ R35, R113, R140, R98 ;  /* 0x0000008c71237223 */ /* 0x001fe20000010062 */
[----:B------:R-:W-:Y:S01]  /*3a00*/  FFMA.FTZ R34, R79, R139, R64 ;  /* 0x0000008b4f227223 */ /* 0x000fe20000010040 */
[----:B------:R-:W-:Y:S01]  /*3a10*/  FFMA.FTZ R33, R114, R138, R97 ;  /* 0x0000008a72217223 */ /* 0x000fe20000010061 */
[----:B------:R-:W-:Y:S01]  /*3a20*/  FFMA.FTZ R32, R80, R137, R63 ;  /* 0x0000008950207223 */ /* 0x000fe2000001003f */
[----:B------:R0:W-:Y:S01]  /*3a30*/  STG.E.128 desc[UR4][R36.64], R16 ;  /* 0x0000001024007986 */ /* 0x0001e2000c101d04 */
[----:B------:R-:W-:-:S03]  /*3a40*/  ISETP.GE.AND P3, PT, R81, UR13, PT ;  /* 0x0000000d51007c0c */ /* 0x000fc6000bf66270 */
[----:B------:R0:W-:Y:S04]  /*3a50*/  STG.E.128 desc[UR4][R38.64], R20 ;  /* 0x0000001426007986 */ /* 0x0001e8000c101d04 */
[----:B------:R0:W-:Y:S04]  /*3a60*/  STG.E.128 desc[UR4][R42.64], R24 ;  /* 0x000000182a007986 */ /* 0x0001e8000c101d04 */
[----:B------:R0:W-:Y:S04]  /*3a70*/  STG.E.128 desc[UR4][R44.64], R28 ;  /* 0x0000001c2c007986 */ /* 0x0001e8000c101d04 */
[----:B------:R0:W-:Y:S01]  /*3a80*/  STG.E.128 desc[UR4][R2.64], R32 ;  /* 0x0000002002007986 */ /* 0x0001e2000c101d04 */
[----:B------:R-:W-:Y:S05]  /*3a90*/  @!P3 BRA `(.L_x_21883) ;  /* 0xffffffcc00c0b947 */ /* 0x000fea000383ffff */
[----:B------:R-:W-:Y:S05]  /*3aa0*/  EXIT ;  /* 0x000000000000794d */ /* 0x000fea0003800000 */
.L_x_21882:
[----:B------:R-:W-:Y:S01]  /*3ab0*/  HFMA2.MMA R124, -RZ, RZ, 0, 5.9604644775390625e-08 ;  /* 0x00000001ff7c7435 */ /* 0x000fe200000001ff */
[----:B------:R-:W-:Y:S02]  /*3ac0*/  MOV R137, R0 ;  /* 0x0000000000897202 */ /* 0x000fe40000000f00 */
[----:B------:R-:W-:Y:S02]  /*3ad0*/  MOV R139, 0x1f ;  /* 0x0000001f008b7802 */ /* 0x000fe40000000f00 */
[----:B------:R-:W-:-:S07]  /*3ae0*/  MOV R122, 0xffffffff ;  /* 0xffffffff007a7802 */ /* 0x000fce0000000f00 */
[----:B-----5:R-:W-:Y:S05]  /*3af0*/  WARPSYNC.COLLECTIVE R122, `(.L_x_21884) ;  /* 0x000000007a087348 */ /* 0x020fea0003c00000 */
[----:B------:R0:W1:Y:S02]  /*3b00*/  SHFL.BFLY P4, R135, R137, R124, R139 ;  /* 0x0c00007c89877389 */ /* 0x000064000008008b */
[----:B01---5:R-:W-:Y:S01]  /*3b10*/  ENDCOLLECTIVE ;  /* 0x000000000000791b */ /* 0x023fe20003800000 */
.L_x_21884:
[----:B------:R-:W-:Y:S01]  /*3b20*/  HFMA2.MMA R124, -RZ, RZ, 0, 1.1920928955078125e-07 ;  /* 0x00000002ff7c7435 */ /* 0x000fe200000001ff */
[----:B------:R-:W-:-:S05]  /*3b30*/  MOV R131, R135 ;  /* 0x0000008700837202 */ /* 0x000fca0000000f00 */
[----:B------:R-:W-:-:S05]  /*3b40*/  FADD.FTZ R131, R0, R131 ;  /* 0x0000008300837221 */ /* 0x000fca0000010000 */
[----:B------:R-:W-:-:S07]  /*3b50*/  MOV R137, R131 ;  /* 0x0000008300897202 */ /* 0x000fce0000000f00 */
[----:B------:R-:W-:Y:S05]  /*3b60*/  WARPSYNC.COLLECTIVE R122, `(.L_x_21885) ;  /* 0x000000007a087348 */ /* 0x000fea0003c00000 */
[----:B------:R0:W1:Y:S02]  /*3b70*/  SHFL.BFLY P4, R135, R137, R124, R139 ;  /* 0x0c00007c89877389 */ /* 0x000064000008008b */
[----:B01----:R-:W-:Y:S01]  /*3b80*/  ENDCOLLECTIVE ;  /* 0x000000000000791b */ /* 0x003fe20003800000 */
.L_x_21885:
[----:B------:R-:W-:Y:S01]  /*3b90*/  HFMA2.MMA R124, -RZ, RZ, 0, 2.384185791015625e-07 ;  /* 0x00000004ff7c7435 */ /* 0x000fe200000001ff */
[----:B------:R-:W-:-:S05]  /*3ba0*/  MOV R2, R135 ;  /* 0x0000008700027202 */ /* 0x000fca0000000f00 */
[----:B------:R-:W-:-:S05]  /*3bb0*/  FADD.FTZ R118, R131, R2 ;  /* 0x0000000283767221 */ /* 0x000fca0000010000 */
[----:B------:R-:W-:-:S07]  /*3bc0*/  MOV R137, R118 ;  /* 0x0000007600897202 */ /* 0x000fce0000000f00 */
[----:B------:R-:W-:Y:S05]  /*3bd0*/  WARPSYNC.COLLECTIVE R122, `(.L_x_21886) ;  /* 0x000000007a087348 */ /* 0x000fea0003c00000 */
[----:B------:R0:W1:Y:S02]  /*3be0*/  SHFL.BFLY P4, R135, R137, R124, R139 ;  /* 0x0c00007c89877389 */ /* 0x000064000008008b */
[----:B01----:R-:W-:Y:S01]  /*3bf0*/  ENDCOLLECTIVE ;  /* 0x000000000000791b */ /* 0x003fe20003800000 */
.L_x_21886:
[----:B------:R-:W-:Y:S01]  /*3c00*/  HFMA2.MMA R124, -RZ, RZ, 0, 4.76837158203125e-07 ;  /* 0x00000008ff7c7435 */ /* 0x000fe200000001ff */
[----:B------:R-:W-:-:S05]  /*3c10*/  MOV R133, R135 ;  /* 0x0000008700857202 */ /* 0x000fca0000000f00 */
[----:B------:R-:W-:-:S05]  /*3c20*/  FADD.FTZ R133, R118, R133 ;  /* 0x0000008576857221 */ /* 0x000fca0000010000 */
[----:B------:R-:W-:-:S07]  /*3c30*/  MOV R137, R133 ;  /* 0x0000008500897202 */ /* 0x000fce0000000f00 */
[----:B------:R-:W-:Y:S05]  /*3c40*/  WARPSYNC.COLLECTIVE R122, `(.L_x_21887) ;  /* 0x000000007a087348 */ /* 0x000fea0003c00000 */
[----:B------:R0:W1:Y:S02]  /*3c50*/  SHFL.BFLY P4, R135, R137, R124, R139 ;  /* 0x0c00007c89877389 */ /* 0x000064000008008b */
[----:B01----:R-:W-:Y:S01]  /*3c60*/  ENDCOLLECTIVE ;  /* 0x000000000000791b */ /* 0x003fe20003800000 */
.L_x_21887:
[----:B------:R-:W-:Y:S01]  /*3c70*/  HFMA2.MMA R124, -RZ, RZ, 0, 9.5367431640625e-07 ;  /* 0x00000010ff7c7435 */ /* 0x000fe200000001ff */
[----:B------:R-:W-:-:S05]  /*3c80*/  MOV R2, R135 ;  /* 0x0000008700027202 */ /* 0x000fca0000000f00 */
[----:B------:R-:W-:-:S05]  /*3c90*/  FADD.FTZ R120, R133, R2 ;  /* 0x0000000285787221 */ /* 0x000fca0000010000 */
[----:B------:R-:W-:-:S07]  /*3ca0*/  MOV R137, R120 ;  /* 0x0000007800897202 */ /* 0x000fce0000000f00 */
[----:B------:R-:W-:Y:S05]  /*3cb0*/  WARPSYNC.COLLECTIVE R122, `(.L_x_21888) ;  /* 0x000000007a087348 */ /* 0x000fea0003c00000 */
[----:B------:R0:W1:Y:S02]  /*3cc0*/  SHFL.BFLY P4, R135, R137, R124, R139 ;  /* 0x0c00007c89877389 */ /* 0x000064000008008b */
[----:B01----:R-:W-:Y:S01]  /*3cd0*/  ENDCOLLECTIVE ;  /* 0x000000000000791b */ /* 0x003fe20003800000 */
.L_x_21888:
        /* <DEDUP_REMOVED lines=71> */
.L_x_21889:
[----:B------:R-:W-:Y:S01]  /*4150*/  HFMA2.MMA R124, -RZ, RZ, 0, 1.1920928955078125e-07 ;  /* 0x00000002ff7c7435 */ /* 0x000fe200000001ff */
[----:B------:R-:W-:-:S05]  /*4160*/  MOV R131, R135 ;  /* 0x0000008700837202 */ /* 0x000fca0000000f00 */
[----:B------:R-:W-:-:S05]  /*4170*/  FADD.FTZ R131, R0, R131 ;  /* 0x0000008300837221 */ /* 0x000fca0000010000 */
[----:B------:R-:W-:-:S07]  /*4180*/  MOV R137, R131 ;  /* 0x0000008300897202 */ /* 0x000fce0000000f00 */
[----:B------:R-:W-:Y:S05]  /*4190*/  WARPSYNC.COLLECTIVE R122, `(.L_x_21890) ;  /* 0x000000007a087348 */ /* 0x000fea0003c00000 */
[----:B------:R0:W1:Y:S02]  /*41a0*/  SHFL.BFLY P4, R135, R137, R124, R139 ;  /* 0x0c00007c89877389 */ /* 0x000064000008008b */
[----:B01----:R-:W-:Y:S01]  /*41b0*/  ENDCOLLECTIVE ;  /* 0x000000000000791b */ /* 0x003fe20003800000 */
.L_x_21890:
[----:B------:R-:W-:Y:S01]  /*41c0*/  HFMA2.MMA R124, -RZ, RZ, 0, 2.384185791015625e-07 ;  /* 0x00000004ff7c7435 */ /* 0x000fe200000001ff */
[----:B------:R-:W-:-:S05]  /*41d0*/  MOV R118, R135 ;  /* 0x0000008700767202 */ /* 0x000fca0000000f00 */
[----:B------:R-:W-:-:S05]  /*41e0*/  FADD.FTZ R118, R131, R118 ;  /* 0x0000007683767221 */ /* 0x000fca0000010000 */
[----:B------:R-:W-:-:S07]  /*41f0*/  MOV R137, R118 ;  /* 0x0000007600897202 */ /* 0x000fce0000000f00 */
[----:B------:R-:W-:Y:S05]  /*4200*/  WARPSYNC.COLLECTIVE R122, `(.L_x_21891) ;  /* 0x000000007a087348 */ /* 0x000fea0003c00000 */
[----:B------:R0:W1:Y:S02]  /*4210*/  SHFL.BFLY P4, R135, R137, R124, R139 ;  /* 0x0c00007c89877389 */ /* 0x000064000008008b */
[----:B01----:R-:W-:Y:S01]  /*4220*/  ENDCOLLECTIVE ;  /* 0x000000000000791b */ /* 0x003fe20003800000 */
.L_x_21891:
[----:B------:R-:W-:Y:S01]  /*4230*/  HFMA2.MMA R124, -RZ, RZ, 0, 4.76837158203125e-07 ;  /* 0x00000008ff7c7435 */ /* 0x000fe200000001ff */
[----:B------:R-:W-:-:S05]  /*4240*/  MOV R133, R135 ;  /* 0x0000008700857202 */ /* 0x000fca0000000f00 */
[----:B------:R-:W-:-:S05]  /*4250*/  FADD.FTZ R133, R118, R133 ;  /* 0x0000008576857221 */ /* 0x000fca0000010000 */
[----:B------:R-:W-:-:S07]  /*4260*/  MOV R137, R133 ;  /* 0x0000008500897202 */ /* 0x000fce0000000f00 */
[----:B------:R-:W-:Y:S05]  /*4270*/  WARPSYNC.COLLECTIVE R122, `(.L_x_21892) ;  /* 0x000000007a087348 */ /* 0x000fea0003c00000 */
[----:B------:R0:W1:Y:S02]  /*4280*/  SHFL.BFLY P4, R135, R137, R124, R139 ;  /* 0x0c00007c89877389 */ /* 0x000064000008008b */
[----:B01----:R-:W-:Y:S01]  /*4290*/  ENDCOLLECTIVE ;  /* 0x000000000000791b */ /* 0x003fe20003800000 */
.L_x_21892:
[----:B------:R-:W-:Y:S01]  /*42a0*/  HFMA2.MMA R124, -RZ, RZ, 0, 9.5367431640625e-07 ;  /* 0x00000010ff7c7435 */ /* 0x000fe200000001ff */
[----:B------:R-:W-:-:S05]  /*42b0*/  MOV R120, R135 ;  /* 0x0000008700787202 */ /* 0x000fca0000000f00 */
[----:B------:R-:W-:-:S05]  /*42c0*/  FADD.FTZ R120, R133, R120 ;  /* 0x0000007885787221 */ /* 0x000fca0000010000 */
[----:B------:R-:W-:-:S07]  /*42d0*/  MOV R137, R120 ;  /* 0x0000007800897202 */ /* 0x000fce0000000f00 */
[----:B------:R-:W-:Y:S05]  /*42e0*/  WARPSYNC.COLLECTIVE R122, `(.L_x_21893) ;  /* 0x000000007a087348 */ /* 0x000fea0003c00000 */
[----:B------:R0:W1:Y:S02]  /*42f0*/  SHFL.BFLY P4, R135, R137, R124, R139 ;  /* 0x0c00007c89877389 */ /* 0x000064000008008b */
[----:B01----:R-:W-:Y:S01]  /*4300*/  ENDCOLLECTIVE ;  /* 0x000000000000791b */ /* 0x003fe20003800000 */
.L_x_21893:
[----:B------:R-:W-:Y:S05]  /*4310*/  BRA `(.L_x_21894) ;  /* 0xffffffe800b07947 */ /* 0x000fea000383ffff */
.L_x_21895:
        /* <DEDUP_REMOVED lines=14> */
.L_x_27087:


//--------------------- .text._ZN10layer_norm31ln_parallel_residual_fwd_kernelINS_13Kernel_traitsI6__halfffffjLj8192ELj1ELj1ELj8ELj16ENS_18Kernel_traits_baseILj8192ES2_ffffjLj256EEEEELb1ELb0ELb0EEEvNS_9FwdParamsE --------------------------
	.section	.text._ZN10layer_norm31ln_parallel_residual_fwd_kernelINS_13Kernel_traitsI6__halfffffjLj8192ELj1ELj1ELj8ELj16ENS_18Kernel_traits_baseILj8192ES2_ffffjLj256EEEEELb1ELb0ELb0EEEvNS_9FwdParamsE,"ax",@progbits
	.align	128
        .global         _ZN10layer_norm31ln_parallel_residual_fwd_kernelINS_13Kernel_traitsI6__halfffffjLj8192ELj1ELj1ELj8ELj16ENS_18Kernel_traits_baseILj8192ES2_ffffjLj256EEEEELb1ELb0ELb0EEEvNS_9FwdParamsE
        .type           _ZN10layer_norm31ln_parallel_residual_fwd_kernelINS_13Kernel_traitsI6__halfffffjLj8192ELj1ELj1ELj8ELj16ENS_18Kernel_traits_baseILj8192ES2_ffffjLj256EEEEELb1ELb0ELb0EEEvNS_9FwdParamsE,@function
        .size           _ZN10layer_norm31ln_parallel_residual_fwd_kernelINS_13Kernel_traitsI6__halfffffjLj8192ELj1ELj1ELj8ELj16ENS_18Kernel_traits_baseILj8192ES2_ffffjLj256EEEEELb1ELb0ELb0EEEvNS_9FwdParamsE,(.L_x_27088 - _ZN10layer_norm31ln_parallel_residual_fwd_kernelINS_13Kernel_traitsI6__halfffffjLj8192ELj1ELj1ELj8ELj16ENS_18Kernel_traits_baseILj8192ES2_ffffjLj256EEEEELb1ELb0ELb0EEEvNS_9FwdParamsE)
        .other          _ZN10layer_norm31ln_parallel_residual_fwd_kernelINS_13Kernel_traitsI6__halfffffjLj8192ELj1ELj1ELj8ELj16ENS_18Kernel_traits_baseILj8192ES2_ffffjLj256EEEEELb1ELb0ELb0EEEvNS_9FwdParamsE,@"STO_CUDA_ENTRY STV_DEFAULT"
_ZN10layer_norm31ln_parallel_residual_fwd_kernelINS_13Kernel_traitsI6__halfffffjLj8192ELj1ELj1ELj8ELj16ENS_18Kernel_traits_baseILj8192ES2_ffffjLj256EEEEELb1ELb0ELb0EEEvNS_9FwdParamsE:
.text._ZN10layer_norm31ln_parallel_residual_fwd_kernelINS_13Kernel_traitsI6__halfffffjLj8192ELj1ELj1ELj8ELj16ENS_18Kernel_traits_baseILj8192ES2_ffffjLj256EEEEELb1ELb0ELb0EEEvNS_9FwdParamsE:
        /* <DEDUP_REMOVED lines=39> */
[----:B------:R-:W-:Y:S02]  /*0270*/  IADD3 R191, R218, -0x255992d5, RZ ;  /* 0xdaa66d2bdabf7810 */ /* 0x000fe40007ffe0ff */
[----:B------:R-:W-:Y:S01]  /*0280*/  IADD3 R186, R219, -0x56f99767, RZ ;  /* 0xa9066899dbba7810 */ /* 0x000fe20007ffe0ff */
[----:B------:R-:W-:Y:S01]  /*0290*/  IMAD.WIDE.U32 R6, R6, -0x2daee0ad, RZ ;  /* 0xd2511f5306067825 */ /* 0x000fe200078e00ff */
[----:B------:R-:W-:-:S03]  /*02a0*/  LOP3.LUT R3, R3, R219, RZ, 0x3c, !PT ;  /* 0x000000db03037212 */ /* 0x000fc600078e3cff */
        /* <DEDUP_REMOVED lines=9> */
[----:B------:R-:W-:-:S04]  /*0340*/  LOP3.LUT R3, R3, R6, R192, 0x96, !PT ;  /* 0x0000000603037212 */ /* 0x000fc800078e96c0 */
[----:B------:R-:W-:Y:S01]  /*0350*/  LOP3.LUT R6, R5, R2, R190, 0x96, !PT ;  /* 0x0000000205067212 */ /* 0x000fe200078e96be */
[----:B------:R-:W-:Y:S01]  /*0360*/  IMAD.WIDE.U32 R2, R3, -0x326172a9, RZ ;  /* 0xcd9e8d5703027825 */ /* 0x000fe200078e00ff */
[----:B------:R-:W-:-:S03]  /*0370*/  LOP3.LUT R5, R49, 0xff, RZ, 0x3c, !PT ;  /* 0x000000ff31057812 */ /* 0x000fc600078e3cff */
[----:B------:R-:W-:Y:S01]  /*0380*/  IMAD.WIDE.U32 R6, R6, -0x326172a9, RZ ;  /* 0xcd9e8d5706067825 */ /* 0x000fe200078e00ff */
[----:B------:R-:W-:Y:S02]  /*0390*/  LEA.HI.SX32 R176, R0, R5, 0x1e ;  /* 0x0000000500b07211 */ /* 0x000fe400078ff2ff */
[----:B------:R-:W-:Y:S02]  /*03a0*/  LOP3.LUT R3, R3, R8, R191, 0x96, !PT ;  /* 0x0000000803037212 */ /* 0x000fe400078e96bf */
[C---:B------:R-:W-:Y:S02]  /*03b0*/  LOP3.LUT P2, RZ, R176.reuse, 0xffffff00, RZ, 0xc0, !PT ;  /* 0xffffff00b0ff7812 */ /* 0x040fe4000784c0ff */
[C---:B------:R-:W-:Y:S02]  /*03c0*/  ISETP.GE.U32.AND P5, PT, R176.reuse, 0x200, PT ;  /* 0x00000200b000780c */ /* 0x040fe40003fa6070 */
[C---:B------:R-:W-:Y:S02]  /*03d0*/  ISETP.GE.U32.AND P4, PT, R176.reuse, 0x300, PT ;  /* 0x00000300b000780c */ /* 0x040fe40003f86070 */
[----:B------:R-:W-:-:S02]  /*03e0*/  ISETP.GE.U32.AND P3, PT, R176, 0x400, PT ;  /* 0x00000400b000780c */ /* 0x000fc40003f66070 */
[----:B------:R-:W-:Y:S01]  /*03f0*/  LOP3.LUT R14, R7, R2, R189, 0x96, !PT ;  /* 0x00000002070e7212 */ /* 0x000fe200078e96bd */
[----:B------:R-:W-:-:S04]  /*0400*/  IMAD.WIDE.U32 R2, R3, -0x2daee0ad, RZ ;  /* 0xd2511f5303027825 */ /* 0x000fc800078e00ff */
[----:B------:R-:W-:Y:S01]  /*0410*/  @P2 LOP3.LUT R214, R214, 0x8, RZ, 0xfc, !PT ;  /* 0x00000008d6d62812 */ /* 0x000fe200078efcff */
[----:B------:R-:W-:Y:S01]  /*0420*/  IMAD.WIDE.U32 R14, R14, -0x2daee0ad, RZ ;  /* 0xd2511f530e0e7825 */ /* 0x000fe200078e00ff */
[----:B------:R-:W-:Y:S02]  /*0430*/  LOP3.LUT R18, R3, R4, R188, 0x96, !PT ;  /* 0x0000000403127212 */ /* 0x000fe400078e96bc */
[----:B------:R-:W-:Y:S02]  /*0440*/  LOP3.LUT R214, R214, 0xfffff7ff, RZ, 0xc0, !PT ;  /* 0xfffff7ffd6d67812 */ /* 0x000fe400078ec0ff */
[----:B------:R-:W-:Y:S02]  /*0450*/  LOP3.LUT R20, R15, R2, R186, 0x96, !PT ;  /* 0x000000020f147212 */ /* 0x000fe400078e96ba */
        /* <DEDUP_REMOVED lines=20> */
[----:B------:R0:W5:Y:S01]  /*05a0*/  @P0 LDG.E.64 R174, desc[UR4][R2.64] ;  /* 0x0000000402ae0981 */ /* 0x000162000c1e1b00 */
[----:B------:R-:W-:Y:S02]  /*05b0*/  @P1 IADD3.X R5, R8, UR9, RZ, P2, !PT ;  /* 0x0000000908051c10 */ /* 0x000fe400097fe4ff */
[----:B------:R-:W-:Y:S01]  /*05c0*/  IADD3 R32, P2, R32, UR6, RZ ;  /* 0x0000000620207c10 */ /* 0x000fe2000ff5e0ff */
[----:B------:R-:W5:Y:S03]  /*05d0*/  LDG.E.64 R38, desc[UR4][R38.64] ;  /* 0x0000000426267981 */ /* 0x000f66000c1e1b00 */
[----:B------:R-:W-:Y:S01]  /*05e0*/  IADD3.X R33, R8, UR7, RZ, P2, !PT ;  /* 0x0000000708217c10 */ /* 0x000fe200097fe4ff */
[----:B------:R0:W5:Y:S05]  /*05f0*/  @P1 LDG.E.64 R172, desc[UR4][R4.64] ;  /* 0x0000000404ac1981 */ /* 0x00016a000c1e1b00 */
[----:B------:R-:W5:Y:S01]  /*0600*/  LDG.E.64 R32, desc[UR4][R32.64] ;  /* 0x0000000420207981 */ /* 0x000f62000c1e1b00 */
[----:B------:R-:W-:-:S02]  /*0610*/  LOP3.LUT R49, R49, 0x100, RZ, 0xfc, !PT ;  /* 0x0000010031317812 */ /* 0x000fc400078efcff */
[----:B------:R-:W-:Y:S02]  /*0620*/  @!P0 CS2R R174, SRZ ;  /* 0x0000000000ae8805 */ /* 0x000fe4000001ff00 */
[----:B0-----:R-:W-:-:S07]  /*0630*/  @!P1 CS2R R172, SRZ ;  /* 0x0000000000ac9805 */ /* 0x001fce000001ff00 */
.L_x_21897:
[----:B------:R-:W-:Y:S05]  /*0640*/  BSYNC B0 ;  /* 0x0000000000007941 */ /* 0x000fea0003800000 */
.L_x_21896:
        /* <DEDUP_REMOVED lines=19> */
[----:B------:R0:W5:Y:S03]  /*0780*/  LDG.E.64 R34, desc[UR4][R8.64] ;  /* 0x0000000408227981 */ /* 0x000166000c1e1b00 */
[----:B------:R-:W-:Y:S01]  /*0790*/  IADD3.X R27, R10, UR7, RZ, P2, !PT ;  /* 0x000000070a1b7c10 */ /* 0x000fe200097fe4ff */
[----:B------:R0:W5:Y:S05]  /*07a0*/  @P1 LDG.E.64 R156, desc[UR4][R4.64] ;  /* 0x00000004049c1981 */ /* 0x00016a000c1e1b00 */
[----:B------:R-:W5:Y:S01]  /*07b0*/  LDG.E.64 R26, desc[UR4][R26.64] ;  /* 0x000000041a1a7981 */ /* 0x000f62000c1e1b00 */
[----:B------:R-:W-:Y:S01]  /*07c0*/  VIADD R49, R49, 0x100 ;  /* 0x0000010031317836 */ /* 0x000fe20000000000 */
[----:B------:R-:W-:-:S02]  /*07d0*/  @!P0 CS2R R152, SRZ ;  /* 0x0000000000988805 */ /* 0x000fc4000001ff00 */
[----:B0-----:R-:W-:-:S07]  /*07e0*/  @!P1 CS2R R156, SRZ ;  /* 0x00000000009c9805 */ /* 0x001fce000001ff00 */
.L_x_21899:
[----:B------:R-:W-:Y:S05]  /*07f0*/  BSYNC B0 ;  /* 0x0000000000007941 */ /* 0x000fea0003800000 */
.L_x_21898:
        /* <DEDUP_REMOVED lines=23> */
[----:B------:R-:W-:-:S02]  /*0970*/  IADD3 R49, R49, 0x100, RZ ;  /* 0x0000010031317810 */ /* 0x000fc40007ffe0ff */
[----:B------:R-:W-:Y:S02]  /*0980*/  @!P0 CS2R R148, SRZ ;  /* 0x0000000000948805 */ /* 0x000fe4000001ff00 */
[----:B0-----:R-:W-:-:S07]  /*0990*/  @!P1 CS2R R10, SRZ ;  /* 0x00000000000a9805 */ /* 0x001fce000001ff00 */
.L_x_21901:
[----:B------:R-:W-:Y:S05]  /*09a0*/  BSYNC B0 ;  /* 0x0000000000007941 */ /* 0x000fea0003800000 */
.L_x_21900:
        /* <DEDUP_REMOVED lines=26> */
.L_x_21903:
[----:B------:R-:W-:Y:S05]  /*0b50*/  BSYNC B0 ;  /* 0x0000000000007941 */ /* 0x000fea0003800000 */
.L_x_21902:
[----:B------:R-:W-:Y:S01]  /*0b60*/  ISETP.GE.U32.AND P0, PT, R176, 0x500, PT ;  /* 0x00000500b000780c */ /* 0x000fe20003f06070 */
[----:B------:R-:W-:Y:S01]  /*0b70*/  IMAD.WIDE.U32 R2, R18, -0x326172a9, RZ ;  /* 0xcd9e8d5712027825 */ /* 0x000fe200078e00ff */
[----:B------:R-:W-:Y:S01]  /*0b80*/  IADD3 R185, R218, -0x4ab325aa, RZ ;  /* 0xb54cda56dab97810 */ /* 0x000fe20007ffe0ff */
[----:B------:R-:W-:Y:S01]  /*0b90*/  BSSY B0, `(.L_x_21904) ;  /* 0x0000020000007945 */ /* 0x000fe20003800000 */
[----:B------:R-:W-:Y:S01]  /*0ba0*/  LOP3.LUT R214, R214, 0xfffffeff, RZ, 0xc0, !PT ;  /* 0xfffffeffd6d67812 */ /* 0x000fe200078ec0ff */
[----:B------:R-:W-:Y:S01]  /*0bb0*/  IMAD.WIDE.U32 R20, R20, -0x326172a9, RZ ;  /* 0xcd9e8d5714147825 */ /* 0x000fe200078e00ff */
[----:B------:R-:W-:-:S03]  /*0bc0*/  LOP3.LUT R36, R3, R6, R187, 0x96, !PT ;  /* 0x0000000603247212 */ /* 0x000fc600078e96bb */
[----:B------:R-:W-:Y:S01]  /*0bd0*/  VIADD R184, R219, 0x646e171e ;  /* 0x646e171edbb87836 */ /* 0x000fe20000000000 */
[----:B------:R-:W-:-:S03]  /*0be0*/  LOP3.LUT R42, R21, R2, R185, 0x96, !PT ;  /* 0x00000002152a7212 */ /* 0x000fc600078e96b9 */
[----:B------:R-:W-:Y:S01]  /*0bf0*/  @P0 LOP3.LUT R214, R214, 0x100, RZ, 0xfc, !PT ;  /* 0x00000100d6d60812 */ /* 0x000fe200078efcff */
[----:B------:R-:W-:Y:S06]  /*0c00*/  @!P0 BRA `(.L_x_21905) ;  /* 0x0000000000608947 */ /* 0x000fec0003800000 */
[----:B------:R-:W-:Y:S01]  /*0c10*/  ULDC.64 UR8, c[0x0][0x2d0] ;  /* 0x0000b40000087ab9 */ /* 0x000fe20000000a00 */
[C---:B------:R-:W-:Y:S01]  /*0c20*/  IMAD.SHL.U32 R4, R49.reuse, 0x8, RZ ;  /* 0x0000000831047824 */ /* 0x040fe200078e00ff */
[----:B------:R-:W-:Y:S01]  /*0c30*/  ISETP.NE.U32.AND P0, PT, RZ, UR8, PT ;  /* 0x00000008ff007c0c */ /* 0x000fe2000bf05070 */
[----:B------:R-:W-:Y:S01]  /*0c40*/  ULDC.64 UR6, c[0x0][0x268] ;  /* 0x00009a0000067ab9 */ /* 0x000fe20000000a00 */
[----:B------:R-:W-:Y:S01]  /*0c50*/  SHF.L.U64.HI R2, R49, 0x3, RZ ;  /* 0x0000000331027819 */ /* 0x000fe200000102ff */
[----:B------:R-:W0:Y:S01]  /*0c60*/  LDC.64 R18, c[0x0][0x260] ;  /* 0x00009800ff127b82 */ /* 0x000e220000000a00 */
[----:B------:R-:W-:Y:S02]  /*0c70*/  ISETP.NE.AND.EX P0, PT, RZ, UR9, PT, P0 ;  /* 0x00000009ff007c0c */ /* 0x000fe4000bf05300 */
[----:B------:R-:W-:-:S04]  /*0c80*/  IADD3 R16, P1, R4, UR6, RZ ;  /* 0x0000000604107c10 */ /* 0x000fc8000ff3e0ff */
[----:B------:R-:W-:Y:S01]  /*0c90*/  IADD3.X R17, R2, UR7, RZ, P1, !PT ;  /* 0x0000000702117c10 */ /* 0x000fe20008ffe4ff */
[----:B------:R-:W-:-:S05]  /*0ca0*/  ULDC.64 UR6, c[0x0][0x2c8] ;  /* 0x0000b20000067ab9 */ /* 0x000fca0000000a00 */
[----:B------:R-:W5:Y:S01]  /*0cb0*/  LDG.E.64 R16, desc[UR4][R16.64] ;  /* 0x0000000410107981 */ /* 0x000f62000c1e1b00 */
[----:B------:R-:W-:-:S04]  /*0cc0*/  @P0 IADD3 R4, P1, R4, UR8, RZ ;  /* 0x0000000804040c10 */ /* 0x000fc8000ff3e0ff */
[----:B------:R-:W-:Y:S02]  /*0cd0*/  @P0 IADD3.X R5, R2, UR9, RZ, P1, !PT ;  /* 0x0000000902050c10 */ /* 0x000fe40008ffe4ff */
[----:B------:R-:W-:-:S03]  /*0ce0*/  ISETP.NE.U32.AND P1, PT, RZ, UR6, PT ;  /* 0x00000006ff007c0c */ /* 0x000fc6000bf25070 */
[----:B------:R1:W5:Y:S01]  /*0cf0*/  @P0 LDG.E.64 R6, desc[UR4][R4.64] ;  /* 0x0000000404060981 */ /* 0x000362000c1e1b00 */
[----:B------:R-:W-:Y:S01]  /*0d00*/  ISETP.NE.AND.EX P1, PT, RZ, UR7, PT, P1 ;  /* 0x00000007ff007c0c */ /* 0x000fe2000bf25310 */
[----:B0-----:R-:W-:-:S05]  /*0d10*/  IMAD.WIDE.U32 R18, R49, 0x8, R18 ;  /* 0x0000000831127825 */ /* 0x001fca00078e0012 */
[----:B------:R1:W5:Y:S07]  /*0d20*/  LDG.E.64 R30, desc[UR4][R18.64] ;  /* 0x00000004121e7981 */ /* 0x00036e000c1e1b00 */
[----:B------:R-:W-:-:S04]  /*0d30*/  @P1 LEA R2, P2, R49, UR6, 0x3 ;  /* 0x0000000631021c11 */ /* 0x000fc8000f8418ff */
[----:B------:R-:W-:-:S05]  /*0d40*/  @P1 LEA.HI.X R3, R49, UR7, RZ, 0x3, P2 ;  /* 0x0000000731031c11 */ /* 0x000fca00090f1cff */
[----:B------:R1:W5:Y:S01]  /*0d50*/  @P1 LDG.E.64 R140, desc[UR4][R2.64] ;  /* 0x00000004028c1981 */ /* 0x000362000c1e1b00 */
[----:B------:R-:W-:Y:S02]  /*0d60*/  IADD3 R49, R49, 0x100, RZ ;  /* 0x0000010031317810 */ /* 0x000fe40007ffe0ff */
[----:B------:R-:W-:Y:S02]  /*0d70*/  @!P0 CS2R R6, SRZ ;  /* 0x0000000000068805 */ /* 0x000fe4000001ff00 */
[----:B-1----:R-:W-:-:S07]  /*0d80*/  @!P1 CS2R R140, SRZ ;  /* 0x00000000008c9805 */ /* 0x002fce000001ff00 */
.L_x_21905:
[----:B------:R-:W-:Y:S05]  /*0d90*/  BSYNC B0 ;  /* 0x0000000000007941 */ /* 0x000fea0003800000 */
.L_x_21904:
[----:B------:R-:W-:Y:S01]  /*0da0*/  ISETP.GE.U32.AND P0, PT, R176, 0x600, PT ;  /* 0x00000600b000780c */ /* 0x000fe20003f06070 */
[----:B------:R-:W-:Y:S01]  /*0db0*/  IMAD.WIDE.U32 R2, R36, -0x2daee0ad, RZ ;  /* 0xd2511f5324027825 */ /* 0x000fe200078e00ff */
[----:B------:R-:W-:Y:S01]  /*0dc0*/  LOP3.LUT R214, R214, 0xffffff7f, RZ, 0xc0, !PT ;  /* 0xffffff7fd6d67812 */ /* 0x000fe200078ec0ff */
[----:B------:R-:W-:Y:S02]  /*0dd0*/  BSSY B0, `(.L_x_21906) ;  /* 0x0000020000007945 */ /* 0x000fe40003800000 */
[----:B------:R-:W-:Y:S01]  /*0de0*/  IMAD.WIDE.U32 R42, R42, -0x2daee0ad, RZ ;  /* 0xd2511f532a2a7825 */ /* 0x000fe200078e00ff */
[----:B------:R-:W-:-:S03]  /*0df0*/  LOP3.LUT R206, R3, R14, R184, 0x96, !PT ;  /* 0x0000000e03ce7212 */ /* 0x000fc600078e96b8 */
[----:B------:R-:W-:Y:S02]  /*0e00*/  VIADD R182, R219, 0x1fd5c5a3 ;  /* 0x1fd5c5a3dbb67836 */ /* 0x000fe40000000000 */
[----:B------:R-:W-:Y:S02]  /*0e10*/  VIADD R183, R218, 0x5384540f ;  /* 0x5384540fdab77836 */ /* 0x000fe40000000000 */
[----:B------:R-:W-:Y:S02]  /*0e20*/  @P0 LOP3.LUT R214, R214, 0x80, RZ, 0xfc, !PT ;  /* 0x00000080d6d60812 */ /* 0x000fe400078efcff */
[----:B------:R-:W-:Y:S01]  /*0e30*/  LOP3.LUT R68, R43, R2, R182, 0x96, !PT ;  /* 0x000000022b447212 */ /* 0x000fe200078e96b6 */
        /* <DEDUP_REMOVED lines=8> */
[----:B------:R-:W-:-:S04]  /*0ec0*/  ISETP.NE.U32.AND P0, PT, RZ, UR6, PT ;  /* 0x00000006ff007c0c */ /* 0x000fc8000bf05070 */
[----:B------:R-:W-:Y:S01]  /*0ed0*/  ISETP.NE.AND.EX P0, PT, RZ, UR7, PT, P0 ;  /* 0x00000007ff007c0c */ /* 0x000fe2000bf05300 */
[----:B------:R-:W5:-:S12]  /*0ee0*/  LDG.E.64 R18, desc[UR4][R18.64] ;  /* 0x0000000412127981 */ /* 0x000f58000c1e1b00 */
[----:B------:R-:W-:-:S04]  /*0ef0*/  @P0 LEA R2, P1, R49, UR6, 0x3 ;  /* 0x0000000631020c11 */ /* 0x000fc8000f8218ff */
[C---:B------:R-:W-:Y:S01]  /*0f00*/  @P0 LEA.HI.X R3, R49.reuse, UR7, RZ, 0x3, P1 ;  /* 0x0000000731030c11 */ /* 0x040fe200088f1cff */
[----:B------:R-:W-:Y:S02]  /*0f10*/  ULDC.64 UR6, c[0x0][0x2d0] ;  /* 0x0000b40000067ab9 */ /* 0x000fe40000000a00 */
[----:B------:R-:W-:Y:S01]  /*0f20*/  ISETP.NE.U32.AND P1, PT, RZ, UR6, PT ;  /* 0x00000006ff007c0c */ /* 0x000fe2000bf25070 */
[----:B0-----:R-:W-:Y:S01]  /*0f30*/  IMAD.WIDE.U32 R36, R49, 0x8, R36 ;  /* 0x0000000831247825 */ /* 0x001fe200078e0024 */
[----:B------:R0:W5:Y:S02]  /*0f40*/  @P0 LDG.E.64 R136, desc[UR4][R2.64] ;  /* 0x0000000402880981 */ /* 0x000164000c1e1b00 */
[----:B------:R-:W-:-:S03]  /*0f50*/  ISETP.NE.AND.EX P1, PT, RZ, UR7, PT, P1 ;  /* 0x00000007ff007c0c */ /* 0x000fc6000bf25310 */
[----:B------:R-:W5:Y:S10]  /*0f60*/  LDG.E.64 R36, desc[UR4][R36.64] ;  /* 0x0000000424247981 */ /* 0x000f74000c1e1b00 */
[----:B------:R-:W-:-:S04]  /*0f70*/  @P1 IADD3 R14, P2, R14, UR6, RZ ;  /* 0x000000060e0e1c10 */ /* 0x000fc8000ff5e0ff */
[----:B------:R-:W-:-:S05]  /*0f80*/  @P1 IADD3.X R15, R4, UR7, RZ, P2, !PT ;  /* 0x00000007040f1c10 */ /* 0x000fca00097fe4ff */
[----:B------:R0:W5:Y:S01]  /*0f90*/  @P1 LDG.E.64 R4, desc[UR4][R14.64] ;  /* 0x000000040e041981 */ /* 0x000162000c1e1b00 */
[----:B------:R-:W-:Y:S01]  /*0fa0*/  VIADD R49, R49, 0x100 ;  /* 0x0000010031317836 */ /* 0x000fe20000000000 */
[----:B------:R-:W-:Y:S02]  /*0fb0*/  @!P0 CS2R R136, SRZ ;  /* 0x0000000000888805 */ /* 0x000fe4000001ff00 */
[----:B0-----:R-:W-:-:S07]  /*0fc0*/  @!P1 CS2R R4, SRZ ;  /* 0x0000000000049805 */ /* 0x001fce000001ff00 */
.L_x_21907:
[----:B------:R-:W-:Y:S05]  /*0fd0*/  BSYNC B0 ;  /* 0x0000000000007941 */ /* 0x000fea0003800000 */
.L_x_21906:
[----:B------:R-:W-:Y:S01]  /*0fe0*/  ISETP.GE.U32.AND P0, PT, R176, 0x700, PT ;  /* 0x00000700b000780c */ /* 0x000fe20003f06070 */
[----:B------:R-:W-:Y:S01]  /*0ff0*/  IMAD.WIDE.U32 R206, R206, -0x326172a9, RZ ;  /* 0xcd9e8d57cece7825 */ /* 0x000fe200078e00ff */
[----:B------:R-:W-:Y:S01]  /*1000*/  LOP3.LUT R214, R214, 0xffffffbf, RZ, 0xc0, !PT ;  /* 0xffffffbfd6d67812 */ /* 0x000fe200078ec0ff */
[----:B------:R-:W-:Y:S01]  /*1010*/  BSSY B0, `(.L_x_21908) ;  /* 0x0000020000007945 */ /* 0x000fe20003800000 */
[----:B------:R-:W-:Y:S01]  /*1020*/  IADD3 R180, R219, -0x24c28bd8, RZ ;  /* 0xdb3d7428dbb47810 */ /* 0x000fe20007ffe0ff */
[----:B------:R-:W-:Y:S01]  /*1030*/  IMAD.HI.U32 R2, R68, -0x326172a9, RZ ;  /* 0xcd9e8d5744027827 */ /* 0x000fe200078e00ff */
[----:B------:R-:W-:-:S03]  /*1040*/  LOP3.LUT R67, R207, R20, R183, 0x96, !PT ;  /* 0x00000014cf437212 */ /* 0x000fc600078e96b7 */
[----:B------:R-:W-:-:S04]  /*1050*/  VIADD R181, R218, 0xf1bbcdc8 ;  /* 0xf1bbcdc8dab57836 */ /* 0x000fc80000000000 */
[----:B------:R-:W-:Y:S02]  /*1060*/  @P0 LOP3.LUT R214, R214, 0x40, RZ, 0xfc, !PT ;  /* 0x00000040d6d60812 */ /* 0x000fe400078efcff */
[----:B------:R-:W-:Y:S01]  /*1070*/  LOP3.LUT R206, R2, R206, R181, 0x96, !PT ;  /* 0x000000ce02ce7212 */ /* 0x000fe200078e96b5 */
[----:B------:R-:W-:Y:S06]  /*1080*/  @!P0 BRA `(.L_x_21909) ;  /* 0x0000000000608947 */ /* 0x000fec0003800000 */
[C---:B------:R-:W-:Y:S01]  /*1090*/  IMAD.SHL.U32 R40, R49.reuse, 0x8, RZ ;  /* 0x0000000831287824 */ /* 0x040fe200078e00ff */
[----:B------:R-:W-:Y:S01]  /*10a0*/  ULDC.64 UR6, c[0x0][0x268] ;  /* 0x00009a0000067ab9 */ /* 0x000fe20000000a00 */
[----:B------:R-:W-:Y:S01]  /*10b0*/  SHF.L.U64.HI R2, R49, 0x3, RZ ;  /* 0x0000000331027819 */ /* 0x000fe200000102ff */
[----:B------:R-:W0:Y:S02]  /*10c0*/  LDC.64 R44, c[0x0][0x260] ;  /* 0x00009800ff2c7b82 */ /* 0x000e240000000a00 */
[----:B------:R-:W-:-:S04]  /*10d0*/  IADD3 R20, P0, R40, UR6, RZ ;  /* 0x0000000628147c10 */ /* 0x000fc8000ff1e0ff */
[----:B------:R-:W-:Y:S01]  /*10e0*/  IADD3.X R21, R2, UR7, RZ, P0, !PT ;  /* 0x0000000702157c10 */ /* 0x000fe200087fe4ff */
[----:B------:R-:W-:Y:S02]  /*10f0*/  ULDC.64 UR6, c[0x0][0x2c8] ;  /* 0x0000b20000067ab9 */ /* 0x000fe40000000a00 */
[----:B------:R-:W-:-:S03]  /*1100*/  ISETP.NE.U32.AND P0, PT, RZ, UR6, PT ;  /* 0x00000006ff007c0c */ /* 0x000fc6000bf05070 */
[----:B------:R-:W5:Y:S01]  /*1110*/  LDG.E.64 R20, desc[UR4][R20.64] ;  /* 0x0000000414147981 */ /* 0x000f62000c1e1b00 */
[----:B------:R-:W-:-:S13]  /*1120*/  ISETP.NE.AND.EX P0, PT, RZ, UR7, PT, P0 ;  /* 0x00000007ff007c0c */ /* 0x000fda000bf05300 */
[----:B------:R-:W-:-:S04]  /*1130*/  @P0 LEA R14, P1, R49, UR6, 0x3 ;  /* 0x00000006310e0c11 */ /* 0x000fc8000f8218ff */
[C---:B------:R-:W-:Y:S01]  /*1140*/  @P0 LEA.HI.X R15, R49.reuse, UR7, RZ, 0x3, P1 ;  /* 0x00000007310f0c11 */ /* 0x040fe200088f1cff */
[----:B------:R-:W-:Y:S02]  /*1150*/  ULDC.64 UR6, c[0x0][0x2d0] ;  /* 0x0000b40000067ab9 */ /* 0x000fe40000000a00 */
[----:B------:R-:W-:Y:S01]  /*1160*/  ISETP.NE.U32.AND P1, PT, RZ, UR6, PT ;  /* 0x00000006ff007c0c */ /* 0x000fe2000bf25070 */
[----:B0-----:R-:W-:Y:S01]  /*1170*/  IMAD.WIDE.U32 R44, R49, 0x8, R44 ;  /* 0x00000008312c7825 */ /* 0x001fe200078e002c */
[----:B------:R0:W5:Y:S02]  /*1180*/  @P0 LDG.E.64 R132, desc[UR4][R14.64] ;  /* 0x000000040e840981 */ /* 0x000164000c1e1b00 */
[----:B------:R-:W-:Y:S02]  /*1190*/  ISETP.NE.AND.EX P1, PT, RZ, UR7, PT, P1 ;  /* 0x00000007ff007c0c */ /* 0x000fe4000bf25310 */
[----:B------:R0:W5:Y:S11]  /*11a0*/  LDG.E.64 R64, desc[UR4][R44.64] ;  /* 0x000000042c407981 */ /* 0x000176000c1e1b00 */
[----:B------:R-:W-:-:S04]  /*11b0*/  @P1 IADD3 R40, P2, R40, UR6, RZ ;  /* 0x0000000628281c10 */ /* 0x000fc8000ff5e0ff */
[----:B------:R-:W-:-:S05]  /*11c0*/  @P1 IADD3.X R41, R2, UR7, RZ, P2, !PT ;  /* 0x0000000702291c10 */ /* 0x000fca00097fe4ff */
[----:B------:R0:W5:Y:S01]  /*11d0*/  @P1 LDG.E.64 R2, desc[UR4][R40.64] ;  /* 0x0000000428021981 */ /* 0x000162000c1e1b00 */
[----:B------:R-:W-:Y:S01]  /*11e0*/  VIADD R49, R49, 0x100 ;  /* 0x0000010031317836 */ /* 0x000fe20000000000 */
[----:B------:R-:W-:Y:S02]  /*11f0*/  @!P0 CS2R R132, SRZ ;  /* 0x0000000000848805 */ /* 0x000fe4000001ff00 */
[----:B0-----:R-:W-:-:S07]  /*1200*/  @!P1 CS2R R2, SRZ ;  /* 0x0000000000029805 */ /* 0x001fce000001ff00 */
.L_x_21909:
[----:B------:R-:W-:Y:S05]  /*1210*/  BSYNC B0 ;  /* 0x0000000000007941 */ /* 0x000fea0003800000 */
.L_x_21908:
[----:B------:R-:W-:Y:S01]  /*1220*/  ISETP.GE.U32.AND P0, PT, R176, 0x800, PT ;  /* 0x00000800b000780c */ /* 0x000fe20003f06070 */
[----:B------:R-:W-:Y:S01]  /*1230*/  BSSY B0, `(.L_x_21910) ;  /* 0x000001c000007945 */ /* 0x000fe20003800000 */
[----:B------:R-:W-:Y:S01]  /*1240*/  LOP3.LUT R214, R214, 0xffffffdf, RZ, 0xc0, !PT ;  /* 0xffffffdfd6d67812 */ /* 0x000fe200078ec0ff */
[----:B------:R-:W-:-:S10]  /*1250*/  IMAD.HI.U32 R51, R67, -0x2daee0ad, RZ ;  /* 0xd2511f5343337827 */ /* 0x000fd400078e00ff */
        /* <DEDUP_REMOVED lines=21> */
[----:B-1----:R-:W-:-:S05]  /*13b0*/  IMAD.WIDE.U32 R40, R49, 0x8, R40 ;  /* 0x0000000831287825 */ /* 0x002fca00078e0028 */
[----:B------:R0:W5:Y:S01]  /*13c0*/  LDG.E.64 R52, desc[UR4][R40.64] ;  /* 0x0000000428347981 */ /* 0x000162000c1e1b00 */
[----:B------:R-:W-:Y:S02]  /*13d0*/  @!P0 CS2R R128, SRZ ;  /* 0x0000000000808805 */ /* 0x000fe4000001ff00 */
[----:B0-----:R-:W-:-:S07]  /*13e0*/  @!P1 CS2R R126, SRZ ;  /* 0x00000000007e9805 */ /* 0x001fce000001ff00 */
.L_x_21911:
[----:B------:R-:W-:Y:S05]  /*13f0*/  BSYNC B0 ;  /* 0x0000000000007941 */ /* 0x000fea0003800000 */
.L_x_21910:
[----:B------:R-:W-:Y:S01]  /*1400*/  ULDC UR6, c[0x0][0x214] ;  /* 0x0000850000067ab9 */ /* 0x000fe20000000800 */
[----:B------:R-:W-:Y:S02]  /*1410*/  LOP3.LUT R208, R51, R42, R180, 0x96, !PT ;  /* 0x0000002a33d07212 */ /* 0x000fe400078e96b4 */
[----:B------:R-:W-:-:S13]  /*1420*/  ISETP.GE.AND P0, PT, R212, UR6, PT ;  /* 0x00000006d4007c0c */ /* 0x000fda000bf06270 */
[----:B------:R-:W-:Y:S05]  /*1430*/  @P0 EXIT ;  /* 0x000000000000094d */ /* 0x000fea0003800000 */
[----:B------:R-:W-:Y:S01]  /*1440*/  SHF.R.S32.HI R0, RZ, 0x2, R0 ;  /* 0x00000002ff007819 */ /* 0x000fe20000011400 */
[----:B-----5:R-:W-:Y:S01]  /*1450*/  IMAD.MOV.U32 R51, RZ, RZ, R17 ;  /* 0x000000ffff337224 */ /* 0x020fe200078e0011 */
[----:B------:R-:W-:Y:S01]  /*1460*/  MOV R54, R12 ;  /* 0x0000000c00367202 */ /* 0x000fe20000000f00 */
[--C-:B------:R-:W-:Y:S01]  /*1470*/  IMAD.MOV.U32 R107, RZ, RZ, R13.reuse ;  /* 0x000000ffff6b7224 */ /* 0x100fe200078e000d */
[----:B------:R-:W-:Y:S01]  /*1480*/  SHF.R.U64 R110, R12, 0x10, R13 ;  /* 0x000000100c6e7819 */ /* 0x000fe2000000120d */
[----:B------:R-:W-:Y:S01]  /*1490*/  IMAD.MOV.U32 R123, RZ, RZ, R27 ;  /* 0x000000ffff7b7224 */ /* 0x000fe200078e001b */
[--C-:B------:R-:W-:Y:S01]  /*14a0*/  SHF.R.U64 R102, R16, 0x10, R17.reuse ;  /* 0x0000001010667819 */ /* 0x100fe20000001211 */
[----:B------:R-:W-:Y:S01]  /*14b0*/  IMAD.MOV.U32 R106, RZ, RZ, R30 ;  /* 0x000000ffff6a7224 */ /* 0x000fe200078e001e */
[----:B------:R-:W-:Y:S01]  /*14c0*/  SHF.R.U32.HI R100, RZ, 0x10, R17 ;  /* 0x00000010ff647819 */ /* 0x000fe20000011611 */
[----:B------:R-:W-:Y:S01]  /*14d0*/  IMAD.MOV.U32 R48, RZ, RZ, R16 ;  /* 0x000000ffff307224 */ /* 0x000fe200078e0010 */
[----:B------:R-:W-:Y:S01]  /*14e0*/  LOP3.LUT R17, R196, 0xe0, RZ, 0xc0, !PT ;  /* 0x000000e0c4117812 */ /* 0x000fe200078ec0ff */
[----:B------:R-:W-:Y:S01]  /*14f0*/  IMAD.MOV.U32 R45, RZ, RZ, R37 ;  /* 0x000000ffff2d7224 */ /* 0x000fe200078e0025 */
[----:B------:R-:W-:Y:S01]  /*1500*/  LOP3.LUT R12, R0, 0xff, RZ, 0xc0, !PT ;  /* 0x000000ff000c7812 */ /* 0x000fe200078ec0ff */
[----:B------:R-:W-:Y:S01]  /*1510*/  ULDC.U8 UR6, c[0x0][0x2a0] ;  /* 0x0000a80000067ab9 */ /* 0x000fe20000000000 */
[----:B------:R-:W-:Y:S01]  /*1520*/  SHF.R.U32.HI R0, RZ, 0x3, R0 ;  /* 0x00000003ff007819 */ /* 0x000fe20000011600 */
[----:B------:R-:W-:Y:S01]  /*1530*/  IMAD.MOV.U32 R40, RZ, RZ, R18 ;  /* 0x000000ffff287224 */ /* 0x000fe200078e0012 */
[----:B------:R-:W-:Y:S01]  /*1540*/  VIADDMNMX R17, R12, -R17, RZ, !PT ;  /* 0x800000110c117246 */ /* 0x000fe200078001ff */
[----:B------:R-:W-:Y:S01]  /*1550*/  VIADD R178, R219, 0x96a522ad ;  /* 0x96a522addbb27836 */ /* 0x000fe20000000000 */
[----:B------:R-:W-:Y:S01]  /*1560*/  LOP3.LUT R205, R0, 0x1fffffe0, RZ, 0xc0, !PT ;  /* 0x1fffffe000cd7812 */ /* 0x000fe200078ec0ff */
[----:B------:R-:W-:Y:S01]  /*1570*/  IMAD.HI.U32 R202, R206, -0x2daee0ad, RZ ;  /* 0xd2511f53ceca7827 */ /* 0x000fe200078e00ff */
[----:B------:R-:W-:Y:S01]  /*1580*/  VIMNMX R0, R17, 0x20, PT ;  /* 0x0000002011007848 */ /* 0x000fe20003fe0100 */
[----:B------:R-:W-:Y:S01]  /*1590*/  HFMA2.MMA R203, -RZ, RZ, 0, 0 ;  /* 0x00000000ffcb7435 */ /* 0x000fe200000001ff */
[----:B------:R-:W-:Y:S01]  /*15a0*/  SHF.R.U32.HI R108, RZ, 0x10, R13 ;  /* 0x00000010ff6c7819 */ /* 0x000fe2000001160d */
[----:B------:R-:W-:Y:S01]  /*15b0*/  IMAD.SHL.U32 R13, R196, 0x20, RZ ;  /* 0x00000020c40d7824 */ /* 0x000fe200078e00ff */
[----:B------:R-:W-:Y:S01]  /*15c0*/  IADD3 R0, R0, R205, RZ ;  /* 0x000000cd00007210 */ /* 0x000fe20007ffe0ff */
[----:B------:R-:W-:Y:S01]  /*15d0*/  IMAD.MOV.U32 R177, RZ, RZ, R38 ;  /* 0x000000ffffb17224 */ /* 0x000fe200078e0026 */
[----:B------:R-:W-:Y:S01]  /*15e0*/  SHF.R.U64 R46, R18, 0x10, R19 ;  /* 0x00000010122e7819 */ /* 0x000fe20000001213 */
[----:B------:R-:W-:Y:S01]  /*15f0*/  IMAD.MOV.U32 R59, RZ, RZ, R29 ;  /* 0x000000ffff3b7224 */ /* 0x000fe200078e001d */
[----:B------:R-:W-:Y:S01]  /*1600*/  MOV R43, R19 ;  /* 0x00000013002b7202 */ /* 0x000fe20000000f00 */
[----:B------:R-:W-:Y:S01]  /*1610*/  IMAD.SHL.U32 R0, R0, 0x4, RZ ;  /* 0x0000000400007824 */ /* 0x000fe200078e00ff */
[----:B------:R-:W-:Y:S01]  /*1620*/  SHF.R.U32.HI R44, RZ, 0x10, R19 ;  /* 0x00000010ff2c7819 */ /* 0x000fe20000011613 */
[----:B------:R-:W-:Y:S01]  /*1630*/  VIADD R179, R218, 0x8ff34781 ;  /* 0x8ff34781dab37836 */ /* 0x000fe20000000000 */
[----:B------:R-:W-:Y:S01]  /*1640*/  LOP3.LUT R19, R13, 0x3e0, RZ, 0xc0, !PT ;  /* 0x000003e00d137812 */ /* 0x000fe200078ec0ff */
[----:B------:R-:W-:Y:S01]  /*1650*/  IMAD.HI.U32 R201, R208, -0x326172a9, RZ ;  /* 0xcd9e8d57d0c97827 */ /* 0x000fe200078e00ff */
[----:B------:R-:W-:Y:S01]  /*1660*/  I2FP.F32.U32 R207, R0 ;  /* 0x0000000000cf7245 */ /* 0x000fe20000201000 */
[----:B------:R-:W-:Y:S01]  /*1670*/  ULDC UR18, c[0x0][0x218] ;  /* 0x0000860000127ab9 */ /* 0x000fe20000000800 */
[----:B------:R-:W-:Y:S01]  /*1680*/  VIADDMNMX R19, R12, -R19, RZ, !PT ;  /* 0x800000130c137246 */ /* 0x000fe200078001ff */
[----:B------:R-:W-:Y:S01]  /*1690*/  HADD2.F32 R101, -RZ, R48.H0_H0 ;  /* 0x20000030ff657230 */ /* 0x000fe20000004100 */
[----:B------:R-:W-:Y:S01]  /*16a0*/  SHF.R.U64 R155, R26, 0x10, R27 ;  /* 0x000000101a9b7819 */ /* 0x000fe2000000121b */
[----:B------:R-:W-:Y:S01]  /*16b0*/  IMAD.MOV.U32 R57, RZ, RZ, R23 ;  /* 0x000000ffff397224 */ /* 0x000fe200078e0017 */
[----:B------:R-:W-:Y:S01]  /*16c0*/  SHF.R.U32.HI R124, RZ, 0x10, R27 ;  /* 0x00000010ff7c7819 */ /* 0x000fe2000001161b */
[----:B------:R-:W0:Y:S01]  /*16d0*/  MUFU.RCP R207, R207 ;  /* 0x000000cf00cf7308 */ /* 0x000e220000001000 */
[----:B------:R-:W-:Y:S01]  /*16e0*/  SHF.R.U64 R105, R30, 0x10, R31 ;  /* 0x000000101e697819 */ /* 0x000fe2000000121f */
[----:B------:R-:W-:Y:S01]  /*16f0*/  HADD2.F32 R147, -RZ, R144.H0_H0 ;  /* 0x20000090ff937230 */ /* 0x000fe20000004100 */
[--C-:B------:R-:W-:Y:S01]  /*1700*/  SHF.R.U64 R30, R14, 0x10, R15.reuse ;  /* 0x000000100e1e7819 */ /* 0x100fe2000000120f */
[----:B------:R-:W-:Y:S01]  /*1710*/  HADD2.F32 R48, -RZ, R45.H0_H0 ;  /* 0x2000002dff307230 */ /* 0x000fe20000004100 */
[----:B------:R-:W-:Y:S01]  /*1720*/  MOV R13, R15 ;  /* 0x0000000f000d7202 */ /* 0x000fe20000000f00 */
[----:B------:R-:W-:Y:S01]  /*1730*/  HADD2.F32 R146, -RZ, R11.H0_H0 ;  /* 0x2000000bff927230 */ /* 0x000fe20000004100 */
[----:B------:R-:W-:Y:S01]  /*1740*/  SHF.R.U32.HI R27, RZ, 0x10, R15 ;  /* 0x00000010ff1b7819 */ /* 0x000fe2000001160f */
[----:B------:R-:W-:Y:S01]  /*1750*/  IMAD R15, R67, -0x2daee0ad, RZ ;  /* 0xd2511f53430f7824 */ /* 0x000fe200078e02ff */
[----:B------:R-:W-:Y:S01]  /*1760*/  VIMNMX R12, R19, 0x20, PT ;  /* 0x00000020130c7848 */ /* 0x000fe20003fe0100 */
[----:B------:R-:W-:Y:S01]  /*1770*/  HADD2.F32 R142, -RZ, R9.H0_H0 ;  /* 0x20000009ff8e7230 */ /* 0x000fe20000004100 */
[--C-:B------:R-:W-:Y:S01]  /*1780*/  SHF.R.U64 R49, R36, 0x10, R37.reuse ;  /* 0x0000001024317819 */ /* 0x100fe20000001225 */
[----:B------:R-:W-:Y:S01]  /*1790*/  HADD2.F32 R139, -RZ, R136.H0_H0 ;  /* 0x20000088ff8b7230 */ /* 0x000fe20000004100 */
[----:B------:R-:W-:Y:S01]  /*17a0*/  SHF.R.U32.HI R47, RZ, 0x10, R37 ;  /* 0x00000010ff2f7819 */ /* 0x000fe20000011625 */
[----:B------:R-:W-:Y:S01]  /*17b0*/  IMAD.MOV.U32 R37, RZ, RZ, R65 ;  /* 0x000000ffff257224 */ /* 0x000fe200078e0041 */
[----:B------:R-:W-:Y:S01]  /*17c0*/  MOV R63, R32 ;  /* 0x00000020003f7202 */ /* 0x000fe20000000f00 */
[----:B------:R-:W-:Y:S01]  /*17d0*/  IMAD.IADD R205, R205, 0x1, R12 ;  /* 0x00000001cdcd7824 */ /* 0x000fe200078e020c */
[----:B------:R-:W-:Y:S01]  /*17e0*/  SHF.R.U64 R171, R32, 0x10, R33 ;  /* 0x0000001020ab7819 */ /* 0x000fe20000001221 */
[----:B------:R-:W-:Y:S01]  /*17f0*/  HADD2.F32 R45, -RZ, R40.H0_H0 ;  /* 0x20000028ff2d7230 */ /* 0x000fe20000004100 */
[----:B------:R-:W-:Y:S01]  /*1800*/  MOV R122, R28 ;  /* 0x0000001c007a7202 */ /* 0x000fe20000000f00 */
[----:B------:R-:W-:Y:S01]  /*1810*/  IMAD.MOV.U32 R56, RZ, RZ, R24 ;  /* 0x000000ffff387224 */ /* 0x000fe200078e0018 */
[----:B------:R-:W-:Y:S01]  /*1820*/  SHF.R.U64 R121, R28, 0x10, R29 ;  /* 0x000000101c797819 */ /* 0x000fe2000000121d */
[----:B------:R-:W-:Y:S01]  /*1830*/  IMAD.MOV.U32 R28, RZ, RZ, R14 ;  /* 0x000000ffff1c7224 */ /* 0x000fe200078e000e */
[----:B------:R-:W-:Y:S01]  /*1840*/  ISETP.NE.AND P0, PT, RZ, UR6, PT ;  /* 0x00000006ff007c0c */ /* 0x000fe2000bf05270 */
[----:B------:R-:W-:Y:S01]  /*1850*/  IMAD R14, R68, -0x326172a9, RZ ;  /* 0xcd9e8d57440e7824 */ /* 0x000fe200078e02ff */
[----:B------:R-:W-:Y:S01]  /*1860*/  SHF.R.U64 R66, R38, 0x10, R39 ;  /* 0x0000001026427819 */ /* 0x000fe20000001227 */
[----:B------:R-:W-:Y:S01]  /*1870*/  HADD2.F32 R138, -RZ, R7.H0_H0 ;  /* 0x20000007ff8a7230 */ /* 0x000fe20000004100 */
[----:B------:R-:W-:Y:S01]  /*1880*/  SHF.R.U32.HI R119, RZ, 0x10, R29 ;  /* 0x00000010ff777819 */ /* 0x000fe2000001161d */
[----:B------:R-:W-:Y:S01]  /*1890*/  HADD2.F32 R134, -RZ, R5.H0_H0 ;  /* 0x20000005ff867230 */ /* 0x000fe20000004100 */
[----:B------:R-:W-:Y:S01]  /*18a0*/  MOV R32, R20 ;  /* 0x0000001400207202 */ /* 0x000fe20000000f00 */
[----:B------:R-:W-:Y:S01]  /*18b0*/  HADD2.F32 R40, -RZ, R37.H0_H0 ;  /* 0x20000025ff287230 */ /* 0x000fe20000004100 */
[----:B------:R-:W-:Y:S01]  /*18c0*/  SHF.R.U64 R60, R34, 0x10, R35 ;  /* 0x00000010223c7819 */ /* 0x000fe20000001223 */
[----:B------:R-:W-:Y:S01]  /*18d0*/  IMAD.MOV.U32 R167, RZ, RZ, R33 ;  /* 0x000000ffffa77224 */ /* 0x000fe200078e0021 */
[----:B------:R-:W-:Y:S01]  /*18e0*/  MOV R61, R35 ;  /* 0x00000023003d7202 */ /* 0x000fe20000000f00 */
[----:B------:R-:W-:Y:S01]  /*18f0*/  IMAD.MOV.U32 R62, RZ, RZ, R34 ;  /* 0x000000ffff3e7224 */ /* 0x000fe200078e0022 */
[----:B------:R-:W-:Y:S01]  /*1900*/  SHF.R.U32.HI R125, RZ, 0x10, R35 ;  /* 0x00000010ff7d7819 */ /* 0x000fe20000011623 */
[--C-:B------:R-:W-:Y:S01]  /*1910*/  IMAD.MOV.U32 R35, RZ, RZ, R21.reuse ;  /* 0x000000ffff237224 */ /* 0x100fe200078e0015 */
[----:B------:R-:W-:Y:S01]  /*1920*/  MOV R50, R36 ;  /* 0x0000002400327202 */ /* 0x000fe20000000f00 */
[----:B------:R-:W-:Y:S01]  /*1930*/  HADD2.F32 R151, -RZ, R148.H0_H0 ;  /* 0x20000094ff977230 */ /* 0x000fe20000004100 */
[----:B------:R-:W-:Y:S01]  /*1940*/  SHF.R.U64 R38, R20, 0x10, R21 ;  /* 0x0000001014267819 */ /* 0x000fe20000001215 */
[----:B------:R-:W-:Y:S01]  /*1950*/  HADD2.F32 R143, -RZ, R140.H0_H0 ;  /* 0x2000008cff8f7230 */ /* 0x000fe20000004100 */
[----:B------:R-:W-:Y:S01]  /*1960*/  MOV R29, R53 ;  /* 0x00000035001d7202 */ /* 0x000fe20000000f00 */
[----:B------:R-:W-:Y:S01]  /*1970*/  HADD2.F32 R135, -RZ, R132.H0_H0 ;  /* 0x20000084ff877230 */ /* 0x000fe20000004100 */
[--C-:B------:R-:W-:Y:S01]  /*1980*/  SHF.R.U64 R113, R22, 0x10, R23.reuse ;  /* 0x0000001016717819 */ /* 0x100fe20000001217 */
[----:B------:R-:W-:Y:S01]  /*1990*/  HADD2.F32 R130, -RZ, R3.H0_H0 ;  /* 0x20000003ff827230 */ /* 0x000fe20000004100 */
[----:B------:R-:W-:Y:S01]  /*19a0*/  SHF.R.U32.HI R111, RZ, 0x10, R23 ;  /* 0x00000010ff6f7819 */ /* 0x000fe20000011617 */
[----:B------:R-:W-:Y:S01]  /*19b0*/  HADD2.F32 R37, -RZ, R32.H0_H0 ;  /* 0x20000020ff257230 */ /* 0x000fe20000004100 */
[----:B------:R-:W-:Y:S01]  /*19c0*/  SHF.R.U32.HI R36, RZ, 0x10, R21 ;  /* 0x00000010ff247819 */ /* 0x000fe20000011615 */
[----:B------:R-:W-:Y:S01]  /*19d0*/  IMAD.MOV.U32 R169, RZ, RZ, R39 ;  /* 0x000000ffffa97224 */ /* 0x000fe200078e0027 */
[----:B------:R-:W-:Y:S01]  /*19e0*/  SHF.R.U64 R20, R144, 0x10, R145 ;  /* 0x0000001090147819 */ /* 0x000fe20000001291 */
[----:B------:R-:W-:Y:S01]  /*19f0*/  HADD2.F32 R144, -RZ, R8.H0_H0 ;  /* 0x20000008ff907230 */ /* 0x000fe20000004100 */
[----:B------:R-:W-:Y:S01]  /*1a00*/  LOP3.LUT R202, R202, R15, R178, 0x96, !PT ;  /* 0x0000000fcaca7212 */ /* 0x000fe200078e96b2 */
[----:B------:R-:W-:Y:S01]  /*1a10*/  IMAD.MOV.U32 R58, RZ, RZ, R26 ;  /* 0x000000ffff3a7224 */ /* 0x000fe200078e001a */
[--C-:B------:R-:W-:Y:S01]  /*1a20*/  SHF.R.U64 R23, R10, 0x10, R11.reuse ;  /* 0x000000100a177819 */ /* 0x100fe2000000120b */
[----:B------:R-:W-:Y:S01]  /*1a30*/  IMAD.MOV.U32 R114, RZ, RZ, R22 ;  /* 0x000000ffff727224 */ /* 0x000fe200078e0016 */
[----:B------:R-:W-:Y:S01]  /*1a40*/  SHF.R.U32.HI R21, RZ, 0x10, R11 ;  /* 0x00000010ff157819 */ /* 0x000fe2000001160b */
[----:B------:R-:W-:Y:S01]  /*1a50*/  IMAD.MOV.U32 R34, RZ, RZ, R52 ;  /* 0x000000ffff227224 */ /* 0x000fe200078e0034 */
[--C-:B------:R-:W-:Y:S01]  /*1a60*/  SHF.R.U64 R19, R8, 0x10, R9.reuse ;  /* 0x0000001008137819 */ /* 0x100fe20000001209 */
[----:B------:R-:W-:Y:S01]  /*1a70*/  HADD2.F32 R158, -RZ, R152.H0_H0 ;  /* 0x20000098ff9e7230 */ /* 0x000fe20000004100 */
[----:B------:R-:W-:Y:S01]  /*1a80*/  SHF.R.U32.HI R17, RZ, 0x10, R9 ;  /* 0x00000010ff117819 */ /* 0x000fe20000011609 */
[----:B------:R-:W-:Y:S01]  /*1a90*/  HADD2.F32 R32, -RZ, R29.H0_H0 ;  /* 0x2000001dff207230 */ /* 0x000fe20000004100 */
[----:B------:R-:W-:Y:S01]  /*1aa0*/  SHF.R.U64 R12, R136, 0x10, R137 ;  /* 0x00000010880c7819 */ /* 0x000fe20000001289 */
[----:B------:R-:W-:Y:S01]  /*1ab0*/  HADD2.F32 R136, -RZ, R4.H0_H0 ;  /* 0x20000004ff887230 */ /* 0x000fe20000004100 */
[----:B------:R-:W-:Y:S01]  /*1ac0*/  SHF.R.U64 R118, R24, 0x10, R25 ;  /* 0x0000001018767819 */ /* 0x000fe20000001219 */
[----:B------:R-:W-:Y:S01]  /*1ad0*/  IMAD.MOV.U32 R42, RZ, RZ, R64 ;  /* 0x000000ffff2a7224 */ /* 0x000fe200078e0040 */
        /* <DEDUP_REMOVED lines=10> */
[----:B------:R-:W-:Y:S01]  /*1b80*/  MOV R55, R31 ;  /* 0x0000001f00377202 */ /* 0x000fe20000000f00 */
[----:B------:R-:W-:Y:S01]  /*1b90*/  HADD2.F32 R164, -RZ, R173.H0_H0 ;  /* 0x200000adffa47230 */ /* 0x000fe20000004100 */
[----:B------:R-:W-:Y:S01]  /*1ba0*/  SHF.R.U32.HI R103, RZ, 0x10, R31 ;  /* 0x00000010ff677819 */ /* 0x000fe2000001161f */
[----:B------:R-:W-:Y:S01]  /*1bb0*/  HADD2.F32 R150, -RZ, R157.H0_H0 ;  /* 0x2000009dff967230 */ /* 0x000fe20000004100 */
[----:B------:R-:W-:Y:S01]  /*1bc0*/  SHF.R.U64 R24, R148, 0x10, R149 ;  /* 0x0000001094187819 */ /* 0x000fe20000001295 */
[----:B------:R-:W-:Y:S01]  /*1bd0*/  HADD2.F32 R148, -RZ, R10.H0_H0 ;  /* 0x2000000aff947230 */ /* 0x000fe20000004100 */
[----:B------:R-:W-:Y:S01]  /*1be0*/  SHF.R.U64 R16, R140, 0x10, R141 ;  /* 0x000000108c107819 */ /* 0x000fe2000000128d */
[----:B------:R-:W-:Y:S01]  /*1bf0*/  HADD2.F32 R140, -RZ, R6.H0_H0 ;  /* 0x20000006ff8c7230 */ /* 0x000fe20000004100 */
[----:B------:R-:W-:Y:S01]  /*1c00*/  SHF.R.U64 R4, R132, 0x10, R133 ;  /* 0x0000001084047819 */ /* 0x000fe20000001285 */
[----:B------:R-:W-:Y:S01]  /*1c10*/  HADD2.F32 R132, -RZ, R2.H0_H0 ;  /* 0x20000002ff847230 */ /* 0x000fe20000004100 */
[--C-:B------:R-:W-:Y:S01]  /*1c20*/  SHF.R.U64 R7, R2, 0x10, R3.reuse ;  /* 0x0000001002077819 */ /* 0x100fe20000001203 */
[----:B------:R-:W-:Y:S01]  /*1c30*/  IMAD R208, R208, -0x326172a9, RZ ;  /* 0xcd9e8d57d0d07824 */ /* 0x000fe200078e02ff */
[----:B------:R-:W-:Y:S01]  /*1c40*/  SHF.R.U32.HI R5, RZ, 0x10, R3 ;  /* 0x00000010ff057819 */ /* 0x000fe20000011603 */
[----:B------:R-:W-:Y:S01]  /*1c50*/  HADD2.F32 R8, -RZ, R4.H0_H0 ;  /* 0x20000004ff087230 */ /* 0x000fe20000004100 */
[----:B------:R-:W-:Y:S01]  /*1c60*/  SHF.R.U32.HI R165, RZ, 0x10, R39 ;  /* 0x00000010ffa57819 */ /* 0x000fe20000011627 */
[----:B------:R-:W-:Y:S01]  /*1c70*/  IMAD R206, R206, -0x2daee0ad, RZ ;  /* 0xd2511f53cece7824 */ /* 0x000fe200078e02ff */
[----:B------:R-:W-:Y:S01]  /*1c80*/  MOV R115, R25 ;  /* 0x0000001900737202 */ /* 0x000fe20000000f00 */
[----:B------:R-:W-:Y:S01]  /*1c90*/  IMAD.MOV.U32 R94, RZ, RZ, 0x1 ;  /* 0x00000001ff5e7424 */ /* 0x000fe200078e00ff */
[----:B------:R-:W-:Y:S01]  /*1ca0*/  SHF.R.U32.HI R116, RZ, 0x10, R25 ;  /* 0x00000010ff747819 */ /* 0x000fe20000011619 */
[----:B------:R-:W-:Y:S01]  /*1cb0*/  HADD2.F32 R177, -RZ, R177.H0_H0 ;  /* 0x200000b1ffb17230 */ /* 0x000fe20000004100 */
[--C-:B------:R-:W-:Y:S01]  /*1cc0*/  SHF.R.U64 R33, R52, 0x10, R53.reuse ;  /* 0x0000001034217819 */ /* 0x100fe20000001235 */
[----:B------:R-:W-:Y:S01]  /*1cd0*/  HADD2.F32 R169, -RZ, R169.H0_H0 ;  /* 0x200000a9ffa97230 */ /* 0x000fe20000004100 */
[----:B------:R-:W-:Y:S01]  /*1ce0*/  SHF.R.U32.HI R31, RZ, 0x10, R53 ;  /* 0x00000010ff1f7819 */ /* 0x000fe20000011635 */
[----:B------:R-:W-:Y:S01]  /*1cf0*/  HADD2.F32 R165, -RZ, R165.H0_H0 ;  /* 0x200000a5ffa57230 */ /* 0x000fe20000004100 */
[----:B------:R-:W-:Y:S01]  /*1d00*/  LOP3.LUT R201, R201, R14, R179, 0x96, !PT ;  /* 0x0000000ec9c97212 */ /* 0x000fe200078e96b3 */
[----:B------:R-:W-:Y:S01]  /*1d10*/  HADD2.F32 R171, -RZ, R171.H0_H0 ;  /* 0x200000abffab7230 */ /* 0x000fe20000004100 */
[----:B------:R-:W-:Y:S01]  /*1d20*/  SHF.R.U64 R154, R152, 0x10, R153 ;  /* 0x00000010989a7819 */ /* 0x000fe20000001299 */
[----:B------:R-:W-:Y:S01]  /*1d30*/  HADD2.F32 R167, -RZ, R167.H0_H0 ;  /* 0x200000a7ffa77230 */ /* 0x000fe20000004100 */
[----:B------:R-:W-:Y:S01]  /*1d40*/  SHF.R.U64 R3, R128, 0x10, R129 ;  /* 0x0000001080037819 */ /* 0x000fe20000001281 */
        /* <DEDUP_REMOVED lines=37> */
[----:B------:R-:W-:Y:S01]  /*1fa0*/  LOP3.LUT R204, R204, 0x3, RZ, 0xc0, !PT ;  /* 0x00000003cccc7812 */ /* 0x000fe200078ec0ff */
[----:B------:R-:W-:Y:S01]  /*1fb0*/  HADD2.F32 R125, -RZ, R125.H0_H0 ;  /* 0x2000007dff7d7230 */ /* 0x000fe20000004100 */
[----:B------:R-:W-:Y:S01]  /*1fc0*/  @P0 LOP3.LUT R214, R214, 0x10, RZ, 0xfc, !PT ;  /* 0x00000010d6d60812 */ /* 0x000fe200078efcff */
        /* <DEDUP_REMOVED lines=79> */
[----:B0-----:R-:W-:-:S07]  /*24c0*/  IMAD.SHL.U32 R205, R205, 0x4, RZ ;  /* 0x00000004cdcd7824 */ /* 0x001fce00078e00ff */
.L_x_22464:
[----:B------:R-:W-:Y:S01]  /*24d0*/  IMAD R92, R212, UR18, RZ ;  /* 0x00000012d45c7c24 */ /* 0x000fe2000f8e02ff */
        /* <DEDUP_REMOVED lines=33> */
.L_x_21915:
[----:B------:R-:W-:-:S07]  /*26f0*/  IMAD.MOV.U32 R222, RZ, RZ, R208 ;  /* 0x000000ffffde7224 */ /* 0x000fce00078e00d0 */
.L_x_21916:
[----:B------:R-:W-:Y:S05]  /*2700*/  BSYNC B1 ;  /* 0x0000000000017941 */ /* 0x000fea0003800000 */
.L_x_21914:
        /* <DEDUP_REMOVED lines=16> */
.L_x_21920:
[----:B------:R-:W-:Y:S05]  /*2810*/  BSYNC B2 ;  /* 0x0000000000027941 */ /* 0x000fea0003800000 */
.L_x_21919:
        /* <DEDUP_REMOVED lines=44> */
.L_x_21918:
[----:B------:R-:W-:Y:S05]  /*2ae0*/  BSYNC B1 ;  /* 0x0000000000017941 */ /* 0x000fea0003800000 */
.L_x_21917:
[----:B------:R-:W0:Y:S01]  /*2af0*/  LDC R220, c[0x0][0x294] ;  /* 0x0000a500ffdc7b82 */ /* 0x000e220000000800 */
[----:B------:R-:W-:Y:S01]  /*2b00*/  I2FP.F32.U32 R96, R222 ;  /* 0x000000de00607245 */ /* 0x000fe20000201000 */
[----:B------:R-:W-:Y:S01]  /*2b10*/  IMAD.MOV.U32 R221, RZ, RZ, 0x2f800000 ;  /* 0x2f800000ffdd7424 */ /* 0x000fe200078e00ff */
[----:B------:R-:W-:Y:S02]  /*2b20*/  ISETP.NE.U32.AND P2, PT, R92, RZ, PT ;  /* 0x000000ff5c00720c */ /* 0x000fe40003f45070 */
[----:B------:R-:W-:Y:S01]  /*2b30*/  LOP3.LUT R214, R214, 0xfffffffe, RZ, 0xc0, !PT ;  /* 0xfffffffed6d67812 */ /* 0x000fe200078ec0ff */
[----:B------:R-:W-:Y:S01]  /*2b40*/  FFMA.FTZ R97, R96, R221, 1.1641532182693481445e-10 ;  /* 0x2f00000060617423 */ /* 0x000fe200000100dd */
[----:B------:R-:W-:Y:S01]  /*2b50*/  ISETP.NE.AND.EX P2, PT, R93, RZ, PT, P2 ;  /* 0x000000ff5d00720c */ /* 0x000fe20003f45320 */
[----:B------:R-:W1:Y:S03]  /*2b60*/  LDC R95, c[0x0][0x298] ;  /* 0x0000a600ff5f7b82 */ /* 0x000e660000000800 */
[----:B0-----:R-:W-:Y:S01]  /*2b70*/  FSETP.GTU.FTZ.AND P3, PT, R97, R220, PT ;  /* 0x000000dc6100720b */ /* 0x001fe20003f7c000 */
[----:B-1---5:R-:W-:-:S12]  /*2b80*/  FMUL.FTZ R60, R60, R95 ;  /* 0x0000005f3c3c7220 */ /* 0x022fd80000410000 */
        /* <DEDUP_REMOVED lines=8> */
.L_x_21921:
        /* <DEDUP_REMOVED lines=12> */
.L_x_21924:
[----:B------:R-:W-:-:S07]  /*2cd0*/  IMAD.MOV.U32 R204, RZ, RZ, R208 ;  /* 0x000000ffffcc7224 */ /* 0x000fce00078e00d0 */
.L_x_21925:
[----:B------:R-:W-:Y:S05]  /*2ce0*/  BSYNC B1 ;  /* 0x0000000000017941 */ /* 0x000fea0003800000 */
.L_x_21923:
        /* <DEDUP_REMOVED lines=16> */
.L_x_21929:
[----:B------:R-:W-:Y:S05]  /*2df0*/  BSYNC B2 ;  /* 0x0000000000027941 */ /* 0x000fea0003800000 */
.L_x_21928:
        /* <DEDUP_REMOVED lines=44> */
.L_x_21927:
[----:B------:R-:W-:Y:S05]  /*30c0*/  BSYNC B1 ;  /* 0x0000000000017941 */ /* 0x000fea0003800000 */
.L_x_21926:
[----:B------:R-:W-:-:S05]  /*30d0*/  I2FP.F32.U32 R96, R204 ;  /* 0x000000cc00607245 */ /* 0x000fca0000201000 */
[----:B------:R-:W-:Y:S01]  /*30e0*/  FFMA.FTZ R93, R96, R221, 1.1641532182693481445e-10 ;  /* 0x2f000000605d7423 */ /* 0x000fe200000100dd */
[----:B------:R-:W-:-:S04]  /*30f0*/  FMUL.FTZ R96, R56, R95 ;  /* 0x0000005f38607220 */ /* 0x000fc80000410000 */
[----:B------:R-:W-:-:S04]  /*3100*/  FSETP.GTU.FTZ.AND P3, PT, R93, R220, PT ;  /* 0x000000dc5d00720b */ /* 0x000fc80003f7c000 */
[----:B------:R-:W-:Y:S02]  /*3110*/  FSEL R93, R96, RZ, !P3 ;  /* 0x000000ff605d7208 */ /* 0x000fe40005800000 */
[----:B------:R-:W-:-:S03]  /*3120*/  SEL R200, RZ, 0x1, P3 ;  /* 0x00000001ffc87807 */ /* 0x000fc60001800000 */
[----:B------:R-:W-:-:S04]  /*3130*/  FADD.FTZ R60, R93, R60 ;  /* 0x0000003c5d3c7221 */ /* 0x000fc80000010000 */
[----:B------:R-:W-:-:S07]  /*3140*/  @P0 FADD.FTZ R60, R52, R60 ;  /* 0x0000003c343c0221 */ /* 0x000fce0000010000 */
.L_x_21922:
        /* <DEDUP_REMOVED lines=12> */
.L_x_21931:
[----:B------:R-:W-:-:S07]  /*3210*/  IMAD.MOV.U32 R204, RZ, RZ, R208 ;  /* 0x000000ffffcc7224 */ /* 0x000fce00078e00d0 */
.L_x_21932:
[----:B------:R-:W-:Y:S05]  /*3220*/  BSYNC B1 ;  /* 0x0000000000017941 */ /* 0x000fea0003800000 */
.L_x_21930:
        /* <DEDUP_REMOVED lines=16> */
.L_x_21936:
[----:B------:R-:W-:Y:S05]  /*3330*/  BSYNC B2 ;  /* 0x0000000000027941 */ /* 0x000fea0003800000 */
.L_x_21935:
        /* <DEDUP_REMOVED lines=44> */
.L_x_21934:
[----:B------:R-:W-:Y:S05]  /*3600*/  BSYNC B1 ;  /* 0x0000000000017941 */ /* 0x000fea0003800000 */
.L_x_21933:
[----:B------:R-:W-:Y:S01]  /*3610*/  I2FP.F32.U32 R92, R204 ;  /* 0x000000cc005c7245 */ /* 0x000fe20000201000 */
[----:B------:R-:W-:-:S04]  /*3620*/  FMUL.FTZ R61, R61, R95 ;  /* 0x0000005f3d3d7220 */ /* 0x000fc80000410000 */
[----:B------:R-:W-:-:S05]  /*3630*/  FFMA.FTZ R97, R92, R221, 1.1641532182693481445e-10 ;  /* 0x2f0000005c617423 */ /* 0x000fca00000100dd */
        /* <DEDUP_REMOVED lines=8> */
.L_x_21937:
        /* <DEDUP_REMOVED lines=12> */
.L_x_21940:
[----:B------:R-:W-:-:S07]  /*3780*/  IMAD.MOV.U32 R199, RZ, RZ, R208 ;  /* 0x000000ffffc77224 */ /* 0x000fce00078e00d0 */
.L_x_21941:
[----:B------:R-:W-:Y:S05]  /*3790*/  BSYNC B1 ;  /* 0x0000000000017941 */ /* 0x000fea0003800000 */
.L_x_21939:
        /* <DEDUP_REMOVED lines=16> */
.L_x_21945:
[----:B------:R-:W-:Y:S05]  /*38a0*/  BSYNC B2 ;  /* 0x0000000000027941 */ /* 0x000fea0003800000 */
.L_x_21944:
        /* <DEDUP_REMOVED lines=44> */
.L_x_21943:
[----:B------:R-:W-:Y:S05]  /*3b70*/  BSYNC B1 ;  /* 0x0000000000017941 */ /* 0x000fea0003800000 */
.L_x_21942:
        /* <DEDUP_REMOVED lines=8> */
.L_x_21938:
        /* <DEDUP_REMOVED lines=12> */
.L_x_21947:
[----:B------:R-:W-:-:S07]  /*3cc0*/  IMAD.MOV.U32 R204, RZ, RZ, R208 ;  /* 0x000000ffffcc7224 */ /* 0x000fce00078e00d0 */
.L_x_21948:
[----:B------:R-:W-:Y:S05]  /*3cd0*/  BSYNC B1 ;  /* 0x0000000000017941 */ /* 0x000fea0003800000 */
.L_x_21946:
        /* <DEDUP_REMOVED lines=16> */
.L_x_21952:
[----:B------:R-:W-:Y:S05]  /*3de0*/  BSYNC B2 ;  /* 0x0000000000027941 */ /* 0x000fea0003800000 */
.L_x_21951:
        /* <DEDUP_REMOVED lines=44> */
.L_x_21950:
[----:B------:R-:W-:Y:S05]  /*40b0*/  BSYNC B1 ;  /* 0x0000000000017941 */ /* 0x000fea0003800000 */
.L_x_21949:
[----:B------:R-:W-:Y:S01]  /*40c0*/  I2FP.F32.U32 R92, R204 ;  /* 0x000000cc005c7245 */ /* 0x000fe20000201000 */
[----:B------:R-:W-:-:S04]  /*40d0*/  FMUL.FTZ R62, R62, R95 ;  /* 0x0000005f3e3e7220 */ /* 0x000fc80000410000 */
[----:B------:R-:W-:-:S05]  /*40e0*/  FFMA.FTZ R97, R92, R221, 1.1641532182693481445e-10 ;  /* 0x2f0000005c617423 */ /* 0x000fca00000100dd */
        /* <DEDUP_REMOVED lines=8> */
.L_x_21953:
        /* <DEDUP_REMOVED lines=12> */
.L_x_21956:
[----:B------:R-:W-:-:S07]  /*4230*/  MOV R198, R208 ;  /* 0x000000d000c67202 */ /* 0x000fce0000000f00 */
.L_x_21957:
[----:B------:R-:W-:Y:S05]  /*4240*/  BSYNC B1 ;  /* 0x0000000000017941 */ /* 0x000fea0003800000 */
.L_x_21955:
        /* <DEDUP_REMOVED lines=16> */
.L_x_21961:
[----:B------:R-:W-:Y:S05]  /*4350*/  BSYNC B2 ;  /* 0x0000000000027941 */ /* 0x000fea0003800000 */
.L_x_21960:
        /* <DEDUP_REMOVED lines=44> */
.L_x_21959:
[----:B------:R-:W-:Y:S05]  /*4620*/  BSYNC B1 ;  /* 0x0000000000017941 */ /* 0x000fea0003800000 */
.L_x_21958:
        /* <DEDUP_REMOVED lines=8> */
.L_x_21954:
        /* <DEDUP_REMOVED lines=12> */
.L_x_21963:
[----:B------:R-:W-:-:S07]  /*4770*/  MOV R204, R208 ;  /* 0x000000d000cc7202 */ /* 0x000fce0000000f00 */
.L_x_21964:
[----:B------:R-:W-:Y:S05]  /*4780*/  BSYNC B1 ;  /* 0x0000000000017941 */ /* 0x000fea0003800000 */
.L_x_21962:
        /* <DEDUP_REMOVED lines=16> */
.L_x_21968:
[----:B------:R-:W-:Y:S05]  /*4890*/  BSYNC B2 ;  /* 0x0000000000027941 */ /* 0x000fea0003800000 */
.L_x_21967:
        /* <DEDUP_REMOVED lines=44> */
.L_x_21966:
[----:B------:R-:W-:Y:S05]  /*4b60*/  BSYNC B1 ;  /* 0x0000000000017941 */ /* 0x000fea0003800000 */
.L_x_21965:
        /* <DEDUP_REMOVED lines=11> */
.L_x_21969:
        /* <DEDUP_REMOVED lines=12> */
.L_x_21972:
[----:B------:R-:W-:-:S07]  /*4ce0*/  IMAD.MOV.U32 R197, RZ, RZ, R208 ;  /* 0x000000ffffc57224 */ /* 0x000fce00078e00d0 */
.L_x_21973:
[----:B------:R-:W-:Y:S05]  /*4cf0*/  BSYNC B1 ;  /* 0x0000000000017941 */ /* 0x000fea0003800000 */
.L_x_21971:
        /* <DEDUP_REMOVED lines=16> */
.L_x_21977:
[----:B------:R-:W-:Y:S05]  /*4e00*/  BSYNC B2 ;  /* 0x0000000000027941 */ /* 0x000fea0003800000 */
.L_x_21976:
        /* <DEDUP_REMOVED lines=44> */
.L_x_21975:
[----:B------:R-:W-:Y:S05]  /*50d0*/  BSYNC B1 ;  /* 0x0000000000017941 */ /* 0x000fea0003800000 */
.L_x_21974:
[----:B------:R-:W-:Y:S01]  /*50e0*/  I2FP.F32.U32 R92, R197 ;  /* 0x000000c5005c7245 */ /* 0x000fe20000201000 */
[----:B------:R-:W-:-:S04]  /*50f0*/  FMUL.FTZ R95, R59, R95 ;  /* 0x0000005f3b5f7220 */ /* 0x000fc80000410000 */
[----:B------:R-:W-:-:S05]  /*5100*/  FFMA.FTZ R221, R92, R221, 1.1641532182693481445e-10 ;  /* 0x2f0000005cdd7423 */ /* 0x000fca00000100dd */
[----:B------:R-:W-:-:S04]  /*5110*/  FSETP.GTU.FTZ.AND P2, PT, R221, R220, PT ;  /* 0x000000dcdd00720b */ /* 0x000fc80003f5c000 */
[----:B------:R-:W-:Y:S02]  /*5120*/  FSEL R92, R95, RZ, !P2 ;  /* 0x000000ff5f5c7208 */ /* 0x000fe40005000000 */
[----:B------:R-:W-:-:S03]  /*5130*/  SEL R197, RZ, 0x1, P2 ;  /* 0x00000001ffc57807 */ /* 0x000fc60001000000 */
[----:B------:R-:W-:-:S04]  /*5140*/  FADD.FTZ R63, R92, R63 ;  /* 0x0000003f5c3f7221 */ /* 0x000fc80000010000 */
[----:B------:R-:W-:-:S07]  /*5150*/  @P0 FADD.FTZ R63, R55, R63 ;  /* 0x0000003f373f0221 */ /* 0x000fce0000010000 */
.L_x_21970:
[----:B------:R-:W-:Y:S01]  /*5160*/  LOP3.LUT P0, RZ, R214, 0x1, RZ, 0xc0, !PT ;  /* 0x00000001d6ff7812 */ /* 0x000fe2000780c0ff */
[C---:B------:R-:W-:Y:S01]  /*5170*/  IMAD.SHL.U32 R217, R215.reuse, 0x4, RZ ;  /* 0x00000004d7d97824 */ /* 0x040fe200078e00ff */
[----:B------:R-:W-:Y:S02]  /*5180*/  SEL R95, RZ, 0x1000000, P5 ;  /* 0x01000000ff5f7807 */ /* 0x000fe40002800000 */
[----:B------:R-:W-:Y:S02]  /*5190*/  SEL R216, RZ, 0x1, P0 ;  /* 0x00000001ffd87807 */ /* 0x000fe40000000000 */
[----:B------:R-:W-:Y:S02]  /*51a0*/  SEL R98, RZ, 0x10000, P4 ;  /* 0x00010000ff627807 */ /* 0x000fe40002000000 */
[----:B------:R-:W-:Y:S02]  /*51b0*/  SEL R99, RZ, 0x100, P3 ;  /* 0x00000100ff637807 */ /* 0x000fe40001800000 */
[----:B------:R-:W-:-:S02]  /*51c0*/  LEA R96, P0, R215, UR10, 0x4 ;  /* 0x0000000ad7607c11 */ /* 0x000fc4000f8020ff */
[----:B------:R-:W-:Y:S02]  /*51d0*/  IADD3 R95, R99, R95, R98 ;  /* 0x0000005f635f7210 */ /* 0x000fe40007ffe062 */
[C---:B------:R-:W-:Y:S02]  /*51e0*/  LEA.HI.X R97, R215.reuse, UR11, RZ, 0x4, P0 ;  /* 0x0000000bd7617c11 */ /* 0x040fe400080f24ff */
[----:B------:R-:W-:Y:S01]  /*51f0*/  SHF.L.U64.HI R220, R215, 0x2, RZ ;  /* 0x00000002d7dc7819 */ /* 0x000fe200000102ff */
[----:B------:R-:W-:Y:S01]  /*5200*/  IMAD.IADD R95, R95, 0x1, R216 ;  /* 0x000000015f5f7824 */ /* 0x000fe200078e02d8 */
[----:B------:R-:W-:Y:S01]  /*5210*/  IADD3 R92, P0, R217, UR12, RZ ;  /* 0x0000000cd95c7c10 */ /* 0x000fe2000ff1e0ff */
[----:B------:R0:W-:Y:S03]  /*5220*/  STG.E.128 desc[UR4][R96.64], R60 ;  /* 0x0000003c60007986 */ /* 0x0001e6000c101d04 */
[----:B------:R-:W-:-:S05]  /*5230*/  IADD3.X R93, R220, UR13, RZ, P0, !PT ;  /* 0x0000000ddc5d7c10 */ /* 0x000fca00087fe4ff */
[----:B------:R0:W-:Y:S01]  /*5240*/  STG.E desc[UR4][R92.64], R95 ;  /* 0x0000005f5c007986 */ /* 0x0001e2000c101904 */
[----:B------:R-:W-:Y:S05]  /*5250*/  @!P1 BRA `(.L_x_21978) ;  /* 0x00000000002c9947 */ /* 0x000fea0003800000 */
[----:B0-----:R-:W-:Y:S02]  /*5260*/  SHF.L.U32 R96, R198, 0x10, RZ ;  /* 0x00000010c6607819 */ /* 0x001fe400000006ff */
[----:B------:R-:W-:Y:S02]  /*5270*/  LOP3.LUT R95, R197, 0xffff, RZ, 0xc0, !PT ;  /* 0x0000ffffc55f7812 */ /* 0x000fe400078ec0ff */
[----:B------:R-:W-:Y:S02]  /*5280*/  LOP3.LUT R96, R96, 0xff0000, RZ, 0xc0, !PT ;  /* 0x00ff000060607812 */ /* 0x000fe400078ec0ff */
[----:B------:R-:W-:Y:S02]  /*5290*/  LOP3.LUT R98, R199, 0xff, RZ, 0xc0, !PT ;  /* 0x000000ffc7627812 */ /* 0x000fe400078ec0ff */
[----:B------:R-:W-:Y:S01]  /*52a0*/  IADD3 R92, P0, R217, UR14, RZ ;  /* 0x0000000ed95c7c10 */ /* 0x000fe2000ff1e0ff */
[----:B------:R-:W-:Y:S01]  /*52b0*/  IMAD R95, R95, 0x1000000, R96 ;  /* 0x010000005f5f7824 */ /* 0x000fe200078e0260 */
[----:B------:R-:W-:-:S02]  /*52c0*/  LOP3.LUT R96, R200, 0xff, RZ, 0xc0, !PT ;  /* 0x000000ffc8607812 */ /* 0x000fc400078ec0ff */
[----:B------:R-:W-:Y:S01]  /*52d0*/  IADD3.X R93, R220, UR15, RZ, P0, !PT ;  /* 0x0000000fdc5d7c10 */ /* 0x000fe200087fe4ff */
[----:B------:R-:W-:-:S05]  /*52e0*/  IMAD R95, R98, 0x100, R95 ;  /* 0x00000100625f7824 */ /* 0x000fca00078e025f */
[----:B------:R-:W-:-:S05]  /*52f0*/  IADD3 R95, R95, R96, RZ ;  /* 0x000000605f5f7210 */ /* 0x000fca0007ffe0ff */
[----:B------:R1:W-:Y:S02]  /*5300*/  STG.E desc[UR4][R92.64], R95 ;  /* 0x0000005f5c007986 */ /* 0x0003e4000c101904 */
.L_x_21978:
[----:B01----:R-:W-:-:S07]  /*5310*/  VIADD R95, R215, 0x100 ;  /* 0x00000100d75f7836 */ /* 0x003fce0000000000 */
.L_x_21913:
[----:B------:R-:W-:Y:S05]  /*5320*/  BSYNC B0 ;  /* 0x0000000000007941 */ /* 0x000fea0003800000 */
.L_x_21912:
        /* <DEDUP_REMOVED lines=29> */
.L_x_21982:
[----:B------:R-:W-:-:S07]  /*5500*/  MOV R222, R208 ;  /* 0x000000d000de7202 */ /* 0x000fce0000000f00 */
.L_x_21983:
[----:B------:R-:W-:Y:S05]  /*5510*/  BSYNC B1 ;  /* 0x0000000000017941 */ /* 0x000fea0003800000 */
.L_x_21981:
        /* <DEDUP_REMOVED lines=16> */
.L_x_21987:
[----:B------:R-:W-:Y:S05]  /*5620*/  BSYNC B2 ;  /* 0x0000000000027941 */ /* 0x000fea0003800000 */
.L_x_21986:
        /* <DEDUP_REMOVED lines=44> */
.L_x_21985:
[----:B------:R-:W-:Y:S05]  /*58f0*/  BSYNC B1 ;  /* 0x0000000000017941 */ /* 0x000fea0003800000 */
.L_x_21984:
        /* <DEDUP_REMOVED lines=18> */
.L_x_21988:
        /* <DEDUP_REMOVED lines=12> */
.L_x_21991:
[----:B------:R-:W-:-:S07]  /*5ae0*/  MOV R204, R208 ;  /* 0x000000d000cc7202 */ /* 0x000fce0000000f00 */
.L_x_21992:
[----:B------:R-:W-:Y:S05]  /*5af0*/  BSYNC B1 ;  /* 0x0000000000017941 */ /* 0x000fea0003800000 */
.L_x_21990:
        /* <DEDUP_REMOVED lines=16> */
.L_x_21996:
[----:B------:R-:W-:Y:S05]  /*5c00*/  BSYNC B2 ;  /* 0x0000000000027941 */ /* 0x000fea0003800000 */
.L_x_21995:
        /* <DEDUP_REMOVED lines=44> */
.L_x_21994:
[----:B------:R-:W-:Y:S05]  /*5ed0*/  BSYNC B1 ;  /* 0x0000000000017941 */ /* 0x000fea0003800000 */
.L_x_21993:
        /* <DEDUP_REMOVED lines=8> */
.L_x_21989:
        /* <DEDUP_REMOVED lines=12> */
.L_x_21998:
[----:B------:R-:W-:-:S07]  /*6020*/  MOV R204, R208 ;  /* 0x000000d000cc7202 */ /* 0x000fce0000000f00 */
.L_x_21999:
[----:B------:R-:W-:Y:S05]  /*6030*/  BSYNC B1 ;  /* 0x0000000000017941 */ /* 0x000fea0003800000 */
.L_x_21997:
        /* <DEDUP_REMOVED lines=16> */
.L_x_22003:
[----:B------:R-:W-:Y:S05]  /*6140*/  BSYNC B2 ;  /* 0x0000000000027941 */ /* 0x000fea0003800000 */
.L_x_22002:
        /* <DEDUP_REMOVED lines=44> */
.L_x_22001:
[----:B------:R-:W-:Y:S05]  /*6410*/  BSYNC B1 ;  /* 0x0000000000017941 */ /* 0x000fea0003800000 */
.L_x_22000:
        /* <DEDUP_REMOVED lines=11> */
.L_x_22004:
        /* <DEDUP_REMOVED lines=12> */
.L_x_22007:
[----:B------:R-:W-:-:S07]  /*6590*/  IMAD.MOV.U32 R199, RZ, RZ, R208 ;  /* 0x000000ffffc77224 */ /* 0x000fce00078e00d0 */
.L_x_22008:
[----:B------:R-:W-:Y:S05]  /*65a0*/  BSYNC B1 ;  /* 0x0000000000017941 */ /* 0x000fea0003800000 */
.L_x_22006:
        /* <DEDUP_REMOVED lines=16> */
.L_x_22012:
[----:B------:R-:W-:Y:S05]  /*66b0*/  BSYNC B2 ;  /* 0x0000000000027941 */ /* 0x000fea0003800000 */
.L_x_22011:
        /* <DEDUP_REMOVED lines=44> */
.L_x_22010:
[----:B------:R-:W-:Y:S05]  /*6980*/  BSYNC B1 ;  /* 0x0000000000017941 */ /* 0x000fea0003800000 */
.L_x_22009:
        /* <DEDUP_REMOVED lines=8> */
.L_x_22005:
        /* <DEDUP_REMOVED lines=12> */
.L_x_22014:
[----:B------:R-:W-:-:S07]  /*6ad0*/  IMAD.MOV.U32 R204, RZ, RZ, R208 ;  /* 0x000000ffffcc7224 */ /* 0x000fce00078e00d0 */
.L_x_22015:
[----:B------:R-:W-:Y:S05]  /*6ae0*/  BSYNC B1 ;  /* 0x0000000000017941 */ /* 0x000fea0003800000 */
.L_x_22013:
        /* <DEDUP_REMOVED lines=16> */
.L_x_22019:
[----:B------:R-:W-:Y:S05]  /*6bf0*/  BSYNC B2 ;  /* 0x0000000000027941 */ /* 0x000fea0003800000 */
.L_x_22018:
        /* <DEDUP_REMOVED lines=44> */
.L_x_22017:
[----:B------:R-:W-:Y:S05]  /*6ec0*/  BSYNC B1 ;  /* 0x0000000000017941 */ /* 0x000fea0003800000 */
.L_x_22016:
        /* <DEDUP_REMOVED lines=11> */
.L_x_22020:
        /* <DEDUP_REMOVED lines=12> */
.L_x_22023:
[----:B------:R-:W-:-:S07]  /*7040*/  IMAD.MOV.U32 R198, RZ, RZ, R208 ;  /* 0x000000ffffc67224 */ /* 0x000fce00078e00d0 */
.L_x_22024:
[----:B------:R-:W-:Y:S05]  /*7050*/  BSYNC B1 ;  /* 0x0000000000017941 */ /* 0x000fea0003800000 */
.L_x_22022:
        /* <DEDUP_REMOVED lines=16> */
.L_x_22028:
[----:B------:R-:W-:Y:S05]  /*7160*/  BSYNC B2 ;  /* 0x0000000000027941 */ /* 0x000fea0003800000 */
.L_x_22027:
        /* <DEDUP_REMOVED lines=44> */
.L_x_22026:
[----:B------:R-:W-:Y:S05]  /*7430*/  BSYNC B1 ;  /* 0x0000000000017941 */ /* 0x000fea0003800000 */
.L_x_22025:
        /* <DEDUP_REMOVED lines=8> */
.L_x_22021:
        /* <DEDUP_REMOVED lines=12> */
.L_x_22030:
[----:B------:R-:W-:-:S07]  /*7580*/  IMAD.MOV.U32 R204, RZ, RZ, R208 ;  /* 0x000000ffffcc7224 */ /* 0x000fce00078e00d0 */
.L_x_22031:
[----:B------:R-:W-:Y:S05]  /*7590*/  BSYNC B1 ;  /* 0x0000000000017941 */ /* 0x000fea0003800000 */
.L_x_22029:
        /* <DEDUP_REMOVED lines=16> */
.L_x_22035:
[----:B------:R-:W-:Y:S05]  /*76a0*/  BSYNC B2 ;  /* 0x0000000000027941 */ /* 0x000fea0003800000 */
.L_x_22034:
        /* <DEDUP_REMOVED lines=44> */
.L_x_22033:
[----:B------:R-:W-:Y:S05]  /*7970*/  BSYNC B1 ;  /* 0x0000000000017941 */ /* 0x000fea0003800000 */
.L_x_22032:
        /* <DEDUP_REMOVED lines=11> */
.L_x_22036:
        /* <DEDUP_REMOVED lines=12> */
.L_x_22039:
[----:B------:R-:W-:-:S07]  /*7af0*/  MOV R197, R208 ;  /* 0x000000d000c57202 */ /* 0x000fce0000000f00 */
.L_x_22040:
[----:B------:R-:W-:Y:S05]  /*7b00*/  BSYNC B1 ;  /* 0x0000000000017941 */ /* 0x000fea0003800000 */
.L_x_22038:
        /* <DEDUP_REMOVED lines=16> */
.L_x_22044:
[----:B------:R-:W-:Y:S05]  /*7c10*/  BSYNC B2 ;  /* 0x0000000000027941 */ /* 0x000fea0003800000 */
.L_x_22043:
        /* <DEDUP_REMOVED lines=44> */
.L_x_22042:
[----:B------:R-:W-:Y:S05]  /*7ee0*/  BSYNC B1 ;  /* 0x0000000000017941 */ /* 0x000fea0003800000 */
.L_x_22041:
        /* <DEDUP_REMOVED lines=8> */
.L_x_22037:
[----:B------:R-:W-:Y:S01]  /*7f70*/  LOP3.LUT P0, RZ, R214, 0x1, RZ, 0xc0, !PT ;  /* 0x00000001d6ff7812 */ /* 0x000fe2000780c0ff */
[C---:B------:R-:W-:Y:S01]  /*7f80*/  IMAD.SHL.U32 R220, R95.reuse, 0x4, RZ ;  /* 0x000000045fdc7824 */ /* 0x040fe200078e00ff */
[----:B------:R-:W-:Y:S02]  /*7f90*/  SEL R98, RZ, 0x1000000, P5 ;  /* 0x01000000ff627807 */ /* 0x000fe40002800000 */
[----:B------:R-:W-:Y:S02]  /*7fa0*/  SEL R217, RZ, 0x1, P0 ;  /* 0x00000001ffd97807 */ /* 0x000fe40000000000 */
[----:B------:R-:W-:Y:S02]  /*7fb0*/  LEA R96, P0, R95, UR10, 0x4 ;  /* 0x0000000a5f607c11 */ /* 0x000fe4000f8020ff */
[----:B------:R-:W-:Y:S02]  /*7fc0*/  SEL R99, RZ, 0x10000, P4 ;  /* 0x00010000ff637807 */ /* 0x000fe40002000000 */
[----:B------:R-:W-:-:S02]  /*7fd0*/  SEL R216, RZ, 0x100, P3 ;  /* 0x00000100ffd87807 */ /* 0x000fc40001800000 */
[C---:B------:R-:W-:Y:S02]  /*7fe0*/  LEA.HI.X R97, R95.reuse, UR11, RZ, 0x4, P0 ;  /* 0x0000000b5f617c11 */ /* 0x040fe400080f24ff */
[----:B------:R-:W-:Y:S02]  /*7ff0*/  SHF.L.U64.HI R221, R95, 0x2, RZ ;  /* 0x000000025fdd7819 */ /* 0x000fe400000102ff */
[----:B------:R-:W-:Y:S01]  /*8000*/  IADD3 R92, P0, R220, UR12, RZ ;  /* 0x0000000cdc5c7c10 */ /* 0x000fe2000ff1e0ff */
[----:B------:R0:W-:Y:S01]  /*8010*/  STG.E.128 desc[UR4][R96.64], R64 ;  /* 0x0000004060007986 */ /* 0x0001e2000c101d04 */
[----:B------:R-:W-:Y:S02]  /*8020*/  IADD3 R98, R216, R98, R99 ;  /* 0x00000062d8627210 */ /* 0x000fe40007ffe063 */
[----:B------:R-:W-:Y:S02]  /*8030*/  IADD3.X R93, R221, UR13, RZ, P0, !PT ;  /* 0x0000000ddd5d7c10 */ /* 0x000fe400087fe4ff */
[----:B------:R-:W-:-:S05]  /*8040*/  IADD3 R217, R98, R217, RZ ;  /* 0x000000d962d97210 */ /* 0x000fca0007ffe0ff */
[----:B------:R0:W-:Y:S01]  /*8050*/  STG.E desc[UR4][R92.64], R217 ;  /* 0x000000d95c007986 */ /* 0x0001e2000c101904 */
[----:B------:R-:W-:Y:S05]  /*8060*/  @!P1 BRA `(.L_x_22045) ;  /* 0x00000000002c9947 */ /* 0x000fea0003800000 */
[----:B0-----:R-:W-:Y:S01]  /*8070*/  IMAD.U32 R97, R198, 0x10000, RZ ;  /* 0x00010000c6617824 */ /* 0x001fe200078e00ff */
[----:B------:R-:W-:Y:S02]  /*8080*/  LOP3.LUT R96, R197, 0xffff, RZ, 0xc0, !PT ;  /* 0x0000ffffc5607812 */ /* 0x000fe400078ec0ff */
[----:B------:R-:W-:Y:S02]  /*8090*/  LOP3.LUT R99, R199, 0xff, RZ, 0xc0, !PT ;  /* 0x000000ffc7637812 */ /* 0x000fe400078ec0ff */
[----:B------:R-:W-:Y:S02]  /*80a0*/  LOP3.LUT R97, R97, 0xff0000, RZ, 0xc0, !PT ;  /* 0x00ff000061617812 */ /* 0x000fe400078ec0ff */
[----:B------:R-:W-:-:S03]  /*80b0*/  IADD3 R92, P0, R220, UR14, RZ ;  /* 0x0000000edc5c7c10 */ /* 0x000fc6000ff1e0ff */
[----:B------:R-:W-:Y:S01]  /*80c0*/  IMAD R96, R96, 0x1000000, R97 ;  /* 0x0100000060607824 */ /* 0x000fe200078e0261 */
[----:B------:R-:W-:Y:S02]  /*80d0*/  LOP3.LUT R97, R200, 0xff, RZ, 0xc0, !PT ;  /* 0x000000ffc8617812 */ /* 0x000fe400078ec0ff */
[----:B------:R-:W-:Y:S02]  /*80e0*/  IADD3.X R93, R221, UR15, RZ, P0, !PT ;  /* 0x0000000fdd5d7c10 */ /* 0x000fe400087fe4ff */
[----:B------:R-:W-:-:S05]  /*80f0*/  LEA R96, R99, R96, 0x8 ;  /* 0x0000006063607211 */ /* 0x000fca00078e40ff */
[----:B------:R-:W-:-:S05]  /*8100*/  IMAD.IADD R97, R96, 0x1, R97 ;  /* 0x0000000160617824 */ /* 0x000fca00078e0261 */
[----:B------:R1:W-:Y:S02]  /*8110*/  STG.E desc[UR4][R92.64], R97 ;  /* 0x000000615c007986 */ /* 0x0003e4000c101904 */
.L_x_22045:
[----:B------:R-:W-:-:S07]  /*8120*/  VIADD R95, R95, 0x100 ;  /* 0x000001005f5f7836 */ /* 0x000fce0000000000 */
.L_x_21980:
[----:B------:R-:W-:Y:S05]  /*8130*/  BSYNC B0 ;  /* 0x0000000000007941 */ /* 0x000fea0003800000 */
.L_x_21979:
[----:B------:R-:W-:Y:S01]  /*8140*/  LOP3.LUT P0, RZ, R214, 0x400, RZ, 0xc0, !PT ;  /* 0x00000400d6ff7812 */ /* 0x000fe2000780c0ff */
[----:B------:R-:W-:-:S12]  /*8150*/  BSSY B0, `(.L_x_22046) ;  /* 0x00002df000007945 */ /* 0x000fd80003800000 */
[----:B------:R-:W-:Y:S05]  /*8160*/  @!P0 BRA `(.L_x_22047) ;  /* 0x0000002c00748947 */ /* 0x000fea0003800000 */
[----:B01----:R-:W0:Y:S01]  /*8170*/  LDC.64 R92, c[0x0][0x228] ;  /* 0x00008a00ff5c7b82 */ /* 0x003e220000000a00 */
        /* <DEDUP_REMOVED lines=25> */
.L_x_22049:
[----:B------:R-:W-:-:S07]  /*8310*/  IMAD.MOV.U32 R222, RZ, RZ, R208 ;  /* 0x000000ffffde7224 */ /* 0x000fce00078e00d0 */
.L_x_22050:
[----:B------:R-:W-:Y:S05]  /*8320*/  BSYNC B1 ;  /* 0x0000000000017941 */ /* 0x000fea0003800000 */
.L_x_22048:
        /* <DEDUP_REMOVED lines=16> */
.L_x_22054:
[----:B------:R-:W-:Y:S05]  /*8430*/  BSYNC B2 ;  /* 0x0000000000027941 */ /* 0x000fea0003800000 */
.L_x_22053:
        /* <DEDUP_REMOVED lines=44> */
.L_x_22052:
[----:B------:R-:W-:Y:S05]  /*8700*/  BSYNC B1 ;  /* 0x0000000000017941 */ /* 0x000fea0003800000 */
.L_x_22051:
[----:B------:R-:W0:Y:S01]  /*8710*/  LDC R221, c[0x0][0x294] ;  /* 0x0000a500ffdd7b82 */ /* 0x000e220000000800 */
[----:B------:R-:W-:Y:S01]  /*8720*/  I2FP.F32.U32 R97, R222 ;  /* 0x000000de00617245 */ /* 0x000fe20000201000 */
[----:B------:R-:W-:Y:S01]  /*8730*/  HFMA2.MMA R222, -RZ, RZ, 0.1171875, 0 ;  /* 0x2f800000ffde7435 */ /* 0x000fe200000001ff */
[----:B------:R-:W-:Y:S02]  /*8740*/  ISETP.NE.U32.AND P2, PT, R92, RZ, PT ;  /* 0x000000ff5c00720c */ /* 0x000fe40003f45070 */
[----:B------:R-:W-:Y:S02]  /*8750*/  LOP3.LUT R214, R214, 0xfffffffe, RZ, 0xc0, !PT ;  /* 0xfffffffed6d67812 */ /* 0x000fe400078ec0ff */
[----:B------:R-:W-:Y:S01]  /*8760*/  ISETP.NE.AND.EX P2, PT, R93, RZ, PT, P2 ;  /* 0x000000ff5d00720c */ /* 0x000fe20003f45320 */
[----:B------:R-:W1:Y:S04]  /*8770*/  LDC R220, c[0x0][0x298] ;  /* 0x0000a600ffdc7b82 */ /* 0x000e680000000800 */
[----:B------:R-:W-:-:S05]  /*8780*/  FFMA.FTZ R96, R97, R222, 1.1641532182693481445e-10 ;  /* 0x2f00000061607423 */ /* 0x000fca00000100de */
[----:B0-----:R-:W-:Y:S01]  /*8790*/  FSETP.GTU.FTZ.AND P3, PT, R96, R221, PT ;  /* 0x000000dd6000720b */ /* 0x001fe20003f7c000 */
[----:B-1---5:R-:W-:-:S12]  /*87a0*/  FMUL.FTZ R68, R68, R220 ;  /* 0x000000dc44447220 */ /* 0x022fd80000410000 */
        /* <DEDUP_REMOVED lines=8> */
.L_x_22055:
        /* <DEDUP_REMOVED lines=12> */
.L_x_22058:
[----:B------:R-:W-:-:S07]  /*88f0*/  IMAD.MOV.U32 R204, RZ, RZ, R208 ;  /* 0x000000ffffcc7224 */ /* 0x000fce00078e00d0 */
.L_x_22059:
[----:B------:R-:W-:Y:S05]  /*8900*/  BSYNC B1 ;  /* 0x0000000000017941 */ /* 0x000fea0003800000 */
.L_x_22057:
        /* <DEDUP_REMOVED lines=16> */
.L_x_22063:
[----:B------:R-:W-:Y:S05]  /*8a10*/  BSYNC B2 ;  /* 0x0000000000027941 */ /* 0x000fea0003800000 */
.L_x_22062:
        /* <DEDUP_REMOVED lines=44> */
.L_x_22061:
[----:B------:R-:W-:Y:S05]  /*8ce0*/  BSYNC B1 ;  /* 0x0000000000017941 */ /* 0x000fea0003800000 */
.L_x_22060:
        /* <DEDUP_REMOVED lines=8> */
.L_x_22056:
        /* <DEDUP_REMOVED lines=12> */
.L_x_22065:
[----:B------:R-:W-:-:S07]  /*8e30*/  IMAD.MOV.U32 R204, RZ, RZ, R208 ;  /* 0x000000ffffcc7224 */ /* 0x000fce00078e00d0 */
.L_x_22066:
[----:B------:R-:W-:Y:S05]  /*8e40*/  BSYNC B1 ;  /* 0x0000000000017941 */ /* 0x000fea0003800000 */
.L_x_22064:
        /* <DEDUP_REMOVED lines=16> */
.L_x_22070:
[----:B------:R-:W-:Y:S05]  /*8f50*/  BSYNC B2 ;  /* 0x0000000000027941 */ /* 0x000fea0003800000 */
.L_x_22069:
        /* <DEDUP_REMOVED lines=44> */
.L_x_22068:
[----:B------:R-:W-:Y:S05]  /*9220*/  BSYNC B1 ;  /* 0x0000000000017941 */ /* 0x000fea0003800000 */
.L_x_22067:
        /* <DEDUP_REMOVED lines=11> */
.L_x_22071:
        /* <DEDUP_REMOVED lines=12> */
.L_x_22074:
[----:B------:R-:W-:-:S07]  /*93a0*/  MOV R199, R208 ;  /* 0x000000d000c77202 */ /* 0x000fce0000000f00 */
.L_x_22075:
[----:B------:R-:W-:Y:S05]  /*93b0*/  BSYNC B1 ;  /* 0x0000000000017941 */ /* 0x000fea0003800000 */
.L_x_22073:
        /* <DEDUP_REMOVED lines=16> */
.L_x_22079:
[----:B------:R-:W-:Y:S05]  /*94c0*/  BSYNC B2 ;  /* 0x0000000000027941 */ /* 0x000fea0003800000 */
.L_x_22078:
        /* <DEDUP_REMOVED lines=44> */
.L_x_22077:
[----:B------:R-:W-:Y:S05]  /*9790*/  BSYNC B1 ;  /* 0x0000000000017941 */ /* 0x000fea0003800000 */
.L_x_22076:
        /* <DEDUP_REMOVED lines=8> */
.L_x_22072:
        /* <DEDUP_REMOVED lines=12> */
.L_x_22081:
[----:B------:R-:W-:-:S07]  /*98e0*/  MOV R204, R208 ;  /* 0x000000d000cc7202 */ /* 0x000fce0000000f00 */
.L_x_22082:
[----:B------:R-:W-:Y:S05]  /*98f0*/  BSYNC B1 ;  /* 0x0000000000017941 */ /* 0x000fea0003800000 */
.L_x_22080:
        /* <DEDUP_REMOVED lines=16> */
.L_x_22086:
[----:B------:R-:W-:Y:S05]  /*9a00*/  BSYNC B2 ;  /* 0x0000000000027941 */ /* 0x000fea0003800000 */
.L_x_22085:
        /* <DEDUP_REMOVED lines=44> */
.L_x_22084:
[----:B------:R-:W-:Y:S05]  /*9cd0*/  BSYNC B1 ;  /* 0x0000000000017941 */ /* 0x000fea0003800000 */
.L_x_22083:
        /* <DEDUP_REMOVED lines=11> */
.L_x_22087:
        /* <DEDUP_REMOVED lines=12> */
.L_x_22090:
[----:B------:R-:W-:-:S07]  /*9e50*/  IMAD.MOV.U32 R198, RZ, RZ, R208 ;  /* 0x000000ffffc67224 */ /* 0x000fce00078e00d0 */
.L_x_22091:
[----:B------:R-:W-:Y:S05]  /*9e60*/  BSYNC B1 ;  /* 0x0000000000017941 */ /* 0x000fea0003800000 */
.L_x_22089:
        /* <DEDUP_REMOVED lines=16> */
.L_x_22095:
[----:B------:R-:W-:Y:S05]  /*9f70*/  BSYNC B2 ;  /* 0x0000000000027941 */ /* 0x000fea0003800000 */
.L_x_22094:
        /* <DEDUP_REMOVED lines=44> */
.L_x_22093:
[----:B------:R-:W-:Y:S05]  /*a240*/  BSYNC B1 ;  /* 0x0000000000017941 */ /* 0x000fea0003800000 */
.L_x_22092:
        /* <DEDUP_REMOVED lines=8> */
.L_x_22088:
        /* <DEDUP_REMOVED lines=12> */
.L_x_22097:
[----:B------:R-:W-:-:S07]  /*a390*/  IMAD.MOV.U32 R204, RZ, RZ, R208 ;  /* 0x000000ffffcc7224 */ /* 0x000fce00078e00d0 */
.L_x_22098:
[----:B------:R-:W-:Y:S05]  /*a3a0*/  BSYNC B1 ;  /* 0x0000000000017941 */ /* 0x000fea0003800000 */
.L_x_22096:
        /* <DEDUP_REMOVED lines=16> */
.L_x_22102:
[----:B------:R-:W-:Y:S05]  /*a4b0*/  BSYNC B2 ;  /* 0x0000000000027941 */ /* 0x000fea0003800000 */
.L_x_22101:
        /* <DEDUP_REMOVED lines=44> */
.L_x_22100:
[----:B------:R-:W-:Y:S05]  /*a780*/  BSYNC B1 ;  /* 0x0000000000017941 */ /* 0x000fea0003800000 */
.L_x_22099:
        /* <DEDUP_REMOVED lines=11> */
.L_x_22103:
        /* <DEDUP_REMOVED lines=12> */
.L_x_22106:
[----:B------:R-:W-:-:S07]  /*a900*/  IMAD.MOV.U32 R197, RZ, RZ, R208 ;  /* 0x000000ffffc57224 */ /* 0x000fce00078e00d0 */
.L_x_22107:
[----:B------:R-:W-:Y:S05]  /*a910*/  BSYNC B1 ;  /* 0x0000000000017941 */ /* 0x000fea0003800000 */
.L_x_22105:
        /* <DEDUP_REMOVED lines=16> */
.L_x_22111:
[----:B------:R-:W-:Y:S05]  /*aa20*/  BSYNC B2 ;  /* 0x0000000000027941 */ /* 0x000fea0003800000 */
.L_x_22110:
        /* <DEDUP_REMOVED lines=44> */
.L_x_22109:
[----:B------:R-:W-:Y:S05]  /*acf0*/  BSYNC B1 ;  /* 0x0000000000017941 */ /* 0x000fea0003800000 */
.L_x_22108:
        /* <DEDUP_REMOVED lines=8> */
.L_x_22104:
[----:B------:R-:W-:Y:S02]  /*ad80*/  LOP3.LUT P0, RZ, R214, 0x1, RZ, 0xc0, !PT ;  /* 0x00000001d6ff7812 */ /* 0x000fe4000780c0ff */
[----:B------:R-:W-:Y:S02]  /*ad90*/  SEL R98, RZ, 0x1000000, P5 ;  /* 0x01000000ff627807 */ /* 0x000fe40002800000 */
[----:B------:R-:W-:Y:S02]  /*ada0*/  SEL R217, RZ, 0x1, P0 ;  /* 0x00000001ffd97807 */ /* 0x000fe40000000000 */
[----:B------:R-:W-:Y:S02]  /*adb0*/  SEL R99, RZ, 0x10000, P4 ;  /* 0x00010000ff637807 */ /* 0x000fe40002000000 */
[----:B------:R-:W-:Y:S02]  /*adc0*/  SEL R216, RZ, 0x100, P3 ;  /* 0x00000100ffd87807 */ /* 0x000fe40001800000 */
[----:B------:R-:W-:-:S02]  /*add0*/  LEA R96, P0, R95, UR10, 0x4 ;  /* 0x0000000a5f607c11 */ /* 0x000fc4000f8020ff */
[C---:B------:R-:W-:Y:S02]  /*ade0*/  SHF.L.U32 R220, R95.reuse, 0x2, RZ ;  /* 0x000000025fdc7819 */ /* 0x040fe400000006ff */
[C---:B------:R-:W-:Y:S02]  /*adf0*/  LEA.HI.X R97, R95.reuse, UR11, RZ, 0x4, P0 ;  /* 0x0000000b5f617c11 */ /* 0x040fe400080f24ff */
[----:B------:R-:W-:Y:S02]  /*ae00*/  IADD3 R98, R216, R98, R99 ;  /* 0x00000062d8627210 */ /* 0x000fe40007ffe063 */
[----:B------:R-:W-:Y:S01]  /*ae10*/  SHF.L.U64.HI R221, R95, 0x2, RZ ;  /* 0x000000025fdd7819 */ /* 0x000fe200000102ff */
[----:B------:R0:W-:Y:S01]  /*ae20*/  STG.E.128 desc[UR4][R96.64], R68 ;  /* 0x0000004460007986 */ /* 0x0001e2000c101d04 */
[----:B------:R-:W-:Y:S01]  /*ae30*/  IADD3 R92, P0, R220, UR12, RZ ;  /* 0x0000000cdc5c7c10 */ /* 0x000fe2000ff1e0ff */
[----:B------:R-:W-:-:S03]  /*ae40*/  IMAD.IADD R217, R98, 0x1, R217 ;  /* 0x0000000162d97824 */ /* 0x000fc600078e02d9 */
[----:B------:R-:W-:-:S05]  /*ae50*/  IADD3.X R93, R221, UR13, RZ, P0, !PT ;  /* 0x0000000ddd5d7c10 */ /* 0x000fca00087fe4ff */
[----:B------:R0:W-:Y:S01]  /*ae60*/  STG.E desc[UR4][R92.64], R217 ;  /* 0x000000d95c007986 */ /* 0x0001e2000c101904 */
[----:B------:R-:W-:Y:S05]  /*ae70*/  @!P1 BRA `(.L_x_22112) ;  /* 0x00000000002c9947 */ /* 0x000fea0003800000 */
[----:B0-----:R-:W-:Y:S01]  /*ae80*/  IMAD.U32 R97, R198, 0x10000, RZ ;  /* 0x00010000c6617824 */ /* 0x001fe200078e00ff */
[----:B------:R-:W-:Y:S02]  /*ae90*/  LOP3.LUT R96, R197, 0xffff, RZ, 0xc0, !PT ;  /* 0x0000ffffc5607812 */ /* 0x000fe400078ec0ff */
[----:B------:R-:W-:Y:S02]  /*aea0*/  LOP3.LUT R99, R199, 0xff, RZ, 0xc0, !PT ;  /* 0x000000ffc7637812 */ /* 0x000fe400078ec0ff */
[----:B------:R-:W-:Y:S02]  /*aeb0*/  LOP3.LUT R97, R97, 0xff0000, RZ, 0xc0, !PT ;  /* 0x00ff000061617812 */ /* 0x000fe400078ec0ff */
[----:B------:R-:W-:Y:S02]  /*aec0*/  IADD3 R92, P0, R220, UR14, RZ ;  /* 0x0000000edc5c7c10 */ /* 0x000fe4000ff1e0ff */
[----:B------:R-:W-:Y:S02]  /*aed0*/  LEA R96, R96, R97, 0x18 ;  /* 0x0000006160607211 */ /* 0x000fe400078ec0ff */
[----:B------:R-:W-:-:S02]  /*aee0*/  LOP3.LUT R97, R200, 0xff, RZ, 0xc0, !PT ;  /* 0x000000ffc8617812 */ /* 0x000fc400078ec0ff */
[----:B------:R-:W-:Y:S01]  /*aef0*/  IADD3.X R93, R221, UR15, RZ, P0, !PT ;  /* 0x0000000fdd5d7c10 */ /* 0x000fe200087fe4ff */
[----:B------:R-:W-:-:S04]  /*af00*/  IMAD R96, R99, 0x100, R96 ;  /* 0x0000010063607824 */ /* 0x000fc800078e0260 */
[----:B------:R-:W-:-:S05]  /*af10*/  IMAD.IADD R97, R96, 0x1, R97 ;  /* 0x0000000160617824 */ /* 0x000fca00078e0261 */
[----:B------:R1:W-:Y:S02]  /*af20*/  STG.E desc[UR4][R92.64], R97 ;  /* 0x000000615c007986 */ /* 0x0003e4000c101904 */
.L_x_22112:
[----:B------:R-:W-:-:S07]  /*af30*/  IADD3 R95, R95, 0x100, RZ ;  /* 0x000001005f5f7810 */ /* 0x000fce0007ffe0ff */
.L_x_22047:
[----:B------:R-:W-:Y:S05]  /*af40*/  BSYNC B0 ;  /* 0x0000000000007941 */ /* 0x000fea0003800000 */
.L_x_22046:
        /* <DEDUP_REMOVED lines=29> */
.L_x_22116:
[----:B------:R-:W-:-:S07]  /*b120*/  IMAD.MOV.U32 R222, RZ, RZ, R208 ;  /* 0x000000ffffde7224 */ /* 0x000fce00078e00d0 */
.L_x_22117:
[----:B------:R-:W-:Y:S05]  /*b130*/  BSYNC B1 ;  /* 0x0000000000017941 */ /* 0x000fea0003800000 */
.L_x_22115:
        /* <DEDUP_REMOVED lines=16> */
.L_x_22121:
[----:B------:R-:W-:Y:S05]  /*b240*/  BSYNC B2 ;  /* 0x0000000000027941 */ /* 0x000fea0003800000 */
.L_x_22120:
        /* <DEDUP_REMOVED lines=44> */
.L_x_22119:
[----:B------:R-:W-:Y:S05]  /*b510*/  BSYNC B1 ;  /* 0x0000000000017941 */ /* 0x000fea0003800000 */
.L_x_22118:
        /* <DEDUP_REMOVED lines=18> */
.L_x_22122:
        /* <DEDUP_REMOVED lines=12> */
.L_x_22125:
[----:B------:R-:W-:-:S07]  /*b700*/  IMAD.MOV.U32 R204, RZ, RZ, R208 ;  /* 0x000000ffffcc7224 */ /* 0x000fce00078e00d0 */
.L_x_22126:
[----:B------:R-:W-:Y:S05]  /*b710*/  BSYNC B1 ;  /* 0x0000000000017941 */ /* 0x000fea0003800000 */
.L_x_22124:
        /* <DEDUP_REMOVED lines=16> */
.L_x_22130:
[----:B------:R-:W-:Y:S05]  /*b820*/  BSYNC B2 ;  /* 0x0000000000027941 */ /* 0x000fea0003800000 */
.L_x_22129:
        /* <DEDUP_REMOVED lines=44> */
.L_x_22128:
[----:B------:R-:W-:Y:S05]  /*baf0*/  BSYNC B1 ;  /* 0x0000000000017941 */ /* 0x000fea0003800000 */
.L_x_22127:
        /* <DEDUP_REMOVED lines=8> */
.L_x_22123:
        /* <DEDUP_REMOVED lines=12> */
.L_x_22132:
[----:B------:R-:W-:-:S07]  /*bc40*/  IMAD.MOV.U32 R204, RZ, RZ, R208 ;  /* 0x000000ffffcc7224 */ /* 0x000fce00078e00d0 */
.L_x_22133:
[----:B------:R-:W-:Y:S05]  /*bc50*/  BSYNC B1 ;  /* 0x0000000000017941 */ /* 0x000fea0003800000 */
.L_x_22131:
        /* <DEDUP_REMOVED lines=16> */
.L_x_22137:
[----:B------:R-:W-:Y:S05]  /*bd60*/  BSYNC B2 ;  /* 0x0000000000027941 */ /* 0x000fea0003800000 */
.L_x_22136:
        /* <DEDUP_REMOVED lines=44> */
.L_x_22135:
[----:B------:R-:W-:Y:S05]  /*c030*/  BSYNC B1 ;  /* 0x0000000000017941 */ /* 0x000fea0003800000 */
.L_x_22134:
        /* <DEDUP_REMOVED lines=11> */
.L_x_22138:
        /* <DEDUP_REMOVED lines=12> */
.L_x_22141:
[----:B------:R-:W-:-:S07]  /*c1b0*/  IMAD.MOV.U32 R199, RZ, RZ, R208 ;  /* 0x000000ffffc77224 */ /* 0x000fce00078e00d0 */
.L_x_22142:
[----:B------:R-:W-:Y:S05]  /*c1c0*/  BSYNC B1 ;  /* 0x0000000000017941 */ /* 0x000fea0003800000 */
.L_x_22140:
        /* <DEDUP_REMOVED lines=16> */
.L_x_22146:
[----:B------:R-:W-:Y:S05]  /*c2d0*/  BSYNC B2 ;  /* 0x0000000000027941 */ /* 0x000fea0003800000 */
.L_x_22145:
        /* <DEDUP_REMOVED lines=44> */
.L_x_22144:
[----:B------:R-:W-:Y:S05]  /*c5a0*/  BSYNC B1 ;  /* 0x0000000000017941 */ /* 0x000fea0003800000 */
.L_x_22143:
        /* <DEDUP_REMOVED lines=8> */
.L_x_22139:
        /* <DEDUP_REMOVED lines=12> */
.L_x_22148:
[----:B------:R-:W-:-:S07]  /*c6f0*/  IMAD.MOV.U32 R204, RZ, RZ, R208 ;  /* 0x000000ffffcc7224 */ /* 0x000fce00078e00d0 */
.L_x_22149:
[----:B------:R-:W-:Y:S05]  /*c700*/  BSYNC B1 ;  /* 0x0000000000017941 */ /* 0x000fea0003800000 */
.L_x_22147:
        /* <DEDUP_REMOVED lines=16> */
.L_x_22153:
[----:B------:R-:W-:Y:S05]  /*c810*/  BSYNC B2 ;  /* 0x0000000000027941 */ /* 0x000fea0003800000 */
.L_x_22152:
        /* <DEDUP_REMOVED lines=44> */
.L_x_22151:
[----:B------:R-:W-:Y:S05]  /*cae0*/  BSYNC B1 ;  /* 0x0000000000017941 */ /* 0x000fea0003800000 */
.L_x_22150:
        /* <DEDUP_REMOVED lines=11> */
.L_x_22154:
        /* <DEDUP_REMOVED lines=12> */
.L_x_22157:
[----:B------:R-:W-:-:S07]  /*cc60*/  MOV R198, R208 ;  /* 0x000000d000c67202 */ /* 0x000fce0000000f00 */
.L_x_22158:
[----:B------:R-:W-:Y:S05]  /*cc70*/  BSYNC B1 ;  /* 0x0000000000017941 */ /* 0x000fea0003800000 */
.L_x_22156:
        /* <DEDUP_REMOVED lines=16> */
.L_x_22162:
[----:B------:R-:W-:Y:S05]  /*cd80*/  BSYNC B2 ;  /* 0x0000000000027941 */ /* 0x000fea0003800000 */
.L_x_22161:
        /* <DEDUP_REMOVED lines=44> */
.L_x_22160:
[----:B------:R-:W-:Y:S05]  /*d050*/  BSYNC B1 ;  /* 0x0000000000017941 */ /* 0x000fea0003800000 */
.L_x_22159:
        /* <DEDUP_REMOVED lines=8> */
.L_x_22155:
        /* <DEDUP_REMOVED lines=12> */
.L_x_22164:
[----:B------:R-:W-:-:S07]  /*d1a0*/  MOV R204, R208 ;  /* 0x000000d000cc7202 */ /* 0x000fce0000000f00 */
.L_x_22165:
[----:B------:R-:W-:Y:S05]  /*d1b0*/  BSYNC B1 ;  /* 0x0000000000017941 */ /* 0x000fea0003800000 */
.L_x_22163:
        /* <DEDUP_REMOVED lines=16> */
.L_x_22169:
[----:B------:R-:W-:Y:S05]  /*d2c0*/  BSYNC B2 ;  /* 0x0000000000027941 */ /* 0x000fea0003800000 */
.L_x_22168:
        /* <DEDUP_REMOVED lines=44> */
.L_x_22167:
[----:B------:R-:W-:Y:S05]  /*d590*/  BSYNC B1 ;  /* 0x0000000000017941 */ /* 0x000fea0003800000 */
.L_x_22166:
        /* <DEDUP_REMOVED lines=11> */
.L_x_22170:
        /* <DEDUP_REMOVED lines=12> */
.L_x_22173:
[----:B------:R-:W-:-:S07]  /*d710*/  IMAD.MOV.U32 R197, RZ, RZ, R208 ;  /* 0x000000ffffc57224 */ /* 0x000fce00078e00d0 */
.L_x_22174:
[----:B------:R-:W-:Y:S05]  /*d720*/  BSYNC B1 ;  /* 0x0000000000017941 */ /* 0x000fea0003800000 */
.L_x_22172:
        /* <DEDUP_REMOVED lines=16> */
.L_x_22178:
[----:B------:R-:W-:Y:S05]  /*d830*/  BSYNC B2 ;  /* 0x0000000000027941 */ /* 0x000fea0003800000 */
.L_x_22177:
        /* <DEDUP_REMOVED lines=44> */
.L_x_22176:
[----:B------:R-:W-:Y:S05]  /*db00*/  BSYNC B1 ;  /* 0x0000000000017941 */ /* 0x000fea0003800000 */
.L_x_22175:
        /* <DEDUP_REMOVED lines=8> */
.L_x_22171:
        /* <DEDUP_REMOVED lines=27> */
.L_x_22179:
[----:B------:R-:W-:-:S07]  /*dd40*/  VIADD R95, R95, 0x100 ;  /* 0x000001005f5f7836 */ /* 0x000fce0000000000 */
.L_x_22114:
[----:B------:R-:W-:Y:S05]  /*dd50*/  BSYNC B0 ;  /* 0x0000000000007941 */ /* 0x000fea0003800000 */
.L_x_22113:
        /* <DEDUP_REMOVED lines=29> */
.L_x_22183:
[----:B------:R-:W-:-:S07]  /*df30*/  MOV R222, R208 ;  /* 0x000000d000de7202 */ /* 0x000fce0000000f00 */
.L_x_22184:
[----:B------:R-:W-:Y:S05]  /*df40*/  BSYNC B1 ;  /* 0x0000000000017941 */ /* 0x000fea0003800000 */
.L_x_22182:
        /* <DEDUP_REMOVED lines=16> */
.L_x_22188:
[----:B------:R-:W-:Y:S05]  /*e050*/  BSYNC B2 ;  /* 0x0000000000027941 */ /* 0x000fea0003800000 */
.L_x_22187:
        /* <DEDUP_REMOVED lines=44> */
.L_x_22186:
[----:B------:R-:W-:Y:S05]  /*e320*/  BSYNC B1 ;  /* 0x0000000000017941 */ /* 0x000fea0003800000 */
.L_x_22185:
        /* <DEDUP_REMOVED lines=18> */
.L_x_22189:
        /* <DEDUP_REMOVED lines=12> */
.L_x_22192:
[----:B------:R-:W-:-:S07]  /*e510*/  MOV R204, R208 ;  /* 0x000000d000cc7202 */ /* 0x000fce0000000f00 */
.L_x_22193:
[----:B------:R-:W-:Y:S05]  /*e520*/  BSYNC B1 ;  /* 0x0000000000017941 */ /* 0x000fea0003800000 */
.L_x_22191:
        /* <DEDUP_REMOVED lines=16> */
.L_x_22197:
[----:B------:R-:W-:Y:S05]  /*e630*/  BSYNC B2 ;  /* 0x0000000000027941 */ /* 0x000fea0003800000 */
.L_x_22196:
        /* <DEDUP_REMOVED lines=44> */
.L_x_22195:
[----:B------:R-:W-:Y:S05]  /*e900*/  BSYNC B1 ;  /* 0x0000000000017941 */ /* 0x000fea0003800000 */
.L_x_22194:
        /* <DEDUP_REMOVED lines=8> */
.L_x_22190:
        /* <DEDUP_REMOVED lines=12> */
.L_x_22199:
[----:B------:R-:W-:-:S07]  /*ea50*/  MOV R204, R208 ;  /* 0x000000d000cc7202 */ /* 0x000fce0000000f00 */
.L_x_22200:
[----:B------:R-:W-:Y:S05]  /*ea60*/  BSYNC B1 ;  /* 0x0000000000017941 */ /* 0x000fea0003800000 */
.L_x_22198:
        /* <DEDUP_REMOVED lines=16> */
.L_x_22204:
[----:B------:R-:W-:Y:S05]  /*eb70*/  BSYNC B2 ;  /* 0x0000000000027941 */ /* 0x000fea0003800000 */
.L_x_22203:
        /* <DEDUP_REMOVED lines=44> */
.L_x_22202:
[----:B------:R-:W-:Y:S05]  /*ee40*/  BSYNC B1 ;  /* 0x0000000000017941 */ /* 0x000fea0003800000 */
.L_x_22201:
        /* <DEDUP_REMOVED lines=11> */
.L_x_22205:
        /* <DEDUP_REMOVED lines=12> */
.L_x_22208:
[----:B------:R-:W-:-:S07]  /*efc0*/  IMAD.MOV.U32 R199, RZ, RZ, R208 ;  /* 0x000000ffffc77224 */ /* 0x000fce00078e00d0 */
.L_x_22209:
[----:B------:R-:W-:Y:S05]  /*efd0*/  BSYNC B1 ;  /* 0x0000000000017941 */ /* 0x000fea0003800000 */
.L_x_22207:
        /* <DEDUP_REMOVED lines=16> */
.L_x_22213:
[----:B------:R-:W-:Y:S05]  /*f0e0*/  BSYNC B2 ;  /* 0x0000000000027941 */ /* 0x000fea0003800000 */
.L_x_22212:
        /* <DEDUP_REMOVED lines=44> */
.L_x_22211:
[----:B------:R-:W-:Y:S05]  /*f3b0*/  BSYNC B1 ;  /* 0x0000000000017941 */ /* 0x000fea0003800000 */
.L_x_22210:
        /* <DEDUP_REMOVED lines=8> */
.L_x_22206:
        /* <DEDUP_REMOVED lines=12> */
.L_x_22215:
[----:B------:R-:W-:-:S07]  /*f500*/  IMAD.MOV.U32 R204, RZ, RZ, R208 ;  /* 0x000000ffffcc7224 */ /* 0x000fce00078e00d0 */
.L_x_22216:
[----:B------:R-:W-:Y:S05]  /*f510*/  BSYNC B1 ;  /* 0x0000000000017941 */ /* 0x000fea0003800000 */
.L_x_22214:
        /* <DEDUP_REMOVED lines=16> */
.L_x_22220:
[----:B------:R-:W-:Y:S05]  /*f620*/  BSYNC B2 ;  /* 0x0000000000027941 */ /* 0x000fea0003800000 */
.L_x_22219:
        /* <DEDUP_REMOVED lines=44> */
.L_x_22218:
[----:B------:R-:W-:Y:S05]  /*f8f0*/  BSYNC B1 ;  /* 0x0000000000017941 */ /* 0x000fea0003800000 */
.L_x_22217:
        /* <DEDUP_REMOVED lines=11> */
.L_x_22221:
        /* <DEDUP_REMOVED lines=12> */
.L_x_22224:
[----:B------:R-:W-:-:S07]  /*fa70*/  IMAD.MOV.U32 R198, RZ, RZ, R208 ;  /* 0x000000ffffc67224 */ /* 0x000fce00078e00d0 */
.L_x_22225:
[----:B------:R-:W-:Y:S05]  /*fa80*/  BSYNC B1 ;  /* 0x0000000000017941 */ /* 0x000fea0003800000 */
.L_x_22223:
        /* <DEDUP_REMOVED lines=16> */
.L_x_22229:
[----:B------:R-:W-:Y:S05]  /*fb90*/  BSYNC B2 ;  /* 0x0000000000027941 */ /* 0x000fea0003800000 */
.L_x_22228:
        /* <DEDUP_REMOVED lines=44> */
.L_x_22227:
[----:B------:R-:W-:Y:S05]  /*fe60*/  BSYNC B1 ;  /* 0x0000000000017941 */ /* 0x000fea0003800000 */
.L_x_22226:
        /* <DEDUP_REMOVED lines=8> */
.L_x_22222:
        /* <DEDUP_REMOVED lines=12> */
.L_x_22231:
[----:B------:R-:W-:-:S07]  /*ffb0*/  IMAD.MOV.U32 R204, RZ, RZ, R208 ;  /* 0x000000ffffcc7224 */ /* 0x000fce00078e00d0 */
.L_x_22232:
[----:B------:R-:W-:Y:S05]  /*ffc0*/  BSYNC B1 ;  /* 0x0000000000017941 */ /* 0x000fea0003800000 */
.L_x_22230:
        /* <DEDUP_REMOVED lines=16> */
.L_x_22236:
[----:B------:R-:W-:Y:S05]  /*100d0*/  BSYNC B2 ;  /* 0x0000000000027941 */ /* 0x000fea0003800000 */
.L_x_22235:
        /* <DEDUP_REMOVED lines=44> */
.L_x_22234:
[----:B------:R-:W-:Y:S05]  /*103a0*/  BSYNC B1 ;  /* 0x0000000000017941 */ /* 0x000fea0003800000 */
.L_x_22233:
        /* <DEDUP_REMOVED lines=11> */
.L_x_22237:
        /* <DEDUP_REMOVED lines=12> */
.L_x_22240:
[----:B------:R-:W-:-:S07]  /*10520*/  MOV R197, R208 ;  /* 0x000000d000c57202 */ /* 0x000fce0000000f00 */
.L_x_22241:
[----:B------:R-:W-:Y:S05]  /*10530*/  BSYNC B1 ;  /* 0x0000000000017941 */ /* 0x000fea0003800000 */
.L_x_22239:
        /* <DEDUP_REMOVED lines=16> */
.L_x_22245:
[----:B------:R-:W-:Y:S05]  /*10640*/  BSYNC B2 ;  /* 0x0000000000027941 */ /* 0x000fea0003800000 */
.L_x_22244:
        /* <DEDUP_REMOVED lines=44> */
.L_x_22243:
[----:B------:R-:W-:Y:S05]  /*10910*/  BSYNC B1 ;  /* 0x0000000000017941 */ /* 0x000fea0003800000 */
.L_x_22242:
        /* <DEDUP_REMOVED lines=8> */
.L_x_22238:
        /* <DEDUP_REMOVED lines=27> */
.L_x_22246:
[----:B------:R-:W-:-:S07]  /*10b50*/  VIADD R95, R95, 0x100 ;  /* 0x000001005f5f7836 */ /* 0x000fce0000000000 */
.L_x_22181:
[----:B------:R-:W-:Y:S05]  /*10b60*/  BSYNC B0 ;  /* 0x0000000000007941 */ /* 0x000fea0003800000 */
.L_x_22180:
        /* <DEDUP_REMOVED lines=29> */
.L_x_22250:
[----:B------:R-:W-:-:S07]  /*10d40*/  IMAD.MOV.U32 R222, RZ, RZ, R208 ;  /* 0x000000ffffde7224 */ /* 0x000fce00078e00d0 */
.L_x_22251:
[----:B------:R-:W-:Y:S05]  /*10d50*/  BSYNC B1 ;  /* 0x0000000000017941 */ /* 0x000fea0003800000 */
.L_x_22249:
        /* <DEDUP_REMOVED lines=16> */
.L_x_22255:
[----:B------:R-:W-:Y:S05]  /*10e60*/  BSYNC B2 ;  /* 0x0000000000027941 */ /* 0x000fea0003800000 */
.L_x_22254:
        /* <DEDUP_REMOVED lines=44> */
.L_x_22253:
[----:B------:R-:W-:Y:S05]  /*11130*/  BSYNC B1 ;  /* 0x0000000000017941 */ /* 0x000fea0003800000 */
.L_x_22252:
        /* <DEDUP_REMOVED lines=18> */
.L_x_22256:
        /* <DEDUP_REMOVED lines=12> */
.L_x_22259:
[----:B------:R-:W-:-:S07]  /*11320*/  IMAD.MOV.U32 R204, RZ, RZ, R208 ;  /* 0x000000ffffcc7224 */ /* 0x000fce00078e00d0 */
.L_x_22260:
[----:B------:R-:W-:Y:S05]  /*11330*/  BSYNC B1 ;  /* 0x0000000000017941 */ /* 0x000fea0003800000 */
.L_x_22258:
        /* <DEDUP_REMOVED lines=16> */
.L_x_22264:
[----:B------:R-:W-:Y:S05]  /*11440*/  BSYNC B2 ;  /* 0x0000000000027941 */ /* 0x000fea0003800000 */
.L_x_22263:
        /* <DEDUP_REMOVED lines=44> */
.L_x_22262:
[----:B------:R-:W-:Y:S05]  /*11710*/  BSYNC B1 ;  /* 0x0000000000017941 */ /* 0x000fea0003800000 */
.L_x_22261:
        /* <DEDUP_REMOVED lines=8> */
.L_x_22257:
        /* <DEDUP_REMOVED lines=12> */
.L_x_22266:
[----:B------:R-:W-:-:S07]  /*11860*/  IMAD.MOV.U32 R204, RZ, RZ, R208 ;  /* 0x000000ffffcc7224 */ /* 0x000fce00078e00d0 */
.L_x_22267:
[----:B------:R-:W-:Y:S05]  /*11870*/  BSYNC B1 ;  /* 0x0000000000017941 */ /* 0x000fea0003800000 */
.L_x_22265:
        /* <DEDUP_REMOVED lines=16> */
.L_x_22271:
[----:B------:R-:W-:Y:S05]  /*11980*/  BSYNC B2 ;  /* 0x0000000000027941 */ /* 0x000fea0003800000 */
.L_x_22270:
        /* <DEDUP_REMOVED lines=44> */
.L_x_22269:
[----:B------:R-:W-:Y:S05]  /*11c50*/  BSYNC B1 ;  /* 0x0000000000017941 */ /* 0x000fea0003800000 */
.L_x_22268:
        /* <DEDUP_REMOVED lines=11> */
.L_x_22272:
        /* <DEDUP_REMOVED lines=12> */
.L_x_22275:
[----:B------:R-:W-:-:S07]  /*11dd0*/  MOV R199, R208 ;  /* 0x000000d000c77202 */ /* 0x000fce0000000f00 */
.L_x_22276:
[----:B------:R-:W-:Y:S05]  /*11de0*/  BSYNC B1 ;  /* 0x0000000000017941 */ /* 0x000fea0003800000 */
.L_x_22274:
        /* <DEDUP_REMOVED lines=16> */
.L_x_22280:
[----:B------:R-:W-:Y:S05]  /*11ef0*/  BSYNC B2 ;  /* 0x0000000000027941 */ /* 0x000fea0003800000 */
.L_x_22279:
        /* <DEDUP_REMOVED lines=44> */
.L_x_22278:
[----:B------:R-:W-:Y:S05]  /*121c0*/  BSYNC B1 ;  /* 0x0000000000017941 */ /* 0x000fea0003800000 */
.L_x_22277:
        /* <DEDUP_REMOVED lines=8> */
.L_x_22273:
        /* <DEDUP_REMOVED lines=12> */
.L_x_22282:
[----:B------:R-:W-:-:S07]  /*12310*/  MOV R204, R208 ;  /* 0x000000d000cc7202 */ /* 0x000fce0000000f00 */
.L_x_22283:
[----:B------:R-:W-:Y:S05]  /*12320*/  BSYNC B1 ;  /* 0x0000000000017941 */ /* 0x000fea0003800000 */
.L_x_22281:
        /* <DEDUP_REMOVED lines=16> */
.L_x_22287:
[----:B------:R-:W-:Y:S05]  /*12430*/  BSYNC B2 ;  /* 0x0000000000027941 */ /* 0x000fea0003800000 */
.L_x_22286:
        /* <DEDUP_REMOVED lines=44> */
.L_x_22285:
[----:B------:R-:W-:Y:S05]  /*12700*/  BSYNC B1 ;  /* 0x0000000000017941 */ /* 0x000fea0003800000 */
.L_x_22284:
        /* <DEDUP_REMOVED lines=11> */
.L_x_22288:
        /* <DEDUP_REMOVED lines=12> */
.L_x_22291:
[----:B------:R-:W-:-:S07]  /*12880*/  IMAD.MOV.U32 R198, RZ, RZ, R208 ;  /* 0x000000ffffc67224 */ /* 0x000fce00078e00d0 */
.L_x_22292:
[----:B------:R-:W-:Y:S05]  /*12890*/  BSYNC B1 ;  /* 0x0000000000017941 */ /* 0x000fea0003800000 */
.L_x_22290:
        /* <DEDUP_REMOVED lines=16> */
.L_x_22296:
[----:B------:R-:W-:Y:S05]  /*129a0*/  BSYNC B2 ;  /* 0x0000000000027941 */ /* 0x000fea0003800000 */
.L_x_22295:
        /* <DEDUP_REMOVED lines=44> */
.L_x_22294:
[----:B------:R-:W-:Y:S05]  /*12c70*/  BSYNC B1 ;  /* 0x0000000000017941 */ /* 0x000fea0003800000 */
.L_x_22293:
        /* <DEDUP_REMOVED lines=8> */
.L_x_22289:
        /* <DEDUP_REMOVED lines=12> */
.L_x_22298:
[----:B------:R-:W-:-:S07]  /*12dc0*/  IMAD.MOV.U32 R204, RZ, RZ, R208 ;  /* 0x000000ffffcc7224 */ /* 0x000fce00078e00d0 */
.L_x_22299:
[----:B------:R-:W-:Y:S05]  /*12dd0*/  BSYNC B1 ;  /* 0x0000000000017941 */ /* 0x000fea0003800000 */
.L_x_22297:
        /* <DEDUP_REMOVED lines=16> */
.L_x_22303:
[----:B------:R-:W-:Y:S05]  /*12ee0*/  BSYNC B2 ;  /* 0x0000000000027941 */ /* 0x000fea0003800000 */
.L_x_22302:
        /* <DEDUP_REMOVED lines=44> */
.L_x_22301:
[----:B------:R-:W-:Y:S05]  /*131b0*/  BSYNC B1 ;  /* 0x0000000000017941 */ /* 0x000fea0003800000 */
.L_x_22300:
        /* <DEDUP_REMOVED lines=11> */
.L_x_22304:
        /* <DEDUP_REMOVED lines=12> */
.L_x_22307:
[----:B------:R-:W-:-:S07]  /*13330*/  IMAD.MOV.U32 R197, RZ, RZ, R208 ;  /* 0x000000ffffc57224 */ /* 0x000fce00078e00d0 */
.L_x_22308:
[----:B------:R-:W-:Y:S05]  /*13340*/  BSYNC B1 ;  /* 0x0000000000017941 */ /* 0x000fea0003800000 */
.L_x_22306:
        /* <DEDUP_REMOVED lines=16> */
.L_x_22312:
[----:B------:R-:W-:Y:S05]  /*13450*/  BSYNC B2 ;  /* 0x0000000000027941 */ /* 0x000fea0003800000 */
.L_x_22311:
        /* <DEDUP_REMOVED lines=44> */
.L_x_22310:
[----:B------:R-:W-:Y:S05]  /*13720*/  BSYNC B1 ;  /* 0x0000000000017941 */ /* 0x000fea0003800000 */
.L_x_22309:
        /* <DEDUP_REMOVED lines=8> */
.L_x_22305:
        /* <DEDUP_REMOVED lines=27> */
.L_x_22313:
[----:B------:R-:W-:-:S07]  /*13960*/  IADD3 R95, R95, 0x100, RZ ;  /* 0x000001005f5f7810 */ /* 0x000fce0007ffe0ff */
.L_x_22248:
[----:B------:R-:W-:Y:S05]  /*13970*/  BSYNC B0 ;  /* 0x0000000000007941 */ /* 0x000fea0003800000 */
.L_x_22247:
        /* <DEDUP_REMOVED lines=29> */
.L_x_22317:
[----:B------:R-:W-:-:S07]  /*13b50*/  IMAD.MOV.U32 R222, RZ, RZ, R208 ;  /* 0x000000ffffde7224 */ /* 0x000fce00078e00d0 */
.L_x_22318:
[----:B------:R-:W-:Y:S05]  /*13b60*/  BSYNC B1 ;  /* 0x0000000000017941 */ /* 0x000fea0003800000 */
.L_x_22316:
        /* <DEDUP_REMOVED lines=16> */
.L_x_22322:
[----:B------:R-:W-:Y:S05]  /*13c70*/  BSYNC B2 ;  /* 0x0000000000027941 */ /* 0x000fea0003800000 */
.L_x_22321:
        /* <DEDUP_REMOVED lines=44> */
.L_x_22320:
[----:B------:R-:W-:Y:S05]  /*13f40*/  BSYNC B1 ;  /* 0x0000000000017941 */ /* 0x000fea0003800000 */
.L_x_22319:
        /* <DEDUP_REMOVED lines=18> */
.L_x_22323:
        /* <DEDUP_REMOVED lines=12> */
.L_x_22326:
[----:B------:R-:W-:-:S07]  /*14130*/  IMAD.MOV.U32 R204, RZ, RZ, R208 ;  /* 0x000000ffffcc7224 */ /* 0x000fce00078e00d0 */
.L_x_22327:
[----:B------:R-:W-:Y:S05]  /*14140*/  BSYNC B1 ;  /* 0x0000000000017941 */ /* 0x000fea0003800000 */
.L_x_22325:
        /* <DEDUP_REMOVED lines=16> */
.L_x_22331:
[----:B------:R-:W-:Y:S05]  /*14250*/  BSYNC B2 ;  /* 0x0000000000027941 */ /* 0x000fea0003800000 */
.L_x_22330:
        /* <DEDUP_REMOVED lines=44> */
.L_x_22329:
[----:B------:R-:W-:Y:S05]  /*14520*/  BSYNC B1 ;  /* 0x0000000000017941 */ /* 0x000fea0003800000 */
.L_x_22328:
        /* <DEDUP_REMOVED lines=8> */
.L_x_22324:
        /* <DEDUP_REMOVED lines=12> */
.L_x_22333:
[----:B------:R-:W-:-:S07]  /*14670*/  IMAD.MOV.U32 R204, RZ, RZ, R208 ;  /* 0x000000ffffcc7224 */ /* 0x000fce00078e00d0 */
.L_x_22334:
[----:B------:R-:W-:Y:S05]  /*14680*/  BSYNC B1 ;  /* 0x0000000000017941 */ /* 0x000fea0003800000 */
.L_x_22332:
        /* <DEDUP_REMOVED lines=16> */
.L_x_22338:
[----:B------:R-:W-:Y:S05]  /*14790*/  BSYNC B2 ;  /* 0x0000000000027941 */ /* 0x000fea0003800000 */
.L_x_22337:
        /* <DEDUP_REMOVED lines=44> */
.L_x_22336:
[----:B------:R-:W-:Y:S05]  /*14a60*/  BSYNC B1 ;  /* 0x0000000000017941 */ /* 0x000fea0003800000 */
.L_x_22335:
        /* <DEDUP_REMOVED lines=11> */
.L_x_22339:
        /* <DEDUP_REMOVED lines=12> */
.L_x_22342:
[----:B------:R-:W-:-:S07]  /*14be0*/  IMAD.MOV.U32 R199, RZ, RZ, R208 ;  /* 0x000000ffffc77224 */ /* 0x000fce00078e00d0 */
.L_x_22343:
[----:B------:R-:W-:Y:S05]  /*14bf0*/  BSYNC B1 ;  /* 0x0000000000017941 */ /* 0x000fea0003800000 */
.L_x_22341:
        /* <DEDUP_REMOVED lines=16> */
.L_x_22347:
[----:B------:R-:W-:Y:S05]  /*14d00*/  BSYNC B2 ;  /* 0x0000000000027941 */ /* 0x000fea0003800000 */
.L_x_22346:
        /* <DEDUP_REMOVED lines=44> */
.L_x_22345:
[----:B------:R-:W-:Y:S05]  /*14fd0*/  BSYNC B1 ;  /* 0x0000000000017941 */ /* 0x000fea0003800000 */
.L_x_22344:
        /* <DEDUP_REMOVED lines=8> */
.L_x_22340:
        /* <DEDUP_REMOVED lines=12> */
.L_x_22349:
[----:B------:R-:W-:-:S07]  /*15120*/  IMAD.MOV.U32 R204, RZ, RZ, R208 ;  /* 0x000000ffffcc7224 */ /* 0x000fce00078e00d0 */
.L_x_22350:
[----:B------:R-:W-:Y:S05]  /*15130*/  BSYNC B1 ;  /* 0x0000000000017941 */ /* 0x000fea0003800000 */
.L_x_22348:
        /* <DEDUP_REMOVED lines=16> */
.L_x_22354:
[----:B------:R-:W-:Y:S05]  /*15240*/  BSYNC B2 ;  /* 0x0000000000027941 */ /* 0x000fea0003800000 */
.L_x_22353:
        /* <DEDUP_REMOVED lines=44> */
.L_x_22352:
[----:B------:R-:W-:Y:S05]  /*15510*/  BSYNC B1 ;  /* 0x0000000000017941 */ /* 0x000fea0003800000 */
.L_x_22351:
        /* <DEDUP_REMOVED lines=11> */
.L_x_22355:
        /* <DEDUP_REMOVED lines=12> */
.L_x_22358:
[----:B------:R-:W-:-:S07]  /*15690*/  MOV R198, R208 ;  /* 0x000000d000c67202 */ /* 0x000fce0000000f00 */
.L_x_22359:
[----:B------:R-:W-:Y:S05]  /*156a0*/  BSYNC B1 ;  /* 0x0000000000017941 */ /* 0x000fea0003800000 */
.L_x_22357:
        /* <DEDUP_REMOVED lines=16> */
.L_x_22363:
[----:B------:R-:W-:Y:S05]  /*157b0*/  BSYNC B2 ;  /* 0x0000000000027941 */ /* 0x000fea0003800000 */
.L_x_22362:
        /* <DEDUP_REMOVED lines=44> */
.L_x_22361:
[----:B------:R-:W-:Y:S05]  /*15a80*/  BSYNC B1 ;  /* 0x0000000000017941 */ /* 0x000fea0003800000 */
.L_x_22360:
        /* <DEDUP_REMOVED lines=8> */
.L_x_22356:
        /* <DEDUP_REMOVED lines=12> */
.L_x_22365:
[----:B------:R-:W-:-:S07]  /*15bd0*/  MOV R204, R208 ;  /* 0x000000d000cc7202 */ /* 0x000fce0000000f00 */
.L_x_22366:
[----:B------:R-:W-:Y:S05]  /*15be0*/  BSYNC B1 ;  /* 0x0000000000017941 */ /* 0x000fea0003800000 */
.L_x_22364:
        /* <DEDUP_REMOVED lines=16> */
.L_x_22370:
[----:B------:R-:W-:Y:S05]  /*15cf0*/  BSYNC B2 ;  /* 0x0000000000027941 */ /* 0x000fea0003800000 */
.L_x_22369:
        /* <DEDUP_REMOVED lines=44> */
.L_x_22368:
[----:B------:R-:W-:Y:S05]  /*15fc0*/  BSYNC B1 ;  /* 0x0000000000017941 */ /* 0x000fea0003800000 */
.L_x_22367:
        /* <DEDUP_REMOVED lines=11> */
.L_x_22371:
        /* <DEDUP_REMOVED lines=12> */
.L_x_22374:
[----:B------:R-:W-:-:S07]  /*16140*/  IMAD.MOV.U32 R197, RZ, RZ, R208 ;  /* 0x000000ffffc57224 */ /* 0x000fce00078e00d0 */
.L_x_22375:
[----:B------:R-:W-:Y:S05]  /*16150*/  BSYNC B1 ;  /* 0x0000000000017941 */ /* 0x000fea0003800000 */
.L_x_22373:
        /* <DEDUP_REMOVED lines=16> */
.L_x_22379:
[----:B------:R-:W-:Y:S05]  /*16260*/  BSYNC B2 ;  /* 0x0000000000027941 */ /* 0x000fea0003800000 */
.L_x_22378:
        /* <DEDUP_REMOVED lines=44> */
.L_x_22377:
[----:B------:R-:W-:Y:S05]  /*16530*/  BSYNC B1 ;  /* 0x0000000000017941 */ /* 0x000fea0003800000 */
.L_x_22376:
        /* <DEDUP_REMOVED lines=8> */
.L_x_22372:
        /* <DEDUP_REMOVED lines=23> */
[----:B------:R-:W-:Y:S02]  /*16730*/  IADD3.X R93, R221, UR15, RZ, P0, !PT ;  /* 0x0000000fdd5d7c10 */ /* 0x000fe400087fe4ff */
[----:B------:R-:W-:-:S05]  /*16740*/  LEA R96, R99, R96, 0x8 ;  /* 0x0000006063607211 */ /* 0x000fca00078e40ff */
[----:B------:R-:W-:-:S05]  /*16750*/  IMAD.IADD R97, R96, 0x1, R97 ;  /* 0x0000000160617824 */ /* 0x000fca00078e0261 */
[----:B------:R1:W-:Y:S02]  /*16760*/  STG.E desc[UR4][R92.64], R97 ;  /* 0x000000615c007986 */ /* 0x0003e4000c101904 */
.L_x_22380:
[----:B------:R-:W-:-:S07]  /*16770*/  IADD3 R95, R95, 0x100, RZ ;  /* 0x000001005f5f7810 */ /* 0x000fce0007ffe0ff */
.L_x_22315:
[----:B------:R-:W-:Y:S05]  /*16780*/  BSYNC B0 ;  /* 0x0000000000007941 */ /* 0x000fea0003800000 */
.L_x_22314:
        /* <DEDUP_REMOVED lines=29> */
.L_x_22384:
[----:B------:R-:W-:-:S07]  /*16960*/  IMAD.MOV.U32 R222, RZ, RZ, R208 ;  /* 0x000000ffffde7224 */ /* 0x000fce00078e00d0 */
.L_x_22385:
[----:B------:R-:W-:Y:S05]  /*16970*/  BSYNC B1 ;  /* 0x0000000000017941 */ /* 0x000fea0003800000 */
.L_x_22383:
        /* <DEDUP_REMOVED lines=16> */
.L_x_22389:
[----:B------:R-:W-:Y:S05]  /*16a80*/  BSYNC B2 ;  /* 0x0000000000027941 */ /* 0x000fea0003800000 */
.L_x_22388:
        /* <DEDUP_REMOVED lines=44> */
.L_x_22387:
[----:B------:R-:W-:Y:S05]  /*16d50*/  BSYNC B1 ;  /* 0x0000000000017941 */ /* 0x000fea0003800000 */
.L_x_22386:
        /* <DEDUP_REMOVED lines=18> */
.L_x_22390:
        /* <DEDUP_REMOVED lines=12> */
.L_x_22393:
[----:B------:R-:W-:-:S07]  /*16f40*/  IMAD.MOV.U32 R204, RZ, RZ, R208 ;  /* 0x000000ffffcc7224 */ /* 0x000fce00078e00d0 */
.L_x_22394:
[----:B------:R-:W-:Y:S05]  /*16f50*/  BSYNC B1 ;  /* 0x0000000000017941 */ /* 0x000fea0003800000 */
.L_x_22392:
        /* <DEDUP_REMOVED lines=16> */
.L_x_22398:
[----:B------:R-:W-:Y:S05]  /*17060*/  BSYNC B2 ;  /* 0x0000000000027941 */ /* 0x000fea0003800000 */
.L_x_22397:
        /* <DEDUP_REMOVED lines=44> */
.L_x_22396:
[----:B------:R-:W-:Y:S05]  /*17330*/  BSYNC B1 ;  /* 0x0000000000017941 */ /* 0x000fea0003800000 */
.L_x_22395:
        /* <DEDUP_REMOVED lines=8> */
.L_x_22391:
        /* <DEDUP_REMOVED lines=12> */
.L_x_22400:
[----:B------:R-:W-:-:S07]  /*17480*/  MOV R204, R208 ;  /* 0x000000d000cc7202 */ /* 0x000fce0000000f00 */
.L_x_22401:
[----:B------:R-:W-:Y:S05]  /*17490*/  BSYNC B1 ;  /* 0x0000000000017941 */ /* 0x000fea0003800000 */
.L_x_22399:
        /* <DEDUP_REMOVED lines=16> */
.L_x_22405:
[----:B------:R-:W-:Y:S05]  /*175a0*/  BSYNC B2 ;  /* 0x0000000000027941 */ /* 0x000fea0003800000 */
.L_x_22404:
        /* <DEDUP_REMOVED lines=44> */
.L_x_22403:
[----:B------:R-:W-:Y:S05]  /*17870*/  BSYNC B1 ;  /* 0x0000000000017941 */ /* 0x000fea0003800000 */
.L_x_22402:
        /* <DEDUP_REMOVED lines=11> */
.L_x_22406:
        /* <DEDUP_REMOVED lines=12> */
.L_x_22409:
[----:B------:R-:W-:-:S07]  /*179f0*/  IMAD.MOV.U32 R199, RZ, RZ, R208 ;  /* 0x000000ffffc77224 */ /* 0x000fce00078e00d0 */
.L_x_22410:
[----:B------:R-:W-:Y:S05]  /*17a00*/  BSYNC B1 ;  /* 0x0000000000017941 */ /* 0x000fea0003800000 */
.L_x_22408:
        /* <DEDUP_REMOVED lines=16> */
.L_x_22414:
[----:B------:R-:W-:Y:S05]  /*17b10*/  BSYNC B2 ;  /* 0x0000000000027941 */ /* 0x000fea0003800000 */
.L_x_22413:
        /* <DEDUP_REMOVED lines=44> */
.L_x_22412:
[----:B------:R-:W-:Y:S05]  /*17de0*/  BSYNC B1 ;  /* 0x0000000000017941 */ /* 0x000fea0003800000 */
.L_x_22411:
        /* <DEDUP_REMOVED lines=8> */
.L_x_22407:
        /* <DEDUP_REMOVED lines=12> */
.L_x_22416:
[----:B------:R-:W-:-:S07]  /*17f30*/  MOV R204, R208 ;  /* 0x000000d000cc7202 */ /* 0x000fce0000000f00 */
.L_x_22417:
[----:B------:R-:W-:Y:S05]  /*17f40*/  BSYNC B1 ;  /* 0x0000000000017941 */ /* 0x000fea0003800000 */
.L_x_22415:
        /* <DEDUP_REMOVED lines=16> */
.L_x_22421:
[----:B------:R-:W-:Y:S05]  /*18050*/  BSYNC B2 ;  /* 0x0000000000027941 */ /* 0x000fea0003800000 */
.L_x_22420:
        /* <DEDUP_REMOVED lines=44> */
.L_x_22419:
[----:B------:R-:W-:Y:S05]  /*18320*/  BSYNC B1 ;  /* 0x0000000000017941 */ /* 0x000fea0003800000 */
.L_x_22418:
        /* <DEDUP_REMOVED lines=11> */
.L_x_22422:
        /* <DEDUP_REMOVED lines=12> */
.L_x_22425:
[----:B------:R-:W-:-:S07]  /*184a0*/  IMAD.MOV.U32 R198, RZ, RZ, R208 ;  /* 0x000000ffffc67224 */ /* 0x000fce00078e00d0 */
.L_x_22426:
[----:B------:R-:W-:Y:S05]  /*184b0*/  BSYNC B1 ;  /* 0x0000000000017941 */ /* 0x000fea0003800000 */
.L_x_22424:
        /* <DEDUP_REMOVED lines=16> */
.L_x_22430:
[----:B------:R-:W-:Y:S05]  /*185c0*/  BSYNC B2 ;  /* 0x0000000000027941 */ /* 0x000fea0003800000 */
.L_x_22429:
        /* <DEDUP_REMOVED lines=44> */
.L_x_22428:
[----:B------:R-:W-:Y:S05]  /*18890*/  BSYNC B1 ;  /* 0x0000000000017941 */ /* 0x000fea0003800000 */
.L_x_22427:
        /* <DEDUP_REMOVED lines=8> */
.L_x_22423:
        /* <DEDUP_REMOVED lines=12> */
.L_x_22432:
[----:B------:R-:W-:-:S07]  /*189e0*/  MOV R204, R208 ;  /* 0x000000d000cc7202 */ /* 0x000fce0000000f00 */
.L_x_22433:
[----:B------:R-:W-:Y:S05]  /*189f0*/  BSYNC B1 ;  /* 0x0000000000017941 */ /* 0x000fea0003800000 */
.L_x_22431:
        /* <DEDUP_REMOVED lines=16> */
.L_x_22437:
[----:B------:R-:W-:Y:S05]  /*18b00*/  BSYNC B2 ;  /* 0x0000000000027941 */ /* 0x000fea0003800000 */
.L_x_22436:
        /* <DEDUP_REMOVED lines=44> */
.L_x_22435:
[----:B------:R-:W-:Y:S05]  /*18dd0*/  BSYNC B1 ;  /* 0x0000000000017941 */ /* 0x000fea0003800000 */
.L_x_22434:
        /* <DEDUP_REMOVED lines=11> */
.L_x_22438:
        /* <DEDUP_REMOVED lines=12> */
.L_x_22441:
[----:B------:R-:W-:-:S07]  /*18f50*/  IMAD.MOV.U32 R197, RZ, RZ, R208 ;  /* 0x000000ffffc57224 */ /* 0x000fce00078e00d0 */
.L_x_22442:
[----:B------:R-:W-:Y:S05]  /*18f60*/  BSYNC B1 ;  /* 0x0000000000017941 */ /* 0x000fea0003800000 */
.L_x_22440:
        /* <DEDUP_REMOVED lines=16> */
.L_x_22446:
[----:B------:R-:W-:Y:S05]  /*19070*/  BSYNC B2 ;  /* 0x0000000000027941 */ /* 0x000fea0003800000 */
.L_x_22445:
        /* <DEDUP_REMOVED lines=44> */
.L_x_22444:
[----:B------:R-:W-:Y:S05]  /*19340*/  BSYNC B1 ;  /* 0x0000000000017941 */ /* 0x000fea0003800000 */
.L_x_22443:
        /* <DEDUP_REMOVED lines=8> */
.L_x_22439:
[----:B------:R-:W-:Y:S02]  /*193d0*/  LOP3.LUT P0, RZ, R214, 0x1, RZ, 0xc0, !PT ;  /* 0x00000001d6ff7812 */ /* 0x000fe4000780c0ff */
[----:B------:R-:W-:Y:S02]  /*193e0*/  SEL R98, RZ, 0x1000000, P5 ;  /* 0x01000000ff627807 */ /* 0x000fe40002800000 */
[----:B------:R-:W-:Y:S02]  /*193f0*/  SEL R217, RZ, 0x1, P0 ;  /* 0x00000001ffd97807 */ /* 0x000fe40000000000 */
[----:B------:R-:W-:Y:S02]  /*19400*/  SEL R99, RZ, 0x10000, P4 ;  /* 0x00010000ff637807 */ /* 0x000fe40002000000 */
[----:B------:R-:W-:Y:S02]  /*19410*/  SEL R216, RZ, 0x100, P3 ;  /* 0x00000100ffd87807 */ /* 0x000fe40001800000 */
[----:B------:R-:W-:-:S02]  /*19420*/  LEA R92, P0, R95, UR10, 0x4 ;  /* 0x0000000a5f5c7c11 */ /* 0x000fc4000f8020ff */
[C---:B------:R-:W-:Y:S02]  /*19430*/  SHF.L.U32 R220, R95.reuse, 0x2, RZ ;  /* 0x000000025fdc7819 */ /* 0x040fe400000006ff */
[----:B------:R-:W-:Y:S02]  /*19440*/  LEA.HI.X R93, R95, UR11, RZ, 0x4, P0 ;  /* 0x0000000b5f5d7c11 */ /* 0x000fe400080f24ff */
[----:B------:R-:W-:Y:S02]  /*19450*/  IADD3 R98, R216, R98, R99 ;  /* 0x00000062d8627210 */ /* 0x000fe40007ffe063 */
[----:B------:R-:W-:Y:S01]  /*19460*/  SHF.R.U32.HI R95, RZ, 0x1e, R95 ;  /* 0x0000001eff5f7819 */ /* 0x000fe2000001165f */
[----:B------:R2:W-:Y:S01]  /*19470*/  STG.E.128 desc[UR4][R92.64], R88 ;  /* 0x000000585c007986 */ /* 0x0005e2000c101d04 */
[----:B------:R-:W-:Y:S01]  /*19480*/  IADD3 R96, P0, R220, UR12, RZ ;  /* 0x0000000cdc607c10 */ /* 0x000fe2000ff1e0ff */
[----:B------:R-:W-:-:S03]  /*19490*/  IMAD.IADD R217, R98, 0x1, R217 ;  /* 0x0000000162d97824 */ /* 0x000fc600078e02d9 */
[----:B------:R-:W-:-:S05]  /*194a0*/  IADD3.X R97, R95, UR13, RZ, P0, !PT ;  /* 0x0000000d5f617c10 */ /* 0x000fca00087fe4ff */
[----:B------:R2:W-:Y:S01]  /*194b0*/  STG.E desc[UR4][R96.64], R217 ;  /* 0x000000d960007986 */ /* 0x0005e2000c101904 */
[----:B------:R-:W-:Y:S05]  /*194c0*/  @!P1 BRA `(.L_x_22382) ;  /* 0x00000000002c9947 */ /* 0x000fea0003800000 */
[----:B--2---:R-:W-:Y:S02]  /*194d0*/  IADD3 R92, P0, R220, UR14, RZ ;  /* 0x0000000edc5c7c10 */ /* 0x004fe4000ff1e0ff */
[----:B------:R-:W-:Y:S02]  /*194e0*/  SHF.L.U32 R96, R198, 0x10, RZ ;  /* 0x00000010c6607819 */ /* 0x000fe400000006ff */
[----:B------:R-:W-:Y:S02]  /*194f0*/  IADD3.X R93, R95, UR15, RZ, P0, !PT ;  /* 0x0000000f5f5d7c10 */ /* 0x000fe400087fe4ff */
[----:B------:R-:W-:Y:S02]  /*19500*/  LOP3.LUT R95, R197, 0xffff, RZ, 0xc0, !PT ;  /* 0x0000ffffc55f7812 */ /* 0x000fe400078ec0ff */
[----:B------:R-:W-:Y:S02]  /*19510*/  LOP3.LUT R96, R96, 0xff0000, RZ, 0xc0, !PT ;  /* 0x00ff000060607812 */ /* 0x000fe400078ec0ff */
[----:B------:R-:W-:-:S03]  /*19520*/  LOP3.LUT R98, R199, 0xff, RZ, 0xc0, !PT ;  /* 0x000000ffc7627812 */ /* 0x000fc600078ec0ff */
[----:B------:R-:W-:Y:S01]  /*19530*/  IMAD R95, R95, 0x1000000, R96 ;  /* 0x010000005f5f7824 */ /* 0x000fe200078e0260 */
[----:B------:R-:W-:-:S04]  /*19540*/  LOP3.LUT R96, R200, 0xff, RZ, 0xc0, !PT ;  /* 0x000000ffc8607812 */ /* 0x000fc800078ec0ff */
[----:B------:R-:W-:-:S05]  /*19550*/  LEA R95, R98, R95, 0x8 ;  /* 0x0000005f625f7211 */ /* 0x000fca00078e40ff */
[----:B------:R-:W-:-:S05]  /*19560*/  IMAD.IADD R95, R95, 0x1, R96 ;  /* 0x000000015f5f7824 */ /* 0x000fca00078e0260 */
[----:B------:R3:W-:Y:S02]  /*19570*/  STG.E desc[UR4][R92.64], R95 ;  /* 0x0000005f5c007986 */ /* 0x0007e4000c101904 */
.L_x_22382:
[----:B------:R-:W-:Y:S05]  /*19580*/  BSYNC B0 ;  /* 0x0000000000007941 */ /* 0x000fea0003800000 */
.L_x_22381:
[----:B0123--:R-:W-:Y:S01]  /*19590*/  FADD.FTZ R92, RZ, R60 ;  /* 0x0000003cff5c7221 */ /* 0x00ffe20000010000 */
[C---:B------:R-:W-:Y:S01]  /*195a0*/  LOP3.LUT P0, RZ, R214.reuse, 0x8, RZ, 0xc0, !PT ;  /* 0x00000008d6ff7812 */ /* 0x040fe2000780c0ff */
[----:B------:R-:W-:Y:S01]  /*195b0*/  UMOV UR6, 0xffffffff ;  /* 0xffffffff00067882 */ /* 0x000fe20000000000 */
[----:B------:R-:W-:Y:S01]  /*195c0*/  LOP3.LUT R214, R214, 0xfffffffe, RZ, 0xc0, !PT ;  /* 0xfffffffed6d67812 */ /* 0x000fe200078ec0ff */
[----:B------:R-:W-:Y:S01]  /*195d0*/  FADD.FTZ R93, R61, R92 ;  /* 0x0000005c3d5d7221 */ /* 0x000fe20000010000 */
[C---:B------:R-:W-:Y:S02]  /*195e0*/  ISETP.GT.U32.AND P1, PT, R176.reuse, 0x3ff, PT ;  /* 0x000003ffb000780c */ /* 0x040fe40003f24070 */
[----:B------:R-:W-:Y:S01]  /*195f0*/  ISETP.GT.U32.AND P2, PT, R176, 0x4ff, PT ;  /* 0x000004ffb000780c */ /* 0x000fe20003f44070 */
[----:B------:R-:W-:Y:S01]  /*19600*/  FADD.FTZ R92, R62, R93 ;  /* 0x0000005d3e5c7221 */ /* 0x000fe20000010000 */
[C---:B------:R-:W-:Y:S02]  /*19610*/  ISETP.GT.U32.AND P3, PT, R176.reuse, 0x5ff, PT ;  /* 0x000005ffb000780c */ /* 0x040fe40003f64070 */
[----:B------:R-:W-:Y:S01]  /*19620*/  ISETP.GT.U32.AND P4, PT, R176, 0x6ff, PT ;  /* 0x000006ffb000780c */ /* 0x000fe20003f84070 */
[----:B------:R-:W-:Y:S01]  /*19630*/  FADD.FTZ R92, R63, R92 ;  /* 0x0000005c3f5c7221 */ /* 0x000fe20000010000 */
[----:B------:R-:W-:-:S02]  /*19640*/  LOP3.LUT P5, RZ, R94, 0xff, RZ, 0xc0, !PT ;  /* 0x000000ff5eff7812 */ /* 0x000fc400078ac0ff */
[----:B------:R-:W-:Y:S02]  /*19650*/  SHF.R.U32.HI R96, RZ, 0x5, R196 ;  /* 0x00000005ff607819 */ /* 0x000fe400000116c4 */
[----:B------:R-:W-:Y:S02]  /*19660*/  FSEL R93, R92, RZ, P0 ;  /* 0x000000ff5c5d7208 */ /* 0x000fe40000000000 */
[----:B------:R-:W-:Y:S02]  /*19670*/  ISETP.GT.U32.AND P0, PT, R176, 0x1ff, PT ;  /* 0x000001ffb000780c */ /* 0x000fe40003f04070 */
[----:B------:R-:W-:Y:S01]  /*19680*/  LOP3.LUT P6, RZ, R196, 0x1f, RZ, 0xc0, !PT ;  /* 0x0000001fc4ff7812 */ /* 0x000fe200078cc0ff */
        /* <DEDUP_REMOVED lines=39> */
[----:B------:R-:W-:Y:S02]  /*19900*/  P2R R217, PR, RZ, 0x20 ;  /* 0x00000020ffd97803 */ /* 0x000fe40000000000 */
[C---:B------:R-:W-:Y:S02]  /*19910*/  LOP3.LUT P5, RZ, R214.reuse, 0x8, RZ, 0xc0, !PT ;  /* 0x00000008d6ff7812 */ /* 0x040fe400078ac0ff */
[----:B------:R-:W-:Y:S01]  /*19920*/  LOP3.LUT P6, RZ, R214, 0x1, RZ, 0xc0, !PT ;  /* 0x00000001d6ff7812 */ /* 0x000fe200078cc0ff */
        /* <DEDUP_REMOVED lines=21> */
[----:B------:R-:W-:Y:S02]  /*19a80*/  FSEL R93, R93, RZ, P5 ;  /* 0x000000ff5d5d7208 */ /* 0x000fe40002800000 */
[----:B------:R-:W-:-:S03]  /*19a90*/  ISETP.NE.AND P5, PT, R217, RZ, PT ;  /* 0x000000ffd900720c */ /* 0x000fc60003fa5270 */
        /* <DEDUP_REMOVED lines=62> */
.L_x_22475:
[----:B------:R-:W-:Y:S01]  /*19e80*/  LOP3.LUT P0, RZ, R196, 0x1f, RZ, 0xc0, !PT ;  /* 0x0000001fc4ff7812 */ /* 0x000fe2000780c0ff */
[----:B------:R-:W-:Y:S05]  /*19e90*/  WARPSYNC.ALL ;  /* 0x0000000000007948 */ /* 0x000fea0003800000 */
[----:B------:R-:W-:Y:S02]  /*19ea0*/  LOP3.LUT R96, R96, 0x7, RZ, 0xc0, !PT ;  /* 0x0000000760607812 */ /* 0x000fe400078ec0ff */
[----:B------:R-:W-:-:S05]  /*19eb0*/  LOP3.LUT R98, R196, 0x1f, RZ, 0xc0, !PT ;  /* 0x0000001fc4627812 */ /* 0x000fca00078ec0ff */
[----:B------:R-:W2:Y:S01]  /*19ec0*/  @!P0 S2R R94, SR_CgaCtaId ;  /* 0x00000000005e8919 */ /* 0x000ea20000008800 */
[----:B------:R-:W-:-:S04]  /*19ed0*/  @!P0 MOV R93, 0x400 ;  /* 0x00000400005d8802 */ /* 0x000fc80000000f00 */
[----:B--2---:R-:W-:Y:S01]  /*19ee0*/  @!P0 LEA R97, R94, R93, 0x18 ;  /* 0x0000005d5e618211 */ /* 0x004fe200078ec0ff */
[----:B------:R-:W-:Y:S02]  /*19ef0*/  @!P0 IMAD.IADD R94, R95, 0x1, R96 ;  /* 0x000000015f5e8824 */ /* 0x000fe400078e0260 */
[----:B-1----:R-:W-:-:S03]  /*19f00*/  FADD.FTZ R93, R99, R216 ;  /* 0x000000d8635d7221 */ /* 0x002fc60000010000 */
[----:B------:R-:W-:-:S05]  /*19f10*/  @!P0 LEA R94, R94, R97, 0x3 ;  /* 0x000000615e5e8211 */ /* 0x000fca00078e18ff */
[----:B------:R1:W-:Y:S01]  /*19f20*/  @!P0 STS.64 [R94], R92 ;  /* 0x0000005c5e008388 */ /* 0x0003e20000000a00 */
[----:B------:R-:W-:-:S13]  /*19f30*/  ISETP.GT.U32.AND P0, PT, R98, 0x7, PT ;  /* 0x000000076200780c */ /* 0x000fda0003f04070 */
[----:B-1----:R-:W1:Y:S01]  /*19f40*/  @!P0 S2R R93, SR_CgaCtaId ;  /* 0x00000000005d8919 */ /* 0x002e620000008800 */
[----:B------:R-:W-:Y:S01]  /*19f50*/  @!P0 MOV R92, 0x400 ;  /* 0x00000400005c8802 */ /* 0x000fe20000000f00 */
[----:B------:R-:W-:Y:S01]  /*19f60*/  @!P0 IMAD.IADD R95, R95, 0x1, R98 ;  /* 0x000000015f5f8824 */ /* 0x000fe200078e0262 */
[----:B------:R-:W-:Y:S01]  /*19f70*/  BAR.SYNC.DEFER_BLOCKING 0x0 ;  /* 0x0000000000007b1d */ /* 0x000fe20000010000 */
[C---:B------:R-:W-:Y:S02]  /*19f80*/  LOP3.LUT P1, RZ, R214.reuse, 0x10, RZ, 0xc0, !PT ;  /* 0x00000010d6ff7812 */ /* 0x040fe4000782c0ff */
[----:B------:R-:W-:-:S03]  /*19f90*/  LOP3.LUT P2, RZ, R214, 0x8, RZ, 0xc0, !PT ;  /* 0x00000008d6ff7812 */ /* 0x000fc6000784c0ff */
[----:B------:R-:W-:Y:S01]  /*19fa0*/  BSSY B0, `(.L_x_22448) ;  /* 0x0000060000007945 */ /* 0x000fe20003800000 */
[----:B-1----:R-:W-:Y:S02]  /*19fb0*/  @!P0 LEA R94, R93, R92, 0x18 ;  /* 0x0000005c5d5e8211 */ /* 0x002fe400078ec0ff */
[----:B------:R-:W-:Y:S02]  /*19fc0*/  CS2R R92, SRZ ;  /* 0x00000000005c7805 */ /* 0x000fe4000001ff00 */
[----:B------:R-:W-:Y:S01]  /*19fd0*/  @!P0 LEA R95, R95, R94, 0x3 ;  /* 0x0000005e5f5f8211 */ /* 0x000fe200078e18ff */
[----:B------:R-:W-:Y:S01]  /*19fe0*/  IMAD.MOV.U32 R94, RZ, RZ, RZ ;  /* 0x000000ffff5e7224 */ /* 0x000fe200078e00ff */
[----:B------:R-:W-:-:S03]  /*19ff0*/  @!P0 MOV R94, R205 ;  /* 0x000000cd005e8202 */ /* 0x000fc60000000f00 */
[----:B------:R-:W-:Y:S01]  /*1a000*/  @!P0 LDS.64 R92, [R95] ;  /* 0x000000005f5c8984 */ /* 0x000fe20000000a00 */
[----:B------:R-:W-:-:S03]  /*1a010*/  LOP3.LUT P0, RZ, R96, 0x1f, R196, 0xf8, !PT ;  /* 0x0000001f60ff7812 */ /* 0x000fc6000780f8c4 */
[----:B------:R-:W1:Y:S02]  /*1a020*/  SHFL.DOWN PT, R97, R94, 0x4, 0x1f ;  /* 0x08801f005e617f89 */ /* 0x000e6400000e0000 */
[----:B-1----:R-:W-:Y:S01]  /*1a030*/  IMAD.IADD R216, R97, 0x1, R94 ;  /* 0x0000000161d87824 */ /* 0x002fe200078e025e */
[----:B------:R-:W-:Y:S02]  /*1a040*/  I2FP.F32.S32 R221, R97 ;  /* 0x0000006100dd7245 */ /* 0x000fe40000201400 */
[----:B------:R-:W-:Y:S02]  /*1a050*/  I2FP.F32.S32 R97, R94 ;  /* 0x0000005e00617245 */ /* 0x000fe40000201400 */
[----:B------:R-:W-:Y:S01]  /*1a060*/  I2FP.F32.S32 R217, R216 ;  /* 0x000000d800d97245 */ /* 0x000fe20000201400 */
[----:B------:R-:W-:Y:S03]  /*1a070*/  SHFL.DOWN PT, R223, R216, 0x2, 0x1f ;  /* 0x08401f00d8df7f89 */ /* 0x000fe600000e0000 */
[----:B------:R-:W1:Y:S01]  /*1a080*/  MUFU.RCP R220, R217 ;  /* 0x000000d900dc7308 */ /* 0x000e620000001000 */
[----:B0-----:R-:W0:Y:S04]  /*1a090*/  SHFL.DOWN PT, R99, R92, 0x4, 0x1f ;  /* 0x08801f005c637f89 */ /* 0x001e2800000e0000 */
[----:B------:R-:W2:Y:S01]  /*1a0a0*/  SHFL.DOWN PT, R98, R93, 0x4, 0x1f ;  /* 0x08801f005d627f89 */ /* 0x000ea200000e0000 */
[----:B0-----:R-:W-:-:S04]  /*1a0b0*/  FMUL.FTZ R222, R99, R221 ;  /* 0x000000dd63de7220 */ /* 0x001fc80000410000 */
[----:B------:R-:W-:Y:S01]  /*1a0c0*/  FFMA.FTZ R95, R97, R92, R222 ;  /* 0x0000005c615f7223 */ /* 0x000fe200000100de */
[----:B------:R-:W-:Y:S01]  /*1a0d0*/  FADD.FTZ R92, -R99, R92 ;  /* 0x0000005c635c7221 */ /* 0x000fe20000010100 */
[----:B------:R-:W-:Y:S02]  /*1a0e0*/  IADD3 R99, R216, R223, RZ ;  /* 0x000000dfd8637210 */ /* 0x000fe40007ffe0ff */
[----:B-1----:R-:W-:Y:S01]  /*1a0f0*/  FMUL.FTZ R94, R220, R95 ;  /* 0x0000005fdc5e7220 */ /* 0x002fe20000410000 */
[----:B------:R-:W-:Y:S01]  /*1a100*/  FMUL.FTZ R92, R92, R92 ;  /* 0x0000005c5c5c7220 */ /* 0x000fe20000410000 */
[----:B--2---:R-:W-:Y:S01]  /*1a110*/  FADD.FTZ R95, R98, R93 ;  /* 0x0000005d625f7221 */ /* 0x004fe20000010000 */
[----:B------:R-:W-:Y:S02]  /*1a120*/  I2FP.F32.S32 R223, R223 ;  /* 0x000000df00df7245 */ /* 0x000fe40000201400 */
[----:B------:R-:W0:Y:S01]  /*1a130*/  SHFL.DOWN PT, R225, R94, 0x2, 0x1f ;  /* 0x08401f005ee17f89 */ /* 0x000e2200000e0000 */
[----:B------:R-:W-:Y:S01]  /*1a140*/  FMUL.FTZ R92, R92, R97 ;  /* 0x000000615c5c7220 */ /* 0x000fe20000410000 */
[----:B------:R-:W-:-:S03]  /*1a150*/  I2FP.F32.S32 R97, R99 ;  /* 0x0000006300617245 */ /* 0x000fc60000201400 */
[----:B------:R-:W-:Y:S01]  /*1a160*/  FMUL.FTZ R92, R92, R221 ;  /* 0x000000dd5c5c7220 */ /* 0x000fe20000410000 */
[----:B------:R-:W1:Y:S03]  /*1a170*/  MUFU.RCP R98, R97 ;  /* 0x0000006100627308 */ /* 0x000e660000001000 */
[----:B------:R-:W-:Y:S02]  /*1a180*/  FFMA.FTZ R92, R220, R92, R95 ;  /* 0x0000005cdc5c7223 */ /* 0x000fe4000001005f */
[----:B------:R-:W2:Y:S04]  /*1a190*/  SHFL.DOWN PT, R220, R99, 0x1, 0x1f ;  /* 0x08201f0063dc7f89 */ /* 0x000ea800000e0000 */
[----:B------:R-:W3:Y:S01]  /*1a1a0*/  SHFL.DOWN PT, R93, R92, 0x2, 0x1f ;  /* 0x08401f005c5d7f89 */ /* 0x000ee200000e0000 */
[----:B0-----:R-:W-:-:S04]  /*1a1b0*/  FMUL.FTZ R216, R225, R223 ;  /* 0x000000dfe1d87220 */ /* 0x001fc80000410000 */
[----:B------:R-:W-:Y:S01]  /*1a1c0*/  FFMA.FTZ R95, R217, R94, R216 ;  /* 0x0000005ed95f7223 */ /* 0x000fe200000100d8 */
[----:B------:R-:W-:-:S03]  /*1a1d0*/  FADD.FTZ R94, R94, -R225 ;  /* 0x800000e15e5e7221 */ /* 0x000fc60000010000 */
[----:B-1----:R-:W-:Y:S01]  /*1a1e0*/  FMUL.FTZ R216, R98, R95 ;  /* 0x0000005f62d87220 */ /* 0x002fe20000410000 */
[----:B------:R-:W-:Y:S01]  /*1a1f0*/  FMUL.FTZ R94, R94, R94 ;  /* 0x0000005e5e5e7220 */ /* 0x000fe20000410000 */
[----:B--2---:R-:W-:Y:S01]  /*1a200*/  IMAD.IADD R221, R99, 0x1, R220 ;  /* 0x0000000163dd7824 */ /* 0x004fe200078e02dc */
[----:B------:R-:W-:Y:S02]  /*1a210*/  I2FP.F32.S32 R220, R220 ;  /* 0x000000dc00dc7245 */ /* 0x000fe40000201400 */
[----:B------:R-:W0:Y:S01]  /*1a220*/  SHFL.DOWN PT, R95, R216, 0x1, 0x1f ;  /* 0x08201f00d85f7f89 */ /* 0x000e2200000e0000 */
[----:B------:R-:W-:Y:S01]  /*1a230*/  FMUL.FTZ R94, R217, R94 ;  /* 0x0000005ed95e7220 */ /* 0x000fe20000410000 */
[----:B---3--:R-:W-:Y:S01]  /*1a240*/  FADD.FTZ R93, R92, R93 ;  /* 0x0000005d5c5d7221 */ /* 0x008fe20000010000 */
[----:B------:R-:W-:Y:S02]  /*1a250*/  I2FP.F32.S32 R221, R221 ;  /* 0x000000dd00dd7245 */ /* 0x000fe40000201400 */
[----:B------:R-:W-:-:S04]  /*1a260*/  FMUL.FTZ R94, R94, R223 ;  /* 0x000000df5e5e7220 */ /* 0x000fc80000410000 */
[----:B------:R-:W-:Y:S01]  /*1a270*/  FFMA.FTZ R93, R98, R94, R93 ;  /* 0x0000005e625d7223 */ /* 0x000fe2000001005d */
[----:B------:R-:W1:Y:S01]  /*1a280*/  MUFU.RCP R221, R221 ;  /* 0x000000dd00dd7308 */ /* 0x000e620000001000 */
[----:B------:R-:W2:Y:S03]  /*1a290*/  LDC R98, c[0x0][0x2d8] ;  /* 0x0000b600ff627b82 */ /* 0x000ea60000000800 */
[----:B------:R-:W3:Y:S01]  /*1a2a0*/  SHFL.DOWN PT, R92, R93, 0x1, 0x1f ;  /* 0x08201f005d5c7f89 */ /* 0x000ee200000e0000 */
[----:B0-----:R-:W-:Y:S01]  /*1a2b0*/  FMUL.FTZ R94, R95, R220 ;  /* 0x000000dc5f5e7220 */ /* 0x001fe20000410000 */
[----:B------:R-:W-:-:S03]  /*1a2c0*/  FADD.FTZ R95, R216, -R95 ;  /* 0x8000005fd85f7221 */ /* 0x000fc60000010000 */
[----:B------:R-:W-:-:S04]  /*1a2d0*/  FFMA.FTZ R94, R97, R216, R94 ;  /* 0x000000d8615e7223 */ /* 0x000fc8000001005e */
[----:B-1----:R-:W-:Y:S01]  /*1a2e0*/  FMUL.FTZ R217, R221, R94 ;  /* 0x0000005eddd97220 */ /* 0x002fe20000410000 */
[----:B------:R-:W-:-:S04]  /*1a2f0*/  FMUL.FTZ R94, R95, R95 ;  /* 0x0000005f5f5e7220 */ /* 0x000fc80000410000 */
[----:B------:R-:W-:Y:S01]  /*1a300*/  FMUL.FTZ R94, R97, R94 ;  /* 0x0000005e615e7220 */ /* 0x000fe20000410000 */
[----:B---3--:R-:W-:Y:S01]  /*1a310*/  FADD.FTZ R92, R93, R92 ;  /* 0x0000005c5d5c7221 */ /* 0x008fe20000010000 */
[----:B------:R-:W0:Y:S02]  /*1a320*/  SHFL.IDX PT, R217, R217, RZ, 0x1f ;  /* 0x00001fffd9d97589 */ /* 0x000e2400000e0000 */
[----:B------:R-:W-:-:S04]  /*1a330*/  FMUL.FTZ R94, R94, R220 ;  /* 0x000000dc5e5e7220 */ /* 0x000fc80000410000 */
[----:B------:R-:W-:Y:S02]  /*1a340*/  FFMA.FTZ R221, R221, R94, R92 ;  /* 0x0000005edddd7223 */ /* 0x000fe4000001005c */
[----:B------:R-:W1:Y:S04]  /*1a350*/  @!P0 LDC.64 R94, c[0x0][0x250] ;  /* 0x00009400ff5e8b82 */ /* 0x000e680000000a00 */
[----:B------:R-:W2:Y:S04]  /*1a360*/  SHFL.IDX PT, R221, R221, RZ, 0x1f ;  /* 0x00001fffdddd7589 */ /* 0x000ea800000e0000 */
[----:B------:R-:W3:Y:S01]  /*1a370*/  @!P0 LDC.64 R92, c[0x0][0x258] ;  /* 0x00009600ff5c8b82 */ /* 0x000ee20000000a00 */
[----:B0-----:R-:W-:-:S05]  /*1a380*/  FMUL.FTZ R97, R217, R217 ;  /* 0x000000d9d9617220 */ /* 0x001fca0000410000 */
[----:B------:R-:W-:Y:S01]  /*1a390*/  FSEL R97, R97, RZ, P1 ;  /* 0x000000ff61617208 */ /* 0x000fe20000800000 */
[----:B-1----:R-:W-:-:S04]  /*1a3a0*/  @!P0 IMAD.WIDE R94, R212, 0x4, R94 ;  /* 0x00000004d45e8825 */ /* 0x002fc800078e025e */
[----:B--2---:R-:W-:Y:S01]  /*1a3b0*/  FFMA.FTZ R96, R221, UR7, R98 ;  /* 0x00000007dd607c23 */ /* 0x004fe20008010062 */
[----:B------:R0:W-:Y:S03]  /*1a3c0*/  @!P0 STG.E desc[UR4][R94.64], R217 ;  /* 0x000000d95e008986 */ /* 0x0001e6000c101904 */
[----:B------:R-:W-:Y:S01]  /*1a3d0*/  FADD.FTZ R96, R96, R97 ;  /* 0x0000006160607221 */ /* 0x000fe20000010000 */
[----:B---3--:R-:W-:-:S03]  /*1a3e0*/  @!P0 IMAD.WIDE R92, R212, 0x4, R92 ;  /* 0x00000004d45c8825 */ /* 0x008fc600078e025c */
[----:B------:R-:W1:Y:S02]  /*1a3f0*/  MUFU.RSQ R216, R96 ;  /* 0x0000006000d87308 */ /* 0x000e640000001400 */
[----:B-1----:R0:W-:Y:S01]  /*1a400*/  @!P0 STG.E desc[UR4][R92.64], R216 ;  /* 0x000000d85c008986 */ /* 0x0021e2000c101904 */
[----:B------:R-:W-:Y:S05]  /*1a410*/  @!P2 BRA `(.L_x_22449) ;  /* 0x000000000060a947 */ /* 0x000fea0003800000 */
[----:B------:R-:W1:Y:S01]  /*1a420*/  LDC.64 R222, c[0x0][0x2b8] ;  /* 0x0000ae00ffde7b82 */ /* 0x000e620000000a00 */
[----:B0-----:R-:W-:-:S05]  /*1a430*/  FSEL R92, R217, RZ, !P1 ;  /* 0x000000ffd95c7208 */ /* 0x001fca0004800000 */
[--C-:B------:R-:W-:Y:S01]  /*1a440*/  FADD.FTZ R97, R62, -R92.reuse ;  /* 0x8000005c3e617221 */ /* 0x100fe20000010000 */
[--C-:B------:R-:W-:Y:S01]  /*1a450*/  FADD.FTZ R93, R60, -R92.reuse ;  /* 0x8000005c3c5d7221 */ /* 0x100fe20000010000 */
[----:B------:R-:W0:Y:S01]  /*1a460*/  LDC.64 R220, c[0x0][0x2c0] ;  /* 0x0000b000ffdc7b82 */ /* 0x000e220000000a00 */
        /* <DEDUP_REMOVED lines=9> */
[-C--:B------:R-:W-:Y:S01]  /*1a500*/  FFMA.FTZ R95, R165, R99.reuse, R162 ;  /* 0x00000063a55f7223 */ /* 0x080fe200000100a2 */
[----:B------:R-:W-:Y:S01]  /*1a510*/  FFMA.FTZ R99, R163, R99, R160 ;  /* 0x00000063a3637223 */ /* 0x000fe200000100a0 */
[----:B------:R-:W-:Y:S01]  /*1a520*/  FFMA.FTZ R98, R167, R98, R164 ;  /* 0x00000062a7627223 */ /* 0x000fe200000100a4 */
[----:B------:R-:W-:Y:S01]  /*1a530*/  FFMA.FTZ R97, R171, R97, R168 ;  /* 0x00000061ab617223 */ /* 0x000fe200000100a8 */
[----:B------:R-:W-:Y:S01]  /*1a540*/  FFMA.FTZ R96, R175, R96, R172 ;  /* 0x00000060af607223 */ /* 0x000fe200000100ac */
[----:B-1----:R-:W-:-:S05]  /*1a550*/  IMAD.WIDE.U32 R222, R215, 0x10, R222 ;  /* 0x00000010d7de7825 */ /* 0x002fca00078e00de */
[----:B------:R1:W-:Y:S01]  /*1a560*/  STG.E.128 desc[UR4][R222.64], R92 ;  /* 0x0000005cde007986 */ /* 0x0003e2000c101d04 */
[C---:B0-----:R-:W-:Y:S01]  /*1a570*/  IMAD.WIDE.U32 R220, R215.reuse, 0x10, R220 ;  /* 0x00000010d7dc7825 */ /* 0x041fe200078e00dc */
[----:B------:R-:W-:-:S04]  /*1a580*/  IADD3 R215, R215, 0x100, RZ ;  /* 0x00000100d7d77810 */ /* 0x000fc80007ffe0ff */
[----:B------:R1:W-:Y:S03]  /*1a590*/  STG.E.128 desc[UR4][R220.64], R96 ;  /* 0x00000060dc007986 */ /* 0x0003e6000c101d04 */
.L_x_22449:
[----:B------:R-:W-:Y:S05]  /*1a5a0*/  BSYNC B0 ;  /* 0x0000000000007941 */ /* 0x000fea0003800000 */
.L_x_22448:
[----:B------:R-:W-:Y:S01]  /*1a5b0*/  LOP3.LUT P0, RZ, R214, 0x800, RZ, 0xc0, !PT ;  /* 0x00000800d6ff7812 */ /* 0x000fe2000780c0ff */
[----:B------:R-:W-:-:S12]  /*1a5c0*/  BSSY B0, `(.L_x_22450) ;  /* 0x000001a000007945 */ /* 0x000fd80003800000 */
[----:B------:R-:W-:Y:S05]  /*1a5d0*/  @!P0 BRA `(.L_x_22451) ;  /* 0x0000000000608947 */ /* 0x000fea0003800000 */
[----:B-1----:R-:W1:Y:S01]  /*1a5e0*/  LDC.64 R222, c[0x0][0x2b8] ;  /* 0x0000ae00ffde7b82 */ /* 0x002e620000000a00 */
[----:B------:R-:W-:-:S05]  /*1a5f0*/  FSEL R97, R217, RZ, !P1 ;  /* 0x000000ffd9617208 */ /* 0x000fca0004800000 */
[--C-:B0-----:R-:W-:Y:S01]  /*1a600*/  FADD.FTZ R93, R64, -R97.reuse ;  /* 0x80000061405d7221 */ /* 0x101fe20000010000 */
[--C-:B------:R-:W-:Y:S01]  /*1a610*/  FADD.FTZ R95, R65, -R97.reuse ;  /* 0x80000061415f7221 */ /* 0x100fe20000010000 */
[----:B------:R-:W0:Y:S01]  /*1a620*/  LDC.64 R220, c[0x0][0x2c0] ;  /* 0x0000b000ffdc7b82 */ /* 0x000e220000000a00 */
[--C-:B------:R-:W-:Y:S01]  /*1a630*/  FADD.FTZ R99, R67, -R97.reuse ;  /* 0x8000006143637221 */ /* 0x100fe20000010000 */
[----:B------:R-:W-:Y:S01]  /*1a640*/  FADD.FTZ R97, R66, -R97 ;  /* 0x8000006142617221 */ /* 0x000fe20000010000 */
[C---:B------:R-:W-:Y:S02]  /*1a650*/  FMUL.FTZ R96, R216.reuse, R93 ;  /* 0x0000005dd8607220 */ /* 0x040fe40000410000 */
[C---:B------:R-:W-:Y:S01]  /*1a660*/  FMUL.FTZ R99, R216.reuse, R99 ;  /* 0x00000063d8637220 */ /* 0x040fe20000410000 */
[C---:B------:R-:W-:Y:S01]  /*1a670*/  FMUL.FTZ R98, R216.reuse, R97 ;  /* 0x00000061d8627220 */ /* 0x040fe20000410000 */
[----:B------:R-:W-:Y:S01]  /*1a680*/  FMUL.FTZ R97, R216, R95 ;  /* 0x0000005fd8617220 */ /* 0x000fe20000410000 */
        /* <DEDUP_REMOVED lines=8> */
[----:B-1----:R-:W-:-:S05]  /*1a710*/  IMAD.WIDE.U32 R222, R215, 0x10, R222 ;  /* 0x00000010d7de7825 */ /* 0x002fca00078e00de */
[----:B------:R2:W-:Y:S01]  /*1a720*/  STG.E.128 desc[UR4][R222.64], R92 ;  /* 0x0000005cde007986 */ /* 0x0005e2000c101d04 */
[----:B0-----:R-:W-:-:S04]  /*1a730*/  IMAD.WIDE.U32 R220, R215, 0x10, R220 ;  /* 0x00000010d7dc7825 */ /* 0x001fc800078e00dc */
[----:B------:R-:W-:Y:S01]  /*1a740*/  VIADD R215, R215, 0x100 ;  /* 0x00000100d7d77836 */ /* 0x000fe20000000000 */
[----:B------:R2:W-:Y:S06]  /*1a750*/  STG.E.128 desc[UR4][R220.64], R96 ;  /* 0x00000060dc007986 */ /* 0x0005ec000c101d04 */
.L_x_22451:
[----:B------:R-:W-:Y:S05]  /*1a760*/  BSYNC B0 ;  /* 0x0000000000007941 */ /* 0x000fea0003800000 */
.L_x_22450:
[----:B------:R-:W-:Y:S01]  /*1a770*/  LOP3.LUT P0, RZ, R214, 0x400, RZ, 0xc0, !PT ;  /* 0x00000400d6ff7812 */ /* 0x000fe2000780c0ff */
[----:B------:R-:W-:-:S12]  /*1a780*/  BSSY B0, `(.L_x_22452) ;  /* 0x000001a000007945 */ /* 0x000fd80003800000 */
[----:B------:R-:W-:Y:S05]  /*1a790*/  @!P0 BRA `(.L_x_22453) ;  /* 0x0000000000608947 */ /* 0x000fea0003800000 */
[----:B-12---:R-:W1:Y:S01]  /*1a7a0*/  LDC.64 R222, c[0x0][0x2b8] ;  /* 0x0000ae00ffde7b82 */ /* 0x006e620000000a00 */
        /* <DEDUP_REMOVED lines=23> */
.L_x_22453:
[----:B------:R-:W-:Y:S05]  /*1a920*/  BSYNC B0 ;  /* 0x0000000000007941 */ /* 0x000fea0003800000 */
.L_x_22452:
[----:B------:R-:W-:Y:S01]  /*1a930*/  LOP3.LUT P0, RZ, R214, 0x200, RZ, 0xc0, !PT ;  /* 0x00000200d6ff7812 */ /* 0x000fe2000780c0ff */
[----:B------:R-:W-:-:S12]  /*1a940*/  BSSY B0, `(.L_x_22454) ;  /* 0x000001a000007945 */ /* 0x000fd80003800000 */
[----:B------:R-:W-:Y:S05]  /*1a950*/  @!P0 BRA `(.L_x_22455) ;  /* 0x0000000000608947 */ /* 0x000fea0003800000 */
[----:B-123--:R-:W1:Y:S01]  /*1a960*/  LDC.64 R222, c[0x0][0x2b8] ;  /* 0x0000ae00ffde7b82 */ /* 0x00ee620000000a00 */
        /* <DEDUP_REMOVED lines=23> */
.L_x_22455:
[----:B------:R-:W-:Y:S05]  /*1aae0*/  BSYNC B0 ;  /* 0x0000000000007941 */ /* 0x000fea0003800000 */
.L_x_22454:
[----:B------:R-:W-:Y:S01]  /*1aaf0*/  LOP3.LUT P0, RZ, R214, 0x100, RZ, 0xc0, !PT ;  /* 0x00000100d6ff7812 */ /* 0x000fe2000780c0ff */
[----:B------:R-:W-:-:S12]  /*1ab00*/  BSSY B0, `(.L_x_22456) ;  /* 0x000001a000007945 */ /* 0x000fd80003800000 */
[----:B------:R-:W-:Y:S05]  /*1ab10*/  @!P0 BRA `(.L_x_22457) ;  /* 0x0000000000608947 */ /* 0x000fea0003800000 */
[----:B-1234-:R-:W1:Y:S01]  /*1ab20*/  LDC.64 R222, c[0x0][0x2b8] ;  /* 0x0000ae00ffde7b82 */ /* 0x01ee620000000a00 */
        /* <DEDUP_REMOVED lines=23> */
.L_x_22457:
[----:B------:R-:W-:Y:S05]  /*1aca0*/  BSYNC B0 ;  /* 0x0000000000007941 */ /* 0x000fea0003800000 */
.L_x_22456:
        /* <DEDUP_REMOVED lines=27> */
.L_x_22459:
[----:B------:R-:W-:Y:S05]  /*1ae60*/  BSYNC B0 ;  /* 0x0000000000007941 */ /* 0x000fea0003800000 */
.L_x_22458:
[----:B------:R-:W-:Y:S01]  /*1ae70*/  LOP3.LUT P0, RZ, R214, 0x40, RZ, 0xc0, !PT ;  /* 0x00000040d6ff7812 */ /* 0x000fe2000780c0ff */
[----:B------:R-:W-:-:S12]  /*1ae80*/  BSSY B0, `(.L_x_22460) ;  /* 0x000001b000007945 */ /* 0x000fd80003800000 */
[----:B------:R-:W-:Y:S05]  /*1ae90*/  @!P0 BRA `(.L_x_22461) ;  /* 0x0000000000648947 */ /* 0x000fea0003800000 */
[----:B-1234-:R-:W1:Y:S01]  /*1aea0*/  LDC.64 R222, c[0x0][0x2b8] ;  /* 0x0000ae00ffde7b82 */ /* 0x01ee620000000a00 */
[----:B------:R-:W-:-:S04]  /*1aeb0*/  LOP3.LUT P0, RZ, R214, 0x10, RZ, 0xc0, !PT ;  /* 0x00000010d6ff7812 */ /* 0x000fc8000780c0ff */
[----:B------:R-:W-:-:S03]  /*1aec0*/  FSEL R97, R217, RZ, !P0 ;  /* 0x000000ffd9617208 */ /* 0x000fc60004000000 */
[----:B------:R-:W2:Y:S02]  /*1aed0*/  LDC.64 R220, c[0x0][0x2c0] ;  /* 0x0000b000ffdc7b82 */ /* 0x000ea40000000a00 */
[--C-:B0-----:R-:W-:Y:S01]  /*1aee0*/  FADD.FTZ R93, R84, -R97.reuse ;  /* 0x80000061545d7221 */ /* 0x101fe20000010000 */
[--C-:B------:R-:W-:Y:S01]  /*1aef0*/  FADD.FTZ R95, R85, -R97.reuse ;  /* 0x80000061555f7221 */ /* 0x100fe20000010000 */
        /* <DEDUP_REMOVED lines=11> */
[----:B-1----:R-:W-:-:S04]  /*1afb0*/  IMAD.WIDE.U32 R222, R215, 0x10, R222 ;  /* 0x00000010d7de7825 */ /* 0x002fc800078e00de */
[----:B------:R-:W-:Y:S01]  /*1afc0*/  FFMA.FTZ R98, R35, R98, R130 ;  /* 0x0000006223627223 */ /* 0x000fe20000010082 */
[----:B------:R-:W-:Y:S01]  /*1afd0*/  FFMA.FTZ R97, R38, R97, R7 ;  /* 0x0000006126617223 */ /* 0x000fe20000010007 */
[----:B------:R-:W-:Y:S01]  /*1afe0*/  FFMA.FTZ R96, R37, R96, R132 ;  /* 0x0000006025607223 */ /* 0x000fe20000010084 */
[----:B------:R0:W-:Y:S01]  /*1aff0*/  STG.E.128 desc[UR4][R222.64], R92 ;  /* 0x0000005cde007986 */ /* 0x0001e2000c101d04 */
[C---:B--2---:R-:W-:Y:S01]  /*1b000*/  IMAD.WIDE.U32 R220, R215.reuse, 0x10, R220 ;  /* 0x00000010d7dc7825 */ /* 0x044fe200078e00dc */
[----:B------:R-:W-:-:S04]  /*1b010*/  IADD3 R215, R215, 0x100, RZ ;  /* 0x00000100d7d77810 */ /* 0x000fc80007ffe0ff */
[----:B------:R0:W-:Y:S03]  /*1b020*/  STG.E.128 desc[UR4][R220.64], R96 ;  /* 0x00000060dc007986 */ /* 0x0001e6000c101d04 */
.L_x_22461:
[----:B------:R-:W-:Y:S05]  /*1b030*/  BSYNC B0 ;  /* 0x0000000000007941 */ /* 0x000fea0003800000 */
.L_x_22460:
[----:B------:R-:W-:Y:S01]  /*1b040*/  LOP3.LUT P0, RZ, R214, 0x20, RZ, 0xc0, !PT ;  /* 0x00000020d6ff7812 */ /* 0x000fe2000780c0ff */
[----:B------:R-:W-:-:S12]  /*1b050*/  BSSY B0, `(.L_x_22462) ;  /* 0x000001a000007945 */ /* 0x000fd80003800000 */
[----:B------:R-:W-:Y:S05]  /*1b060*/  @!P0 BRA `(.L_x_22463) ;  /* 0x0000000000608947 */ /* 0x000fea0003800000 */
[----:B01234-:R-:W0:Y:S01]  /*1b070*/  LDC.64 R92, c[0x0][0x2b8] ;  /* 0x0000ae00ff5c7b82 */ /* 0x01fe220000000a00 */
[----:B------:R-:W-:-:S04]  /*1b080*/  LOP3.LUT P0, RZ, R214, 0x10, RZ, 0xc0, !PT ;  /* 0x00000010d6ff7812 */ /* 0x000fc8000780c0ff */
[----:B------:R-:W-:-:S03]  /*1b090*/  FSEL R99, R217, RZ, !P0 ;  /* 0x000000ffd9637208 */ /* 0x000fc60004000000 */
[----:B------:R-:W1:Y:S02]  /*1b0a0*/  LDC.64 R220, c[0x0][0x2c0] ;  /* 0x0000b000ffdc7b82 */ /* 0x000e640000000a00 */
[--C-:B------:R-:W-:Y:S01]  /*1b0b0*/  FADD.FTZ R95, R88, -R99.reuse ;  /* 0x80000063585f7221 */ /* 0x100fe20000010000 */
[--C-:B------:R-:W-:Y:S01]  /*1b0c0*/  FADD.FTZ R97, R89, -R99.reuse ;  /* 0x8000006359617221 */ /* 0x100fe20000010000 */
[--C-:B------:R-:W-:Y:S01]  /*1b0d0*/  FADD.FTZ R217, R91, -R99.reuse ;  /* 0x800000635bd97221 */ /* 0x100fe20000010000 */
[----:B------:R-:W-:Y:S01]  /*1b0e0*/  FADD.FTZ R99, R90, -R99 ;  /* 0x800000635a637221 */ /* 0x000fe20000010000 */
[C---:B------:R-:W-:Y:S01]  /*1b0f0*/  FMUL.FTZ R96, R216.reuse, R95 ;  /* 0x0000005fd8607220 */ /* 0x040fe20000410000 */
[C---:B------:R-:W-:Y:S01]  /*1b100*/  FMUL.FTZ R97, R216.reuse, R97 ;  /* 0x00000061d8617220 */ /* 0x040fe20000410000 */
[C---:B------:R-:W-:Y:S01]  /*1b110*/  FMUL.FTZ R94, R216.reuse, R217 ;  /* 0x000000d9d85e7220 */ /* 0x040fe20000410000 */
[----:B------:R-:W-:-:S03]  /*1b120*/  FMUL.FTZ R98, R216, R99 ;  /* 0x00000063d8627220 */ /* 0x000fc60000410000 */
[-C--:B------:R-:W-:Y:S01]  /*1b130*/  FFMA.FTZ R95, R31, R94.reuse, R2 ;  /* 0x0000005e1f5f7223 */ /* 0x080fe20000010002 */
[----:B------:R-:W-:Y:S01]  /*1b140*/  FFMA.FTZ R99, R27, R94, R0 ;  /* 0x0000005e1b637223 */ /* 0x000fe20000010000 */
[-C--:B------:R-:W-:Y:S01]  /*1b150*/  FFMA.FTZ R94, R32, R98.reuse, R129 ;  /* 0x00000062205e7223 */ /* 0x080fe20000010081 */
[----:B------:R-:W-:Y:S01]  /*1b160*/  FFMA.FTZ R98, R28, R98, R127 ;  /* 0x000000621c627223 */ /* 0x000fe2000001007f */
[----:B0-----:R-:W-:-:S04]  /*1b170*/  IMAD.WIDE.U32 R216, R215, 0x10, R92 ;  /* 0x00000010d7d87825 */ /* 0x001fc800078e005c */
[-C--:B------:R-:W-:Y:S01]  /*1b180*/  FFMA.FTZ R93, R33, R97.reuse, R4 ;  /* 0x00000061215d7223 */ /* 0x080fe20000010004 */
[-C--:B------:R-:W-:Y:S01]  /*1b190*/  FFMA.FTZ R92, R34, R96.reuse, R131 ;  /* 0x00000060225c7223 */ /* 0x080fe20000010083 */
[----:B------:R-:W-:Y:S01]  /*1b1a0*/  FFMA.FTZ R97, R30, R97, R3 ;  /* 0x000000611e617223 */ /* 0x000fe20000010003 */
[----:B------:R-:W-:-:S03]  /*1b1b0*/  FFMA.FTZ R96, R29, R96, R128 ;  /* 0x000000601d607223 */ /* 0x000fc60000010080 */
[----:B------:R0:W-:Y:S01]  /*1b1c0*/  STG.E.128 desc[UR4][R216.64], R92 ;  /* 0x0000005cd8007986 */ /* 0x0001e2000c101d04 */
[----:B-1----:R-:W-:-:S05]  /*1b1d0*/  IMAD.WIDE.U32 R220, R215, 0x10, R220 ;  /* 0x00000010d7dc7825 */ /* 0x002fca00078e00dc */
[----:B------:R0:W-:Y:S02]  /*1b1e0*/  STG.E.128 desc[UR4][R220.64], R96 ;  /* 0x00000060dc007986 */ /* 0x0001e4000c101d04 */
.L_x_22463:
[----:B------:R-:W-:Y:S05]  /*1b1f0*/  BSYNC B0 ;  /* 0x0000000000007941 */ /* 0x000fea0003800000 */
.L_x_22462:
[----:B------:R-:W-:Y:S01]  /*1b200*/  LOP3.LUT P0, RZ, R214, 0x2, RZ, 0xc0, !PT ;  /* 0x00000002d6ff7812 */ /* 0x000fe2000780c0ff */
[----:B------:R-:W-:-:S03]  /*1b210*/  VIADD R212, R212, UR16 ;  /* 0x00000010d4d47c36 */ /* 0x000fc60008000000 */
[----:B01234-:R-:W-:Y:S02]  /*1b220*/  SEL R94, RZ, 0x1, P0 ;  /* 0x00000001ff5e7807 */ /* 0x01ffe40000000000 */
[----:B------:R-:W-:-:S13]  /*1b230*/  ISETP.GE.AND P0, PT, R212, UR17, PT ;  /* 0x00000011d4007c0c */ /* 0x000fda000bf06270 */
[----:B------:R-:W-:Y:S05]  /*1b240*/  @!P0 BRA `(.L_x_22464) ;  /* 0xfffffe7000a08947 */ /* 0x000fea000383ffff */
[----:B------:R-:W-:Y:S05]  /*1b250*/  EXIT ;  /* 0x000000000000794d */ /* 0x000fea0003800000 */
.L_x_22447:
[----:B------:R-:W-:Y:S01]  /*1b260*/  HFMA2.MMA R222, -RZ, RZ, 0, 1.847743988037109375e-06 ;  /* 0x0000001fffde7435 */ /* 0x000fe200000001ff */
[----:B------:R-:W-:Y:S01]  /*1b270*/  MOV R220, R93 ;  /* 0x0000005d00dc7202 */ /* 0x000fe20000000f00 */
[----:B------:R-:W-:Y:S01]  /*1b280*/  IMAD.MOV.U32 R221, RZ, RZ, 0x1 ;  /* 0x00000001ffdd7424 */ /* 0x000fe200078e00ff */
[----:B------:R-:W-:Y:S01]  /*1b290*/  P2R R223, PR, RZ, 0x20 ;  /* 0x00000020ffdf7803 */ /* 0x000fe20000000000 */
[----:B------:R-:W-:Y:S01]  /*1b2a0*/  IMAD.MOV.U32 R217, RZ, RZ, -0x1 ;  /* 0xffffffffffd97424 */ /* 0x000fe200078e00ff */
[----:B------:R-:W-:-:S13]  /*1b2b0*/  LOP3.LUT P5, RZ, R214, 0x8, RZ, 0xc0, !PT ;  /* 0x00000008d6ff7812 */ /* 0x000fda00078ac0ff */
[----:B------:R-:W-:Y:S05]  /*1b2c0*/  WARPSYNC.COLLECTIVE R217, `(.L_x_22465) ;  /* 0x00000000d9087348 */ /* 0x000fea0003c00000 */
[----:B------:R0:W1:Y:S02]  /*1b2d0*/  SHFL.BFLY P6, R216, R220, R221, R222 ;  /* 0x0c0000dddcd87389 */ /* 0x00006400000c00de */
[----:B01----:R-:W-:Y:S01]  /*1b2e0*/  ENDCOLLECTIVE ;  /* 0x000000000000791b */ /* 0x003fe20003800000 */
.L_x_22465:
[----:B------:R-:W-:Y:S01]  /*1b2f0*/  HFMA2.MMA R221, -RZ, RZ, 0, 1.1920928955078125e-07 ;  /* 0x00000002ffdd7435 */ /* 0x000fe200000001ff */
[----:B------:R-:W-:-:S05]  /*1b300*/  MOV R92, R216 ;  /* 0x000000d8005c7202 */ /* 0x000fca0000000f00 */
[----:B------:R-:W-:-:S04]  /*1b310*/  FADD.FTZ R94, R93, R92 ;  /* 0x0000005c5d5e7221 */ /* 0x000fc80000010000 */
[----:B------:R-:W-:-:S07]  /*1b320*/  IMAD.MOV.U32 R220, RZ, RZ, R94 ;  /* 0x000000ffffdc7224 */ /* 0x000fce00078e005e */
[----:B------:R-:W-:Y:S05]  /*1b330*/  WARPSYNC.COLLECTIVE R217, `(.L_x_22466) ;  /* 0x00000000d9087348 */ /* 0x000fea0003c00000 */
[----:B------:R0:W1:Y:S02]  /*1b340*/  SHFL.BFLY P6, R216, R220, R221, R222 ;  /* 0x0c0000dddcd87389 */ /* 0x00006400000c00de */
[----:B01----:R-:W-:Y:S01]  /*1b350*/  ENDCOLLECTIVE ;  /* 0x000000000000791b */ /* 0x003fe20003800000 */
.L_x_22466:
[----:B------:R-:W-:Y:S02]  /*1b360*/  IMAD.MOV.U32 R221, RZ, RZ, 0x4 ;  /* 0x00000004ffdd7424 */ /* 0x000fe400078e00ff */
[----:B------:R-:W-:-:S04]  /*1b370*/  IMAD.MOV.U32 R97, RZ, RZ, R216 ;  /* 0x000000ffff617224 */ /* 0x000fc800078e00d8 */
[----:B------:R-:W-:-:S05]  /*1b380*/  FADD.FTZ R97, R94, R97 ;  /* 0x000000615e617221 */ /* 0x000fca0000010000 */
[----:B------:R-:W-:-:S07]  /*1b390*/  MOV R220, R97 ;  /* 0x0000006100dc7202 */ /* 0x000fce0000000f00 */
[----:B------:R-:W-:Y:S05]  /*1b3a0*/  WARPSYNC.COLLECTIVE R217, `(.L_x_22467) ;  /* 0x00000000d9087348 */ /* 0x000fea0003c00000 */
[----:B------:R0:W1:Y:S02]  /*1b3b0*/  SHFL.BFLY P6, R216, R220, R221, R222 ;  /* 0x0c0000dddcd87389 */ /* 0x00006400000c00de */
[----:B01----:R-:W-:Y:S01]  /*1b3c0*/  ENDCOLLECTIVE ;  /* 0x000000000000791b */ /* 0x003fe20003800000 */
.L_x_22467:
[----:B------:R-:W-:Y:S01]  /*1b3d0*/  HFMA2.MMA R221, -RZ, RZ, 0, 4.76837158203125e-07 ;  /* 0x00000008ffdd7435 */ /* 0x000fe200000001ff */
[----:B------:R-:W-:-:S05]  /*1b3e0*/  MOV R92, R216 ;  /* 0x000000d8005c7202 */ /* 0x000fca0000000f00 */
[----:B------:R-:W-:-:S04]  /*1b3f0*/  FADD.FTZ R98, R97, R92 ;  /* 0x0000005c61627221 */ /* 0x000fc80000010000 */
[----:B------:R-:W-:-:S07]  /*1b400*/  IMAD.MOV.U32 R220, RZ, RZ, R98 ;  /* 0x000000ffffdc7224 */ /* 0x000fce00078e0062 */
[----:B------:R-:W-:Y:S05]  /*1b410*/  WARPSYNC.COLLECTIVE R217, `(.L_x_22468) ;  /* 0x00000000d9087348 */ /* 0x000fea0003c00000 */
[----:B------:R0:W1:Y:S02]  /*1b420*/  SHFL.BFLY P6, R216, R220, R221, R222 ;  /* 0x0c0000dddcd87389 */ /* 0x00006400000c00de */
[----:B01----:R-:W-:Y:S01]  /*1b430*/  ENDCOLLECTIVE ;  /* 0x000000000000791b */ /* 0x003fe20003800000 */
.L_x_22468:
[----:B------:R-:W-:Y:S02]  /*1b440*/  IMAD.MOV.U32 R221, RZ, RZ, 0x10 ;  /* 0x00000010ffdd7424 */ /* 0x000fe400078e00ff */
[----:B------:R-:W-:-:S04]  /*1b450*/  IMAD.MOV.U32 R99, RZ, RZ, R216 ;  /* 0x000000ffff637224 */ /* 0x000fc800078e00d8 */
[----:B------:R-:W-:-:S05]  /*1b460*/  FADD.FTZ R99, R98, R99 ;  /* 0x0000006362637221 */ /* 0x000fca0000010000 */
[----:B------:R-:W-:-:S07]  /*1b470*/  MOV R220, R99 ;  /* 0x0000006300dc7202 */ /* 0x000fce0000000f00 */
[----:B------:R-:W-:Y:S05]  /*1b480*/  WARPSYNC.COLLECTIVE R217, `(.L_x_22469) ;  /* 0x00000000d9087348 */ /* 0x000fea0003c00000 */
[----:B------:R0:W1:Y:S02]  /*1b490*/  SHFL.BFLY P6, R216, R220, R221, R222 ;  /* 0x0c0000dddcd87389 */ /* 0x00006400000c00de */
[----:B01----:R-:W-:Y:S01]  /*1b4a0*/  ENDCOLLECTIVE ;  /* 0x000000000000791b */ /* 0x003fe20003800000 */
.L_x_22469:
[----:B------:R-:W-:Y:S01]  /*1b4b0*/  HFMA2.MMA R221, -RZ, RZ, 0, 5.9604644775390625e-08 ;  /* 0x00000001ffdd7435 */ /* 0x000fe200000001ff */
[----:B------:R-:W-:Y:S02]  /*1b4c0*/  MOV R92, R216 ;  /* 0x000000d8005c7202 */ /* 0x000fe40000000f00 */
[----:B------:R-:W-:-:S03]  /*1b4d0*/  LOP3.LUT P6, RZ, R214, 0x1, RZ, 0xc0, !PT ;  /* 0x00000001d6ff7812 */ /* 0x000fc600078cc0ff */
        /* <DEDUP_REMOVED lines=12> */
[----:B------:R-:W-:Y:S02]  /*1b5a0*/  FSEL R93, R93, RZ, P5 ;  /* 0x000000ff5d5d7208 */ /* 0x000fe40002800000 */
[----:B------:R-:W-:-:S03]  /*1b5b0*/  ISETP.NE.AND P5, PT, R223, RZ, PT ;  /* 0x000000ffdf00720c */ /* 0x000fc60003fa5270 */
        /* <DEDUP_REMOVED lines=58> */
.L_x_22470:
[----:B------:R-:W-:Y:S02]  /*1b960*/  IMAD.MOV.U32 R221, RZ, RZ, 0x2 ;  /* 0x00000002ffdd7424 */ /* 0x000fe400078e00ff */
[----:B------:R-:W-:-:S04]  /*1b970*/  IMAD.MOV.U32 R94, RZ, RZ, R216 ;  /* 0x000000ffff5e7224 */ /* 0x000fc800078e00d8 */
[----:B------:R-:W-:-:S05]  /*1b980*/  FADD.FTZ R94, R93, R94 ;  /* 0x0000005e5d5e7221 */ /* 0x000fca0000010000 */
[----:B------:R-:W-:-:S07]  /*1b990*/  MOV R220, R94 ;  /* 0x0000005e00dc7202 */ /* 0x000fce0000000f00 */
[----:B------:R-:W-:Y:S05]  /*1b9a0*/  WARPSYNC.COLLECTIVE R217, `(.L_x_22471) ;  /* 0x00000000d9087348 */ /* 0x000fea0003c00000 */
[----:B------:R0:W1:Y:S02]  /*1b9b0*/  SHFL.BFLY P6, R216, R220, R221, R222 ;  /* 0x0c0000dddcd87389 */ /* 0x00006400000c00de */
[----:B01----:R-:W-:Y:S01]  /*1b9c0*/  ENDCOLLECTIVE ;  /* 0x000000000000791b */ /* 0x003fe20003800000 */
.L_x_22471:
[----:B------:R-:W-:Y:S01]  /*1b9d0*/  HFMA2.MMA R221, -RZ, RZ, 0, 2.384185791015625e-07 ;  /* 0x00000004ffdd7435 */ /* 0x000fe200000001ff */
[----:B------:R-:W-:-:S05]  /*1b9e0*/  MOV R97, R216 ;  /* 0x000000d800617202 */ /* 0x000fca0000000f00 */
[----:B------:R-:W-:-:S04]  /*1b9f0*/  FADD.FTZ R97, R94, R97 ;  /* 0x000000615e617221 */ /* 0x000fc80000010000 */
[----:B------:R-:W-:-:S07]  /*1ba00*/  IMAD.MOV.U32 R220, RZ, RZ, R97 ;  /* 0x000000ffffdc7224 */ /* 0x000fce00078e0061 */
[----:B------:R-:W-:Y:S05]  /*1ba10*/  WARPSYNC.COLLECTIVE R217, `(.L_x_22472) ;  /* 0x00000000d9087348 */ /* 0x000fea0003c00000 */
[----:B------:R0:W1:Y:S02]  /*1ba20*/  SHFL.BFLY P6, R216, R220, R221, R222 ;  /* 0x0c0000dddcd87389 */ /* 0x00006400000c00de */
[----:B01----:R-:W-:Y:S01]  /*1ba30*/  ENDCOLLECTIVE ;  /* 0x000000000000791b */ /* 0x003fe20003800000 */
.L_x_22472:
[----:B------:R-:W-:Y:S02]  /*1ba40*/  IMAD.MOV.U32 R221, RZ, RZ, 0x8 ;  /* 0x00000008ffdd7424 */ /* 0x000fe400078e00ff */
[----:B------:R-:W-:-:S04]  /*1ba50*/  IMAD.MOV.U32 R98, RZ, RZ, R216 ;  /* 0x000000ffff627224 */ /* 0x000fc800078e00d8 */
[----:B------:R-:W-:-:S05]  /*1ba60*/  FADD.FTZ R98, R97, R98 ;  /* 0x0000006261627221 */ /* 0x000fca0000010000 */
[----:B------:R-:W-:-:S07]  /*1ba70*/  MOV R220, R98 ;  /* 0x0000006200dc7202 */ /* 0x000fce0000000f00 */
[----:B------:R-:W-:Y:S05]  /*1ba80*/  WARPSYNC.COLLECTIVE R217, `(.L_x_22473) ;  /* 0x00000000d9087348 */ /* 0x000fea0003c00000 */
[----:B------:R0:W1:Y:S02]  /*1ba90*/  SHFL.BFLY P6, R216, R220, R221, R222 ;  /* 0x0c0000dddcd87389 */ /* 0x00006400000c00de */
[----:B01----:R-:W-:Y:S01]  /*1baa0*/  ENDCOLLECTIVE ;  /* 0x000000000000791b */ /* 0x003fe20003800000 */
.L_x_22473:
[----:B------:R-:W-:Y:S01]  /*1bab0*/  HFMA2.MMA R221, -RZ, RZ, 0, 9.5367431640625e-07 ;  /* 0x00000010ffdd7435 */ /* 0x000fe200000001ff */
[----:B------:R-:W-:-:S05]  /*1bac0*/  MOV R99, R216 ;  /* 0x000000d800637202 */ /* 0x000fca0000000f00 */
[----:B------:R-:W-:-:S04]  /*1bad0*/  FADD.FTZ R99, R98, R99 ;  /* 0x0000006362637221 */ /* 0x000fc80000010000 */
[----:B------:R-:W-:-:S07]  /*1bae0*/  IMAD.MOV.U32 R220, RZ, RZ, R99 ;  /* 0x000000ffffdc7224 */ /* 0x000fce00078e0063 */
[----:B------:R-:W-:Y:S05]  /*1baf0*/  WARPSYNC.COLLECTIVE R217, `(.L_x_22474) ;  /* 0x00000000d9087348 */ /* 0x000fea0003c00000 */
[----:B------:R0:W1:Y:S02]  /*1bb00*/  SHFL.BFLY P6, R216, R220, R221, R222 ;  /* 0x0c0000dddcd87389 */ /* 0x00006400000c00de */
[----:B01----:R-:W-:Y:S01]  /*1bb10*/  ENDCOLLECTIVE ;  /* 0x000000000000791b */ /* 0x003fe20003800000 */
.L_x_22474:
[----:B------:R-:W-:Y:S05]  /*1bb20*/  BRA `(.L_x_22475) ;  /* 0xffffffe000d47947 */ /* 0x000fea000383ffff */
.L_x_22476:
        /* <DEDUP_REMOVED lines=13> */
.L_x_27088:


//--------------------- .text._ZN10layer_norm31ln_parallel_residual_fwd_kernelINS_13Kernel_traitsI6__halfffffjLj8192ELj1ELj1ELj8ELj16ENS_18Kernel_traits_baseILj8192ES2_ffffjLj256EEEEELb1ELb0ELb1EEEvNS_9FwdParamsE --------------------------
	.section	.text._ZN10layer_norm31ln_parallel_residual_fwd_kernelINS_13Kernel_traitsI6__halfffffjLj8192ELj1ELj1ELj8ELj16ENS_18Kernel_traits_baseILj8192ES2_ffffjLj256EEEEELb1ELb0ELb1EEEvNS_9FwdParamsE,"ax",@progbits
	.align	128
        .global         _ZN10layer_norm31ln_parallel_residual_fwd_kernelINS_13Kernel_traitsI6__halfffffjLj8192ELj1ELj1ELj8ELj16ENS_18Kernel_traits_baseILj8192ES2_ffffjLj256EEEEELb1ELb0ELb1EEEvNS_9FwdParamsE
        .type           _ZN10layer_norm31ln_parallel_residual_fwd_kernelINS_13Kernel_traitsI6__halfffffjLj8192ELj1ELj1ELj8ELj16ENS_18Kernel_traits_baseILj8192ES2_ffffjLj256EEEEELb1ELb0ELb1EEEvNS_9FwdParamsE,@function
        .size           _ZN10layer_norm31ln_parallel_residual_fwd_kernelINS_13Kernel_traitsI6__halfffffjLj8192ELj1ELj1ELj8ELj16ENS_18Kernel_traits_baseILj8192ES2_ffffjLj256EEEEELb1ELb0ELb1EEEvNS_9FwdParamsE,(.L_x_27089 - _ZN10layer_norm31ln_parallel_residual_fwd_kernelINS_13Kernel_traitsI6__halfffffjLj8192ELj1ELj1ELj8ELj16ENS_18Kernel_traits_baseILj8192ES2_ffffjLj256EEEEELb1ELb0ELb1EEEvNS_9FwdParamsE)
        .other          _ZN10layer_norm31ln_parallel_residual_fwd_kernelINS_13Kernel_traitsI6__halfffffjLj8192ELj1ELj1ELj8ELj16ENS_18Kernel_traits_baseILj8192ES2_ffffjLj256EEEEELb1ELb0ELb1EEEvNS_9FwdParamsE,@"STO_CUDA_ENTRY STV_DEFAULT"
_ZN10layer_norm31ln_parallel_residual_fwd_kernelINS_13Kernel_traitsI6__halfffffjLj8192ELj1ELj1ELj8ELj16ENS_18Kernel_traits_baseILj8192ES2_ffffjLj256EEEEELb1ELb0ELb1EEEvNS_9FwdParamsE:
.text._ZN10layer_norm31ln_parallel_residual_fwd_kernelINS_13Kernel_traitsI6__halfffffjLj8192ELj1ELj1ELj8ELj16ENS_18Kernel_traits_baseILj8192ES2_ffffjLj256EEEEELb1ELb0ELb1EEEvNS_9FwdParamsE:
[----:B------:R-:W-:Y:S01]  /*0000*/  LDC R1, c[0x0][0x28] ;  /* 0x00000a00ff017b82 */ /* 0x000fe20000000800 */
[----:B------:R-:W0:Y:S01]  /*0010*/  S2R R202, SR_TID.X ;  /* 0x0000000000ca7919 */ /* 0x000e220000002100 */
[----:B------:R-:W-:Y:S01]  /*0020*/  ULDC.64 UR8, c[0x0][0x2c8] ;  /* 0x0000b20000087ab9 */ /* 0x000fe20000000a00 */
[----:B------:R-:W-:Y:S01]  /*0030*/  ULDC.64 UR10, c[0x0][0x2d0] ;  /* 0x0000b400000a7ab9 */ /* 0x000fe20000000a00 */
[----:B------:R-:W-:-:S04]  /*0040*/  ISETP.NE.U32.AND P0, PT, RZ, UR8, PT ;  /* 0x00000008ff007c0c */ /* 0x000fc8000bf05070 */
[----:B------:R-:W1:Y:S01]  /*0050*/  LDC R206, c[0x0][0x2e8] ;  /* 0x0000ba00ffce7b82 */ /* 0x000e620000000800 */
[----:B------:R-:W-:Y:S01]  /*0060*/  ULDC.U8 UR4, c[0x0][0x2f4] ;  /* 0x0000bd0000047ab9 */ /* 0x000fe20000000000 */
[----:B------:R-:W-:Y:S02]  /*0070*/  ISETP.NE.AND.EX P0, PT, RZ, UR9, PT, P0 ;  /* 0x00000009ff007c0c */ /* 0x000fe4000bf05300 */
[----:B------:R-:W-:Y:S02]  /*0080*/  ISETP.NE.U32.AND P1, PT, RZ, UR10, PT ;  /* 0x0000000aff007c0c */ /* 0x000fe4000bf25070 */
[----:B------:R-:W-:Y:S02]  /*0090*/  ISETP.NE.AND P2, PT, RZ, UR4, PT ;  /* 0x00000004ff007c0c */ /* 0x000fe4000bf45270 */
[----:B------:R-:W1:Y:S01]  /*00a0*/  LDC R207, c[0x0][0x2ec] ;  /* 0x0000bb00ffcf7b82 */ /* 0x000e620000000800 */
[----:B------:R-:W-:Y:S01]  /*00b0*/  ISETP.NE.AND.EX P1, PT, RZ, UR11, PT, P1 ;  /* 0x0000000bff007c0c */ /* 0x000fe2000bf25310 */
[----:B------:R-:W-:Y:S01]  /*00c0*/  ULDC.64 UR6, c[0x0][0x2e0] ;  /* 0x0000b80000067ab9 */ /* 0x000fe20000000a00 */
[----:B------:R-:W-:-:S05]  /*00d0*/  ULDC.64 UR4, c[0x0][0x208] ;  /* 0x0000820000047ab9 */ /* 0x000fca0000000a00 */
[----:B------:R-:W2:Y:S08]  /*00e0*/  LDC R3, c[0x0][RZ] ;  /* 0x00000000ff037b82 */ /* 0x000eb00000000800 */
[----:B------:R-:W3:Y:S01]  /*00f0*/  LDC.64 R4, c[0x0][0x260] ;  /* 0x00009800ff047b82 */ /* 0x000ee20000000a00 */
[----:B0-----:R-:W-:-:S04]  /*0100*/  LOP3.LUT R205, R202, 0xff, RZ, 0xc0, !PT ;  /* 0x000000ffcacd7812 */ /* 0x001fc800078ec0ff */
[C---:B------:R-:W-:Y:S01]  /*0110*/  @P0 LEA R32, P3, R205.reuse, UR8, 0x3 ;  /* 0x00000008cd200c11 */ /* 0x040fe2000f8618ff */
[----:B------:R-:W-:Y:S01]  /*0120*/  IMAD.U32 R208, RZ, RZ, UR6 ;  /* 0x00000006ffd07e24 */ /* 0x000fe2000f8e00ff */
[C---:B------:R-:W-:Y:S01]  /*0130*/  LOP3.LUT R181, R205.reuse, 0x200, RZ, 0xfc, !PT ;  /* 0x00000200cdb57812 */ /* 0x040fe200078efcff */
[----:B------:R-:W-:Y:S01]  /*0140*/  IMAD.U32 R209, RZ, RZ, UR7 ;  /* 0x00000007ffd17e24 */ /* 0x000fe2000f8e00ff */
[C---:B------:R-:W-:Y:S01]  /*0150*/  LOP3.LUT R189, R205.reuse, 0x100, RZ, 0xfc, !PT ;  /* 0x00000100cdbd7812 */ /* 0x040fe200078efcff */
[----:B-1----:R0:W5:Y:S01]  /*0160*/  @P2 LDG.E.64 R34, desc[UR4][R206.64] ;  /* 0x00000004ce222981 */ /* 0x002162000c1e1b00 */
[----:B------:R-:W-:Y:S01]  /*0170*/  SHF.L.U32 R194, R205, 0x3, RZ ;  /* 0x00000003cdc27819 */ /* 0x000fe200000006ff */
[----:B------:R-:W-:Y:S01]  /*0180*/  @P0 IMAD.X R33, RZ, RZ, UR9, P3 ;  /* 0x00000009ff210e24 */ /* 0x000fe200098e06ff */
[----:B------:R-:W-:Y:S01]  /*0190*/  @P0 LEA R24, P5, R181, UR8, 0x3 ;  /* 0x00000008b5180c11 */ /* 0x000fe2000f8a18ff */
[----:B------:R-:W5:Y:S01]  /*01a0*/  @P2 LDG.E.64 R208, desc[UR4][R208.64] ;  /* 0x00000004d0d02981 */ /* 0x000f62000c1e1b00 */
[----:B------:R-:W-:Y:S01]  /*01b0*/  @P0 LEA R28, P3, R189, UR8, 0x3 ;  /* 0x00000008bd1c0c11 */ /* 0x000fe2000f8618ff */
[----:B------:R-:W1:Y:S01]  /*01c0*/  S2UR UR6, SR_CTAID.X ;  /* 0x00000000000679c3 */ /* 0x000e620000002500 */
[C---:B------:R-:W-:Y:S01]  /*01d0*/  LOP3.LUT R173, R205.reuse, 0x300, RZ, 0xfc, !PT ;  /* 0x00000300cdad7812 */ /* 0x040fe200078efcff */
[----:B------:R-:W-:Y:S01]  /*01e0*/  ULDC UR7, c[0x0][0x214] ;  /* 0x0000850000077ab9 */ /* 0x000fe20000000800 */
[----:B------:R-:W-:-:S02]  /*01f0*/  LOP3.LUT R165, R205, 0x400, RZ, 0xfc, !PT ;  /* 0x00000400cda57812 */ /* 0x000fc400078efcff */
[----:B------:R-:W-:Y:S02]  /*0200*/  @P1 IADD3 R30, P4, R194, UR10, RZ ;  /* 0x0000000ac21e1c10 */ /* 0x000fe4000ff9e0ff */
[----:B------:R-:W-:Y:S02]  /*0210*/  SHF.L.U32 R178, R181, 0x3, RZ ;  /* 0x00000003b5b27819 */ /* 0x000fe400000006ff */
[----:B------:R-:W-:Y:S01]  /*0220*/  SHF.L.U32 R186, R189, 0x3, RZ ;  /* 0x00000003bdba7819 */ /* 0x000fe200000006ff */
[----:B------:R-:W-:Y:S01]  /*0230*/  @P0 IMAD.X R25, RZ, RZ, UR9, P5 ;  /* 0x00000009ff190e24 */ /* 0x000fe2000a8e06ff */
[----:B------:R-:W-:Y:S01]  /*0240*/  @P1 IADD3 R22, P6, R178, UR10, RZ ;  /* 0x0000000ab2161c10 */ /* 0x000fe2000ffde0ff */
[----:B------:R-:W-:Y:S01]  /*0250*/  @P0 IMAD.X R29, RZ, RZ, UR9, P3 ;  /* 0x00000009ff1d0e24 */ /* 0x000fe200098e06ff */
[----:B------:R-:W-:Y:S01]  /*0260*/  @P0 LEA R16, P5, R165, UR8, 0x3 ;  /* 0x00000008a5100c11 */ /* 0x000fe2000f8a18ff */
[----:B------:R-:W-:Y:S01]  /*0270*/  @P1 IMAD.X R31, RZ, RZ, UR11, P4 ;  /* 0x0000000bff1f1e24 */ /* 0x000fe2000a0e06ff */
[----:B------:R-:W-:Y:S01]  /*0280*/  @P1 IADD3 R26, P3, R186, UR10, RZ ;  /* 0x0000000aba1a1c10 */ /* 0x000fe2000ff7e0ff */
[----:B------:R-:W-:Y:S01]  /*0290*/  IMAD.SHL.U32 R170, R173, 0x8, RZ ;  /* 0x00000008adaa7824 */ /* 0x000fe200078e00ff */
[----:B------:R-:W-:-:S02]  /*02a0*/  LOP3.LUT R37, R205, 0x700, RZ, 0xfc, !PT ;  /* 0x00000700cd257812 */ /* 0x000fc400078efcff */
[C---:B------:R-:W-:Y:S02]  /*02b0*/  LOP3.LUT R43, R205.reuse, 0x500, RZ, 0xfc, !PT ;  /* 0x00000500cd2b7812 */ /* 0x040fe400078efcff */
[----:B------:R-:W-:Y:S01]  /*02c0*/  LOP3.LUT R9, R205, 0x600, RZ, 0xfc, !PT ;  /* 0x00000600cd097812 */ /* 0x000fe200078efcff */
[----:B------:R-:W-:Y:S01]  /*02d0*/  @P1 IMAD.X R23, RZ, RZ, UR11, P6 ;  /* 0x0000000bff171e24 */ /* 0x000fe2000b0e06ff */
[----:B------:R-:W-:Y:S01]  /*02e0*/  @P0 LEA R20, P4, R173, UR8, 0x3 ;  /* 0x00000008ad140c11 */ /* 0x000fe2000f8818ff */
[----:B------:R-:W-:Y:S01]  /*02f0*/  @P0 IMAD.X R17, RZ, RZ, UR9, P5 ;  /* 0x00000009ff110e24 */ /* 0x000fe2000a8e06ff */
[----:B------:R-:W-:Y:S01]  /*0300*/  @P1 IADD3 R18, P6, R170, UR10, RZ ;  /* 0x0000000aaa121c10 */ /* 0x000fe2000ffde0ff */
[----:B------:R-:W-:Y:S01]  /*0310*/  @P1 IMAD.X R27, RZ, RZ, UR11, P3 ;  /* 0x0000000bff1b1e24 */ /* 0x000fe200098e06ff */
[----:B------:R-:W-:Y:S01]  /*0320*/  @P0 IADD3.X R21, RZ, UR9, RZ, P4, !PT ;  /* 0x00000009ff150c10 */ /* 0x000fe2000a7fe4ff */
[C---:B------:R-:W-:Y:S01]  /*0330*/  IMAD.SHL.U32 R2, R37.reuse, 0x8, RZ ;  /* 0x0000000825027824 */ /* 0x040fe200078e00ff */
[----:B------:R-:W-:Y:S01]  /*0340*/  @P0 LEA R46, P5, R37, UR8, 0x3 ;  /* 0x00000008252e0c11 */ /* 0x000fe2000f8a18ff */
[C---:B------:R-:W-:Y:S01]  /*0350*/  IMAD.SHL.U32 R10, R43.reuse, 0x8, RZ ;  /* 0x000000082b0a7824 */ /* 0x040fe200078e00ff */
[----:B------:R-:W-:Y:S01]  /*0360*/  @P0 LEA R12, P3, R43, UR8, 0x3 ;  /* 0x000000082b0c0c11 */ /* 0x000fe2000f8618ff */
[----:B------:R-:W5:Y:S01]  /*0370*/  @P0 LDG.E.64 R32, desc[UR4][R32.64] ;  /* 0x0000000420200981 */ /* 0x000f62000c1e1b00 */
[----:B------:R-:W-:-:S02]  /*0380*/  @P0 LEA R50, P4, R9, UR8, 0x3 ;  /* 0x0000000809320c11 */ /* 0x000fc4000f8818ff */
[----:B------:R-:W-:Y:S01]  /*0390*/  SHF.L.U32 R162, R165, 0x3, RZ ;  /* 0x00000003a5a27819 */ /* 0x000fe200000006ff */
[----:B------:R-:W5:Y:S01]  /*03a0*/  @P1 LDG.E.64 R30, desc[UR4][R30.64] ;  /* 0x000000041e1e1981 */ /* 0x000f62000c1e1b00 */
[----:B------:R-:W-:Y:S01]  /*03b0*/  SHF.L.U32 R6, R9, 0x3, RZ ;  /* 0x0000000309067819 */ /* 0x000fe200000006ff */
[----:B------:R-:W-:Y:S01]  /*03c0*/  @P1 IMAD.X R19, RZ, RZ, UR11, P6 ;  /* 0x0000000bff131e24 */ /* 0x000fe2000b0e06ff */
[----:B------:R-:W-:Y:S01]  /*03d0*/  @P0 IADD3.X R51, RZ, UR9, RZ, P4, !PT ;  /* 0x00000009ff330c10 */ /* 0x000fe2000a7fe4ff */
[----:B------:R-:W-:Y:S01]  /*03e0*/  @P0 IMAD.X R47, RZ, RZ, UR9, P5 ;  /* 0x00000009ff2f0e24 */ /* 0x000fe2000a8e06ff */
[----:B------:R-:W-:Y:S01]  /*03f0*/  @P1 IADD3 R14, P6, R162, UR10, RZ ;  /* 0x0000000aa20e1c10 */ /* 0x000fe2000ffde0ff */
[----:B------:R-:W-:Y:S01]  /*0400*/  @P0 IMAD.X R13, RZ, RZ, UR9, P3 ;  /* 0x00000009ff0d0e24 */ /* 0x000fe200098e06ff */
[----:B------:R-:W-:Y:S01]  /*0410*/  @P1 IADD3 R48, P4, R6, UR10, RZ ;  /* 0x0000000a06301c10 */ /* 0x000fe2000ff9e0ff */
[----:B------:R-:W5:Y:S01]  /*0420*/  @P0 LDG.E.64 R28, desc[UR4][R28.64] ;  /* 0x000000041c1c0981 */ /* 0x000f62000c1e1b00 */
[----:B------:R-:W-:Y:S01]  /*0430*/  @P1 IADD3 R44, P5, R2, UR10, RZ ;  /* 0x0000000a022c1c10 */ /* 0x000fe2000ffbe0ff */
[----:B------:R-:W-:Y:S01]  /*0440*/  @P1 IMAD.X R15, RZ, RZ, UR11, P6 ;  /* 0x0000000bff0f1e24 */ /* 0x000fe2000b0e06ff */
[----:B------:R-:W-:Y:S01]  /*0450*/  @P1 IADD3 R52, P3, R10, UR10, RZ ;  /* 0x0000000a0a341c10 */ /* 0x000fe2000ff7e0ff */
[----:B------:R-:W-:Y:S01]  /*0460*/  @P1 IMAD.X R49, RZ, RZ, UR11, P4 ;  /* 0x0000000bff311e24 */ /* 0x000fe2000a0e06ff */
[----:B------:R-:W5:Y:S01]  /*0470*/  @P1 LDG.E.64 R26, desc[UR4][R26.64] ;  /* 0x000000041a1a1981 */ /* 0x000f62000c1e1b00 */
[----:B------:R-:W-:Y:S01]  /*0480*/  @P1 IMAD.X R45, RZ, RZ, UR11, P5 ;  /* 0x0000000bff2d1e24 */ /* 0x000fe2000a8e06ff */
[----:B------:R-:W-:Y:S01]  /*0490*/  @P1 IADD3.X R53, RZ, UR11, RZ, P3, !PT ;  /* 0x0000000bff351c10 */ /* 0x000fe20009ffe4ff */
[----:B------:R-:W-:Y:S01]  /*04a0*/  ULDC.64 UR8, c[0x0][0x268] ;  /* 0x00009a0000087ab9 */ /* 0x000fe20000000a00 */
[----:B------:R-:W5:Y:S04]  /*04b0*/  @P0 LDG.E.64 R24, desc[UR4][R24.64] ;  /* 0x0000000418180981 */ /* 0x000f68000c1e1b00 */
[----:B------:R-:W5:Y:S04]  /*04c0*/  @P1 LDG.E.64 R22, desc[UR4][R22.64] ;  /* 0x0000000416161981 */ /* 0x000f68000c1e1b00 */
[----:B------:R-:W5:Y:S04]  /*04d0*/  @P0 LDG.E.64 R20, desc[UR4][R20.64] ;  /* 0x0000000414140981 */ /* 0x000f68000c1e1b00 */
[----:B------:R-:W5:Y:S04]  /*04e0*/  @P1 LDG.E.64 R18, desc[UR4][R18.64] ;  /* 0x0000000412121981 */ /* 0x000f68000c1e1b00 */
[----:B------:R-:W5:Y:S04]  /*04f0*/  @P0 LDG.E.64 R16, desc[UR4][R16.64] ;  /* 0x0000000410100981 */ /* 0x000f68000c1e1b00 */
[----:B------:R-:W5:Y:S04]  /*0500*/  @P1 LDG.E.64 R14, desc[UR4][R14.64] ;  /* 0x000000040e0e1981 */ /* 0x000f68000c1e1b00 */
[----:B------:R-:W5:Y:S01]  /*0510*/  @P0 LDG.E.64 R12, desc[UR4][R12.64] ;  /* 0x000000040c0c0981 */ /* 0x000f62000c1e1b00 */
[----:B-1----:R-:W-:-:S03]  /*0520*/  LEA.HI R203, R202, UR6, RZ, 0x18 ;  /* 0x00000006cacb7c11 */ /* 0x002fc6000f8fc0ff */
[----:B------:R-:W5:Y:S04]  /*0530*/  @P1 LDG.E.64 R52, desc[UR4][R52.64] ;  /* 0x0000000434341981 */ /* 0x000f68000c1e1b00 */
[----:B------:R-:W5:Y:S04]  /*0540*/  @P0 LDG.E.64 R50, desc[UR4][R50.64] ;  /* 0x0000000432320981 */ /* 0x000f68000c1e1b00 */
[----:B------:R-:W5:Y:S04]  /*0550*/  @P1 LDG.E.64 R48, desc[UR4][R48.64] ;  /* 0x0000000430301981 */ /* 0x000f68000c1e1b00 */
[----:B------:R-:W5:Y:S04]  /*0560*/  @P0 LDG.E.64 R46, desc[UR4][R46.64] ;  /* 0x000000042e2e0981 */ /* 0x000f68000c1e1b00 */
[----:B------:R-:W5:Y:S01]  /*0570*/  @P1 LDG.E.64 R44, desc[UR4][R44.64] ;  /* 0x000000042c2c1981 */ /* 0x000f62000c1e1b00 */
[----:B------:R-:W-:-:S02]  /*0580*/  IADD3 R186, P5, R186, UR8, RZ ;  /* 0x00000008baba7c10 */ /* 0x000fc4000ffbe0ff */
[----:B------:R-:W-:-:S03]  /*0590*/  IADD3 R194, P4, R194, UR8, RZ ;  /* 0x00000008c2c27c10 */ /* 0x000fc6000ff9e0ff */
[----:B------:R-:W-:Y:S01]  /*05a0*/  IMAD.X R187, RZ, RZ, UR9, P5 ;  /* 0x00000009ffbb7e24 */ /* 0x000fe2000a8e06ff */
[----:B------:R-:W-:Y:S02]  /*05b0*/  IADD3.X R195, RZ, UR9, RZ, P4, !PT ;  /* 0x00000009ffc37c10 */ /* 0x000fe4000a7fe4ff */
[----:B------:R-:W-:Y:S02]  /*05c0*/  IADD3 R178, P4, R178, UR8, RZ ;  /* 0x00000008b2b27c10 */ /* 0x000fe4000ff9e0ff */
[----:B------:R-:W-:Y:S02]  /*05d0*/  IADD3 R170, P5, R170, UR8, RZ ;  /* 0x00000008aaaa7c10 */ /* 0x000fe4000ffbe0ff */
[----:B------:R-:W-:Y:S01]  /*05e0*/  ISETP.GE.AND P3, PT, R203, UR7, PT ;  /* 0x00000007cb007c0c */ /* 0x000fe2000bf66270 */
[----:B------:R-:W-:Y:S01]  /*05f0*/  IMAD.X R179, RZ, RZ, UR9, P4 ;  /* 0x00000009ffb37e24 */ /* 0x000fe2000a0e06ff */
[----:B------:R-:W-:Y:S02]  /*0600*/  IADD3.X R171, RZ, UR9, RZ, P5, !PT ;  /* 0x00000009ffab7c10 */ /* 0x000fe4000affe4ff */
[----:B------:R-:W-:-:S02]  /*0610*/  IADD3 R10, P5, R10, UR8, RZ ;  /* 0x000000080a0a7c10 */ /* 0x000fc4000ffbe0ff */
[----:B------:R-:W-:-:S03]  /*0620*/  IADD3 R162, P4, R162, UR8, RZ ;  /* 0x00000008a2a27c10 */ /* 0x000fc6000ff9e0ff */
[----:B------:R-:W-:Y:S01]  /*0630*/  IMAD.X R11, RZ, RZ, UR9, P5 ;  /* 0x00000009ff0b7e24 */ /* 0x000fe2000a8e06ff */
[----:B------:R-:W-:Y:S01]  /*0640*/  IADD3 R2, P5, R2, UR8, RZ ;  /* 0x0000000802027c10 */ /* 0x000fe2000ffbe0ff */
[----:B------:R-:W-:Y:S01]  /*0650*/  IMAD.X R163, RZ, RZ, UR9, P4 ;  /* 0x00000009ffa37e24 */ /* 0x000fe2000a0e06ff */
[----:B------:R-:W-:Y:S01]  /*0660*/  IADD3 R6, P4, R6, UR8, RZ ;  /* 0x0000000806067c10 */ /* 0x000fe2000ff9e0ff */
[----:B--2---:R-:W-:Y:S02]  /*0670*/  IMAD R202, R3, UR6, R202 ;  /* 0x0000000603ca7c24 */ /* 0x004fe4000f8e02ca */
[----:B------:R-:W-:Y:S01]  /*0680*/  IMAD.X R3, RZ, RZ, UR9, P5 ;  /* 0x00000009ff037e24 */ /* 0x000fe2000a8e06ff */
[----:B------:R-:W-:Y:S01]  /*0690*/  IADD3.X R7, RZ, UR9, RZ, P4, !PT ;  /* 0x00000009ff077c10 */ /* 0x000fe2000a7fe4ff */
[----:B0--3--:R-:W-:Y:S08]  /*06a0*/  @P3 EXIT ;  /* 0x000000000000394d */ /* 0x009ff00003800000 */
[--C-:B------:R-:W-:Y:S01]  /*06b0*/  IMAD.WIDE.U32 R196, R205, 0x8, R4.reuse ;  /* 0x00000008cdc47825 */ /* 0x100fe200078e0004 */
[----:B------:R-:W2:Y:S03]  /*06c0*/  LDG.E.64 R194, desc[UR4][R194.64] ;  /* 0x00000004c2c27981 */ /* 0x000ea6000c1e1b00 */
[--C-:B------:R-:W-:Y:S01]  /*06d0*/  IMAD.WIDE.U32 R188, R189, 0x8, R4.reuse ;  /* 0x00000008bdbc7825 */ /* 0x100fe200078e0004 */
[----:B------:R-:W3:Y:S03]  /*06e0*/  LDG.E.64 R186, desc[UR4][R186.64] ;  /* 0x00000004baba7981 */ /* 0x000ee6000c1e1b00 */
[--C-:B------:R-:W-:Y:S01]  /*06f0*/  IMAD.WIDE.U32 R180, R181, 0x8, R4.reuse ;  /* 0x00000008b5b47825 */ /* 0x100fe200078e0004 */
[----:B------:R-:W4:Y:S03]  /*0700*/  LDG.E.64 R196, desc[UR4][R196.64] ;  /* 0x00000004c4c47981 */ /* 0x000f26000c1e1b00 */
        /* <DEDUP_REMOVED lines=10> */
[----:B------:R-:W4:Y:S01]  /*07b0*/  LDG.E.64 R162, desc[UR4][R162.64] ;  /* 0x00000004a2a27981 */ /* 0x000f22000c1e1b00 */
[----:B------:R-:W0:Y:S03]  /*07c0*/  @P2 LDC R37, c[0x0][0x2f0] ;  /* 0x0000bc00ff252b82 */ /* 0x000e260000000800 */
[----:B------:R-:W4:Y:S04]  /*07d0*/  LDG.E.64 R10, desc[UR4][R10.64] ;  /* 0x000000040a0a7981 */ /* 0x000f28000c1e1b00 */
[----:B------:R-:W4:Y:S04]  /*07e0*/  LDG.E.64 R6, desc[UR4][R6.64] ;  /* 0x0000000406067981 */ /* 0x000f28000c1e1b00 */
[----:B------:R-:W4:Y:S01]  /*07f0*/  LDG.E.64 R2, desc[UR4][R2.64] ;  /* 0x0000000402027981 */ /* 0x000f22000c1e1b00 */
[----:B-----5:R-:W-:Y:S01]  /*0800*/  IADD3 R135, R209, -0x4498517b, RZ ;  /* 0xbb67ae85d1877810 */ /* 0x020fe20007ffe0ff */
[----:B------:R-:W-:-:S02]  /*0810*/  VIADD R134, R208, 0x9e3779b9 ;  /* 0x9e3779b9d0867836 */ /* 0x000fc40000000000 */
[C---:B------:R-:W-:Y:S01]  /*0820*/  VIADD R133, R208.reuse, 0x3c6ef372 ;  /* 0x3c6ef372d0857836 */ /* 0x040fe20000000000 */
[----:B------:R-:W4:Y:S01]  /*0830*/  LDG.E.64 R164, desc[UR4][R164.64] ;  /* 0x00000004a4a47981 */ /* 0x000f22000c1e1b00 */
[C---:B------:R-:W-:Y:S01]  /*0840*/  IADD3 R132, R209.reuse, 0x76cf5d0a, RZ ;  /* 0x76cf5d0ad1847810 */ /* 0x040fe20007ffe0ff */
[C---:B------:R-:W-:Y:S02]  /*0850*/  VIADD R131, R209.reuse, 0x32370b8f ;  /* 0x32370b8fd1837836 */ /* 0x040fe40000000000 */
[C---:B------:R-:W-:Y:S01]  /*0860*/  VIADD R130, R208.reuse, 0xdaa66d2b ;  /* 0xdaa66d2bd0827836 */ /* 0x040fe20000000000 */
[----:B------:R-:W4:Y:S01]  /*0870*/  LDG.E.64 R42, desc[UR4][R42.64] ;  /* 0x000000042a2a7981 */ /* 0x000f22000c1e1b00 */
[C---:B------:R-:W-:Y:S01]  /*0880*/  IADD3 R129, R208.reuse, 0x78dde6e4, RZ ;  /* 0x78dde6e4d0817810 */ /* 0x040fe20007ffe0ff */
[C---:B------:R-:W-:Y:S02]  /*0890*/  VIADD R128, R209.reuse, 0xed9eba14 ;  /* 0xed9eba14d1807836 */ /* 0x040fe40000000000 */
[----:B------:R-:W-:Y:S01]  /*08a0*/  VIADD R127, R209, 0xa9066899 ;  /* 0xa9066899d17f7836 */ /* 0x000fe20000000000 */
[----:B------:R-:W4:Y:S01]  /*08b0*/  LDG.E.64 R8, desc[UR4][R8.64] ;  /* 0x0000000408087981 */ /* 0x000f22000c1e1b00 */
[C---:B------:R-:W-:Y:S01]  /*08c0*/  IADD3 R126, R208.reuse, 0x1715609d, RZ ;  /* 0x1715609dd07e7810 */ /* 0x040fe20007ffe0ff */
[----:B------:R-:W-:-:S02]  /*08d0*/  VIADD R125, R208, 0xb54cda56 ;  /* 0xb54cda56d07d7836 */ /* 0x000fc40000000000 */
[C---:B------:R-:W-:Y:S01]  /*08e0*/  VIADD R124, R209.reuse, 0x646e171e ;  /* 0x646e171ed17c7836 */ /* 0x040fe20000000000 */
[----:B------:R-:W4:Y:S01]  /*08f0*/  LDG.E.64 R4, desc[UR4][R4.64] ;  /* 0x0000000404047981 */ /* 0x000f22000c1e1b00 */
[----:B0-----:R-:W-:Y:S02]  /*0900*/  @P2 IADD3 R206, P3, R34, R37, RZ ;  /* 0x0000002522ce2210 */ /* 0x001fe40007f7e0ff */
[----:B------:R-:W-:Y:S01]  /*0910*/  IADD3 R123, R209, 0x1fd5c5a3, RZ ;  /* 0x1fd5c5a3d17b7810 */ /* 0x000fe20007ffe0ff */
[C---:B------:R-:W-:Y:S01]  /*0920*/  VIADD R122, R208.reuse, 0x5384540f ;  /* 0x5384540fd07a7836 */ /* 0x040fe20000000000 */
[----:B------:R-:W-:Y:S01]  /*0930*/  ULDC.64 UR6, c[0x0][0x228] ;  /* 0x00008a0000067ab9 */ /* 0x000fe20000000a00 */
[----:B------:R-:W-:Y:S02]  /*0940*/  @P2 IMAD.X R207, RZ, RZ, R35, P3 ;  /* 0x000000ffffcf2224 */ /* 0x000fe400018e0623 */
[----:B------:R-:W-:Y:S01]  /*0950*/  VIADD R121, R208, 0xf1bbcdc8 ;  /* 0xf1bbcdc8d0797836 */ /* 0x000fe20000000000 */
[----:B------:R-:W-:Y:S01]  /*0960*/  @!P0 CS2R R32, SRZ ;  /* 0x0000000000208805 */ /* 0x000fe2000001ff00 */
[----:B------:R-:W-:Y:S01]  /*0970*/  IMAD.WIDE.U32 R36, R202, -0x326172a9, RZ ;  /* 0xcd9e8d57ca247825 */ /* 0x000fe200078e00ff */
[----:B------:R-:W-:-:S02]  /*0980*/  SHF.R.U64 R201, R206, 0x2, R207 ;  /* 0x00000002cec97819 */ /* 0x000fc400000012cf */
[----:B------:R-:W-:Y:S02]  /*0990*/  @!P0 CS2R R28, SRZ ;  /* 0x00000000001c8805 */ /* 0x000fe4000001ff00 */
[----:B------:R-:W-:Y:S02]  /*09a0*/  SHF.R.U32.HI R200, RZ, 0x2, R207 ;  /* 0x00000002ffc87819 */ /* 0x000fe400000116cf */
[----:B------:R-:W-:Y:S02]  /*09b0*/  @!P0 CS2R R24, SRZ ;  /* 0x0000000000188805 */ /* 0x000fe4000001ff00 */
[----:B------:R-:W-:Y:S01]  /*09c0*/  @!P0 CS2R R20, SRZ ;  /* 0x0000000000148805 */ /* 0x000fe2000001ff00 */
[----:B------:R-:W-:Y:S01]  /*09d0*/  IMAD.WIDE.U32 R34, R201, -0x2daee0ad, RZ ;  /* 0xd2511f53c9227825 */ /* 0x000fe200078e00ff */
[----:B------:R-:W-:Y:S02]  /*09e0*/  LOP3.LUT R38, R37, R200, R208, 0x96, !PT ;  /* 0x000000c825267212 */ /* 0x000fe400078e96d0 */
[----:B------:R-:W-:-:S02]  /*09f0*/  @!P0 CS2R R16, SRZ ;  /* 0x0000000000108805 */ /* 0x000fc4000001ff00 */
[----:B------:R-:W-:Y:S02]  /*0a00*/  @!P0 CS2R R12, SRZ ;  /* 0x00000000000c8805 */ /* 0x000fe4000001ff00 */
[----:B------:R-:W-:Y:S02]  /*0a10*/  @!P0 CS2R R50, SRZ ;  /* 0x0000000000328805 */ /* 0x000fe4000001ff00 */
[----:B------:R-:W-:Y:S01]  /*0a20*/  LOP3.LUT R40, R35, R209, RZ, 0x3c, !PT ;  /* 0x000000d123287212 */ /* 0x000fe200078e3cff */
[----:B------:R-:W-:Y:S01]  /*0a30*/  IMAD.WIDE.U32 R38, R38, -0x2daee0ad, RZ ;  /* 0xd2511f5326267825 */ /* 0x000fe200078e00ff */
[----:B------:R-:W-:Y:S02]  /*0a40*/  @!P0 CS2R R46, SRZ ;  /* 0x00000000002e8805 */ /* 0x000fe4000001ff00 */
[----:B------:R-:W-:Y:S02]  /*0a50*/  IADD3 R120, R209, -0x24c28bd8, RZ ;  /* 0xdb3d7428d1787810 */ /* 0x000fe40007ffe0ff */
[----:B------:R-:W-:Y:S01]  /*0a60*/  @!P1 CS2R R30, SRZ ;  /* 0x00000000001e9805 */ /* 0x000fe2000001ff00 */
[----:B------:R-:W-:Y:S01]  /*0a70*/  IMAD.WIDE.U32 R40, R40, -0x326172a9, RZ ;  /* 0xcd9e8d5728287825 */ /* 0x000fe200078e00ff */
[----:B------:R-:W-:-:S02]  /*0a80*/  LOP3.LUT R37, R39, R34, R135, 0x96, !PT ;  /* 0x0000002227257212 */ /* 0x000fc400078e9687 */
[----:B------:R-:W-:Y:S02]  /*0a90*/  @!P1 CS2R R26, SRZ ;  /* 0x00000000001a9805 */ /* 0x000fe4000001ff00 */
[----:B------:R-:W-:Y:S02]  /*0aa0*/  @!P1 CS2R R22, SRZ ;  /* 0x0000000000169805 */ /* 0x000fe4000001ff00 */
[----:B------:R-:W-:Y:S02]  /*0ab0*/  @!P1 CS2R R18, SRZ ;  /* 0x0000000000129805 */ /* 0x000fe4000001ff00 */
[----:B------:R-:W-:Y:S01]  /*0ac0*/  LOP3.LUT R34, R41, R134, R36, 0x96, !PT ;  /* 0x0000008629227212 */ /* 0x000fe200078e9624 */
[----:B------:R-:W-:Y:S01]  /*0ad0*/  IMAD.WIDE.U32 R36, R37, -0x326172a9, RZ ;  /* 0xcd9e8d5725247825 */ /* 0x000fe200078e00ff */
[----:B------:R-:W-:Y:S02]  /*0ae0*/  @!P1 CS2R R14, SRZ ;  /* 0x00000000000e9805 */ /* 0x000fe4000001ff00 */
[----:B------:R-:W-:-:S02]  /*0af0*/  @!P1 CS2R R52, SRZ ;  /* 0x0000000000349805 */ /* 0x000fc4000001ff00 */
[----:B------:R-:W-:Y:S01]  /*0b00*/  @!P1 CS2R R48, SRZ ;  /* 0x0000000000309805 */ /* 0x000fe2000001ff00 */
[----:B------:R-:W-:Y:S01]  /*0b10*/  IMAD.WIDE.U32 R34, R34, -0x2daee0ad, RZ ;  /* 0xd2511f5322227825 */ /* 0x000fe200078e00ff */
[----:B------:R-:W-:Y:S02]  /*0b20*/  LOP3.LUT R39, R37, R40, R133, 0x96, !PT ;  /* 0x0000002825277212 */ /* 0x000fe400078e9685 */
[----:B------:R-:W-:Y:S01]  /*0b30*/  @!P1 CS2R R44, SRZ ;  /* 0x00000000002c9805 */ /* 0x000fe2000001ff00 */
[----:B------:R-:W-:Y:S01]  /*0b40*/  VIADD R119, R209, 0x96a522ad ;  /* 0x96a522add1777836 */ /* 0x000fe20000000000 */
[----:B------:R-:W-:Y:S01]  /*0b50*/  LOP3.LUT R40, R35, R38, R132, 0x96, !PT ;  /* 0x0000002623287212 */ /* 0x000fe200078e9684 */
[----:B------:R-:W-:Y:S01]  /*0b60*/  IMAD.WIDE.U32 R38, R39, -0x2daee0ad, RZ ;  /* 0xd2511f5327267825 */ /* 0x000fe200078e00ff */
[----:B------:R-:W-:-:S03]  /*0b70*/  LOP3.LUT R204, R204, 0xfffffffb, RZ, 0xc0, !PT ;  /* 0xfffffffbcccc7812 */ /* 0x000fc600078ec0ff */
[----:B------:R-:W-:Y:S01]  /*0b80*/  VIADD R118, R208, 0x8ff34781 ;  /* 0x8ff34781d0767836 */ /* 0x000fe20000000000 */
[----:B------:R-:W-:Y:S01]  /*0b90*/  LOP3.LUT R37, R39, R34, R131, 0x96, !PT ;  /* 0x0000002227257212 */ /* 0x000fe200078e9683 */
[----:B------:R-:W-:Y:S01]  /*0ba0*/  IMAD.WIDE.U32 R40, R40, -0x326172a9, RZ ;  /* 0xcd9e8d5728287825 */ /* 0x000fe200078e00ff */
[----:B------:R-:W-:Y:S01]  /*0bb0*/  HFMA2.MMA R216, -RZ, RZ, 0, 5.9604644775390625e-08 ;  /* 0x00000001ffd87435 */ /* 0x000fe200000001ff */
[----:B------:R-:W-:Y:S01]  /*0bc0*/  ULDC UR16, c[0x0][0x290] ;  /* 0x0000a40000107ab9 */ /* 0x000fe20000000800 */
[----:B------:R-:W-:Y:S01]  /*0bd0*/  ULDC.64 UR24, c[0x0][0x228] ;  /* 0x00008a0000187ab9 */ /* 0x000fe20000000a00 */
[----:B------:R-:W-:Y:S01]  /*0be0*/  ULDC.64 UR8, c[0x0][0x230] ;  /* 0x00008c0000087ab9 */ /* 0x000fe20000000a00 */
[----:B------:R-:W-:Y:S01]  /*0bf0*/  LOP3.LUT R34, R41, R36, R130, 0x96, !PT ;  /* 0x0000002429227212 */ /* 0x000fe200078e9682 */
[----:B------:R-:W-:Y:S01]  /*0c00*/  IMAD.WIDE.U32 R36, R37, -0x326172a9, RZ ;  /* 0xcd9e8d5725247825 */ /* 0x000fe200078e00ff */
[----:B------:R-:W-:Y:S01]  /*0c10*/  ULDC.64 UR10, c[0x0][0x238] ;  /* 0x00008e00000a7ab9 */ /* 0x000fe20000000a00 */
[----:B------:R-:W-:Y:S01]  /*0c20*/  ULDC.64 UR12, c[0x0][0x240] ;  /* 0x00009000000c7ab9 */ /* 0x000fe20000000a00 */
[----:B------:R-:W-:Y:S01]  /*0c30*/  ULDC.64 UR14, c[0x0][0x248] ;  /* 0x00009200000e7ab9 */ /* 0x000fe20000000a00 */
[----:B------:R-:W-:Y:S01]  /*0c40*/  IMAD.WIDE.U32 R34, R34, -0x2daee0ad, RZ ;  /* 0xd2511f5322227825 */ /* 0x000fe200078e00ff */
[----:B------:R-:W-:Y:S01]  /*0c50*/  LOP3.LUT R39, R37, R40, R129, 0x96, !PT ;  /* 0x0000002825277212 */ /* 0x000fe200078e9681 */
[----:B------:R-:W-:Y:S01]  /*0c60*/  ULDC.64 UR18, c[0x0][0x2b8] ;  /* 0x0000ae0000127ab9 */ /* 0x000fe20000000a00 */
[----:B------:R-:W-:Y:S01]  /*0c70*/  ULDC.64 UR20, c[0x0][0x2c0] ;  /* 0x0000b00000147ab9 */ /* 0x000fe20000000a00 */
[----:B------:R-:W-:Y:S01]  /*0c80*/  ULDC.64 UR22, c[0x0][0x210] ;  /* 0x0000840000167ab9 */ /* 0x000fe20000000a00 */
        /* <DEDUP_REMOVED lines=13> */
[----:B------:R-:W-:Y:S01]  /*0d60*/  IMAD.HI.U32 R0, R34, -0x326172a9, RZ ;  /* 0xcd9e8d5722007827 */ /* 0x000fe200078e00ff */
[----:B------:R-:W-:Y:S01]  /*0d70*/  ISETP.NE.U32.AND P0, PT, RZ, UR6, PT ;  /* 0x00000006ff007c0c */ /* 0x000fe2000bf05070 */
[----:B------:R-:W-:Y:S02]  /*0d80*/  ULDC.U8 UR6, c[0x0][0x2a0] ;  /* 0x0000a80000067ab9 */ /* 0x000fe40000000000 */
[----:B------:R-:W-:Y:S01]  /*0d90*/  IMAD.HI.U32 R35, R36, -0x2daee0ad, RZ ;  /* 0xd2511f5324237827 */ /* 0x000fe200078e00ff */
[----:B------:R-:W-:Y:S02]  /*0da0*/  LOP3.LUT R150, R0, R150, R121, 0x96, !PT ;  /* 0x0000009600967212 */ /* 0x000fe400078e9679 */
[----:B------:R-:W-:Y:S01]  /*0db0*/  ISETP.NE.AND P1, PT, RZ, UR6, PT ;  /* 0x00000006ff007c0c */ /* 0x000fe2000bf25270 */
[----:B------:R-:W-:Y:S01]  /*0dc0*/  IMAD R0, R36, -0x2daee0ad, RZ ;  /* 0xd2511f5324007824 */ /* 0x000fe200078e02ff */
[----:B------:R-:W-:Y:S01]  /*0dd0*/  LOP3.LUT R152, R35, R152, R120, 0x96, !PT ;  /* 0x0000009823987212 */ /* 0x000fe200078e9678 */
[----:B------:R-:W-:Y:S01]  /*0de0*/  IMAD.HI.U32 R117, R150, -0x2daee0ad, RZ ;  /* 0xd2511f5396757827 */ /* 0x000fe200078e00ff */
[----:B------:R-:W-:-:S03]  /*0df0*/  SHF.R.U64 R91, R32, 0x10, R33 ;  /* 0x00000010205b7819 */ /* 0x000fc60000001221 */
[----:B------:R-:W-:Y:S01]  /*0e00*/  IMAD R35, R34, -0x326172a9, RZ ;  /* 0xcd9e8d5722237824 */ /* 0x000fe200078e02ff */
[----:B------:R-:W-:Y:S01]  /*0e10*/  LOP3.LUT R117, R117, R0, R119, 0x96, !PT ;  /* 0x0000000075757212 */ /* 0x000fe200078e9677 */
[----:B------:R-:W-:Y:S01]  /*0e20*/  IMAD.HI.U32 R116, R152, -0x326172a9, RZ ;  /* 0xcd9e8d5798747827 */ /* 0x000fe200078e00ff */
        /* <DEDUP_REMOVED lines=32> */
[----:B------:R-:W-:Y:S01]  /*1030*/  LOP3.LUT R116, R116, R35, R118, 0x96, !PT ;  /* 0x0000002374747212 */ /* 0x000fe200078e9676 */
[----:B------:R-:W-:Y:S01]  /*1040*/  HADD2.F32 R114, -RZ, R33.H0_H0 ;  /* 0x20000021ff727230 */ /* 0x000fe20000004100 */
[----:B------:R-:W-:Y:S01]  /*1050*/  LOP3.LUT R206, R206, 0x3, RZ, 0xc0, !PT ;  /* 0x00000003cece7812 */ /* 0x000fe200078ec0ff */
[----:B------:R-:W-:Y:S01]  /*1060*/  HADD2.F32 R113, -RZ, R30.H0_H0 ;  /* 0x2000001eff717230 */ /* 0x000fe20000004100 */
[----:B------:R-:W-:Y:S01]  /*1070*/  @P1 LOP3.LUT R204, R204, 0x4, RZ, 0xfc, !PT ;  /* 0x00000004cccc1812 */ /* 0x000fe200078efcff */
        /* <DEDUP_REMOVED lines=26> */
[----:B------:R-:W-:Y:S01]  /*1220*/  HADD2.F32 R47, -RZ, R47.H0_H0 ;  /* 0x2000002fff2f7230 */ /* 0x000fe20000004100 */
[--C-:B--2---:R-:W-:Y:S02]  /*1230*/  SHF.R.U64 R90, R194, 0x10, R195.reuse ;  /* 0x00000010c25a7819 */ /* 0x104fe400000012c3 */
[----:B------:R-:W-:Y:S02]  /*1240*/  SHF.R.U32.HI R192, RZ, 0x10, R195 ;  /* 0x00000010ffc07819 */ /* 0x000fe400000116c3 */
[--C-:B---3--:R-:W-:Y:S02]  /*1250*/  SHF.R.U64 R85, R186, 0x10, R187.reuse ;  /* 0x00000010ba557819 */ /* 0x108fe400000012bb */
[----:B------:R-:W-:Y:S02]  /*1260*/  SHF.R.U32.HI R184, RZ, 0x10, R187 ;  /* 0x00000010ffb87819 */ /* 0x000fe400000116bb */
[--C-:B----4-:R-:W-:Y:S02]  /*1270*/  SHF.R.U64 R199, R196, 0x10, R197.reuse ;  /* 0x00000010c4c77819 */ /* 0x110fe400000012c5 */
        /* <DEDUP_REMOVED lines=61> */
[----:B------:R-:W-:-:S02]  /*1650*/  IMAD.MOV.U32 R33, RZ, RZ, RZ ;  /* 0x000000ffff217224 */ /* 0x000fc400078e00ff */
        /* <DEDUP_REMOVED lines=64> */
[----:B------:R-:W-:Y:S02]  /*1a60*/  IMAD R150, R150, -0x2daee0ad, RZ ;  /* 0xd2511f5396967824 */ /* 0x000fe400078e02ff */
[----:B------:R-:W-:Y:S01]  /*1a70*/  IMAD R152, R152, -0x326172a9, RZ ;  /* 0xcd9e8d5798987824 */ /* 0x000fe200078e02ff */
[----:B------:R-:W-:Y:S01]  /*1a80*/  ISETP.NE.AND.EX P0, PT, RZ, UR7, PT, P0 ;  /* 0x00000007ff007c0c */ /* 0x000fe2000bf05300 */
[----:B------:R-:W-:-:S12]  /*1a90*/  ULDC UR7, c[0x0][0x218] ;  /* 0x0000860000077ab9 */ /* 0x000fd80000000800 */
.L_x_22998:
[----:B0-----:R-:W0:Y:S01]  /*1aa0*/  @P0 LDC.64 R56, c[0x0][0x228] ;  /* 0x00008a00ff380b82 */ /* 0x001e220000000a00 */
[----:B------:R-:W-:Y:S01]  /*1ab0*/  ISETP.NE.U32.AND P1, PT, RZ, UR8, PT ;  /* 0x00000008ff007c0c */ /* 0x000fe2000bf25070 */
[----:B------:R-:W-:-:S03]  /*1ac0*/  IMAD R58, R203, UR7, RZ ;  /* 0x00000007cb3a7c24 */ /* 0x000fc6000f8e02ff */
[----:B------:R-:W-:Y:S02]  /*1ad0*/  ISETP.NE.AND.EX P1, PT, RZ, UR9, PT, P1 ;  /* 0x00000009ff007c0c */ /* 0x000fe4000bf25310 */
[----:B------:R-:W-:Y:S01]  /*1ae0*/  SHF.R.S32.HI R59, RZ, 0x1f, R58 ;  /* 0x0000001fff3b7819 */ /* 0x000fe2000001143a */
[----:B------:R-:W1:Y:S03]  /*1af0*/  LDC.64 R92, c[0x0][0x220] ;  /* 0x00008800ff5c7b82 */ /* 0x000e660000000a00 */
[----:B------:R-:W-:-:S04]  /*1b00*/  LEA.HI R58, R59, R58, RZ, 0x2 ;  /* 0x0000003a3b3a7211 */ /* 0x000fc800078f10ff */
[----:B------:R-:W-:-:S04]  /*1b10*/  LEA.HI.SX32 R215, R58, R205, 0x1e ;  /* 0x000000cd3ad77211 */ /* 0x000fc800078ff2ff */
[----:B------:R-:W-:-:S04]  /*1b20*/  @P1 LEA R60, P3, R215, UR8, 0x4 ;  /* 0x00000008d73c1c11 */ /* 0x000fc8000f8620ff */
[C---:B------:R-:W-:Y:S02]  /*1b30*/  @P1 LEA.HI.X R61, R215.reuse, UR9, RZ, 0x4, P3 ;  /* 0x00000009d73d1c11 */ /* 0x040fe400098f24ff */
[----:B0-----:R-:W-:-:S03]  /*1b40*/  @P0 LEA R62, P2, R215, R56, 0x4 ;  /* 0x00000038d73e0211 */ /* 0x001fc600078420ff */
[----:B------:R0:W5:Y:S01]  /*1b50*/  @P1 LDG.E.128 R88, desc[UR4][R60.64] ;  /* 0x000000043c581981 */ /* 0x000162000c1e1d00 */
[C---:B------:R-:W-:Y:S01]  /*1b60*/  @P0 LEA.HI.X R63, R215.reuse, R57, RZ, 0x4, P2 ;  /* 0x00000039d73f0211 */ /* 0x040fe200010f24ff */
[----:B-1----:R-:W-:-:S04]  /*1b70*/  IMAD.WIDE.U32 R58, R215, 0x10, R92 ;  /* 0x00000010d73a7825 */ /* 0x002fc800078e005c */
        /* <DEDUP_REMOVED lines=14> */
.L_x_22478:
[----:B------:R-:W-:-:S07]  /*1c60*/  MOV R68, R152 ;  /* 0x0000009800447202 */ /* 0x000fce0000000f00 */
.L_x_22479:
[----:B------:R-:W-:Y:S05]  /*1c70*/  BSYNC B0 ;  /* 0x0000000000007941 */ /* 0x000fea0003800000 */
.L_x_22477:
        /* <DEDUP_REMOVED lines=16> */
.L_x_22483:
[----:B------:R-:W-:Y:S05]  /*1d80*/  BSYNC B1 ;  /* 0x0000000000017941 */ /* 0x000fea0003800000 */
.L_x_22482:
        /* <DEDUP_REMOVED lines=44> */
.L_x_22481:
[----:B------:R-:W-:Y:S05]  /*2050*/  BSYNC B0 ;  /* 0x0000000000007941 */ /* 0x000fea0003800000 */
.L_x_22480:
[----:B------:R-:W0:Y:S01]  /*2060*/  LDC R147, c[0x0][0x298] ;  /* 0x0000a600ff937b82 */ /* 0x000e220000000800 */
[----:B------:R-:W-:Y:S01]  /*2070*/  ISETP.NE.U32.AND P2, PT, RZ, UR24, PT ;  /* 0x00000018ff007c0c */ /* 0x000fe2000bf45070 */
[----:B------:R-:W-:Y:S01]  /*2080*/  IMAD.MOV.U32 R146, RZ, RZ, 0x2f800000 ;  /* 0x2f800000ff927424 */ /* 0x000fe200078e00ff */
[----:B------:R-:W-:Y:S02]  /*2090*/  I2FP.F32.U32 R61, R68 ;  /* 0x00000044003d7245 */ /* 0x000fe40000201000 */
[----:B------:R-:W-:-:S03]  /*20a0*/  ISETP.NE.AND.EX P2, PT, RZ, UR25, PT, P2 ;  /* 0x00000019ff007c0c */ /* 0x000fc6000bf45320 */
[----:B------:R-:W1:Y:S01]  /*20b0*/  LDC R148, c[0x0][0x294] ;  /* 0x0000a500ff947b82 */ /* 0x000e620000000800 */
[----:B------:R-:W-:Y:S01]  /*20c0*/  FFMA.FTZ R61, R61, R146, 1.1641532182693481445e-10 ;  /* 0x2f0000003d3d7423 */ /* 0x000fe20000010092 */
[----:B0----5:R-:W-:-:S04]  /*20d0*/  FMUL.FTZ R56, R56, R147 ;  /* 0x0000009338387220 */ /* 0x021fc80000410000 */
[----:B-1----:R-:W-:-:S04]  /*20e0*/  FSETP.GTU.FTZ.AND P3, PT, R61, R148, PT ;  /* 0x000000943d00720b */ /* 0x002fc80003f7c000 */
[----:B------:R-:W-:Y:S02]  /*20f0*/  P2R R68, PR, RZ, 0x8 ;  /* 0x00000008ff447803 */ /* 0x000fe40000000000 */
[----:B------:R-:W-:Y:S01]  /*2100*/  FSEL R80, R56, RZ, !P3 ;  /* 0x000000ff38507208 */ /* 0x000fe20005800000 */
[----:B------:R-:W-:Y:S06]  /*2110*/  @P2 BRA `(.L_x_22484) ;  /* 0x0000000000142947 */ /* 0x000fec0003800000 */
[----:B------:R-:W-:Y:S01]  /*2120*/  MOV R56, R64 ;  /* 0x0000004000387202 */ /* 0x000fe20000000f00 */
[----:B------:R-:W-:Y:S06]  /*2130*/  @!P1 BRA `(.L_x_22485) ;  /* 0x0000000400589947 */ /* 0x000fec0003800000 */
[----:B------:R-:W-:Y:S02]  /*2140*/  IMAD.MOV.U32 R56, RZ, RZ, R64 ;  /* 0x000000ffff387224 */ /* 0x000fe400078e0040 */
[----:B------:R-:W-:Y:S01]  /*2150*/  FADD.FTZ R80, R88, R80 ;  /* 0x0000005058507221 */ /* 0x000fe20000010000 */
[----:B------:R-:W-:Y:S06]  /*2160*/  BRA `(.L_x_22485) ;  /* 0x00000004004c7947 */ /* 0x000fec0003800000 */
.L_x_22484:
        /* <DEDUP_REMOVED lines=12> */
.L_x_22487:
[----:B------:R-:W-:-:S07]  /*2230*/  MOV R69, R152 ;  /* 0x0000009800457202 */ /* 0x000fce0000000f00 */
.L_x_22488:
[----:B------:R-:W-:Y:S05]  /*2240*/  BSYNC B0 ;  /* 0x0000000000007941 */ /* 0x000fea0003800000 */
.L_x_22486:
        /* <DEDUP_REMOVED lines=16> */
.L_x_22492:
[----:B------:R-:W-:Y:S05]  /*2350*/  BSYNC B1 ;  /* 0x0000000000017941 */ /* 0x000fea0003800000 */
.L_x_22491:
        /* <DEDUP_REMOVED lines=43> */
.L_x_22490:
[----:B------:R-:W-:Y:S05]  /*2610*/  BSYNC B0 ;  /* 0x0000000000007941 */ /* 0x000fea0003800000 */
.L_x_22489:
        /* <DEDUP_REMOVED lines=8> */
.L_x_22485:
        /* <DEDUP_REMOVED lines=12> */
.L_x_22494:
[----:B------:R-:W-:-:S07]  /*2760*/  IMAD.MOV.U32 R69, RZ, RZ, R152 ;  /* 0x000000ffff457224 */ /* 0x000fce00078e0098 */
.L_x_22495:
[----:B------:R-:W-:Y:S05]  /*2770*/  BSYNC B0 ;  /* 0x0000000000007941 */ /* 0x000fea0003800000 */
.L_x_22493:
        /* <DEDUP_REMOVED lines=16> */
.L_x_22499:
[----:B------:R-:W-:Y:S05]  /*2880*/  BSYNC B1 ;  /* 0x0000000000017941 */ /* 0x000fea0003800000 */
.L_x_22498:
        /* <DEDUP_REMOVED lines=44> */
.L_x_22497:
[----:B------:R-:W-:Y:S05]  /*2b50*/  BSYNC B0 ;  /* 0x0000000000007941 */ /* 0x000fea0003800000 */
.L_x_22496:
        /* <DEDUP_REMOVED lines=11> */
.L_x_22500:
        /* <DEDUP_REMOVED lines=12> */
.L_x_22503:
[----:B------:R-:W-:-:S07]  /*2cd0*/  IMAD.MOV.U32 R66, RZ, RZ, R152 ;  /* 0x000000ffff427224 */ /* 0x000fce00078e0098 */
.L_x_22504:
[----:B------:R-:W-:Y:S05]  /*2ce0*/  BSYNC B0 ;  /* 0x0000000000007941 */ /* 0x000fea0003800000 */
.L_x_22502:
        /* <DEDUP_REMOVED lines=16> */
.L_x_22508:
[----:B------:R-:W-:Y:S05]  /*2df0*/  BSYNC B1 ;  /* 0x0000000000017941 */ /* 0x000fea0003800000 */
.L_x_22507:
        /* <DEDUP_REMOVED lines=44> */
.L_x_22506:
[----:B------:R-:W-:Y:S05]  /*30c0*/  BSYNC B0 ;  /* 0x0000000000007941 */ /* 0x000fea0003800000 */
.L_x_22505:
        /* <DEDUP_REMOVED lines=8> */
.L_x_22501:
        /* <DEDUP_REMOVED lines=12> */
.L_x_22510:
[----:B------:R-:W-:-:S07]  /*3210*/  IMAD.MOV.U32 R66, RZ, RZ, R152 ;  /* 0x000000ffff427224 */ /* 0x000fce00078e0098 */
.L_x_22511:
[----:B------:R-:W-:Y:S05]  /*3220*/  BSYNC B0 ;  /* 0x0000000000007941 */ /* 0x000fea0003800000 */
.L_x_22509:
        /* <DEDUP_REMOVED lines=16> */
.L_x_22515:
[----:B------:R-:W-:Y:S05]  /*3330*/  BSYNC B1 ;  /* 0x0000000000017941 */ /* 0x000fea0003800000 */
.L_x_22514:
        /* <DEDUP_REMOVED lines=44> */
.L_x_22513:
[----:B------:R-:W-:Y:S05]  /*3600*/  BSYNC B0 ;  /* 0x0000000000007941 */ /* 0x000fea0003800000 */
.L_x_22512:
        /* <DEDUP_REMOVED lines=11> */
.L_x_22516:
        /* <DEDUP_REMOVED lines=12> */
.L_x_22519:
[----:B------:R-:W-:-:S07]  /*3780*/  MOV R58, R152 ;  /* 0x00000098003a7202 */ /* 0x000fce0000000f00 */
.L_x_22520:
[----:B------:R-:W-:Y:S05]  /*3790*/  BSYNC B0 ;  /* 0x0000000000007941 */ /* 0x000fea0003800000 */
.L_x_22518:
        /* <DEDUP_REMOVED lines=16> */
.L_x_22524:
[----:B------:R-:W-:Y:S05]  /*38a0*/  BSYNC B1 ;  /* 0x0000000000017941 */ /* 0x000fea0003800000 */
.L_x_22523:
        /* <DEDUP_REMOVED lines=44> */
.L_x_22522:
[----:B------:R-:W-:Y:S05]  /*3b70*/  BSYNC B0 ;  /* 0x0000000000007941 */ /* 0x000fea0003800000 */
.L_x_22521:
        /* <DEDUP_REMOVED lines=8> */
.L_x_22517:
        /* <DEDUP_REMOVED lines=12> */
.L_x_22526:
[----:B------:R-:W-:-:S07]  /*3cc0*/  MOV R58, R152 ;  /* 0x00000098003a7202 */ /* 0x000fce0000000f00 */
.L_x_22527:
[----:B------:R-:W-:Y:S05]  /*3cd0*/  BSYNC B0 ;  /* 0x0000000000007941 */ /* 0x000fea0003800000 */
.L_x_22525:
        /* <DEDUP_REMOVED lines=16> */
.L_x_22531:
[----:B------:R-:W-:Y:S05]  /*3de0*/  BSYNC B1 ;  /* 0x0000000000017941 */ /* 0x000fea0003800000 */
.L_x_22530:
        /* <DEDUP_REMOVED lines=44> */
.L_x_22529:
[----:B------:R-:W-:Y:S05]  /*40b0*/  BSYNC B0 ;  /* 0x0000000000007941 */ /* 0x000fea0003800000 */
.L_x_22528:
        /* <DEDUP_REMOVED lines=11> */
.L_x_22532:
        /* <DEDUP_REMOVED lines=12> */
.L_x_22535:
[----:B------:R-:W-:-:S07]  /*4230*/  IMAD.MOV.U32 R64, RZ, RZ, R152 ;  /* 0x000000ffff407224 */ /* 0x000fce00078e0098 */
.L_x_22536:
[----:B------:R-:W-:Y:S05]  /*4240*/  BSYNC B0 ;  /* 0x0000000000007941 */ /* 0x000fea0003800000 */
.L_x_22534:
        /* <DEDUP_REMOVED lines=18> */
.L_x_22540:
[----:B------:R-:W-:Y:S05]  /*4370*/  BSYNC B1 ;  /* 0x0000000000017941 */ /* 0x000fea0003800000 */
.L_x_22539:
        /* <DEDUP_REMOVED lines=44> */
.L_x_22538:
[----:B------:R-:W-:Y:S05]  /*4640*/  BSYNC B0 ;  /* 0x0000000000007941 */ /* 0x000fea0003800000 */
.L_x_22537:
        /* <DEDUP_REMOVED lines=8> */
.L_x_22533:
[----:B------:R-:W-:Y:S01]  /*46d0*/  ISETP.NE.AND P6, PT, R68, RZ, PT ;  /* 0x000000ff4400720c */ /* 0x000fe20003fc5270 */
[C---:B------:R-:W-:Y:S01]  /*46e0*/  IMAD.SHL.U32 R72, R215.reuse, 0x4, RZ ;  /* 0x00000004d7487824 */ /* 0x040fe200078e00ff */
[----:B------:R-:W-:Y:S01]  /*46f0*/  SEL R60, RZ, 0x1000000, P5 ;  /* 0x01000000ff3c7807 */ /* 0x000fe20002800000 */
[----:B------:R-:W0:Y:S01]  /*4700*/  @P0 LDC.64 R58, c[0x0][0x228] ;  /* 0x00008a00ff3a0b82 */ /* 0x000e220000000a00 */
[----:B------:R-:W-:Y:S01]  /*4710*/  SEL R61, RZ, 0x10000, P4 ;  /* 0x00010000ff3d7807 */ /* 0x000fe20002000000 */
[C---:B------:R-:W-:Y:S01]  /*4720*/  VIADD R207, R215.reuse, 0x100 ;  /* 0x00000100d7cf7836 */ /* 0x040fe20000000000 */
[----:B------:R-:W-:Y:S02]  /*4730*/  SEL R62, RZ, 0x100, P3 ;  /* 0x00000100ff3e7807 */ /* 0x000fe40001800000 */
[----:B------:R-:W-:Y:S02]  /*4740*/  LEA R68, P3, R215, UR10, 0x4 ;  /* 0x0000000ad7447c11 */ /* 0x000fe4000f8620ff */
[----:B------:R-:W-:Y:S01]  /*4750*/  IADD3 R61, R62, R60, R61 ;  /* 0x0000003c3e3d7210 */ /* 0x000fe20007ffe03d */
[----:B------:R-:W1:Y:S01]  /*4760*/  @P1 LDC.64 R56, c[0x0][0x230] ;  /* 0x00008c00ff381b82 */ /* 0x000e620000000a00 */
[----:B------:R-:W-:-:S02]  /*4770*/  SEL R62, RZ, 0x1, P6 ;  /* 0x00000001ff3e7807 */ /* 0x000fc40003000000 */
[----:B------:R-:W-:Y:S02]  /*4780*/  LEA.HI.X R69, R215, UR11, RZ, 0x4, P3 ;  /* 0x0000000bd7457c11 */ /* 0x000fe400098f24ff */
[----:B------:R-:W-:Y:S02]  /*4790*/  SHF.R.U32.HI R73, RZ, 0x1e, R215 ;  /* 0x0000001eff497819 */ /* 0x000fe400000116d7 */
[----:B------:R-:W-:Y:S01]  /*47a0*/  IADD3 R60, P3, R72, UR12, RZ ;  /* 0x0000000c483c7c10 */ /* 0x000fe2000ff7e0ff */
[----:B------:R2:W-:Y:S01]  /*47b0*/  STG.E.128 desc[UR4][R68.64], R80 ;  /* 0x0000005044007986 */ /* 0x0005e2000c101d04 */
[----:B------:R-:W-:Y:S01]  /*47c0*/  IADD3 R71, R61, R62, RZ ;  /* 0x0000003e3d477210 */ /* 0x000fe20007ffe0ff */
[----:B------:R-:W-:Y:S01]  /*47d0*/  IMAD.WIDE.U32 R62, R207, 0x10, R92 ;  /* 0x00000010cf3e7825 */ /* 0x000fe200078e005c */
[----:B------:R-:W-:-:S05]  /*47e0*/  IADD3.X R61, R73, UR13, RZ, P3, !PT ;  /* 0x0000000d493d7c10 */ /* 0x000fca0009ffe4ff */
[----:B------:R2:W-:Y:S01]  /*47f0*/  STG.E desc[UR4][R60.64], R71 ;  /* 0x000000473c007986 */ /* 0x0005e2000c101904 */
[----:B0-----:R-:W-:-:S04]  /*4800*/  @P0 IMAD.WIDE.U32 R64, R207, 0x10, R58 ;  /* 0x00000010cf400825 */ /* 0x001fc800078e003a */
[----:B-1----:R-:W-:Y:S01]  /*4810*/  @P1 IMAD.WIDE.U32 R66, R207, 0x10, R56 ;  /* 0x00000010cf421825 */ /* 0x002fe200078e0038 */
[----:B--2---:R-:W-:Y:S06]  /*4820*/  @!P0 BRA `(.L_x_22541) ;  /* 0x00000000002c8947 */ /* 0x004fec0003800000 */
[----:B------:R-:W-:Y:S01]  /*4830*/  IMAD.U32 R57, R155, 0x10000, RZ ;  /* 0x000100009b397824 */ /* 0x000fe200078e00ff */
[----:B------:R-:W-:Y:S02]  /*4840*/  LOP3.LUT R56, R156, 0xffff, RZ, 0xc0, !PT ;  /* 0x0000ffff9c387812 */ /* 0x000fe400078ec0ff */
[----:B------:R-:W-:Y:S02]  /*4850*/  LOP3.LUT R58, R154, 0xff, RZ, 0xc0, !PT ;  /* 0x000000ff9a3a7812 */ /* 0x000fe400078ec0ff */
[----:B------:R-:W-:Y:S02]  /*4860*/  LOP3.LUT R57, R57, 0xff0000, RZ, 0xc0, !PT ;  /* 0x00ff000039397812 */ /* 0x000fe400078ec0ff */
[----:B------:R-:W-:-:S03]  /*4870*/  LOP3.LUT R59, R153, 0xff, RZ, 0xc0, !PT ;  /* 0x000000ff993b7812 */ /* 0x000fc600078ec0ff */
[----:B------:R-:W-:Y:S01]  /*4880*/  IMAD R57, R56, 0x1000000, R57 ;  /* 0x0100000038397824 */ /* 0x000fe200078e0239 */
[----:B------:R-:W-:-:S04]  /*4890*/  IADD3 R56, P3, R72, UR14, RZ ;  /* 0x0000000e48387c10 */ /* 0x000fc8000ff7e0ff */
[----:B------:R-:W-:Y:S02]  /*48a0*/  LEA R58, R58, R57, 0x8 ;  /* 0x000000393a3a7211 */ /* 0x000fe400078e40ff */
[----:B------:R-:W-:-:S03]  /*48b0*/  IADD3.X R57, R73, UR15, RZ, P3, !PT ;  /* 0x0000000f49397c10 */ /* 0x000fc60009ffe4ff */
[----:B------:R-:W-:-:S05]  /*48c0*/  IMAD.IADD R59, R58, 0x1, R59 ;  /* 0x000000013a3b7824 */ /* 0x000fca00078e023b */
[----:B------:R0:W-:Y:S02]  /*48d0*/  STG.E desc[UR4][R56.64], R59 ;  /* 0x0000003b38007986 */ /* 0x0001e4000c101904 */
.L_x_22541:
[----:B------:R1:W5:Y:S04]  /*48e0*/  @P0 LDG.E.128 R84, desc[UR4][R64.64] ;  /* 0x0000000440540981 */ /* 0x000368000c1e1d00 */
[----:B------:R1:W5:Y:S04]  /*48f0*/  @P1 LDG.E.128 R88, desc[UR4][R66.64] ;  /* 0x0000000442581981 */ /* 0x000368000c1e1d00 */
[----:B0-----:R1:W5:Y:S01]  /*4900*/  LDG.E.128 R56, desc[UR4][R62.64] ;  /* 0x000000043e387981 */ /* 0x001362000c1e1d00 */
[C---:B------:R-:W-:Y:S01]  /*4910*/  ISETP.NE.AND P3, PT, R70.reuse, 0x1, PT ;  /* 0x000000014600780c */ /* 0x040fe20003f65270 */
[----:B------:R-:W-:Y:S01]  /*4920*/  BSSY B0, `(.L_x_22542) ;  /* 0x000000e000007945 */ /* 0x000fe20003800000 */
[----:B------:R-:W-:Y:S01]  /*4930*/  VIADD R60, R70, 0x1 ;  /* 0x00000001463c7836 */ /* 0x000fe20000000000 */
[----:B------:R-:W0:Y:S02]  /*4940*/  S2R R217, SR_TID.X ;  /* 0x0000000000d97919 */ /* 0x000e240000002100 */
[----:B0-----:R-:W-:-:S08]  /*4950*/  LOP3.LUT R205, R217, 0xff, RZ, 0xc0, !PT ;  /* 0x000000ffd9cd7812 */ /* 0x001fd000078ec0ff */
        /* <DEDUP_REMOVED lines=9> */
.L_x_22543:
[----:B------:R-:W-:-:S07]  /*49f0*/  IMAD.MOV.U32 R68, RZ, RZ, R152 ;  /* 0x000000ffff447224 */ /* 0x000fce00078e0098 */
.L_x_22544:
[----:B------:R-:W-:Y:S05]  /*4a00*/  BSYNC B0 ;  /* 0x0000000000007941 */ /* 0x000fea0003800000 */
.L_x_22542:
        /* <DEDUP_REMOVED lines=16> */
.L_x_22548:
[----:B------:R-:W-:Y:S05]  /*4b10*/  BSYNC B1 ;  /* 0x0000000000017941 */ /* 0x000fea0003800000 */
.L_x_22547:
        /* <DEDUP_REMOVED lines=44> */
.L_x_22546:
[----:B------:R-:W-:Y:S05]  /*4de0*/  BSYNC B0 ;  /* 0x0000000000007941 */ /* 0x000fea0003800000 */
.L_x_22545:
[----:B------:R-:W-:Y:S01]  /*4df0*/  I2FP.F32.U32 R61, R68 ;  /* 0x00000044003d7245 */ /* 0x000fe20000201000 */
[----:B-----5:R-:W-:Y:S01]  /*4e00*/  FMUL.FTZ R56, R56, R147 ;  /* 0x0000009338387220 */ /* 0x020fe20000410000 */
[----:B------:R-:W-:-:S03]  /*4e10*/  LOP3.LUT R204, R204, 0xfffffffd, RZ, 0xc0, !PT ;  /* 0xfffffffdcccc7812 */ /* 0x000fc600078ec0ff */
[----:B------:R-:W-:-:S05]  /*4e20*/  FFMA.FTZ R61, R61, R146, 1.1641532182693481445e-10 ;  /* 0x2f0000003d3d7423 */ /* 0x000fca0000010092 */
        /* <DEDUP_REMOVED lines=9> */
.L_x_22549:
        /* <DEDUP_REMOVED lines=12> */
.L_x_22552:
[----:B------:R-:W-:-:S07]  /*4f80*/  MOV R68, R152 ;  /* 0x0000009800447202 */ /* 0x000fce0000000f00 */
.L_x_22553:
[----:B------:R-:W-:Y:S05]  /*4f90*/  BSYNC B0 ;  /* 0x0000000000007941 */ /* 0x000fea0003800000 */
.L_x_22551:
        /* <DEDUP_REMOVED lines=16> */
.L_x_22557:
[----:B------:R-:W-:Y:S05]  /*50a0*/  BSYNC B1 ;  /* 0x0000000000017941 */ /* 0x000fea0003800000 */
.L_x_22556:
        /* <DEDUP_REMOVED lines=43> */
.L_x_22555:
[----:B------:R-:W-:Y:S05]  /*5360*/  BSYNC B0 ;  /* 0x0000000000007941 */ /* 0x000fea0003800000 */
.L_x_22554:
        /* <DEDUP_REMOVED lines=8> */
.L_x_22550:
        /* <DEDUP_REMOVED lines=12> */
.L_x_22559:
[----:B------:R-:W-:-:S07]  /*54b0*/  MOV R68, R152 ;  /* 0x0000009800447202 */ /* 0x000fce0000000f00 */
.L_x_22560:
[----:B------:R-:W-:Y:S05]  /*54c0*/  BSYNC B0 ;  /* 0x0000000000007941 */ /* 0x000fea0003800000 */
.L_x_22558:
        /* <DEDUP_REMOVED lines=16> */
.L_x_22564:
[----:B------:R-:W-:Y:S05]  /*55d0*/  BSYNC B1 ;  /* 0x0000000000017941 */ /* 0x000fea0003800000 */
.L_x_22563:
        /* <DEDUP_REMOVED lines=44> */
.L_x_22562:
[----:B------:R-:W-:Y:S05]  /*58a0*/  BSYNC B0 ;  /* 0x0000000000007941 */ /* 0x000fea0003800000 */
.L_x_22561:
        /* <DEDUP_REMOVED lines=11> */
.L_x_22565:
        /* <DEDUP_REMOVED lines=12> */
.L_x_22568:
[----:B------:R-:W-:-:S07]  /*5a20*/  IMAD.MOV.U32 R66, RZ, RZ, R152 ;  /* 0x000000ffff427224 */ /* 0x000fce00078e0098 */
.L_x_22569:
[----:B------:R-:W-:Y:S05]  /*5a30*/  BSYNC B0 ;  /* 0x0000000000007941 */ /* 0x000fea0003800000 */
.L_x_22567:
        /* <DEDUP_REMOVED lines=16> */
.L_x_22573:
[----:B------:R-:W-:Y:S05]  /*5b40*/  BSYNC B1 ;  /* 0x0000000000017941 */ /* 0x000fea0003800000 */
.L_x_22572:
        /* <DEDUP_REMOVED lines=44> */
.L_x_22571:
[----:B------:R-:W-:Y:S05]  /*5e10*/  BSYNC B0 ;  /* 0x0000000000007941 */ /* 0x000fea0003800000 */
.L_x_22570:
        /* <DEDUP_REMOVED lines=8> */
.L_x_22566:
        /* <DEDUP_REMOVED lines=12> */
.L_x_22575:
[----:B------:R-:W-:-:S07]  /*5f60*/  MOV R66, R152 ;  /* 0x0000009800427202 */ /* 0x000fce0000000f00 */
.L_x_22576:
[----:B------:R-:W-:Y:S05]  /*5f70*/  BSYNC B0 ;  /* 0x0000000000007941 */ /* 0x000fea0003800000 */
.L_x_22574:
        /* <DEDUP_REMOVED lines=16> */
.L_x_22580:
[----:B------:R-:W-:Y:S05]  /*6080*/  BSYNC B1 ;  /* 0x0000000000017941 */ /* 0x000fea0003800000 */
.L_x_22579:
        /* <DEDUP_REMOVED lines=44> */
.L_x_22578:
[----:B------:R-:W-:Y:S05]  /*6350*/  BSYNC B0 ;  /* 0x0000000000007941 */ /* 0x000fea0003800000 */
.L_x_22577:
        /* <DEDUP_REMOVED lines=11> */
.L_x_22581:
        /* <DEDUP_REMOVED lines=12> */
.L_x_22584:
[----:B------:R-:W-:-:S07]  /*64d0*/  IMAD.MOV.U32 R58, RZ, RZ, R152 ;  /* 0x000000ffff3a7224 */ /* 0x000fce00078e0098 */
.L_x_22585:
[----:B------:R-:W-:Y:S05]  /*64e0*/  BSYNC B0 ;  /* 0x0000000000007941 */ /* 0x000fea0003800000 */
.L_x_22583:
        /* <DEDUP_REMOVED lines=16> */
.L_x_22589:
[----:B------:R-:W-:Y:S05]  /*65f0*/  BSYNC B1 ;  /* 0x0000000000017941 */ /* 0x000fea0003800000 */
.L_x_22588:
        /* <DEDUP_REMOVED lines=44> */
.L_x_22587:
[----:B------:R-:W-:Y:S05]  /*68c0*/  BSYNC B0 ;  /* 0x0000000000007941 */ /* 0x000fea0003800000 */
.L_x_22586:
        /* <DEDUP_REMOVED lines=8> */
.L_x_22582:
        /* <DEDUP_REMOVED lines=12> */
.L_x_22591:
[----:B------:R-:W-:-:S07]  /*6a10*/  MOV R58, R152 ;  /* 0x00000098003a7202 */ /* 0x000fce0000000f00 */
.L_x_22592:
[----:B------:R-:W-:Y:S05]  /*6a20*/  BSYNC B0 ;  /* 0x0000000000007941 */ /* 0x000fea0003800000 */
.L_x_22590:
        /* <DEDUP_REMOVED lines=16> */
.L_x_22596:
[----:B------:R-:W-:Y:S05]  /*6b30*/  BSYNC B1 ;  /* 0x0000000000017941 */ /* 0x000fea0003800000 */
.L_x_22595:
        /* <DEDUP_REMOVED lines=44> */
.L_x_22594:
[----:B------:R-:W-:Y:S05]  /*6e00*/  BSYNC B0 ;  /* 0x0000000000007941 */ /* 0x000fea0003800000 */
.L_x_22593:
        /* <DEDUP_REMOVED lines=11> */
.L_x_22597:
        /* <DEDUP_REMOVED lines=12> */
.L_x_22600:
[----:B------:R-:W-:-:S07]  /*6f80*/  IMAD.MOV.U32 R64, RZ, RZ, R152 ;  /* 0x000000ffff407224 */ /* 0x000fce00078e0098 */
.L_x_22601:
[----:B------:R-:W-:Y:S05]  /*6f90*/  BSYNC B0 ;  /* 0x0000000000007941 */ /* 0x000fea0003800000 */
.L_x_22599:
        /* <DEDUP_REMOVED lines=18> */
.L_x_22605:
[----:B------:R-:W-:Y:S05]  /*70c0*/  BSYNC B1 ;  /* 0x0000000000017941 */ /* 0x000fea0003800000 */
.L_x_22604:
        /* <DEDUP_REMOVED lines=44> */
.L_x_22603:
[----:B------:R-:W-:Y:S05]  /*7390*/  BSYNC B0 ;  /* 0x0000000000007941 */ /* 0x000fea0003800000 */
.L_x_22602:
        /* <DEDUP_REMOVED lines=8> */
.L_x_22598:
[----:B------:R-:W0:Y:S01]  /*7420*/  LDC.64 R220, c[0x0][0x238] ;  /* 0x00008e00ffdc7b82 */ /* 0x000e220000000a00 */
[----:B------:R-:W-:Y:S02]  /*7430*/  SEL R60, RZ, 0x1000000, P5 ;  /* 0x01000000ff3c7807 */ /* 0x000fe40002800000 */
[----:B------:R-:W-:Y:S02]  /*7440*/  SEL R61, RZ, 0x10000, P4 ;  /* 0x00010000ff3d7807 */ /* 0x000fe40002000000 */
[----:B------:R-:W-:Y:S02]  /*7450*/  SEL R62, RZ, 0x100, P3 ;  /* 0x00000100ff3e7807 */ /* 0x000fe40001800000 */
[----:B------:R-:W-:Y:S01]  /*7460*/  LOP3.LUT P6, RZ, R204, 0x2, RZ, 0xc0, !PT ;  /* 0x00000002ccff7812 */ /* 0x000fe200078cc0ff */
[----:B------:R-:W1:Y:S01]  /*7470*/  LDC.64 R218, c[0x0][0x240] ;  /* 0x00009000ffda7b82 */ /* 0x000e620000000a00 */
[----:B------:R-:W-:Y:S02]  /*7480*/  IADD3 R60, R62, R60, R61 ;  /* 0x0000003c3e3c7210 */ /* 0x000fe40007ffe03d */
[----:B------:R-:W-:-:S02]  /*7490*/  SEL R61, RZ, 0x1, P6 ;  /* 0x00000001ff3d7807 */ /* 0x000fc40003000000 */
[----:B------:R-:W-:-:S03]  /*74a0*/  IADD3 R210, R215, 0x200, RZ ;  /* 0x00000200d7d27810 */ /* 0x000fc60007ffe0ff */
[----:B------:R-:W-:Y:S01]  /*74b0*/  IMAD.IADD R71, R60, 0x1, R61 ;  /* 0x000000013c477824 */ /* 0x000fe200078e023d */
[----:B------:R-:W2:Y:S01]  /*74c0*/  @P0 LDC.64 R58, c[0x0][0x228] ;  /* 0x00008a00ff3a0b82 */ /* 0x000ea20000000a00 */
[----:B------:R-:W-:-:S04]  /*74d0*/  IMAD.WIDE.U32 R60, R210, 0x10, R92 ;  /* 0x00000010d23c7825 */ /* 0x000fc800078e005c */
[----:B0-----:R-:W-:-:S03]  /*74e0*/  IMAD.WIDE.U32 R68, R207, 0x10, R220 ;  /* 0x00000010cf447825 */ /* 0x001fc600078e00dc */
[----:B------:R-:W0:Y:S02]  /*74f0*/  @P1 LDC.64 R56, c[0x0][0x230] ;  /* 0x00008c00ff381b82 */ /* 0x000e240000000a00 */
[----:B------:R3:W-:Y:S01]  /*7500*/  STG.E.128 desc[UR4][R68.64], R76 ;  /* 0x0000004c44007986 */ /* 0x0007e2000c101d04 */
[----:B-1----:R-:W-:-:S05]  /*7510*/  IMAD.WIDE.U32 R62, R207, 0x4, R218 ;  /* 0x00000004cf3e7825 */ /* 0x002fca00078e00da */
[----:B------:R3:W-:Y:S01]  /*7520*/  STG.E desc[UR4][R62.64], R71 ;  /* 0x000000473e007986 */ /* 0x0007e2000c101904 */
[----:B--2---:R-:W-:-:S04]  /*7530*/  @P0 IMAD.WIDE.U32 R64, R210, 0x10, R58 ;  /* 0x00000010d2400825 */ /* 0x004fc800078e003a */
[----:B0-----:R-:W-:Y:S01]  /*7540*/  @P1 IMAD.WIDE.U32 R66, R210, 0x10, R56 ;  /* 0x00000010d2421825 */ /* 0x001fe200078e0038 */
[----:B---3--:R-:W-:Y:S06]  /*7550*/  @!P0 BRA `(.L_x_22606) ;  /* 0x00000000002c8947 */ /* 0x008fec0003800000 */
[----:B------:R-:W0:Y:S01]  /*7560*/  LDC.64 R56, c[0x0][0x248] ;  /* 0x00009200ff387b82 */ /* 0x000e220000000a00 */
[----:B------:R-:W-:Y:S02]  /*7570*/  SHF.L.U32 R59, R155, 0x10, RZ ;  /* 0x000000109b3b7819 */ /* 0x000fe400000006ff */
[----:B------:R-:W-:Y:S02]  /*7580*/  LOP3.LUT R58, R156, 0xffff, RZ, 0xc0, !PT ;  /* 0x0000ffff9c3a7812 */ /* 0x000fe400078ec0ff */
[----:B------:R-:W-:Y:S02]  /*7590*/  LOP3.LUT R59, R59, 0xff0000, RZ, 0xc0, !PT ;  /* 0x00ff00003b3b7812 */ /* 0x000fe400078ec0ff */
[----:B------:R-:W-:-:S03]  /*75a0*/  LOP3.LUT R63, R154, 0xff, RZ, 0xc0, !PT ;  /* 0x000000ff9a3f7812 */ /* 0x000fc600078ec0ff */
[----:B------:R-:W-:Y:S01]  /*75b0*/  IMAD R58, R58, 0x1000000, R59 ;  /* 0x010000003a3a7824 */ /* 0x000fe200078e023b */
[----:B------:R-:W-:-:S04]  /*75c0*/  LOP3.LUT R59, R153, 0xff, RZ, 0xc0, !PT ;  /* 0x000000ff993b7812 */ /* 0x000fc800078ec0ff */
[----:B------:R-:W-:-:S05]  /*75d0*/  LEA R58, R63, R58, 0x8 ;  /* 0x0000003a3f3a7211 */ /* 0x000fca00078e40ff */
[----:B------:R-:W-:Y:S02]  /*75e0*/  IMAD.IADD R59, R58, 0x1, R59 ;  /* 0x000000013a3b7824 */ /* 0x000fe400078e023b */
[----:B0-----:R-:W-:-:S05]  /*75f0*/  IMAD.WIDE.U32 R56, R207, 0x4, R56 ;  /* 0x00000004cf387825 */ /* 0x001fca00078e0038 */
[----:B------:R0:W-:Y:S02]  /*7600*/  STG.E desc[UR4][R56.64], R59 ;  /* 0x0000003b38007986 */ /* 0x0001e4000c101904 */
.L_x_22606:
[----:B------:R1:W5:Y:S04]  /*7610*/  @P0 LDG.E.128 R84, desc[UR4][R64.64] ;  /* 0x0000000440540981 */ /* 0x000368000c1e1d00 */
[----:B------:R1:W5:Y:S04]  /*7620*/  @P1 LDG.E.128 R88, desc[UR4][R66.64] ;  /* 0x0000000442581981 */ /* 0x000368000c1e1d00 */
[----:B0-----:R1:W5:Y:S01]  /*7630*/  LDG.E.128 R56, desc[UR4][R60.64] ;  /* 0x000000043c387981 */ /* 0x001362000c1e1d00 */
        /* <DEDUP_REMOVED lines=12> */
.L_x_22608:
[----:B------:R-:W-:-:S07]  /*7700*/  MOV R68, R152 ;  /* 0x0000009800447202 */ /* 0x000fce0000000f00 */
.L_x_22609:
[----:B------:R-:W-:Y:S05]  /*7710*/  BSYNC B0 ;  /* 0x0000000000007941 */ /* 0x000fea0003800000 */
.L_x_22607:
        /* <DEDUP_REMOVED lines=16> */
.L_x_22613:
[----:B------:R-:W-:Y:S05]  /*7820*/  BSYNC B1 ;  /* 0x0000000000017941 */ /* 0x000fea0003800000 */
.L_x_22612:
        /* <DEDUP_REMOVED lines=44> */
.L_x_22611:
[----:B------:R-:W-:Y:S05]  /*7af0*/  BSYNC B0 ;  /* 0x0000000000007941 */ /* 0x000fea0003800000 */
.L_x_22610:
        /* <DEDUP_REMOVED lines=13> */
.L_x_22614:
        /* <DEDUP_REMOVED lines=12> */
.L_x_22617:
[----:B------:R-:W-:-:S07]  /*7c90*/  IMAD.MOV.U32 R56, RZ, RZ, R152 ;  /* 0x000000ffff387224 */ /* 0x000fce00078e0098 */
.L_x_22618:
[----:B------:R-:W-:Y:S05]  /*7ca0*/  BSYNC B0 ;  /* 0x0000000000007941 */ /* 0x000fea0003800000 */
.L_x_22616:
        /* <DEDUP_REMOVED lines=16> */
.L_x_22622:
[----:B------:R-:W-:Y:S05]  /*7db0*/  BSYNC B1 ;  /* 0x0000000000017941 */ /* 0x000fea0003800000 */
.L_x_22621:
        /* <DEDUP_REMOVED lines=43> */
.L_x_22620:
[----:B------:R-:W-:Y:S05]  /*8070*/  BSYNC B0 ;  /* 0x0000000000007941 */ /* 0x000fea0003800000 */
.L_x_22619:
        /* <DEDUP_REMOVED lines=8> */
.L_x_22615:
        /* <DEDUP_REMOVED lines=12> */
.L_x_22624:
[----:B------:R-:W-:-:S07]  /*81c0*/  IMAD.MOV.U32 R56, RZ, RZ, R152 ;  /* 0x000000ffff387224 */ /* 0x000fce00078e0098 */
.L_x_22625:
[----:B------:R-:W-:Y:S05]  /*81d0*/  BSYNC B0 ;  /* 0x0000000000007941 */ /* 0x000fea0003800000 */
.L_x_22623:
        /* <DEDUP_REMOVED lines=16> */
.L_x_22629:
[----:B------:R-:W-:Y:S05]  /*82e0*/  BSYNC B1 ;  /* 0x0000000000017941 */ /* 0x000fea0003800000 */
.L_x_22628:
        /* <DEDUP_REMOVED lines=44> */
.L_x_22627:
[----:B------:R-:W-:Y:S05]  /*85b0*/  BSYNC B0 ;  /* 0x0000000000007941 */ /* 0x000fea0003800000 */
.L_x_22626:
        /* <DEDUP_REMOVED lines=11> */
.L_x_22630:
        /* <DEDUP_REMOVED lines=12> */
.L_x_22633:
[----:B------:R-:W-:-:S07]  /*8730*/  MOV R66, R152 ;  /* 0x0000009800427202 */ /* 0x000fce0000000f00 */
.L_x_22634:
[----:B------:R-:W-:Y:S05]  /*8740*/  BSYNC B0 ;  /* 0x0000000000007941 */ /* 0x000fea0003800000 */
.L_x_22632:
        /* <DEDUP_REMOVED lines=16> */
.L_x_22638:
[----:B------:R-:W-:Y:S05]  /*8850*/  BSYNC B1 ;  /* 0x0000000000017941 */ /* 0x000fea0003800000 */
.L_x_22637:
        /* <DEDUP_REMOVED lines=44> */
.L_x_22636:
[----:B------:R-:W-:Y:S05]  /*8b20*/  BSYNC B0 ;  /* 0x0000000000007941 */ /* 0x000fea0003800000 */
.L_x_22635:
        /* <DEDUP_REMOVED lines=8> */
.L_x_22631:
        /* <DEDUP_REMOVED lines=12> */
.L_x_22640:
[----:B------:R-:W-:-:S07]  /*8c70*/  IMAD.MOV.U32 R66, RZ, RZ, R152 ;  /* 0x000000ffff427224 */ /* 0x000fce00078e0098 */
.L_x_22641:
[----:B------:R-:W-:Y:S05]  /*8c80*/  BSYNC B0 ;  /* 0x0000000000007941 */ /* 0x000fea0003800000 */
.L_x_22639:
        /* <DEDUP_REMOVED lines=16> */
.L_x_22645:
[----:B------:R-:W-:Y:S05]  /*8d90*/  BSYNC B1 ;  /* 0x0000000000017941 */ /* 0x000fea0003800000 */
.L_x_22644:
        /* <DEDUP_REMOVED lines=44> */
.L_x_22643:
[----:B------:R-:W-:Y:S05]  /*9060*/  BSYNC B0 ;  /* 0x0000000000007941 */ /* 0x000fea0003800000 */
.L_x_22642:
        /* <DEDUP_REMOVED lines=11> */
.L_x_22646:
        /* <DEDUP_REMOVED lines=12> */
.L_x_22649:
[----:B------:R-:W-:-:S07]  /*91e0*/  MOV R58, R152 ;  /* 0x00000098003a7202 */ /* 0x000fce0000000f00 */
.L_x_22650:
[----:B------:R-:W-:Y:S05]  /*91f0*/  BSYNC B0 ;  /* 0x0000000000007941 */ /* 0x000fea0003800000 */
.L_x_22648:
        /* <DEDUP_REMOVED lines=16> */
.L_x_22654:
[----:B------:R-:W-:Y:S05]  /*9300*/  BSYNC B1 ;  /* 0x0000000000017941 */ /* 0x000fea0003800000 */
.L_x_22653:
        /* <DEDUP_REMOVED lines=44> */
.L_x_22652:
[----:B------:R-:W-:Y:S05]  /*95d0*/  BSYNC B0 ;  /* 0x0000000000007941 */ /* 0x000fea0003800000 */
.L_x_22651:
        /* <DEDUP_REMOVED lines=8> */
.L_x_22647:
        /* <DEDUP_REMOVED lines=12> */
.L_x_22656:
[----:B------:R-:W-:-:S07]  /*9720*/  IMAD.MOV.U32 R58, RZ, RZ, R152 ;  /* 0x000000ffff3a7224 */ /* 0x000fce00078e0098 */
.L_x_22657:
[----:B------:R-:W-:Y:S05]  /*9730*/  BSYNC B0 ;  /* 0x0000000000007941 */ /* 0x000fea0003800000 */
.L_x_22655:
        /* <DEDUP_REMOVED lines=16> */
.L_x_22661:
[----:B------:R-:W-:Y:S05]  /*9840*/  BSYNC B1 ;  /* 0x0000000000017941 */ /* 0x000fea0003800000 */
.L_x_22660:
        /* <DEDUP_REMOVED lines=44> */
.L_x_22659:
[----:B------:R-:W-:Y:S05]  /*9b10*/  BSYNC B0 ;  /* 0x0000000000007941 */ /* 0x000fea0003800000 */
.L_x_22658:
        /* <DEDUP_REMOVED lines=11> */
.L_x_22662:
        /* <DEDUP_REMOVED lines=12> */
.L_x_22665:
[----:B------:R-:W-:-:S07]  /*9c90*/  MOV R64, R152 ;  /* 0x0000009800407202 */ /* 0x000fce0000000f00 */
.L_x_22666:
[----:B------:R-:W-:Y:S05]  /*9ca0*/  BSYNC B0 ;  /* 0x0000000000007941 */ /* 0x000fea0003800000 */
.L_x_22664:
        /* <DEDUP_REMOVED lines=18> */
.L_x_22670:
[----:B------:R-:W-:Y:S05]  /*9dd0*/  BSYNC B1 ;  /* 0x0000000000017941 */ /* 0x000fea0003800000 */
.L_x_22669:
        /* <DEDUP_REMOVED lines=44> */
.L_x_22668:
[----:B------:R-:W-:Y:S05]  /*a0a0*/  BSYNC B0 ;  /* 0x0000000000007941 */ /* 0x000fea0003800000 */
.L_x_22667:
        /* <DEDUP_REMOVED lines=8> */
.L_x_22663:
[----:B------:R-:W-:Y:S01]  /*a130*/  SEL R60, RZ, 0x1000000, P5 ;  /* 0x01000000ff3c7807 */ /* 0x000fe20002800000 */
[----:B------:R-:W-:Y:S01]  /*a140*/  IMAD.WIDE.U32 R68, R210, 0x10, R220 ;  /* 0x00000010d2447825 */ /* 0x000fe200078e00dc */
[----:B------:R-:W-:Y:S01]  /*a150*/  SEL R61, RZ, 0x10000, P4 ;  /* 0x00010000ff3d7807 */ /* 0x000fe20002000000 */
[----:B------:R-:W0:Y:S01]  /*a160*/  @P0 LDC.64 R58, c[0x0][0x228] ;  /* 0x00008a00ff3a0b82 */ /* 0x000e220000000a00 */
[----:B------:R-:W-:Y:S01]  /*a170*/  SEL R62, RZ, 0x100, P3 ;  /* 0x00000100ff3e7807 */ /* 0x000fe20001800000 */
[----:B------:R-:W-:Y:S01]  /*a180*/  VIADD R213, R215, 0x300 ;  /* 0x00000300d7d57836 */ /* 0x000fe20000000000 */
[----:B------:R-:W-:Y:S01]  /*a190*/  LOP3.LUT P6, RZ, R204, 0x2, RZ, 0xc0, !PT ;  /* 0x00000002ccff7812 */ /* 0x000fe200078cc0ff */
[----:B------:R1:W-:Y:S01]  /*a1a0*/  STG.E.128 desc[UR4][R68.64], R72 ;  /* 0x0000004844007986 */ /* 0x0003e2000c101d04 */
[----:B------:R-:W-:Y:S01]  /*a1b0*/  IADD3 R60, R62, R60, R61 ;  /* 0x0000003c3e3c7210 */ /* 0x000fe20007ffe03d */
[----:B------:R-:W-:Y:S01]  /*a1c0*/  IMAD.WIDE.U32 R62, R210, 0x4, R218 ;  /* 0x00000004d23e7825 */ /* 0x000fe200078e00da */
[----:B------:R-:W-:Y:S01]  /*a1d0*/  SEL R61, RZ, 0x1, P6 ;  /* 0x00000001ff3d7807 */ /* 0x000fe20003000000 */
[----:B------:R-:W2:Y:S03]  /*a1e0*/  @P1 LDC.64 R56, c[0x0][0x230] ;  /* 0x00008c00ff381b82 */ /* 0x000ea60000000a00 */
[----:B------:R-:W-:Y:S01]  /*a1f0*/  IADD3 R71, R60, R61, RZ ;  /* 0x0000003d3c477210 */ /* 0x000fe20007ffe0ff */
[----:B------:R-:W-:-:S04]  /*a200*/  IMAD.WIDE.U32 R60, R213, 0x10, R92 ;  /* 0x00000010d53c7825 */ /* 0x000fc800078e005c */
[----:B------:R1:W-:Y:S01]  /*a210*/  STG.E desc[UR4][R62.64], R71 ;  /* 0x000000473e007986 */ /* 0x0003e2000c101904 */
[----:B0-----:R-:W-:-:S04]  /*a220*/  @P0 IMAD.WIDE.U32 R64, R213, 0x10, R58 ;  /* 0x00000010d5400825 */ /* 0x001fc800078e003a */
[----:B--2---:R-:W-:Y:S01]  /*a230*/  @P1 IMAD.WIDE.U32 R66, R213, 0x10, R56 ;  /* 0x00000010d5421825 */ /* 0x004fe200078e0038 */
[----:B-1----:R-:W-:Y:S06]  /*a240*/  @!P0 BRA `(.L_x_22671) ;  /* 0x00000000002c8947 */ /* 0x002fec0003800000 */
[----:B------:R-:W0:Y:S01]  /*a250*/  LDC.64 R56, c[0x0][0x248] ;  /* 0x00009200ff387b82 */ /* 0x000e220000000a00 */
[----:B------:R-:W-:Y:S01]  /*a260*/  IMAD.U32 R59, R155, 0x10000, RZ ;  /* 0x000100009b3b7824 */ /* 0x000fe200078e00ff */
[----:B------:R-:W-:Y:S02]  /*a270*/  LOP3.LUT R58, R156, 0xffff, RZ, 0xc0, !PT ;  /* 0x0000ffff9c3a7812 */ /* 0x000fe400078ec0ff */
[----:B------:R-:W-:Y:S02]  /*a280*/  LOP3.LUT R63, R154, 0xff, RZ, 0xc0, !PT ;  /* 0x000000ff9a3f7812 */ /* 0x000fe400078ec0ff */
[----:B------:R-:W-:-:S04]  /*a290*/  LOP3.LUT R59, R59, 0xff0000, RZ, 0xc0, !PT ;  /* 0x00ff00003b3b7812 */ /* 0x000fc800078ec0ff */
[----:B------:R-:W-:Y:S02]  /*a2a0*/  LEA R58, R58, R59, 0x18 ;  /* 0x0000003b3a3a7211 */ /* 0x000fe400078ec0ff */
[----:B------:R-:W-:-:S03]  /*a2b0*/  LOP3.LUT R59, R153, 0xff, RZ, 0xc0, !PT ;  /* 0x000000ff993b7812 */ /* 0x000fc600078ec0ff */
[----:B------:R-:W-:-:S05]  /*a2c0*/  IMAD R58, R63, 0x100, R58 ;  /* 0x000001003f3a7824 */ /* 0x000fca00078e023a */
[----:B------:R-:W-:Y:S01]  /*a2d0*/  IADD3 R59, R58, R59, RZ ;  /* 0x0000003b3a3b7210 */ /* 0x000fe20007ffe0ff */
[----:B0-----:R-:W-:-:S05]  /*a2e0*/  IMAD.WIDE.U32 R56, R210, 0x4, R56 ;  /* 0x00000004d2387825 */ /* 0x001fca00078e0038 */
[----:B------:R0:W-:Y:S02]  /*a2f0*/  STG.E desc[UR4][R56.64], R59 ;  /* 0x0000003b38007986 */ /* 0x0001e4000c101904 */
.L_x_22671:
[----:B------:R1:W5:Y:S04]  /*a300*/  @P0 LDG.E.128 R84, desc[UR4][R64.64] ;  /* 0x0000000440540981 */ /* 0x000368000c1e1d00 */
[----:B------:R1:W5:Y:S04]  /*a310*/  @P1 LDG.E.128 R88, desc[UR4][R66.64] ;  /* 0x0000000442581981 */ /* 0x000368000c1e1d00 */
[----:B0-----:R1:W5:Y:S01]  /*a320*/  LDG.E.128 R56, desc[UR4][R60.64] ;  /* 0x000000043c387981 */ /* 0x001362000c1e1d00 */
        /* <DEDUP_REMOVED lines=12> */
.L_x_22673:
[----:B------:R-:W-:-:S07]  /*a3f0*/  IMAD.MOV.U32 R68, RZ, RZ, R152 ;  /* 0x000000ffff447224 */ /* 0x000fce00078e0098 */
.L_x_22674:
[----:B------:R-:W-:Y:S05]  /*a400*/  BSYNC B0 ;  /* 0x0000000000007941 */ /* 0x000fea0003800000 */
.L_x_22672:
        /* <DEDUP_REMOVED lines=16> */
.L_x_22678:
[----:B------:R-:W-:Y:S05]  /*a510*/  BSYNC B1 ;  /* 0x0000000000017941 */ /* 0x000fea0003800000 */
.L_x_22677:
        /* <DEDUP_REMOVED lines=44> */
.L_x_22676:
[----:B------:R-:W-:Y:S05]  /*a7e0*/  BSYNC B0 ;  /* 0x0000000000007941 */ /* 0x000fea0003800000 */
.L_x_22675:
        /* <DEDUP_REMOVED lines=13> */
.L_x_22679:
        /* <DEDUP_REMOVED lines=12> */
.L_x_22682:
[----:B------:R-:W-:-:S07]  /*a980*/  MOV R56, R152 ;  /* 0x0000009800387202 */ /* 0x000fce0000000f00 */
.L_x_22683:
[----:B------:R-:W-:Y:S05]  /*a990*/  BSYNC B0 ;  /* 0x0000000000007941 */ /* 0x000fea0003800000 */
.L_x_22681:
        /* <DEDUP_REMOVED lines=16> */
.L_x_22687:
[----:B------:R-:W-:Y:S05]  /*aaa0*/  BSYNC B1 ;  /* 0x0000000000017941 */ /* 0x000fea0003800000 */
.L_x_22686:
        /* <DEDUP_REMOVED lines=43> */
.L_x_22685:
[----:B------:R-:W-:Y:S05]  /*ad60*/  BSYNC B0 ;  /* 0x0000000000007941 */ /* 0x000fea0003800000 */
.L_x_22684:
        /* <DEDUP_REMOVED lines=8> */
.L_x_22680:
        /* <DEDUP_REMOVED lines=12> */
.L_x_22689:
[----:B------:R-:W-:-:S07]  /*aeb0*/  MOV R56, R152 ;  /* 0x0000009800387202 */ /* 0x000fce0000000f00 */
.L_x_22690:
[----:B------:R-:W-:Y:S05]  /*aec0*/  BSYNC B0 ;  /* 0x0000000000007941 */ /* 0x000fea0003800000 */
.L_x_22688:
        /* <DEDUP_REMOVED lines=16> */
.L_x_22694:
[----:B------:R-:W-:Y:S05]  /*afd0*/  BSYNC B1 ;  /* 0x0000000000017941 */ /* 0x000fea0003800000 */
.L_x_22693:
        /* <DEDUP_REMOVED lines=44> */
.L_x_22692:
[----:B------:R-:W-:Y:S05]  /*b2a0*/  BSYNC B0 ;  /* 0x0000000000007941 */ /* 0x000fea0003800000 */
.L_x_22691:
        /* <DEDUP_REMOVED lines=11> */
.L_x_22695:
        /* <DEDUP_REMOVED lines=12> */
.L_x_22698:
[----:B------:R-:W-:-:S07]  /*b420*/  IMAD.MOV.U32 R66, RZ, RZ, R152 ;  /* 0x000000ffff427224 */ /* 0x000fce00078e0098 */
.L_x_22699:
[----:B------:R-:W-:Y:S05]  /*b430*/  BSYNC B0 ;  /* 0x0000000000007941 */ /* 0x000fea0003800000 */
.L_x_22697:
        /* <DEDUP_REMOVED lines=16> */
.L_x_22703:
[----:B------:R-:W-:Y:S05]  /*b540*/  BSYNC B1 ;  /* 0x0000000000017941 */ /* 0x000fea0003800000 */
.L_x_22702:
        /* <DEDUP_REMOVED lines=44> */
.L_x_22701:
[----:B------:R-:W-:Y:S05]  /*b810*/  BSYNC B0 ;  /* 0x0000000000007941 */ /* 0x000fea0003800000 */
.L_x_22700:
        /* <DEDUP_REMOVED lines=8> */
.L_x_22696:
        /* <DEDUP_REMOVED lines=12> */
.L_x_22705:
[----:B------:R-:W-:-:S07]  /*b960*/  MOV R66, R152 ;  /* 0x0000009800427202 */ /* 0x000fce0000000f00 */
.L_x_22706:
[----:B------:R-:W-:Y:S05]  /*b970*/  BSYNC B0 ;  /* 0x0000000000007941 */ /* 0x000fea0003800000 */
.L_x_22704:
        /* <DEDUP_REMOVED lines=16> */
.L_x_22710:
[----:B------:R-:W-:Y:S05]  /*ba80*/  BSYNC B1 ;  /* 0x0000000000017941 */ /* 0x000fea0003800000 */
.L_x_22709:
        /* <DEDUP_REMOVED lines=44> */
.L_x_22708:
[----:B------:R-:W-:Y:S05]  /*bd50*/  BSYNC B0 ;  /* 0x0000000000007941 */ /* 0x000fea0003800000 */
.L_x_22707:
        /* <DEDUP_REMOVED lines=11> */
.L_x_22711:
        /* <DEDUP_REMOVED lines=12> */
.L_x_22714:
[----:B------:R-:W-:-:S07]  /*bed0*/  IMAD.MOV.U32 R58, RZ, RZ, R152 ;  /* 0x000000ffff3a7224 */ /* 0x000fce00078e0098 */
.L_x_22715:
[----:B------:R-:W-:Y:S05]  /*bee0*/  BSYNC B0 ;  /* 0x0000000000007941 */ /* 0x000fea0003800000 */
.L_x_22713:
        /* <DEDUP_REMOVED lines=16> */
.L_x_22719:
[----:B------:R-:W-:Y:S05]  /*bff0*/  BSYNC B1 ;  /* 0x0000000000017941 */ /* 0x000fea0003800000 */
.L_x_22718:
        /* <DEDUP_REMOVED lines=44> */
.L_x_22717:
[----:B------:R-:W-:Y:S05]  /*c2c0*/  BSYNC B0 ;  /* 0x0000000000007941 */ /* 0x000fea0003800000 */
.L_x_22716:
        /* <DEDUP_REMOVED lines=8> */
.L_x_22712:
        /* <DEDUP_REMOVED lines=12> */
.L_x_22721:
[----:B------:R-:W-:-:S07]  /*c410*/  MOV R58, R152 ;  /* 0x00000098003a7202 */ /* 0x000fce0000000f00 */
.L_x_22722:
[----:B------:R-:W-:Y:S05]  /*c420*/  BSYNC B0 ;  /* 0x0000000000007941 */ /* 0x000fea0003800000 */
.L_x_22720:
        /* <DEDUP_REMOVED lines=16> */
.L_x_22726:
[----:B------:R-:W-:Y:S05]  /*c530*/  BSYNC B1 ;  /* 0x0000000000017941 */ /* 0x000fea0003800000 */
.L_x_22725:
        /* <DEDUP_REMOVED lines=44> */
.L_x_22724:
[----:B------:R-:W-:Y:S05]  /*c800*/  BSYNC B0 ;  /* 0x0000000000007941 */ /* 0x000fea0003800000 */
.L_x_22723:
        /* <DEDUP_REMOVED lines=11> */
.L_x_22727:
        /* <DEDUP_REMOVED lines=12> */
.L_x_22730:
[----:B------:R-:W-:-:S07]  /*c980*/  IMAD.MOV.U32 R64, RZ, RZ, R152 ;  /* 0x000000ffff407224 */ /* 0x000fce00078e0098 */
.L_x_22731:
[----:B------:R-:W-:Y:S05]  /*c990*/  BSYNC B0 ;  /* 0x0000000000007941 */ /* 0x000fea0003800000 */
.L_x_22729:
        /* <DEDUP_REMOVED lines=18> */
.L_x_22735:
[----:B------:R-:W-:Y:S05]  /*cac0*/  BSYNC B1 ;  /* 0x0000000000017941 */ /* 0x000fea0003800000 */
.L_x_22734:
        /* <DEDUP_REMOVED lines=44> */
.L_x_22733:
[----:B------:R-:W-:Y:S05]  /*cd90*/  BSYNC B0 ;  /* 0x0000000000007941 */ /* 0x000fea0003800000 */
.L_x_22732:
        /* <DEDUP_REMOVED lines=8> */
.L_x_22728:
[----:B------:R-:W-:Y:S01]  /*ce20*/  SEL R60, RZ, 0x1000000, P5 ;  /* 0x01000000ff3c7807 */ /* 0x000fe20002800000 */
[C---:B------:R-:W-:Y:S01]  /*ce30*/  IMAD.WIDE.U32 R94, R213.reuse, 0x10, R220 ;  /* 0x00000010d55e7825 */ /* 0x040fe200078e00dc */
[----:B------:R-:W-:Y:S01]  /*ce40*/  SEL R61, RZ, 0x10000, P4 ;  /* 0x00010000ff3d7807 */ /* 0x000fe20002000000 */
[----:B------:R-:W0:Y:S01]  /*ce50*/  @P0 LDC.64 R58, c[0x0][0x228] ;  /* 0x00008a00ff3a0b82 */ /* 0x000e220000000a00 */
[----:B------:R-:W-:Y:S02]  /*ce60*/  SEL R62, RZ, 0x100, P3 ;  /* 0x00000100ff3e7807 */ /* 0x000fe40001800000 */
[----:B------:R-:W-:Y:S01]  /*ce70*/  LOP3.LUT P6, RZ, R204, 0x2, RZ, 0xc0, !PT ;  /* 0x00000002ccff7812 */ /* 0x000fe200078cc0ff */
[----:B------:R1:W-:Y:S01]  /*ce80*/  STG.E.128 desc[UR4][R94.64], R68 ;  /* 0x000000445e007986 */ /* 0x0003e2000c101d04 */
[----:B------:R-:W-:Y:S01]  /*ce90*/  IADD3 R60, R62, R60, R61 ;  /* 0x0000003c3e3c7210 */ /* 0x000fe20007ffe03d */
[----:B------:R-:W-:Y:S01]  /*cea0*/  IMAD.WIDE.U32 R62, R213, 0x4, R218 ;  /* 0x00000004d53e7825 */ /* 0x000fe200078e00da */
[----:B------:R-:W-:Y:S01]  /*ceb0*/  SEL R61, RZ, 0x1, P6 ;  /* 0x00000001ff3d7807 */ /* 0x000fe20003000000 */
[----:B------:R-:W2:Y:S01]  /*cec0*/  @P1 LDC.64 R56, c[0x0][0x230] ;  /* 0x00008c00ff381b82 */ /* 0x000ea20000000a00 */
[----:B------:R-:W-:-:S03]  /*ced0*/  IADD3 R214, R215, 0x400, RZ ;  /* 0x00000400d7d67810 */ /* 0x000fc60007ffe0ff */
[----:B------:R-:W-:Y:S02]  /*cee0*/  IMAD.IADD R211, R60, 0x1, R61 ;  /* 0x000000013cd37824 */ /* 0x000fe400078e023d */
[----:B------:R-:W-:-:S03]  /*cef0*/  IMAD.WIDE.U32 R60, R214, 0x10, R92 ;  /* 0x00000010d63c7825 */ /* 0x000fc600078e005c */
[----:B------:R1:W-:Y:S01]  /*cf00*/  STG.E desc[UR4][R62.64], R211 ;  /* 0x000000d33e007986 */ /* 0x0003e2000c101904 */
[----:B0-----:R-:W-:-:S04]  /*cf10*/  @P0 IMAD.WIDE.U32 R64, R214, 0x10, R58 ;  /* 0x00000010d6400825 */ /* 0x001fc800078e003a */
[----:B--2---:R-:W-:Y:S01]  /*cf20*/  @P1 IMAD.WIDE.U32 R66, R214, 0x10, R56 ;  /* 0x00000010d6421825 */ /* 0x004fe200078e0038 */
[----:B-1----:R-:W-:Y:S06]  /*cf30*/  @!P0 BRA `(.L_x_22736) ;  /* 0x00000000002c8947 */ /* 0x002fec0003800000 */
        /* <DEDUP_REMOVED lines=11> */
.L_x_22736:
        /* <DEDUP_REMOVED lines=15> */
.L_x_22738:
[----:B------:R-:W-:-:S07]  /*d0e0*/  MOV R94, R152 ;  /* 0x00000098005e7202 */ /* 0x000fce0000000f00 */
.L_x_22739:
[----:B------:R-:W-:Y:S05]  /*d0f0*/  BSYNC B0 ;  /* 0x0000000000007941 */ /* 0x000fea0003800000 */
.L_x_22737:
        /* <DEDUP_REMOVED lines=16> */
.L_x_22743:
[----:B------:R-:W-:Y:S05]  /*d200*/  BSYNC B1 ;  /* 0x0000000000017941 */ /* 0x000fea0003800000 */
.L_x_22742:
        /* <DEDUP_REMOVED lines=44> */
.L_x_22741:
[----:B------:R-:W-:Y:S05]  /*d4d0*/  BSYNC B0 ;  /* 0x0000000000007941 */ /* 0x000fea0003800000 */
.L_x_22740:
        /* <DEDUP_REMOVED lines=13> */
.L_x_22744:
        /* <DEDUP_REMOVED lines=12> */
.L_x_22747:
[----:B------:R-:W-:-:S07]  /*d670*/  IMAD.MOV.U32 R56, RZ, RZ, R152 ;  /* 0x000000ffff387224 */ /* 0x000fce00078e0098 */
.L_x_22748:
[----:B------:R-:W-:Y:S05]  /*d680*/  BSYNC B0 ;  /* 0x0000000000007941 */ /* 0x000fea0003800000 */
.L_x_22746:
        /* <DEDUP_REMOVED lines=16> */
.L_x_22752:
[----:B------:R-:W-:Y:S05]  /*d790*/  BSYNC B1 ;  /* 0x0000000000017941 */ /* 0x000fea0003800000 */
.L_x_22751:
        /* <DEDUP_REMOVED lines=43> */
.L_x_22750:
[----:B------:R-:W-:Y:S05]  /*da50*/  BSYNC B0 ;  /* 0x0000000000007941 */ /* 0x000fea0003800000 */
.L_x_22749:
        /* <DEDUP_REMOVED lines=8> */
.L_x_22745:
        /* <DEDUP_REMOVED lines=12> */
.L_x_22754:
[----:B------:R-:W-:-:S07]  /*dba0*/  IMAD.MOV.U32 R56, RZ, RZ, R152 ;  /* 0x000000ffff387224 */ /* 0x000fce00078e0098 */
.L_x_22755:
[----:B------:R-:W-:Y:S05]  /*dbb0*/  BSYNC B0 ;  /* 0x0000000000007941 */ /* 0x000fea0003800000 */
.L_x_22753:
        /* <DEDUP_REMOVED lines=16> */
.L_x_22759:
[----:B------:R-:W-:Y:S05]  /*dcc0*/  BSYNC B1 ;  /* 0x0000000000017941 */ /* 0x000fea0003800000 */
.L_x_22758:
        /* <DEDUP_REMOVED lines=44> */
.L_x_22757:
[----:B------:R-:W-:Y:S05]  /*df90*/  BSYNC B0 ;  /* 0x0000000000007941 */ /* 0x000fea0003800000 */
.L_x_22756:
        /* <DEDUP_REMOVED lines=11> */
.L_x_22760:
        /* <DEDUP_REMOVED lines=12> */
.L_x_22763:
[----:B------:R-:W-:-:S07]  /*e110*/  MOV R94, R152 ;  /* 0x00000098005e7202 */ /* 0x000fce0000000f00 */
.L_x_22764:
[----:B------:R-:W-:Y:S05]  /*e120*/  BSYNC B0 ;  /* 0x0000000000007941 */ /* 0x000fea0003800000 */
.L_x_22762:
        /* <DEDUP_REMOVED lines=16> */
.L_x_22768:
[----:B------:R-:W-:Y:S05]  /*e230*/  BSYNC B1 ;  /* 0x0000000000017941 */ /* 0x000fea0003800000 */
.L_x_22767:
        /* <DEDUP_REMOVED lines=44> */
.L_x_22766:
[----:B------:R-:W-:Y:S05]  /*e500*/  BSYNC B0 ;  /* 0x0000000000007941 */ /* 0x000fea0003800000 */
.L_x_22765:
        /* <DEDUP_REMOVED lines=8> */
.L_x_22761:
        /* <DEDUP_REMOVED lines=12> */
.L_x_22770:
[----:B------:R-:W-:-:S07]  /*e650*/  IMAD.MOV.U32 R94, RZ, RZ, R152 ;  /* 0x000000ffff5e7224 */ /* 0x000fce00078e0098 */
.L_x_22771:
[----:B------:R-:W-:Y:S05]  /*e660*/  BSYNC B0 ;  /* 0x0000000000007941 */ /* 0x000fea0003800000 */
.L_x_22769:
        /* <DEDUP_REMOVED lines=16> */
.L_x_22775:
[----:B------:R-:W-:Y:S05]  /*e770*/  BSYNC B1 ;  /* 0x0000000000017941 */ /* 0x000fea0003800000 */
.L_x_22774:
        /* <DEDUP_REMOVED lines=44> */
.L_x_22773:
[----:B------:R-:W-:Y:S05]  /*ea40*/  BSYNC B0 ;  /* 0x0000000000007941 */ /* 0x000fea0003800000 */
.L_x_22772:
        /* <DEDUP_REMOVED lines=11> */
.L_x_22776:
        /* <DEDUP_REMOVED lines=12> */
.L_x_22779:
[----:B------:R-:W-:-:S07]  /*ebc0*/  MOV R58, R152 ;  /* 0x00000098003a7202 */ /* 0x000fce0000000f00 */
.L_x_22780:
[----:B------:R-:W-:Y:S05]  /*ebd0*/  BSYNC B0 ;  /* 0x0000000000007941 */ /* 0x000fea0003800000 */
.L_x_22778:
        /* <DEDUP_REMOVED lines=16> */
.L_x_22784:
[----:B------:R-:W-:Y:S05]  /*ece0*/  BSYNC B1 ;  /* 0x0000000000017941 */ /* 0x000fea0003800000 */
.L_x_22783:
        /* <DEDUP_REMOVED lines=44> */
.L_x_22782:
[----:B------:R-:W-:Y:S05]  /*efb0*/  BSYNC B0 ;  /* 0x0000000000007941 */ /* 0x000fea0003800000 */
.L_x_22781:
        /* <DEDUP_REMOVED lines=8> */
.L_x_22777:
        /* <DEDUP_REMOVED lines=12> */
.L_x_22786:
[----:B------:R-:W-:-:S07]  /*f100*/  IMAD.MOV.U32 R58, RZ, RZ, R152 ;  /* 0x000000ffff3a7224 */ /* 0x000fce00078e0098 */
.L_x_22787:
[----:B------:R-:W-:Y:S05]  /*f110*/  BSYNC B0 ;  /* 0x0000000000007941 */ /* 0x000fea0003800000 */
.L_x_22785:
        /* <DEDUP_REMOVED lines=16> */
.L_x_22791:
[----:B------:R-:W-:Y:S05]  /*f220*/  BSYNC B1 ;  /* 0x0000000000017941 */ /* 0x000fea0003800000 */
.L_x_22790:
        /* <DEDUP_REMOVED lines=44> */
.L_x_22789:
[----:B------:R-:W-:Y:S05]  /*f4f0*/  BSYNC B0 ;  /* 0x0000000000007941 */ /* 0x000fea0003800000 */
.L_x_22788:
        /* <DEDUP_REMOVED lines=11> */
.L_x_22792:
        /* <DEDUP_REMOVED lines=12> */
.L_x_22795:
[----:B------:R-:W-:-:S07]  /*f670*/  MOV R94, R152 ;  /* 0x00000098005e7202 */ /* 0x000fce0000000f00 */
.L_x_22796:
[----:B------:R-:W-:Y:S05]  /*f680*/  BSYNC B0 ;  /* 0x0000000000007941 */ /* 0x000fea0003800000 */
.L_x_22794:
        /* <DEDUP_REMOVED lines=18> */
.L_x_22800:
[----:B------:R-:W-:Y:S05]  /*f7b0*/  BSYNC B1 ;  /* 0x0000000000017941 */ /* 0x000fea0003800000 */
.L_x_22799:
        /* <DEDUP_REMOVED lines=44> */
.L_x_22798:
[----:B------:R-:W-:Y:S05]  /*fa80*/  BSYNC B0 ;  /* 0x0000000000007941 */ /* 0x000fea0003800000 */
.L_x_22797:
        /* <DEDUP_REMOVED lines=8> */
.L_x_22793:
        /* <DEDUP_REMOVED lines=29> */
.L_x_22801:
        /* <DEDUP_REMOVED lines=15> */
.L_x_22803:
[----:B------:R-:W-:-:S07]  /*fdd0*/  IMAD.MOV.U32 R206, RZ, RZ, R152 ;  /* 0x000000ffffce7224 */ /* 0x000fce00078e0098 */
.L_x_22804:
[----:B------:R-:W-:Y:S05]  /*fde0*/  BSYNC B0 ;  /* 0x0000000000007941 */ /* 0x000fea0003800000 */
.L_x_22802:
        /* <DEDUP_REMOVED lines=16> */
.L_x_22808:
[----:B------:R-:W-:Y:S05]  /*fef0*/  BSYNC B1 ;  /* 0x0000000000017941 */ /* 0x000fea0003800000 */
.L_x_22807:
        /* <DEDUP_REMOVED lines=44> */
.L_x_22806:
[----:B------:R-:W-:Y:S05]  /*101c0*/  BSYNC B0 ;  /* 0x0000000000007941 */ /* 0x000fea0003800000 */
.L_x_22805:
        /* <DEDUP_REMOVED lines=13> */
.L_x_22809:
        /* <DEDUP_REMOVED lines=12> */
.L_x_22812:
[----:B------:R-:W-:-:S07]  /*10360*/  MOV R56, R152 ;  /* 0x0000009800387202 */ /* 0x000fce0000000f00 */
.L_x_22813:
[----:B------:R-:W-:Y:S05]  /*10370*/  BSYNC B0 ;  /* 0x0000000000007941 */ /* 0x000fea0003800000 */
.L_x_22811:
        /* <DEDUP_REMOVED lines=16> */
.L_x_22817:
[----:B------:R-:W-:Y:S05]  /*10480*/  BSYNC B1 ;  /* 0x0000000000017941 */ /* 0x000fea0003800000 */
.L_x_22816:
        /* <DEDUP_REMOVED lines=43> */
.L_x_22815:
[----:B------:R-:W-:Y:S05]  /*10740*/  BSYNC B0 ;  /* 0x0000000000007941 */ /* 0x000fea0003800000 */
.L_x_22814:
        /* <DEDUP_REMOVED lines=8> */
.L_x_22810:
        /* <DEDUP_REMOVED lines=12> */
.L_x_22819:
[----:B------:R-:W-:-:S07]  /*10890*/  MOV R56, R152 ;  /* 0x0000009800387202 */ /* 0x000fce0000000f00 */
.L_x_22820:
[----:B------:R-:W-:Y:S05]  /*108a0*/  BSYNC B0 ;  /* 0x0000000000007941 */ /* 0x000fea0003800000 */
.L_x_22818:
        /* <DEDUP_REMOVED lines=16> */
.L_x_22824:
[----:B------:R-:W-:Y:S05]  /*109b0*/  BSYNC B1 ;  /* 0x0000000000017941 */ /* 0x000fea0003800000 */
.L_x_22823:
        /* <DEDUP_REMOVED lines=44> */
.L_x_22822:
[----:B------:R-:W-:Y:S05]  /*10c80*/  BSYNC B0 ;  /* 0x0000000000007941 */ /* 0x000fea0003800000 */
.L_x_22821:
        /* <DEDUP_REMOVED lines=11> */
.L_x_22825:
        /* <DEDUP_REMOVED lines=12> */
.L_x_22828:
[----:B------:R-:W-:-:S07]  /*10e00*/  IMAD.MOV.U32 R149, RZ, RZ, R152 ;  /* 0x000000ffff957224 */ /* 0x000fce00078e0098 */
.L_x_22829:
[----:B------:R-:W-:Y:S05]  /*10e10*/  BSYNC B0 ;  /* 0x0000000000007941 */ /* 0x000fea0003800000 */
.L_x_22827:
        /* <DEDUP_REMOVED lines=16> */
.L_x_22833:
[----:B------:R-:W-:Y:S05]  /*10f20*/  BSYNC B1 ;  /* 0x0000000000017941 */ /* 0x000fea0003800000 */
.L_x_22832:
        /* <DEDUP_REMOVED lines=44> */
.L_x_22831:
[----:B------:R-:W-:Y:S05]  /*111f0*/  BSYNC B0 ;  /* 0x0000000000007941 */ /* 0x000fea0003800000 */
.L_x_22830:
        /* <DEDUP_REMOVED lines=8> */
.L_x_22826:
        /* <DEDUP_REMOVED lines=12> */
.L_x_22835:
[----:B------:R-:W-:-:S07]  /*11340*/  MOV R149, R152 ;  /* 0x0000009800957202 */ /* 0x000fce0000000f00 */
.L_x_22836:
[----:B------:R-:W-:Y:S05]  /*11350*/  BSYNC B0 ;  /* 0x0000000000007941 */ /* 0x000fea0003800000 */
.L_x_22834:
        /* <DEDUP_REMOVED lines=16> */
.L_x_22840:
[----:B------:R-:W-:Y:S05]  /*11460*/  BSYNC B1 ;  /* 0x0000000000017941 */ /* 0x000fea0003800000 */
.L_x_22839:
        /* <DEDUP_REMOVED lines=44> */
.L_x_22838:
[----:B------:R-:W-:Y:S05]  /*11730*/  BSYNC B0 ;  /* 0x0000000000007941 */ /* 0x000fea0003800000 */
.L_x_22837:
        /* <DEDUP_REMOVED lines=11> */
.L_x_22841:
        /* <DEDUP_REMOVED lines=12> */
.L_x_22844:
[----:B------:R-:W-:-:S07]  /*118b0*/  IMAD.MOV.U32 R58, RZ, RZ, R152 ;  /* 0x000000ffff3a7224 */ /* 0x000fce00078e0098 */
.L_x_22845:
[----:B------:R-:W-:Y:S05]  /*118c0*/  BSYNC B0 ;  /* 0x0000000000007941 */ /* 0x000fea0003800000 */
.L_x_22843:
        /* <DEDUP_REMOVED lines=16> */
.L_x_22849:
[----:B------:R-:W-:Y:S05]  /*119d0*/  BSYNC B1 ;  /* 0x0000000000017941 */ /* 0x000fea0003800000 */
.L_x_22848:
        /* <DEDUP_REMOVED lines=44> */
.L_x_22847:
[----:B------:R-:W-:Y:S05]  /*11ca0*/  BSYNC B0 ;  /* 0x0000000000007941 */ /* 0x000fea0003800000 */
.L_x_22846:
        /* <DEDUP_REMOVED lines=8> */
.L_x_22842:
        /* <DEDUP_REMOVED lines=12> */
.L_x_22851:
[----:B------:R-:W-:-:S07]  /*11df0*/  MOV R58, R152 ;  /* 0x00000098003a7202 */ /* 0x000fce0000000f00 */
.L_x_22852:
[----:B------:R-:W-:Y:S05]  /*11e00*/  BSYNC B0 ;  /* 0x0000000000007941 */ /* 0x000fea0003800000 */
.L_x_22850:
        /* <DEDUP_REMOVED lines=16> */
.L_x_22856:
[----:B------:R-:W-:Y:S05]  /*11f10*/  BSYNC B1 ;  /* 0x0000000000017941 */ /* 0x000fea0003800000 */
.L_x_22855:
        /* <DEDUP_REMOVED lines=44> */
.L_x_22854:
[----:B------:R-:W-:Y:S05]  /*121e0*/  BSYNC B0 ;  /* 0x0000000000007941 */ /* 0x000fea0003800000 */
.L_x_22853:
        /* <DEDUP_REMOVED lines=11> */
.L_x_22857:
        /* <DEDUP_REMOVED lines=12> */
.L_x_22860:
[----:B------:R-:W-:-:S07]  /*12360*/  IMAD.MOV.U32 R149, RZ, RZ, R152 ;  /* 0x000000ffff957224 */ /* 0x000fce00078e0098 */
.L_x_22861:
[----:B------:R-:W-:Y:S05]  /*12370*/  BSYNC B0 ;  /* 0x0000000000007941 */ /* 0x000fea0003800000 */
.L_x_22859:
        /* <DEDUP_REMOVED lines=18> */
.L_x_22865:
[----:B------:R-:W-:Y:S05]  /*124a0*/  BSYNC B1 ;  /* 0x0000000000017941 */ /* 0x000fea0003800000 */
.L_x_22864:
        /* <DEDUP_REMOVED lines=44> */
.L_x_22863:
[----:B------:R-:W-:Y:S05]  /*12770*/  BSYNC B0 ;  /* 0x0000000000007941 */ /* 0x000fea0003800000 */
.L_x_22862:
        /* <DEDUP_REMOVED lines=8> */
.L_x_22858:
[----:B------:R-:W-:Y:S01]  /*12800*/  SEL R94, RZ, 0x1000000, P5 ;  /* 0x01000000ff5e7807 */ /* 0x000fe20002800000 */
[C---:B------:R-:W-:Y:S01]  /*12810*/  IMAD.WIDE.U32 R230, R222.reuse, 0x10, R220 ;  /* 0x00000010dee67825 */ /* 0x040fe200078e00dc */
[----:B------:R-:W-:Y:S01]  /*12820*/  SEL R95, RZ, 0x10000, P4 ;  /* 0x00010000ff5f7807 */ /* 0x000fe20002000000 */
[----:B------:R-:W0:Y:S01]  /*12830*/  @P0 LDC.64 R58, c[0x0][0x228] ;  /* 0x00008a00ff3a0b82 */ /* 0x000e220000000a00 */
[----:B------:R-:W-:Y:S01]  /*12840*/  SEL R149, RZ, 0x100, P3 ;  /* 0x00000100ff957807 */ /* 0x000fe20001800000 */
[----:B------:R-:W-:Y:S01]  /*12850*/  IMAD.WIDE.U32 R224, R222, 0x4, R218 ;  /* 0x00000004dee07825 */ /* 0x000fe200078e00da */
[----:B------:R-:W-:Y:S01]  /*12860*/  LOP3.LUT P6, RZ, R204, 0x2, RZ, 0xc0, !PT ;  /* 0x00000002ccff7812 */ /* 0x000fe200078cc0ff */
[----:B------:R1:W-:Y:S01]  /*12870*/  STG.E.128 desc[UR4][R230.64], R60 ;  /* 0x0000003ce6007986 */ /* 0x0003e2000c101d04 */
[----:B------:R-:W-:Y:S02]  /*12880*/  IADD3 R94, R149, R94, R95 ;  /* 0x0000005e955e7210 */ /* 0x000fe40007ffe05f */
        /* <DEDUP_REMOVED lines=20> */
.L_x_22866:
        /* <DEDUP_REMOVED lines=15> */
.L_x_22868:
[----:B------:R-:W-:-:S07]  /*12ac0*/  MOV R149, R152 ;  /* 0x0000009800957202 */ /* 0x000fce0000000f00 */
.L_x_22869:
[----:B------:R-:W-:Y:S05]  /*12ad0*/  BSYNC B0 ;  /* 0x0000000000007941 */ /* 0x000fea0003800000 */
.L_x_22867:
        /* <DEDUP_REMOVED lines=16> */
.L_x_22873:
[----:B------:R-:W-:Y:S05]  /*12be0*/  BSYNC B1 ;  /* 0x0000000000017941 */ /* 0x000fea0003800000 */
.L_x_22872:
        /* <DEDUP_REMOVED lines=44> */
.L_x_22871:
[----:B------:R-:W-:Y:S05]  /*12eb0*/  BSYNC B0 ;  /* 0x0000000000007941 */ /* 0x000fea0003800000 */
.L_x_22870:
        /* <DEDUP_REMOVED lines=13> */
.L_x_22874:
        /* <DEDUP_REMOVED lines=12> */
.L_x_22877:
[----:B------:R-:W-:-:S07]  /*13050*/  IMAD.MOV.U32 R149, RZ, RZ, R152 ;  /* 0x000000ffff957224 */ /* 0x000fce00078e0098 */
.L_x_22878:
[----:B------:R-:W-:Y:S05]  /*13060*/  BSYNC B0 ;  /* 0x0000000000007941 */ /* 0x000fea0003800000 */
.L_x_22876:
        /* <DEDUP_REMOVED lines=16> */
.L_x_22882:
[----:B------:R-:W-:Y:S05]  /*13170*/  BSYNC B1 ;  /* 0x0000000000017941 */ /* 0x000fea0003800000 */
.L_x_22881:
        /* <DEDUP_REMOVED lines=43> */
.L_x_22880:
[----:B------:R-:W-:Y:S05]  /*13430*/  BSYNC B0 ;  /* 0x0000000000007941 */ /* 0x000fea0003800000 */
.L_x_22879:
        /* <DEDUP_REMOVED lines=8> */
.L_x_22875:
        /* <DEDUP_REMOVED lines=12> */
.L_x_22884:
[----:B------:R-:W-:-:S07]  /*13580*/  IMAD.MOV.U32 R149, RZ, RZ, R152 ;  /* 0x000000ffff957224 */ /* 0x000fce00078e0098 */
.L_x_22885:
[----:B------:R-:W-:Y:S05]  /*13590*/  BSYNC B0 ;  /* 0x0000000000007941 */ /* 0x000fea0003800000 */
.L_x_22883:
        /* <DEDUP_REMOVED lines=16> */
.L_x_22889:
[----:B------:R-:W-:Y:S05]  /*136a0*/  BSYNC B1 ;  /* 0x0000000000017941 */ /* 0x000fea0003800000 */
.L_x_22888:
        /* <DEDUP_REMOVED lines=44> */
.L_x_22887:
[----:B------:R-:W-:Y:S05]  /*13970*/  BSYNC B0 ;  /* 0x0000000000007941 */ /* 0x000fea0003800000 */
.L_x_22886:
        /* <DEDUP_REMOVED lines=11> */
.L_x_22890:
        /* <DEDUP_REMOVED lines=12> */
.L_x_22893:
[----:B------:R-:W-:-:S07]  /*13af0*/  MOV R149, R152 ;  /* 0x0000009800957202 */ /* 0x000fce0000000f00 */
.L_x_22894:
[----:B------:R-:W-:Y:S05]  /*13b00*/  BSYNC B0 ;  /* 0x0000000000007941 */ /* 0x000fea0003800000 */
.L_x_22892:
        /* <DEDUP_REMOVED lines=16> */
.L_x_22898:
[----:B------:R-:W-:Y:S05]  /*13c10*/  BSYNC B1 ;  /* 0x0000000000017941 */ /* 0x000fea0003800000 */
.L_x_22897:
        /* <DEDUP_REMOVED lines=44> */
.L_x_22896:
[----:B------:R-:W-:Y:S05]  /*13ee0*/  BSYNC B0 ;  /* 0x0000000000007941 */ /* 0x000fea0003800000 */
.L_x_22895:
        /* <DEDUP_REMOVED lines=8> */
.L_x_22891:
        /* <DEDUP_REMOVED lines=12> */
.L_x_22900:
[----:B------:R-:W-:-:S07]  /*14030*/  IMAD.MOV.U32 R149, RZ, RZ, R152 ;  /* 0x000000ffff957224 */ /* 0x000fce00078e0098 */
.L_x_22901:
[----:B------:R-:W-:Y:S05]  /*14040*/  BSYNC B0 ;  /* 0x0000000000007941 */ /* 0x000fea0003800000 */
.L_x_22899:
        /* <DEDUP_REMOVED lines=16> */
.L_x_22905:
[----:B------:R-:W-:Y:S05]  /*14150*/  BSYNC B1 ;  /* 0x0000000000017941 */ /* 0x000fea0003800000 */
.L_x_22904:
        /* <DEDUP_REMOVED lines=44> */
.L_x_22903:
[----:B------:R-:W-:Y:S05]  /*14420*/  BSYNC B0 ;  /* 0x0000000000007941 */ /* 0x000fea0003800000 */
.L_x_22902:
        /* <DEDUP_REMOVED lines=11> */
.L_x_22906:
        /* <DEDUP_REMOVED lines=12> */
.L_x_22909:
[----:B------:R-:W-:-:S07]  /*145a0*/  MOV R149, R152 ;  /* 0x0000009800957202 */ /* 0x000fce0000000f00 */
.L_x_22910:
[----:B------:R-:W-:Y:S05]  /*145b0*/  BSYNC B0 ;  /* 0x0000000000007941 */ /* 0x000fea0003800000 */
.L_x_22908:
        /* <DEDUP_REMOVED lines=16> */
.L_x_22914:
[----:B------:R-:W-:Y:S05]  /*146c0*/  BSYNC B1 ;  /* 0x0000000000017941 */ /* 0x000fea0003800000 */
.L_x_22913:
        /* <DEDUP_REMOVED lines=44> */
.L_x_22912:
[----:B------:R-:W-:Y:S05]  /*14990*/  BSYNC B0 ;  /* 0x0000000000007941 */ /* 0x000fea0003800000 */
.L_x_22911:
        /* <DEDUP_REMOVED lines=8> */
.L_x_22907:
        /* <DEDUP_REMOVED lines=12> */
.L_x_22916:
[----:B------:R-:W-:-:S07]  /*14ae0*/  IMAD.MOV.U32 R149, RZ, RZ, R152 ;  /* 0x000000ffff957224 */ /* 0x000fce00078e0098 */
.L_x_22917:
[----:B------:R-:W-:Y:S05]  /*14af0*/  BSYNC B0 ;  /* 0x0000000000007941 */ /* 0x000fea0003800000 */
.L_x_22915:
        /* <DEDUP_REMOVED lines=16> */
.L_x_22921:
[----:B------:R-:W-:Y:S05]  /*14c00*/  BSYNC B1 ;  /* 0x0000000000017941 */ /* 0x000fea0003800000 */
.L_x_22920:
        /* <DEDUP_REMOVED lines=44> */
.L_x_22919:
[----:B------:R-:W-:Y:S05]  /*14ed0*/  BSYNC B0 ;  /* 0x0000000000007941 */ /* 0x000fea0003800000 */
.L_x_22918:
        /* <DEDUP_REMOVED lines=11> */
.L_x_22922:
        /* <DEDUP_REMOVED lines=12> */
.L_x_22925:
[----:B------:R-:W-:-:S07]  /*15050*/  MOV R149, R152 ;  /* 0x0000009800957202 */ /* 0x000fce0000000f00 */
.L_x_22926:
[----:B------:R-:W-:Y:S05]  /*15060*/  BSYNC B0 ;  /* 0x0000000000007941 */ /* 0x000fea0003800000 */
.L_x_22924:
        /* <DEDUP_REMOVED lines=18> */
.L_x_22930:
[----:B------:R-:W-:Y:S05]  /*15190*/  BSYNC B1 ;  /* 0x0000000000017941 */ /* 0x000fea0003800000 */
.L_x_22929:
        /* <DEDUP_REMOVED lines=44> */
.L_x_22928:
[----:B------:R-:W-:Y:S05]  /*15460*/  BSYNC B0 ;  /* 0x0000000000007941 */ /* 0x000fea0003800000 */
.L_x_22927:
        /* <DEDUP_REMOVED lines=8> */
.L_x_22923:
[----:B------:R-:W-:Y:S01]  /*154f0*/  SEL R149, RZ, 0x1000000, P5 ;  /* 0x01000000ff957807 */ /* 0x000fe20002800000 */
[----:B------:R-:W-:Y:S01]  /*15500*/  IMAD.WIDE.U32 R228, R212, 0x10, R220 ;  /* 0x00000010d4e47825 */ /* 0x000fe200078e00dc */
[----:B------:R-:W-:Y:S01]  /*15510*/  SEL R226, RZ, 0x10000, P4 ;  /* 0x00010000ffe27807 */ /* 0x000fe20002000000 */
[----:B------:R-:W0:Y:S01]  /*15520*/  @P0 LDC.64 R224, c[0x0][0x228] ;  /* 0x00008a00ffe00b82 */ /* 0x000e220000000a00 */
[----:B------:R-:W-:Y:S02]  /*15530*/  SEL R211, RZ, 0x100, P3 ;  /* 0x00000100ffd37807 */ /* 0x000fe40001800000 */
[----:B------:R-:W-:Y:S01]  /*15540*/  LOP3.LUT P6, RZ, R204, 0x2, RZ, 0xc0, !PT ;  /* 0x00000002ccff7812 */ /* 0x000fe200078cc0ff */
[----:B------:R1:W-:Y:S01]  /*15550*/  STG.E.128 desc[UR4][R228.64], R56 ;  /* 0x00000038e4007986 */ /* 0x0003e2000c101d04 */
[----:B------:R-:W-:Y:S01]  /*15560*/  IADD3 R149, R211, R149, R226 ;  /* 0x00000095d3957210 */ /* 0x000fe20007ffe0e2 */
[----:B------:R-:W-:Y:S01]  /*15570*/  VIADD R211, R215, 0x700 ;  /* 0x00000700d7d37836 */ /* 0x000fe20000000000 */
[----:B------:R-:W-:Y:S01]  /*15580*/  SEL R226, RZ, 0x1, P6 ;  /* 0x00000001ffe27807 */ /* 0x000fe20003000000 */
[----:B------:R-:W2:Y:S02]  /*15590*/  @P1 LDC.64 R94, c[0x0][0x230] ;  /* 0x00008c00ff5e1b82 */ /* 0x000ea40000000a00 */
[----:B------:R-:W-:Y:S01]  /*155a0*/  IMAD.WIDE.U32 R92, R211, 0x10, R92 ;  /* 0x00000010d35c7825 */ /* 0x000fe200078e005c */
[----:B------:R-:W-:-:S03]  /*155b0*/  IADD3 R149, R149, R226, RZ ;  /* 0x000000e295957210 */ /* 0x000fc60007ffe0ff */
[----:B------:R-:W-:-:S05]  /*155c0*/  IMAD.WIDE.U32 R226, R212, 0x4, R218 ;  /* 0x00000004d4e27825 */ /* 0x000fca00078e00da */
        /* <DEDUP_REMOVED lines=15> */
.L_x_22931:
        /* <DEDUP_REMOVED lines=15> */
.L_x_22933:
[----:B------:R-:W-:-:S07]  /*157b0*/  IMAD.MOV.U32 R149, RZ, RZ, R152 ;  /* 0x000000ffff957224 */ /* 0x000fce00078e0098 */
.L_x_22934:
[----:B------:R-:W-:Y:S05]  /*157c0*/  BSYNC B0 ;  /* 0x0000000000007941 */ /* 0x000fea0003800000 */
.L_x_22932:
        /* <DEDUP_REMOVED lines=16> */
.L_x_22938:
[----:B------:R-:W-:Y:S05]  /*158d0*/  BSYNC B1 ;  /* 0x0000000000017941 */ /* 0x000fea0003800000 */
.L_x_22937:
        /* <DEDUP_REMOVED lines=44> */
.L_x_22936:
[----:B------:R-:W-:Y:S05]  /*15ba0*/  BSYNC B0 ;  /* 0x0000000000007941 */ /* 0x000fea0003800000 */
.L_x_22935:
        /* <DEDUP_REMOVED lines=13> */
.L_x_22939:
        /* <DEDUP_REMOVED lines=12> */
.L_x_22942:
[----:B------:R-:W-:-:S07]  /*15d40*/  MOV R149, R152 ;  /* 0x0000009800957202 */ /* 0x000fce0000000f00 */
.L_x_22943:
[----:B------:R-:W-:Y:S05]  /*15d50*/  BSYNC B0 ;  /* 0x0000000000007941 */ /* 0x000fea0003800000 */
.L_x_22941:
        /* <DEDUP_REMOVED lines=16> */
.L_x_22947:
[----:B------:R-:W-:Y:S05]  /*15e60*/  BSYNC B1 ;  /* 0x0000000000017941 */ /* 0x000fea0003800000 */
.L_x_22946:
        /* <DEDUP_REMOVED lines=43> */
.L_x_22945:
[----:B------:R-:W-:Y:S05]  /*16120*/  BSYNC B0 ;  /* 0x0000000000007941 */ /* 0x000fea0003800000 */
.L_x_22944:
        /* <DEDUP_REMOVED lines=8> */
.L_x_22940:
        /* <DEDUP_REMOVED lines=12> */
.L_x_22949:
[----:B------:R-:W-:-:S07]  /*16270*/  MOV R149, R152 ;  /* 0x0000009800957202 */ /* 0x000fce0000000f00 */
.L_x_22950:
[----:B------:R-:W-:Y:S05]  /*16280*/  BSYNC B0 ;  /* 0x0000000000007941 */ /* 0x000fea0003800000 */
.L_x_22948:
        /* <DEDUP_REMOVED lines=16> */
.L_x_22954:
[----:B------:R-:W-:Y:S05]  /*16390*/  BSYNC B1 ;  /* 0x0000000000017941 */ /* 0x000fea0003800000 */
.L_x_22953:
        /* <DEDUP_REMOVED lines=44> */
.L_x_22952:
[----:B------:R-:W-:Y:S05]  /*16660*/  BSYNC B0 ;  /* 0x0000000000007941 */ /* 0x000fea0003800000 */
.L_x_22951:
        /* <DEDUP_REMOVED lines=11> */
.L_x_22955:
        /* <DEDUP_REMOVED lines=12> */
.L_x_22958:
[----:B------:R-:W-:-:S07]  /*167e0*/  IMAD.MOV.U32 R149, RZ, RZ, R152 ;  /* 0x000000ffff957224 */ /* 0x000fce00078e0098 */
.L_x_22959:
[----:B------:R-:W-:Y:S05]  /*167f0*/  BSYNC B0 ;  /* 0x0000000000007941 */ /* 0x000fea0003800000 */
.L_x_22957:
        /* <DEDUP_REMOVED lines=16> */
.L_x_22963:
[----:B------:R-:W-:Y:S05]  /*16900*/  BSYNC B1 ;  /* 0x0000000000017941 */ /* 0x000fea0003800000 */
.L_x_22962:
        /* <DEDUP_REMOVED lines=44> */
.L_x_22961:
[----:B------:R-:W-:Y:S05]  /*16bd0*/  BSYNC B0 ;  /* 0x0000000000007941 */ /* 0x000fea0003800000 */
.L_x_22960:
        /* <DEDUP_REMOVED lines=8> */
.L_x_22956:
        /* <DEDUP_REMOVED lines=12> */
.L_x_22965:
[----:B------:R-:W-:-:S07]  /*16d20*/  MOV R149, R152 ;  /* 0x0000009800957202 */ /* 0x000fce0000000f00 */
.L_x_22966:
[----:B------:R-:W-:Y:S05]  /*16d30*/  BSYNC B0 ;  /* 0x0000000000007941 */ /* 0x000fea0003800000 */
.L_x_22964:
        /* <DEDUP_REMOVED lines=16> */
.L_x_22970:
[----:B------:R-:W-:Y:S05]  /*16e40*/  BSYNC B1 ;  /* 0x0000000000017941 */ /* 0x000fea0003800000 */
.L_x_22969:
        /* <DEDUP_REMOVED lines=44> */
.L_x_22968:
[----:B------:R-:W-:Y:S05]  /*17110*/  BSYNC B0 ;  /* 0x0000000000007941 */ /* 0x000fea0003800000 */
.L_x_22967:
        /* <DEDUP_REMOVED lines=11> */
.L_x_22971:
        /* <DEDUP_REMOVED lines=12> */
.L_x_22974:
[----:B------:R-:W-:-:S07]  /*17290*/  IMAD.MOV.U32 R149, RZ, RZ, R152 ;  /* 0x000000ffff957224 */ /* 0x000fce00078e0098 */
.L_x_22975:
[----:B------:R-:W-:Y:S05]  /*172a0*/  BSYNC B0 ;  /* 0x0000000000007941 */ /* 0x000fea0003800000 */
.L_x_22973:
        /* <DEDUP_REMOVED lines=16> */
.L_x_22979:
[----:B------:R-:W-:Y:S05]  /*173b0*/  BSYNC B1 ;  /* 0x0000000000017941 */ /* 0x000fea0003800000 */
.L_x_22978:
        /* <DEDUP_REMOVED lines=44> */
.L_x_22977:
[----:B------:R-:W-:Y:S05]  /*17680*/  BSYNC B0 ;  /* 0x0000000000007941 */ /* 0x000fea0003800000 */
.L_x_22976:
        /* <DEDUP_REMOVED lines=8> */
.L_x_22972:
        /* <DEDUP_REMOVED lines=12> */
.L_x_22981:
[----:B------:R-:W-:-:S07]  /*177d0*/  MOV R149, R152 ;  /* 0x0000009800957202 */ /* 0x000fce0000000f00 */
.L_x_22982:
[----:B------:R-:W-:Y:S05]  /*177e0*/  BSYNC B0 ;  /* 0x0000000000007941 */ /* 0x000fea0003800000 */
.L_x_22980:
        /* <DEDUP_REMOVED lines=16> */
.L_x_22986:
[----:B------:R-:W-:Y:S05]  /*178f0*/  BSYNC B1 ;  /* 0x0000000000017941 */ /* 0x000fea0003800000 */
.L_x_22985:
        /* <DEDUP_REMOVED lines=44> */
.L_x_22984:
[----:B------:R-:W-:Y:S05]  /*17bc0*/  BSYNC B0 ;  /* 0x0000000000007941 */ /* 0x000fea0003800000 */
.L_x_22983:
        /* <DEDUP_REMOVED lines=11> */
.L_x_22987:
        /* <DEDUP_REMOVED lines=12> */
.L_x_22990:
[----:B------:R-:W-:-:S07]  /*17d40*/  IMAD.MOV.U32 R149, RZ, RZ, R152 ;  /* 0x000000ffff957224 */ /* 0x000fce00078e0098 */
.L_x_22991:
[----:B------:R-:W-:Y:S05]  /*17d50*/  BSYNC B0 ;  /* 0x0000000000007941 */ /* 0x000fea0003800000 */
.L_x_22989:
        /* <DEDUP_REMOVED lines=16> */
.L_x_22995:
[----:B------:R-:W-:Y:S05]  /*17e60*/  BSYNC B1 ;  /* 0x0000000000017941 */ /* 0x000fea0003800000 */
.L_x_22994:
        /* <DEDUP_REMOVED lines=44> */
.L_x_22993:
[----:B------:R-:W-:Y:S05]  /*18130*/  BSYNC B0 ;  /* 0x0000000000007941 */ /* 0x000fea0003800000 */
.L_x_22992:
        /* <DEDUP_REMOVED lines=8> */
.L_x_22988:
[----:B------:R-:W-:Y:S01]  /*181c0*/  FADD.FTZ R146, RZ, R80 ;  /* 0x00000050ff927221 */ /* 0x000fe20000010000 */
[----:B------:R-:W-:Y:S01]  /*181d0*/  LOP3.LUT P1, RZ, R204, 0x1, RZ, 0xc0, !PT ;  /* 0x00000001ccff7812 */ /* 0x000fe2000782c0ff */
[----:B------:R-:W-:Y:S01]  /*181e0*/  IMAD.WIDE.U32 R220, R211, 0x10, R220 ;  /* 0x00000010d3dc7825 */ /* 0x000fe200078e00dc */
[----:B------:R-:W-:-:S03]  /*181f0*/  SEL R148, RZ, 0x100, P3 ;  /* 0x00000100ff947807 */ /* 0x000fc60001800000 */
[----:B------:R-:W-:Y:S01]  /*18200*/  FADD.FTZ R147, R146, R81 ;  /* 0x0000005192937221 */ /* 0x000fe20000010000 */
[----:B------:R-:W-:Y:S01]  /*18210*/  LOP3.LUT P2, RZ, R217, 0x1f, RZ, 0xc0, !PT ;  /* 0x0000001fd9ff7812 */ /* 0x000fe2000784c0ff */
[----:B------:R-:W-:Y:S01]  /*18220*/  IMAD.WIDE.U32 R218, R211, 0x4, R218 ;  /* 0x00000004d3da7825 */ /* 0x000fe200078e00da */
[----:B------:R0:W-:Y:S03]  /*18230*/  STG.E.128 desc[UR4][R220.64], R92 ;  /* 0x0000005cdc007986 */ /* 0x0001e6000c101d04 */
        /* <DEDUP_REMOVED lines=22> */
[----:B------:R-:W-:Y:S01]  /*183a0*/  FADD.FTZ R149, R146, R63 ;  /* 0x0000003f92957221 */ /* 0x000fe20000010000 */
[----:B------:R-:W-:-:S03]  /*183b0*/  SEL R146, RZ, 0x1000000, P5 ;  /* 0x01000000ff927807 */ /* 0x000fc60002800000 */
[----:B------:R-:W-:Y:S01]  /*183c0*/  FADD.FTZ R224, R149, R56 ;  /* 0x0000003895e07221 */ /* 0x000fe20000010000 */
[----:B------:R-:W-:Y:S02]  /*183d0*/  SEL R149, RZ, 0x1, P1 ;  /* 0x00000001ff957807 */ /* 0x000fe40000800000 */
[----:B------:R-:W-:Y:S01]  /*183e0*/  IADD3 R146, R148, R146, R147 ;  /* 0x0000009294927210 */ /* 0x000fe20007ffe093 */
[----:B------:R-:W-:Y:S01]  /*183f0*/  FADD.FTZ R223, R224, R57 ;  /* 0x00000039e0df7221 */ /* 0x000fe20000010000 */
[----:B------:R-:W-:Y:S02]  /*18400*/  LOP3.LUT P1, RZ, R216, 0xff, RZ, 0xc0, !PT ;  /* 0x000000ffd8ff7812 */ /* 0x000fe4000782c0ff */
[----:B------:R-:W-:Y:S01]  /*18410*/  IADD3 R147, R146, R149, RZ ;  /* 0x0000009592937210 */ /* 0x000fe20007ffe0ff */
[----:B------:R-:W-:-:S04]  /*18420*/  FADD.FTZ R148, R223, R58 ;  /* 0x0000003adf947221 */ /* 0x000fc80000010000 */
[----:B------:R0:W-:Y:S01]  /*18430*/  STG.E desc[UR4][R218.64], R147 ;  /* 0x00000093da007986 */ /* 0x0001e2000c101904 */
[----:B------:R-:W-:-:S04]  /*18440*/  FADD.FTZ R149, R148, R59 ;  /* 0x0000003b94957221 */ /* 0x000fc80000010000 */
[----:B------:R-:W-:Y:S01]  /*18450*/  FADD.FTZ R146, R149, R92 ;  /* 0x0000005c95927221 */ /* 0x000fe20000010000 */
[----:B------:R-:W-:-:S03]  /*18460*/  SHF.R.U32.HI R149, RZ, 0x5, R217 ;  /* 0x00000005ff957819 */ /* 0x000fc600000116d9 */
[----:B------:R-:W-:Y:S01]  /*18470*/  FADD.FTZ R223, R146, R93 ;  /* 0x0000005d92df7221 */ /* 0x000fe20000010000 */
[----:B------:R-:W-:-:S03]  /*18480*/  LOP3.LUT R148, R149, 0x7fffff8, RZ, 0xc0, !PT ;  /* 0x07fffff895947812 */ /* 0x000fc600078ec0ff */
[----:B------:R-:W-:Y:S01]  /*18490*/  FADD.FTZ R216, R223, R94 ;  /* 0x0000005edfd87221 */ /* 0x000fe20000010000 */
[----:B0-----:R-:W-:Y:S06]  /*184a0*/  @!P0 BRA `(.L_x_22996) ;  /* 0x00000000002c8947 */ /* 0x001fec0003800000 */
        /* <DEDUP_REMOVED lines=11> */
.L_x_22996:
[----:B------:R-:W-:Y:S01]  /*18560*/  UMOV UR6, 0xffffffff ;  /* 0xffffffff00067882 */ /* 0x000fe20000000000 */
[----:B------:R-:W-:Y:S02]  /*18570*/  @!P1 VIADD R148, R148, 0x8 ;  /* 0x0000000894949836 */ /* 0x000fe40000000000 */
        /* <DEDUP_REMOVED lines=86> */
.L_x_23009:
        /* <DEDUP_REMOVED lines=9> */
[----:B--2---:R-:W-:Y:S02]  /*18b70*/  @!P2 LEA R218, R218, R147, 0x18 ;  /* 0x00000093dadaa211 */ /* 0x004fe400078ec0ff */
[C---:B------:R-:W-:Y:S02]  /*18b80*/  @!P2 IADD3 R147, R148.reuse, R216, RZ ;  /* 0x000000d89493a210 */ /* 0x040fe40007ffe0ff */
[----:B------:R-:W-:-:S03]  /*18b90*/  @!P3 IADD3 R148, R148, R219, RZ ;  /* 0x000000db9494b210 */ /* 0x000fc60007ffe0ff */
[----:B------:R-:W-:Y:S02]  /*18ba0*/  @!P2 IMAD R218, R147, 0x8, R218 ;  /* 0x0000000893daa824 */ /* 0x000fe400078e02da */
[----:B-1----:R-:W-:-:S05]  /*18bb0*/  FADD.FTZ R147, R221, R220 ;  /* 0x000000dcdd937221 */ /* 0x002fca0000010000 */
[----:B------:R-:W-:Y:S01]  /*18bc0*/  @!P2 STS.64 [R218], R146 ;  /* 0x00000092da00a388 */ /* 0x000fe20000000a00 */
[----:B------:R-:W-:Y:S01]  /*18bd0*/  BAR.SYNC.DEFER_BLOCKING 0x0 ;  /* 0x0000000000007b1d */ /* 0x000fe20000010000 */
[----:B------:R-:W-:Y:S02]  /*18be0*/  LOP3.LUT P2, RZ, R216, 0x1f, R217, 0xf8, !PT ;  /* 0x0000001fd8ff7812 */ /* 0x000fe4000784f8d9 */
[----:B---3--:R-:W-:-:S05]  /*18bf0*/  @!P3 LEA R219, R224, R149, 0x18 ;  /* 0x00000095e0dbb211 */ /* 0x008fca00078ec0ff */
[----:B------:R-:W-:Y:S01]  /*18c00*/  @!P3 IMAD R220, R148, 0x8, R219 ;  /* 0x0000000894dcb824 */ /* 0x000fe200078e02db */
[----:B------:R-:W-:Y:S01]  /*18c10*/  CS2R R148, SRZ ;  /* 0x0000000000947805 */ /* 0x000fe2000001ff00 */
[----:B------:R-:W-:-:S06]  /*18c20*/  HFMA2.MMA R219, -RZ, RZ, 0, 0 ;  /* 0x00000000ffdb7435 */ /* 0x000fcc00000001ff */
[----:B------:R-:W-:-:S05]  /*18c30*/  @!P3 IMAD.MOV.U32 R219, RZ, RZ, 0x400 ;  /* 0x00000400ffdbb424 */ /* 0x000fca00078e00ff */
[----:B------:R-:W1:Y:S01]  /*18c40*/  SHFL.DOWN PT, R224, R219, 0x4, 0x1f ;  /* 0x08801f00dbe07f89 */ /* 0x000e6200000e0000 */
[----:B------:R-:W-:-:S03]  /*18c50*/  I2FP.F32.S32 R225, R219 ;  /* 0x000000db00e17245 */ /* 0x000fc60000201400 */
[----:B------:R-:W0:Y:S01]  /*18c60*/  @!P3 LDS.64 R148, [R220] ;  /* 0x00000000dc94b984 */ /* 0x000e220000000a00 */
[----:B-1----:R-:W-:Y:S02]  /*18c70*/  IADD3 R146, R224, R219, RZ ;  /* 0x000000dbe0927210 */ /* 0x002fe40007ffe0ff */
        /* <DEDUP_REMOVED lines=13> */
[----:B------:R-:W-:Y:S01]  /*18d50*/  I2FP.F32.S32 R227, R227 ;  /* 0x000000e300e37245 */ /* 0x000fe20000201400 */
[----:B------:R-:W-:Y:S01]  /*18d60*/  SHFL.DOWN PT, R226, R221, 0x1, 0x1f ;  /* 0x08201f00dde27f89 */ /* 0x000fe200000e0000 */
[----:B------:R-:W-:Y:S01]  /*18d70*/  I2FP.F32.S32 R146, R221 ;  /* 0x000000dd00927245 */ /* 0x000fe20000201400 */
[----:B------:R-:W-:-:S02]  /*18d80*/  FMUL.FTZ R148, R148, R225 ;  /* 0x000000e194947220 */ /* 0x000fc40000410000 */
[----:B------:R-:W0:Y:S02]  /*18d90*/  SHFL.DOWN PT, R219, R220, 0x2, 0x1f ;  /* 0x08401f00dcdb7f89 */ /* 0x000e2400000e0000 */
[----:B------:R-:W-:Y:S02]  /*18da0*/  FMUL.FTZ R148, R148, R224 ;  /* 0x000000e094947220 */ /* 0x000fe40000410000 */
[----:B------:R-:W1:Y:S02]  /*18db0*/  MUFU.RCP R224, R146 ;  /* 0x0000009200e07308 */ /* 0x000e640000001000 */
        /* <DEDUP_REMOVED lines=25> */
[----:B------:R-:W-:Y:S01]  /*18f50*/  FMUL.FTZ R223, R223, R226 ;  /* 0x000000e2dfdf7220 */ /* 0x000fe20000410000 */
[----:B------:R-:W1:Y:S03]  /*18f60*/  LDC R147, c[0x0][0x2d8] ;  /* 0x0000b600ff937b82 */ /* 0x000e660000000800 */
[----:B------:R-:W-:-:S06]  /*18f70*/  FFMA.FTZ R146, R219, R223, R146 ;  /* 0x000000dfdb927223 */ /* 0x000fcc0000010092 */
[----:B------:R-:W1:Y:S01]  /*18f80*/  SHFL.IDX PT, R146, R146, RZ, 0x1f ;  /* 0x00001fff92927589 */ /* 0x000e6200000e0000 */
[----:B0-----:R-:W-:-:S05]  /*18f90*/  FSEL R221, R149, RZ, !P4 ;  /* 0x000000ff95dd7208 */ /* 0x001fca0006000000 */
[----:B------:R-:W-:Y:S01]  /*18fa0*/  FADD.FTZ R248, -R221, R79 ;  /* 0x0000004fddf87221 */ /* 0x000fe20000010100 */
[----:B------:R-:W-:Y:S01]  /*18fb0*/  FMUL.FTZ R79, R149, R149 ;  /* 0x00000095954f7220 */ /* 0x000fe20000410000 */
[C---:B------:R-:W-:Y:S01]  /*18fc0*/  FADD.FTZ R230, -R221.reuse, R75 ;  /* 0x0000004bdde67221 */ /* 0x040fe20000010100 */
[C---:B------:R-:W-:Y:S01]  /*18fd0*/  FADD.FTZ R250, -R221.reuse, R76 ;  /* 0x0000004cddfa7221 */ /* 0x040fe20000010100 */
[C---:B------:R-:W-:Y:S01]  /*18fe0*/  FADD.FTZ R246, -R221.reuse, R77 ;  /* 0x0000004dddf67221 */ /* 0x040fe20000010100 */
[C---:B------:R-:W-:Y:S01]  /*18ff0*/  FADD.FTZ R242, -R221.reuse, R78 ;  /* 0x0000004eddf27221 */ /* 0x040fe20000010100 */
[----:B------:R-:W0:Y:S01]  /*19000*/  @!P2 LDC.64 R76, c[0x0][0x250] ;  /* 0x00009400ff4cab82 */ /* 0x000e220000000a00 */
[----:B------:R-:W-:Y:S01]  /*19010*/  FADD.FTZ R78, -R221, R72 ;  /* 0x00000048dd4e7221 */ /* 0x000fe20000010100 */
[----:B-1----:R-:W-:Y:S01]  /*19020*/  FFMA.FTZ R75, R146, UR16, R147 ;  /* 0x00000010924b7c23 */ /* 0x002fe20008010093 */
[----:B------:R-:W-:Y:S01]  /*19030*/  FSEL R146, R79, RZ, P4 ;  /* 0x000000ff4f927208 */ /* 0x000fe20002000000 */
[C---:B------:R-:W-:Y:S01]  /*19040*/  FADD.FTZ R244, -R221.reuse, R73 ;  /* 0x00000049ddf47221 */ /* 0x040fe20000010100 */
[C---:B------:R-:W-:Y:S01]  /*19050*/  FADD.FTZ R232, -R221.reuse, R65 ;  /* 0x00000041dde87221 */ /* 0x040fe20000010100 */
[C---:B------:R-:W-:Y:S01]  /*19060*/  FADD.FTZ R216, -R221.reuse, R81 ;  /* 0x00000051ddd87221 */ /* 0x040fe20000010100 */
[----:B------:R-:W-:Y:S01]  /*19070*/  FADD.FTZ R81, -R221, R82 ;  /* 0x00000052dd517221 */ /* 0x000fe20000010100 */
[----:B------:R-:W-:Y:S01]  /*19080*/  FADD.FTZ R75, R75, R146 ;  /* 0x000000924b4b7221 */ /* 0x000fe20000010000 */
[----:B------:R-:W1:Y:S01]  /*19090*/  @!P2 LDC.64 R72, c[0x0][0x258] ;  /* 0x00009600ff48ab82 */ /* 0x000e620000000a00 */
[C---:B------:R-:W-:Y:S01]  /*190a0*/  FADD.FTZ R220, -R221.reuse, R56 ;  /* 0x00000038dddc7221 */ /* 0x040fe20000010100 */
[C---:B------:R-:W-:Y:S01]  /*190b0*/  FADD.FTZ R218, -R221.reuse, R57 ;  /* 0x00000039ddda7221 */ /* 0x040fe20000010100 */
[----:B------:R-:W2:Y:S01]  /*190c0*/  MUFU.RSQ R65, R75 ;  /* 0x0000004b00417308 */ /* 0x000ea20000001400 */
[C---:B------:R-:W-:Y:S01]  /*190d0*/  FADD.FTZ R82, -R221.reuse, R68 ;  /* 0x00000044dd527221 */ /* 0x040fe20000010100 */
[C---:B------:R-:W-:Y:S01]  /*190e0*/  FADD.FTZ R226, -R221.reuse, R70 ;  /* 0x00000046dde27221 */ /* 0x040fe20000010100 */
[----:B------:R-:W-:Y:S01]  /*190f0*/  FADD.FTZ R70, -R221, R61 ;  /* 0x0000003ddd467221 */ /* 0x000fe20000010100 */
[----:B------:R-:W-:Y:S01]  /*19100*/  IMAD.SHL.U32 R68, R215, 0x10, RZ ;  /* 0x00000010d7447824 */ /* 0x000fe200078e00ff */
[----:B------:R-:W3:Y:S01]  /*19110*/  LDC.64 R146, c[0x0][0x2b8] ;  /* 0x0000ae00ff927b82 */ /* 0x000ee20000000a00 */
        /* <DEDUP_REMOVED lines=11> */
[----:B--2---:R-:W-:Y:S01]  /*191d0*/  FMUL.FTZ R75, R65, R230 ;  /* 0x000000e6414b7220 */ /* 0x004fe20000410000 */
[----:B------:R0:W-:Y:S01]  /*191e0*/  @!P2 STG.E desc[UR4][R76.64], R149 ;  /* 0x000000954c00a986 */ /* 0x0001e2000c101904 */
[----:B------:R-:W2:Y:S01]  /*191f0*/  LDC.64 R230, c[0x0][0x2c0] ;  /* 0x0000b000ffe67b82 */ /* 0x000ea20000000a00 */
[----:B------:R-:W-:Y:S01]  /*19200*/  FADD.FTZ R59, -R221, R92 ;  /* 0x0000005cdd3b7221 */ /* 0x000fe20000010100 */
[----:B-1----:R-:W-:-:S04]  /*19210*/  @!P2 IMAD.WIDE R56, R203, 0x4, R72 ;  /* 0x00000004cb38a825 */ /* 0x002fc800078e0248 */
        /* <DEDUP_REMOVED lines=8> */
[C---:B0-----:R-:W-:Y:S01]  /*192a0*/  FMUL.FTZ R77, R65.reuse, R70 ;  /* 0x00000046414d7220 */ /* 0x041fe20000410000 */
[C---:B------:R-:W-:Y:S01]  /*192b0*/  FMUL.FTZ R62, R65.reuse, R81 ;  /* 0x00000051413e7220 */ /* 0x040fe20000410000 */
[----:B------:R-:W-:Y:S01]  /*192c0*/  FMUL.FTZ R63, R65, R252 ;  /* 0x000000fc413f7220 */ /* 0x000fe20000410000 */
[----:B------:R-:W-:Y:S01]  /*192d0*/  SHF.R.U32.HI R215, RZ, 0x1c, R215 ;  /* 0x0000001cffd77819 */ /* 0x000fe200000116d7 */
[----:B------:R-:W-:Y:S01]  /*192e0*/  FADD.FTZ R221, -R221, R95 ;  /* 0x0000005fdddd7221 */ /* 0x000fe20000010100 */
[C---:B------:R-:W-:Y:S01]  /*192f0*/  IADD3 R70, P2, R68.reuse, UR18, RZ ;  /* 0x0000001244467c10 */ /* 0x040fe2000ff5e0ff */
[C---:B------:R-:W-:Y:S01]  /*19300*/  FMUL.FTZ R241, R65.reuse, R250 ;  /* 0x000000fa41f17220 */ /* 0x040fe20000410000 */
[----:B------:R-:W-:Y:S01]  /*19310*/  IADD3 R68, P3, R68, UR20, RZ ;  /* 0x0000001444447c10 */ /* 0x000fe2000ff7e0ff */
        /* <DEDUP_REMOVED lines=10> */
[----:B------:R-:W-:Y:S01]  /*193c0*/  IADD3.X R71, R215, UR19, RZ, P2, !PT ;  /* 0x00000013d7477c10 */ /* 0x000fe200097fe4ff */
[----:B------:R-:W-:Y:S01]  /*193d0*/  FFMA.FTZ R59, R193, R63, R30 ;  /* 0x0000003fc13b7223 */ /* 0x000fe2000001001e */
[----:B------:R-:W-:Y:S01]  /*193e0*/  FFMA.FTZ R58, R197, R62, R114 ;  /* 0x0000003ec53a7223 */ /* 0x000fe20000010072 */
[----:B-1----:R-:W-:Y:S01]  /*193f0*/  FFMA.FTZ R57, R199, R61, R32 ;  /* 0x0000003dc7397223 */ /* 0x002fe20000010020 */
        /* <DEDUP_REMOVED lines=19> */
[----:B------:R-:W-:Y:S01]  /*19530*/  FFMA.FTZ R61, R194, R61, R31 ;  /* 0x0000003dc23d7223 */ /* 0x000fe2000001001f */
[----:B------:R-:W-:Y:S01]  /*19540*/  FFMA.FTZ R60, R196, R60, R113 ;  /* 0x0000003cc43c7223 */ /* 0x000fe20000010071 */
[----:B---3--:R-:W-:-:S04]  /*19550*/  IMAD.WIDE.U32 R244, R207, 0x10, R146 ;  /* 0x00000010cff47825 */ /* 0x008fc800078e0092 */
[----:B------:R-:W-:Y:S01]  /*19560*/  FFMA.FTZ R67, R185, R248, R26 ;  /* 0x000000f8b9437223 */ /* 0x000fe2000001001a */
[----:B------:R-:W-:Y:S01]  /*19570*/  FFMA.FTZ R66, R189, R247, R110 ;  /* 0x000000f7bd427223 */ /* 0x000fe2000001006e */
[----:B------:R-:W-:Y:S01]  /*19580*/  FFMA.FTZ R65, R191, R246, R28 ;  /* 0x000000f6bf417223 */ /* 0x000fe2000001001c */
[----:B------:R-:W-:Y:S01]  /*19590*/  FFMA.FTZ R64, R190, R241, R111 ;  /* 0x000000f1be407223 */ /* 0x000fe2000001006f */
[----:B------:R0:W-:Y:S01]  /*195a0*/  STG.E.128 desc[UR4][R70.64], R56 ;  /* 0x0000003846007986 */ /* 0x0001e2000c101d04 */
[----:B--2---:R-:W-:Y:S01]  /*195b0*/  IMAD.WIDE.U32 R238, R207, 0x10, R230 ;  /* 0x00000010cfee7825 */ /* 0x004fe200078e00e6 */
[----:B------:R-:W-:Y:S02]  /*195c0*/  IADD3 R203, R203, UR22, RZ ;  /* 0x00000016cbcb7c10 */ /* 0x000fe4000fffe0ff */
[----:B------:R1:W-:Y:S01]  /*195d0*/  STG.E.128 desc[UR4][R68.64], R60 ;  /* 0x0000003c44007986 */ /* 0x0003e2000c101d04 */
[----:B------:R-:W-:Y:S01]  /*195e0*/  IMAD.WIDE.U32 R234, R210, 0x10, R146 ;  /* 0x00000010d2ea7825 */ /* 0x000fe200078e0092 */
[----:B------:R-:W-:-:S02]  /*195f0*/  ISETP.GE.AND P2, PT, R203, UR23, PT ;  /* 0x00000017cb007c0c */ /* 0x000fc4000bf46270 */
[----:B------:R2:W-:Y:S01]  /*19600*/  STG.E.128 desc[UR4][R244.64], R64 ;  /* 0x00000040f4007986 */ /* 0x0005e2000c101d04 */
[----:B------:R-:W-:-:S04]  /*19610*/  IMAD.WIDE.U32 R242, R210, 0x10, R230 ;  /* 0x00000010d2f27825 */ /* 0x000fc800078e00e6 */
[----:B------:R-:W-:-:S04]  /*19620*/  IMAD.WIDE.U32 R224, R213, 0x10, R146 ;  /* 0x00000010d5e07825 */ /* 0x000fc800078e0092 */
[----:B------:R-:W-:-:S04]  /*19630*/  IMAD.WIDE.U32 R226, R213, 0x10, R230 ;  /* 0x00000010d5e27825 */ /* 0x000fc800078e00e6 */
[-C--:B0-----:R-:W-:Y:S01]  /*19640*/  FFMA.FTZ R71, R177, R75.reuse, R22 ;  /* 0x0000004bb1477223 */ /* 0x081fe20000010016 */
[-C--:B------:R-:W-:Y:S01]  /*19650*/  FFMA.FTZ R70, R181, R74.reuse, R106 ;  /* 0x0000004ab5467223 */ /* 0x080fe2000001006a */
[----:B------:R-:W-:Y:S01]  /*19660*/  FFMA.FTZ R75, R176, R75, R21 ;  /* 0x0000004bb04b7223 */ /* 0x000fe20000010015 */
[----:B------:R-:W-:Y:S01]  /*19670*/  FFMA.FTZ R74, R179, R74, R104 ;  /* 0x0000004ab34a7223 */ /* 0x000fe20000010068 */
[-C--:B-1----:R-:W-:Y:S01]  /*19680*/  FFMA.FTZ R69, R183, R73.reuse, R24 ;  /* 0x00000049b7457223 */ /* 0x082fe20000010018 */
[-C--:B------:R-:W-:Y:S01]  /*19690*/  FFMA.FTZ R68, R182, R72.reuse, R107 ;  /* 0x00000048b6447223 */ /* 0x080fe2000001006b */
        /* <DEDUP_REMOVED lines=15> */
[C---:B------:R-:W-:Y:S01]  /*19790*/  IMAD.WIDE.U32 R80, R214.reuse, 0x10, R146 ;  /* 0x00000010d6507825 */ /* 0x040fe200078e0092 */
[----:B------:R1:W-:Y:S03]  /*197a0*/  STG.E.128 desc[UR4][R234.64], R68 ;  /* 0x00000044ea007986 */ /* 0x0003e6000c101d04 */
[----:B------:R-:W-:Y:S01]  /*197b0*/  IMAD.WIDE.U32 R228, R214, 0x10, R230 ;  /* 0x00000010d6e47825 */ /* 0x000fe200078e00e6 */
[----:B------:R2:W-:Y:S03]  /*197c0*/  STG.E.128 desc[UR4][R242.64], R72 ;  /* 0x00000048f2007986 */ /* 0x0005e6000c101d04 */
[C---:B------:R-:W-:Y:S01]  /*197d0*/  IMAD.WIDE.U32 R216, R222.reuse, 0x10, R146 ;  /* 0x00000010ded87825 */ /* 0x040fe200078e0092 */
[----:B------:R3:W-:Y:S03]  /*197e0*/  STG.E.128 desc[UR4][R224.64], R56 ;  /* 0x00000038e0007986 */ /* 0x0007e6000c101d04 */
[----:B------:R-:W-:-:S04]  /*197f0*/  IMAD.WIDE.U32 R214, R222, 0x10, R230 ;  /* 0x00000010ded67825 */ /* 0x000fc800078e00e6 */
[----:B0-----:R-:W-:Y:S01]  /*19800*/  FFMA.FTZ R67, R161, R232, R14 ;  /* 0x000000e8a1437223 */ /* 0x001fe2000001000e */
[----:B------:R-:W-:Y:S01]  /*19810*/  FFMA.FTZ R66, R165, R223, R98 ;  /* 0x000000dfa5427223 */ /* 0x000fe20000010062 */
[----:B------:R-:W-:Y:S01]  /*19820*/  FFMA.FTZ R65, R167, R83, R16 ;  /* 0x00000053a7417223 */ /* 0x000fe20000010010 */
[----:B------:R-:W-:Y:S01]  /*19830*/  FFMA.FTZ R64, R166, R82, R99 ;  /* 0x00000052a6407223 */ /* 0x000fe20000010063 */
[----:B------:R-:W-:Y:S01]  /*19840*/  STG.E.128 desc[UR4][R226.64], R60 ;  /* 0x0000003ce2007986 */ /* 0x000fe2000c101d04 */
[----:B------:R-:W-:-:S04]  /*19850*/  IMAD.WIDE.U32 R148, R212, 0x10, R146 ;  /* 0x00000010d4947825 */ /* 0x000fc800078e0092 */
        /* <DEDUP_REMOVED lines=15> */
[----:B------:R-:W-:-:S04]  /*19950*/  IMAD.WIDE.U32 R212, R212, 0x10, R230 ;  /* 0x00000010d4d47825 */ /* 0x000fc800078e00e6 */
[----:B------:R-:W-:Y:S01]  /*19960*/  FFMA.FTZ R95, R142, R95, R5 ;  /* 0x0000005f8e5f7223 */ /* 0x000fe20000010005 */
[----:B------:R-:W-:Y:S01]  /*19970*/  FFMA.FTZ R94, R38, R94, R49 ;  /* 0x0000005e265e7223 */ /* 0x000fe20000010031 */
[----:B------:R-:W-:Y:S01]  /*19980*/  STG.E.128 desc[UR4][R228.64], R68 ;  /* 0x00000044e4007986 */ /* 0x000fe2000c101d04 */
[----:B------:R-:W-:-:S04]  /*19990*/  IMAD.WIDE.U32 R146, R211, 0x10, R146 ;  /* 0x00000010d3927825 */ /* 0x000fc800078e0092 */
[----:B---3--:R-:W-:Y:S01]  /*199a0*/  FFMA.FTZ R59, R145, R221, R2 ;  /* 0x000000dd913b7223 */ /* 0x008fe20000010002 */
[----:B------:R-:W-:Y:S01]  /*199b0*/  FFMA.FTZ R58, R36, R220, R47 ;  /* 0x000000dc243a7223 */ /* 0x000fe2000001002f */
[----:B------:R-:W-:Y:S01]  /*199c0*/  FFMA.FTZ R57, R143, R219, R4 ;  /* 0x000000db8f397223 */ /* 0x000fe20000010004 */
[----:B------:R-:W-:Y:S01]  /*199d0*/  FFMA.FTZ R56, R37, R218, R46 ;  /* 0x000000da25387223 */ /* 0x000fe2000001002e */
[----:B------:R-:W-:Y:S01]  /*199e0*/  IMAD.WIDE.U32 R210, R211, 0x10, R230 ;  /* 0x00000010d3d27825 */ /* 0x000fe200078e00e6 */
[----:B------:R1:W-:Y:S03]  /*199f0*/  STG.E.128 desc[UR4][R216.64], R72 ;  /* 0x00000048d8007986 */ /* 0x0003e6000c101d04 */
[-C--:B0-----:R-:W-:Y:S01]  /*19a00*/  FFMA.FTZ R81, R139, R93.reuse, R8 ;  /* 0x0000005d8b517223 */ /* 0x081fe20000010008 */
[-C--:B------:R-:W-:Y:S01]  /*19a10*/  FFMA.FTZ R80, R41, R92.reuse, R50 ;  /* 0x0000005c29507223 */ /* 0x080fe20000010032 */
[----:B------:R-:W-:Y:S01]  /*19a20*/  FFMA.FTZ R93, R140, R93, R7 ;  /* 0x0000005d8c5d7223 */ /* 0x000fe20000010007 */
[----:B------:R-:W-:Y:S01]  /*19a30*/  FFMA.FTZ R92, R39, R92, R48 ;  /* 0x0000005c275c7223 */ /* 0x000fe20000010030 */
[----:B------:R-:W-:Y:S01]  /*19a40*/  FFMA.FTZ R63, R151, R221, R0 ;  /* 0x000000dd973f7223 */ /* 0x000fe20000010000 */
[----:B------:R-:W-:Y:S01]  /*19a50*/  FFMA.FTZ R62, R34, R220, R45 ;  /* 0x000000dc223e7223 */ /* 0x000fe2000001002d */
[----:B------:R-:W-:Y:S01]  /*19a60*/  FFMA.FTZ R61, R144, R219, R3 ;  /* 0x000000db903d7223 */ /* 0x000fe20000010003 */
[----:B------:R-:W-:Y:S01]  /*19a70*/  FFMA.FTZ R60, R35, R218, R44 ;  /* 0x000000da233c7223 */ /* 0x000fe2000001002c */
[----:B------:R0:W-:Y:S04]  /*19a80*/  STG.E.128 desc[UR4][R214.64], R76 ;  /* 0x0000004cd6007986 */ /* 0x0001e8000c101d04 */
[----:B------:R0:W-:Y:S04]  /*19a90*/  STG.E.128 desc[UR4][R148.64], R80 ;  /* 0x0000005094007986 */ /* 0x0001e8000c101d04 */
[----:B------:R0:W-:Y:S01]  /*19aa0*/  STG.E.128 desc[UR4][R212.64], R92 ;  /* 0x0000005cd4007986 */ /* 0x0001e2000c101d04 */
[----:B-1----:R-:W-:-:S03]  /*19ab0*/  SEL R216, RZ, 0x1, P1 ;  /* 0x00000001ffd87807 */ /* 0x002fc60000800000 */
[----:B------:R0:W-:Y:S04]  /*19ac0*/  STG.E.128 desc[UR4][R146.64], R56 ;  /* 0x0000003892007986 */ /* 0x0001e8000c101d04 */
[----:B------:R0:W-:Y:S01]  /*19ad0*/  STG.E.128 desc[UR4][R210.64], R60 ;  /* 0x0000003cd2007986 */ /* 0x0001e2000c101d04 */
[----:B------:R-:W-:Y:S05]  /*19ae0*/  @!P2 BRA `(.L_x_22998) ;  /* 0xfffffe7c00eca947 */ /* 0x000fea000383ffff */
[----:B------:R-:W-:Y:S05]  /*19af0*/  EXIT ;  /* 0x000000000000794d */ /* 0x000fea0003800000 */
.L_x_22997:
[----:B------:R-:W-:Y:S01]  /*19b00*/  IMAD.MOV.U32 R226, RZ, RZ, R216 ;  /* 0x000000ffffe27224 */ /* 0x000fe200078e00d8 */
[----:B------:R-:W-:Y:S01]  /*19b10*/  MOV R225, 0x1 ;  /* 0x0000000100e17802 */ /* 0x000fe20000000f00 */
[----:B------:R-:W-:Y:S01]  /*19b20*/  IMAD.MOV.U32 R228, RZ, RZ, 0x1f ;  /* 0x0000001fffe47424 */ /* 0x000fe200078e00ff */
[----:B------:R-:W-:-:S07]  /*19b30*/  MOV R223, 0xffffffff ;  /* 0xffffffff00df7802 */ /* 0x000fce0000000f00 */
[----:B0-----:R-:W-:Y:S05]  /*19b40*/  WARPSYNC.COLLECTIVE R223, `(.L_x_22999) ;  /* 0x00000000df087348 */ /* 0x001fea0003c00000 */
[----:B------:R1:W2:Y:S02]  /*19b50*/  SHFL.BFLY P3, R224, R226, R225, R228 ;  /* 0x0c0000e1e2e07389 */ /* 0x0002a400000600e4 */
[----:B012---:R-:W-:Y:S01]  /*19b60*/  ENDCOLLECTIVE ;  /* 0x000000000000791b */ /* 0x007fe20003800000 */
.L_x_22999:
[----:B------:R-:W-:Y:S02]  /*19b70*/  IMAD.MOV.U32 R225, RZ, RZ, 0x2 ;  /* 0x00000002ffe17424 */ /* 0x000fe400078e00ff */
[----:B------:R-:W-:-:S04]  /*19b80*/  IMAD.MOV.U32 R147, RZ, RZ, R224 ;  /* 0x000000ffff937224 */ /* 0x000fc800078e00e0 */
[----:B------:R-:W-:-:S05]  /*19b90*/  FADD.FTZ R218, R216, R147 ;  /* 0x00000093d8da7221 */ /* 0x000fca0000010000 */
[----:B------:R-:W-:-:S07]  /*19ba0*/  MOV R226, R218 ;  /* 0x000000da00e27202 */ /* 0x000fce0000000f00 */
[----:B------:R-:W-:Y:S05]  /*19bb0*/  WARPSYNC.COLLECTIVE R223, `(.L_x_23000) ;  /* 0x00000000df087348 */ /* 0x000fea0003c00000 */
[----:B------:R0:W1:Y:S02]  /*19bc0*/  SHFL.BFLY P3, R224, R226, R225, R228 ;  /* 0x0c0000e1e2e07389 */ /* 0x00006400000600e4 */
[----:B01----:R-:W-:Y:S01]  /*19bd0*/  ENDCOLLECTIVE ;  /* 0x000000000000791b */ /* 0x003fe20003800000 */
.L_x_23000:
[----:B------:R-:W-:Y:S01]  /*19be0*/  HFMA2.MMA R225, -RZ, RZ, 0, 2.384185791015625e-07 ;  /* 0x00000004ffe17435 */ /* 0x000fe200000001ff */
[----:B------:R-:W-:-:S05]  /*19bf0*/  MOV R147, R224 ;  /* 0x000000e000937202 */ /* 0x000fca0000000f00 */
[----:B------:R-:W-:-:S04]  /*19c00*/  FADD.FTZ R219, R218, R147 ;  /* 0x00000093dadb7221 */ /* 0x000fc80000010000 */
[----:B------:R-:W-:-:S07]  /*19c10*/  IMAD.MOV.U32 R226, RZ, RZ, R219 ;  /* 0x000000ffffe27224 */ /* 0x000fce00078e00db */
[----:B------:R-:W-:Y:S05]  /*19c20*/  WARPSYNC.COLLECTIVE R223, `(.L_x_23001) ;  /* 0x00000000df087348 */ /* 0x000fea0003c00000 */
[----:B------:R0:W1:Y:S02]  /*19c30*/  SHFL.BFLY P3, R224, R226, R225, R228 ;  /* 0x0c0000e1e2e07389 */ /* 0x00006400000600e4 */
[----:B01----:R-:W-:Y:S01]  /*19c40*/  ENDCOLLECTIVE ;  /* 0x000000000000791b */ /* 0x003fe20003800000 */
.L_x_23001:
[----:B------:R-:W-:Y:S02]  /*19c50*/  IMAD.MOV.U32 R225, RZ, RZ, 0x8 ;  /* 0x00000008ffe17424 */ /* 0x000fe400078e00ff */
[----:B------:R-:W-:-:S04]  /*19c60*/  IMAD.MOV.U32 R146, RZ, RZ, R224 ;  /* 0x000000ffff927224 */ /* 0x000fc800078e00e0 */
[----:B------:R-:W-:-:S05]  /*19c70*/  FADD.FTZ R220, R219, R146 ;  /* 0x00000092dbdc7221 */ /* 0x000fca0000010000 */
[----:B------:R-:W-:-:S07]  /*19c80*/  MOV R226, R220 ;  /* 0x000000dc00e27202 */ /* 0x000fce0000000f00 */
[----:B------:R-:W-:Y:S05]  /*19c90*/  WARPSYNC.COLLECTIVE R223, `(.L_x_23002) ;  /* 0x00000000df087348 */ /* 0x000fea0003c00000 */
[----:B------:R0:W1:Y:S02]  /*19ca0*/  SHFL.BFLY P3, R224, R226, R225, R228 ;  /* 0x0c0000e1e2e07389 */ /* 0x00006400000600e4 */
[----:B01----:R-:W-:Y:S01]  /*19cb0*/  ENDCOLLECTIVE ;  /* 0x000000000000791b */ /* 0x003fe20003800000 */
.L_x_23002:
[----:B------:R-:W-:Y:S01]  /*19cc0*/  HFMA2.MMA R225, -RZ, RZ, 0, 9.5367431640625e-07 ;  /* 0x00000010ffe17435 */ /* 0x000fe200000001ff */
[----:B------:R-:W-:-:S05]  /*19cd0*/  MOV R147, R224 ;  /* 0x000000e000937202 */ /* 0x000fca0000000f00 */
[----:B------:R-:W-:-:S04]  /*19ce0*/  FADD.FTZ R221, R220, R147 ;  /* 0x00000093dcdd7221 */ /* 0x000fc80000010000 */
[----:B------:R-:W-:-:S07]  /*19cf0*/  IMAD.MOV.U32 R226, RZ, RZ, R221 ;  /* 0x000000ffffe27224 */ /* 0x000fce00078e00dd */
[----:B------:R-:W-:Y:S05]  /*19d00*/  WARPSYNC.COLLECTIVE R223, `(.L_x_23003) ;  /* 0x00000000df087348 */ /* 0x000fea0003c00000 */
[----:B------:R0:W1:Y:S02]  /*19d10*/  SHFL.BFLY P3, R224, R226, R225, R228 ;  /* 0x0c0000e1e2e07389 */ /* 0x00006400000600e4 */
[----:B01----:R-:W-:Y:S01]  /*19d20*/  ENDCOLLECTIVE ;  /* 0x000000000000791b */ /* 0x003fe20003800000 */
.L_x_23003:
        /* <DEDUP_REMOVED lines=72> */
.L_x_23004:
[----:B------:R-:W-:Y:S01]  /*1a1b0*/  HFMA2.MMA R225, -RZ, RZ, 0, 1.1920928955078125e-07 ;  /* 0x00000002ffe17435 */ /* 0x000fe200000001ff */
[----:B------:R-:W-:-:S05]  /*1a1c0*/  MOV R216, R224 ;  /* 0x000000e000d87202 */ /* 0x000fca0000000f00 */
[----:B------:R-:W-:-:S04]  /*1a1d0*/  FADD.FTZ R216, R147, R216 ;  /* 0x000000d893d87221 */ /* 0x000fc80000010000 */
[----:B------:R-:W-:-:S07]  /*1a1e0*/  IMAD.MOV.U32 R226, RZ, RZ, R216 ;  /* 0x000000ffffe27224 */ /* 0x000fce00078e00d8 */
[----:B------:R-:W-:Y:S05]  /*1a1f0*/  WARPSYNC.COLLECTIVE R223, `(.L_x_23005) ;  /* 0x00000000df087348 */ /* 0x000fea0003c00000 */
[----:B------:R0:W1:Y:S02]  /*1a200*/  SHFL.BFLY P3, R224, R226, R225, R228 ;  /* 0x0c0000e1e2e07389 */ /* 0x00006400000600e4 */
[----:B01----:R-:W-:Y:S01]  /*1a210*/  ENDCOLLECTIVE ;  /* 0x000000000000791b */ /* 0x003fe20003800000 */
.L_x_23005:
[----:B------:R-:W-:Y:S02]  /*1a220*/  IMAD.MOV.U32 R225, RZ, RZ, 0x4 ;  /* 0x00000004ffe17424 */ /* 0x000fe400078e00ff */
[----:B------:R-:W-:-:S04]  /*1a230*/  IMAD.MOV.U32 R219, RZ, RZ, R224 ;  /* 0x000000ffffdb7224 */ /* 0x000fc800078e00e0 */
[----:B------:R-:W-:-:S05]  /*1a240*/  FADD.FTZ R219, R216, R219 ;  /* 0x000000dbd8db7221 */ /* 0x000fca0000010000 */
[----:B------:R-:W-:-:S07]  /*1a250*/  MOV R226, R219 ;  /* 0x000000db00e27202 */ /* 0x000fce0000000f00 */
[----:B------:R-:W-:Y:S05]  /*1a260*/  WARPSYNC.COLLECTIVE R223, `(.L_x_23006) ;  /* 0x00000000df087348 */ /* 0x000fea0003c00000 */
[----:B------:R0:W1:Y:S02]  /*1a270*/  SHFL.BFLY P3, R224, R226, R225, R228 ;  /* 0x0c0000e1e2e07389 */ /* 0x00006400000600e4 */
[----:B01----:R-:W-:Y:S01]  /*1a280*/  ENDCOLLECTIVE ;  /* 0x000000000000791b */ /* 0x003fe20003800000 */
.L_x_23006:
[----:B------:R-:W-:Y:S01]  /*1a290*/  HFMA2.MMA R225, -RZ, RZ, 0, 4.76837158203125e-07 ;  /* 0x00000008ffe17435 */ /* 0x000fe200000001ff */
[----:B------:R-:W-:-:S05]  /*1a2a0*/  MOV R218, R224 ;  /* 0x000000e000da7202 */ /* 0x000fca0000000f00 */
[----:B------:R-:W-:-:S04]  /*1a2b0*/  FADD.FTZ R218, R219, R218 ;  /* 0x000000dadbda7221 */ /* 0x000fc80000010000 */
[----:B------:R-:W-:-:S07]  /*1a2c0*/  IMAD.MOV.U32 R226, RZ, RZ, R218 ;  /* 0x000000ffffe27224 */ /* 0x000fce00078e00da */
[----:B------:R-:W-:Y:S05]  /*1a2d0*/  WARPSYNC.COLLECTIVE R223, `(.L_x_23007) ;  /* 0x00000000df087348 */ /* 0x000fea0003c00000 */
[----:B------:R0:W1:Y:S02]  /*1a2e0*/  SHFL.BFLY P3, R224, R226, R225, R228 ;  /* 0x0c0000e1e2e07389 */ /* 0x00006400000600e4 */
[----:B01----:R-:W-:Y:S01]  /*1a2f0*/  ENDCOLLECTIVE ;  /* 0x000000000000791b */ /* 0x003fe20003800000 */
.L_x_23007:
[----:B------:R-:W-:Y:S02]  /*1a300*/  IMAD.MOV.U32 R225, RZ, RZ, 0x10 ;  /* 0x00000010ffe17424 */ /* 0x000fe400078e00ff */
[----:B------:R-:W-:-:S04]  /*1a310*/  IMAD.MOV.U32 R221, RZ, RZ, R224 ;  /* 0x000000ffffdd7224 */ /* 0x000fc800078e00e0 */
[----:B------:R-:W-:-:S05]  /*1a320*/  FADD.FTZ R221, R218, R221 ;  /* 0x000000dddadd7221 */ /* 0x000fca0000010000 */
[----:B------:R-:W-:-:S07]  /*1a330*/  MOV R226, R221 ;  /* 0x000000dd00e27202 */ /* 0x000fce0000000f00 */
[----:B------:R-:W-:Y:S05]  /*1a340*/  WARPSYNC.COLLECTIVE R223, `(.L_x_23008) ;  /* 0x00000000df087348 */ /* 0x000fea0003c00000 */
[----:B------:R0:W1:Y:S02]  /*1a350*/  SHFL.BFLY P3, R224, R226, R225, R228 ;  /* 0x0c0000e1e2e07389 */ /* 0x00006400000600e4 */
[----:B01----:R-:W-:Y:S01]  /*1a360*/  ENDCOLLECTIVE ;  /* 0x000000000000791b */ /* 0x003fe20003800000 */
.L_x_23008:
[----:B------:R-:W-:Y:S01]  /*1a370*/  MOV R220, R224 ;  /* 0x000000e000dc7202 */ /* 0x000fe20000000f00 */
[----:B------:R-:W-:Y:S06]  /*1a380*/  BRA `(.L_x_23009) ;  /* 0xffffffe400d47947 */ /* 0x000fec000383ffff */
.L_x_23010:
        /* <DEDUP_REMOVED lines=15> */
.L_x_27089:


//--------------------- .text._ZN10layer_norm31ln_parallel_residual_fwd_kernelINS_13Kernel_traitsI6__halfffffjLj8192ELj1ELj1ELj8ELj16ENS_18Kernel_traits_baseILj8192ES2_ffffjLj256EEEEELb1ELb1ELb0EEEvNS_9FwdParamsE --------------------------
	.section	.text._ZN10layer_norm31ln_parallel_residual_fwd_kernelINS_13Kernel_traitsI6__halfffffjLj8192ELj1ELj1ELj8ELj16ENS_18Kernel_traits_baseILj8192ES2_ffffjLj256EEEEELb1ELb1ELb0EEEvNS_9FwdParamsE,"ax",@progbits
	.align	128
        .global         _ZN10layer_norm31ln_parallel_residual_fwd_kernelINS_13Kernel_traitsI6__halfffffjLj8192ELj1ELj1ELj8ELj16ENS_18Kernel_traits_baseILj8192ES2_ffffjLj256EEEEELb1ELb1ELb0EEEvNS_9FwdParamsE
        .type           _ZN10layer_norm31ln_parallel_residual_fwd_kernelINS_13Kernel_traitsI6__halfffffjLj8192ELj1ELj1ELj8ELj16ENS_18Kernel_traits_baseILj8192ES2_ffffjLj256EEEEELb1ELb1ELb0EEEvNS_9FwdParamsE,@function
        .size           _ZN10layer_norm31ln_parallel_residual_fwd_kernelINS_13Kernel_traitsI6__halfffffjLj8192ELj1ELj1ELj8ELj16ENS_18Kernel_traits_baseILj8192ES2_ffffjLj256EEEEELb1ELb1ELb0EEEvNS_9FwdParamsE,(.L_x_27090 - _ZN10layer_norm31ln_parallel_residual_fwd_kernelINS_13Kernel_traitsI6__halfffffjLj8192ELj1ELj1ELj8ELj16ENS_18Kernel_traits_baseILj8192ES2_ffffjLj256EEEEELb1ELb1ELb0EEEvNS_9FwdParamsE)
        .other          _ZN10layer_norm31ln_parallel_residual_fwd_kernelINS_13Kernel_traitsI6__halfffffjLj8192ELj1ELj1ELj8ELj16ENS_18Kernel_traits_baseILj8192ES2_ffffjLj256EEEEELb1ELb1ELb0EEEvNS_9FwdParamsE,@"STO_CUDA_ENTRY STV_DEFAULT"
_ZN10layer_norm31ln_parallel_residual_fwd_kernelINS_13Kernel_traitsI6__halfffffjLj8192ELj1ELj1ELj8ELj16ENS_18Kernel_traits_baseILj8192ES2_ffffjLj256EEEEELb1ELb1ELb0EEEvNS_9FwdParamsE:
.text._ZN10layer_norm31ln_parallel_residual_fwd_kernelINS_13Kernel_traitsI6__halfffffjLj8192ELj1ELj1ELj8ELj16ENS_18Kernel_traits_baseILj8192ES2_ffffjLj256EEEEELb1ELb1ELb0EEEvNS_9FwdParamsE:
        /* <DEDUP_REMOVED lines=32> */
[C---:B------:R-:W-:Y:S01]  /*0200*/  VIADD R7, R118.reuse, 0x3c6ef372 ;  /* 0x3c6ef37276077836 */ /* 0x040fe20000000000 */
[----:B------:R-:W-:Y:S01]  /*0210*/  LOP3.LUT R14, R11, R6, R5, 0x96, !PT ;  /* 0x000000060b0e7212 */ /* 0x000fe200078e9605 */
[----:B------:R-:W-:Y:S02]  /*0220*/  VIADD R6, R118, 0x9e3779b9 ;  /* 0x9e3779b976067836 */ /* 0x000fe40000000000 */
[----:B------:R-:W-:-:S04]  /*0230*/  IMAD.WIDE.U32 R12, R12, -0x326172a9, RZ ;  /* 0xcd9e8d570c0c7825 */ /* 0x000fc800078e00ff */
[----:B------:R-:W-:Y:S01]  /*0240*/  IMAD.WIDE.U32 R14, R14, -0x326172a9, RZ ;  /* 0xcd9e8d570e0e7825 */ /* 0x000fe200078e00ff */
[----:B------:R-:W-:Y:S02]  /*0250*/  LOP3.LUT R13, R13, R6, R8, 0x96, !PT ;  /* 0x000000060d0d7212 */ /* 0x000fe400078e9608 */
[----:B------:R-:W-:Y:S01]  /*0260*/  IADD3 R8, R119, 0x76cf5d0a, RZ ;  /* 0x76cf5d0a77087810 */ /* 0x000fe20007ffe0ff */
[----:B------:R-:W-:Y:S01]  /*0270*/  VIADD R11, R118, 0xdaa66d2b ;  /* 0xdaa66d2b760b7836 */ /* 0x000fe20000000000 */
[----:B------:R-:W-:Y:S01]  /*0280*/  LOP3.LUT R16, R15, R12, R7, 0x96, !PT ;  /* 0x0000000c0f107212 */ /* 0x000fe200078e9607 */
[----:B------:R-:W-:-:S04]  /*0290*/  IMAD.WIDE.U32 R12, R13, -0x2daee0ad, RZ ;  /* 0xd2511f530d0c7825 */ /* 0x000fc800078e00ff */
[----:B------:R-:W-:Y:S01]  /*02a0*/  IMAD.WIDE.U32 R16, R16, -0x2daee0ad, RZ ;  /* 0xd2511f5310107825 */ /* 0x000fe200078e00ff */
[----:B------:R-:W-:Y:S02]  /*02b0*/  LOP3.LUT R18, R13, R10, R8, 0x96, !PT ;  /* 0x0000000a0d127212 */ /* 0x000fe400078e9608 */
[----:B------:R-:W-:Y:S02]  /*02c0*/  LOP3.LUT R10, R0, 0xff, RZ, 0xc0, !PT ;  /* 0x000000ff000a7812 */ /* 0x000fe400078ec0ff */
[----:B0-----:R-:W-:Y:S01]  /*02d0*/  SHF.R.S32.HI R13, RZ, 0x1f, R64 ;  /* 0x0000001fff0d7819 */ /* 0x001fe20000011440 */
[----:B------:R-:W-:Y:S01]  /*02e0*/  IMAD.WIDE.U32 R18, R18, -0x326172a9, RZ ;  /* 0xcd9e8d5712127825 */ /* 0x000fe200078e00ff */
[----:B------:R-:W-:Y:S02]  /*02f0*/  LOP3.LUT R22, R17, R12, R9, 0x96, !PT ;  /* 0x0000000c11167212 */ /* 0x000fe400078e9609 */
[----:B------:R-:W-:Y:S01]  /*0300*/  LEA.HI R64, R13, R64, RZ, 0x2 ;  /* 0x000000400d407211 */ /* 0x000fe200078f10ff */
[----:B------:R-:W-:Y:S01]  /*0310*/  IMAD.MOV.U32 R47, RZ, RZ, R10 ;  /* 0x000000ffff2f7224 */ /* 0x000fe200078e000a */
[----:B------:R-:W-:Y:S01]  /*0320*/  IADD3 R12, R118, 0x78dde6e4, RZ ;  /* 0x78dde6e4760c7810 */ /* 0x000fe20007ffe0ff */
[----:B------:R-:W-:Y:S01]  /*0330*/  IMAD.WIDE.U32 R22, R22, -0x326172a9, RZ ;  /* 0xcd9e8d5716167825 */ /* 0x000fe200078e00ff */
[----:B------:R-:W-:-:S02]  /*0340*/  LOP3.LUT R19, R19, R14, R11, 0x96, !PT ;  /* 0x0000000e13137212 */ /* 0x000fc400078e960b */
[----:B------:R-:W-:Y:S01]  /*0350*/  LOP3.LUT R15, R47, 0xff, RZ, 0x3c, !PT ;  /* 0x000000ff2f0f7812 */ /* 0x000fe200078e3cff */
[----:B------:R-:W-:Y:S01]  /*0360*/  VIADD R13, R119, 0xed9eba14 ;  /* 0xed9eba14770d7836 */ /* 0x000fe20000000000 */
[----:B------:R-:W-:Y:S01]  /*0370*/  LOP3.LUT R24, R23, R18, R12, 0x96, !PT ;  /* 0x0000001217187212 */ /* 0x000fe200078e960c */
[----:B------:R-:W-:Y:S01]  /*0380*/  IMAD.WIDE.U32 R18, R19, -0x2daee0ad, RZ ;  /* 0xd2511f5313127825 */ /* 0x000fe200078e00ff */
[----:B------:R-:W-:Y:S02]  /*0390*/  LEA.HI.SX32 R15, R64, R15, 0x1e ;  /* 0x0000000f400f7211 */ /* 0x000fe400078ff2ff */
[----:B------:R-:W-:Y:S01]  /*03a0*/  IADD3 R14, R119, -0x56f99767, RZ ;  /* 0xa9066899770e7810 */ /* 0x000fe20007ffe0ff */
[----:B------:R-:W-:Y:S01]  /*03b0*/  IMAD.WIDE.U32 R24, R24, -0x2daee0ad, RZ ;  /* 0xd2511f5318187825 */ /* 0x000fe200078e00ff */
[C---:B------:R-:W-:Y:S02]  /*03c0*/  LOP3.LUT P6, RZ, R15.reuse, 0xffffff00, RZ, 0xc0, !PT ;  /* 0xffffff000fff7812 */ /* 0x040fe400078cc0ff */
[C---:B------:R-:W-:Y:S01]  /*03d0*/  ISETP.GE.U32.AND P5, PT, R15.reuse, 0x200, PT ;  /* 0x000002000f00780c */ /* 0x040fe20003fa6070 */
[----:B------:R-:W-:Y:S01]  /*03e0*/  VIADD R17, R118, 0xb54cda56 ;  /* 0xb54cda5676117836 */ /* 0x000fe20000000000 */
[----:B------:R-:W-:-:S02]  /*03f0*/  ISETP.GE.U32.AND P4, PT, R15, 0x300, PT ;  /* 0x000003000f00780c */ /* 0x000fc40003f86070 */
[----:B------:R-:W-:Y:S02]  /*0400*/  ISETP.GE.U32.AND P3, PT, R15, 0x400, PT ;  /* 0x000004000f00780c */ /* 0x000fe40003f66070 */
[----:B------:R-:W-:Y:S01]  /*0410*/  LOP3.LUT R19, R19, R16, R13, 0x96, !PT ;  /* 0x0000001013137212 */ /* 0x000fe200078e960d */
[----:B------:R-:W-:Y:S01]  /*0420*/  VIADD R16, R118, 0x1715609d ;  /* 0x1715609d76107836 */ /* 0x000fe20000000000 */
[----:B------:R-:W-:Y:S02]  /*0430*/  ISETP.GE.U32.AND P2, PT, R15, 0x500, PT ;  /* 0x000005000f00780c */ /* 0x000fe40003f46070 */
[----:B------:R-:W-:Y:S01]  /*0440*/  LOP3.LUT R26, R25, R18, R14, 0x96, !PT ;  /* 0x00000012191a7212 */ /* 0x000fe200078e960e */
[----:B------:R-:W-:Y:S01]  /*0450*/  IMAD.WIDE.U32 R18, R19, -0x326172a9, RZ ;  /* 0xcd9e8d5713127825 */ /* 0x000fe200078e00ff */
[----:B------:R-:W-:-:S03]  /*0460*/  @P6 LOP3.LUT R21, R21, 0x8, RZ, 0xfc, !PT ;  /* 0x0000000815156812 */ /* 0x000fc600078efcff */
[----:B------:R-:W-:Y:S01]  /*0470*/  IMAD.WIDE.U32 R26, R26, -0x326172a9, RZ ;  /* 0xcd9e8d571a1a7825 */ /* 0x000fe200078e00ff */
[----:B------:R-:W-:Y:S02]  /*0480*/  LOP3.LUT R21, R21, 0xfffffbff, RZ, 0xc0, !PT ;  /* 0xfffffbff15157812 */ /* 0x000fe400078ec0ff */
[----:B------:R-:W-:Y:S02]  /*0490*/  LOP3.LUT R20, R19, R22, R16, 0x96, !PT ;  /* 0x0000001613147212 */ /* 0x000fe400078e9610 */
[----:B------:R-:W-:Y:S02]  /*04a0*/  @P5 LOP3.LUT R21, R21, 0x400, RZ, 0xfc, !PT ;  /* 0x0000040015155812 */ /* 0x000fe400078efcff */
[----:B------:R-:W-:Y:S02]  /*04b0*/  LEA.HI R19, R0, UR6, RZ, 0x18 ;  /* 0x0000000600137c11 */ /* 0x000fe4000f8fc0ff */
[----:B------:R-:W-:Y:S02]  /*04c0*/  LOP3.LUT R21, R21, 0xfffffdff, RZ, 0xc0, !PT ;  /* 0xfffffdff15157812 */ /* 0x000fe400078ec0ff */
[----:B------:R-:W-:-:S02]  /*04d0*/  LOP3.LUT R40, R27, R18, R17, 0x96, !PT ;  /* 0x000000121b287212 */ /* 0x000fc400078e9611 */
[----:B------:R-:W-:Y:S02]  /*04e0*/  @P4 LOP3.LUT R21, R21, 0x200, RZ, 0xfc, !PT ;  /* 0x0000020015154812 */ /* 0x000fe400078efcff */
[----:B------:R-:W-:Y:S02]  /*04f0*/  IADD3 R18, R119, 0x646e171e, RZ ;  /* 0x646e171e77127810 */ /* 0x000fe40007ffe0ff */
        /* <DEDUP_REMOVED lines=16> */
.L_x_23012:
[----:B------:R-:W-:Y:S05]  /*0600*/  BSYNC B0 ;  /* 0x0000000000007941 */ /* 0x000fea0003800000 */
.L_x_23011:
        /* <DEDUP_REMOVED lines=11> */
[----:B------:R-:W-:Y:S01]  /*06c0*/  VIADD R47, R47, 0x100 ;  /* 0x000001002f2f7836 */ /* 0x000fe20000000000 */
[----:B0-----:R-:W-:-:S07]  /*06d0*/  @!P0 CS2R R32, SRZ ;  /* 0x0000000000208805 */ /* 0x001fce000001ff00 */
.L_x_23014:
[----:B------:R-:W-:Y:S05]  /*06e0*/  BSYNC B0 ;  /* 0x0000000000007941 */ /* 0x000fea0003800000 */
.L_x_23013:
        /* <DEDUP_REMOVED lines=13> */
.L_x_23016:
[----:B------:R-:W-:Y:S05]  /*07c0*/  BSYNC B0 ;  /* 0x0000000000007941 */ /* 0x000fea0003800000 */
.L_x_23015:
        /* <DEDUP_REMOVED lines=13> */
.L_x_23018:
[----:B------:R-:W-:Y:S05]  /*08a0*/  BSYNC B0 ;  /* 0x0000000000007941 */ /* 0x000fea0003800000 */
.L_x_23017:
        /* <DEDUP_REMOVED lines=13> */
.L_x_23020:
[----:B------:R-:W-:Y:S05]  /*0980*/  BSYNC B0 ;  /* 0x0000000000007941 */ /* 0x000fea0003800000 */
.L_x_23019:
[----:B------:R-:W-:Y:S01]  /*0990*/  ISETP.GE.U32.AND P0, PT, R15, 0x600, PT ;  /* 0x000006000f00780c */ /* 0x000fe20003f06070 */
[----:B------:R-:W-:Y:S01]  /*09a0*/  IMAD.WIDE.U32 R22, R20, -0x2daee0ad, RZ ;  /* 0xd2511f5314167825 */ /* 0x000fe200078e00ff */
[----:B------:R-:W-:Y:S01]  /*09b0*/  LOP3.LUT R21, R21, 0xffffffbf, RZ, 0xc0, !PT ;  /* 0xffffffbf15157812 */ /* 0x000fe200078ec0ff */
[----:B------:R-:W-:Y:S02]  /*09c0*/  BSSY B0, `(.L_x_23021) ;  /* 0x0000013000007945 */ /* 0x000fe40003800000 */
[----:B------:R-:W-:Y:S01]  /*09d0*/  IMAD.WIDE.U32 R28, R40, -0x2daee0ad, RZ ;  /* 0xd2511f53281c7825 */ /* 0x000fe200078e00ff */
[----:B------:R-:W-:-:S03]  /*09e0*/  LOP3.LUT R23, R23, R24, R18, 0x96, !PT ;  /* 0x0000001817177212 */ /* 0x000fc600078e9612 */
[----:B------:R-:W-:-:S04]  /*09f0*/  VIADD R20, R119, 0x1fd5c5a3 ;  /* 0x1fd5c5a377147836 */ /* 0x000fc80000000000 */
[----:B------:R-:W-:Y:S02]  /*0a00*/  @P0 LOP3.LUT R21, R21, 0x40, RZ, 0xfc, !PT ;  /* 0x0000004015150812 */ /* 0x000fe400078efcff */
[----:B------:R-:W-:Y:S02]  /*0a10*/  LOP3.LUT R68, R29, R22, R20, 0x96, !PT ;  /* 0x000000161d447212 */ /* 0x000fe400078e9614 */
[----:B------:R-:W-:Y:S01]  /*0a20*/  IADD3 R22, R118, 0x5384540f, RZ ;  /* 0x5384540f76167810 */ /* 0x000fe20007ffe0ff */
        /* <DEDUP_REMOVED lines=12> */
.L_x_23022:
[----:B------:R-:W-:Y:S05]  /*0af0*/  BSYNC B0 ;  /* 0x0000000000007941 */ /* 0x000fea0003800000 */
.L_x_23021:
[----:B------:R-:W-:Y:S01]  /*0b00*/  ISETP.GE.U32.AND P0, PT, R15, 0x700, PT ;  /* 0x000007000f00780c */ /* 0x000fe20003f06070 */
[----:B------:R-:W-:Y:S01]  /*0b10*/  IMAD.WIDE.U32 R24, R23, -0x326172a9, RZ ;  /* 0xcd9e8d5717187825 */ /* 0x000fe200078e00ff */
[----:B------:R-:W-:Y:S01]  /*0b20*/  LOP3.LUT R21, R21, 0xffffffdf, RZ, 0xc0, !PT ;  /* 0xffffffdf15157812 */ /* 0x000fe200078ec0ff */
[----:B------:R-:W-:Y:S02]  /*0b30*/  BSSY B0, `(.L_x_23023) ;  /* 0x0000013000007945 */ /* 0x000fe40003800000 */
[----:B------:R-:W-:Y:S01]  /*0b40*/  IMAD.HI.U32 R27, R68, -0x326172a9, RZ ;  /* 0xcd9e8d57441b7827 */ /* 0x000fe200078e00ff */
[----:B------:R-:W-:-:S03]  /*0b50*/  LOP3.LUT R67, R25, R26, R22, 0x96, !PT ;  /* 0x0000001a19437212 */ /* 0x000fc600078e9616 */
[----:B------:R-:W-:-:S04]  /*0b60*/  VIADD R23, R118, 0xf1bbcdc8 ;  /* 0xf1bbcdc876177836 */ /* 0x000fc80000000000 */
[----:B------:R-:W-:Y:S02]  /*0b70*/  @P0 LOP3.LUT R21, R21, 0x20, RZ, 0xfc, !PT ;  /* 0x0000002015150812 */ /* 0x000fe400078efcff */
[----:B------:R-:W-:Y:S02]  /*0b80*/  LOP3.LUT R69, R27, R24, R23, 0x96, !PT ;  /* 0x000000181b457212 */ /* 0x000fe400078e9617 */
[----:B------:R-:W-:Y:S01]  /*0b90*/  IADD3 R24, R119, -0x24c28bd8, RZ ;  /* 0xdb3d742877187810 */ /* 0x000fe20007ffe0ff */
        /* <DEDUP_REMOVED lines=12> */
.L_x_23024:
[----:B------:R-:W-:Y:S05]  /*0c60*/  BSYNC B0 ;  /* 0x0000000000007941 */ /* 0x000fea0003800000 */
.L_x_23023:
[----:B------:R-:W-:Y:S01]  /*0c70*/  ISETP.GE.U32.AND P0, PT, R15, 0x800, PT ;  /* 0x000008000f00780c */ /* 0x000fe20003f06070 */
[----:B------:R-:W-:Y:S01]  /*0c80*/  BSSY B0, `(.L_x_23025) ;  /* 0x000000f000007945 */ /* 0x000fe20003800000 */
[----:B------:R-:W-:Y:S01]  /*0c90*/  LOP3.LUT R21, R21, 0xffffffef, RZ, 0xc0, !PT ;  /* 0xffffffef15157812 */ /* 0x000fe200078ec0ff */
[----:B------:R-:W-:-:S10]  /*0ca0*/  IMAD.HI.U32 R25, R67, -0x2daee0ad, RZ ;  /* 0xd2511f5343197827 */ /* 0x000fd400078e00ff */
        /* <DEDUP_REMOVED lines=12> */
.L_x_23026:
[----:B------:R-:W-:Y:S05]  /*0d70*/  BSYNC B0 ;  /* 0x0000000000007941 */ /* 0x000fea0003800000 */
.L_x_23025:
[----:B------:R-:W-:Y:S01]  /*0d80*/  ULDC UR6, c[0x0][0x214] ;  /* 0x0000850000067ab9 */ /* 0x000fe20000000800 */
[----:B------:R-:W-:Y:S02]  /*0d90*/  LOP3.LUT R70, R25, R28, R24, 0x96, !PT ;  /* 0x0000001c19467212 */ /* 0x000fe400078e9618 */
[----:B------:R-:W-:-:S13]  /*0da0*/  ISETP.GE.AND P0, PT, R19, UR6, PT ;  /* 0x0000000613007c0c */ /* 0x000fda000bf06270 */
[----:B------:R-:W-:Y:S05]  /*0db0*/  @P0 EXIT ;  /* 0x000000000000094d */ /* 0x000fea0003800000 */
[----:B------:R-:W-:Y:S01]  /*0dc0*/  SHF.R.S32.HI R64, RZ, 0x2, R64 ;  /* 0x00000002ff407819 */ /* 0x000fe20000011440 */
[C---:B------:R-:W-:Y:S01]  /*0dd0*/  IMAD.SHL.U32 R29, R0.reuse, 0x20, RZ ;  /* 0x00000020001d7824 */ /* 0x040fe200078e00ff */
[----:B------:R-:W-:Y:S01]  /*0de0*/  LOP3.LUT R28, R0, 0xe0, RZ, 0xc0, !PT ;  /* 0x000000e0001c7812 */ /* 0x000fe200078ec0ff */
[----:B-----5:R-:W-:Y:S01]  /*0df0*/  IMAD.MOV.U32 R124, RZ, RZ, R26 ;  /* 0x000000ffff7c7224 */ /* 0x020fe200078e001a */
[--C-:B------:R-:W-:Y:S01]  /*0e00*/  SHF.R.U64 R123, R26, 0x10, R27.reuse ;  /* 0x000000101a7b7819 */ /* 0x100fe2000000121b */
[----:B------:R-:W-:Y:S01]  /*0e10*/  IMAD.MOV.U32 R49, RZ, RZ, R50 ;  /* 0x000000ffff317224 */ /* 0x000fe200078e0032 */
[----:B------:R-:W-:Y:S01]  /*0e20*/  LOP3.LUT R25, R64, 0xff, RZ, 0xc0, !PT ;  /* 0x000000ff40197812 */ /* 0x000fe200078ec0ff */
[----:B------:R-:W-:Y:S01]  /*0e30*/  IMAD.MOV.U32 R98, RZ, RZ, R52 ;  /* 0x000000ffff627224 */ /* 0x000fe200078e0034 */
[----:B------:R-:W-:Y:S01]  /*0e40*/  LOP3.LUT R26, R29, 0x3e0, RZ, 0xc0, !PT ;  /* 0x000003e01d1a7812 */ /* 0x000fe200078ec0ff */
[----:B------:R-:W-:Y:S01]  /*0e50*/  ULDC.U8 UR6, c[0x0][0x2a0] ;  /* 0x0000a80000067ab9 */ /* 0x000fe20000000000 */
[----:B------:R-:W-:Y:S01]  /*0e60*/  MOV R125, R27 ;  /* 0x0000001b007d7202 */ /* 0x000fe20000000f00 */
[----:B------:R-:W-:Y:S01]  /*0e70*/  IMAD.HI.U32 R48, R69, -0x2daee0ad, RZ ;  /* 0xd2511f5345307827 */ /* 0x000fe200078e00ff */
[----:B------:R-:W-:Y:S01]  /*0e80*/  SHF.R.U32.HI R126, RZ, 0x10, R27 ;  /* 0x00000010ff7e7819 */ /* 0x000fe2000001161b */
[----:B------:R-:W-:Y:S01]  /*0e90*/  ULDC UR18, c[0x0][0x218] ;  /* 0x0000860000127ab9 */ /* 0x000fe20000000800 */
[C---:B------:R-:W-:Y:S01]  /*0ea0*/  VIADDMNMX R28, R25.reuse, -R28, RZ, !PT ;  /* 0x8000001c191c7246 */ /* 0x040fe200078001ff */
[----:B------:R-:W-:Y:S01]  /*0eb0*/  IMAD.MOV.U32 R99, RZ, RZ, R53 ;  /* 0x000000ffff637224 */ /* 0x000fe200078e0035 */
[----:B------:R-:W-:Y:S01]  /*0ec0*/  SHF.R.U32.HI R64, RZ, 0x3, R64 ;  /* 0x00000003ff407819 */ /* 0x000fe20000011640 */
[----:B------:R-:W-:Y:S01]  /*0ed0*/  IMAD.MOV.U32 R103, RZ, RZ, R55 ;  /* 0x000000ffff677224 */ /* 0x000fe200078e0037 */
[----:B------:R-:W-:Y:S01]  /*0ee0*/  SHF.R.U64 R66, R50, 0x10, R51 ;  /* 0x0000001032427819 */ /* 0x000fe20000001233 */
[----:B------:R-:W-:Y:S01]  /*0ef0*/  IMAD R50, R68, -0x326172a9, RZ ;  /* 0xcd9e8d5744327824 */ /* 0x000fe200078e02ff */
[----:B------:R-:W-:Y:S01]  /*0f00*/  SHF.R.U64 R97, R52, 0x10, R53 ;  /* 0x0000001034617819 */ /* 0x000fe20000001235 */
[----:B------:R-:W-:Y:S01]  /*0f10*/  IMAD.HI.U32 R52, R70, -0x326172a9, RZ ;  /* 0xcd9e8d5746347827 */ /* 0x000fe200078e00ff */
[----:B------:R-:W-:Y:S01]  /*0f20*/  VIADDMNMX R27, R25, -R26, RZ, !PT ;  /* 0x8000001a191b7246 */ /* 0x000fe200078001ff */
[----:B------:R-:W-:Y:S01]  /*0f30*/  ULDC UR7, c[0x0][0x290] ;  /* 0x0000a40000077ab9 */ /* 0x000fe20000000800 */
[----:B------:R-:W-:Y:S01]  /*0f40*/  LOP3.LUT R64, R64, 0x1fffffe0, RZ, 0xc0, !PT ;  /* 0x1fffffe040407812 */ /* 0x000fe200078ec0ff */
[----:B------:R-:W-:Y:S01]  /*0f50*/  VIADD R25, R118, 0x8ff34781 ;  /* 0x8ff3478176197836 */ /* 0x000fe20000000000 */
[----:B------:R-:W-:Y:S01]  /*0f60*/  VIMNMX R29, R28, 0x20, PT ;  /* 0x000000201c1d7848 */ /* 0x000fe20003fe0100 */
[----:B------:R-:W-:Y:S01]  /*0f70*/  VIADD R26, R119, 0x96a522ad ;  /* 0x96a522ad771a7836 */ /* 0x000fe20000000000 */
[----:B------:R-:W-:Y:S01]  /*0f80*/  VIMNMX R47, R27, 0x20, PT ;  /* 0x000000201b2f7848 */ /* 0x000fe20003fe0100 */
[----:B------:R-:W-:Y:S01]  /*0f90*/  IMAD.MOV.U32 R106, RZ, RZ, R56 ;  /* 0x000000ffff6a7224 */ /* 0x000fe200078e0038 */
[----:B------:R-:W-:Y:S01]  /*0fa0*/  LOP3.LUT R27, R52, R50, R25, 0x96, !PT ;  /* 0x00000032341b7212 */ /* 0x000fe200078e9619 */
[----:B------:R-:W-:Y:S01]  /*0fb0*/  IMAD.MOV.U32 R110, RZ, RZ, R58 ;  /* 0x000000ffff6e7224 */ /* 0x000fe200078e003a */
[----:B------:R-:W-:Y:S01]  /*0fc0*/  IADD3 R52, R29, R64, RZ ;  /* 0x000000401d347210 */ /* 0x000fe20007ffe0ff */
[----:B------:R-:W-:Y:S01]  /*0fd0*/  HADD2.F32 R29, -RZ, R30.H0_H0 ;  /* 0x2000001eff1d7230 */ /* 0x000fe20000004100 */
[--C-:B------:R-:W-:Y:S01]  /*0fe0*/  SHF.R.U64 R128, R30, 0x10, R31.reuse ;  /* 0x000000101e807819 */ /* 0x100fe2000000121f */
[----:B------:R-:W-:Y:S01]  /*0ff0*/  HADD2.F32 R30, -RZ, R31.H0_H0 ;  /* 0x2000001fff1e7230 */ /* 0x000fe20000004100 */
[----:B------:R-:W-:Y:S01]  /*1000*/  SHF.R.U32.HI R127, RZ, 0x10, R31 ;  /* 0x00000010ff7f7819 */ /* 0x000fe2000001161f */
[----:B------:R-:W-:Y:S01]  /*1010*/  IMAD.SHL.U32 R52, R52, 0x4, RZ ;  /* 0x0000000434347824 */ /* 0x000fe200078e00ff */
[--C-:B------:R-:W-:Y:S01]  /*1020*/  SHF.R.U64 R130, R32, 0x10, R33.reuse ;  /* 0x0000001020827819 */ /* 0x100fe20000001221 */
[----:B------:R-:W-:Y:S01]  /*1030*/  HADD2.F32 R31, -RZ, R32.H0_H0 ;  /* 0x20000020ff1f7230 */ /* 0x000fe20000004100 */
[----:B------:R-:W-:Y:S01]  /*1040*/  SHF.R.U32.HI R129, RZ, 0x10, R33 ;  /* 0x00000010ff817819 */ /* 0x000fe20000011621 */
[----:B------:R-:W-:Y:S01]  /*1050*/  HADD2.F32 R32, -RZ, R33.H0_H0 ;  /* 0x20000021ff207230 */ /* 0x000fe20000004100 */
[----:B------:R-:W-:Y:S01]  /*1060*/  I2FP.F32.U32 R52, R52 ;  /* 0x0000003400347245 */ /* 0x000fe20000201000 */
[----:B------:R-:W-:Y:S01]  /*1070*/  HADD2.F32 R33, -RZ, R34.H0_H0 ;  /* 0x20000022ff217230 */ /* 0x000fe20000004100 */
[--C-:B------:R-:W-:Y:S01]  /*1080*/  SHF.R.U64 R132, R34, 0x10, R35.reuse ;  /* 0x0000001022847819 */ /* 0x100fe20000001223 */
[----:B------:R-:W-:Y:S01]  /*1090*/  HADD2.F32 R34, -RZ, R35.H0_H0 ;  /* 0x20000023ff227230 */ /* 0x000fe20000004100 */
[----:B------:R-:W-:Y:S01]  /*10a0*/  ISETP.NE.AND P0, PT, RZ, UR6, PT ;  /* 0x00000006ff007c0c */ /* 0x000fe2000bf05270 */
[----:B------:R0:W1:Y:S01]  /*10b0*/  MUFU.RCP R141, R52 ;  /* 0x00000034008d7308 */ /* 0x0000620000001000 */
        /* <DEDUP_REMOVED lines=10> */
[----:B------:R-:W-:Y:S01]  /*1160*/  MOV R65, R51 ;  /* 0x0000003300417202 */ /* 0x000fe20000000f00 */
[----:B------:R-:W-:Y:S01]  /*1170*/  IMAD.MOV.U32 R111, RZ, RZ, R59 ;  /* 0x000000ffff6f7224 */ /* 0x000fe200078e003b */
[----:B------:R-:W-:Y:S01]  /*1180*/  SHF.R.U32.HI R96, RZ, 0x10, R51 ;  /* 0x00000010ff607819 */ /* 0x000fe20000011633 */
[----:B------:R-:W-:Y:S01]  /*1190*/  IMAD R51, R67, -0x2daee0ad, RZ ;  /* 0xd2511f5343337824 */ /* 0x000fe200078e02ff */
[--C-:B------:R-:W-:Y:S01]  /*11a0*/  SHF.R.U64 R138, R40, 0x10, R41.reuse ;  /* 0x00000010288a7819 */ /* 0x100fe20000001229 */
[----:B------:R-:W-:Y:S01]  /*11b0*/  HADD2.F32 R40, -RZ, R41.H0_H0 ;  /* 0x20000029ff287230 */ /* 0x000fe20000004100 */
[----:B------:R-:W-:Y:S01]  /*11c0*/  SHF.R.U32.HI R137, RZ, 0x10, R41 ;  /* 0x00000010ff897819 */ /* 0x000fe20000011629 */
[----:B------:R-:W-:Y:S01]  /*11d0*/  IMAD.MOV.U32 R115, RZ, RZ, R61 ;  /* 0x000000ffff737224 */ /* 0x000fe200078e003d */
[----:B------:R-:W-:Y:S01]  /*11e0*/  SHF.R.U32.HI R100, RZ, 0x10, R53 ;  /* 0x00000010ff647819 */ /* 0x000fe20000011635 */
[----:B------:R-:W-:Y:S01]  /*11f0*/  IMAD.MOV.U32 R120, RZ, RZ, R62 ;  /* 0x000000ffff787224 */ /* 0x000fe200078e003e */
[----:B------:R-:W-:Y:S01]  /*1200*/  MOV R102, R54 ;  /* 0x0000003600667202 */ /* 0x000fe20000000f00 */
[----:B------:R-:W-:Y:S01]  /*1210*/  HADD2.F32 R41, -RZ, R42.H0_H0 ;  /* 0x2000002aff297230 */ /* 0x000fe20000004100 */
[----:B------:R-:W-:Y:S01]  /*1220*/  SHF.R.U64 R101, R54, 0x10, R55 ;  /* 0x0000001036657819 */ /* 0x000fe20000001237 */
[----:B------:R-:W-:Y:S01]  /*1230*/  IMAD.IADD R144, R64, 0x1, R47 ;  /* 0x0000000140907824 */ /* 0x000fe200078e022f */
[----:B------:R-:W-:Y:S01]  /*1240*/  SHF.R.U32.HI R104, RZ, 0x10, R55 ;  /* 0x00000010ff687819 */ /* 0x000fe20000011637 */
[----:B------:R-:W-:Y:S01]  /*1250*/  HFMA2.MMA R47, -RZ, RZ, 0, 0 ;  /* 0x00000000ff2f7435 */ /* 0x000fe200000001ff */
[--C-:B------:R-:W-:Y:S01]  /*1260*/  SHF.R.U64 R105, R56, 0x10, R57.reuse ;  /* 0x0000001038697819 */ /* 0x100fe20000001239 */
[----:B------:R-:W-:Y:S01]  /*1270*/  HADD2.F32 R50, -RZ, R49.H0_H0 ;  /* 0x20000031ff327230 */ /* 0x000fe20000004100 */
        /* <DEDUP_REMOVED lines=8> */
[----:B------:R-:W-:Y:S01]  /*1300*/  MOV R114, R60 ;  /* 0x0000003c00727202 */ /* 0x000fe20000000f00 */
[----:B------:R-:W-:Y:S01]  /*1310*/  HADD2.F32 R97, -RZ, R97.H0_H0 ;  /* 0x20000061ff617230 */ /* 0x000fe20000004100 */
[--C-:B------:R-:W-:Y:S01]  /*1320*/  SHF.R.U64 R113, R60, 0x10, R61.reuse ;  /* 0x000000103c717819 */ /* 0x100fe2000000123d */
[----:B------:R-:W-:Y:S01]  /*1330*/  HADD2.F32 R99, -RZ, R99.H0_H0 ;  /* 0x20000063ff637230 */ /* 0x000fe20000004100 */
[----:B------:R-:W-:Y:S01]  /*1340*/  SHF.R.U32.HI R116, RZ, 0x10, R61 ;  /* 0x00000010ff747819 */ /* 0x000fe2000001163d */
        /* <DEDUP_REMOVED lines=17> */
[----:B------:R-:W-:Y:S01]  /*1460*/  LOP3.LUT R28, R48, R51, R26, 0x96, !PT ;  /* 0x00000033301c7212 */ /* 0x000fe200078e961a */
[----:B------:R-:W-:Y:S01]  /*1470*/  IMAD R48, R69, -0x2daee0ad, RZ ;  /* 0xd2511f5345307824 */ /* 0x000fe200078e02ff */
[----:B------:R-:W-:Y:S01]  /*1480*/  LOP3.LUT R45, R46, 0x3, RZ, 0xc0, !PT ;  /* 0x000000032e2d7812 */ /* 0x000fe200078ec0ff */
[----:B------:R-:W-:Y:S01]  /*1490*/  IMAD R46, R70, -0x326172a9, RZ ;  /* 0xcd9e8d57462e7824 */ /* 0x000fe200078e02ff */
[----:B------:R-:W-:Y:S01]  /*14a0*/  @P0 LOP3.LUT R21, R21, 0x800, RZ, 0xfc, !PT ;  /* 0x0000080015150812 */ /* 0x000fe200078efcff */
        /* <DEDUP_REMOVED lines=41> */
[----:B01----:R-:W-:-:S07]  /*1740*/  IMAD.SHL.U32 R144, R144, 0x4, RZ ;  /* 0x0000000490907824 */ /* 0x003fce00078e00ff */
.L_x_23579:
[----:B01234-:R-:W-:Y:S01]  /*1750*/  IMAD R92, R19, UR18, RZ ;  /* 0x00000012135c7c24 */ /* 0x01ffe2000f8e02ff */
        /* <DEDUP_REMOVED lines=33> */
.L_x_23030:
[----:B------:R-:W-:-:S07]  /*1970*/  IMAD.MOV.U32 R158, RZ, RZ, R46 ;  /* 0x000000ffff9e7224 */ /* 0x000fce00078e002e */
.L_x_23031:
[----:B------:R-:W-:Y:S05]  /*1980*/  BSYNC B1 ;  /* 0x0000000000017941 */ /* 0x000fea0003800000 */
.L_x_23029:
        /* <DEDUP_REMOVED lines=16> */
.L_x_23035:
[----:B------:R-:W-:Y:S05]  /*1a90*/  BSYNC B2 ;  /* 0x0000000000027941 */ /* 0x000fea0003800000 */
.L_x_23034:
        /* <DEDUP_REMOVED lines=44> */
.L_x_23033:
[----:B------:R-:W-:Y:S05]  /*1d60*/  BSYNC B1 ;  /* 0x0000000000017941 */ /* 0x000fea0003800000 */
.L_x_23032:
        /* <DEDUP_REMOVED lines=18> */
.L_x_23036:
        /* <DEDUP_REMOVED lines=12> */
.L_x_23039:
[----:B------:R-:W-:-:S07]  /*1f50*/  IMAD.MOV.U32 R145, RZ, RZ, R46 ;  /* 0x000000ffff917224 */ /* 0x000fce00078e002e */
.L_x_23040:
[----:B------:R-:W-:Y:S05]  /*1f60*/  BSYNC B1 ;  /* 0x0000000000017941 */ /* 0x000fea0003800000 */
.L_x_23038:
        /* <DEDUP_REMOVED lines=16> */
.L_x_23044:
[----:B------:R-:W-:Y:S05]  /*2070*/  BSYNC B2 ;  /* 0x0000000000027941 */ /* 0x000fea0003800000 */
.L_x_23043:
        /* <DEDUP_REMOVED lines=44> */
.L_x_23042:
[----:B------:R-:W-:Y:S05]  /*2340*/  BSYNC B1 ;  /* 0x0000000000017941 */ /* 0x000fea0003800000 */
.L_x_23041:
        /* <DEDUP_REMOVED lines=8> */
.L_x_23037:
        /* <DEDUP_REMOVED lines=12> */
.L_x_23046:
[----:B------:R-:W-:-:S07]  /*2490*/  IMAD.MOV.U32 R154, RZ, RZ, R46 ;  /* 0x000000ffff9a7224 */ /* 0x000fce00078e002e */
.L_x_23047:
[----:B------:R-:W-:Y:S05]  /*24a0*/  BSYNC B1 ;  /* 0x0000000000017941 */ /* 0x000fea0003800000 */
.L_x_23045:
        /* <DEDUP_REMOVED lines=16> */
.L_x_23051:
[----:B------:R-:W-:Y:S05]  /*25b0*/  BSYNC B2 ;  /* 0x0000000000027941 */ /* 0x000fea0003800000 */
.L_x_23050:
        /* <DEDUP_REMOVED lines=44> */
.L_x_23049:
[----:B------:R-:W-:Y:S05]  /*2880*/  BSYNC B1 ;  /* 0x0000000000017941 */ /* 0x000fea0003800000 */
.L_x_23048:
        /* <DEDUP_REMOVED lines=11> */
.L_x_23052:
        /* <DEDUP_REMOVED lines=12> */
.L_x_23055:
[----:B------:R-:W-:-:S07]  /*2a00*/  IMAD.MOV.U32 R146, RZ, RZ, R46 ;  /* 0x000000ffff927224 */ /* 0x000fce00078e002e */
.L_x_23056:
[----:B------:R-:W-:Y:S05]  /*2a10*/  BSYNC B1 ;  /* 0x0000000000017941 */ /* 0x000fea0003800000 */
.L_x_23054:
        /* <DEDUP_REMOVED lines=16> */
.L_x_23060:
[----:B------:R-:W-:Y:S05]  /*2b20*/  BSYNC B2 ;  /* 0x0000000000027941 */ /* 0x000fea0003800000 */
.L_x_23059:
        /* <DEDUP_REMOVED lines=44> */
.L_x_23058:
[----:B------:R-:W-:Y:S05]  /*2df0*/  BSYNC B1 ;  /* 0x0000000000017941 */ /* 0x000fea0003800000 */
.L_x_23057:
        /* <DEDUP_REMOVED lines=8> */
.L_x_23053:
        /* <DEDUP_REMOVED lines=12> */
.L_x_23062:
[----:B------:R-:W-:-:S07]  /*2f40*/  IMAD.MOV.U32 R154, RZ, RZ, R46 ;  /* 0x000000ffff9a7224 */ /* 0x000fce00078e002e */
.L_x_23063:
[----:B------:R-:W-:Y:S05]  /*2f50*/  BSYNC B1 ;  /* 0x0000000000017941 */ /* 0x000fea0003800000 */
.L_x_23061:
        /* <DEDUP_REMOVED lines=16> */
.L_x_23067:
[----:B------:R-:W-:Y:S05]  /*3060*/  BSYNC B2 ;  /* 0x0000000000027941 */ /* 0x000fea0003800000 */
.L_x_23066:
        /* <DEDUP_REMOVED lines=44> */
.L_x_23065:
[----:B------:R-:W-:Y:S05]  /*3330*/  BSYNC B1 ;  /* 0x0000000000017941 */ /* 0x000fea0003800000 */
.L_x_23064:
        /* <DEDUP_REMOVED lines=11> */
.L_x_23068:
        /* <DEDUP_REMOVED lines=12> */
.L_x_23071:
[----:B------:R-:W-:-:S07]  /*34b0*/  MOV R147, R46 ;  /* 0x0000002e00937202 */ /* 0x000fce0000000f00 */
.L_x_23072:
[----:B------:R-:W-:Y:S05]  /*34c0*/  BSYNC B1 ;  /* 0x0000000000017941 */ /* 0x000fea0003800000 */
.L_x_23070:
        /* <DEDUP_REMOVED lines=16> */
.L_x_23076:
[----:B------:R-:W-:Y:S05]  /*35d0*/  BSYNC B2 ;  /* 0x0000000000027941 */ /* 0x000fea0003800000 */
.L_x_23075:
        /* <DEDUP_REMOVED lines=44> */
.L_x_23074:
[----:B------:R-:W-:Y:S05]  /*38a0*/  BSYNC B1 ;  /* 0x0000000000017941 */ /* 0x000fea0003800000 */
.L_x_23073:
        /* <DEDUP_REMOVED lines=8> */
.L_x_23069:
        /* <DEDUP_REMOVED lines=12> */
.L_x_23078:
[----:B------:R-:W-:-:S07]  /*39f0*/  MOV R154, R46 ;  /* 0x0000002e009a7202 */ /* 0x000fce0000000f00 */
.L_x_23079:
[----:B------:R-:W-:Y:S05]  /*3a00*/  BSYNC B1 ;  /* 0x0000000000017941 */ /* 0x000fea0003800000 */
.L_x_23077:
        /* <DEDUP_REMOVED lines=16> */
.L_x_23083:
[----:B------:R-:W-:Y:S05]  /*3b10*/  BSYNC B2 ;  /* 0x0000000000027941 */ /* 0x000fea0003800000 */
.L_x_23082:
        /* <DEDUP_REMOVED lines=44> */
.L_x_23081:
[----:B------:R-:W-:Y:S05]  /*3de0*/  BSYNC B1 ;  /* 0x0000000000017941 */ /* 0x000fea0003800000 */
.L_x_23080:
        /* <DEDUP_REMOVED lines=11> */
.L_x_23084:
        /* <DEDUP_REMOVED lines=12> */
.L_x_23087:
[----:B------:R-:W-:-:S07]  /*3f60*/  IMAD.MOV.U32 R148, RZ, RZ, R46 ;  /* 0x000000ffff947224 */ /* 0x000fce00078e002e */
.L_x_23088:
[----:B------:R-:W-:Y:S05]  /*3f70*/  BSYNC B1 ;  /* 0x0000000000017941 */ /* 0x000fea0003800000 */
.L_x_23086:
        /* <DEDUP_REMOVED lines=16> */
.L_x_23092:
[----:B------:R-:W-:Y:S05]  /*4080*/  BSYNC B2 ;  /* 0x0000000000027941 */ /* 0x000fea0003800000 */
.L_x_23091:
        /* <DEDUP_REMOVED lines=44> */
.L_x_23090:
[----:B------:R-:W-:Y:S05]  /*4350*/  BSYNC B1 ;  /* 0x0000000000017941 */ /* 0x000fea0003800000 */
.L_x_23089:
        /* <DEDUP_REMOVED lines=8> */
.L_x_23085:
        /* <DEDUP_REMOVED lines=19> */
[----:B------:R-:W-:-:S03]  /*4510*/  IADD3 R92, P0, R154, UR14, RZ ;  /* 0x0000000e9a5c7c10 */ /* 0x000fc6000ff1e0ff */
[----:B------:R-:W-:Y:S01]  /*4520*/  IMAD R94, R94, 0x1000000, R95 ;  /* 0x010000005e5e7824 */ /* 0x000fe200078e025f */
[----:B------:R-:W-:Y:S02]  /*4530*/  LOP3.LUT R95, R146, 0xff, RZ, 0xc0, !PT ;  /* 0x000000ff925f7812 */ /* 0x000fe400078ec0ff */
[----:B------:R-:W-:-:S03]  /*4540*/  IADD3.X R93, R156, UR15, RZ, P0, !PT ;  /* 0x0000000f9c5d7c10 */ /* 0x000fc600087fe4ff */
[----:B------:R-:W-:Y:S01]  /*4550*/  IMAD R94, R95, 0x100, R94 ;  /* 0x000001005f5e7824 */ /* 0x000fe200078e025e */
[----:B------:R-:W-:-:S04]  /*4560*/  LOP3.LUT R95, R145, 0xff, RZ, 0xc0, !PT ;  /* 0x000000ff915f7812 */ /* 0x000fc800078ec0ff */
[----:B------:R-:W-:-:S05]  /*4570*/  IADD3 R95, R94, R95, RZ ;  /* 0x0000005f5e5f7210 */ /* 0x000fca0007ffe0ff */
[----:B------:R1:W-:Y:S02]  /*4580*/  STG.E desc[UR4][R92.64], R95 ;  /* 0x0000005f5c007986 */ /* 0x0003e4000c101904 */
.L_x_23093:
[----:B------:R-:W-:-:S07]  /*4590*/  VIADD R153, R149, 0x100 ;  /* 0x0000010095997836 */ /* 0x000fce0000000000 */
.L_x_23028:
[----:B------:R-:W-:Y:S05]  /*45a0*/  BSYNC B0 ;  /* 0x0000000000007941 */ /* 0x000fea0003800000 */
.L_x_23027:
        /* <DEDUP_REMOVED lines=29> */
.L_x_23097:
[----:B------:R-:W-:-:S07]  /*4780*/  MOV R156, R46 ;  /* 0x0000002e009c7202 */ /* 0x000fce0000000f00 */
.L_x_23098:
[----:B------:R-:W-:Y:S05]  /*4790*/  BSYNC B1 ;  /* 0x0000000000017941 */ /* 0x000fea0003800000 */
.L_x_23096:
        /* <DEDUP_REMOVED lines=16> */
.L_x_23102:
[----:B------:R-:W-:Y:S05]  /*48a0*/  BSYNC B2 ;  /* 0x0000000000027941 */ /* 0x000fea0003800000 */
.L_x_23101:
        /* <DEDUP_REMOVED lines=44> */
.L_x_23100:
[----:B------:R-:W-:Y:S05]  /*4b70*/  BSYNC B1 ;  /* 0x0000000000017941 */ /* 0x000fea0003800000 */
.L_x_23099:
        /* <DEDUP_REMOVED lines=18> */
.L_x_23103:
        /* <DEDUP_REMOVED lines=12> */
.L_x_23106:
[----:B------:R-:W-:-:S07]  /*4d60*/  MOV R145, R46 ;  /* 0x0000002e00917202 */ /* 0x000fce0000000f00 */
.L_x_23107:
[----:B------:R-:W-:Y:S05]  /*4d70*/  BSYNC B1 ;  /* 0x0000000000017941 */ /* 0x000fea0003800000 */
.L_x_23105:
        /* <DEDUP_REMOVED lines=16> */
.L_x_23111:
[----:B------:R-:W-:Y:S05]  /*4e80*/  BSYNC B2 ;  /* 0x0000000000027941 */ /* 0x000fea0003800000 */
.L_x_23110:
        /* <DEDUP_REMOVED lines=44> */
.L_x_23109:
[----:B------:R-:W-:Y:S05]  /*5150*/  BSYNC B1 ;  /* 0x0000000000017941 */ /* 0x000fea0003800000 */
.L_x_23108:
        /* <DEDUP_REMOVED lines=8> */
.L_x_23104:
        /* <DEDUP_REMOVED lines=12> */
.L_x_23113:
[----:B------:R-:W-:-:S07]  /*52a0*/  MOV R157, R46 ;  /* 0x0000002e009d7202 */ /* 0x000fce0000000f00 */
.L_x_23114:
[----:B------:R-:W-:Y:S05]  /*52b0*/  BSYNC B1 ;  /* 0x0000000000017941 */ /* 0x000fea0003800000 */
.L_x_23112:
        /* <DEDUP_REMOVED lines=16> */
.L_x_23118:
[----:B------:R-:W-:Y:S05]  /*53c0*/  BSYNC B2 ;  /* 0x0000000000027941 */ /* 0x000fea0003800000 */
.L_x_23117:
        /* <DEDUP_REMOVED lines=44> */
.L_x_23116:
[----:B------:R-:W-:Y:S05]  /*5690*/  BSYNC B1 ;  /* 0x0000000000017941 */ /* 0x000fea0003800000 */
.L_x_23115:
        /* <DEDUP_REMOVED lines=11> */
.L_x_23119:
        /* <DEDUP_REMOVED lines=12> */
.L_x_23122:
[----:B------:R-:W-:-:S07]  /*5810*/  IMAD.MOV.U32 R146, RZ, RZ, R46 ;  /* 0x000000ffff927224 */ /* 0x000fce00078e002e */
.L_x_23123:
[----:B------:R-:W-:Y:S05]  /*5820*/  BSYNC B1 ;  /* 0x0000000000017941 */ /* 0x000fea0003800000 */
.L_x_23121:
        /* <DEDUP_REMOVED lines=16> */
.L_x_23127:
[----:B------:R-:W-:Y:S05]  /*5930*/  BSYNC B2 ;  /* 0x0000000000027941 */ /* 0x000fea0003800000 */
.L_x_23126:
        /* <DEDUP_REMOVED lines=44> */
.L_x_23125:
[----:B------:R-:W-:Y:S05]  /*5c00*/  BSYNC B1 ;  /* 0x0000000000017941 */ /* 0x000fea0003800000 */
.L_x_23124:
        /* <DEDUP_REMOVED lines=8> */
.L_x_23120:
        /* <DEDUP_REMOVED lines=12> */
.L_x_23129:
[----:B------:R-:W-:-:S07]  /*5d50*/  IMAD.MOV.U32 R157, RZ, RZ, R46 ;  /* 0x000000ffff9d7224 */ /* 0x000fce00078e002e */
.L_x_23130:
[----:B------:R-:W-:Y:S05]  /*5d60*/  BSYNC B1 ;  /* 0x0000000000017941 */ /* 0x000fea0003800000 */
.L_x_23128:
        /* <DEDUP_REMOVED lines=16> */
.L_x_23134:
[----:B------:R-:W-:Y:S05]  /*5e70*/  BSYNC B2 ;  /* 0x0000000000027941 */ /* 0x000fea0003800000 */
.L_x_23133:
        /* <DEDUP_REMOVED lines=44> */
.L_x_23132:
[----:B------:R-:W-:Y:S05]  /*6140*/  BSYNC B1 ;  /* 0x0000000000017941 */ /* 0x000fea0003800000 */
.L_x_23131:
        /* <DEDUP_REMOVED lines=11> */
.L_x_23135:
        /* <DEDUP_REMOVED lines=12> */
.L_x_23138:
[----:B------:R-:W-:-:S07]  /*62c0*/  IMAD.MOV.U32 R147, RZ, RZ, R46 ;  /* 0x000000ffff937224 */ /* 0x000fce00078e002e */
.L_x_23139:
[----:B------:R-:W-:Y:S05]  /*62d0*/  BSYNC B1 ;  /* 0x0000000000017941 */ /* 0x000fea0003800000 */
.L_x_23137:
        /* <DEDUP_REMOVED lines=16> */
.L_x_23143:
[----:B------:R-:W-:Y:S05]  /*63e0*/  BSYNC B2 ;  /* 0x0000000000027941 */ /* 0x000fea0003800000 */
.L_x_23142:
        /* <DEDUP_REMOVED lines=44> */
.L_x_23141:
[----:B------:R-:W-:Y:S05]  /*66b0*/  BSYNC B1 ;  /* 0x0000000000017941 */ /* 0x000fea0003800000 */
.L_x_23140:
        /* <DEDUP_REMOVED lines=8> */
.L_x_23136:
        /* <DEDUP_REMOVED lines=12> */
.L_x_23145:
[----:B------:R-:W-:-:S07]  /*6800*/  IMAD.MOV.U32 R157, RZ, RZ, R46 ;  /* 0x000000ffff9d7224 */ /* 0x000fce00078e002e */
.L_x_23146:
[----:B------:R-:W-:Y:S05]  /*6810*/  BSYNC B1 ;  /* 0x0000000000017941 */ /* 0x000fea0003800000 */
.L_x_23144:
        /* <DEDUP_REMOVED lines=16> */
.L_x_23150:
[----:B------:R-:W-:Y:S05]  /*6920*/  BSYNC B2 ;  /* 0x0000000000027941 */ /* 0x000fea0003800000 */
.L_x_23149:
        /* <DEDUP_REMOVED lines=44> */
.L_x_23148:
[----:B------:R-:W-:Y:S05]  /*6bf0*/  BSYNC B1 ;  /* 0x0000000000017941 */ /* 0x000fea0003800000 */
.L_x_23147:
        /* <DEDUP_REMOVED lines=11> */
.L_x_23151:
        /* <DEDUP_REMOVED lines=12> */
.L_x_23154:
[----:B------:R-:W-:-:S07]  /*6d70*/  MOV R148, R46 ;  /* 0x0000002e00947202 */ /* 0x000fce0000000f00 */
.L_x_23155:
[----:B------:R-:W-:Y:S05]  /*6d80*/  BSYNC B1 ;  /* 0x0000000000017941 */ /* 0x000fea0003800000 */
.L_x_23153:
        /* <DEDUP_REMOVED lines=16> */
.L_x_23159:
[----:B------:R-:W-:Y:S05]  /*6e90*/  BSYNC B2 ;  /* 0x0000000000027941 */ /* 0x000fea0003800000 */
.L_x_23158:
        /* <DEDUP_REMOVED lines=44> */
.L_x_23157:
[----:B------:R-:W-:Y:S05]  /*7160*/  BSYNC B1 ;  /* 0x0000000000017941 */ /* 0x000fea0003800000 */
.L_x_23156:
        /* <DEDUP_REMOVED lines=8> */
.L_x_23152:
        /* <DEDUP_REMOVED lines=17> */
[----:B------:R-:W-:-:S04]  /*7300*/  IADD3 R92, P0, R156, UR14, RZ ;  /* 0x0000000e9c5c7c10 */ /* 0x000fc8000ff1e0ff */
[----:B------:R-:W-:Y:S02]  /*7310*/  LOP3.LUT R95, R94, 0xff0000, RZ, 0xc0, !PT ;  /* 0x00ff00005e5f7812 */ /* 0x000fe400078ec0ff */
[----:B------:R-:W-:Y:S02]  /*7320*/  LOP3.LUT R94, R148, 0xffff, RZ, 0xc0, !PT ;  /* 0x0000ffff945e7812 */ /* 0x000fe400078ec0ff */
[----:B------:R-:W-:-:S03]  /*7330*/  IADD3.X R93, R157, UR15, RZ, P0, !PT ;  /* 0x0000000f9d5d7c10 */ /* 0x000fc600087fe4ff */
[----:B------:R-:W-:Y:S01]  /*7340*/  IMAD R94, R94, 0x1000000, R95 ;  /* 0x010000005e5e7824 */ /* 0x000fe200078e025f */
[----:B------:R-:W-:-:S04]  /*7350*/  LOP3.LUT R95, R146, 0xff, RZ, 0xc0, !PT ;  /* 0x000000ff925f7812 */ /* 0x000fc800078ec0ff */
[----:B------:R-:W-:Y:S02]  /*7360*/  LEA R94, R95, R94, 0x8 ;  /* 0x0000005e5f5e7211 */ /* 0x000fe400078e40ff */
[----:B------:R-:W-:-:S05]  /*7370*/  LOP3.LUT R95, R145, 0xff, RZ, 0xc0, !PT ;  /* 0x000000ff915f7812 */ /* 0x000fca00078ec0ff */
[----:B------:R-:W-:-:S05]  /*7380*/  IMAD.IADD R95, R94, 0x1, R95 ;  /* 0x000000015e5f7824 */ /* 0x000fca00078e025f */
[----:B------:R1:W-:Y:S02]  /*7390*/  STG.E desc[UR4][R92.64], R95 ;  /* 0x0000005f5c007986 */ /* 0x0003e4000c101904 */
.L_x_23160:
[----:B------:R-:W-:-:S07]  /*73a0*/  VIADD R153, R153, 0x100 ;  /* 0x0000010099997836 */ /* 0x000fce0000000000 */
.L_x_23095:
[----:B------:R-:W-:Y:S05]  /*73b0*/  BSYNC B0 ;  /* 0x0000000000007941 */ /* 0x000fea0003800000 */
.L_x_23094:
        /* <DEDUP_REMOVED lines=29> */
.L_x_23164:
[----:B------:R-:W-:-:S07]  /*7590*/  IMAD.MOV.U32 R156, RZ, RZ, R46 ;  /* 0x000000ffff9c7224 */ /* 0x000fce00078e002e */
.L_x_23165:
[----:B------:R-:W-:Y:S05]  /*75a0*/  BSYNC B1 ;  /* 0x0000000000017941 */ /* 0x000fea0003800000 */
.L_x_23163:
        /* <DEDUP_REMOVED lines=16> */
.L_x_23169:
[----:B------:R-:W-:Y:S05]  /*76b0*/  BSYNC B2 ;  /* 0x0000000000027941 */ /* 0x000fea0003800000 */
.L_x_23168:
        /* <DEDUP_REMOVED lines=44> */
.L_x_23167:
[----:B------:R-:W-:Y:S05]  /*7980*/  BSYNC B1 ;  /* 0x0000000000017941 */ /* 0x000fea0003800000 */
.L_x_23166:
        /* <DEDUP_REMOVED lines=18> */
.L_x_23170:
        /* <DEDUP_REMOVED lines=12> */
.L_x_23173:
[----:B------:R-:W-:-:S07]  /*7b70*/  IMAD.MOV.U32 R145, RZ, RZ, R46 ;  /* 0x000000ffff917224 */ /* 0x000fce00078e002e */
.L_x_23174:
[----:B------:R-:W-:Y:S05]  /*7b80*/  BSYNC B1 ;  /* 0x0000000000017941 */ /* 0x000fea0003800000 */
.L_x_23172:
        /* <DEDUP_REMOVED lines=16> */
.L_x_23178:
[----:B------:R-:W-:Y:S05]  /*7c90*/  BSYNC B2 ;  /* 0x0000000000027941 */ /* 0x000fea0003800000 */
.L_x_23177:
        /* <DEDUP_REMOVED lines=44> */
.L_x_23176:
[----:B------:R-:W-:Y:S05]  /*7f60*/  BSYNC B1 ;  /* 0x0000000000017941 */ /* 0x000fea0003800000 */
.L_x_23175:
        /* <DEDUP_REMOVED lines=8> */
.L_x_23171:
        /* <DEDUP_REMOVED lines=12> */
.L_x_23180:
[----:B------:R-:W-:-:S07]  /*80b0*/  IMAD.MOV.U32 R157, RZ, RZ, R46 ;  /* 0x000000ffff9d7224 */ /* 0x000fce00078e002e */
.L_x_23181:
[----:B------:R-:W-:Y:S05]  /*80c0*/  BSYNC B1 ;  /* 0x0000000000017941 */ /* 0x000fea0003800000 */
.L_x_23179:
        /* <DEDUP_REMOVED lines=16> */
.L_x_23185:
[----:B------:R-:W-:Y:S05]  /*81d0*/  BSYNC B2 ;  /* 0x0000000000027941 */ /* 0x000fea0003800000 */
.L_x_23184:
        /* <DEDUP_REMOVED lines=44> */
.L_x_23183:
[----:B------:R-:W-:Y:S05]  /*84a0*/  BSYNC B1 ;  /* 0x0000000000017941 */ /* 0x000fea0003800000 */
.L_x_23182:
        /* <DEDUP_REMOVED lines=11> */
.L_x_23186:
        /* <DEDUP_REMOVED lines=12> */
.L_x_23189:
[----:B------:R-:W-:-:S07]  /*8620*/  MOV R146, R46 ;  /* 0x0000002e00927202 */ /* 0x000fce0000000f00 */
.L_x_23190:
[----:B------:R-:W-:Y:S05]  /*8630*/  BSYNC B1 ;  /* 0x0000000000017941 */ /* 0x000fea0003800000 */
.L_x_23188:
        /* <DEDUP_REMOVED lines=16> */
.L_x_23194:
[----:B------:R-:W-:Y:S05]  /*8740*/  BSYNC B2 ;  /* 0x0000000000027941 */ /* 0x000fea0003800000 */
.L_x_23193:
        /* <DEDUP_REMOVED lines=44> */
.L_x_23192:
[----:B------:R-:W-:Y:S05]  /*8a10*/  BSYNC B1 ;  /* 0x0000000000017941 */ /* 0x000fea0003800000 */
.L_x_23191:
        /* <DEDUP_REMOVED lines=8> */
.L_x_23187:
        /* <DEDUP_REMOVED lines=12> */
.L_x_23196:
[----:B------:R-:W-:-:S07]  /*8b60*/  MOV R157, R46 ;  /* 0x0000002e009d7202 */ /* 0x000fce0000000f00 */
.L_x_23197:
[----:B------:R-:W-:Y:S05]  /*8b70*/  BSYNC B1 ;  /* 0x0000000000017941 */ /* 0x000fea0003800000 */
.L_x_23195:
        /* <DEDUP_REMOVED lines=16> */
.L_x_23201:
[----:B------:R-:W-:Y:S05]  /*8c80*/  BSYNC B2 ;  /* 0x0000000000027941 */ /* 0x000fea0003800000 */
.L_x_23200:
        /* <DEDUP_REMOVED lines=44> */
.L_x_23199:
[----:B------:R-:W-:Y:S05]  /*8f50*/  BSYNC B1 ;  /* 0x0000000000017941 */ /* 0x000fea0003800000 */
.L_x_23198:
        /* <DEDUP_REMOVED lines=11> */
.L_x_23202:
        /* <DEDUP_REMOVED lines=12> */
.L_x_23205:
[----:B------:R-:W-:-:S07]  /*90d0*/  IMAD.MOV.U32 R147, RZ, RZ, R46 ;  /* 0x000000ffff937224 */ /* 0x000fce00078e002e */
.L_x_23206:
[----:B------:R-:W-:Y:S05]  /*90e0*/  BSYNC B1 ;  /* 0x0000000000017941 */ /* 0x000fea0003800000 */
.L_x_23204:
        /* <DEDUP_REMOVED lines=16> */
.L_x_23210:
[----:B------:R-:W-:Y:S05]  /*91f0*/  BSYNC B2 ;  /* 0x0000000000027941 */ /* 0x000fea0003800000 */
.L_x_23209:
        /* <DEDUP_REMOVED lines=44> */
.L_x_23208:
[----:B------:R-:W-:Y:S05]  /*94c0*/  BSYNC B1 ;  /* 0x0000000000017941 */ /* 0x000fea0003800000 */
.L_x_23207:
        /* <DEDUP_REMOVED lines=8> */
.L_x_23203:
        /* <DEDUP_REMOVED lines=12> */
.L_x_23212:
[----:B------:R-:W-:-:S07]  /*9610*/  IMAD.MOV.U32 R157, RZ, RZ, R46 ;  /* 0x000000ffff9d7224 */ /* 0x000fce00078e002e */
.L_x_23213:
[----:B------:R-:W-:Y:S05]  /*9620*/  BSYNC B1 ;  /* 0x0000000000017941 */ /* 0x000fea0003800000 */
.L_x_23211:
        /* <DEDUP_REMOVED lines=16> */
.L_x_23217:
[----:B------:R-:W-:Y:S05]  /*9730*/  BSYNC B2 ;  /* 0x0000000000027941 */ /* 0x000fea0003800000 */
.L_x_23216:
        /* <DEDUP_REMOVED lines=44> */
.L_x_23215:
[----:B------:R-:W-:Y:S05]  /*9a00*/  BSYNC B1 ;  /* 0x0000000000017941 */ /* 0x000fea0003800000 */
.L_x_23214:
        /* <DEDUP_REMOVED lines=11> */
.L_x_23218:
        /* <DEDUP_REMOVED lines=12> */
.L_x_23221:
[----:B------:R-:W-:-:S07]  /*9b80*/  IMAD.MOV.U32 R148, RZ, RZ, R46 ;  /* 0x000000ffff947224 */ /* 0x000fce00078e002e */
.L_x_23222:
[----:B------:R-:W-:Y:S05]  /*9b90*/  BSYNC B1 ;  /* 0x0000000000017941 */ /* 0x000fea0003800000 */
.L_x_23220:
        /* <DEDUP_REMOVED lines=16> */
.L_x_23226:
[----:B------:R-:W-:Y:S05]  /*9ca0*/  BSYNC B2 ;  /* 0x0000000000027941 */ /* 0x000fea0003800000 */
.L_x_23225:
        /* <DEDUP_REMOVED lines=44> */
.L_x_23224:
[----:B------:R-:W-:Y:S05]  /*9f70*/  BSYNC B1 ;  /* 0x0000000000017941 */ /* 0x000fea0003800000 */
.L_x_23223:
        /* <DEDUP_REMOVED lines=8> */
.L_x_23219:
        /* <DEDUP_REMOVED lines=17> */
[----:B------:R-:W-:-:S04]  /*a110*/  IADD3 R92, P0, R156, UR14, RZ ;  /* 0x0000000e9c5c7c10 */ /* 0x000fc8000ff1e0ff */
[----:B------:R-:W-:Y:S02]  /*a120*/  LOP3.LUT R95, R94, 0xff0000, RZ, 0xc0, !PT ;  /* 0x00ff00005e5f7812 */ /* 0x000fe400078ec0ff */
[----:B------:R-:W-:Y:S02]  /*a130*/  LOP3.LUT R94, R148, 0xffff, RZ, 0xc0, !PT ;  /* 0x0000ffff945e7812 */ /* 0x000fe400078ec0ff */
[----:B------:R-:W-:Y:S02]  /*a140*/  IADD3.X R93, R157, UR15, RZ, P0, !PT ;  /* 0x0000000f9d5d7c10 */ /* 0x000fe400087fe4ff */
[----:B------:R-:W-:Y:S02]  /*a150*/  LEA R94, R94, R95, 0x18 ;  /* 0x0000005f5e5e7211 */ /* 0x000fe400078ec0ff */
[----:B------:R-:W-:-:S05]  /*a160*/  LOP3.LUT R95, R146, 0xff, RZ, 0xc0, !PT ;  /* 0x000000ff925f7812 */ /* 0x000fca00078ec0ff */
[----:B------:R-:W-:Y:S01]  /*a170*/  IMAD R94, R95, 0x100, R94 ;  /* 0x000001005f5e7824 */ /* 0x000fe200078e025e */
[----:B------:R-:W-:-:S05]  /*a180*/  LOP3.LUT R95, R145, 0xff, RZ, 0xc0, !PT ;  /* 0x000000ff915f7812 */ /* 0x000fca00078ec0ff */
[----:B------:R-:W-:-:S05]  /*a190*/  IMAD.IADD R95, R94, 0x1, R95 ;  /* 0x000000015e5f7824 */ /* 0x000fca00078e025f */
[----:B------:R1:W-:Y:S02]  /*a1a0*/  STG.E desc[UR4][R92.64], R95 ;  /* 0x0000005f5c007986 */ /* 0x0003e4000c101904 */
.L_x_23227:
[----:B------:R-:W-:-:S07]  /*a1b0*/  IADD3 R153, R153, 0x100, RZ ;  /* 0x0000010099997810 */ /* 0x000fce0007ffe0ff */
.L_x_23162:
[----:B------:R-:W-:Y:S05]  /*a1c0*/  BSYNC B0 ;  /* 0x0000000000007941 */ /* 0x000fea0003800000 */
.L_x_23161:
        /* <DEDUP_REMOVED lines=29> */
.L_x_23231:
[----:B------:R-:W-:-:S07]  /*a3a0*/  IMAD.MOV.U32 R156, RZ, RZ, R46 ;  /* 0x000000ffff9c7224 */ /* 0x000fce00078e002e */
.L_x_23232:
[----:B------:R-:W-:Y:S05]  /*a3b0*/  BSYNC B1 ;  /* 0x0000000000017941 */ /* 0x000fea0003800000 */
.L_x_23230:
        /* <DEDUP_REMOVED lines=16> */
.L_x_23236:
[----:B------:R-:W-:Y:S05]  /*a4c0*/  BSYNC B2 ;  /* 0x0000000000027941 */ /* 0x000fea0003800000 */
.L_x_23235:
        /* <DEDUP_REMOVED lines=44> */
.L_x_23234:
[----:B------:R-:W-:Y:S05]  /*a790*/  BSYNC B1 ;  /* 0x0000000000017941 */ /* 0x000fea0003800000 */
.L_x_23233:
        /* <DEDUP_REMOVED lines=18> */
.L_x_23237:
        /* <DEDUP_REMOVED lines=12> */
.L_x_23240:
[----:B------:R-:W-:-:S07]  /*a980*/  IMAD.MOV.U32 R145, RZ, RZ, R46 ;  /* 0x000000ffff917224 */ /* 0x000fce00078e002e */
.L_x_23241:
[----:B------:R-:W-:Y:S05]  /*a990*/  BSYNC B1 ;  /* 0x0000000000017941 */ /* 0x000fea0003800000 */
.L_x_23239:
        /* <DEDUP_REMOVED lines=16> */
.L_x_23245:
[----:B------:R-:W-:Y:S05]  /*aaa0*/  BSYNC B2 ;  /* 0x0000000000027941 */ /* 0x000fea0003800000 */
.L_x_23244:
        /* <DEDUP_REMOVED lines=44> */
.L_x_23243:
[----:B------:R-:W-:Y:S05]  /*ad70*/  BSYNC B1 ;  /* 0x0000000000017941 */ /* 0x000fea0003800000 */
.L_x_23242:
        /* <DEDUP_REMOVED lines=8> */
.L_x_23238:
        /* <DEDUP_REMOVED lines=12> */
.L_x_23247:
[----:B------:R-:W-:-:S07]  /*aec0*/  IMAD.MOV.U32 R157, RZ, RZ, R46 ;  /* 0x000000ffff9d7224 */ /* 0x000fce00078e002e */
.L_x_23248:
[----:B------:R-:W-:Y:S05]  /*aed0*/  BSYNC B1 ;  /* 0x0000000000017941 */ /* 0x000fea0003800000 */
.L_x_23246:
        /* <DEDUP_REMOVED lines=16> */
.L_x_23252:
[----:B------:R-:W-:Y:S05]  /*afe0*/  BSYNC B2 ;  /* 0x0000000000027941 */ /* 0x000fea0003800000 */
.L_x_23251:
        /* <DEDUP_REMOVED lines=44> */
.L_x_23250:
[----:B------:R-:W-:Y:S05]  /*b2b0*/  BSYNC B1 ;  /* 0x0000000000017941 */ /* 0x000fea0003800000 */
.L_x_23249:
        /* <DEDUP_REMOVED lines=11> */
.L_x_23253:
        /* <DEDUP_REMOVED lines=12> */
.L_x_23256:
[----:B------:R-:W-:-:S07]  /*b430*/  IMAD.MOV.U32 R146, RZ, RZ, R46 ;  /* 0x000000ffff927224 */ /* 0x000fce00078e002e */
.L_x_23257:
[----:B------:R-:W-:Y:S05]  /*b440*/  BSYNC B1 ;  /* 0x0000000000017941 */ /* 0x000fea0003800000 */
.L_x_23255:
        /* <DEDUP_REMOVED lines=16> */
.L_x_23261:
[----:B------:R-:W-:Y:S05]  /*b550*/  BSYNC B2 ;  /* 0x0000000000027941 */ /* 0x000fea0003800000 */
.L_x_23260:
        /* <DEDUP_REMOVED lines=44> */
.L_x_23259:
[----:B------:R-:W-:Y:S05]  /*b820*/  BSYNC B1 ;  /* 0x0000000000017941 */ /* 0x000fea0003800000 */
.L_x_23258:
        /* <DEDUP_REMOVED lines=8> */
.L_x_23254:
        /* <DEDUP_REMOVED lines=12> */
.L_x_23263:
[----:B------:R-:W-:-:S07]  /*b970*/  IMAD.MOV.U32 R157, RZ, RZ, R46 ;  /* 0x000000ffff9d7224 */ /* 0x000fce00078e002e */
.L_x_23264:
[----:B------:R-:W-:Y:S05]  /*b980*/  BSYNC B1 ;  /* 0x0000000000017941 */ /* 0x000fea0003800000 */
.L_x_23262:
        /* <DEDUP_REMOVED lines=16> */
.L_x_23268:
[----:B------:R-:W-:Y:S05]  /*ba90*/  BSYNC B2 ;  /* 0x0000000000027941 */ /* 0x000fea0003800000 */
.L_x_23267:
        /* <DEDUP_REMOVED lines=44> */
.L_x_23266:
[----:B------:R-:W-:Y:S05]  /*bd60*/  BSYNC B1 ;  /* 0x0000000000017941 */ /* 0x000fea0003800000 */
.L_x_23265:
        /* <DEDUP_REMOVED lines=11> */
.L_x_23269:
        /* <DEDUP_REMOVED lines=12> */
.L_x_23272:
[----:B------:R-:W-:-:S07]  /*bee0*/  MOV R147, R46 ;  /* 0x0000002e00937202 */ /* 0x000fce0000000f00 */
.L_x_23273:
[----:B------:R-:W-:Y:S05]  /*bef0*/  BSYNC B1 ;  /* 0x0000000000017941 */ /* 0x000fea0003800000 */
.L_x_23271:
        /* <DEDUP_REMOVED lines=16> */
.L_x_23277:
[----:B------:R-:W-:Y:S05]  /*c000*/  BSYNC B2 ;  /* 0x0000000000027941 */ /* 0x000fea0003800000 */
.L_x_23276:
        /* <DEDUP_REMOVED lines=44> */
.L_x_23275:
[----:B------:R-:W-:Y:S05]  /*c2d0*/  BSYNC B1 ;  /* 0x0000000000017941 */ /* 0x000fea0003800000 */
.L_x_23274:
        /* <DEDUP_REMOVED lines=8> */
.L_x_23270:
        /* <DEDUP_REMOVED lines=12> */
.L_x_23279:
[----:B------:R-:W-:-:S07]  /*c420*/  MOV R157, R46 ;  /* 0x0000002e009d7202 */ /* 0x000fce0000000f00 */
.L_x_23280:
[----:B------:R-:W-:Y:S05]  /*c430*/  BSYNC B1 ;  /* 0x0000000000017941 */ /* 0x000fea0003800000 */
.L_x_23278:
        /* <DEDUP_REMOVED lines=16> */
.L_x_23284:
[----:B------:R-:W-:Y:S05]  /*c540*/  BSYNC B2 ;  /* 0x0000000000027941 */ /* 0x000fea0003800000 */
.L_x_23283:
        /* <DEDUP_REMOVED lines=44> */
.L_x_23282:
[----:B------:R-:W-:Y:S05]  /*c810*/  BSYNC B1 ;  /* 0x0000000000017941 */ /* 0x000fea0003800000 */
.L_x_23281:
        /* <DEDUP_REMOVED lines=11> */
.L_x_23285:
        /* <DEDUP_REMOVED lines=12> */
.L_x_23288:
[----:B------:R-:W-:-:S07]  /*c990*/  IMAD.MOV.U32 R148, RZ, RZ, R46 ;  /* 0x000000ffff947224 */ /* 0x000fce00078e002e */
.L_x_23289:
[----:B------:R-:W-:Y:S05]  /*c9a0*/  BSYNC B1 ;  /* 0x0000000000017941 */ /* 0x000fea0003800000 */
.L_x_23287:
        /* <DEDUP_REMOVED lines=16> */
.L_x_23293:
[----:B------:R-:W-:Y:S05]  /*cab0*/  BSYNC B2 ;  /* 0x0000000000027941 */ /* 0x000fea0003800000 */
.L_x_23292:
        /* <DEDUP_REMOVED lines=44> */
.L_x_23291:
[----:B------:R-:W-:Y:S05]  /*cd80*/  BSYNC B1 ;  /* 0x0000000000017941 */ /* 0x000fea0003800000 */
.L_x_23290:
        /* <DEDUP_REMOVED lines=8> */
.L_x_23286:
        /* <DEDUP_REMOVED lines=17> */
[----:B------:R-:W-:Y:S02]  /*cf20*/  IADD3 R92, P0, R156, UR14, RZ ;  /* 0x0000000e9c5c7c10 */ /* 0x000fe4000ff1e0ff */
[----:B------:R-:W-:Y:S02]  /*cf30*/  LOP3.LUT R95, R94, 0xff0000, RZ, 0xc0, !PT ;  /* 0x00ff00005e5f7812 */ /* 0x000fe400078ec0ff */
[----:B------:R-:W-:Y:S02]  /*cf40*/  LOP3.LUT R94, R148, 0xffff, RZ, 0xc0, !PT ;  /* 0x0000ffff945e7812 */ /* 0x000fe400078ec0ff */
[----:B------:R-:W-:-:S03]  /*cf50*/  IADD3.X R93, R157, UR15, RZ, P0, !PT ;  /* 0x0000000f9d5d7c10 */ /* 0x000fc600087fe4ff */
[----:B------:R-:W-:Y:S01]  /*cf60*/  IMAD R94, R94, 0x1000000, R95 ;  /* 0x010000005e5e7824 */ /* 0x000fe200078e025f */
[----:B------:R-:W-:-:S05]  /*cf70*/  LOP3.LUT R95, R146, 0xff, RZ, 0xc0, !PT ;  /* 0x000000ff925f7812 */ /* 0x000fca00078ec0ff */
[----:B------:R-:W-:Y:S01]  /*cf80*/  IMAD R94, R95, 0x100, R94 ;  /* 0x000001005f5e7824 */ /* 0x000fe200078e025e */
[----:B------:R-:W-:-:S04]  /*cf90*/  LOP3.LUT R95, R145, 0xff, RZ, 0xc0, !PT ;  /* 0x000000ff915f7812 */ /* 0x000fc800078ec0ff */
[----:B------:R-:W-:-:S05]  /*cfa0*/  IADD3 R95, R94, R95, RZ ;  /* 0x0000005f5e5f7210 */ /* 0x000fca0007ffe0ff */
[----:B------:R1:W-:Y:S02]  /*cfb0*/  STG.E desc[UR4][R92.64], R95 ;  /* 0x0000005f5c007986 */ /* 0x0003e4000c101904 */
.L_x_23294:
[----:B------:R-:W-:-:S07]  /*cfc0*/  VIADD R153, R153, 0x100 ;  /* 0x0000010099997836 */ /* 0x000fce0000000000 */
.L_x_23229:
[----:B------:R-:W-:Y:S05]  /*cfd0*/  BSYNC B0 ;  /* 0x0000000000007941 */ /* 0x000fea0003800000 */
.L_x_23228:
        /* <DEDUP_REMOVED lines=29> */
.L_x_23298:
[----:B------:R-:W-:-:S07]  /*d1b0*/  MOV R156, R46 ;  /* 0x0000002e009c7202 */ /* 0x000fce0000000f00 */
.L_x_23299:
[----:B------:R-:W-:Y:S05]  /*d1c0*/  BSYNC B1 ;  /* 0x0000000000017941 */ /* 0x000fea0003800000 */
.L_x_23297:
        /* <DEDUP_REMOVED lines=16> */
.L_x_23303:
[----:B------:R-:W-:Y:S05]  /*d2d0*/  BSYNC B2 ;  /* 0x0000000000027941 */ /* 0x000fea0003800000 */
.L_x_23302:
        /* <DEDUP_REMOVED lines=44> */
.L_x_23301:
[----:B------:R-:W-:Y:S05]  /*d5a0*/  BSYNC B1 ;  /* 0x0000000000017941 */ /* 0x000fea0003800000 */
.L_x_23300:
        /* <DEDUP_REMOVED lines=18> */
.L_x_23304:
        /* <DEDUP_REMOVED lines=12> */
.L_x_23307:
[----:B------:R-:W-:-:S07]  /*d790*/  MOV R145, R46 ;  /* 0x0000002e00917202 */ /* 0x000fce0000000f00 */
.L_x_23308:
[----:B------:R-:W-:Y:S05]  /*d7a0*/  BSYNC B1 ;  /* 0x0000000000017941 */ /* 0x000fea0003800000 */
.L_x_23306:
        /* <DEDUP_REMOVED lines=16> */
.L_x_23312:
[----:B------:R-:W-:Y:S05]  /*d8b0*/  BSYNC B2 ;  /* 0x0000000000027941 */ /* 0x000fea0003800000 */
.L_x_23311:
        /* <DEDUP_REMOVED lines=44> */
.L_x_23310:
[----:B------:R-:W-:Y:S05]  /*db80*/  BSYNC B1 ;  /* 0x0000000000017941 */ /* 0x000fea0003800000 */
.L_x_23309:
        /* <DEDUP_REMOVED lines=8> */
.L_x_23305:
        /* <DEDUP_REMOVED lines=12> */
.L_x_23314:
[----:B------:R-:W-:-:S07]  /*dcd0*/  MOV R157, R46 ;  /* 0x0000002e009d7202 */ /* 0x000fce0000000f00 */
.L_x_23315:
[----:B------:R-:W-:Y:S05]  /*dce0*/  BSYNC B1 ;  /* 0x0000000000017941 */ /* 0x000fea0003800000 */
.L_x_23313:
        /* <DEDUP_REMOVED lines=16> */
.L_x_23319:
[----:B------:R-:W-:Y:S05]  /*ddf0*/  BSYNC B2 ;  /* 0x0000000000027941 */ /* 0x000fea0003800000 */
.L_x_23318:
        /* <DEDUP_REMOVED lines=44> */
.L_x_23317:
[----:B------:R-:W-:Y:S05]  /*e0c0*/  BSYNC B1 ;  /* 0x0000000000017941 */ /* 0x000fea0003800000 */
.L_x_23316:
        /* <DEDUP_REMOVED lines=11> */
.L_x_23320:
        /* <DEDUP_REMOVED lines=12> */
.L_x_23323:
[----:B------:R-:W-:-:S07]  /*e240*/  IMAD.MOV.U32 R146, RZ, RZ, R46 ;  /* 0x000000ffff927224 */ /* 0x000fce00078e002e */
.L_x_23324:
[----:B------:R-:W-:Y:S05]  /*e250*/  BSYNC B1 ;  /* 0x0000000000017941 */ /* 0x000fea0003800000 */
.L_x_23322:
        /* <DEDUP_REMOVED lines=16> */
.L_x_23328:
[----:B------:R-:W-:Y:S05]  /*e360*/  BSYNC B2 ;  /* 0x0000000000027941 */ /* 0x000fea0003800000 */
.L_x_23327:
        /* <DEDUP_REMOVED lines=44> */
.L_x_23326:
[----:B------:R-:W-:Y:S05]  /*e630*/  BSYNC B1 ;  /* 0x0000000000017941 */ /* 0x000fea0003800000 */
.L_x_23325:
        /* <DEDUP_REMOVED lines=8> */
.L_x_23321:
        /* <DEDUP_REMOVED lines=12> */
.L_x_23330:
[----:B------:R-:W-:-:S07]  /*e780*/  IMAD.MOV.U32 R157, RZ, RZ, R46 ;  /* 0x000000ffff9d7224 */ /* 0x000fce00078e002e */
.L_x_23331:
[----:B------:R-:W-:Y:S05]  /*e790*/  BSYNC B1 ;  /* 0x0000000000017941 */ /* 0x000fea0003800000 */
.L_x_23329:
        /* <DEDUP_REMOVED lines=16> */
.L_x_23335:
[----:B------:R-:W-:Y:S05]  /*e8a0*/  BSYNC B2 ;  /* 0x0000000000027941 */ /* 0x000fea0003800000 */
.L_x_23334:
        /* <DEDUP_REMOVED lines=44> */
.L_x_23333:
[----:B------:R-:W-:Y:S05]  /*eb70*/  BSYNC B1 ;  /* 0x0000000000017941 */ /* 0x000fea0003800000 */
.L_x_23332:
        /* <DEDUP_REMOVED lines=11> */
.L_x_23336:
        /* <DEDUP_REMOVED lines=12> */
.L_x_23339:
[----:B------:R-:W-:-:S07]  /*ecf0*/  IMAD.MOV.U32 R147, RZ, RZ, R46 ;  /* 0x000000ffff937224 */ /* 0x000fce00078e002e */
.L_x_23340:
[----:B------:R-:W-:Y:S05]  /*ed00*/  BSYNC B1 ;  /* 0x0000000000017941 */ /* 0x000fea0003800000 */
.L_x_23338:
        /* <DEDUP_REMOVED lines=16> */
.L_x_23344:
[----:B------:R-:W-:Y:S05]  /*ee10*/  BSYNC B2 ;  /* 0x0000000000027941 */ /* 0x000fea0003800000 */
.L_x_23343:
        /* <DEDUP_REMOVED lines=44> */
.L_x_23342:
[----:B------:R-:W-:Y:S05]  /*f0e0*/  BSYNC B1 ;  /* 0x0000000000017941 */ /* 0x000fea0003800000 */
.L_x_23341:
        /* <DEDUP_REMOVED lines=8> */
.L_x_23337:
        /* <DEDUP_REMOVED lines=12> */
.L_x_23346:
[----:B------:R-:W-:-:S07]  /*f230*/  IMAD.MOV.U32 R157, RZ, RZ, R46 ;  /* 0x000000ffff9d7224 */ /* 0x000fce00078e002e */
.L_x_23347:
[----:B------:R-:W-:Y:S05]  /*f240*/  BSYNC B1 ;  /* 0x0000000000017941 */ /* 0x000fea0003800000 */
.L_x_23345:
        /* <DEDUP_REMOVED lines=16> */
.L_x_23351:
[----:B------:R-:W-:Y:S05]  /*f350*/  BSYNC B2 ;  /* 0x0000000000027941 */ /* 0x000fea0003800000 */
.L_x_23350:
        /* <DEDUP_REMOVED lines=44> */
.L_x_23349:
[----:B------:R-:W-:Y:S05]  /*f620*/  BSYNC B1 ;  /* 0x0000000000017941 */ /* 0x000fea0003800000 */
.L_x_23348:
        /* <DEDUP_REMOVED lines=11> */
.L_x_23352:
        /* <DEDUP_REMOVED lines=12> */
.L_x_23355:
[----:B------:R-:W-:-:S07]  /*f7a0*/  MOV R148, R46 ;  /* 0x0000002e00947202 */ /* 0x000fce0000000f00 */
.L_x_23356:
[----:B------:R-:W-:Y:S05]  /*f7b0*/  BSYNC B1 ;  /* 0x0000000000017941 */ /* 0x000fea0003800000 */
.L_x_23354:
        /* <DEDUP_REMOVED lines=16> */
.L_x_23360:
[----:B------:R-:W-:Y:S05]  /*f8c0*/  BSYNC B2 ;  /* 0x0000000000027941 */ /* 0x000fea0003800000 */
.L_x_23359:
        /* <DEDUP_REMOVED lines=44> */
.L_x_23358:
[----:B------:R-:W-:Y:S05]  /*fb90*/  BSYNC B1 ;  /* 0x0000000000017941 */ /* 0x000fea0003800000 */
.L_x_23357:
        /* <DEDUP_REMOVED lines=8> */
.L_x_23353:
        /* <DEDUP_REMOVED lines=27> */
.L_x_23361:
[----:B------:R-:W-:-:S07]  /*fdd0*/  VIADD R153, R153, 0x100 ;  /* 0x0000010099997836 */ /* 0x000fce0000000000 */
.L_x_23296:
[----:B------:R-:W-:Y:S05]  /*fde0*/  BSYNC B0 ;  /* 0x0000000000007941 */ /* 0x000fea0003800000 */
.L_x_23295:
        /* <DEDUP_REMOVED lines=29> */
.L_x_23365:
[----:B------:R-:W-:-:S07]  /*ffc0*/  IMAD.MOV.U32 R156, RZ, RZ, R46 ;  /* 0x000000ffff9c7224 */ /* 0x000fce00078e002e */
.L_x_23366:
[----:B------:R-:W-:Y:S05]  /*ffd0*/  BSYNC B1 ;  /* 0x0000000000017941 */ /* 0x000fea0003800000 */
.L_x_23364:
        /* <DEDUP_REMOVED lines=16> */
.L_x_23370:
[----:B------:R-:W-:Y:S05]  /*100e0*/  BSYNC B2 ;  /* 0x0000000000027941 */ /* 0x000fea0003800000 */
.L_x_23369:
        /* <DEDUP_REMOVED lines=44> */
.L_x_23368:
[----:B------:R-:W-:Y:S05]  /*103b0*/  BSYNC B1 ;  /* 0x0000000000017941 */ /* 0x000fea0003800000 */
.L_x_23367:
        /* <DEDUP_REMOVED lines=18> */
.L_x_23371:
        /* <DEDUP_REMOVED lines=12> */
.L_x_23374:
[----:B------:R-:W-:-:S07]  /*105a0*/  IMAD.MOV.U32 R145, RZ, RZ, R46 ;  /* 0x000000ffff917224 */ /* 0x000fce00078e002e */
.L_x_23375:
[----:B------:R-:W-:Y:S05]  /*105b0*/  BSYNC B1 ;  /* 0x0000000000017941 */ /* 0x000fea0003800000 */
.L_x_23373:
        /* <DEDUP_REMOVED lines=16> */
.L_x_23379:
[----:B------:R-:W-:Y:S05]  /*106c0*/  BSYNC B2 ;  /* 0x0000000000027941 */ /* 0x000fea0003800000 */
.L_x_23378:
        /* <DEDUP_REMOVED lines=44> */
.L_x_23377:
[----:B------:R-:W-:Y:S05]  /*10990*/  BSYNC B1 ;  /* 0x0000000000017941 */ /* 0x000fea0003800000 */
.L_x_23376:
        /* <DEDUP_REMOVED lines=8> */
.L_x_23372:
        /* <DEDUP_REMOVED lines=12> */
.L_x_23381:
[----:B------:R-:W-:-:S07]  /*10ae0*/  IMAD.MOV.U32 R157, RZ, RZ, R46 ;  /* 0x000000ffff9d7224 */ /* 0x000fce00078e002e */
.L_x_23382:
[----:B------:R-:W-:Y:S05]  /*10af0*/  BSYNC B1 ;  /* 0x0000000000017941 */ /* 0x000fea0003800000 */
.L_x_23380:
        /* <DEDUP_REMOVED lines=16> */
.L_x_23386:
[----:B------:R-:W-:Y:S05]  /*10c00*/  BSYNC B2 ;  /* 0x0000000000027941 */ /* 0x000fea0003800000 */
.L_x_23385:
        /* <DEDUP_REMOVED lines=44> */
.L_x_23384:
[----:B------:R-:W-:Y:S05]  /*10ed0*/  BSYNC B1 ;  /* 0x0000000000017941 */ /* 0x000fea0003800000 */
.L_x_23383:
        /* <DEDUP_REMOVED lines=11> */
.L_x_23387:
        /* <DEDUP_REMOVED lines=12> */
.L_x_23390:
[----:B------:R-:W-:-:S07]  /*11050*/  MOV R146, R46 ;  /* 0x0000002e00927202 */ /* 0x000fce0000000f00 */
.L_x_23391:
[----:B------:R-:W-:Y:S05]  /*11060*/  BSYNC B1 ;  /* 0x0000000000017941 */ /* 0x000fea0003800000 */
.L_x_23389:
        /* <DEDUP_REMOVED lines=16> */
.L_x_23395:
[----:B------:R-:W-:Y:S05]  /*11170*/  BSYNC B2 ;  /* 0x0000000000027941 */ /* 0x000fea0003800000 */
.L_x_23394:
        /* <DEDUP_REMOVED lines=44> */
.L_x_23393:
[----:B------:R-:W-:Y:S05]  /*11440*/  BSYNC B1 ;  /* 0x0000000000017941 */ /* 0x000fea0003800000 */
.L_x_23392:
        /* <DEDUP_REMOVED lines=8> */
.L_x_23388:
        /* <DEDUP_REMOVED lines=12> */
.L_x_23397:
[----:B------:R-:W-:-:S07]  /*11590*/  MOV R157, R46 ;  /* 0x0000002e009d7202 */ /* 0x000fce0000000f00 */
.L_x_23398:
[----:B------:R-:W-:Y:S05]  /*115a0*/  BSYNC B1 ;  /* 0x0000000000017941 */ /* 0x000fea0003800000 */
.L_x_23396:
        /* <DEDUP_REMOVED lines=16> */
.L_x_23402:
[----:B------:R-:W-:Y:S05]  /*116b0*/  BSYNC B2 ;  /* 0x0000000000027941 */ /* 0x000fea0003800000 */
.L_x_23401:
        /* <DEDUP_REMOVED lines=44> */
.L_x_23400:
[----:B------:R-:W-:Y:S05]  /*11980*/  BSYNC B1 ;  /* 0x0000000000017941 */ /* 0x000fea0003800000 */
.L_x_23399:
        /* <DEDUP_REMOVED lines=11> */
.L_x_23403:
        /* <DEDUP_REMOVED lines=12> */
.L_x_23406:
[----:B------:R-:W-:-:S07]  /*11b00*/  IMAD.MOV.U32 R147, RZ, RZ, R46 ;  /* 0x000000ffff937224 */ /* 0x000fce00078e002e */
.L_x_23407:
[----:B------:R-:W-:Y:S05]  /*11b10*/  BSYNC B1 ;  /* 0x0000000000017941 */ /* 0x000fea0003800000 */
.L_x_23405:
        /* <DEDUP_REMOVED lines=16> */
.L_x_23411:
[----:B------:R-:W-:Y:S05]  /*11c20*/  BSYNC B2 ;  /* 0x0000000000027941 */ /* 0x000fea0003800000 */
.L_x_23410:
        /* <DEDUP_REMOVED lines=44> */
.L_x_23409:
[----:B------:R-:W-:Y:S05]  /*11ef0*/  BSYNC B1 ;  /* 0x0000000000017941 */ /* 0x000fea0003800000 */
.L_x_23408:
        /* <DEDUP_REMOVED lines=8> */
.L_x_23404:
        /* <DEDUP_REMOVED lines=12> */
.L_x_23413:
[----:B------:R-:W-:-:S07]  /*12040*/  IMAD.MOV.U32 R157, RZ, RZ, R46 ;  /* 0x000000ffff9d7224 */ /* 0x000fce00078e002e */
.L_x_23414:
[----:B------:R-:W-:Y:S05]  /*12050*/  BSYNC B1 ;  /* 0x0000000000017941 */ /* 0x000fea0003800000 */
.L_x_23412:
        /* <DEDUP_REMOVED lines=16> */
.L_x_23418:
[----:B------:R-:W-:Y:S05]  /*12160*/  BSYNC B2 ;  /* 0x0000000000027941 */ /* 0x000fea0003800000 */
.L_x_23417:
        /* <DEDUP_REMOVED lines=44> */
.L_x_23416:
[----:B------:R-:W-:Y:S05]  /*12430*/  BSYNC B1 ;  /* 0x0000000000017941 */ /* 0x000fea0003800000 */
.L_x_23415:
        /* <DEDUP_REMOVED lines=11> */
.L_x_23419:
        /* <DEDUP_REMOVED lines=12> */
.L_x_23422:
[----:B------:R-:W-:-:S07]  /*125b0*/  IMAD.MOV.U32 R148, RZ, RZ, R46 ;  /* 0x000000ffff947224 */ /* 0x000fce00078e002e */
.L_x_23423:
[----:B------:R-:W-:Y:S05]  /*125c0*/  BSYNC B1 ;  /* 0x0000000000017941 */ /* 0x000fea0003800000 */
.L_x_23421:
        /* <DEDUP_REMOVED lines=16> */
.L_x_23427:
[----:B------:R-:W-:Y:S05]  /*126d0*/  BSYNC B2 ;  /* 0x0000000000027941 */ /* 0x000fea0003800000 */
.L_x_23426:
        /* <DEDUP_REMOVED lines=44> */
.L_x_23425:
[----:B------:R-:W-:Y:S05]  /*129a0*/  BSYNC B1 ;  /* 0x0000000000017941 */ /* 0x000fea0003800000 */
.L_x_23424:
        /* <DEDUP_REMOVED lines=8> */
.L_x_23420:
        /* <DEDUP_REMOVED lines=27> */
.L_x_23428:
[----:B------:R-:W-:-:S07]  /*12be0*/  IADD3 R153, R153, 0x100, RZ ;  /* 0x0000010099997810 */ /* 0x000fce0007ffe0ff */
.L_x_23363:
[----:B------:R-:W-:Y:S05]  /*12bf0*/  BSYNC B0 ;  /* 0x0000000000007941 */ /* 0x000fea0003800000 */
.L_x_23362:
        /* <DEDUP_REMOVED lines=29> */
.L_x_23432:
[----:B------:R-:W-:-:S07]  /*12dd0*/  IMAD.MOV.U32 R156, RZ, RZ, R46 ;  /* 0x000000ffff9c7224 */ /* 0x000fce00078e002e */
.L_x_23433:
[----:B------:R-:W-:Y:S05]  /*12de0*/  BSYNC B1 ;  /* 0x0000000000017941 */ /* 0x000fea0003800000 */
.L_x_23431:
        /* <DEDUP_REMOVED lines=16> */
.L_x_23437:
[----:B------:R-:W-:Y:S05]  /*12ef0*/  BSYNC B2 ;  /* 0x0000000000027941 */ /* 0x000fea0003800000 */
.L_x_23436:
        /* <DEDUP_REMOVED lines=44> */
.L_x_23435:
[----:B------:R-:W-:Y:S05]  /*131c0*/  BSYNC B1 ;  /* 0x0000000000017941 */ /* 0x000fea0003800000 */
.L_x_23434:
        /* <DEDUP_REMOVED lines=18> */
.L_x_23438:
        /* <DEDUP_REMOVED lines=12> */
.L_x_23441:
[----:B------:R-:W-:-:S07]  /*133b0*/  IMAD.MOV.U32 R145, RZ, RZ, R46 ;  /* 0x000000ffff917224 */ /* 0x000fce00078e002e */
.L_x_23442:
[----:B------:R-:W-:Y:S05]  /*133c0*/  BSYNC B1 ;  /* 0x0000000000017941 */ /* 0x000fea0003800000 */
.L_x_23440:
        /* <DEDUP_REMOVED lines=16> */
.L_x_23446:
[----:B------:R-:W-:Y:S05]  /*134d0*/  BSYNC B2 ;  /* 0x0000000000027941 */ /* 0x000fea0003800000 */
.L_x_23445:
        /* <DEDUP_REMOVED lines=44> */
.L_x_23444:
[----:B------:R-:W-:Y:S05]  /*137a0*/  BSYNC B1 ;  /* 0x0000000000017941 */ /* 0x000fea0003800000 */
.L_x_23443:
        /* <DEDUP_REMOVED lines=8> */
.L_x_23439:
        /* <DEDUP_REMOVED lines=12> */
.L_x_23448:
[----:B------:R-:W-:-:S07]  /*138f0*/  IMAD.MOV.U32 R157, RZ, RZ, R46 ;  /* 0x000000ffff9d7224 */ /* 0x000fce00078e002e */
.L_x_23449:
[----:B------:R-:W-:Y:S05]  /*13900*/  BSYNC B1 ;  /* 0x0000000000017941 */ /* 0x000fea0003800000 */
.L_x_23447:
        /* <DEDUP_REMOVED lines=16> */
.L_x_23453:
[----:B------:R-:W-:Y:S05]  /*13a10*/  BSYNC B2 ;  /* 0x0000000000027941 */ /* 0x000fea0003800000 */
.L_x_23452:
        /* <DEDUP_REMOVED lines=44> */
.L_x_23451:
[----:B------:R-:W-:Y:S05]  /*13ce0*/  BSYNC B1 ;  /* 0x0000000000017941 */ /* 0x000fea0003800000 */
.L_x_23450:
        /* <DEDUP_REMOVED lines=11> */
.L_x_23454:
        /* <DEDUP_REMOVED lines=12> */
.L_x_23457:
[----:B------:R-:W-:-:S07]  /*13e60*/  IMAD.MOV.U32 R146, RZ, RZ, R46 ;  /* 0x000000ffff927224 */ /* 0x000fce00078e002e */
.L_x_23458:
[----:B------:R-:W-:Y:S05]  /*13e70*/  BSYNC B1 ;  /* 0x0000000000017941 */ /* 0x000fea0003800000 */
.L_x_23456:
        /* <DEDUP_REMOVED lines=16> */
.L_x_23462:
[----:B------:R-:W-:Y:S05]  /*13f80*/  BSYNC B2 ;  /* 0x0000000000027941 */ /* 0x000fea0003800000 */
.L_x_23461:
        /* <DEDUP_REMOVED lines=44> */
.L_x_23460:
[----:B------:R-:W-:Y:S05]  /*14250*/  BSYNC B1 ;  /* 0x0000000000017941 */ /* 0x000fea0003800000 */
.L_x_23459:
        /* <DEDUP_REMOVED lines=8> */
.L_x_23455:
        /* <DEDUP_REMOVED lines=12> */
.L_x_23464:
[----:B------:R-:W-:-:S07]  /*143a0*/  IMAD.MOV.U32 R157, RZ, RZ, R46 ;  /* 0x000000ffff9d7224 */ /* 0x000fce00078e002e */
.L_x_23465:
[----:B------:R-:W-:Y:S05]  /*143b0*/  BSYNC B1 ;  /* 0x0000000000017941 */ /* 0x000fea0003800000 */
.L_x_23463:
        /* <DEDUP_REMOVED lines=16> */
.L_x_23469:
[----:B------:R-:W-:Y:S05]  /*144c0*/  BSYNC B2 ;  /* 0x0000000000027941 */ /* 0x000fea0003800000 */
.L_x_23468:
        /* <DEDUP_REMOVED lines=44> */
.L_x_23467:
[----:B------:R-:W-:Y:S05]  /*14790*/  BSYNC B1 ;  /* 0x0000000000017941 */ /* 0x000fea0003800000 */
.L_x_23466:
        /* <DEDUP_REMOVED lines=11> */
.L_x_23470:
        /* <DEDUP_REMOVED lines=12> */
.L_x_23473:
[----:B------:R-:W-:-:S07]  /*14910*/  MOV R147, R46 ;  /* 0x0000002e00937202 */ /* 0x000fce0000000f00 */
.L_x_23474:
[----:B------:R-:W-:Y:S05]  /*14920*/  BSYNC B1 ;  /* 0x0000000000017941 */ /* 0x000fea0003800000 */
.L_x_23472:
        /* <DEDUP_REMOVED lines=16> */
.L_x_23478:
[----:B------:R-:W-:Y:S05]  /*14a30*/  BSYNC B2 ;  /* 0x0000000000027941 */ /* 0x000fea0003800000 */
.L_x_23477:
        /* <DEDUP_REMOVED lines=44> */
.L_x_23476:
[----:B------:R-:W-:Y:S05]  /*14d00*/  BSYNC B1 ;  /* 0x0000000000017941 */ /* 0x000fea0003800000 */
.L_x_23475:
        /* <DEDUP_REMOVED lines=8> */
.L_x_23471:
        /* <DEDUP_REMOVED lines=12> */
.L_x_23480:
[----:B------:R-:W-:-:S07]  /*14e50*/  MOV R157, R46 ;  /* 0x0000002e009d7202 */ /* 0x000fce0000000f00 */
.L_x_23481:
[----:B------:R-:W-:Y:S05]  /*14e60*/  BSYNC B1 ;  /* 0x0000000000017941 */ /* 0x000fea0003800000 */
.L_x_23479:
        /* <DEDUP_REMOVED lines=16> */
.L_x_23485:
[----:B------:R-:W-:Y:S05]  /*14f70*/  BSYNC B2 ;  /* 0x0000000000027941 */ /* 0x000fea0003800000 */
.L_x_23484:
        /* <DEDUP_REMOVED lines=44> */
.L_x_23483:
[----:B------:R-:W-:Y:S05]  /*15240*/  BSYNC B1 ;  /* 0x0000000000017941 */ /* 0x000fea0003800000 */
.L_x_23482:
        /* <DEDUP_REMOVED lines=11> */
.L_x_23486:
        /* <DEDUP_REMOVED lines=12> */
.L_x_23489:
[----:B------:R-:W-:-:S07]  /*153c0*/  IMAD.MOV.U32 R148, RZ, RZ, R46 ;  /* 0x000000ffff947224 */ /* 0x000fce00078e002e */
.L_x_23490:
[----:B------:R-:W-:Y:S05]  /*153d0*/  BSYNC B1 ;  /* 0x0000000000017941 */ /* 0x000fea0003800000 */
.L_x_23488:
        /* <DEDUP_REMOVED lines=16> */
.L_x_23494:
[----:B------:R-:W-:Y:S05]  /*154e0*/  BSYNC B2 ;  /* 0x0000000000027941 */ /* 0x000fea0003800000 */
.L_x_23493:
        /* <DEDUP_REMOVED lines=44> */
.L_x_23492:
[----:B------:R-:W-:Y:S05]  /*157b0*/  BSYNC B1 ;  /* 0x0000000000017941 */ /* 0x000fea0003800000 */
.L_x_23491:
        /* <DEDUP_REMOVED lines=8> */
.L_x_23487:
        /* <DEDUP_REMOVED lines=27> */
.L_x_23495:
[----:B------:R-:W-:-:S07]  /*159f0*/  VIADD R153, R153, 0x100 ;  /* 0x0000010099997836 */ /* 0x000fce0000000000 */
.L_x_23430:
[----:B------:R-:W-:Y:S05]  /*15a00*/  BSYNC B0 ;  /* 0x0000000000007941 */ /* 0x000fea0003800000 */
.L_x_23429:
        /* <DEDUP_REMOVED lines=29> */
.L_x_23499:
[----:B------:R-:W-:-:S07]  /*15be0*/  MOV R156, R46 ;  /* 0x0000002e009c7202 */ /* 0x000fce0000000f00 */
.L_x_23500:
[----:B------:R-:W-:Y:S05]  /*15bf0*/  BSYNC B1 ;  /* 0x0000000000017941 */ /* 0x000fea0003800000 */
.L_x_23498:
        /* <DEDUP_REMOVED lines=16> */
.L_x_23504:
[----:B------:R-:W-:Y:S05]  /*15d00*/  BSYNC B2 ;  /* 0x0000000000027941 */ /* 0x000fea0003800000 */
.L_x_23503:
        /* <DEDUP_REMOVED lines=44> */
.L_x_23502:
[----:B------:R-:W-:Y:S05]  /*15fd0*/  BSYNC B1 ;  /* 0x0000000000017941 */ /* 0x000fea0003800000 */
.L_x_23501:
        /* <DEDUP_REMOVED lines=18> */
.L_x_23505:
        /* <DEDUP_REMOVED lines=12> */
.L_x_23508:
[----:B------:R-:W-:-:S07]  /*161c0*/  IMAD.MOV.U32 R145, RZ, RZ, R46 ;  /* 0x000000ffff917224 */ /* 0x000fce00078e002e */
.L_x_23509:
[----:B------:R-:W-:Y:S05]  /*161d0*/  BSYNC B1 ;  /* 0x0000000000017941 */ /* 0x000fea0003800000 */
.L_x_23507:
        /* <DEDUP_REMOVED lines=16> */
.L_x_23513:
[----:B------:R-:W-:Y:S05]  /*162e0*/  BSYNC B2 ;  /* 0x0000000000027941 */ /* 0x000fea0003800000 */
.L_x_23512:
        /* <DEDUP_REMOVED lines=44> */
.L_x_23511:
[----:B------:R-:W-:Y:S05]  /*165b0*/  BSYNC B1 ;  /* 0x0000000000017941 */ /* 0x000fea0003800000 */
.L_x_23510:
        /* <DEDUP_REMOVED lines=8> */
.L_x_23506:
        /* <DEDUP_REMOVED lines=12> */
.L_x_23515:
[----:B------:R-:W-:-:S07]  /*16700*/  MOV R157, R46 ;  /* 0x0000002e009d7202 */ /* 0x000fce0000000f00 */
.L_x_23516:
[----:B------:R-:W-:Y:S05]  /*16710*/  BSYNC B1 ;  /* 0x0000000000017941 */ /* 0x000fea0003800000 */
.L_x_23514:
        /* <DEDUP_REMOVED lines=16> */
.L_x_23520:
[----:B------:R-:W-:Y:S05]  /*16820*/  BSYNC B2 ;  /* 0x0000000000027941 */ /* 0x000fea0003800000 */
.L_x_23519:
        /* <DEDUP_REMOVED lines=44> */
.L_x_23518:
[----:B------:R-:W-:Y:S05]  /*16af0*/  BSYNC B1 ;  /* 0x0000000000017941 */ /* 0x000fea0003800000 */
.L_x_23517:
        /* <DEDUP_REMOVED lines=11> */
.L_x_23521:
        /* <DEDUP_REMOVED lines=12> */
.L_x_23524:
[----:B------:R-:W-:-:S07]  /*16c70*/  IMAD.MOV.U32 R146, RZ, RZ, R46 ;  /* 0x000000ffff927224 */ /* 0x000fce00078e002e */
.L_x_23525:
[----:B------:R-:W-:Y:S05]  /*16c80*/  BSYNC B1 ;  /* 0x0000000000017941 */ /* 0x000fea0003800000 */
.L_x_23523:
        /* <DEDUP_REMOVED lines=16> */
.L_x_23529:
[----:B------:R-:W-:Y:S05]  /*16d90*/  BSYNC B2 ;  /* 0x0000000000027941 */ /* 0x000fea0003800000 */
.L_x_23528:
        /* <DEDUP_REMOVED lines=44> */
.L_x_23527:
[----:B------:R-:W-:Y:S05]  /*17060*/  BSYNC B1 ;  /* 0x0000000000017941 */ /* 0x000fea0003800000 */
.L_x_23526:
        /* <DEDUP_REMOVED lines=8> */
.L_x_23522:
        /* <DEDUP_REMOVED lines=12> */
.L_x_23531:
[----:B------:R-:W-:-:S07]  /*171b0*/  MOV R157, R46 ;  /* 0x0000002e009d7202 */ /* 0x000fce0000000f00 */
.L_x_23532:
[----:B------:R-:W-:Y:S05]  /*171c0*/  BSYNC B1 ;  /* 0x0000000000017941 */ /* 0x000fea0003800000 */
.L_x_23530:
        /* <DEDUP_REMOVED lines=16> */
.L_x_23536:
[----:B------:R-:W-:Y:S05]  /*172d0*/  BSYNC B2 ;  /* 0x0000000000027941 */ /* 0x000fea0003800000 */
.L_x_23535:
        /* <DEDUP_REMOVED lines=44> */
.L_x_23534:
[----:B------:R-:W-:Y:S05]  /*175a0*/  BSYNC B1 ;  /* 0x0000000000017941 */ /* 0x000fea0003800000 */
.L_x_23533:
        /* <DEDUP_REMOVED lines=11> */
.L_x_23537:
        /* <DEDUP_REMOVED lines=12> */
.L_x_23540:
[----:B------:R-:W-:-:S07]  /*17720*/  IMAD.MOV.U32 R147, RZ, RZ, R46 ;  /* 0x000000ffff937224 */ /* 0x000fce00078e002e */
.L_x_23541:
[----:B------:R-:W-:Y:S05]  /*17730*/  BSYNC B1 ;  /* 0x0000000000017941 */ /* 0x000fea0003800000 */
.L_x_23539:
        /* <DEDUP_REMOVED lines=16> */
.L_x_23545:
[----:B------:R-:W-:Y:S05]  /*17840*/  BSYNC B2 ;  /* 0x0000000000027941 */ /* 0x000fea0003800000 */
.L_x_23544:
        /* <DEDUP_REMOVED lines=44> */
.L_x_23543:
[----:B------:R-:W-:Y:S05]  /*17b10*/  BSYNC B1 ;  /* 0x0000000000017941 */ /* 0x000fea0003800000 */
.L_x_23542:
        /* <DEDUP_REMOVED lines=8> */
.L_x_23538:
        /* <DEDUP_REMOVED lines=12> */
.L_x_23547:
[----:B------:R-:W-:-:S07]  /*17c60*/  MOV R157, R46 ;  /* 0x0000002e009d7202 */ /* 0x000fce0000000f00 */
.L_x_23548:
[----:B------:R-:W-:Y:S05]  /*17c70*/  BSYNC B1 ;  /* 0x0000000000017941 */ /* 0x000fea0003800000 */
.L_x_23546:
        /* <DEDUP_REMOVED lines=16> */
.L_x_23552:
[----:B------:R-:W-:Y:S05]  /*17d80*/  BSYNC B2 ;  /* 0x0000000000027941 */ /* 0x000fea0003800000 */
.L_x_23551:
        /* <DEDUP_REMOVED lines=44> */
.L_x_23550:
[----:B------:R-:W-:Y:S05]  /*18050*/  BSYNC B1 ;  /* 0x0000000000017941 */ /* 0x000fea0003800000 */
.L_x_23549:
        /* <DEDUP_REMOVED lines=11> */
.L_x_23553:
        /* <DEDUP_REMOVED lines=12> */
.L_x_23556:
[----:B------:R-:W-:-:S07]  /*181d0*/  IMAD.MOV.U32 R148, RZ, RZ, R46 ;  /* 0x000000ffff947224 */ /* 0x000fce00078e002e */
.L_x_23557:
[----:B------:R-:W-:Y:S05]  /*181e0*/  BSYNC B1 ;  /* 0x0000000000017941 */ /* 0x000fea0003800000 */
.L_x_23555:
        /* <DEDUP_REMOVED lines=16> */
.L_x_23561:
[----:B------:R-:W-:Y:S05]  /*182f0*/  BSYNC B2 ;  /* 0x0000000000027941 */ /* 0x000fea0003800000 */
.L_x_23560:
        /* <DEDUP_REMOVED lines=44> */
.L_x_23559:
[----:B------:R-:W-:Y:S05]  /*185c0*/  BSYNC B1 ;  /* 0x0000000000017941 */ /* 0x000fea0003800000 */
.L_x_23558:
        /* <DEDUP_REMOVED lines=8> */
.L_x_23554:
        /* <DEDUP_REMOVED lines=16> */
[----:B--2---:R-:W-:Y:S02]  /*18750*/  SHF.L.U32 R95, R147, 0x10, RZ ;  /* 0x00000010935f7819 */ /* 0x004fe400000006ff */
[----:B------:R-:W-:Y:S02]  /*18760*/  LOP3.LUT R94, R148, 0xffff, RZ, 0xc0, !PT ;  /* 0x0000ffff945e7812 */ /* 0x000fe400078ec0ff */
[----:B------:R-:W-:Y:S02]  /*18770*/  LOP3.LUT R95, R95, 0xff0000, RZ, 0xc0, !PT ;  /* 0x00ff00005f5f7812 */ /* 0x000fe400078ec0ff */
[----:B------:R-:W-:-:S03]  /*18780*/  IADD3 R92, P0, R156, UR14, RZ ;  /* 0x0000000e9c5c7c10 */ /* 0x000fc6000ff1e0ff */
[----:B------:R-:W-:Y:S01]  /*18790*/  IMAD R94, R94, 0x1000000, R95 ;  /* 0x010000005e5e7824 */ /* 0x000fe200078e025f */
[----:B------:R-:W-:Y:S02]  /*187a0*/  LOP3.LUT R95, R146, 0xff, RZ, 0xc0, !PT ;  /* 0x000000ff925f7812 */ /* 0x000fe400078ec0ff */
[----:B------:R-:W-:Y:S02]  /*187b0*/  IADD3.X R93, R153, UR15, RZ, P0, !PT ;  /* 0x0000000f995d7c10 */ /* 0x000fe400087fe4ff */
[----:B------:R-:W-:Y:S02]  /*187c0*/  LEA R94, R95, R94, 0x8 ;  /* 0x0000005e5f5e7211 */ /* 0x000fe400078e40ff */
[----:B------:R-:W-:-:S05]  /*187d0*/  LOP3.LUT R95, R145, 0xff, RZ, 0xc0, !PT ;  /* 0x000000ff915f7812 */ /* 0x000fca00078ec0ff */
[----:B------:R-:W-:-:S05]  /*187e0*/  IMAD.IADD R95, R94, 0x1, R95 ;  /* 0x000000015e5f7824 */ /* 0x000fca00078e025f */
[----:B------:R3:W-:Y:S02]  /*187f0*/  STG.E desc[UR4][R92.64], R95 ;  /* 0x0000005f5c007986 */ /* 0x0007e4000c101904 */
.L_x_23497:
[----:B------:R-:W-:Y:S05]  /*18800*/  BSYNC B0 ;  /* 0x0000000000007941 */ /* 0x000fea0003800000 */
.L_x_23496:
[----:B0123--:R-:W-:Y:S01]  /*18810*/  FADD.FTZ R92, RZ, R60 ;  /* 0x0000003cff5c7221 */ /* 0x00ffe20000010000 */
[C---:B------:R-:W-:Y:S01]  /*18820*/  LOP3.LUT P0, RZ, R21.reuse, 0x8, RZ, 0xc0, !PT ;  /* 0x0000000815ff7812 */ /* 0x040fe2000780c0ff */
[----:B------:R-:W-:Y:S01]  /*18830*/  UMOV UR6, 0xffffffff ;  /* 0xffffffff00067882 */ /* 0x000fe20000000000 */
[----:B------:R-:W-:Y:S01]  /*18840*/  LOP3.LUT R21, R21, 0xfffffffe, RZ, 0xc0, !PT ;  /* 0xfffffffe15157812 */ /* 0x000fe200078ec0ff */
[----:B------:R-:W-:Y:S01]  /*18850*/  FADD.FTZ R93, R61, R92 ;  /* 0x0000005c3d5d7221 */ /* 0x000fe20000010000 */
[C---:B------:R-:W-:Y:S02]  /*18860*/  ISETP.GT.U32.AND P1, PT, R15.reuse, 0x3ff, PT ;  /* 0x000003ff0f00780c */ /* 0x040fe40003f24070 */
[C---:B------:R-:W-:Y:S01]  /*18870*/  ISETP.GT.U32.AND P2, PT, R15.reuse, 0x4ff, PT ;  /* 0x000004ff0f00780c */ /* 0x040fe20003f44070 */
[----:B------:R-:W-:Y:S01]  /*18880*/  FADD.FTZ R92, R62, R93 ;  /* 0x0000005d3e5c7221 */ /* 0x000fe20000010000 */
[C---:B------:R-:W-:Y:S02]  /*18890*/  ISETP.GT.U32.AND P3, PT, R15.reuse, 0x5ff, PT ;  /* 0x000005ff0f00780c */ /* 0x040fe40003f64070 */
[----:B------:R-:W-:Y:S01]  /*188a0*/  ISETP.GT.U32.AND P4, PT, R15, 0x6ff, PT ;  /* 0x000006ff0f00780c */ /* 0x000fe20003f84070 */
[----:B------:R-:W-:Y:S01]  /*188b0*/  FADD.FTZ R92, R63, R92 ;  /* 0x0000005c3f5c7221 */ /* 0x000fe20000010000 */
[----:B------:R-:W-:-:S02]  /*188c0*/  LOP3.LUT P5, RZ, R152, 0xff, RZ, 0xc0, !PT ;  /* 0x000000ff98ff7812 */ /* 0x000fc400078ac0ff */
[----:B------:R-:W-:Y:S02]  /*188d0*/  LOP3.LUT P6, RZ, R0, 0x1f, RZ, 0xc0, !PT ;  /* 0x0000001f00ff7812 */ /* 0x000fe400078cc0ff */
[----:B------:R-:W-:Y:S02]  /*188e0*/  FSEL R93, R92, RZ, P0 ;  /* 0x000000ff5c5d7208 */ /* 0x000fe40000000000 */
        /* <DEDUP_REMOVED lines=32> */
[----:B------:R-:W-:-:S03]  /*18af0*/  LOP3.LUT R94, R95, 0x7fffff8, RZ, 0xc0, !PT ;  /* 0x07fffff85f5e7812 */ /* 0x000fc600078ec0ff */
[----:B------:R-:W-:Y:S01]  /*18b00*/  FADD.FTZ R92, R88, R93 ;  /* 0x0000005d585c7221 */ /* 0x000fe20000010000 */
[----:B------:R-:W-:Y:S02]  /*18b10*/  @!P5 IADD3 R94, R94, 0x8, RZ ;  /* 0x000000085e5ed810 */ /* 0x000fe40007ffe0ff */
[----:B------:R-:W-:Y:S01]  /*18b20*/  ISETP.GT.U32.AND P5, PT, R15, 0x7ff, PT ;  /* 0x000007ff0f00780c */ /* 0x000fe20003fa4070 */
[----:B------:R-:W-:-:S04]  /*18b30*/  FADD.FTZ R151, R89, R92 ;  /* 0x0000005c59977221 */ /* 0x000fc80000010000 */
[----:B------:R-:W-:-:S08]  /*18b40*/  FADD.FTZ R92, R90, R151 ;  /* 0x000000975a5c7221 */ /* 0x000fd00000010000 */
        /* <DEDUP_REMOVED lines=19> */
[----:B------:R-:W-:Y:S01]  /*18c80*/  FADD.FTZ R151, R65, -R92 ;  /* 0x8000005c41977221 */ /* 0x000fe20000010000 */
[----:B------:R-:W-:-:S04]  /*18c90*/  FFMA.FTZ R93, R93, R93, RZ ;  /* 0x0000005d5d5d7223 */ /* 0x000fc800000100ff */
[----:B------:R-:W-:-:S04]  /*18ca0*/  FFMA.FTZ R93, R154, R154, R93 ;  /* 0x0000009a9a5d7223 */ /* 0x000fc8000001005d */
        /* <DEDUP_REMOVED lines=69> */
.L_x_23590:
[----:B------:R-:W-:Y:S01]  /*19100*/  LOP3.LUT P0, RZ, R0, 0x1f, RZ, 0xc0, !PT ;  /* 0x0000001f00ff7812 */ /* 0x000fe2000780c0ff */
[----:B-1----:R-:W-:Y:S01]  /*19110*/  FADD.FTZ R93, R153, R154 ;  /* 0x0000009a995d7221 */ /* 0x002fe20000010000 */
[----:B------:R-:W-:Y:S01]  /*19120*/  LOP3.LUT R95, R95, 0x7, RZ, 0xc0, !PT ;  /* 0x000000075f5f7812 */ /* 0x000fe200078ec0ff */
[----:B------:R-:W-:Y:S10]  /*19130*/  WARPSYNC.ALL ;  /* 0x0000000000007948 */ /* 0x000ff40003800000 */
[----:B------:R-:W1:Y:S01]  /*19140*/  @!P0 S2R R151, SR_CgaCtaId ;  /* 0x0000000000978919 */ /* 0x000e620000008800 */
[----:B------:R-:W-:-:S04]  /*19150*/  @!P0 MOV R150, 0x400 ;  /* 0x0000040000968802 */ /* 0x000fc80000000f00 */
[----:B-1----:R-:W-:Y:S01]  /*19160*/  @!P0 LEA R151, R151, R150, 0x18 ;  /* 0x0000009697978211 */ /* 0x002fe200078ec0ff */
        /* <DEDUP_REMOVED lines=18> */
[----:B------:R-:W-:Y:S02]  /*19290*/  I2FP.F32.S32 R155, R94 ;  /* 0x0000005e009b7245 */ /* 0x000fe40000201400 */
[----:B------:R-:W-:Y:S01]  /*192a0*/  LOP3.LUT P0, RZ, R95, 0x1f, R0, 0xf8, !PT ;  /* 0x0000001f5fff7812 */ /* 0x000fe2000780f800 */
[----:B------:R-:W1:Y:S02]  /*192b0*/  SHFL.DOWN PT, R151, R94, 0x4, 0x1f ;  /* 0x08801f005e977f89 */ /* 0x000e6400000e0000 */
[----:B-1----:R-:W-:Y:S01]  /*192c0*/  I2FP.F32.S32 R156, R151 ;  /* 0x00000097009c7245 */ /* 0x002fe20000201400 */
[----:B------:R-:W-:-:S05]  /*192d0*/  IMAD.IADD R151, R151, 0x1, R94 ;  /* 0x0000000197977824 */ /* 0x000fca00078e025e */
[----:B------:R-:W-:Y:S04]  /*192e0*/  SHFL.DOWN PT, R94, R151, 0x2, 0x1f ;  /* 0x08401f00975e7f89 */ /* 0x000fe800000e0000 */
        /* <DEDUP_REMOVED lines=9> */
[----:B------:R-:W-:Y:S01]  /*19380*/  FMUL.FTZ R154, R154, R155 ;  /* 0x0000009b9a9a7220 */ /* 0x000fe20000410000 */
[----:B------:R-:W-:-:S03]  /*19390*/  I2FP.F32.S32 R155, R94 ;  /* 0x0000005e009b7245 */ /* 0x000fc60000201400 */
[----:B------:R-:W-:Y:S01]  /*193a0*/  FMUL.FTZ R154, R154, R156 ;  /* 0x0000009c9a9a7220 */ /* 0x000fe20000410000 */
[----:B0-----:R-:W-:-:S03]  /*193b0*/  FMUL.FTZ R157, R153, R158 ;  /* 0x0000009e999d7220 */ /* 0x001fc60000410000 */
[----:B------:R-:W-:Y:S01]  /*193c0*/  FFMA.FTZ R150, R153, R154, R150 ;  /* 0x0000009a99967223 */ /* 0x000fe20000010096 */
[----:B------:R-:W-:Y:S01]  /*193d0*/  IADD3 R153, R151, R94, RZ ;  /* 0x0000005e97997210 */ /* 0x000fe20007ffe0ff */
[----:B------:R-:W0:Y:S03]  /*193e0*/  SHFL.DOWN PT, R92, R157, 0x2, 0x1f ;  /* 0x08401f009d5c7f89 */ /* 0x000e2600000e0000 */
[----:B------:R-:W-:Y:S01]  /*193f0*/  I2FP.F32.S32 R154, R153 ;  /* 0x00000099009a7245 */ /* 0x000fe20000201400 */
[----:B------:R-:W1:Y:S03]  /*19400*/  SHFL.DOWN PT, R93, R150, 0x2, 0x1f ;  /* 0x08401f00965d7f89 */ /* 0x000e6600000e0000 */
[----:B------:R-:W2:Y:S01]  /*19410*/  MUFU.RCP R94, R154 ;  /* 0x0000009a005e7308 */ /* 0x000ea20000001000 */
[----:B0-----:R-:W-:Y:S01]  /*19420*/  FADD.FTZ R151, R157, -R92 ;  /* 0x8000005c9d977221 */ /* 0x001fe20000010000 */
[----:B------:R-:W-:-:S02]  /*19430*/  FMUL.FTZ R159, R92, R155 ;  /* 0x0000009b5c9f7220 */ /* 0x000fc40000410000 */
[----:B------:R-:W0:Y:S01]  /*19440*/  SHFL.DOWN PT, R92, R153, 0x1, 0x1f ;  /* 0x08201f00995c7f89 */ /* 0x000e2200000e0000 */
[----:B------:R-:W-:Y:S01]  /*19450*/  FMUL.FTZ R151, R151, R151 ;  /* 0x0000009797977220 */ /* 0x000fe20000410000 */
[----:B------:R-:W-:Y:S01]  /*19460*/  FFMA.FTZ R159, R152, R157, R159 ;  /* 0x0000009d989f7223 */ /* 0x000fe2000001009f */
[----:B-1----:R-:W-:Y:S02]  /*19470*/  FADD.FTZ R93, R150, R93 ;  /* 0x0000005d965d7221 */ /* 0x002fe40000010000 */
[----:B------:R-:W-:Y:S01]  /*19480*/  FMUL.FTZ R151, R152, R151 ;  /* 0x0000009798977220 */ /* 0x000fe20000410000 */
[----:B--2---:R-:W-:-:S03]  /*19490*/  FMUL.FTZ R159, R94, R159 ;  /* 0x0000009f5e9f7220 */ /* 0x004fc60000410000 */
[----:B------:R-:W-:Y:S02]  /*194a0*/  FMUL.FTZ R151, R151, R155 ;  /* 0x0000009b97977220 */ /* 0x000fe40000410000 */
[----:B------:R-:W1:Y:S02]  /*194b0*/  SHFL.DOWN PT, R152, R159, 0x1, 0x1f ;  /* 0x08201f009f987f89 */ /* 0x000e6400000e0000 */
[----:B------:R-:W-:-:S05]  /*194c0*/  FFMA.FTZ R93, R94, R151, R93 ;  /* 0x000000975e5d7223 */ /* 0x000fca000001005d */
[----:B------:R-:W2:Y:S01]  /*194d0*/  SHFL.DOWN PT, R94, R93, 0x1, 0x1f ;  /* 0x08201f005d5e7f89 */ /* 0x000ea200000e0000 */
[----:B0-----:R-:W-:Y:S01]  /*194e0*/  IMAD.IADD R150, R153, 0x1, R92 ;  /* 0x0000000199967824 */ /* 0x001fe200078e025c */
[----:B------:R-:W-:-:S04]  /*194f0*/  I2FP.F32.S32 R92, R92 ;  /* 0x0000005c005c7245 */ /* 0x000fc80000201400 */
[----:B------:R-:W-:-:S06]  /*19500*/  I2FP.F32.S32 R150, R150 ;  /* 0x0000009600967245 */ /* 0x000fcc0000201400 */
[----:B------:R-:W0:Y:S01]  /*19510*/  MUFU.RCP R150, R150 ;  /* 0x0000009600967308 */ /* 0x000e220000001000 */
[----:B-1----:R-:W-:Y:S01]  /*19520*/  FADD.FTZ R151, R159, -R152 ;  /* 0x800000989f977221 */ /* 0x002fe20000010000 */
[----:B------:R-:W-:-:S03]  /*19530*/  FMUL.FTZ R153, R152, R92 ;  /* 0x0000005c98997220 */ /* 0x000fc60000410000 */
[----:B------:R-:W-:Y:S01]  /*19540*/  FMUL.FTZ R151, R151, R151 ;  /* 0x0000009797977220 */ /* 0x000fe20000410000 */
[C---:B------:R-:W-:Y:S01]  /*19550*/  FFMA.FTZ R153, R154.reuse, R159, R153 ;  /* 0x0000009f9a997223 */ /* 0x040fe20000010099 */
[----:B--2---:R-:W-:Y:S02]  /*19560*/  FADD.FTZ R93, R93, R94 ;  /* 0x0000005e5d5d7221 */ /* 0x004fe40000010000 */
[----:B------:R-:W-:Y:S01]  /*19570*/  FMUL.FTZ R151, R154, R151 ;  /* 0x000000979a977220 */ /* 0x000fe20000410000 */
[----:B------:R-:W1:Y:S03]  /*19580*/  @!P0 LDC.64 R94, c[0x0][0x250] ;  /* 0x00009400ff5e8b82 */ /* 0x000e660000000a00 */
[----:B------:R-:W-:Y:S01]  /*19590*/  FMUL.FTZ R151, R151, R92 ;  /* 0x0000005c97977220 */ /* 0x000fe20000410000 */
[----:B0-----:R-:W-:-:S03]  /*195a0*/  FMUL.FTZ R152, R150, R153 ;  /* 0x0000009996987220 */ /* 0x001fc60000410000 */
[----:B------:R-:W-:Y:S02]  /*195b0*/  FFMA.FTZ R151, R150, R151, R93 ;  /* 0x0000009796977223 */ /* 0x000fe4000001005d */
[----:B------:R-:W0:Y:S01]  /*195c0*/  LDC R150, c[0x0][0x2d8] ;  /* 0x0000b600ff967b82 */ /* 0x000e220000000800 */
[----:B------:R-:W2:Y:S04]  /*195d0*/  SHFL.IDX PT, R155, R152, RZ, 0x1f ;  /* 0x00001fff989b7589 */ /* 0x000ea800000e0000 */
[----:B------:R-:W0:Y:S03]  /*195e0*/  SHFL.IDX PT, R151, R151, RZ, 0x1f ;  /* 0x00001fff97977589 */ /* 0x000e2600000e0000 */
[----:B------:R-:W3:Y:S01]  /*195f0*/  @!P0 LDC.64 R92, c[0x0][0x258] ;  /* 0x00009600ff5c8b82 */ /* 0x000ee20000000a00 */
[----:B-1----:R-:W-:-:S04]  /*19600*/  @!P0 IMAD.WIDE R94, R19, 0x4, R94 ;  /* 0x00000004135e8825 */ /* 0x002fc800078e025e */
[C---:B--2---:R-:W-:Y:S01]  /*19610*/  FMUL.FTZ R153, R155.reuse, R155 ;  /* 0x0000009b9b997220 */ /* 0x044fe20000410000 */
[----:B------:R1:W-:Y:S01]  /*19620*/  @!P0 STG.E desc[UR4][R94.64], R155 ;  /* 0x0000009b5e008986 */ /* 0x0003e2000c101904 */
[----:B------:R-:W-:Y:S01]  /*19630*/  FSEL R152, R155, RZ, !P2 ;  /* 0x000000ff9b987208 */ /* 0x000fe20005000000 */
[----:B0-----:R-:W-:Y:S02]  /*19640*/  FFMA.FTZ R150, R151, UR7, R150 ;  /* 0x0000000797967c23 */ /* 0x001fe40008010096 */
[----:B------:R-:W-:Y:S01]  /*19650*/  FSEL R153, R153, RZ, P2 ;  /* 0x000000ff99997208 */ /* 0x000fe20001000000 */
[----:B---3--:R-:W-:-:S04]  /*19660*/  @!P0 IMAD.WIDE R92, R19, 0x4, R92 ;  /* 0x00000004135c8825 */ /* 0x008fc800078e025c */
[----:B------:R-:W-:-:S06]  /*19670*/  FADD.FTZ R153, R150, R153 ;  /* 0x0000009996997221 */ /* 0x000fcc0000010000 */
[----:B------:R-:W0:Y:S02]  /*19680*/  MUFU.RSQ R153, R153 ;  /* 0x0000009900997308 */ /* 0x000e240000001400 */
[----:B0-----:R1:W-:Y:S01]  /*19690*/  @!P0 STG.E desc[UR4][R92.64], R153 ;  /* 0x000000995c008986 */ /* 0x0013e2000c101904 */
[----:B------:R-:W-:Y:S05]  /*196a0*/  @!P1 BRA `(.L_x_23564) ;  /* 0x0000000000409947 */ /* 0x000fea0003800000 */
[----:B------:R-:W0:Y:S01]  /*196b0*/  LDC.64 R150, c[0x0][0x2b8] ;  /* 0x0000ae00ff967b82 */ /* 0x000e220000000a00 */
[--C-:B-1----:R-:W-:Y:S01]  /*196c0*/  FADD.FTZ R94, R61, -R152.reuse ;  /* 0x800000983d5e7221 */ /* 0x102fe20000010000 */
        /* <DEDUP_REMOVED lines=11> */
[C---:B0-----:R-:W-:Y:S01]  /*19780*/  IMAD.WIDE.U32 R150, R149.reuse, 0x10, R150 ;  /* 0x0000001095967825 */ /* 0x041fe200078e0096 */
[----:B------:R-:W-:-:S04]  /*19790*/  IADD3 R149, R149, 0x100, RZ ;  /* 0x0000010095957810 */ /* 0x000fc80007ffe0ff */
[----:B------:R0:W-:Y:S03]  /*197a0*/  STG.E.128 desc[UR4][R150.64], R92 ;  /* 0x0000005c96007986 */ /* 0x0001e6000c101d04 */
.L_x_23564:
[----:B------:R-:W-:Y:S05]  /*197b0*/  BSYNC B0 ;  /* 0x0000000000007941 */ /* 0x000fea0003800000 */
.L_x_23563:
[----:B------:R-:W-:Y:S01]  /*197c0*/  LOP3.LUT P0, RZ, R21, 0x400, RZ, 0xc0, !PT ;  /* 0x0000040015ff7812 */ /* 0x000fe2000780c0ff */
[----:B------:R-:W-:-:S12]  /*197d0*/  BSSY B0, `(.L_x_23565) ;  /* 0x0000012000007945 */ /* 0x000fd80003800000 */
[----:B------:R-:W-:Y:S05]  /*197e0*/  @!P0 BRA `(.L_x_23566) ;  /* 0x0000000000408947 */ /* 0x000fea0003800000 */
[----:B0-----:R-:W0:Y:S01]  /*197f0*/  LDC.64 R150, c[0x0][0x2b8] ;  /* 0x0000ae00ff967b82 */ /* 0x001e220000000a00 */
        /* <DEDUP_REMOVED lines=12> */
[----:B0-----:R-:W-:-:S04]  /*198c0*/  IMAD.WIDE.U32 R150, R149, 0x10, R150 ;  /* 0x0000001095967825 */ /* 0x001fc800078e0096 */
[----:B------:R-:W-:Y:S01]  /*198d0*/  VIADD R149, R149, 0x100 ;  /* 0x0000010095957836 */ /* 0x000fe20000000000 */
[----:B------:R2:W-:Y:S06]  /*198e0*/  STG.E.128 desc[UR4][R150.64], R92 ;  /* 0x0000005c96007986 */ /* 0x0005ec000c101d04 */
.L_x_23566:
[----:B------:R-:W-:Y:S05]  /*198f0*/  BSYNC B0 ;  /* 0x0000000000007941 */ /* 0x000fea0003800000 */
.L_x_23565:
[----:B------:R-:W-:Y:S01]  /*19900*/  LOP3.LUT P0, RZ, R21, 0x200, RZ, 0xc0, !PT ;  /* 0x0000020015ff7812 */ /* 0x000fe2000780c0ff */
[----:B------:R-:W-:-:S12]  /*19910*/  BSSY B0, `(.L_x_23567) ;  /* 0x0000012000007945 */ /* 0x000fd80003800000 */
[----:B------:R-:W-:Y:S05]  /*19920*/  @!P0 BRA `(.L_x_23568) ;  /* 0x0000000000408947 */ /* 0x000fea0003800000 */
[----:B0-2---:R-:W0:Y:S01]  /*19930*/  LDC.64 R150, c[0x0][0x2b8] ;  /* 0x0000ae00ff967b82 */ /* 0x005e220000000a00 */
        /* <DEDUP_REMOVED lines=15> */
.L_x_23568:
[----:B------:R-:W-:Y:S05]  /*19a30*/  BSYNC B0 ;  /* 0x0000000000007941 */ /* 0x000fea0003800000 */
.L_x_23567:
[----:B------:R-:W-:Y:S01]  /*19a40*/  LOP3.LUT P0, RZ, R21, 0x100, RZ, 0xc0, !PT ;  /* 0x0000010015ff7812 */ /* 0x000fe2000780c0ff */
[----:B------:R-:W-:-:S12]  /*19a50*/  BSSY B0, `(.L_x_23569) ;  /* 0x0000012000007945 */ /* 0x000fd80003800000 */
[----:B------:R-:W-:Y:S05]  /*19a60*/  @!P0 BRA `(.L_x_23570) ;  /* 0x0000000000408947 */ /* 0x000fea0003800000 */
[----:B0-23--:R-:W0:Y:S01]  /*19a70*/  LDC.64 R150, c[0x0][0x2b8] ;  /* 0x0000ae00ff967b82 */ /* 0x00de220000000a00 */
        /* <DEDUP_REMOVED lines=15> */
.L_x_23570:
[----:B------:R-:W-:Y:S05]  /*19b70*/  BSYNC B0 ;  /* 0x0000000000007941 */ /* 0x000fea0003800000 */
.L_x_23569:
[----:B------:R-:W-:Y:S01]  /*19b80*/  LOP3.LUT P0, RZ, R21, 0x80, RZ, 0xc0, !PT ;  /* 0x0000008015ff7812 */ /* 0x000fe2000780c0ff */
[----:B------:R-:W-:-:S12]  /*19b90*/  BSSY B0, `(.L_x_23571) ;  /* 0x0000012000007945 */ /* 0x000fd80003800000 */
[----:B------:R-:W-:Y:S05]  /*19ba0*/  @!P0 BRA `(.L_x_23572) ;  /* 0x0000000000408947 */ /* 0x000fea0003800000 */
[----:B0-234-:R-:W0:Y:S01]  /*19bb0*/  LDC.64 R150, c[0x0][0x2b8] ;  /* 0x0000ae00ff967b82 */ /* 0x01de220000000a00 */
        /* <DEDUP_REMOVED lines=15> */
.L_x_23572:
[----:B------:R-:W-:Y:S05]  /*19cb0*/  BSYNC B0 ;  /* 0x0000000000007941 */ /* 0x000fea0003800000 */
.L_x_23571:
        /* <DEDUP_REMOVED lines=19> */
.L_x_23574:
[----:B------:R-:W-:Y:S05]  /*19df0*/  BSYNC B0 ;  /* 0x0000000000007941 */ /* 0x000fea0003800000 */
.L_x_23573:
        /* <DEDUP_REMOVED lines=19> */
.L_x_23576:
[----:B------:R-:W-:Y:S05]  /*19f30*/  BSYNC B0 ;  /* 0x0000000000007941 */ /* 0x000fea0003800000 */
.L_x_23575:
        /* <DEDUP_REMOVED lines=16> */
[----:B0-----:R-:W-:-:S05]  /*1a040*/  IMAD.WIDE.U32 R150, R149, 0x10, R150 ;  /* 0x0000001095967825 */ /* 0x001fca00078e0096 */
[----:B------:R0:W-:Y:S02]  /*1a050*/  STG.E.128 desc[UR4][R150.64], R92 ;  /* 0x0000005c96007986 */ /* 0x0001e4000c101d04 */
.L_x_23578:
[----:B------:R-:W-:Y:S05]  /*1a060*/  BSYNC B0 ;  /* 0x0000000000007941 */ /* 0x000fea0003800000 */
.L_x_23577:
[----:B------:R-:W-:Y:S01]  /*1a070*/  LOP3.LUT P0, RZ, R21, 0x2, RZ, 0xc0, !PT ;  /* 0x0000000215ff7812 */ /* 0x000fe2000780c0ff */
[----:B------:R-:W-:-:S03]  /*1a080*/  VIADD R19, R19, UR16 ;  /* 0x0000001013137c36 */ /* 0x000fc60008000000 */
[----:B------:R-:W-:Y:S02]  /*1a090*/  SEL R152, RZ, 0x1, P0 ;  /* 0x00000001ff987807 */ /* 0x000fe40000000000 */
[----:B------:R-:W-:-:S13]  /*1a0a0*/  ISETP.GE.AND P0, PT, R19, UR17, PT ;  /* 0x0000001113007c0c */ /* 0x000fda000bf06270 */
[----:B------:R-:W-:Y:S05]  /*1a0b0*/  @!P0 BRA `(.L_x_23579) ;  /* 0xfffffe7400a48947 */ /* 0x000fea000383ffff */
[----:B------:R-:W-:Y:S05]  /*1a0c0*/  EXIT ;  /* 0x000000000000794d */ /* 0x000fea0003800000 */
.L_x_23562:
        /* <DEDUP_REMOVED lines=9> */
.L_x_23580:
[----:B------:R-:W-:Y:S01]  /*1a160*/  HFMA2.MMA R157, -RZ, RZ, 0, 1.1920928955078125e-07 ;  /* 0x00000002ff9d7435 */ /* 0x000fe200000001ff */
[----:B------:R-:W-:-:S05]  /*1a170*/  MOV R92, R154 ;  /* 0x0000009a005c7202 */ /* 0x000fca0000000f00 */
[----:B------:R-:W-:-:S04]  /*1a180*/  FADD.FTZ R150, R93, R92 ;  /* 0x0000005c5d967221 */ /* 0x000fc80000010000 */
[----:B------:R-:W-:-:S07]  /*1a190*/  IMAD.MOV.U32 R156, RZ, RZ, R150 ;  /* 0x000000ffff9c7224 */ /* 0x000fce00078e0096 */
[----:B------:R-:W-:Y:S05]  /*1a1a0*/  WARPSYNC.COLLECTIVE R155, `(.L_x_23581) ;  /* 0x000000009b087348 */ /* 0x000fea0003c00000 */
[----:B------:R0:W1:Y:S02]  /*1a1b0*/  SHFL.BFLY P6, R154, R156, R157, R158 ;  /* 0x0c00009d9c9a7389 */ /* 0x00006400000c009e */
[----:B01----:R-:W-:Y:S01]  /*1a1c0*/  ENDCOLLECTIVE ;  /* 0x000000000000791b */ /* 0x003fe20003800000 */
.L_x_23581:
[----:B------:R-:W-:Y:S02]  /*1a1d0*/  IMAD.MOV.U32 R157, RZ, RZ, 0x4 ;  /* 0x00000004ff9d7424 */ /* 0x000fe400078e00ff */
[----:B------:R-:W-:-:S04]  /*1a1e0*/  IMAD.MOV.U32 R151, RZ, RZ, R154 ;  /* 0x000000ffff977224 */ /* 0x000fc800078e009a */
[----:B------:R-:W-:-:S05]  /*1a1f0*/  FADD.FTZ R151, R150, R151 ;  /* 0x0000009796977221 */ /* 0x000fca0000010000 */
[----:B------:R-:W-:-:S07]  /*1a200*/  MOV R156, R151 ;  /* 0x00000097009c7202 */ /* 0x000fce0000000f00 */
[----:B------:R-:W-:Y:S05]  /*1a210*/  WARPSYNC.COLLECTIVE R155, `(.L_x_23582) ;  /* 0x000000009b087348 */ /* 0x000fea0003c00000 */
[----:B------:R0:W1:Y:S02]  /*1a220*/  SHFL.BFLY P6, R154, R156, R157, R158 ;  /* 0x0c00009d9c9a7389 */ /* 0x00006400000c009e */
[----:B01----:R-:W-:Y:S01]  /*1a230*/  ENDCOLLECTIVE ;  /* 0x000000000000791b */ /* 0x003fe20003800000 */
.L_x_23582:
[----:B------:R-:W-:Y:S01]  /*1a240*/  HFMA2.MMA R157, -RZ, RZ, 0, 4.76837158203125e-07 ;  /* 0x00000008ff9d7435 */ /* 0x000fe200000001ff */
[----:B------:R-:W-:-:S05]  /*1a250*/  MOV R92, R154 ;  /* 0x0000009a005c7202 */ /* 0x000fca0000000f00 */
[----:B------:R-:W-:-:S04]  /*1a260*/  FADD.FTZ R152, R151, R92 ;  /* 0x0000005c97987221 */ /* 0x000fc80000010000 */
[----:B------:R-:W-:-:S07]  /*1a270*/  IMAD.MOV.U32 R156, RZ, RZ, R152 ;  /* 0x000000ffff9c7224 */ /* 0x000fce00078e0098 */
[----:B------:R-:W-:Y:S05]  /*1a280*/  WARPSYNC.COLLECTIVE R155, `(.L_x_23583) ;  /* 0x000000009b087348 */ /* 0x000fea0003c00000 */
[----:B------:R0:W1:Y:S02]  /*1a290*/  SHFL.BFLY P6, R154, R156, R157, R158 ;  /* 0x0c00009d9c9a7389 */ /* 0x00006400000c009e */
[----:B01----:R-:W-:Y:S01]  /*1a2a0*/  ENDCOLLECTIVE ;  /* 0x000000000000791b */ /* 0x003fe20003800000 */
.L_x_23583:
[----:B------:R-:W-:Y:S02]  /*1a2b0*/  IMAD.MOV.U32 R157, RZ, RZ, 0x10 ;  /* 0x00000010ff9d7424 */ /* 0x000fe400078e00ff */
[----:B------:R-:W-:-:S04]  /*1a2c0*/  IMAD.MOV.U32 R153, RZ, RZ, R154 ;  /* 0x000000ffff997224 */ /* 0x000fc800078e009a */
[----:B------:R-:W-:-:S05]  /*1a2d0*/  FADD.FTZ R153, R152, R153 ;  /* 0x0000009998997221 */ /* 0x000fca0000010000 */
[----:B------:R-:W-:-:S07]  /*1a2e0*/  MOV R156, R153 ;  /* 0x00000099009c7202 */ /* 0x000fce0000000f00 */
[----:B------:R-:W-:Y:S05]  /*1a2f0*/  WARPSYNC.COLLECTIVE R155, `(.L_x_23584) ;  /* 0x000000009b087348 */ /* 0x000fea0003c00000 */
[----:B------:R0:W1:Y:S02]  /*1a300*/  SHFL.BFLY P6, R154, R156, R157, R158 ;  /* 0x0c00009d9c9a7389 */ /* 0x00006400000c009e */
[----:B01----:R-:W-:Y:S01]  /*1a310*/  ENDCOLLECTIVE ;  /* 0x000000000000791b */ /* 0x003fe20003800000 */
.L_x_23584:
        /* <DEDUP_REMOVED lines=75> */
.L_x_23585:
[----:B------:R-:W-:Y:S02]  /*1a7d0*/  IMAD.MOV.U32 R157, RZ, RZ, 0x2 ;  /* 0x00000002ff9d7424 */ /* 0x000fe400078e00ff */
[----:B------:R-:W-:-:S04]  /*1a7e0*/  IMAD.MOV.U32 R150, RZ, RZ, R154 ;  /* 0x000000ffff967224 */ /* 0x000fc800078e009a */
[----:B------:R-:W-:-:S05]  /*1a7f0*/  FADD.FTZ R150, R93, R150 ;  /* 0x000000965d967221 */ /* 0x000fca0000010000 */
[----:B------:R-:W-:-:S07]  /*1a800*/  MOV R156, R150 ;  /* 0x00000096009c7202 */ /* 0x000fce0000000f00 */
[----:B------:R-:W-:Y:S05]  /*1a810*/  WARPSYNC.COLLECTIVE R155, `(.L_x_23586) ;  /* 0x000000009b087348 */ /* 0x000fea0003c00000 */
[----:B------:R0:W1:Y:S02]  /*1a820*/  SHFL.BFLY P6, R154, R156, R157, R158 ;  /* 0x0c00009d9c9a7389 */ /* 0x00006400000c009e */
[----:B01----:R-:W-:Y:S01]  /*1a830*/  ENDCOLLECTIVE ;  /* 0x000000000000791b */ /* 0x003fe20003800000 */
.L_x_23586:
[----:B------:R-:W-:Y:S01]  /*1a840*/  HFMA2.MMA R157, -RZ, RZ, 0, 2.384185791015625e-07 ;  /* 0x00000004ff9d7435 */ /* 0x000fe200000001ff */
[----:B------:R-:W-:-:S05]  /*1a850*/  MOV R151, R154 ;  /* 0x0000009a00977202 */ /* 0x000fca0000000f00 */
[----:B------:R-:W-:-:S04]  /*1a860*/  FADD.FTZ R151, R150, R151 ;  /* 0x0000009796977221 */ /* 0x000fc80000010000 */
[----:B------:R-:W-:-:S07]  /*1a870*/  IMAD.MOV.U32 R156, RZ, RZ, R151 ;  /* 0x000000ffff9c7224 */ /* 0x000fce00078e0097 */
[----:B------:R-:W-:Y:S05]  /*1a880*/  WARPSYNC.COLLECTIVE R155, `(.L_x_23587) ;  /* 0x000000009b087348 */ /* 0x000fea0003c00000 */
[----:B------:R0:W1:Y:S02]  /*1a890*/  SHFL.BFLY P6, R154, R156, R157, R158 ;  /* 0x0c00009d9c9a7389 */ /* 0x00006400000c009e */
[----:B01----:R-:W-:Y:S01]  /*1a8a0*/  ENDCOLLECTIVE ;  /* 0x000000000000791b */ /* 0x003fe20003800000 */
.L_x_23587:
[----:B------:R-:W-:Y:S02]  /*1a8b0*/  IMAD.MOV.U32 R157, RZ, RZ, 0x8 ;  /* 0x00000008ff9d7424 */ /* 0x000fe400078e00ff */
[----:B------:R-:W-:-:S04]  /*1a8c0*/  IMAD.MOV.U32 R152, RZ, RZ, R154 ;  /* 0x000000ffff987224 */ /* 0x000fc800078e009a */
[----:B------:R-:W-:-:S05]  /*1a8d0*/  FADD.FTZ R152, R151, R152 ;  /* 0x0000009897987221 */ /* 0x000fca0000010000 */
[----:B------:R-:W-:-:S07]  /*1a8e0*/  MOV R156, R152 ;  /* 0x00000098009c7202 */ /* 0x000fce0000000f00 */
[----:B------:R-:W-:Y:S05]  /*1a8f0*/  WARPSYNC.COLLECTIVE R155, `(.L_x_23588) ;  /* 0x000000009b087348 */ /* 0x000fea0003c00000 */
[----:B------:R0:W1:Y:S02]  /*1a900*/  SHFL.BFLY P6, R154, R156, R157, R158 ;  /* 0x0c00009d9c9a7389 */ /* 0x00006400000c009e */
[----:B01----:R-:W-:Y:S01]  /*1a910*/  ENDCOLLECTIVE ;  /* 0x000000000000791b */ /* 0x003fe20003800000 */
.L_x_23588:
[----:B------:R-:W-:Y:S01]  /*1a920*/  HFMA2.MMA R157, -RZ, RZ, 0, 9.5367431640625e-07 ;  /* 0x00000010ff9d7435 */ /* 0x000fe200000001ff */
[----:B------:R-:W-:-:S05]  /*1a930*/  MOV R153, R154 ;  /* 0x0000009a00997202 */ /* 0x000fca0000000f00 */
[----:B------:R-:W-:-:S04]  /*1a940*/  FADD.FTZ R153, R152, R153 ;  /* 0x0000009998997221 */ /* 0x000fc80000010000 */
[----:B------:R-:W-:-:S07]  /*1a950*/  IMAD.MOV.U32 R156, RZ, RZ, R153 ;  /* 0x000000ffff9c7224 */ /* 0x000fce00078e0099 */
[----:B------:R-:W-:Y:S05]  /*1a960*/  WARPSYNC.COLLECTIVE R155, `(.L_x_23589) ;  /* 0x000000009b087348 */ /* 0x000fea0003c00000 */
[----:B------:R0:W1:Y:S02]  /*1a970*/  SHFL.BFLY P6, R154, R156, R157, R158 ;  /* 0x0c00009d9c9a7389 */ /* 0x00006400000c009e */
[----:B01----:R-:W-:Y:S01]  /*1a980*/  ENDCOLLECTIVE ;  /* 0x000000000000791b */ /* 0x003fe20003800000 */
.L_x_23589:
[----:B------:R-:W-:Y:S05]  /*1a990*/  BRA `(.L_x_23590) ;  /* 0xffffffe400d87947 */ /* 0x000fea000383ffff */
.L_x_23591:
        /* <DEDUP_REMOVED lines=14> */
.L_x_27090:


//--------------------- .text._ZN10layer_norm31ln_parallel_residual_fwd_kernelINS_13Kernel_traitsI6__halfffffjLj8192ELj1ELj1ELj8ELj16ENS_18Kernel_traits_baseILj8192ES2_ffffjLj256EEEEELb1ELb1ELb1EEEvNS_9FwdParamsE --------------------------
	.section	.text._ZN10layer_norm31ln_parallel_residual_fwd_kernelINS_13Kernel_traitsI6__halfffffjLj8192ELj1ELj1ELj8ELj16ENS_18Kernel_traits_baseILj8192ES2_ffffjLj256EEEEELb1ELb1ELb1EEEvNS_9FwdParamsE,"ax",@progbits
	.align	128
        .global         _ZN10layer_norm31ln_parallel_residual_fwd_kernelINS_13Kernel_traitsI6__halfffffjLj8192ELj1ELj1ELj8ELj16ENS_18Kernel_traits_baseILj8192ES2_ffffjLj256EEEEELb1ELb1ELb1EEEvNS_9FwdParamsE
        .type           _ZN10layer_norm31ln_parallel_residual_fwd_kernelINS_13Kernel_traitsI6__halfffffjLj8192ELj1ELj1ELj8ELj16ENS_18Kernel_traits_baseILj8192ES2_ffffjLj256EEEEELb1ELb1ELb1EEEvNS_9FwdParamsE,@function
        .size           _ZN10layer_norm31ln_parallel_residual_fwd_kernelINS_13Kernel_traitsI6__halfffffjLj8192ELj1ELj1ELj8ELj16ENS_18Kernel_traits_baseILj8192ES2_ffffjLj256EEEEELb1ELb1ELb1EEEvNS_9FwdParamsE,(.L_x_27091 - _ZN10layer_norm31ln_parallel_residual_fwd_kernelINS_13Kernel_traitsI6__halfffffjLj8192ELj1ELj1ELj8ELj16ENS_18Kernel_traits_baseILj8192ES2_ffffjLj256EEEEELb1ELb1ELb1EEEvNS_9FwdParamsE)
        .other          _ZN10layer_norm31ln_parallel_residual_fwd_kernelINS_13Kernel_traitsI6__halfffffjLj8192ELj1ELj1ELj8ELj16ENS_18Kernel_traits_baseILj8192ES2_ffffjLj256EEEEELb1ELb1ELb1EEEvNS_9FwdParamsE,@"STO_CUDA_ENTRY STV_DEFAULT"
_ZN10layer_norm31ln_parallel_residual_fwd_kernelINS_13Kernel_traitsI6__halfffffjLj8192ELj1ELj1ELj8ELj16ENS_18Kernel_traits_baseILj8192ES2_ffffjLj256EEEEELb1ELb1ELb1EEEvNS_9FwdParamsE:
.text._ZN10layer_norm31ln_parallel_residual_fwd_kernelINS_13Kernel_traitsI6__halfffffjLj8192ELj1ELj1ELj8ELj16ENS_18Kernel_traits_baseILj8192ES2_ffffjLj256EEEEELb1ELb1ELb1EEEvNS_9FwdParamsE:
        /* <DEDUP_REMOVED lines=24> */
[----:B------:R2:W5:Y:S04]  /*0180*/  @P0 LDG.E.64 R56, desc[UR4][R8.64] ;  /* 0x0000000408380981 */ /* 0x000568000c1e1b00 */
[----:B------:R2:W5:Y:S04]  /*0190*/  @P0 LDG.E.64 R38, desc[UR4][R8.64+0x800] ;  /* 0x0008000408260981 */ /* 0x000568000c1e1b00 */
[----:B------:R2:W5:Y:S04]  /*01a0*/  @P0 LDG.E.64 R26, desc[UR4][R8.64+0x1000] ;  /* 0x00100004081a0981 */ /* 0x000568000c1e1b00 */
[----:B------:R2:W5:Y:S04]  /*01b0*/  @P0 LDG.E.64 R28, desc[UR4][R8.64+0x1800] ;  /* 0x00180004081c0981 */ /* 0x000568000c1e1b00 */
[----:B------:R2:W5:Y:S04]  /*01c0*/  @P0 LDG.E.64 R30, desc[UR4][R8.64+0x2000] ;  /* 0x00200004081e0981 */ /* 0x000568000c1e1b00 */
[----:B------:R2:W5:Y:S04]  /*01d0*/  @P0 LDG.E.64 R32, desc[UR4][R8.64+0x2800] ;  /* 0x0028000408200981 */ /* 0x000568000c1e1b00 */
[----:B------:R2:W5:Y:S04]  /*01e0*/  @P0 LDG.E.64 R34, desc[UR4][R8.64+0x3000] ;  /* 0x0030000408220981 */ /* 0x000568000c1e1b00 */
[----:B------:R2:W5:Y:S01]  /*01f0*/  @P0 LDG.E.64 R36, desc[UR4][R8.64+0x3800] ;  /* 0x0038000408240981 */ /* 0x000562000c1e1b00 */
[----:B-1----:R-:W1:Y:S01]  /*0200*/  LDC R3, c[0x0][RZ] ;  /* 0x00000000ff037b82 */ /* 0x002e620000000800 */
[----:B0-----:R-:W-:-:S04]  /*0210*/  LEA.HI R2, R0, UR6, RZ, 0x18 ;  /* 0x0000000600027c11 */ /* 0x001fc8000f8fc0ff */
[----:B------:R-:W-:Y:S02]  /*0220*/  ISETP.GE.AND P2, PT, R2, UR7, PT ;  /* 0x0000000702007c0c */ /* 0x000fe4000bf46270 */
[----:B------:R-:W-:-:S05]  /*0230*/  IADD3 R6, P3, R6, UR8, RZ ;  /* 0x0000000806067c10 */ /* 0x000fca000ff7e0ff */
[----:B------:R-:W-:Y:S02]  /*0240*/  IMAD.X R7, RZ, RZ, UR9, P3 ;  /* 0x00000009ff077e24 */ /* 0x000fe400098e06ff */
[----:B-1----:R-:W-:-:S04]  /*0250*/  IMAD R54, R3, UR6, R0 ;  /* 0x0000000603367c24 */ /* 0x002fc8000f8e0200 */
[----:B--2---:R-:W-:Y:S05]  /*0260*/  @P2 EXIT ;  /* 0x000000000000294d */ /* 0x004fea0003800000 */
[----:B------:R-:W2:Y:S01]  /*0270*/  LDG.E.64 R40, desc[UR4][R6.64+0x800] ;  /* 0x0008000406287981 */ /* 0x000ea2000c1e1b00 */
[----:B------:R-:W0:Y:S03]  /*0280*/  @P1 LDC R3, c[0x0][0x2f0] ;  /* 0x0000bc00ff031b82 */ /* 0x000e260000000800 */
[----:B------:R-:W3:Y:S04]  /*0290*/  LDG.E.64 R42, desc[UR4][R6.64+0x1000] ;  /* 0x00100004062a7981 */ /* 0x000ee8000c1e1b00 */
[----:B------:R-:W4:Y:S04]  /*02a0*/  LDG.E.64 R44, desc[UR4][R6.64+0x1800] ;  /* 0x00180004062c7981 */ /* 0x000f28000c1e1b00 */
[----:B------:R-:W4:Y:S04]  /*02b0*/  LDG.E.64 R60, desc[UR4][R6.64] ;  /* 0x00000004063c7981 */ /* 0x000f28000c1e1b00 */
[----:B------:R-:W4:Y:S04]  /*02c0*/  LDG.E.64 R46, desc[UR4][R6.64+0x2000] ;  /* 0x00200004062e7981 */ /* 0x000f28000c1e1b00 */
[----:B------:R-:W4:Y:S04]  /*02d0*/  LDG.E.64 R48, desc[UR4][R6.64+0x2800] ;  /* 0x0028000406307981 */ /* 0x000f28000c1e1b00 */
[----:B------:R-:W4:Y:S04]  /*02e0*/  LDG.E.64 R50, desc[UR4][R6.64+0x3000] ;  /* 0x0030000406327981 */ /* 0x000f28000c1e1b00 */
[----:B------:R1:W4:Y:S01]  /*02f0*/  LDG.E.64 R52, desc[UR4][R6.64+0x3800] ;  /* 0x0038000406347981 */ /* 0x000322000c1e1b00 */
[----:B0----5:R-:W-:Y:S01]  /*0300*/  @P1 IADD3 R146, P2, R4, R3, RZ ;  /* 0x0000000304921210 */ /* 0x021fe20007f5e0ff */
[----:B------:R-:W-:Y:S01]  /*0310*/  IMAD.WIDE.U32 R10, R54, -0x326172a9, RZ ;  /* 0xcd9e8d57360a7825 */ /* 0x000fe200078e00ff */
[----:B------:R-:W-:-:S02]  /*0320*/  @!P0 CS2R R26, SRZ ;  /* 0x00000000001a8805 */ /* 0x000fc4000001ff00 */
[----:B------:R-:W-:Y:S02]  /*0330*/  @!P0 CS2R R28, SRZ ;  /* 0x00000000001c8805 */ /* 0x000fe4000001ff00 */
[----:B------:R-:W-:Y:S01]  /*0340*/  @!P0 CS2R R38, SRZ ;  /* 0x0000000000268805 */ /* 0x000fe2000001ff00 */
[----:B------:R-:W-:Y:S01]  /*0350*/  @P1 IMAD.X R147, RZ, RZ, R5, P2 ;  /* 0x000000ffff931224 */ /* 0x000fe200010e0605 */
[----:B------:R-:W-:Y:S02]  /*0360*/  @!P0 CS2R R30, SRZ ;  /* 0x00000000001e8805 */ /* 0x000fe4000001ff00 */
[----:B------:R-:W-:Y:S02]  /*0370*/  @!P0 CS2R R32, SRZ ;  /* 0x0000000000208805 */ /* 0x000fe4000001ff00 */
[----:B------:R-:W-:Y:S02]  /*0380*/  @!P0 CS2R R56, SRZ ;  /* 0x0000000000388805 */ /* 0x000fe4000001ff00 */
[----:B------:R-:W-:-:S02]  /*0390*/  @!P0 CS2R R34, SRZ ;  /* 0x0000000000228805 */ /* 0x000fc4000001ff00 */
[--C-:B------:R-:W-:Y:S02]  /*03a0*/  SHF.R.U64 R58, R146, 0x2, R147.reuse ;  /* 0x00000002923a7819 */ /* 0x100fe40000001293 */
[----:B------:R-:W-:Y:S02]  /*03b0*/  @!P0 CS2R R36, SRZ ;  /* 0x0000000000248805 */ /* 0x000fe4000001ff00 */
[----:B------:R-:W-:Y:S01]  /*03c0*/  SHF.R.U32.HI R55, RZ, 0x2, R147 ;  /* 0x00000002ff377819 */ /* 0x000fe20000011693 */
[----:B------:R-:W-:Y:S01]  /*03d0*/  ULDC.64 UR6, c[0x0][0x228] ;  /* 0x00008a0000067ab9 */ /* 0x000fe20000000a00 */
[----:B------:R-:W-:Y:S01]  /*03e0*/  HFMA2.MMA R96, -RZ, RZ, 0, 0 ;  /* 0x00000000ff607435 */ /* 0x000fe200000001ff */
[----:B------:R-:W-:Y:S01]  /*03f0*/  IMAD.WIDE.U32 R8, R58, -0x2daee0ad, RZ ;  /* 0xd2511f533a087825 */ /* 0x000fe200078e00ff */
[----:B------:R-:W-:Y:S01]  /*0400*/  LOP3.LUT R12, R11, R55, R114, 0x96, !PT ;  /* 0x000000370b0c7212 */ /* 0x000fe200078e9672 */
[----:B------:R-:W-:Y:S01]  /*0410*/  ULDC UR16, c[0x0][0x290] ;  /* 0x0000a40000107ab9 */ /* 0x000fe20000000800 */
[----:B------:R-:W-:Y:S01]  /*0420*/  LOP3.LUT R140, R0, 0xff, RZ, 0xc0, !PT ;  /* 0x000000ff008c7812 */ /* 0x000fe200078ec0ff */
[----:B------:R-:W-:Y:S01]  /*0430*/  IMAD.MOV.U32 R141, RZ, RZ, 0x1 ;  /* 0x00000001ff8d7424 */ /* 0x000fe200078e00ff */
[----:B------:R-:W-:Y:S01]  /*0440*/  LOP3.LUT R14, R9, R115, RZ, 0x3c, !PT ;  /* 0x00000073090e7212 */ /* 0x000fe200078e3cff */
[----:B------:R-:W-:Y:S01]  /*0450*/  IMAD.WIDE.U32 R12, R12, -0x2daee0ad, RZ ;  /* 0xd2511f530c0c7825 */ /* 0x000fe200078e00ff */
[----:B------:R-:W-:Y:S01]  /*0460*/  IADD3 R3, R115, -0x4498517b, RZ ;  /* 0xbb67ae8573037810 */ /* 0x000fe20007ffe0ff */
[----:B------:R-:W-:Y:S01]  /*0470*/  ULDC.64 UR22, c[0x0][0x228] ;  /* 0x00008a0000167ab9 */ /* 0x000fe20000000a00 */
[----:B------:R-:W-:Y:S01]  /*0480*/  ULDC.64 UR8, c[0x0][0x230] ;  /* 0x00008c0000087ab9 */ /* 0x000fe20000000a00 */
[----:B------:R-:W-:Y:S01]  /*0490*/  IMAD.WIDE.U32 R14, R14, -0x326172a9, RZ ;  /* 0xcd9e8d570e0e7825 */ /* 0x000fe200078e00ff */
[----:B------:R-:W-:Y:S01]  /*04a0*/  ULDC.64 UR10, c[0x0][0x238] ;  /* 0x00008e00000a7ab9 */ /* 0x000fe20000000a00 */
[----:B------:R-:W-:Y:S01]  /*04b0*/  ULDC.64 UR12, c[0x0][0x240] ;  /* 0x00009000000c7ab9 */ /* 0x000fe20000000a00 */
[----:B------:R-:W-:Y:S01]  /*04c0*/  ULDC.64 UR14, c[0x0][0x248] ;  /* 0x00009200000e7ab9 */ /* 0x000fe20000000a00 */
[----:B------:R-:W-:Y:S01]  /*04d0*/  VIADD R4, R114, 0x9e3779b9 ;  /* 0x9e3779b972047836 */ /* 0x000fe20000000000 */
[----:B------:R-:W-:Y:S01]  /*04e0*/  LOP3.LUT R16, R13, R8, R3, 0x96, !PT ;  /* 0x000000080d107212 */ /* 0x000fe200078e9603 */
[----:B------:R-:W-:Y:S01]  /*04f0*/  ULDC.64 UR18, c[0x0][0x2b8] ;  /* 0x0000ae0000127ab9 */ /* 0x000fe20000000a00 */
[----:B------:R-:W-:-:S02]  /*0500*/  ULDC.64 UR20, c[0x0][0x210] ;  /* 0x0000840000147ab9 */ /* 0x000fc40000000a00 */
[----:B------:R-:W-:Y:S01]  /*0510*/  LOP3.LUT R10, R15, R4, R10, 0x96, !PT ;  /* 0x000000040f0a7212 */ /* 0x000fe200078e960a */
[----:B------:R-:W-:Y:S01]  /*0520*/  IMAD.WIDE.U32 R16, R16, -0x326172a9, RZ ;  /* 0xcd9e8d5710107825 */ /* 0x000fe200078e00ff */
[----:B-1----:R-:W-:-:S03]  /*0530*/  IADD3 R6, R115, 0x76cf5d0a, RZ ;  /* 0x76cf5d0a73067810 */ /* 0x002fc60007ffe0ff */
[----:B------:R-:W-:Y:S02]  /*0540*/  VIADD R5, R114, 0x3c6ef372 ;  /* 0x3c6ef37272057836 */ /* 0x000fe40000000000 */
[----:B------:R-:W-:-:S03]  /*0550*/  IMAD.WIDE.U32 R10, R10, -0x2daee0ad, RZ ;  /* 0xd2511f530a0a7825 */ /* 0x000fc600078e00ff */
        /* <DEDUP_REMOVED lines=15> */
[----:B------:R-:W-:-:S03]  /*0650*/  IADD3 R12, R114, 0x1715609d, RZ ;  /* 0x1715609d720c7810 */ /* 0x000fc60007ffe0ff */
        /* <DEDUP_REMOVED lines=18> */
[----:B------:R-:W-:Y:S02]  /*0780*/  VIADD R17, R114, 0xf1bbcdc8 ;  /* 0xf1bbcdc872117836 */ /* 0x000fe40000000000 */
[----:B------:R-:W-:Y:S01]  /*0790*/  IMAD.HI.U32 R19, R24, -0x2daee0ad, RZ ;  /* 0xd2511f5318137827 */ /* 0x000fe200078e00ff */
[----:B------:R-:W-:Y:S02]  /*07a0*/  SHF.R.U64 R101, R26, 0x10, R27 ;  /* 0x000000101a657819 */ /* 0x000fe4000000121b */
[----:B------:R-:W-:Y:S01]  /*07b0*/  LOP3.LUT R148, R21, R22, R17, 0x96, !PT ;  /* 0x0000001615947212 */ /* 0x000fe200078e9611 */
[----:B------:R-:W-:Y:S01]  /*07c0*/  HADD2.F32 R25, -RZ, R26.H0_H0 ;  /* 0x2000001aff197230 */ /* 0x000fe20000004100 */
[----:B------:R-:W-:Y:S01]  /*07d0*/  LOP3.LUT R154, R19, R20, R18, 0x96, !PT ;  /* 0x00000014139a7212 */ /* 0x000fe200078e9612 */
[----:B------:R-:W-:Y:S01]  /*07e0*/  HADD2.F32 R26, -RZ, R27.H0_H0 ;  /* 0x2000001bff1a7230 */ /* 0x000fe20000004100 */
[----:B------:R-:W-:Y:S01]  /*07f0*/  SHF.R.U32.HI R102, RZ, 0x10, R27 ;  /* 0x00000010ff667819 */ /* 0x000fe2000001161b */
[----:B------:R-:W-:Y:S01]  /*0800*/  IMAD R22, R24, -0x2daee0ad, RZ ;  /* 0xd2511f5318167824 */ /* 0x000fe200078e02ff */
[----:B------:R-:W-:Y:S01]  /*0810*/  SHF.R.U64 R103, R28, 0x10, R29 ;  /* 0x000000101c677819 */ /* 0x000fe2000000121d */
        /* <DEDUP_REMOVED lines=10> */
[----:B------:R-:W-:Y:S01]  /*08c0*/  IMAD.HI.U32 R149, R148, -0x2daee0ad, RZ ;  /* 0xd2511f5394957827 */ /* 0x000fe200078e00ff */
[----:B------:R-:W-:Y:S01]  /*08d0*/  ISETP.NE.U32.AND P0, PT, RZ, UR6, PT ;  /* 0x00000006ff007c0c */ /* 0x000fe2000bf05070 */
[----:B------:R-:W-:Y:S01]  /*08e0*/  ULDC.U8 UR6, c[0x0][0x2a0] ;  /* 0x0000a80000067ab9 */ /* 0x000fe20000000000 */
[----:B------:R-:W-:Y:S01]  /*08f0*/  SHF.R.U64 R107, R32, 0x10, R33 ;  /* 0x00000010206b7819 */ /* 0x000fe20000001221 */
[----:B------:R-:W-:Y:S01]  /*0900*/  VIADD R19, R115, 0x96a522ad ;  /* 0x96a522ad73137836 */ /* 0x000fe20000000000 */
[--C-:B------:R-:W-:Y:S01]  /*0910*/  SHF.R.U64 R97, R56, 0x10, R57.reuse ;  /* 0x0000001038617819 */ /* 0x100fe20000001239 */
[----:B------:R-:W-:Y:S01]  /*0920*/  IMAD R151, R151, -0x326172a9, RZ ;  /* 0xcd9e8d5797977824 */ /* 0x000fe200078e02ff */
[----:B------:R-:W-:Y:S01]  /*0930*/  SHF.R.U32.HI R98, RZ, 0x10, R57 ;  /* 0x00000010ff627819 */ /* 0x000fe20000011639 */
[----:B------:R-:W-:Y:S01]  /*0940*/  IMAD.HI.U32 R21, R154, -0x326172a9, RZ ;  /* 0xcd9e8d579a157827 */ /* 0x000fe200078e00ff */
[----:B------:R-:W-:-:S02]  /*0950*/  SHF.R.U32.HI R108, RZ, 0x10, R33 ;  /* 0x00000010ff6c7819 */ /* 0x000fc40000011621 */
[--C-:B------:R-:W-:Y:S01]  /*0960*/  SHF.R.U64 R109, R34, 0x10, R35.reuse ;  /* 0x00000010226d7819 */ /* 0x100fe20000001223 */
[----:B------:R-:W-:Y:S01]  /*0970*/  VIADD R20, R114, 0x8ff34781 ;  /* 0x8ff3478172147836 */ /* 0x000fe20000000000 */
[----:B------:R-:W-:Y:S01]  /*0980*/  SHF.R.U32.HI R110, RZ, 0x10, R35 ;  /* 0x00000010ff6e7819 */ /* 0x000fe20000011623 */
[----:B------:R-:W-:Y:S01]  /*0990*/  HADD2.F32 R31, -RZ, R32.H0_H0 ;  /* 0x20000020ff1f7230 */ /* 0x000fe20000004100 */
[--C-:B------:R-:W-:Y:S01]  /*09a0*/  SHF.R.U64 R111, R36, 0x10, R37.reuse ;  /* 0x00000010246f7819 */ /* 0x100fe20000001225 */
[----:B------:R-:W-:Y:S01]  /*09b0*/  HADD2.F32 R32, -RZ, R33.H0_H0 ;  /* 0x20000021ff207230 */ /* 0x000fe20000004100 */
[----:B------:R-:W-:Y:S01]  /*09c0*/  SHF.R.U32.HI R112, RZ, 0x10, R37 ;  /* 0x00000010ff707819 */ /* 0x000fe20000011625 */
[----:B------:R-:W-:Y:S01]  /*09d0*/  HADD2.F32 R33, -RZ, R34.H0_H0 ;  /* 0x20000022ff217230 */ /* 0x000fe20000004100 */
[----:B------:R-:W-:Y:S01]  /*09e0*/  ISETP.NE.AND P1, PT, RZ, UR6, PT ;  /* 0x00000006ff007c0c */ /* 0x000fe2000bf25270 */
[----:B------:R-:W-:Y:S01]  /*09f0*/  HADD2.F32 R34, -RZ, R35.H0_H0 ;  /* 0x20000023ff227230 */ /* 0x000fe20000004100 */
[----:B------:R-:W-:Y:S01]  /*0a00*/  LOP3.LUT R149, R149, R22, R19, 0x96, !PT ;  /* 0x0000001695957212 */ /* 0x000fe200078e9613 */
[----:B------:R-:W-:Y:S01]  /*0a10*/  HADD2.F32 R35, -RZ, R36.H0_H0 ;  /* 0x20000024ff237230 */ /* 0x000fe20000004100 */
[----:B------:R-:W-:Y:S01]  /*0a20*/  LOP3.LUT R151, R21, R151, R20, 0x96, !PT ;  /* 0x0000009715977212 */ /* 0x000fe200078e9614 */
[----:B------:R-:W-:Y:S01]  /*0a30*/  HADD2.F32 R23, -RZ, R38.H0_H0 ;  /* 0x20000026ff177230 */ /* 0x000fe20000004100 */
[----:B------:R-:W-:Y:S01]  /*0a40*/  LOP3.LUT R146, R146, 0x3, RZ, 0xc0, !PT ;  /* 0x0000000392927812 */ /* 0x000fe200078ec0ff */
[----:B------:R-:W-:Y:S01]  /*0a50*/  HADD2.F32 R36, -RZ, R37.H0_H0 ;  /* 0x20000025ff247230 */ /* 0x000fe20000004100 */
[----:B------:R-:W-:Y:S01]  /*0a60*/  P2R R139, PR, RZ, 0x2 ;  /* 0x00000002ff8b7803 */ /* 0x000fe20000000000 */
        /* <DEDUP_REMOVED lines=18> */
[----:B------:R-:W-:-:S02]  /*0b90*/  IMAD R148, R148, -0x2daee0ad, RZ ;  /* 0xd2511f5394947824 */ /* 0x000fc400078e02ff */
[----:B------:R-:W-:Y:S01]  /*0ba0*/  IMAD R154, R154, -0x326172a9, RZ ;  /* 0xcd9e8d579a9a7824 */ /* 0x000fe200078e02ff */
[----:B------:R-:W-:Y:S01]  /*0bb0*/  ISETP.NE.AND.EX P0, PT, RZ, UR7, PT, P0 ;  /* 0x00000007ff007c0c */ /* 0x000fe2000bf05300 */
[----:B------:R-:W-:Y:S01]  /*0bc0*/  ULDC UR7, c[0x0][0x218] ;  /* 0x0000860000077ab9 */ /* 0x000fe20000000800 */
[--C-:B--2---:R-:W-:Y:S01]  /*0bd0*/  SHF.R.U64 R118, R40, 0x10, R41.reuse ;  /* 0x0000001028767819 */ /* 0x104fe20000001229 */
[----:B------:R-:W-:Y:S01]  /*0be0*/  HADD2.F32 R39, -RZ, R41.H0_H0 ;  /* 0x20000029ff277230 */ /* 0x000fe20000004100 */
[----:B------:R-:W-:Y:S02]  /*0bf0*/  SHF.R.U32.HI R117, RZ, 0x10, R41 ;  /* 0x00000010ff757819 */ /* 0x000fe40000011629 */
[--C-:B---3--:R-:W-:Y:S01]  /*0c00*/  SHF.R.U64 R120, R42, 0x10, R43.reuse ;  /* 0x000000102a787819 */ /* 0x108fe2000000122b */
[----:B------:R-:W-:Y:S01]  /*0c10*/  HADD2.F32 R41, -RZ, R43.H0_H0 ;  /* 0x2000002bff297230 */ /* 0x000fe20000004100 */
[----:B------:R-:W-:Y:S02]  /*0c20*/  SHF.R.U32.HI R119, RZ, 0x10, R43 ;  /* 0x00000010ff777819 */ /* 0x000fe4000001162b */
[--C-:B----4-:R-:W-:Y:S01]  /*0c30*/  SHF.R.U64 R122, R44, 0x10, R45.reuse ;  /* 0x000000102c7a7819 */ /* 0x110fe2000000122d */
[----:B------:R-:W-:Y:S01]  /*0c40*/  HADD2.F32 R43, -RZ, R45.H0_H0 ;  /* 0x2000002dff2b7230 */ /* 0x000fe20000004100 */
[----:B------:R-:W-:-:S02]  /*0c50*/  SHF.R.U32.HI R121, RZ, 0x10, R45 ;  /* 0x00000010ff797819 */ /* 0x000fc4000001162d */
[--C-:B------:R-:W-:Y:S02]  /*0c60*/  SHF.R.U64 R116, R60, 0x10, R61.reuse ;  /* 0x000000103c747819 */ /* 0x100fe4000000123d */
[----:B------:R-:W-:Y:S02]  /*0c70*/  SHF.R.U32.HI R113, RZ, 0x10, R61 ;  /* 0x00000010ff717819 */ /* 0x000fe4000001163d */
[--C-:B------:R-:W-:Y:S01]  /*0c80*/  SHF.R.U64 R124, R46, 0x10, R47.reuse ;  /* 0x000000102e7c7819 */ /* 0x100fe2000000122f */
[----:B------:R-:W-:Y:S01]  /*0c90*/  HADD2.F32 R45, -RZ, R47.H0_H0 ;  /* 0x2000002fff2d7230 */ /* 0x000fe20000004100 */
[----:B------:R-:W-:Y:S02]  /*0ca0*/  SHF.R.U32.HI R123, RZ, 0x10, R47 ;  /* 0x00000010ff7b7819 */ /* 0x000fe4000001162f */
[--C-:B------:R-:W-:Y:S01]  /*0cb0*/  SHF.R.U64 R126, R48, 0x10, R49.reuse ;  /* 0x00000010307e7819 */ /* 0x100fe20000001231 */
[----:B------:R-:W-:Y:S01]  /*0cc0*/  HADD2.F32 R47, -RZ, R49.H0_H0 ;  /* 0x20000031ff2f7230 */ /* 0x000fe20000004100 */
[----:B------:R-:W-:-:S02]  /*0cd0*/  SHF.R.U32.HI R125, RZ, 0x10, R49 ;  /* 0x00000010ff7d7819 */ /* 0x000fc40000011631 */
[--C-:B------:R-:W-:Y:S02]  /*0ce0*/  SHF.R.U64 R128, R50, 0x10, R51.reuse ;  /* 0x0000001032807819 */ /* 0x100fe40000001233 */
[----:B------:R-:W-:Y:S02]  /*0cf0*/  SHF.R.U32.HI R127, RZ, 0x10, R51 ;  /* 0x00000010ff7f7819 */ /* 0x000fe40000011633 */
[--C-:B------:R-:W-:Y:S02]  /*0d00*/  SHF.R.U64 R130, R52, 0x10, R53.reuse ;  /* 0x0000001034827819 */ /* 0x100fe40000001235 */
[----:B------:R-:W-:Y:S01]  /*0d10*/  SHF.R.U32.HI R129, RZ, 0x10, R53 ;  /* 0x00000010ff817819 */ /* 0x000fe20000011635 */
[----:B------:R-:W-:Y:S02]  /*0d20*/  HADD2.F32 R49, -RZ, R51.H0_H0 ;  /* 0x20000033ff317230 */ /* 0x000fe40000004100 */
[----:B------:R-:W-:Y:S01]  /*0d30*/  HADD2.F32 R51, -RZ, R53.H0_H0 ;  /* 0x20000035ff337230 */ /* 0x000fe20000004100 */
[----:B------:R-:W-:Y:S01]  /*0d40*/  MOV R53, R54 ;  /* 0x0000003600357202 */ /* 0x000fe20000000f00 */
        /* <DEDUP_REMOVED lines=9> */
[----:B------:R-:W-:Y:S02]  /*0de0*/  IMAD.MOV.U32 R54, RZ, RZ, R58 ;  /* 0x000000ffff367224 */ /* 0x000fe400078e003a */
        /* <DEDUP_REMOVED lines=15> */
[----:B------:R-:W-:-:S07]  /*0ee0*/  HADD2.F32 R129, -RZ, R129.H0_H0 ;  /* 0x20000081ff817230 */ /* 0x000fce0000004100 */
.L_x_24113:
        /* <DEDUP_REMOVED lines=28> */
.L_x_23593:
[----:B------:R-:W-:-:S07]  /*10b0*/  IMAD.MOV.U32 R68, RZ, RZ, R154 ;  /* 0x000000ffff447224 */ /* 0x000fce00078e009a */
.L_x_23594:
[----:B------:R-:W-:Y:S05]  /*10c0*/  BSYNC B0 ;  /* 0x0000000000007941 */ /* 0x000fea0003800000 */
.L_x_23592:
        /* <DEDUP_REMOVED lines=16> */
.L_x_23598:
[----:B------:R-:W-:Y:S05]  /*11d0*/  BSYNC B1 ;  /* 0x0000000000017941 */ /* 0x000fea0003800000 */
.L_x_23597:
        /* <DEDUP_REMOVED lines=42> */
.L_x_23596:
[----:B------:R-:W-:Y:S05]  /*1480*/  BSYNC B0 ;  /* 0x0000000000007941 */ /* 0x000fea0003800000 */
.L_x_23595:
        /* <DEDUP_REMOVED lines=17> */
.L_x_23599:
        /* <DEDUP_REMOVED lines=12> */
.L_x_23602:
[----:B------:R-:W-:-:S07]  /*1660*/  MOV R69, R154 ;  /* 0x0000009a00457202 */ /* 0x000fce0000000f00 */
.L_x_23603:
[----:B------:R-:W-:Y:S05]  /*1670*/  BSYNC B0 ;  /* 0x0000000000007941 */ /* 0x000fea0003800000 */
.L_x_23601:
        /* <DEDUP_REMOVED lines=16> */
.L_x_23607:
[----:B------:R-:W-:Y:S05]  /*1780*/  BSYNC B1 ;  /* 0x0000000000017941 */ /* 0x000fea0003800000 */
.L_x_23606:
        /* <DEDUP_REMOVED lines=42> */
.L_x_23605:
[----:B------:R-:W-:Y:S05]  /*1a30*/  BSYNC B0 ;  /* 0x0000000000007941 */ /* 0x000fea0003800000 */
.L_x_23604:
        /* <DEDUP_REMOVED lines=8> */
.L_x_23600:
        /* <DEDUP_REMOVED lines=12> */
.L_x_23609:
[----:B------:R-:W-:-:S07]  /*1b80*/  IMAD.MOV.U32 R69, RZ, RZ, R154 ;  /* 0x000000ffff457224 */ /* 0x000fce00078e009a */
.L_x_23610:
[----:B------:R-:W-:Y:S05]  /*1b90*/  BSYNC B0 ;  /* 0x0000000000007941 */ /* 0x000fea0003800000 */
.L_x_23608:
        /* <DEDUP_REMOVED lines=16> */
.L_x_23614:
[----:B------:R-:W-:Y:S05]  /*1ca0*/  BSYNC B1 ;  /* 0x0000000000017941 */ /* 0x000fea0003800000 */
.L_x_23613:
        /* <DEDUP_REMOVED lines=42> */
.L_x_23612:
[----:B------:R-:W-:Y:S05]  /*1f50*/  BSYNC B0 ;  /* 0x0000000000007941 */ /* 0x000fea0003800000 */
.L_x_23611:
        /* <DEDUP_REMOVED lines=11> */
.L_x_23615:
        /* <DEDUP_REMOVED lines=12> */
.L_x_23618:
[----:B------:R-:W-:-:S07]  /*20d0*/  IMAD.MOV.U32 R66, RZ, RZ, R154 ;  /* 0x000000ffff427224 */ /* 0x000fce00078e009a */
.L_x_23619:
[----:B------:R-:W-:Y:S05]  /*20e0*/  BSYNC B0 ;  /* 0x0000000000007941 */ /* 0x000fea0003800000 */
.L_x_23617:
        /* <DEDUP_REMOVED lines=16> */
.L_x_23623:
[----:B------:R-:W-:Y:S05]  /*21f0*/  BSYNC B1 ;  /* 0x0000000000017941 */ /* 0x000fea0003800000 */
.L_x_23622:
        /* <DEDUP_REMOVED lines=42> */
.L_x_23621:
[----:B------:R-:W-:Y:S05]  /*24a0*/  BSYNC B0 ;  /* 0x0000000000007941 */ /* 0x000fea0003800000 */
.L_x_23620:
        /* <DEDUP_REMOVED lines=8> */
.L_x_23616:
        /* <DEDUP_REMOVED lines=12> */
.L_x_23625:
[----:B------:R-:W-:-:S07]  /*25f0*/  IMAD.MOV.U32 R66, RZ, RZ, R154 ;  /* 0x000000ffff427224 */ /* 0x000fce00078e009a */
.L_x_23626:
[----:B------:R-:W-:Y:S05]  /*2600*/  BSYNC B0 ;  /* 0x0000000000007941 */ /* 0x000fea0003800000 */
.L_x_23624:
        /* <DEDUP_REMOVED lines=16> */
.L_x_23630:
[----:B------:R-:W-:Y:S05]  /*2710*/  BSYNC B1 ;  /* 0x0000000000017941 */ /* 0x000fea0003800000 */
.L_x_23629:
        /* <DEDUP_REMOVED lines=42> */
.L_x_23628:
[----:B------:R-:W-:Y:S05]  /*29c0*/  BSYNC B0 ;  /* 0x0000000000007941 */ /* 0x000fea0003800000 */
.L_x_23627:
        /* <DEDUP_REMOVED lines=11> */
.L_x_23631:
        /* <DEDUP_REMOVED lines=12> */
.L_x_23634:
[----:B------:R-:W-:-:S07]  /*2b40*/  IMAD.MOV.U32 R58, RZ, RZ, R154 ;  /* 0x000000ffff3a7224 */ /* 0x000fce00078e009a */
.L_x_23635:
[----:B------:R-:W-:Y:S05]  /*2b50*/  BSYNC B0 ;  /* 0x0000000000007941 */ /* 0x000fea0003800000 */
.L_x_23633:
        /* <DEDUP_REMOVED lines=16> */
.L_x_23639:
[----:B------:R-:W-:Y:S05]  /*2c60*/  BSYNC B1 ;  /* 0x0000000000017941 */ /* 0x000fea0003800000 */
.L_x_23638:
        /* <DEDUP_REMOVED lines=42> */
.L_x_23637:
[----:B------:R-:W-:Y:S05]  /*2f10*/  BSYNC B0 ;  /* 0x0000000000007941 */ /* 0x000fea0003800000 */
.L_x_23636:
        /* <DEDUP_REMOVED lines=8> */
.L_x_23632:
        /* <DEDUP_REMOVED lines=12> */
.L_x_23641:
[----:B------:R-:W-:-:S07]  /*3060*/  MOV R58, R154 ;  /* 0x0000009a003a7202 */ /* 0x000fce0000000f00 */
.L_x_23642:
[----:B------:R-:W-:Y:S05]  /*3070*/  BSYNC B0 ;  /* 0x0000000000007941 */ /* 0x000fea0003800000 */
.L_x_23640:
        /* <DEDUP_REMOVED lines=16> */
.L_x_23646:
[----:B------:R-:W-:Y:S05]  /*3180*/  BSYNC B1 ;  /* 0x0000000000017941 */ /* 0x000fea0003800000 */
.L_x_23645:
        /* <DEDUP_REMOVED lines=42> */
.L_x_23644:
[----:B------:R-:W-:Y:S05]  /*3430*/  BSYNC B0 ;  /* 0x0000000000007941 */ /* 0x000fea0003800000 */
.L_x_23643:
        /* <DEDUP_REMOVED lines=11> */
.L_x_23647:
        /* <DEDUP_REMOVED lines=12> */
.L_x_23650:
[----:B------:R-:W-:-:S07]  /*35b0*/  MOV R64, R154 ;  /* 0x0000009a00407202 */ /* 0x000fce0000000f00 */
.L_x_23651:
[----:B------:R-:W-:Y:S05]  /*35c0*/  BSYNC B0 ;  /* 0x0000000000007941 */ /* 0x000fea0003800000 */
.L_x_23649:
        /* <DEDUP_REMOVED lines=18> */
.L_x_23655:
[----:B------:R-:W-:Y:S05]  /*36f0*/  BSYNC B1 ;  /* 0x0000000000017941 */ /* 0x000fea0003800000 */
.L_x_23654:
        /* <DEDUP_REMOVED lines=42> */
.L_x_23653:
[----:B------:R-:W-:Y:S05]  /*39a0*/  BSYNC B0 ;  /* 0x0000000000007941 */ /* 0x000fea0003800000 */
.L_x_23652:
        /* <DEDUP_REMOVED lines=8> */
.L_x_23648:
[----:B------:R-:W-:Y:S01]  /*3a30*/  SEL R56, RZ, 0x1000000, P5 ;  /* 0x01000000ff387807 */ /* 0x000fe20002800000 */
[----:B------:R-:W0:Y:S01]  /*3a40*/  @P0 LDC.64 R60, c[0x0][0x228] ;  /* 0x00008a00ff3c0b82 */ /* 0x000e220000000a00 */
[----:B------:R-:W-:Y:S01]  /*3a50*/  SEL R57, RZ, 0x10000, P4 ;  /* 0x00010000ff397807 */ /* 0x000fe20002000000 */
[C---:B------:R-:W-:Y:S01]  /*3a60*/  VIADD R153, R143.reuse, 0x100 ;  /* 0x000001008f997836 */ /* 0x040fe20000000000 */
[----:B------:R-:W-:Y:S02]  /*3a70*/  SEL R59, RZ, 0x100, P3 ;  /* 0x00000100ff3b7807 */ /* 0x000fe40001800000 */
[----:B------:R-:W-:Y:S02]  /*3a80*/  ISETP.NE.AND P6, PT, R68, RZ, PT ;  /* 0x000000ff4400720c */ /* 0x000fe40003fc5270 */
[C---:B------:R-:W-:Y:S01]  /*3a90*/  LEA R58, P3, R143.reuse, UR10, 0x4 ;  /* 0x0000000a8f3a7c11 */ /* 0x040fe2000f8620ff */
[----:B------:R-:W1:Y:S01]  /*3aa0*/  @P1 LDC.64 R62, c[0x0][0x230] ;  /* 0x00008c00ff3e1b82 */ /* 0x000e620000000a00 */
[----:B------:R-:W-:-:S02]  /*3ab0*/  SHF.L.U32 R68, R143, 0x2, RZ ;  /* 0x000000028f447819 */ /* 0x000fc400000006ff */
[----:B------:R-:W-:Y:S02]  /*3ac0*/  IADD3 R56, R59, R56, R57 ;  /* 0x000000383b387210 */ /* 0x000fe40007ffe039 */
[----:B------:R-:W-:Y:S02]  /*3ad0*/  SEL R57, RZ, 0x1, P6 ;  /* 0x00000001ff397807 */ /* 0x000fe40003000000 */
[----:B------:R-:W-:Y:S02]  /*3ae0*/  LEA.HI.X R59, R143, UR11, RZ, 0x4, P3 ;  /* 0x0000000b8f3b7c11 */ /* 0x000fe400098f24ff */
[----:B------:R-:W-:Y:S01]  /*3af0*/  SHF.R.U32.HI R69, RZ, 0x1e, R143 ;  /* 0x0000001eff457819 */ /* 0x000fe2000001168f */
[----:B------:R-:W-:Y:S01]  /*3b00*/  IMAD.IADD R67, R56, 0x1, R57 ;  /* 0x0000000138437824 */ /* 0x000fe200078e0239 */
[----:B------:R-:W-:Y:S01]  /*3b10*/  IADD3 R64, P3, R68, UR12, RZ ;  /* 0x0000000c44407c10 */ /* 0x000fe2000ff7e0ff */
[----:B------:R2:W-:Y:S01]  /*3b20*/  STG.E.128 desc[UR4][R58.64], R80 ;  /* 0x000000503a007986 */ /* 0x0005e2000c101d04 */
[----:B------:R-:W-:-:S02]  /*3b30*/  IMAD.WIDE.U32 R56, R153, 0x10, R92 ;  /* 0x0000001099387825 */ /* 0x000fc400078e005c */
[----:B------:R-:W-:Y:S02]  /*3b40*/  IADD3.X R65, R69, UR13, RZ, P3, !PT ;  /* 0x0000000d45417c10 */ /* 0x000fe40009ffe4ff */
[----:B0-----:R-:W-:-:S03]  /*3b50*/  @P0 IMAD.WIDE.U32 R60, R153, 0x10, R60 ;  /* 0x00000010993c0825 */ /* 0x001fc600078e003c */
[----:B------:R2:W-:Y:S01]  /*3b60*/  STG.E desc[UR4][R64.64], R67 ;  /* 0x0000004340007986 */ /* 0x0005e2000c101904 */
[----:B-1----:R-:W-:Y:S01]  /*3b70*/  @P1 IMAD.WIDE.U32 R62, R153, 0x10, R62 ;  /* 0x00000010993e1825 */ /* 0x002fe200078e003e */
[----:B------:R-:W-:Y:S06]  /*3b80*/  @!P0 BRA `(.L_x_23656) ;  /* 0x00000000002c8947 */ /* 0x000fec0003800000 */
[----:B--2---:R-:W-:Y:S02]  /*3b90*/  SHF.L.U32 R59, R137, 0x10, RZ ;  /* 0x00000010893b7819 */ /* 0x004fe400000006ff */
[----:B------:R-:W-:Y:S02]  /*3ba0*/  LOP3.LUT R58, R138, 0xffff, RZ, 0xc0, !PT ;  /* 0x0000ffff8a3a7812 */ /* 0x000fe400078ec0ff */
[----:B------:R-:W-:Y:S02]  /*3bb0*/  LOP3.LUT R59, R59, 0xff0000, RZ, 0xc0, !PT ;  /* 0x00ff00003b3b7812 */ /* 0x000fe400078ec0ff */
[----:B------:R-:W-:Y:S02]  /*3bc0*/  LOP3.LUT R64, R136, 0xff, RZ, 0xc0, !PT ;  /* 0x000000ff88407812 */ /* 0x000fe400078ec0ff */
[----:B------:R-:W-:Y:S01]  /*3bd0*/  LOP3.LUT R65, R131, 0xff, RZ, 0xc0, !PT ;  /* 0x000000ff83417812 */ /* 0x000fe200078ec0ff */
[----:B------:R-:W-:Y:S01]  /*3be0*/  IMAD R59, R58, 0x1000000, R59 ;  /* 0x010000003a3b7824 */ /* 0x000fe200078e023b */
[----:B------:R-:W-:-:S03]  /*3bf0*/  IADD3 R58, P3, R68, UR14, RZ ;  /* 0x0000000e443a7c10 */ /* 0x000fc6000ff7e0ff */
[----:B------:R-:W-:Y:S01]  /*3c00*/  IMAD R64, R64, 0x100, R59 ;  /* 0x0000010040407824 */ /* 0x000fe200078e023b */
[----:B------:R-:W-:-:S04]  /*3c10*/  IADD3.X R59, R69, UR15, RZ, P3, !PT ;  /* 0x0000000f453b7c10 */ /* 0x000fc80009ffe4ff */
[----:B------:R-:W-:-:S05]  /*3c20*/  IADD3 R65, R64, R65, RZ ;  /* 0x0000004140417210 */ /* 0x000fca0007ffe0ff */
[----:B------:R0:W-:Y:S02]  /*3c30*/  STG.E desc[UR4][R58.64], R65 ;  /* 0x000000413a007986 */ /* 0x0001e4000c101904 */
.L_x_23656:
[----:B------:R1:W5:Y:S04]  /*3c40*/  @P0 LDG.E.128 R84, desc[UR4][R60.64] ;  /* 0x000000043c540981 */ /* 0x000368000c1e1d00 */
[----:B------:R1:W5:Y:S04]  /*3c50*/  @P1 LDG.E.128 R88, desc[UR4][R62.64] ;  /* 0x000000043e581981 */ /* 0x000368000c1e1d00 */
[----:B0-2---:R-:W5:Y:S01]  /*3c60*/  LDG.E.128 R56, desc[UR4][R56.64] ;  /* 0x0000000438387981 */ /* 0x005f62000c1e1d00 */
[----:B------:R-:W-:Y:S01]  /*3c70*/  ISETP.NE.AND P3, PT, R66, 0x1, PT ;  /* 0x000000014200780c */ /* 0x000fe20003f65270 */
[----:B------:R-:W-:Y:S01]  /*3c80*/  BSSY B0, `(.L_x_23657) ;  /* 0x000000d000007945 */ /* 0x000fe20003800000 */
[----:B------:R-:W-:Y:S01]  /*3c90*/  LOP3.LUT R140, R0, 0xff, RZ, 0xc0, !PT ;  /* 0x000000ff008c7812 */ /* 0x000fe200078ec0ff */
[----:B------:R-:W-:-:S10]  /*3ca0*/  VIADD R64, R66, 0x1 ;  /* 0x0000000142407836 */ /* 0x000fd40000000000 */
        /* <DEDUP_REMOVED lines=9> */
.L_x_23658:
[----:B------:R-:W-:-:S07]  /*3d40*/  IMAD.MOV.U32 R68, RZ, RZ, R154 ;  /* 0x000000ffff447224 */ /* 0x000fce00078e009a */
.L_x_23659:
[----:B------:R-:W-:Y:S05]  /*3d50*/  BSYNC B0 ;  /* 0x0000000000007941 */ /* 0x000fea0003800000 */
.L_x_23657:
        /* <DEDUP_REMOVED lines=16> */
.L_x_23663:
[----:B------:R-:W-:Y:S05]  /*3e60*/  BSYNC B1 ;  /* 0x0000000000017941 */ /* 0x000fea0003800000 */
.L_x_23662:
        /* <DEDUP_REMOVED lines=42> */
.L_x_23661:
[----:B------:R-:W-:Y:S05]  /*4110*/  BSYNC B0 ;  /* 0x0000000000007941 */ /* 0x000fea0003800000 */
.L_x_23660:
[----:B------:R-:W-:Y:S01]  /*4120*/  I2FP.F32.U32 R60, R68 ;  /* 0x00000044003c7245 */ /* 0x000fe20000201000 */
[----:B-----5:R-:W-:-:S04]  /*4130*/  FMUL.FTZ R56, R56, R144 ;  /* 0x0000009038387220 */ /* 0x020fc80000410000 */
[----:B------:R-:W-:-:S05]  /*4140*/  FFMA.FTZ R61, R60, R145, 1.1641532182693481445e-10 ;  /* 0x2f0000003c3d7423 */ /* 0x000fca0000010091 */
        /* <DEDUP_REMOVED lines=9> */
.L_x_23664:
        /* <DEDUP_REMOVED lines=12> */
.L_x_23667:
[----:B------:R-:W-:-:S07]  /*42a0*/  IMAD.MOV.U32 R69, RZ, RZ, R154 ;  /* 0x000000ffff457224 */ /* 0x000fce00078e009a */
.L_x_23668:
[----:B------:R-:W-:Y:S05]  /*42b0*/  BSYNC B0 ;  /* 0x0000000000007941 */ /* 0x000fea0003800000 */
.L_x_23666:
        /* <DEDUP_REMOVED lines=16> */
.L_x_23672:
[----:B------:R-:W-:Y:S05]  /*43c0*/  BSYNC B1 ;  /* 0x0000000000017941 */ /* 0x000fea0003800000 */
.L_x_23671:
        /* <DEDUP_REMOVED lines=42> */
.L_x_23670:
[----:B------:R-:W-:Y:S05]  /*4670*/  BSYNC B0 ;  /* 0x0000000000007941 */ /* 0x000fea0003800000 */
.L_x_23669:
        /* <DEDUP_REMOVED lines=8> */
.L_x_23665:
        /* <DEDUP_REMOVED lines=12> */
.L_x_23674:
[----:B------:R-:W-:-:S07]  /*47c0*/  MOV R69, R154 ;  /* 0x0000009a00457202 */ /* 0x000fce0000000f00 */
.L_x_23675:
[----:B------:R-:W-:Y:S05]  /*47d0*/  BSYNC B0 ;  /* 0x0000000000007941 */ /* 0x000fea0003800000 */
.L_x_23673:
        /* <DEDUP_REMOVED lines=16> */
.L_x_23679:
[----:B------:R-:W-:Y:S05]  /*48e0*/  BSYNC B1 ;  /* 0x0000000000017941 */ /* 0x000fea0003800000 */
.L_x_23678:
        /* <DEDUP_REMOVED lines=42> */
.L_x_23677:
[----:B------:R-:W-:Y:S05]  /*4b90*/  BSYNC B0 ;  /* 0x0000000000007941 */ /* 0x000fea0003800000 */
.L_x_23676:
        /* <DEDUP_REMOVED lines=11> */
.L_x_23680:
        /* <DEDUP_REMOVED lines=12> */
.L_x_23683:
[----:B------:R-:W-:-:S07]  /*4d10*/  MOV R66, R154 ;  /* 0x0000009a00427202 */ /* 0x000fce0000000f00 */
.L_x_23684:
[----:B------:R-:W-:Y:S05]  /*4d20*/  BSYNC B0 ;  /* 0x0000000000007941 */ /* 0x000fea0003800000 */
.L_x_23682:
        /* <DEDUP_REMOVED lines=16> */
.L_x_23688:
[----:B------:R-:W-:Y:S05]  /*4e30*/  BSYNC B1 ;  /* 0x0000000000017941 */ /* 0x000fea0003800000 */
.L_x_23687:
        /* <DEDUP_REMOVED lines=42> */
.L_x_23686:
[----:B------:R-:W-:Y:S05]  /*50e0*/  BSYNC B0 ;  /* 0x0000000000007941 */ /* 0x000fea0003800000 */
.L_x_23685:
        /* <DEDUP_REMOVED lines=8> */
.L_x_23681:
        /* <DEDUP_REMOVED lines=12> */
.L_x_23690:
[----:B------:R-:W-:-:S07]  /*5230*/  IMAD.MOV.U32 R66, RZ, RZ, R154 ;  /* 0x000000ffff427224 */ /* 0x000fce00078e009a */
.L_x_23691:
[----:B------:R-:W-:Y:S05]  /*5240*/  BSYNC B0 ;  /* 0x0000000000007941 */ /* 0x000fea0003800000 */
.L_x_23689:
        /* <DEDUP_REMOVED lines=16> */
.L_x_23695:
[----:B------:R-:W-:Y:S05]  /*5350*/  BSYNC B1 ;  /* 0x0000000000017941 */ /* 0x000fea0003800000 */
.L_x_23694:
        /* <DEDUP_REMOVED lines=42> */
.L_x_23693:
[----:B------:R-:W-:Y:S05]  /*5600*/  BSYNC B0 ;  /* 0x0000000000007941 */ /* 0x000fea0003800000 */
.L_x_23692:
        /* <DEDUP_REMOVED lines=11> */
.L_x_23696:
        /* <DEDUP_REMOVED lines=12> */
.L_x_23699:
[----:B------:R-:W-:-:S07]  /*5780*/  IMAD.MOV.U32 R58, RZ, RZ, R154 ;  /* 0x000000ffff3a7224 */ /* 0x000fce00078e009a */
.L_x_23700:
[----:B------:R-:W-:Y:S05]  /*5790*/  BSYNC B0 ;  /* 0x0000000000007941 */ /* 0x000fea0003800000 */
.L_x_23698:
        /* <DEDUP_REMOVED lines=16> */
.L_x_23704:
[----:B------:R-:W-:Y:S05]  /*58a0*/  BSYNC B1 ;  /* 0x0000000000017941 */ /* 0x000fea0003800000 */
.L_x_23703:
        /* <DEDUP_REMOVED lines=42> */
.L_x_23702:
[----:B------:R-:W-:Y:S05]  /*5b50*/  BSYNC B0 ;  /* 0x0000000000007941 */ /* 0x000fea0003800000 */
.L_x_23701:
        /* <DEDUP_REMOVED lines=8> */
.L_x_23697:
        /* <DEDUP_REMOVED lines=12> */
.L_x_23706:
[----:B------:R-:W-:-:S07]  /*5ca0*/  IMAD.MOV.U32 R58, RZ, RZ, R154 ;  /* 0x000000ffff3a7224 */ /* 0x000fce00078e009a */
.L_x_23707:
[----:B------:R-:W-:Y:S05]  /*5cb0*/  BSYNC B0 ;  /* 0x0000000000007941 */ /* 0x000fea0003800000 */
.L_x_23705:
        /* <DEDUP_REMOVED lines=16> */
.L_x_23711:
[----:B------:R-:W-:Y:S05]  /*5dc0*/  BSYNC B1 ;  /* 0x0000000000017941 */ /* 0x000fea0003800000 */
.L_x_23710:
        /* <DEDUP_REMOVED lines=42> */
.L_x_23709:
[----:B------:R-:W-:Y:S05]  /*6070*/  BSYNC B0 ;  /* 0x0000000000007941 */ /* 0x000fea0003800000 */
.L_x_23708:
        /* <DEDUP_REMOVED lines=11> */
.L_x_23712:
        /* <DEDUP_REMOVED lines=12> */
.L_x_23715:
[----:B------:R-:W-:-:S07]  /*61f0*/  IMAD.MOV.U32 R64, RZ, RZ, R154 ;  /* 0x000000ffff407224 */ /* 0x000fce00078e009a */
.L_x_23716:
[----:B------:R-:W-:Y:S05]  /*6200*/  BSYNC B0 ;  /* 0x0000000000007941 */ /* 0x000fea0003800000 */
.L_x_23714:
        /* <DEDUP_REMOVED lines=18> */
.L_x_23720:
[----:B------:R-:W-:Y:S05]  /*6330*/  BSYNC B1 ;  /* 0x0000000000017941 */ /* 0x000fea0003800000 */
.L_x_23719:
        /* <DEDUP_REMOVED lines=42> */
.L_x_23718:
[----:B------:R-:W-:Y:S05]  /*65e0*/  BSYNC B0 ;  /* 0x0000000000007941 */ /* 0x000fea0003800000 */
.L_x_23717:
        /* <DEDUP_REMOVED lines=8> */
.L_x_23713:
[----:B------:R-:W0:Y:S01]  /*6670*/  LDC.64 R132, c[0x0][0x238] ;  /* 0x00008e00ff847b82 */ /* 0x000e220000000a00 */
[----:B------:R-:W-:Y:S01]  /*6680*/  SEL R56, RZ, 0x1000000, P5 ;  /* 0x01000000ff387807 */ /* 0x000fe20002800000 */
[----:B------:R-:W-:Y:S01]  /*6690*/  VIADD R155, R143, 0x200 ;  /* 0x000002008f9b7836 */ /* 0x000fe20000000000 */
[----:B------:R-:W-:Y:S02]  /*66a0*/  SEL R57, RZ, 0x10000, P4 ;  /* 0x00010000ff397807 */ /* 0x000fe40002000000 */
[----:B------:R-:W-:Y:S02]  /*66b0*/  SEL R62, RZ, 0x100, P3 ;  /* 0x00000100ff3e7807 */ /* 0x000fe40001800000 */
[----:B------:R-:W-:Y:S01]  /*66c0*/  ISETP.NE.AND P6, PT, R68, RZ, PT ;  /* 0x000000ff4400720c */ /* 0x000fe20003fc5270 */
[----:B------:R-:W1:Y:S01]  /*66d0*/  LDC.64 R134, c[0x0][0x240] ;  /* 0x00009000ff867b82 */ /* 0x000e620000000a00 */
[----:B------:R-:W-:Y:S02]  /*66e0*/  IADD3 R56, R62, R56, R57 ;  /* 0x000000383e387210 */ /* 0x000fe40007ffe039 */
[----:B------:R-:W-:-:S04]  /*66f0*/  SEL R57, RZ, 0x1, P6 ;  /* 0x00000001ff397807 */ /* 0x000fc80003000000 */
[----:B------:R-:W-:Y:S01]  /*6700*/  IADD3 R71, R56, R57, RZ ;  /* 0x0000003938477210 */ /* 0x000fe20007ffe0ff */
        /* <DEDUP_REMOVED lines=11> */
[----:B------:R-:W-:Y:S01]  /*67c0*/  IMAD.U32 R63, R137, 0x10000, RZ ;  /* 0x00010000893f7824 */ /* 0x000fe200078e00ff */
[----:B------:R-:W-:Y:S02]  /*67d0*/  LOP3.LUT R62, R138, 0xffff, RZ, 0xc0, !PT ;  /* 0x0000ffff8a3e7812 */ /* 0x000fe400078ec0ff */
[----:B------:R-:W-:Y:S02]  /*67e0*/  LOP3.LUT R67, R136, 0xff, RZ, 0xc0, !PT ;  /* 0x000000ff88437812 */ /* 0x000fe400078ec0ff */
[----:B------:R-:W-:-:S05]  /*67f0*/  LOP3.LUT R63, R63, 0xff0000, RZ, 0xc0, !PT ;  /* 0x00ff00003f3f7812 */ /* 0x000fca00078ec0ff */
[----:B------:R-:W-:Y:S01]  /*6800*/  IMAD R62, R62, 0x1000000, R63 ;  /* 0x010000003e3e7824 */ /* 0x000fe200078e023f */
[----:B------:R-:W-:-:S04]  /*6810*/  LOP3.LUT R63, R131, 0xff, RZ, 0xc0, !PT ;  /* 0x000000ff833f7812 */ /* 0x000fc800078ec0ff */
[----:B------:R-:W-:-:S05]  /*6820*/  LEA R62, R67, R62, 0x8 ;  /* 0x0000003e433e7211 */ /* 0x000fca00078e40ff */
[----:B------:R-:W-:Y:S02]  /*6830*/  IMAD.IADD R63, R62, 0x1, R63 ;  /* 0x000000013e3f7824 */ /* 0x000fe400078e023f */
[----:B0-----:R-:W-:-:S05]  /*6840*/  IMAD.WIDE.U32 R58, R153, 0x4, R58 ;  /* 0x00000004993a7825 */ /* 0x001fca00078e003a */
[----:B------:R0:W-:Y:S02]  /*6850*/  STG.E desc[UR4][R58.64], R63 ;  /* 0x0000003f3a007986 */ /* 0x0001e4000c101904 */
.L_x_23721:
        /* <DEDUP_REMOVED lines=15> */
.L_x_23723:
[----:B------:R-:W-:-:S07]  /*6950*/  MOV R70, R154 ;  /* 0x0000009a00467202 */ /* 0x000fce0000000f00 */
.L_x_23724:
[----:B------:R-:W-:Y:S05]  /*6960*/  BSYNC B0 ;  /* 0x0000000000007941 */ /* 0x000fea0003800000 */
.L_x_23722:
        /* <DEDUP_REMOVED lines=16> */
.L_x_23728:
[----:B------:R-:W-:Y:S05]  /*6a70*/  BSYNC B1 ;  /* 0x0000000000017941 */ /* 0x000fea0003800000 */
.L_x_23727:
        /* <DEDUP_REMOVED lines=43> */
.L_x_23726:
[----:B------:R-:W-:Y:S05]  /*6d30*/  BSYNC B0 ;  /* 0x0000000000007941 */ /* 0x000fea0003800000 */
.L_x_23725:
[----:B------:R-:W-:Y:S01]  /*6d40*/  I2FP.F32.U32 R60, R70 ;  /* 0x00000046003c7245 */ /* 0x000fe20000201000 */
[----:B-----5:R-:W-:-:S04]  /*6d50*/  FMUL.FTZ R56, R56, R144 ;  /* 0x0000009038387220 */ /* 0x020fc80000410000 */
[----:B------:R-:W-:-:S05]  /*6d60*/  FFMA.FTZ R61, R60, R145, 1.1641532182693481445e-10 ;  /* 0x2f0000003c3d7423 */ /* 0x000fca0000010091 */
[----:B------:R-:W-:-:S04]  /*6d70*/  FSETP.GTU.FTZ.AND P3, PT, R61, R142, PT ;  /* 0x0000008e3d00720b */ /* 0x000fc80003f7c000 */
        /* <DEDUP_REMOVED lines=8> */
.L_x_23729:
        /* <DEDUP_REMOVED lines=12> */
.L_x_23732:
[----:B------:R-:W-:-:S07]  /*6ec0*/  MOV R68, R154 ;  /* 0x0000009a00447202 */ /* 0x000fce0000000f00 */
.L_x_23733:
[----:B------:R-:W-:Y:S05]  /*6ed0*/  BSYNC B0 ;  /* 0x0000000000007941 */ /* 0x000fea0003800000 */
.L_x_23731:
        /* <DEDUP_REMOVED lines=16> */
.L_x_23737:
[----:B------:R-:W-:Y:S05]  /*6fe0*/  BSYNC B1 ;  /* 0x0000000000017941 */ /* 0x000fea0003800000 */
.L_x_23736:
        /* <DEDUP_REMOVED lines=42> */
[----:B------:R-:W-:-:S07]  /*7290*/  LOP3.LUT R149, R149, R62, R19, 0x96, !PT ;  /* 0x0000003e95957212 */ /* 0x000fce00078e9613 */
.L_x_23735:
[----:B------:R-:W-:Y:S05]  /*72a0*/  BSYNC B0 ;  /* 0x0000000000007941 */ /* 0x000fea0003800000 */
.L_x_23734:
        /* <DEDUP_REMOVED lines=8> */
.L_x_23730:
        /* <DEDUP_REMOVED lines=12> */
.L_x_23739:
[----:B------:R-:W-:-:S07]  /*73f0*/  MOV R71, R154 ;  /* 0x0000009a00477202 */ /* 0x000fce0000000f00 */
.L_x_23740:
[----:B------:R-:W-:Y:S05]  /*7400*/  BSYNC B0 ;  /* 0x0000000000007941 */ /* 0x000fea0003800000 */
.L_x_23738:
        /* <DEDUP_REMOVED lines=16> */
.L_x_23744:
[----:B------:R-:W-:Y:S05]  /*7510*/  BSYNC B1 ;  /* 0x0000000000017941 */ /* 0x000fea0003800000 */
.L_x_23743:
        /* <DEDUP_REMOVED lines=41> */
[----:B------:R-:W-:Y:S01]  /*77b0*/  LOP3.LUT R149, R149, R60, R19, 0x96, !PT ;  /* 0x0000003c95957212 */ /* 0x000fe200078e9613 */
[----:B------:R-:W-:-:S07]  /*77c0*/  IMAD.MOV.U32 R60, RZ, RZ, RZ ;  /* 0x000000ffff3c7224 */ /* 0x000fce00078e00ff */
.L_x_23742:
[----:B------:R-:W-:Y:S05]  /*77d0*/  BSYNC B0 ;  /* 0x0000000000007941 */ /* 0x000fea0003800000 */
.L_x_23741:
        /* <DEDUP_REMOVED lines=11> */
.L_x_23745:
        /* <DEDUP_REMOVED lines=12> */
.L_x_23748:
[----:B------:R-:W-:-:S07]  /*7950*/  MOV R68, R154 ;  /* 0x0000009a00447202 */ /* 0x000fce0000000f00 */
.L_x_23749:
[----:B------:R-:W-:Y:S05]  /*7960*/  BSYNC B0 ;  /* 0x0000000000007941 */ /* 0x000fea0003800000 */
.L_x_23747:
        /* <DEDUP_REMOVED lines=16> */
.L_x_23753:
[----:B------:R-:W-:Y:S05]  /*7a70*/  BSYNC B1 ;  /* 0x0000000000017941 */ /* 0x000fea0003800000 */
.L_x_23752:
        /* <DEDUP_REMOVED lines=43> */
.L_x_23751:
[----:B------:R-:W-:Y:S05]  /*7d30*/  BSYNC B0 ;  /* 0x0000000000007941 */ /* 0x000fea0003800000 */
.L_x_23750:
        /* <DEDUP_REMOVED lines=8> */
.L_x_23746:
        /* <DEDUP_REMOVED lines=12> */
.L_x_23755:
[----:B------:R-:W-:-:S07]  /*7e80*/  MOV R66, R154 ;  /* 0x0000009a00427202 */ /* 0x000fce0000000f00 */
.L_x_23756:
[----:B------:R-:W-:Y:S05]  /*7e90*/  BSYNC B0 ;  /* 0x0000000000007941 */ /* 0x000fea0003800000 */
.L_x_23754:
        /* <DEDUP_REMOVED lines=16> */
.L_x_23760:
[----:B------:R-:W-:Y:S05]  /*7fa0*/  BSYNC B1 ;  /* 0x0000000000017941 */ /* 0x000fea0003800000 */
.L_x_23759:
        /* <DEDUP_REMOVED lines=43> */
.L_x_23758:
[----:B------:R-:W-:Y:S05]  /*8260*/  BSYNC B0 ;  /* 0x0000000000007941 */ /* 0x000fea0003800000 */
.L_x_23757:
        /* <DEDUP_REMOVED lines=11> */
.L_x_23761:
        /* <DEDUP_REMOVED lines=12> */
.L_x_23764:
[----:B------:R-:W-:-:S07]  /*83e0*/  MOV R58, R154 ;  /* 0x0000009a003a7202 */ /* 0x000fce0000000f00 */
.L_x_23765:
[----:B------:R-:W-:Y:S05]  /*83f0*/  BSYNC B0 ;  /* 0x0000000000007941 */ /* 0x000fea0003800000 */
.L_x_23763:
        /* <DEDUP_REMOVED lines=16> */
.L_x_23769:
[----:B------:R-:W-:Y:S05]  /*8500*/  BSYNC B1 ;  /* 0x0000000000017941 */ /* 0x000fea0003800000 */
.L_x_23768:
        /* <DEDUP_REMOVED lines=41> */
[----:B------:R-:W-:Y:S01]  /*87a0*/  IMAD.MOV.U32 R56, RZ, RZ, RZ ;  /* 0x000000ffff387224 */ /* 0x000fe200078e00ff */
[----:B------:R-:W-:-:S07]  /*87b0*/  LOP3.LUT R149, R149, R60, R19, 0x96, !PT ;  /* 0x0000003c95957212 */ /* 0x000fce00078e9613 */
.L_x_23767:
[----:B------:R-:W-:Y:S05]  /*87c0*/  BSYNC B0 ;  /* 0x0000000000007941 */ /* 0x000fea0003800000 */
.L_x_23766:
        /* <DEDUP_REMOVED lines=8> */
.L_x_23762:
        /* <DEDUP_REMOVED lines=12> */
.L_x_23771:
[----:B------:R-:W-:-:S07]  /*8910*/  MOV R58, R154 ;  /* 0x0000009a003a7202 */ /* 0x000fce0000000f00 */
.L_x_23772:
[----:B------:R-:W-:Y:S05]  /*8920*/  BSYNC B0 ;  /* 0x0000000000007941 */ /* 0x000fea0003800000 */
.L_x_23770:
        /* <DEDUP_REMOVED lines=16> */
.L_x_23776:
[----:B------:R-:W-:Y:S05]  /*8a30*/  BSYNC B1 ;  /* 0x0000000000017941 */ /* 0x000fea0003800000 */
.L_x_23775:
        /* <DEDUP_REMOVED lines=41> */
[----:B------:R-:W-:Y:S02]  /*8cd0*/  MOV R154, R60 ;  /* 0x0000003c009a7202 */ /* 0x000fe40000000f00 */
[----:B------:R-:W-:-:S07]  /*8ce0*/  LOP3.LUT R149, R149, R56, R19, 0x96, !PT ;  /* 0x0000003895957212 */ /* 0x000fce00078e9613 */
.L_x_23774:
[----:B------:R-:W-:Y:S05]  /*8cf0*/  BSYNC B0 ;  /* 0x0000000000007941 */ /* 0x000fea0003800000 */
.L_x_23773:
        /* <DEDUP_REMOVED lines=11> */
.L_x_23777:
        /* <DEDUP_REMOVED lines=12> */
.L_x_23780:
[----:B------:R-:W-:-:S07]  /*8e70*/  MOV R67, R154 ;  /* 0x0000009a00437202 */ /* 0x000fce0000000f00 */
.L_x_23781:
[----:B------:R-:W-:Y:S05]  /*8e80*/  BSYNC B0 ;  /* 0x0000000000007941 */ /* 0x000fea0003800000 */
.L_x_23779:
        /* <DEDUP_REMOVED lines=18> */
.L_x_23785:
[----:B------:R-:W-:Y:S05]  /*8fb0*/  BSYNC B1 ;  /* 0x0000000000017941 */ /* 0x000fea0003800000 */
.L_x_23784:
        /* <DEDUP_REMOVED lines=43> */
.L_x_23783:
[----:B------:R-:W-:Y:S05]  /*9270*/  BSYNC B0 ;  /* 0x0000000000007941 */ /* 0x000fea0003800000 */
.L_x_23782:
        /* <DEDUP_REMOVED lines=8> */
.L_x_23778:
[----:B------:R-:W-:Y:S01]  /*9300*/  SEL R56, RZ, 0x1000000, P5 ;  /* 0x01000000ff387807 */ /* 0x000fe20002800000 */
[C---:B------:R-:W-:Y:S01]  /*9310*/  IMAD.WIDE.U32 R64, R155.reuse, 0x10, R132 ;  /* 0x000000109b407825 */ /* 0x040fe200078e0084 */
[----:B------:R-:W-:Y:S01]  /*9320*/  SEL R57, RZ, 0x10000, P4 ;  /* 0x00010000ff397807 */ /* 0x000fe20002000000 */
[----:B------:R-:W0:Y:S01]  /*9330*/  @P0 LDC.64 R62, c[0x0][0x228] ;  /* 0x00008a00ff3e0b82 */ /* 0x000e220000000a00 */
[----:B------:R-:W-:Y:S02]  /*9340*/  SEL R58, RZ, 0x100, P3 ;  /* 0x00000100ff3a7807 */ /* 0x000fe40001800000 */
[----:B------:R-:W-:Y:S01]  /*9350*/  ISETP.NE.AND P6, PT, R70, RZ, PT ;  /* 0x000000ff4600720c */ /* 0x000fe20003fc5270 */
        /* <DEDUP_REMOVED lines=23> */
.L_x_23786:
        /* <DEDUP_REMOVED lines=15> */
.L_x_23788:
[----:B------:R-:W-:-:S07]  /*95c0*/  MOV R70, R154 ;  /* 0x0000009a00467202 */ /* 0x000fce0000000f00 */
.L_x_23789:
[----:B------:R-:W-:Y:S05]  /*95d0*/  BSYNC B0 ;  /* 0x0000000000007941 */ /* 0x000fea0003800000 */
.L_x_23787:
        /* <DEDUP_REMOVED lines=16> */
.L_x_23793:
[----:B------:R-:W-:Y:S05]  /*96e0*/  BSYNC B1 ;  /* 0x0000000000017941 */ /* 0x000fea0003800000 */
.L_x_23792:
        /* <DEDUP_REMOVED lines=43> */
.L_x_23791:
[----:B------:R-:W-:Y:S05]  /*99a0*/  BSYNC B0 ;  /* 0x0000000000007941 */ /* 0x000fea0003800000 */
.L_x_23790:
        /* <DEDUP_REMOVED lines=12> */
.L_x_23794:
        /* <DEDUP_REMOVED lines=12> */
.L_x_23797:
[----:B------:R-:W-:-:S07]  /*9b30*/  MOV R69, R154 ;  /* 0x0000009a00457202 */ /* 0x000fce0000000f00 */
.L_x_23798:
[----:B------:R-:W-:Y:S05]  /*9b40*/  BSYNC B0 ;  /* 0x0000000000007941 */ /* 0x000fea0003800000 */
.L_x_23796:
        /* <DEDUP_REMOVED lines=16> */
.L_x_23802:
[----:B------:R-:W-:Y:S05]  /*9c50*/  BSYNC B1 ;  /* 0x0000000000017941 */ /* 0x000fea0003800000 */
.L_x_23801:
        /* <DEDUP_REMOVED lines=43> */
.L_x_23800:
[----:B------:R-:W-:Y:S05]  /*9f10*/  BSYNC B0 ;  /* 0x0000000000007941 */ /* 0x000fea0003800000 */
.L_x_23799:
        /* <DEDUP_REMOVED lines=8> */
.L_x_23795:
        /* <DEDUP_REMOVED lines=12> */
.L_x_23804:
[----:B------:R-:W-:-:S07]  /*a060*/  MOV R69, R154 ;  /* 0x0000009a00457202 */ /* 0x000fce0000000f00 */
.L_x_23805:
[----:B------:R-:W-:Y:S05]  /*a070*/  BSYNC B0 ;  /* 0x0000000000007941 */ /* 0x000fea0003800000 */
.L_x_23803:
        /* <DEDUP_REMOVED lines=16> */
.L_x_23809:
[----:B------:R-:W-:Y:S05]  /*a180*/  BSYNC B1 ;  /* 0x0000000000017941 */ /* 0x000fea0003800000 */
.L_x_23808:
        /* <DEDUP_REMOVED lines=43> */
.L_x_23807:
[----:B------:R-:W-:Y:S05]  /*a440*/  BSYNC B0 ;  /* 0x0000000000007941 */ /* 0x000fea0003800000 */
.L_x_23806:
        /* <DEDUP_REMOVED lines=11> */
.L_x_23810:
        /* <DEDUP_REMOVED lines=12> */
.L_x_23813:
[----:B------:R-:W-:-:S07]  /*a5c0*/  MOV R70, R154 ;  /* 0x0000009a00467202 */ /* 0x000fce0000000f00 */
.L_x_23814:
[----:B------:R-:W-:Y:S05]  /*a5d0*/  BSYNC B0 ;  /* 0x0000000000007941 */ /* 0x000fea0003800000 */
.L_x_23812:
        /* <DEDUP_REMOVED lines=16> */
.L_x_23818:
[----:B------:R-:W-:Y:S05]  /*a6e0*/  BSYNC B1 ;  /* 0x0000000000017941 */ /* 0x000fea0003800000 */
.L_x_23817:
        /* <DEDUP_REMOVED lines=43> */
.L_x_23816:
[----:B------:R-:W-:Y:S05]  /*a9a0*/  BSYNC B0 ;  /* 0x0000000000007941 */ /* 0x000fea0003800000 */
.L_x_23815:
        /* <DEDUP_REMOVED lines=8> */
.L_x_23811:
        /* <DEDUP_REMOVED lines=12> */
.L_x_23820:
[----:B------:R-:W-:-:S07]  /*aaf0*/  MOV R66, R154 ;  /* 0x0000009a00427202 */ /* 0x000fce0000000f00 */
.L_x_23821:
[----:B------:R-:W-:Y:S05]  /*ab00*/  BSYNC B0 ;  /* 0x0000000000007941 */ /* 0x000fea0003800000 */
.L_x_23819:
        /* <DEDUP_REMOVED lines=16> */
.L_x_23825:
[----:B------:R-:W-:Y:S05]  /*ac10*/  BSYNC B1 ;  /* 0x0000000000017941 */ /* 0x000fea0003800000 */
.L_x_23824:
        /* <DEDUP_REMOVED lines=43> */
.L_x_23823:
[----:B------:R-:W-:Y:S05]  /*aed0*/  BSYNC B0 ;  /* 0x0000000000007941 */ /* 0x000fea0003800000 */
.L_x_23822:
        /* <DEDUP_REMOVED lines=11> */
.L_x_23826:
        /* <DEDUP_REMOVED lines=12> */
.L_x_23829:
[----:B------:R-:W-:-:S07]  /*b050*/  MOV R58, R154 ;  /* 0x0000009a003a7202 */ /* 0x000fce0000000f00 */
.L_x_23830:
[----:B------:R-:W-:Y:S05]  /*b060*/  BSYNC B0 ;  /* 0x0000000000007941 */ /* 0x000fea0003800000 */
.L_x_23828:
        /* <DEDUP_REMOVED lines=16> */
.L_x_23834:
[----:B------:R-:W-:Y:S05]  /*b170*/  BSYNC B1 ;  /* 0x0000000000017941 */ /* 0x000fea0003800000 */
.L_x_23833:
        /* <DEDUP_REMOVED lines=43> */
.L_x_23832:
[----:B------:R-:W-:Y:S05]  /*b430*/  BSYNC B0 ;  /* 0x0000000000007941 */ /* 0x000fea0003800000 */
.L_x_23831:
        /* <DEDUP_REMOVED lines=8> */
.L_x_23827:
        /* <DEDUP_REMOVED lines=12> */
.L_x_23836:
[----:B------:R-:W-:-:S07]  /*b580*/  MOV R58, R154 ;  /* 0x0000009a003a7202 */ /* 0x000fce0000000f00 */
.L_x_23837:
[----:B------:R-:W-:Y:S05]  /*b590*/  BSYNC B0 ;  /* 0x0000000000007941 */ /* 0x000fea0003800000 */
.L_x_23835:
        /* <DEDUP_REMOVED lines=16> */
.L_x_23841:
[----:B------:R-:W-:Y:S05]  /*b6a0*/  BSYNC B1 ;  /* 0x0000000000017941 */ /* 0x000fea0003800000 */
.L_x_23840:
        /* <DEDUP_REMOVED lines=43> */
.L_x_23839:
[----:B------:R-:W-:Y:S05]  /*b960*/  BSYNC B0 ;  /* 0x0000000000007941 */ /* 0x000fea0003800000 */
.L_x_23838:
        /* <DEDUP_REMOVED lines=11> */
.L_x_23842:
        /* <DEDUP_REMOVED lines=12> */
.L_x_23845:
[----:B------:R-:W-:-:S07]  /*bae0*/  MOV R66, R154 ;  /* 0x0000009a00427202 */ /* 0x000fce0000000f00 */
.L_x_23846:
[----:B------:R-:W-:Y:S05]  /*baf0*/  BSYNC B0 ;  /* 0x0000000000007941 */ /* 0x000fea0003800000 */
.L_x_23844:
        /* <DEDUP_REMOVED lines=18> */
.L_x_23850:
[----:B------:R-:W-:Y:S05]  /*bc20*/  BSYNC B1 ;  /* 0x0000000000017941 */ /* 0x000fea0003800000 */
.L_x_23849:
        /* <DEDUP_REMOVED lines=43> */
.L_x_23848:
[----:B------:R-:W-:Y:S05]  /*bee0*/  BSYNC B0 ;  /* 0x0000000000007941 */ /* 0x000fea0003800000 */
.L_x_23847:
        /* <DEDUP_REMOVED lines=8> */
.L_x_23843:
[----:B------:R-:W-:Y:S01]  /*bf70*/  SEL R60, RZ, 0x1000000, P5 ;  /* 0x01000000ff3c7807 */ /* 0x000fe20002800000 */
[----:B------:R-:W0:Y:S01]  /*bf80*/  @P0 LDC.64 R56, c[0x0][0x228] ;  /* 0x00008a00ff380b82 */ /* 0x000e220000000a00 */
[----:B------:R-:W-:Y:S02]  /*bf90*/  SEL R61, RZ, 0x10000, P4 ;  /* 0x00010000ff3d7807 */ /* 0x000fe40002000000 */
[----:B------:R-:W-:Y:S02]  /*bfa0*/  SEL R62, RZ, 0x100, P3 ;  /* 0x00000100ff3e7807 */ /* 0x000fe40001800000 */
[----:B------:R-:W-:Y:S01]  /*bfb0*/  ISETP.NE.AND P6, PT, R94, RZ, PT ;  /* 0x000000ff5e00720c */ /* 0x000fe20003fc5270 */
[C---:B------:R-:W-:Y:S01]  /*bfc0*/  IMAD.WIDE.U32 R94, R157.reuse, 0x10, R132 ;  /* 0x000000109d5e7825 */ /* 0x040fe200078e0084 */
[----:B------:R-:W-:Y:S01]  /*bfd0*/  IADD3 R60, R62, R60, R61 ;  /* 0x0000003c3e3c7210 */ /* 0x000fe20007ffe03d */
[----:B------:R-:W1:Y:S01]  /*bfe0*/  @P1 LDC.64 R58, c[0x0][0x230] ;  /* 0x00008c00ff3a1b82 */ /* 0x000e620000000a00 */
[----:B------:R-:W-:Y:S01]  /*bff0*/  SEL R61, RZ, 0x1, P6 ;  /* 0x00000001ff3d7807 */ /* 0x000fe20003000000 */
[----:B------:R-:W-:Y:S01]  /*c000*/  IMAD.WIDE.U32 R62, R157, 0x4, R134 ;  /* 0x000000049d3e7825 */ /* 0x000fe200078e0086 */
[----:B------:R2:W-:Y:S01]  /*c010*/  STG.E.128 desc[UR4][R94.64], R68 ;  /* 0x000000445e007986 */ /* 0x0005e2000c101d04 */
[----:B------:R-:W-:-:S02]  /*c020*/  IADD3 R159, R143, 0x400, RZ ;  /* 0x000004008f9f7810 */ /* 0x000fc40007ffe0ff */
[----:B------:R-:W-:-:S03]  /*c030*/  IMAD.IADD R147, R60, 0x1, R61 ;  /* 0x000000013c937824 */ /* 0x000fc600078e023d */
[C---:B------:R-:W-:Y:S02]  /*c040*/  IMAD.WIDE.U32 R60, R159.reuse, 0x10, R92 ;  /* 0x000000109f3c7825 */ /* 0x040fe400078e005c */
[----:B------:R2:W-:Y:S02]  /*c050*/  STG.E desc[UR4][R62.64], R147 ;  /* 0x000000933e007986 */ /* 0x0005e4000c101904 */
[----:B0-----:R-:W-:-:S04]  /*c060*/  @P0 IMAD.WIDE.U32 R64, R159, 0x10, R56 ;  /* 0x000000109f400825 */ /* 0x001fc800078e0038 */
[----:B-1----:R-:W-:Y:S01]  /*c070*/  @P1 IMAD.WIDE.U32 R66, R159, 0x10, R58 ;  /* 0x000000109f421825 */ /* 0x002fe200078e003a */
[----:B--2---:R-:W-:Y:S06]  /*c080*/  @!P0 BRA `(.L_x_23851) ;  /* 0x00000000002c8947 */ /* 0x004fec0003800000 */
[----:B------:R-:W0:Y:S01]  /*c090*/  LDC.64 R56, c[0x0][0x248] ;  /* 0x00009200ff387b82 */ /* 0x000e220000000a00 */
[----:B------:R-:W-:Y:S02]  /*c0a0*/  SHF.L.U32 R59, R137, 0x10, RZ ;  /* 0x00000010893b7819 */ /* 0x000fe400000006ff */
[----:B------:R-:W-:Y:S02]  /*c0b0*/  LOP3.LUT R58, R138, 0xffff, RZ, 0xc0, !PT ;  /* 0x0000ffff8a3a7812 */ /* 0x000fe400078ec0ff */
[----:B------:R-:W-:-:S05]  /*c0c0*/  LOP3.LUT R59, R59, 0xff0000, RZ, 0xc0, !PT ;  /* 0x00ff00003b3b7812 */ /* 0x000fca00078ec0ff */
[----:B------:R-:W-:Y:S01]  /*c0d0*/  IMAD R58, R58, 0x1000000, R59 ;  /* 0x010000003a3a7824 */ /* 0x000fe200078e023b */
[----:B------:R-:W-:-:S04]  /*c0e0*/  LOP3.LUT R59, R136, 0xff, RZ, 0xc0, !PT ;  /* 0x000000ff883b7812 */ /* 0x000fc800078ec0ff */
[----:B------:R-:W-:Y:S02]  /*c0f0*/  LEA R58, R59, R58, 0x8 ;  /* 0x0000003a3b3a7211 */ /* 0x000fe400078e40ff */
[----:B------:R-:W-:-:S05]  /*c100*/  LOP3.LUT R59, R131, 0xff, RZ, 0xc0, !PT ;  /* 0x000000ff833b7812 */ /* 0x000fca00078ec0ff */
[----:B------:R-:W-:Y:S02]  /*c110*/  IMAD.IADD R59, R58, 0x1, R59 ;  /* 0x000000013a3b7824 */ /* 0x000fe400078e023b */
[----:B0-----:R-:W-:-:S05]  /*c120*/  IMAD.WIDE.U32 R56, R157, 0x4, R56 ;  /* 0x000000049d387825 */ /* 0x001fca00078e0038 */
[----:B------:R0:W-:Y:S02]  /*c130*/  STG.E desc[UR4][R56.64], R59 ;  /* 0x0000003b38007986 */ /* 0x0001e4000c101904 */
.L_x_23851:
        /* <DEDUP_REMOVED lines=15> */
.L_x_23853:
[----:B------:R-:W-:-:S07]  /*c230*/  MOV R94, R154 ;  /* 0x0000009a005e7202 */ /* 0x000fce0000000f00 */
.L_x_23854:
[----:B------:R-:W-:Y:S05]  /*c240*/  BSYNC B0 ;  /* 0x0000000000007941 */ /* 0x000fea0003800000 */
.L_x_23852:
        /* <DEDUP_REMOVED lines=16> */
.L_x_23858:
[----:B------:R-:W-:Y:S05]  /*c350*/  BSYNC B1 ;  /* 0x0000000000017941 */ /* 0x000fea0003800000 */
.L_x_23857:
        /* <DEDUP_REMOVED lines=43> */
.L_x_23856:
[----:B------:R-:W-:Y:S05]  /*c610*/  BSYNC B0 ;  /* 0x0000000000007941 */ /* 0x000fea0003800000 */
.L_x_23855:
        /* <DEDUP_REMOVED lines=12> */
.L_x_23859:
        /* <DEDUP_REMOVED lines=12> */
.L_x_23862:
[----:B------:R-:W-:-:S07]  /*c7a0*/  MOV R65, R154 ;  /* 0x0000009a00417202 */ /* 0x000fce0000000f00 */
.L_x_23863:
[----:B------:R-:W-:Y:S05]  /*c7b0*/  BSYNC B0 ;  /* 0x0000000000007941 */ /* 0x000fea0003800000 */
.L_x_23861:
        /* <DEDUP_REMOVED lines=16> */
.L_x_23867:
[----:B------:R-:W-:Y:S05]  /*c8c0*/  BSYNC B1 ;  /* 0x0000000000017941 */ /* 0x000fea0003800000 */
.L_x_23866:
        /* <DEDUP_REMOVED lines=43> */
.L_x_23865:
[----:B------:R-:W-:Y:S05]  /*cb80*/  BSYNC B0 ;  /* 0x0000000000007941 */ /* 0x000fea0003800000 */
.L_x_23864:
        /* <DEDUP_REMOVED lines=8> */
.L_x_23860:
        /* <DEDUP_REMOVED lines=12> */
.L_x_23869:
[----:B------:R-:W-:-:S07]  /*ccd0*/  MOV R65, R154 ;  /* 0x0000009a00417202 */ /* 0x000fce0000000f00 */
.L_x_23870:
[----:B------:R-:W-:Y:S05]  /*cce0*/  BSYNC B0 ;  /* 0x0000000000007941 */ /* 0x000fea0003800000 */
.L_x_23868:
        /* <DEDUP_REMOVED lines=16> */
.L_x_23874:
[----:B------:R-:W-:Y:S05]  /*cdf0*/  BSYNC B1 ;  /* 0x0000000000017941 */ /* 0x000fea0003800000 */
.L_x_23873:
        /* <DEDUP_REMOVED lines=43> */
.L_x_23872:
[----:B------:R-:W-:Y:S05]  /*d0b0*/  BSYNC B0 ;  /* 0x0000000000007941 */ /* 0x000fea0003800000 */
.L_x_23871:
        /* <DEDUP_REMOVED lines=11> */
.L_x_23875:
        /* <DEDUP_REMOVED lines=12> */
.L_x_23878:
[----:B------:R-:W-:-:S07]  /*d230*/  MOV R94, R154 ;  /* 0x0000009a005e7202 */ /* 0x000fce0000000f00 */
.L_x_23879:
[----:B------:R-:W-:Y:S05]  /*d240*/  BSYNC B0 ;  /* 0x0000000000007941 */ /* 0x000fea0003800000 */
.L_x_23877:
        /* <DEDUP_REMOVED lines=16> */
.L_x_23883:
[----:B------:R-:W-:Y:S05]  /*d350*/  BSYNC B1 ;  /* 0x0000000000017941 */ /* 0x000fea0003800000 */
.L_x_23882:
        /* <DEDUP_REMOVED lines=43> */
.L_x_23881:
[----:B------:R-:W-:Y:S05]  /*d610*/  BSYNC B0 ;  /* 0x0000000000007941 */ /* 0x000fea0003800000 */
.L_x_23880:
        /* <DEDUP_REMOVED lines=8> */
.L_x_23876:
        /* <DEDUP_REMOVED lines=12> */
.L_x_23885:
[----:B------:R-:W-:-:S07]  /*d760*/  MOV R94, R154 ;  /* 0x0000009a005e7202 */ /* 0x000fce0000000f00 */
.L_x_23886:
[----:B------:R-:W-:Y:S05]  /*d770*/  BSYNC B0 ;  /* 0x0000000000007941 */ /* 0x000fea0003800000 */
.L_x_23884:
        /* <DEDUP_REMOVED lines=16> */
.L_x_23890:
[----:B------:R-:W-:Y:S05]  /*d880*/  BSYNC B1 ;  /* 0x0000000000017941 */ /* 0x000fea0003800000 */
.L_x_23889:
        /* <DEDUP_REMOVED lines=43> */
.L_x_23888:
[----:B------:R-:W-:Y:S05]  /*db40*/  BSYNC B0 ;  /* 0x0000000000007941 */ /* 0x000fea0003800000 */
.L_x_23887:
        /* <DEDUP_REMOVED lines=11> */
.L_x_23891:
        /* <DEDUP_REMOVED lines=12> */
.L_x_23894:
[----:B------:R-:W-:-:S07]  /*dcc0*/  MOV R58, R154 ;  /* 0x0000009a003a7202 */ /* 0x000fce0000000f00 */
.L_x_23895:
[----:B------:R-:W-:Y:S05]  /*dcd0*/  BSYNC B0 ;  /* 0x0000000000007941 */ /* 0x000fea0003800000 */
.L_x_23893:
        /* <DEDUP_REMOVED lines=16> */
.L_x_23899:
[----:B------:R-:W-:Y:S05]  /*dde0*/  BSYNC B1 ;  /* 0x0000000000017941 */ /* 0x000fea0003800000 */
.L_x_23898:
        /* <DEDUP_REMOVED lines=43> */
.L_x_23897:
[----:B------:R-:W-:Y:S05]  /*e0a0*/  BSYNC B0 ;  /* 0x0000000000007941 */ /* 0x000fea0003800000 */
.L_x_23896:
        /* <DEDUP_REMOVED lines=8> */
.L_x_23892:
        /* <DEDUP_REMOVED lines=12> */
.L_x_23901:
[----:B------:R-:W-:-:S07]  /*e1f0*/  MOV R58, R154 ;  /* 0x0000009a003a7202 */ /* 0x000fce0000000f00 */
.L_x_23902:
[----:B------:R-:W-:Y:S05]  /*e200*/  BSYNC B0 ;  /* 0x0000000000007941 */ /* 0x000fea0003800000 */
.L_x_23900:
        /* <DEDUP_REMOVED lines=16> */
.L_x_23906:
[----:B------:R-:W-:Y:S05]  /*e310*/  BSYNC B1 ;  /* 0x0000000000017941 */ /* 0x000fea0003800000 */
.L_x_23905:
        /* <DEDUP_REMOVED lines=43> */
.L_x_23904:
[----:B------:R-:W-:Y:S05]  /*e5d0*/  BSYNC B0 ;  /* 0x0000000000007941 */ /* 0x000fea0003800000 */
.L_x_23903:
        /* <DEDUP_REMOVED lines=11> */
.L_x_23907:
        /* <DEDUP_REMOVED lines=12> */
.L_x_23910:
[----:B------:R-:W-:-:S07]  /*e750*/  MOV R94, R154 ;  /* 0x0000009a005e7202 */ /* 0x000fce0000000f00 */
.L_x_23911:
[----:B------:R-:W-:Y:S05]  /*e760*/  BSYNC B0 ;  /* 0x0000000000007941 */ /* 0x000fea0003800000 */
.L_x_23909:
        /* <DEDUP_REMOVED lines=18> */
.L_x_23915:
[----:B------:R-:W-:Y:S05]  /*e890*/  BSYNC B1 ;  /* 0x0000000000017941 */ /* 0x000fea0003800000 */
.L_x_23914:
        /* <DEDUP_REMOVED lines=43> */
.L_x_23913:
[----:B------:R-:W-:Y:S05]  /*eb50*/  BSYNC B0 ;  /* 0x0000000000007941 */ /* 0x000fea0003800000 */
.L_x_23912:
        /* <DEDUP_REMOVED lines=8> */
.L_x_23908:
[----:B------:R-:W-:Y:S01]  /*ebe0*/  SEL R56, RZ, 0x1000000, P5 ;  /* 0x01000000ff387807 */ /* 0x000fe20002800000 */
[----:B------:R-:W-:Y:S01]  /*ebf0*/  IMAD.WIDE.U32 R94, R159, 0x10, R132 ;  /* 0x000000109f5e7825 */ /* 0x000fe200078e0084 */
[----:B------:R-:W-:Y:S01]  /*ec00*/  SEL R57, RZ, 0x10000, P4 ;  /* 0x00010000ff397807 */ /* 0x000fe20002000000 */
[----:B------:R-:W0:Y:S01]  /*ec10*/  @P0 LDC.64 R62, c[0x0][0x228] ;  /* 0x00008a00ff3e0b82 */ /* 0x000e220000000a00 */
[----:B------:R-:W-:Y:S01]  /*ec20*/  SEL R58, RZ, 0x100, P3 ;  /* 0x00000100ff3a7807 */ /* 0x000fe20001800000 */
[----:B------:R-:W-:Y:S01]  /*ec30*/  VIADD R161, R143, 0x500 ;  /* 0x000005008fa17836 */ /* 0x000fe20000000000 */
[----:B------:R-:W-:Y:S01]  /*ec40*/  ISETP.NE.AND P6, PT, R146, RZ, PT ;  /* 0x000000ff9200720c */ /* 0x000fe20003fc5270 */
[----:B------:R1:W-:Y:S01]  /*ec50*/  STG.E.128 desc[UR4][R94.64], R64 ;  /* 0x000000405e007986 */ /* 0x0003e2000c101d04 */
[----:B------:R-:W-:Y:S01]  /*ec60*/  IADD3 R56, R58, R56, R57 ;  /* 0x000000383a387210 */ /* 0x000fe20007ffe039 */
[----:B------:R-:W-:Y:S01]  /*ec70*/  IMAD.WIDE.U32 R58, R161, 0x10, R92 ;  /* 0x00000010a13a7825 */ /* 0x000fe200078e005c */
[----:B------:R-:W-:Y:S01]  /*ec80*/  SEL R57, RZ, 0x1, P6 ;  /* 0x00000001ff397807 */ /* 0x000fe20003000000 */
[----:B------:R-:W2:Y:S03]  /*ec90*/  @P1 LDC.64 R60, c[0x0][0x230] ;  /* 0x00008c00ff3c1b82 */ /* 0x000ea60000000a00 */
[----:B------:R-:W-:Y:S01]  /*eca0*/  IADD3 R163, R56, R57, RZ ;  /* 0x0000003938a37210 */ /* 0x000fe20007ffe0ff */
[----:B------:R-:W-:-:S05]  /*ecb0*/  IMAD.WIDE.U32 R56, R159, 0x4, R134 ;  /* 0x000000049f387825 */ /* 0x000fca00078e0086 */
[----:B------:R1:W-:Y:S01]  /*ecc0*/  STG.E desc[UR4][R56.64], R163 ;  /* 0x000000a338007986 */ /* 0x0003e2000c101904 */
[----:B0-----:R-:W-:-:S04]  /*ecd0*/  @P0 IMAD.WIDE.U32 R62, R161, 0x10, R62 ;  /* 0x00000010a13e0825 */ /* 0x001fc800078e003e */
[----:B--2---:R-:W-:Y:S01]  /*ece0*/  @P1 IMAD.WIDE.U32 R60, R161, 0x10, R60 ;  /* 0x00000010a13c1825 */ /* 0x004fe200078e003c */
[----:B-1----:R-:W-:Y:S06]  /*ecf0*/  @!P0 BRA `(.L_x_23916) ;  /* 0x00000000002c8947 */ /* 0x002fec0003800000 */
[----:B------:R-:W0:Y:S01]  /*ed00*/  LDC.64 R56, c[0x0][0x248] ;  /* 0x00009200ff387b82 */ /* 0x000e220000000a00 */
[----:B------:R-:W-:-:S04]  /*ed10*/  SHF.L.U32 R94, R137, 0x10, RZ ;  /* 0x00000010895e7819 */ /* 0x000fc800000006ff */
        /* <DEDUP_REMOVED lines=9> */
.L_x_23916:
        /* <DEDUP_REMOVED lines=15> */
.L_x_23918:
[----:B------:R-:W-:-:S07]  /*eea0*/  MOV R146, R154 ;  /* 0x0000009a00927202 */ /* 0x000fce0000000f00 */
.L_x_23919:
[----:B------:R-:W-:Y:S05]  /*eeb0*/  BSYNC B0 ;  /* 0x0000000000007941 */ /* 0x000fea0003800000 */
.L_x_23917:
        /* <DEDUP_REMOVED lines=16> */
.L_x_23923:
[----:B------:R-:W-:Y:S05]  /*efc0*/  BSYNC B1 ;  /* 0x0000000000017941 */ /* 0x000fea0003800000 */
.L_x_23922:
        /* <DEDUP_REMOVED lines=39> */
[----:B------:R-:W-:Y:S02]  /*f240*/  LOP3.LUT R151, R63, R94, R20, 0x96, !PT ;  /* 0x0000005e3f977212 */ /* 0x000fe400078e9614 */
[----:B------:R-:W-:Y:S01]  /*f250*/  MOV R154, R62 ;  /* 0x0000003e009a7202 */ /* 0x000fe20000000f00 */
[----:B------:R-:W-:Y:S01]  /*f260*/  IMAD.MOV.U32 R94, RZ, RZ, RZ ;  /* 0x000000ffff5e7224 */ /* 0x000fe200078e00ff */
[----:B------:R-:W-:-:S07]  /*f270*/  LOP3.LUT R149, R149, R60, R19, 0x96, !PT ;  /* 0x0000003c95957212 */ /* 0x000fce00078e9613 */
.L_x_23921:
[----:B------:R-:W-:Y:S05]  /*f280*/  BSYNC B0 ;  /* 0x0000000000007941 */ /* 0x000fea0003800000 */
.L_x_23920:
        /* <DEDUP_REMOVED lines=12> */
.L_x_23924:
        /* <DEDUP_REMOVED lines=12> */
.L_x_23927:
[----:B------:R-:W-:-:S07]  /*f410*/  MOV R61, R154 ;  /* 0x0000009a003d7202 */ /* 0x000fce0000000f00 */
.L_x_23928:
[----:B------:R-:W-:Y:S05]  /*f420*/  BSYNC B0 ;  /* 0x0000000000007941 */ /* 0x000fea0003800000 */
.L_x_23926:
        /* <DEDUP_REMOVED lines=16> */
.L_x_23932:
[----:B------:R-:W-:Y:S05]  /*f530*/  BSYNC B1 ;  /* 0x0000000000017941 */ /* 0x000fea0003800000 */
.L_x_23931:
        /* <DEDUP_REMOVED lines=43> */
.L_x_23930:
[----:B------:R-:W-:Y:S05]  /*f7f0*/  BSYNC B0 ;  /* 0x0000000000007941 */ /* 0x000fea0003800000 */
.L_x_23929:
        /* <DEDUP_REMOVED lines=8> */
.L_x_23925:
        /* <DEDUP_REMOVED lines=12> */
.L_x_23934:
[----:B------:R-:W-:-:S07]  /*f940*/  MOV R61, R154 ;  /* 0x0000009a003d7202 */ /* 0x000fce0000000f00 */
.L_x_23935:
[----:B------:R-:W-:Y:S05]  /*f950*/  BSYNC B0 ;  /* 0x0000000000007941 */ /* 0x000fea0003800000 */
.L_x_23933:
        /* <DEDUP_REMOVED lines=16> */
.L_x_23939:
[----:B------:R-:W-:Y:S05]  /*fa60*/  BSYNC B1 ;  /* 0x0000000000017941 */ /* 0x000fea0003800000 */
.L_x_23938:
        /* <DEDUP_REMOVED lines=40> */
[----:B------:R-:W-:Y:S02]  /*fcf0*/  MOV R154, R94 ;  /* 0x0000005e009a7202 */ /* 0x000fe40000000f00 */
[----:B------:R-:W-:Y:S01]  /*fd00*/  LOP3.LUT R149, R149, R62, R19, 0x96, !PT ;  /* 0x0000003e95957212 */ /* 0x000fe200078e9613 */
[----:B------:R-:W-:-:S07]  /*fd10*/  IMAD.MOV.U32 R62, RZ, RZ, RZ ;  /* 0x000000ffff3e7224 */ /* 0x000fce00078e00ff */
.L_x_23937:
[----:B------:R-:W-:Y:S05]  /*fd20*/  BSYNC B0 ;  /* 0x0000000000007941 */ /* 0x000fea0003800000 */
.L_x_23936:
        /* <DEDUP_REMOVED lines=11> */
.L_x_23940:
        /* <DEDUP_REMOVED lines=12> */
.L_x_23943:
[----:B------:R-:W-:-:S07]  /*fea0*/  MOV R136, R154 ;  /* 0x0000009a00887202 */ /* 0x000fce0000000f00 */
.L_x_23944:
[----:B------:R-:W-:Y:S05]  /*feb0*/  BSYNC B0 ;  /* 0x0000000000007941 */ /* 0x000fea0003800000 */
.L_x_23942:
        /* <DEDUP_REMOVED lines=16> */
.L_x_23948:
[----:B------:R-:W-:Y:S05]  /*ffc0*/  BSYNC B1 ;  /* 0x0000000000017941 */ /* 0x000fea0003800000 */
.L_x_23947:
        /* <DEDUP_REMOVED lines=43> */
.L_x_23946:
[----:B------:R-:W-:Y:S05]  /*10280*/  BSYNC B0 ;  /* 0x0000000000007941 */ /* 0x000fea0003800000 */
.L_x_23945:
        /* <DEDUP_REMOVED lines=8> */
.L_x_23941:
        /* <DEDUP_REMOVED lines=12> */
.L_x_23950:
[----:B------:R-:W-:-:S07]  /*103d0*/  MOV R146, R154 ;  /* 0x0000009a00927202 */ /* 0x000fce0000000f00 */
.L_x_23951:
[----:B------:R-:W-:Y:S05]  /*103e0*/  BSYNC B0 ;  /* 0x0000000000007941 */ /* 0x000fea0003800000 */
.L_x_23949:
        /* <DEDUP_REMOVED lines=16> */
.L_x_23955:
[----:B------:R-:W-:Y:S05]  /*104f0*/  BSYNC B1 ;  /* 0x0000000000017941 */ /* 0x000fea0003800000 */
.L_x_23954:
        /* <DEDUP_REMOVED lines=39> */
[----:B------:R-:W-:Y:S01]  /*10770*/  IMAD.WIDE.U32 R148, R148, -0x2daee0ad, RZ ;  /* 0xd2511f5394947825 */ /* 0x000fe200078e00ff */
[----:B------:R-:W-:Y:S02]  /*10780*/  LOP3.LUT R151, R63, R94, R20, 0x96, !PT ;  /* 0x0000005e3f977212 */ /* 0x000fe400078e9614 */
[----:B------:R-:W-:Y:S02]  /*10790*/  MOV R154, R62 ;  /* 0x0000003e009a7202 */ /* 0x000fe40000000f00 */
[----:B------:R-:W-:-:S07]  /*107a0*/  LOP3.LUT R149, R149, R56, R19, 0x96, !PT ;  /* 0x0000003895957212 */ /* 0x000fce00078e9613 */
.L_x_23953:
[----:B------:R-:W-:Y:S05]  /*107b0*/  BSYNC B0 ;  /* 0x0000000000007941 */ /* 0x000fea0003800000 */
.L_x_23952:
        /* <DEDUP_REMOVED lines=11> */
.L_x_23956:
        /* <DEDUP_REMOVED lines=12> */
.L_x_23959:
[----:B------:R-:W-:-:S07]  /*10930*/  MOV R58, R154 ;  /* 0x0000009a003a7202 */ /* 0x000fce0000000f00 */
.L_x_23960:
[----:B------:R-:W-:Y:S05]  /*10940*/  BSYNC B0 ;  /* 0x0000000000007941 */ /* 0x000fea0003800000 */
.L_x_23958:
        /* <DEDUP_REMOVED lines=16> */
.L_x_23964:
[----:B------:R-:W-:Y:S05]  /*10a50*/  BSYNC B1 ;  /* 0x0000000000017941 */ /* 0x000fea0003800000 */
.L_x_23963:
        /* <DEDUP_REMOVED lines=43> */
.L_x_23962:
[----:B------:R-:W-:Y:S05]  /*10d10*/  BSYNC B0 ;  /* 0x0000000000007941 */ /* 0x000fea0003800000 */
.L_x_23961:
        /* <DEDUP_REMOVED lines=8> */
.L_x_23957:
        /* <DEDUP_REMOVED lines=12> */
.L_x_23966:
[----:B------:R-:W-:-:S07]  /*10e60*/  MOV R58, R154 ;  /* 0x0000009a003a7202 */ /* 0x000fce0000000f00 */
.L_x_23967:
[----:B------:R-:W-:Y:S05]  /*10e70*/  BSYNC B0 ;  /* 0x0000000000007941 */ /* 0x000fea0003800000 */
.L_x_23965:
        /* <DEDUP_REMOVED lines=16> */
.L_x_23971:
[----:B------:R-:W-:Y:S05]  /*10f80*/  BSYNC B1 ;  /* 0x0000000000017941 */ /* 0x000fea0003800000 */
.L_x_23970:
        /* <DEDUP_REMOVED lines=43> */
.L_x_23969:
[----:B------:R-:W-:Y:S05]  /*11240*/  BSYNC B0 ;  /* 0x0000000000007941 */ /* 0x000fea0003800000 */
.L_x_23968:
        /* <DEDUP_REMOVED lines=11> */
.L_x_23972:
        /* <DEDUP_REMOVED lines=12> */
.L_x_23975:
[----:B------:R-:W-:-:S07]  /*113c0*/  MOV R138, R154 ;  /* 0x0000009a008a7202 */ /* 0x000fce0000000f00 */
.L_x_23976:
[----:B------:R-:W-:Y:S05]  /*113d0*/  BSYNC B0 ;  /* 0x0000000000007941 */ /* 0x000fea0003800000 */
.L_x_23974:
        /* <DEDUP_REMOVED lines=18> */
.L_x_23980:
[----:B------:R-:W-:Y:S05]  /*11500*/  BSYNC B1 ;  /* 0x0000000000017941 */ /* 0x000fea0003800000 */
.L_x_23979:
        /* <DEDUP_REMOVED lines=43> */
.L_x_23978:
[----:B------:R-:W-:Y:S05]  /*117c0*/  BSYNC B0 ;  /* 0x0000000000007941 */ /* 0x000fea0003800000 */
.L_x_23977:
        /* <DEDUP_REMOVED lines=8> */
.L_x_23973:
        /* <DEDUP_REMOVED lines=10> */
[----:B------:R-:W-:-:S04]  /*118f0*/  SEL R57, RZ, 0x1, P6 ;  /* 0x00000001ff397807 */ /* 0x000fc80003000000 */
[----:B------:R-:W-:Y:S02]  /*11900*/  IADD3 R165, R56, R57, RZ ;  /* 0x0000003938a57210 */ /* 0x000fe40007ffe0ff */
[----:B------:R-:W2:Y:S03]  /*11910*/  @P1 LDC.64 R56, c[0x0][0x230] ;  /* 0x00008c00ff381b82 */ /* 0x000ea60000000a00 */
[----:B------:R1:W-:Y:S01]  /*11920*/  STG.E desc[UR4][R58.64], R165 ;  /* 0x000000a53a007986 */ /* 0x0003e2000c101904 */
[----:B0-----:R-:W-:Y:S01]  /*11930*/  @P0 IMAD.WIDE.U32 R94, R163, 0x10, R94 ;  /* 0x00000010a35e0825 */ /* 0x001fe200078e005e */
        /* <DEDUP_REMOVED lines=12> */
.L_x_23981:
[C---:B0-2---:R-:W-:Y:S01]  /*11a00*/  @P1 IMAD.WIDE.U32 R146, R163.reuse, 0x10, R56 ;  /* 0x00000010a3921825 */ /* 0x045fe200078e0038 */
[----:B------:R0:W5:Y:S03]  /*11a10*/  @P0 LDG.E.128 R84, desc[UR4][R94.64] ;  /* 0x000000045e540981 */ /* 0x000166000c1e1d00 */
[----:B------:R-:W-:Y:S01]  /*11a20*/  IMAD.WIDE.U32 R56, R163, 0x10, R92 ;  /* 0x00000010a3387825 */ /* 0x000fe200078e005c */
[----:B------:R0:W5:Y:S05]  /*11a30*/  @P1 LDG.E.128 R88, desc[UR4][R146.64] ;  /* 0x0000000492581981 */ /* 0x00016a000c1e1d00 */
[----:B------:R-:W5:Y:S01]  /*11a40*/  LDG.E.128 R56, desc[UR4][R56.64] ;  /* 0x0000000438387981 */ /* 0x000f62000c1e1d00 */
        /* <DEDUP_REMOVED lines=12> */
.L_x_23983:
[----:B------:R-:W-:-:S07]  /*11b10*/  MOV R150, R154 ;  /* 0x0000009a00967202 */ /* 0x000fce0000000f00 */
.L_x_23984:
[----:B------:R-:W-:Y:S05]  /*11b20*/  BSYNC B0 ;  /* 0x0000000000007941 */ /* 0x000fea0003800000 */
.L_x_23982:
        /* <DEDUP_REMOVED lines=16> */
.L_x_23988:
[----:B------:R-:W-:Y:S05]  /*11c30*/  BSYNC B1 ;  /* 0x0000000000017941 */ /* 0x000fea0003800000 */
.L_x_23987:
        /* <DEDUP_REMOVED lines=41> */
[----:B------:R-:W-:-:S04]  /*11ed0*/  MOV R154, R146 ;  /* 0x00000092009a7202 */ /* 0x000fc80000000f00 */
[----:B------:R-:W-:-:S07]  /*11ee0*/  LOP3.LUT R149, R149, R94, R19, 0x96, !PT ;  /* 0x0000005e95957212 */ /* 0x000fce00078e9613 */
.L_x_23986:
[----:B------:R-:W-:Y:S05]  /*11ef0*/  BSYNC B0 ;  /* 0x0000000000007941 */ /* 0x000fea0003800000 */
.L_x_23985:
        /* <DEDUP_REMOVED lines=12> */
.L_x_23989:
        /* <DEDUP_REMOVED lines=12> */
.L_x_23992:
[----:B------:R-:W-:-:S07]  /*12080*/  MOV R131, R154 ;  /* 0x0000009a00837202 */ /* 0x000fce0000000f00 */
.L_x_23993:
[----:B------:R-:W-:Y:S05]  /*12090*/  BSYNC B0 ;  /* 0x0000000000007941 */ /* 0x000fea0003800000 */
.L_x_23991:
        /* <DEDUP_REMOVED lines=16> */
.L_x_23997:
[----:B------:R-:W-:Y:S05]  /*121a0*/  BSYNC B1 ;  /* 0x0000000000017941 */ /* 0x000fea0003800000 */
.L_x_23996:
        /* <DEDUP_REMOVED lines=41> */
[----:B------:R-:W-:Y:S01]  /*12440*/  LOP3.LUT R149, R149, R94, R19, 0x96, !PT ;  /* 0x0000005e95957212 */ /* 0x000fe200078e9613 */
[----:B------:R-:W-:-:S07]  /*12450*/  IMAD.MOV.U32 R94, RZ, RZ, RZ ;  /* 0x000000ffff5e7224 */ /* 0x000fce00078e00ff */
.L_x_23995:
[----:B------:R-:W-:Y:S05]  /*12460*/  BSYNC B0 ;  /* 0x0000000000007941 */ /* 0x000fea0003800000 */
.L_x_23994:
[----:B------:R-:W-:-:S05]  /*12470*/  I2FP.F32.U32 R146, R131 ;  /* 0x0000008300927245 */ /* 0x000fca0000201000 */
[----:B------:R-:W-:-:S05]  /*12480*/  FFMA.FTZ R95, R146, R145, 1.1641532182693481445e-10 ;  /* 0x2f000000925f7423 */ /* 0x000fca0000010091 */
[----:B------:R-:W-:Y:S01]  /*12490*/  FSETP.GTU.FTZ.AND P3, PT, R95, R142, PT ;  /* 0x0000008e5f00720b */ /* 0x000fe20003f7c000 */
[----:B------:R-:W-:-:S03]  /*124a0*/  FMUL.FTZ R95, R84, R144 ;  /* 0x00000090545f7220 */ /* 0x000fc60000410000 */
[----:B------:R-:W-:Y:S02]  /*124b0*/  SEL R131, RZ, 0x1, P3 ;  /* 0x00000001ff837807 */ /* 0x000fe40001800000 */
[----:B------:R-:W-:-:S05]  /*124c0*/  FSEL R95, R95, RZ, !P3 ;  /* 0x000000ff5f5f7208 */ /* 0x000fca0005800000 */
[----:B------:R-:W-:-:S04]  /*124d0*/  FADD.FTZ R56, R56, R95 ;  /* 0x0000005f38387221 */ /* 0x000fc80000010000 */
[----:B------:R-:W-:-:S07]  /*124e0*/  @P1 FADD.FTZ R56, R88, R56 ;  /* 0x0000003858381221 */ /* 0x000fce0000010000 */
.L_x_23990:
        /* <DEDUP_REMOVED lines=12> */
.L_x_23999:
[----:B------:R-:W-:-:S07]  /*125b0*/  MOV R152, R154 ;  /* 0x0000009a00987202 */ /* 0x000fce0000000f00 */
.L_x_24000:
[----:B------:R-:W-:Y:S05]  /*125c0*/  BSYNC B0 ;  /* 0x0000000000007941 */ /* 0x000fea0003800000 */
.L_x_23998:
        /* <DEDUP_REMOVED lines=16> */
.L_x_24004:
[----:B------:R-:W-:Y:S05]  /*126d0*/  BSYNC B1 ;  /* 0x0000000000017941 */ /* 0x000fea0003800000 */
.L_x_24003:
        /* <DEDUP_REMOVED lines=44> */
.L_x_24002:
[----:B------:R-:W-:Y:S05]  /*129a0*/  BSYNC B0 ;  /* 0x0000000000007941 */ /* 0x000fea0003800000 */
.L_x_24001:
        /* <DEDUP_REMOVED lines=11> */
.L_x_24005:
        /* <DEDUP_REMOVED lines=12> */
.L_x_24008:
[----:B------:R-:W-:-:S07]  /*12b20*/  IMAD.MOV.U32 R136, RZ, RZ, R154 ;  /* 0x000000ffff887224 */ /* 0x000fce00078e009a */
.L_x_24009:
[----:B------:R-:W-:Y:S05]  /*12b30*/  BSYNC B0 ;  /* 0x0000000000007941 */ /* 0x000fea0003800000 */
.L_x_24007:
        /* <DEDUP_REMOVED lines=16> */
.L_x_24013:
[----:B------:R-:W-:Y:S05]  /*12c40*/  BSYNC B1 ;  /* 0x0000000000017941 */ /* 0x000fea0003800000 */
.L_x_24012:
        /* <DEDUP_REMOVED lines=42> */
[----:B------:R-:W-:-:S11]  /*12ef0*/  HFMA2.MMA R94, -RZ, RZ, 0, 0 ;  /* 0x00000000ff5e7435 */ /* 0x000fd600000001ff */
.L_x_24011:
[----:B------:R-:W-:Y:S05]  /*12f00*/  BSYNC B0 ;  /* 0x0000000000007941 */ /* 0x000fea0003800000 */
.L_x_24010:
[----:B------:R-:W-:-:S05]  /*12f10*/  I2FP.F32.U32 R136, R136 ;  /* 0x0000008800887245 */ /* 0x000fca0000201000 */
[----:B------:R-:W-:Y:S01]  /*12f20*/  FFMA.FTZ R95, R136, R145, 1.1641532182693481445e-10 ;  /* 0x2f000000885f7423 */ /* 0x000fe20000010091 */
[----:B------:R-:W-:-:S04]  /*12f30*/  FMUL.FTZ R136, R85, R144 ;  /* 0x0000009055887220 */ /* 0x000fc80000410000 */
[----:B------:R-:W-:-:S04]  /*12f40*/  FSETP.GTU.FTZ.AND P4, PT, R95, R142, PT ;  /* 0x0000008e5f00720b */ /* 0x000fc80003f9c000 */
[----:B------:R-:W-:-:S05]  /*12f50*/  FSEL R136, R136, RZ, !P4 ;  /* 0x000000ff88887208 */ /* 0x000fca0006000000 */
[----:B------:R-:W-:Y:S01]  /*12f60*/  FADD.FTZ R57, R57, R136 ;  /* 0x0000008839397221 */ /* 0x000fe20000010000 */
[----:B------:R-:W-:-:S03]  /*12f70*/  SEL R136, RZ, 0x1, P4 ;  /* 0x00000001ff887807 */ /* 0x000fc60002000000 */
[----:B------:R-:W-:-:S07]  /*12f80*/  @P1 FADD.FTZ R57, R89, R57 ;  /* 0x0000003959391221 */ /* 0x000fce0000010000 */
.L_x_24006:
        /* <DEDUP_REMOVED lines=12> */
.L_x_24015:
[----:B------:R-:W-:-:S07]  /*13050*/  IMAD.MOV.U32 R152, RZ, RZ, R154 ;  /* 0x000000ffff987224 */ /* 0x000fce00078e009a */
.L_x_24016:
[----:B------:R-:W-:Y:S05]  /*13060*/  BSYNC B0 ;  /* 0x0000000000007941 */ /* 0x000fea0003800000 */
.L_x_24014:
        /* <DEDUP_REMOVED lines=16> */
.L_x_24020:
[----:B------:R-:W-:Y:S05]  /*13170*/  BSYNC B1 ;  /* 0x0000000000017941 */ /* 0x000fea0003800000 */
.L_x_24019:
        /* <DEDUP_REMOVED lines=38> */
[----:B------:R-:W-:-:S04]  /*133e0*/  IMAD.WIDE.U32 R146, R147, -0x326172a9, RZ ;  /* 0xcd9e8d5793927825 */ /* 0x000fc800078e00ff */
[----:B------:R-:W-:Y:S01]  /*133f0*/  IMAD.MOV.U32 R154, RZ, RZ, R146 ;  /* 0x000000ffff9a7224 */ /* 0x000fe200078e0092 */
[----:B------:R-:W-:Y:S01]  /*13400*/  LOP3.LUT R151, R147, R148, R20, 0x96, !PT ;  /* 0x0000009493977212 */ /* 0x000fe200078e9614 */
[----:B------:R-:W-:-:S05]  /*13410*/  IMAD.WIDE.U32 R148, R149, -0x2daee0ad, RZ ;  /* 0xd2511f5395947825 */ /* 0x000fca00078e00ff */
[----:B------:R-:W-:-:S07]  /*13420*/  LOP3.LUT R149, R149, R94, R19, 0x96, !PT ;  /* 0x0000005e95957212 */ /* 0x000fce00078e9613 */
.L_x_24018:
[----:B------:R-:W-:Y:S05]  /*13430*/  BSYNC B0 ;  /* 0x0000000000007941 */ /* 0x000fea0003800000 */
.L_x_24017:
        /* <DEDUP_REMOVED lines=11> */
.L_x_24021:
        /* <DEDUP_REMOVED lines=12> */
.L_x_24024:
[----:B------:R-:W-:-:S07]  /*135b0*/  IMAD.MOV.U32 R137, RZ, RZ, R154 ;  /* 0x000000ffff897224 */ /* 0x000fce00078e009a */
.L_x_24025:
[----:B------:R-:W-:Y:S05]  /*135c0*/  BSYNC B0 ;  /* 0x0000000000007941 */ /* 0x000fea0003800000 */
.L_x_24023:
        /* <DEDUP_REMOVED lines=16> */
.L_x_24029:
[----:B------:R-:W-:Y:S05]  /*136d0*/  BSYNC B1 ;  /* 0x0000000000017941 */ /* 0x000fea0003800000 */
.L_x_24028:
        /* <DEDUP_REMOVED lines=43> */
.L_x_24027:
[----:B------:R-:W-:Y:S05]  /*13990*/  BSYNC B0 ;  /* 0x0000000000007941 */ /* 0x000fea0003800000 */
.L_x_24026:
        /* <DEDUP_REMOVED lines=8> */
.L_x_24022:
        /* <DEDUP_REMOVED lines=12> */
.L_x_24031:
[----:B------:R-:W-:-:S07]  /*13ae0*/  IMAD.MOV.U32 R152, RZ, RZ, R154 ;  /* 0x000000ffff987224 */ /* 0x000fce00078e009a */
.L_x_24032:
[----:B------:R-:W-:Y:S05]  /*13af0*/  BSYNC B0 ;  /* 0x0000000000007941 */ /* 0x000fea0003800000 */
.L_x_24030:
        /* <DEDUP_REMOVED lines=16> */
.L_x_24036:
[----:B------:R-:W-:Y:S05]  /*13c00*/  BSYNC B1 ;  /* 0x0000000000017941 */ /* 0x000fea0003800000 */
.L_x_24035:
        /* <DEDUP_REMOVED lines=44> */
.L_x_24034:
[----:B------:R-:W-:Y:S05]  /*13ed0*/  BSYNC B0 ;  /* 0x0000000000007941 */ /* 0x000fea0003800000 */
.L_x_24033:
        /* <DEDUP_REMOVED lines=11> */
.L_x_24037:
        /* <DEDUP_REMOVED lines=12> */
.L_x_24040:
[----:B------:R-:W-:-:S07]  /*14050*/  MOV R138, R154 ;  /* 0x0000009a008a7202 */ /* 0x000fce0000000f00 */
.L_x_24041:
[----:B------:R-:W-:Y:S05]  /*14060*/  BSYNC B0 ;  /* 0x0000000000007941 */ /* 0x000fea0003800000 */
.L_x_24039:
        /* <DEDUP_REMOVED lines=18> */
.L_x_24045:
[----:B------:R-:W-:Y:S05]  /*14190*/  BSYNC B1 ;  /* 0x0000000000017941 */ /* 0x000fea0003800000 */
.L_x_24044:
        /* <DEDUP_REMOVED lines=43> */
.L_x_24043:
[----:B------:R-:W-:Y:S05]  /*14450*/  BSYNC B0 ;  /* 0x0000000000007941 */ /* 0x000fea0003800000 */
.L_x_24042:
        /* <DEDUP_REMOVED lines=8> */
.L_x_24038:
[----:B------:R-:W-:Y:S01]  /*144e0*/  SEL R94, RZ, 0x1000000, P5 ;  /* 0x01000000ff5e7807 */ /* 0x000fe20002800000 */
[C---:B------:R-:W-:Y:S01]  /*144f0*/  IMAD.WIDE.U32 R164, R163.reuse, 0x10, R132 ;  /* 0x00000010a3a47825 */ /* 0x040fe200078e0084 */
[----:B------:R-:W-:Y:S02]  /*14500*/  SEL R95, RZ, 0x10000, P4 ;  /* 0x00010000ff5f7807 */ /* 0x000fe40002000000 */
[----:B------:R-:W-:Y:S02]  /*14510*/  SEL R146, RZ, 0x100, P3 ;  /* 0x00000100ff927807 */ /* 0x000fe40001800000 */
[----:B------:R-:W-:Y:S01]  /*14520*/  ISETP.NE.AND P6, PT, R150, RZ, PT ;  /* 0x000000ff9600720c */ /* 0x000fe20003fc5270 */
[----:B------:R0:W-:Y:S01]  /*14530*/  STG.E.128 desc[UR4][R164.64], R56 ;  /* 0x00000038a4007986 */ /* 0x0001e2000c101d04 */
[----:B------:R-:W-:Y:S02]  /*14540*/  IADD3 R94, R146, R94, R95 ;  /* 0x0000005e925e7210 */ /* 0x000fe40007ffe05f */
[----:B------:R-:W-:Y:S01]  /*14550*/  SEL R95, RZ, 0x1, P6 ;  /* 0x00000001ff5f7807 */ /* 0x000fe20003000000 */
[----:B------:R-:W1:Y:S03]  /*14560*/  @P0 LDC.64 R146, c[0x0][0x228] ;  /* 0x00008a00ff920b82 */ /* 0x000e660000000a00 */
[----:B------:R-:W-:Y:S01]  /*14570*/  IADD3 R167, R94, R95, RZ ;  /* 0x0000005f5ea77210 */ /* 0x000fe20007ffe0ff */
[----:B------:R-:W-:-:S05]  /*14580*/  IMAD.WIDE.U32 R94, R163, 0x4, R134 ;  /* 0x00000004a35e7825 */ /* 0x000fca00078e0086 */
[----:B------:R0:W-:Y:S01]  /*14590*/  STG.E desc[UR4][R94.64], R167 ;  /* 0x000000a75e007986 */ /* 0x0001e2000c101904 */
[----:B------:R-:W-:Y:S05]  /*145a0*/  @!P0 BRA `(.L_x_24046) ;  /* 0x00000000002c8947 */ /* 0x000fea0003800000 */
[----:B0-----:R-:W0:Y:S01]  /*145b0*/  LDC.64 R94, c[0x0][0x248] ;  /* 0x00009200ff5e7b82 */ /* 0x001e220000000a00 */
[----:B------:R-:W-:-:S05]  /*145c0*/  IMAD.U32 R150, R137, 0x10000, RZ ;  /* 0x0001000089967824 */ /* 0x000fca00078e00ff */
[----:B------:R-:W-:Y:S02]  /*145d0*/  LOP3.LUT R165, R150, 0xff0000, RZ, 0xc0, !PT ;  /* 0x00ff000096a57812 */ /* 0x000fe400078ec0ff */
[----:B------:R-:W-:-:S04]  /*145e0*/  LOP3.LUT R150, R138, 0xffff, RZ, 0xc0, !PT ;  /* 0x0000ffff8a967812 */ /* 0x000fc800078ec0ff */
[----:B------:R-:W-:Y:S02]  /*145f0*/  LEA R150, R150, R165, 0x18 ;  /* 0x000000a596967211 */ /* 0x000fe400078ec0ff */
[----:B------:R-:W-:-:S05]  /*14600*/  LOP3.LUT R165, R136, 0xff, RZ, 0xc0, !PT ;  /* 0x000000ff88a57812 */ /* 0x000fca00078ec0ff */
[----:B------:R-:W-:Y:S01]  /*14610*/  IMAD R150, R165, 0x100, R150 ;  /* 0x00000100a5967824 */ /* 0x000fe200078e0296 */
[----:B------:R-:W-:-:S04]  /*14620*/  LOP3.LUT R165, R131, 0xff, RZ, 0xc0, !PT ;  /* 0x000000ff83a57812 */ /* 0x000fc800078ec0ff */
[----:B------:R-:W-:Y:S01]  /*14630*/  IADD3 R165, R150, R165, RZ ;  /* 0x000000a596a57210 */ /* 0x000fe20007ffe0ff */
[----:B0-----:R-:W-:-:S05]  /*14640*/  IMAD.WIDE.U32 R94, R163, 0x4, R94 ;  /* 0x00000004a35e7825 */ /* 0x001fca00078e005e */
[----:B------:R2:W-:Y:S02]  /*14650*/  STG.E desc[UR4][R94.64], R165 ;  /* 0x000000a55e007986 */ /* 0x0005e4000c101904 */
.L_x_24046:
[----:B0-2---:R-:W0:Y:S01]  /*14660*/  @P1 LDC.64 R94, c[0x0][0x230] ;  /* 0x00008c00ff5e1b82 */ /* 0x005e220000000a00 */
[----:B------:R-:W-:-:S04]  /*14670*/  VIADD R165, R143, 0x700 ;  /* 0x000007008fa57836 */ /* 0x000fc80000000000 */
[----:B------:R-:W-:-:S04]  /*14680*/  IMAD.WIDE.U32 R92, R165, 0x10, R92 ;  /* 0x00000010a55c7825 */ /* 0x000fc800078e005c */
[----:B-1----:R-:W-:-:S05]  /*14690*/  @P0 IMAD.WIDE.U32 R146, R165, 0x10, R146 ;  /* 0x00000010a5920825 */ /* 0x002fca00078e0092 */
[----:B------:R1:W5:Y:S01]  /*146a0*/  @P0 LDG.E.128 R84, desc[UR4][R146.64] ;  /* 0x0000000492540981 */ /* 0x000362000c1e1d00 */
[----:B0-----:R-:W-:-:S03]  /*146b0*/  @P1 IMAD.WIDE.U32 R166, R165, 0x10, R94 ;  /* 0x00000010a5a61825 */ /* 0x001fc600078e005e */
[----:B------:R-:W5:Y:S04]  /*146c0*/  LDG.E.128 R92, desc[UR4][R92.64] ;  /* 0x000000045c5c7981 */ /* 0x000f68000c1e1d00 */
        /* <DEDUP_REMOVED lines=13> */
.L_x_24048:
[----:B------:R-:W-:-:S07]  /*147a0*/  MOV R156, R154 ;  /* 0x0000009a009c7202 */ /* 0x000fce0000000f00 */
.L_x_24049:
[----:B------:R-:W-:Y:S05]  /*147b0*/  BSYNC B0 ;  /* 0x0000000000007941 */ /* 0x000fea0003800000 */
.L_x_24047:
        /* <DEDUP_REMOVED lines=16> */
.L_x_24053:
[----:B------:R-:W-:Y:S05]  /*148c0*/  BSYNC B1 ;  /* 0x0000000000017941 */ /* 0x000fea0003800000 */
.L_x_24052:
        /* <DEDUP_REMOVED lines=41> */
[----:B------:R-:W-:-:S05]  /*14b60*/  IMAD.WIDE.U32 R146, R149, -0x2daee0ad, RZ ;  /* 0xd2511f5395927825 */ /* 0x000fca00078e00ff */
[----:B------:R-:W-:Y:S01]  /*14b70*/  LOP3.LUT R149, R147, R148, R19, 0x96, !PT ;  /* 0x0000009493957212 */ /* 0x000fe200078e9613 */
[----:B------:R-:W-:-:S07]  /*14b80*/  IMAD.MOV.U32 R148, RZ, RZ, R146 ;  /* 0x000000ffff947224 */ /* 0x000fce00078e0092 */
.L_x_24051:
[----:B------:R-:W-:Y:S05]  /*14b90*/  BSYNC B0 ;  /* 0x0000000000007941 */ /* 0x000fea0003800000 */
.L_x_24050:
        /* <DEDUP_REMOVED lines=12> */
.L_x_24054:
        /* <DEDUP_REMOVED lines=12> */
.L_x_24057:
[----:B------:R-:W-:-:S07]  /*14d20*/  IMAD.MOV.U32 R131, RZ, RZ, R154 ;  /* 0x000000ffff837224 */ /* 0x000fce00078e009a */
.L_x_24058:
[----:B------:R-:W-:Y:S05]  /*14d30*/  BSYNC B0 ;  /* 0x0000000000007941 */ /* 0x000fea0003800000 */
.L_x_24056:
        /* <DEDUP_REMOVED lines=16> */
.L_x_24062:
[----:B------:R-:W-:Y:S05]  /*14e40*/  BSYNC B1 ;  /* 0x0000000000017941 */ /* 0x000fea0003800000 */
.L_x_24061:
        /* <DEDUP_REMOVED lines=42> */
[----:B------:R-:W-:Y:S01]  /*150f0*/  MOV R148, R146 ;  /* 0x0000009200947202 */ /* 0x000fe20000000f00 */
[----:B------:R-:W-:-:S07]  /*15100*/  IMAD.MOV.U32 R146, RZ, RZ, RZ ;  /* 0x000000ffff927224 */ /* 0x000fce00078e00ff */
.L_x_24060:
[----:B------:R-:W-:Y:S05]  /*15110*/  BSYNC B0 ;  /* 0x0000000000007941 */ /* 0x000fea0003800000 */
.L_x_24059:
[----:B------:R-:W-:-:S05]  /*15120*/  I2FP.F32.U32 R150, R131 ;  /* 0x0000008300967245 */ /* 0x000fca0000201000 */
[----:B------:R-:W-:-:S05]  /*15130*/  FFMA.FTZ R131, R150, R145, 1.1641532182693481445e-10 ;  /* 0x2f00000096837423 */ /* 0x000fca0000010091 */
[----:B------:R-:W-:Y:S01]  /*15140*/  FSETP.GTU.FTZ.AND P3, PT, R131, R142, PT ;  /* 0x0000008e8300720b */ /* 0x000fe20003f7c000 */
[----:B------:R-:W-:-:S05]  /*15150*/  FMUL.FTZ R131, R84, R144 ;  /* 0x0000009054837220 */ /* 0x000fca0000410000 */
[----:B------:R-:W-:-:S05]  /*15160*/  FSEL R131, R131, RZ, !P3 ;  /* 0x000000ff83837208 */ /* 0x000fca0005800000 */
[----:B------:R-:W-:Y:S01]  /*15170*/  FADD.FTZ R92, R92, R131 ;  /* 0x000000835c5c7221 */ /* 0x000fe20000010000 */
[----:B------:R-:W-:-:S03]  /*15180*/  SEL R131, RZ, 0x1, P3 ;  /* 0x00000001ff837807 */ /* 0x000fc60001800000 */
[----:B------:R-:W-:-:S07]  /*15190*/  @P1 FADD.FTZ R92, R88, R92 ;  /* 0x0000005c585c1221 */ /* 0x000fce0000010000 */
.L_x_24055:
        /* <DEDUP_REMOVED lines=12> */
.L_x_24064:
[----:B------:R-:W-:-:S07]  /*15260*/  MOV R156, R154 ;  /* 0x0000009a009c7202 */ /* 0x000fce0000000f00 */
.L_x_24065:
[----:B------:R-:W-:Y:S05]  /*15270*/  BSYNC B0 ;  /* 0x0000000000007941 */ /* 0x000fea0003800000 */
.L_x_24063:
        /* <DEDUP_REMOVED lines=16> */
.L_x_24069:
[----:B------:R-:W-:Y:S05]  /*15380*/  BSYNC B1 ;  /* 0x0000000000017941 */ /* 0x000fea0003800000 */
.L_x_24068:
        /* <DEDUP_REMOVED lines=41> */
[----:B------:R-:W-:Y:S01]  /*15620*/  IMAD.MOV.U32 R147, RZ, RZ, RZ ;  /* 0x000000ffff937224 */ /* 0x000fe200078e00ff */
[----:B------:R-:W-:-:S07]  /*15630*/  LOP3.LUT R149, R149, R146, R19, 0x96, !PT ;  /* 0x0000009295957212 */ /* 0x000fce00078e9613 */
.L_x_24067:
[----:B------:R-:W-:Y:S05]  /*15640*/  BSYNC B0 ;  /* 0x0000000000007941 */ /* 0x000fea0003800000 */
.L_x_24066:
        /* <DEDUP_REMOVED lines=11> */
.L_x_24070:
        /* <DEDUP_REMOVED lines=12> */
.L_x_24073:
[----:B------:R-:W-:-:S07]  /*157c0*/  MOV R136, R154 ;  /* 0x0000009a00887202 */ /* 0x000fce0000000f00 */
.L_x_24074:
[----:B------:R-:W-:Y:S05]  /*157d0*/  BSYNC B0 ;  /* 0x0000000000007941 */ /* 0x000fea0003800000 */
.L_x_24072:
        /* <DEDUP_REMOVED lines=16> */
.L_x_24078:
[----:B------:R-:W-:Y:S05]  /*158e0*/  BSYNC B1 ;  /* 0x0000000000017941 */ /* 0x000fea0003800000 */
.L_x_24077:
        /* <DEDUP_REMOVED lines=40> */
[----:B------:R-:W-:-:S05]  /*15b70*/  IMAD.WIDE.U32 R146, R149, -0x2daee0ad, RZ ;  /* 0xd2511f5395927825 */ /* 0x000fca00078e00ff */
[----:B------:R-:W-:Y:S01]  /*15b80*/  LOP3.LUT R149, R147, R148, R19, 0x96, !PT ;  /* 0x0000009493957212 */ /* 0x000fe200078e9613 */
[----:B------:R-:W-:Y:S01]  /*15b90*/  IMAD.MOV.U32 R148, RZ, RZ, R146 ;  /* 0x000000ffff947224 */ /* 0x000fe200078e0092 */
[----:B------:R-:W-:-:S11]  /*15ba0*/  HFMA2.MMA R146, -RZ, RZ, 0, 0 ;  /* 0x00000000ff927435 */ /* 0x000fd600000001ff */
.L_x_24076:
[----:B------:R-:W-:Y:S05]  /*15bb0*/  BSYNC B0 ;  /* 0x0000000000007941 */ /* 0x000fea0003800000 */
.L_x_24075:
        /* <DEDUP_REMOVED lines=8> */
.L_x_24071:
        /* <DEDUP_REMOVED lines=12> */
.L_x_24080:
[----:B------:R-:W-:-:S07]  /*15d00*/  IMAD.MOV.U32 R156, RZ, RZ, R154 ;  /* 0x000000ffff9c7224 */ /* 0x000fce00078e009a */
.L_x_24081:
[----:B------:R-:W-:Y:S05]  /*15d10*/  BSYNC B0 ;  /* 0x0000000000007941 */ /* 0x000fea0003800000 */
.L_x_24079:
        /* <DEDUP_REMOVED lines=16> */
.L_x_24085:
[----:B------:R-:W-:Y:S05]  /*15e20*/  BSYNC B1 ;  /* 0x0000000000017941 */ /* 0x000fea0003800000 */
.L_x_24084:
        /* <DEDUP_REMOVED lines=44> */
.L_x_24083:
[----:B------:R-:W-:Y:S05]  /*160f0*/  BSYNC B0 ;  /* 0x0000000000007941 */ /* 0x000fea0003800000 */
.L_x_24082:
        /* <DEDUP_REMOVED lines=11> */
.L_x_24086:
        /* <DEDUP_REMOVED lines=12> */
.L_x_24089:
[----:B------:R-:W-:-:S07]  /*16270*/  MOV R137, R154 ;  /* 0x0000009a00897202 */ /* 0x000fce0000000f00 */
.L_x_24090:
[----:B------:R-:W-:Y:S05]  /*16280*/  BSYNC B0 ;  /* 0x0000000000007941 */ /* 0x000fea0003800000 */
.L_x_24088:
        /* <DEDUP_REMOVED lines=16> */
.L_x_24094:
[----:B------:R-:W-:Y:S05]  /*16390*/  BSYNC B1 ;  /* 0x0000000000017941 */ /* 0x000fea0003800000 */
.L_x_24093:
        /* <DEDUP_REMOVED lines=44> */
.L_x_24092:
[----:B------:R-:W-:Y:S05]  /*16660*/  BSYNC B0 ;  /* 0x0000000000007941 */ /* 0x000fea0003800000 */
.L_x_24091:
        /* <DEDUP_REMOVED lines=8> */
.L_x_24087:
        /* <DEDUP_REMOVED lines=12> */
.L_x_24096:
[----:B------:R-:W-:-:S07]  /*167b0*/  IMAD.MOV.U32 R156, RZ, RZ, R154 ;  /* 0x000000ffff9c7224 */ /* 0x000fce00078e009a */
.L_x_24097:
[----:B------:R-:W-:Y:S05]  /*167c0*/  BSYNC B0 ;  /* 0x0000000000007941 */ /* 0x000fea0003800000 */
.L_x_24095:
        /* <DEDUP_REMOVED lines=16> */
.L_x_24101:
[----:B------:R-:W-:Y:S05]  /*168d0*/  BSYNC B1 ;  /* 0x0000000000017941 */ /* 0x000fea0003800000 */
.L_x_24100:
        /* <DEDUP_REMOVED lines=41> */
[----:B------:R-:W-:-:S04]  /*16b70*/  HFMA2.MMA R147, -RZ, RZ, 0, 0 ;  /* 0x00000000ff937435 */ /* 0x000fc800000001ff */
[----:B------:R-:W-:-:S07]  /*16b80*/  LOP3.LUT R149, R149, R146, R19, 0x96, !PT ;  /* 0x0000009295957212 */ /* 0x000fce00078e9613 */
.L_x_24099:
[----:B------:R-:W-:Y:S05]  /*16b90*/  BSYNC B0 ;  /* 0x0000000000007941 */ /* 0x000fea0003800000 */
.L_x_24098:
        /* <DEDUP_REMOVED lines=11> */
.L_x_24102:
        /* <DEDUP_REMOVED lines=12> */
.L_x_24105:
[----:B------:R-:W-:-:S07]  /*16d10*/  IMAD.MOV.U32 R138, RZ, RZ, R154 ;  /* 0x000000ffff8a7224 */ /* 0x000fce00078e009a */
.L_x_24106:
[----:B------:R-:W-:Y:S05]  /*16d20*/  BSYNC B0 ;  /* 0x0000000000007941 */ /* 0x000fea0003800000 */
.L_x_24104:
        /* <DEDUP_REMOVED lines=16> */
.L_x_24110:
[----:B------:R-:W-:Y:S05]  /*16e30*/  BSYNC B1 ;  /* 0x0000000000017941 */ /* 0x000fea0003800000 */
.L_x_24109:
        /* <DEDUP_REMOVED lines=44> */
.L_x_24108:
[----:B------:R-:W-:Y:S05]  /*17100*/  BSYNC B0 ;  /* 0x0000000000007941 */ /* 0x000fea0003800000 */
.L_x_24107:
        /* <DEDUP_REMOVED lines=8> */
.L_x_24103:
[----:B------:R-:W-:Y:S01]  /*17190*/  SEL R142, RZ, 0x1000000, P5 ;  /* 0x01000000ff8e7807 */ /* 0x000fe20002800000 */
[C---:B------:R-:W-:Y:S01]  /*171a0*/  IMAD.WIDE.U32 R132, R165.reuse, 0x10, R132 ;  /* 0x00000010a5847825 */ /* 0x040fe200078e0084 */
[----:B------:R-:W-:Y:S02]  /*171b0*/  SEL R145, RZ, 0x10000, P4 ;  /* 0x00010000ff917807 */ /* 0x000fe40002000000 */
[----:B------:R-:W-:Y:S01]  /*171c0*/  SEL R144, RZ, 0x100, P3 ;  /* 0x00000100ff907807 */ /* 0x000fe20001800000 */
[----:B------:R-:W-:Y:S01]  /*171d0*/  IMAD.WIDE.U32 R134, R165, 0x4, R134 ;  /* 0x00000004a5867825 */ /* 0x000fe200078e0086 */
[----:B------:R-:W-:Y:S01]  /*171e0*/  ISETP.NE.AND P1, PT, R152, RZ, PT ;  /* 0x000000ff9800720c */ /* 0x000fe20003f25270 */
[----:B------:R0:W-:Y:S01]  /*171f0*/  STG.E.128 desc[UR4][R132.64], R92 ;  /* 0x0000005c84007986 */ /* 0x0001e2000c101d04 */
[----:B------:R-:W-:Y:S02]  /*17200*/  IADD3 R142, R144, R142, R145 ;  /* 0x0000008e908e7210 */ /* 0x000fe40007ffe091 */
[----:B------:R-:W-:-:S02]  /*17210*/  SEL R145, RZ, 0x1, P1 ;  /* 0x00000001ff917807 */ /* 0x000fc40000800000 */
[----:B------:R-:W-:Y:S02]  /*17220*/  LOP3.LUT P1, RZ, R141, 0xff, RZ, 0xc0, !PT ;  /* 0x000000ff8dff7812 */ /* 0x000fe4000782c0ff */
[----:B------:R-:W-:Y:S01]  /*17230*/  IADD3 R145, R142, R145, RZ ;  /* 0x000000918e917210 */ /* 0x000fe20007ffe0ff */
[----:B------:R-:W-:Y:S01]  /*17240*/  FADD.FTZ R142, RZ, R80 ;  /* 0x00000050ff8e7221 */ /* 0x000fe20000010000 */
[----:B------:R-:W-:-:S03]  /*17250*/  LOP3.LUT P2, RZ, R0, 0x1f, RZ, 0xc0, !PT ;  /* 0x0000001f00ff7812 */ /* 0x000fc6000784c0ff */
[----:B------:R-:W-:Y:S01]  /*17260*/  FADD.FTZ R147, R142, R81 ;  /* 0x000000518e937221 */ /* 0x000fe20000010000 */
[----:B------:R1:W-:Y:S03]  /*17270*/  STG.E desc[UR4][R134.64], R145 ;  /* 0x0000009186007986 */ /* 0x0003e6000c101904 */
[----:B0-----:R-:W-:-:S04]  /*17280*/  FADD.FTZ R132, R147, R82 ;  /* 0x0000005293847221 */ /* 0x001fc80000010000 */
[----:B------:R-:W-:Y:S01]  /*17290*/  FADD.FTZ R133, R132, R83 ;  /* 0x0000005384857221 */ /* 0x000fe20000010000 */
[----:B-1----:R-:W-:-:S03]  /*172a0*/  SHF.R.U32.HI R135, RZ, 0x5, R0 ;  /* 0x00000005ff877819 */ /* 0x002fc60000011600 */
        /* <DEDUP_REMOVED lines=29> */
[----:B------:R-:W0:Y:S01]  /*17480*/  LDC.64 R132, c[0x0][0x248] ;  /* 0x00009200ff847b82 */ /* 0x000e220000000a00 */
        /* <DEDUP_REMOVED lines=10> */
.L_x_24111:
        /* <DEDUP_REMOVED lines=88> */
.L_x_24124:
[----:B------:R-:W2:Y:S01]  /*17ab0*/  @!P2 S2R R142, SR_CgaCtaId ;  /* 0x00000000008ea919 */ /* 0x000ea20000008800 */
[----:B------:R-:W-:Y:S01]  /*17ac0*/  LOP3.LUT R147, R0, 0x1f, RZ, 0xc0, !PT ;  /* 0x0000001f00937812 */ /* 0x000fe200078ec0ff */
[----:B-1----:R-:W-:Y:S01]  /*17ad0*/  FADD.FTZ R133, R145, R150 ;  /* 0x0000009691857221 */ /* 0x002fe20000010000 */
[----:B------:R-:W-:Y:S01]  /*17ae0*/  LOP3.LUT R141, R135, 0x7, RZ, 0xc0, !PT ;  /* 0x00000007878d7812 */ /* 0x000fe200078ec0ff */
[----:B------:R-:W-:Y:S05]  /*17af0*/  WARPSYNC.ALL ;  /* 0x0000000000007948 */ /* 0x000fea0003800000 */
[----:B------:R-:W-:Y:S02]  /*17b00*/  ISETP.GT.U32.AND P3, PT, R147, 0x7, PT ;  /* 0x000000079300780c */ /* 0x000fe40003f64070 */
[----:B------:R-:W-:-:S02]  /*17b10*/  @!P2 MOV R135, 0x400 ;  /* 0x000004000087a802 */ /* 0x000fc40000000f00 */
[----:B------:R-:W-:-:S09]  /*17b20*/  ISETP.NE.AND P4, PT, R139, RZ, PT ;  /* 0x000000ff8b00720c */ /* 0x000fd20003f85270 */
        /* <DEDUP_REMOVED lines=16> */
[----:B------:R1:W2:Y:S01]  /*17c30*/  @!P3 LDS.64 R134, [R145] ;  /* 0x000000009186b984 */ /* 0x0002a20000000a00 */
[----:B0-----:R-:W-:Y:S02]  /*17c40*/  I2FP.F32.S32 R152, R133 ;  /* 0x0000008500987245 */ /* 0x001fe40000201400 */
[----:B------:R-:W-:-:S04]  /*17c50*/  IADD3 R133, R133, R144, RZ ;  /* 0x0000009085857210 */ /* 0x000fc80007ffe0ff */
        /* <DEDUP_REMOVED lines=8> */
[----:B------:R-:W-:Y:S01]  /*17ce0*/  FMUL.FTZ R147, R147, R147 ;  /* 0x0000009393937220 */ /* 0x000fe20000410000 */
[----:B--2---:R-:W-:Y:S02]  /*17cf0*/  FADD.FTZ R132, R132, R135 ;  /* 0x0000008784847221 */ /* 0x004fe40000010000 */
[----:B0-----:R-:W-:Y:S01]  /*17d00*/  FMUL.FTZ R167, R145, R156 ;  /* 0x0000009c91a77220 */ /* 0x001fe20000410000 */
[----:B------:R-:W-:Y:S01]  /*17d10*/  FMUL.FTZ R147, R147, R150 ;  /* 0x0000009693937220 */ /* 0x000fe20000410000 */
[----:B------:R-:W-:-:S03]  /*17d20*/  I2FP.F32.S32 R150, R144 ;  /* 0x0000009000967245 */ /* 0x000fc60000201400 */
[----:B------:R-:W0:Y:S01]  /*17d30*/  SHFL.DOWN PT, R134, R167, 0x2, 0x1f ;  /* 0x08401f00a7867f89 */ /* 0x000e2200000e0000 */
[----:B------:R-:W-:-:S04]  /*17d40*/  FMUL.FTZ R147, R147, R152 ;  /* 0x0000009893937220 */ /* 0x000fc80000410000 */
[----:B------:R-:W-:Y:S01]  /*17d50*/  FFMA.FTZ R132, R145, R147, R132 ;  /* 0x0000009391847223 */ /* 0x000fe20000010084 */
[----:B------:R-:W-:-:S04]  /*17d60*/  IMAD.IADD R145, R133, 0x1, R144 ;  /* 0x0000000185917824 */ /* 0x000fc800078e0290 */
[----:B------:R-:W1:Y:S01]  /*17d70*/  SHFL.DOWN PT, R133, R132, 0x2, 0x1f ;  /* 0x08401f0084857f89 */ /* 0x000e6200000e0000 */
[----:B------:R-:W-:-:S04]  /*17d80*/  I2FP.F32.S32 R147, R145 ;  /* 0x0000009100937245 */ /* 0x000fc80000201400 */
[----:B------:R-:W2:Y:S01]  /*17d90*/  MUFU.RCP R135, R147 ;  /* 0x0000009300877308 */ /* 0x000ea20000001000 */
[----:B0-----:R-:W-:Y:S01]  /*17da0*/  FADD.FTZ R144, R167, -R134 ;  /* 0x80000086a7907221 */ /* 0x001fe20000010000 */
[----:B------:R-:W-:-:S03]  /*17db0*/  FMUL.FTZ R171, R134, R150 ;  /* 0x0000009686ab7220 */ /* 0x000fc60000410000 */
[----:B------:R-:W-:Y:S01]  /*17dc0*/  FMUL.FTZ R169, R144, R144 ;  /* 0x0000009090a97220 */ /* 0x000fe20000410000 */
[C---:B------:R-:W-:Y:S01]  /*17dd0*/  FFMA.FTZ R134, R142.reuse, R167, R171 ;  /* 0x000000a78e867223 */ /* 0x040fe200000100ab */
[----:B------:R-:W0:Y:S02]  /*17de0*/  SHFL.DOWN PT, R144, R145, 0x1, 0x1f ;  /* 0x08201f0091907f89 */ /* 0x000e2400000e0000 */
[----:B------:R-:W-:Y:S01]  /*17df0*/  FMUL.FTZ R169, R142, R169 ;  /* 0x000000a98ea97220 */ /* 0x000fe20000410000 */
[----:B--2---:R-:W-:Y:S01]  /*17e00*/  FMUL.FTZ R142, R135, R134 ;  /* 0x00000086878e7220 */ /* 0x004fe20000410000 */
[----:B-1----:R-:W-:Y:S02]  /*17e10*/  FADD.FTZ R134, R132, R133 ;  /* 0x0000008584867221 */ /* 0x002fe40000010000 */
[----:B------:R-:W-:Y:S02]  /*17e20*/  FMUL.FTZ R169, R169, R150 ;  /* 0x00000096a9a97220 */ /* 0x000fe40000410000 */
[----:B------:R-:W1:Y:S02]  /*17e30*/  SHFL.DOWN PT, R167, R142, 0x1, 0x1f ;  /* 0x08201f008ea77f89 */ /* 0x000e6400000e0000 */
[----:B------:R-:W-:-:S05]  /*17e40*/  FFMA.FTZ R134, R135, R169, R134 ;  /* 0x000000a987867223 */ /* 0x000fca0000010086 */
[----:B------:R-:W2:Y:S01]  /*17e50*/  SHFL.DOWN PT, R133, R134, 0x1, 0x1f ;  /* 0x08201f0086857f89 */ /* 0x000ea200000e0000 */
[-C--:B0-----:R-:W-:Y:S02]  /*17e60*/  IADD3 R132, R145, R144.reuse, RZ ;  /* 0x0000009091847210 */ /* 0x081fe40007ffe0ff */
[----:B------:R-:W-:Y:S02]  /*17e70*/  I2FP.F32.S32 R145, R144 ;  /* 0x0000009000917245 */ /* 0x000fe40000201400 */
[----:B------:R-:W-:Y:S01]  /*17e80*/  I2FP.F32.S32 R132, R132 ;  /* 0x0000008400847245 */ /* 0x000fe20000201400 */
[----:B-1----:R-:W-:Y:S02]  /*17e90*/  FADD.FTZ R135, R142, -R167 ;  /* 0x800000a78e877221 */ /* 0x002fe40000010000 */
[----:B------:R-:W-:-:S03]  /*17ea0*/  FMUL.FTZ R150, R167, R145 ;  /* 0x00000091a7967220 */ /* 0x000fc60000410000 */
[----:B------:R-:W0:Y:S01]  /*17eb0*/  MUFU.RCP R132, R132 ;  /* 0x0000008400847308 */ /* 0x000e220000001000 */
[----:B------:R-:W-:Y:S01]  /*17ec0*/  FMUL.FTZ R144, R135, R135 ;  /* 0x0000008787907220 */ /* 0x000fe20000410000 */
[----:B--2---:R-:W-:-:S03]  /*17ed0*/  FADD.FTZ R133, R134, R133 ;  /* 0x0000008586857221 */ /* 0x004fc60000010000 */
[C---:B------:R-:W-:Y:S01]  /*17ee0*/  FMUL.FTZ R144, R147.reuse, R144 ;  /* 0x0000009093907220 */ /* 0x040fe20000410000 */
[----:B------:R-:W-:Y:S01]  /*17ef0*/  FFMA.FTZ R147, R147, R142, R150 ;  /* 0x0000008e93937223 */ /* 0x000fe20000010096 */
[----:B------:R-:W1:Y:S02]  /*17f00*/  @!P2 LDC.64 R134, c[0x0][0x250] ;  /* 0x00009400ff86ab82 */ /* 0x000e640000000a00 */
[----:B------:R-:W-:-:S04]  /*17f10*/  FMUL.FTZ R144, R144, R145 ;  /* 0x0000009190907220 */ /* 0x000fc80000410000 */
[C---:B0-----:R-:W-:Y:S01]  /*17f20*/  FFMA.FTZ R144, R132.reuse, R144, R133 ;  /* 0x0000009084907223 */ /* 0x041fe20000010085 */
[----:B------:R-:W-:Y:S02]  /*17f30*/  FMUL.FTZ R147, R132, R147 ;  /* 0x0000009384937220 */ /* 0x000fe40000410000 */
[----:B------:R-:W0:Y:S02]  /*17f40*/  LDC R132, c[0x0][0x2d8] ;  /* 0x0000b600ff847b82 */ /* 0x000e240000000800 */
[----:B------:R-:W0:Y:S04]  /*17f50*/  SHFL.IDX PT, R133, R144, RZ, 0x1f ;  /* 0x00001fff90857589 */ /* 0x000e2800000e0000 */
[----:B------:R-:W2:Y:S01]  /*17f60*/  SHFL.IDX PT, R147, R147, RZ, 0x1f ;  /* 0x00001fff93937589 */ /* 0x000ea200000e0000 */
[----:B-1----:R-:W-:-:S04]  /*17f70*/  @!P2 IMAD.WIDE R134, R2, 0x4, R134 ;  /* 0x000000040286a825 */ /* 0x002fc800078e0286 */
[----:B0-----:R-:W-:Y:S01]  /*17f80*/  FFMA.FTZ R141, R133, UR16, R132 ;  /* 0x00000010858d7c23 */ /* 0x001fe20008010084 */
[----:B--2---:R-:W-:Y:S01]  /*17f90*/  FMUL.FTZ R132, R147, R147 ;  /* 0x0000009393847220 */ /* 0x004fe20000410000 */
[----:B------:R0:W-:Y:S04]  /*17fa0*/  @!P2 STG.E desc[UR4][R134.64], R147 ;  /* 0x000000938600a986 */ /* 0x0001e8000c101904 */
[----:B------:R-:W-:Y:S02]  /*17fb0*/  FSEL R142, R132, RZ, P4 ;  /* 0x000000ff848e7208 */ /* 0x000fe40002000000 */
[----:B------:R-:W1:Y:S03]  /*17fc0*/  @!P2 LDC.64 R132, c[0x0][0x258] ;  /* 0x00009600ff84ab82 */ /* 0x000e660000000a00 */
[----:B------:R-:W-:Y:S01]  /*17fd0*/  FADD.FTZ R141, R141, R142 ;  /* 0x0000008e8d8d7221 */ /* 0x000fe20000010000 */
[----:B------:R-:W-:-:S03]  /*17fe0*/  FSEL R142, R147, RZ, !P4 ;  /* 0x000000ff938e7208 */ /* 0x000fc60006000000 */
[----:B------:R-:W2:Y:S02]  /*17ff0*/  MUFU.RSQ R167, R141 ;  /* 0x0000008d00a77308 */ /* 0x000ea40000001400 */
[C---:B0-----:R-:W-:Y:S01]  /*18000*/  FADD.FTZ R134, -R142.reuse, R76 ;  /* 0x0000004c8e867221 */ /* 0x041fe20000010100 */
[C---:B------:R-:W-:Y:S01]  /*18010*/  FADD.FTZ R135, -R142.reuse, R77 ;  /* 0x0000004d8e877221 */ /* 0x040fe20000010100 */
[C---:B------:R-:W-:Y:S01]  /*18020*/  FADD.FTZ R80, -R142.reuse, R80 ;  /* 0x000000508e507221 */ /* 0x040fe20000010100 */
[----:B------:R-:W0:Y:S01]  /*18030*/  LDC.64 R76, c[0x0][0x2b8] ;  /* 0x0000ae00ff4c7b82 */ /* 0x000e220000000a00 */
        /* <DEDUP_REMOVED lines=12> */
[C---:B--2---:R-:W-:Y:S01]  /*18100*/  FMUL.FTZ R83, R167.reuse, R83 ;  /* 0x00000053a7537220 */ /* 0x044fe20000410000 */
[C---:B------:R-:W-:Y:S01]  /*18110*/  FMUL.FTZ R82, R167.reuse, R82 ;  /* 0x00000052a7527220 */ /* 0x040fe20000410000 */
[C---:B------:R-:W-:Y:S01]  /*18120*/  FMUL.FTZ R81, R167.reuse, R81 ;  /* 0x00000051a7517220 */ /* 0x040fe20000410000 */
[----:B------:R-:W-:Y:S01]  /*18130*/  FMUL.FTZ R80, R167, R80 ;  /* 0x00000050a7507220 */ /* 0x000fe20000410000 */
[----:B------:R1:W-:Y:S01]  /*18140*/  @!P2 STG.E desc[UR4][R144.64], R167 ;  /* 0x000000a79000a986 */ /* 0x0003e2000c101904 */
[----:B------:R-:W-:Y:S01]  /*18150*/  LEA R132, P2, R143, UR18, 0x4 ;  /* 0x000000128f847c11 */ /* 0x000fe2000f8420ff */
[----:B------:R-:W-:Y:S01]  /*18160*/  FFMA.FTZ R83, R113, R83, R98 ;  /* 0x0000005371537223 */ /* 0x000fe20000010062 */
[----:B------:R-:W-:Y:S01]  /*18170*/  FFMA.FTZ R82, R37, R82, R22 ;  /* 0x0000005225527223 */ /* 0x000fe20000010016 */
[----:B------:R-:W-:Y:S01]  /*18180*/  FFMA.FTZ R81, R116, R81, R97 ;  /* 0x0000005174517223 */ /* 0x000fe20000010061 */
[----:B------:R-:W-:Y:S01]  /*18190*/  LEA.HI.X R133, R143, UR19, RZ, 0x4, P2 ;  /* 0x000000138f857c11 */ /* 0x000fe200090f24ff */
[----:B------:R-:W-:Y:S01]  /*181a0*/  FFMA.FTZ R80, R38, R80, R21 ;  /* 0x0000005026507223 */ /* 0x000fe20000010015 */
[C---:B------:R-:W-:Y:S01]  /*181b0*/  FADD.FTZ R152, -R142.reuse, R58 ;  /* 0x0000003a8e987221 */ /* 0x040fe20000010100 */
[C---:B------:R-:W-:Y:S01]  /*181c0*/  FADD.FTZ R156, -R142.reuse, R59 ;  /* 0x0000003b8e9c7221 */ /* 0x040fe20000010100 */
[C---:B------:R-:W-:Y:S01]  /*181d0*/  FMUL.FTZ R56, R167.reuse, R134 ;  /* 0x00000086a7387220 */ /* 0x040fe20000410000 */
[C---:B------:R-:W-:Y:S01]  /*181e0*/  FMUL.FTZ R57, R167.reuse, R135 ;  /* 0x00000087a7397220 */ /* 0x040fe20000410000 */
[----:B------:R2:W-:Y:S01]  /*181f0*/  STG.E.128 desc[UR4][R132.64], R80 ;  /* 0x0000005084007986 */ /* 0x0005e2000c101d04 */
[C---:B------:R-:W-:Y:S01]  /*18200*/  FMUL.FTZ R58, R167.reuse, R78 ;  /* 0x0000004ea73a7220 */ /* 0x040fe20000410000 */
[C---:B------:R-:W-:Y:S01]  /*18210*/  FMUL.FTZ R59, R167.reuse, R79 ;  /* 0x0000004fa73b7220 */ /* 0x040fe20000410000 */
[C---:B------:R-:W-:Y:S01]  /*18220*/  FADD.FTZ R141, -R142.reuse, R68 ;  /* 0x000000448e8d7221 */ /* 0x040fe20000010100 */
[C---:B------:R-:W-:Y:S01]  /*18230*/  FADD.FTZ R64, -R142.reuse, R64 ;  /* 0x000000408e407221 */ /* 0x040fe20000010100 */
[C---:B------:R-:W-:Y:S01]  /*18240*/  FADD.FTZ R65, -R142.reuse, R65 ;  /* 0x000000418e417221 */ /* 0x040fe20000010100 */
[----:B------:R-:W-:Y:S01]  /*18250*/  FMUL.FTZ R68, R167, R72 ;  /* 0x00000048a7447220 */ /* 0x000fe20000410000 */
[C---:B------:R-:W-:Y:S01]  /*18260*/  FADD.FTZ R143, -R142.reuse, R61 ;  /* 0x0000003d8e8f7221 */ /* 0x040fe20000010100 */
[C---:B-1----:R-:W-:Y:S01]  /*18270*/  FADD.FTZ R144, -R142.reuse, R62 ;  /* 0x0000003e8e907221 */ /* 0x042fe20000010100 */
[----:B------:R-:W-:Y:S01]  /*18280*/  FADD.FTZ R145, -R142, R63 ;  /* 0x0000003f8e917221 */ /* 0x000fe20000010100 */
[----:B------:R-:W-:Y:S01]  /*18290*/  FFMA.FTZ R59, R117, R59, R100 ;  /* 0x0000003b753b7223 */ /* 0x000fe20000010064 */
[----:B------:R-:W-:Y:S01]  /*182a0*/  FFMA.FTZ R58, R39, R58, R24 ;  /* 0x0000003a273a7223 */ /* 0x000fe20000010018 */
[----:B------:R-:W-:Y:S01]  /*182b0*/  FFMA.FTZ R57, R118, R57, R99 ;  /* 0x0000003976397223 */ /* 0x000fe20000010063 */
[----:B------:R-:W-:Y:S01]  /*182c0*/  FFMA.FTZ R56, R40, R56, R23 ;  /* 0x0000003828387223 */ /* 0x000fe20000010017 */
[C---:B------:R-:W-:Y:S01]  /*182d0*/  FADD.FTZ R92, -R142.reuse, R92 ;  /* 0x0000005c8e5c7221 */ /* 0x040fe20000010100 */
[C---:B------:R-:W-:Y:S01]  /*182e0*/  FADD.FTZ R93, -R142.reuse, R93 ;  /* 0x0000005d8e5d7221 */ /* 0x040fe20000010100 */
[C---:B------:R-:W-:Y:S01]  /*182f0*/  FADD.FTZ R158, -R142.reuse, R94 ;  /* 0x0000005e8e9e7221 */ /* 0x040fe20000010100 */
[C---:B------:R-:W-:Y:S01]  /*18300*/  FMUL.FTZ R72, R167.reuse, R65 ;  /* 0x00000041a7487220 */ /* 0x040fe20000410000 */
[C---:B--2---:R-:W-:Y:S01]  /*18310*/  FADD.FTZ R80, -R142.reuse, R69 ;  /* 0x000000458e507221 */ /* 0x044fe20000010100 */
[C---:B------:R-:W-:Y:S01]  /*18320*/  FADD.FTZ R81, -R142.reuse, R70 ;  /* 0x000000468e517221 */ /* 0x040fe20000010100 */
[C---:B------:R-:W-:Y:S01]  /*18330*/  FADD.FTZ R82, -R142.reuse, R71 ;  /* 0x000000478e527221 */ /* 0x040fe20000010100 */
[C---:B------:R-:W-:Y:S01]  /*18340*/  FMUL.FTZ R69, R167.reuse, R73 ;  /* 0x00000049a7457220 */ /* 0x040fe20000410000 */
[C---:B------:R-:W-:Y:S01]  /*18350*/  FMUL.FTZ R70, R167.reuse, R74 ;  /* 0x0000004aa7467220 */ /* 0x040fe20000410000 */
[----:B------:R-:W-:Y:S01]  /*18360*/  FMUL.FTZ R71, R167, R75 ;  /* 0x0000004ba7477220 */ /* 0x000fe20000410000 */
[C---:B------:R-:W-:Y:S01]  /*18370*/  FADD.FTZ R83, -R142.reuse, R66 ;  /* 0x000000428e537221 */ /* 0x040fe20000010100 */
[C---:B------:R-:W-:Y:S01]  /*18380*/  FADD.FTZ R132, -R142.reuse, R67 ;  /* 0x000000438e847221 */ /* 0x040fe20000010100 */
[----:B------:R-:W-:Y:S01]  /*18390*/  FADD.FTZ R133, -R142, R60 ;  /* 0x0000003c8e857221 */ /* 0x000fe20000010100 */
[----:B0-----:R-:W-:-:S04]  /*183a0*/  IMAD.WIDE.U32 R60, R153, 0x10, R76 ;  /* 0x00000010993c7825 */ /* 0x001fc800078e004c */
[C---:B------:R-:W-:Y:S01]  /*183b0*/  FMUL.FTZ R67, R167.reuse, R64 ;  /* 0x00000040a7437220 */ /* 0x040fe20000410000 */
[----:B------:R-:W-:Y:S01]  /*183c0*/  FADD.FTZ R142, -R142, R95 ;  /* 0x0000005f8e8e7221 */ /* 0x000fe20000010100 */
[C---:B------:R-:W-:Y:S01]  /*183d0*/  FMUL.FTZ R141, R167.reuse, R141 ;  /* 0x0000008da78d7220 */ /* 0x040fe20000410000 */
[C---:B------:R-:W-:Y:S01]  /*183e0*/  FMUL.FTZ R62, R167.reuse, R80 ;  /* 0x00000050a73e7220 */ /* 0x040fe20000410000 */
[C---:B------:R-:W-:Y:S01]  /*183f0*/  FMUL.FTZ R63, R167.reuse, R81 ;  /* 0x00000051a73f7220 */ /* 0x040fe20000410000 */
[----:B------:R-:W-:Y:S01]  /*18400*/  FMUL.FTZ R66, R167, R82 ;  /* 0x00000052a7427220 */ /* 0x000fe20000410000 */
[----:B------:R-:W-:-:S04]  /*18410*/  IMAD.WIDE.U32 R64, R155, 0x10, R76 ;  /* 0x000000109b407825 */ /* 0x000fc800078e004c */
        /* <DEDUP_REMOVED lines=21> */
[----:B------:R-:W-:Y:S01]  /*18570*/  FFMA.FTZ R74, R51, R74, R36 ;  /* 0x0000004a334a7223 */ /* 0x000fe20000010024 */
[----:B------:R-:W-:Y:S01]  /*18580*/  FFMA.FTZ R75, R129, R75, R112 ;  /* 0x0000004b814b7223 */ /* 0x000fe20000010070 */
[----:B------:R-:W-:-:S04]  /*18590*/  IMAD.WIDE.U32 R80, R159, 0x10, R76 ;  /* 0x000000109f507825 */ /* 0x000fc800078e004c */
[----:B------:R-:W-:-:S04]  /*185a0*/  IMAD.WIDE.U32 R82, R161, 0x10, R76 ;  /* 0x00000010a1527825 */ /* 0x000fc800078e004c */
[----:B------:R-:W-:-:S04]  /*185b0*/  IMAD.WIDE.U32 R92, R163, 0x10, R76 ;  /* 0x00000010a35c7825 */ /* 0x000fc800078e004c */
[----:B0-----:R-:W-:Y:S01]  /*185c0*/  FFMA.FTZ R59, R121, R66, R104 ;  /* 0x00000042793b7223 */ /* 0x001fe20000010068 */
        /* <DEDUP_REMOVED lines=9> */
[----:B-1----:R-:W-:Y:S01]  /*18660*/  FFMA.FTZ R65, R126, R143, R107 ;  /* 0x0000008f7e417223 */ /* 0x002fe2000001006b */
        /* <DEDUP_REMOVED lines=8> */
[----:B------:R0:W-:Y:S01]  /*186f0*/  STG.E.128 desc[UR4][R78.64], R56 ;  /* 0x000000384e007986 */ /* 0x0001e2000c101d04 */
[----:B------:R-:W-:Y:S01]  /*18700*/  VIADD R2, R2, UR20 ;  /* 0x0000001402027c36 */ /* 0x000fe20008000000 */
[----:B------:R-:W-:Y:S02]  /*18710*/  SEL R141, RZ, 0x1, P1 ;  /* 0x00000001ff8d7807 */ /* 0x000fe40000800000 */
[----:B------:R0:W-:Y:S02]  /*18720*/  STG.E.128 desc[UR4][R80.64], R60 ;  /* 0x0000003c50007986 */ /* 0x0001e4000c101d04 */
[----:B------:R-:W-:Y:S02]  /*18730*/  ISETP.GE.AND P2, PT, R2, UR21, PT ;  /* 0x0000001502007c0c */ /* 0x000fe4000bf46270 */
[----:B------:R0:W-:Y:S04]  /*18740*/  STG.E.128 desc[UR4][R82.64], R64 ;  /* 0x0000004052007986 */ /* 0x0001e8000c101d04 */
[----:B------:R0:W-:Y:S04]  /*18750*/  STG.E.128 desc[UR4][R92.64], R68 ;  /* 0x000000445c007986 */ /* 0x0001e8000c101d04 */
[----:B------:R0:W-:Y:S03]  /*18760*/  STG.E.128 desc[UR4][R76.64], R72 ;  /* 0x000000484c007986 */ /* 0x0001e6000c101d04 */
[----:B------:R-:W-:Y:S05]  /*18770*/  @!P2 BRA `(.L_x_24113) ;  /* 0xfffffe8400dca947 */ /* 0x000fea000383ffff */
[----:B------:R-:W-:Y:S05]  /*18780*/  EXIT ;  /* 0x000000000000794d */ /* 0x000fea0003800000 */
.L_x_24112:
[----:B------:R-:W-:Y:S01]  /*18790*/  HFMA2.MMA R169, -RZ, RZ, 0, 1.847743988037109375e-06 ;  /* 0x0000001fffa97435 */ /* 0x000fe200000001ff */
[----:B------:R-:W-:Y:S01]  /*187a0*/  MOV R167, R142 ;  /* 0x0000008e00a77202 */ /* 0x000fe20000000f00 */
[----:B------:R-:W-:Y:S02]  /*187b0*/  IMAD.MOV.U32 R156, RZ, RZ, 0x1 ;  /* 0x00000001ff9c7424 */ /* 0x000fe400078e00ff */
[----:B------:R-:W-:-:S07]  /*187c0*/  IMAD.MOV.U32 R152, RZ, RZ, -0x1 ;  /* 0xffffffffff987424 */ /* 0x000fce00078e00ff */
[----:B0-----:R-:W-:Y:S05]  /*187d0*/  WARPSYNC.COLLECTIVE R152, `(.L_x_24114) ;  /* 0x0000000098087348 */ /* 0x001fea0003c00000 */
[----:B------:R1:W2:Y:S02]  /*187e0*/  SHFL.BFLY P3, R150, R167, R156, R169 ;  /* 0x0c00009ca7967389 */ /* 0x0002a400000600a9 */
[----:B012---:R-:W-:Y:S01]  /*187f0*/  ENDCOLLECTIVE ;  /* 0x000000000000791b */ /* 0x007fe20003800000 */
.L_x_24114:
[----:B------:R-:W-:Y:S01]  /*18800*/  HFMA2.MMA R156, -RZ, RZ, 0, 1.1920928955078125e-07 ;  /* 0x00000002ff9c7435 */ /* 0x000fe200000001ff */
[----:B------:R-:W-:-:S05]  /*18810*/  MOV R133, R150 ;  /* 0x0000009600857202 */ /* 0x000fca0000000f00 */
[----:B------:R-:W-:-:S04]  /*18820*/  FADD.FTZ R141, R142, R133 ;  /* 0x000000858e8d7221 */ /* 0x000fc80000010000 */
[----:B------:R-:W-:-:S07]  /*18830*/  IMAD.MOV.U32 R167, RZ, RZ, R141 ;  /* 0x000000ffffa77224 */ /* 0x000fce00078e008d */
[----:B------:R-:W-:Y:S05]  /*18840*/  WARPSYNC.COLLECTIVE R152, `(.L_x_24115) ;  /* 0x0000000098087348 */ /* 0x000fea0003c00000 */
[----:B------:R0:W1:Y:S02]  /*18850*/  SHFL.BFLY P3, R150, R167, R156, R169 ;  /* 0x0c00009ca7967389 */ /* 0x00006400000600a9 */
[----:B01----:R-:W-:Y:S01]  /*18860*/  ENDCOLLECTIVE ;  /* 0x000000000000791b */ /* 0x003fe20003800000 */
.L_x_24115:
[----:B------:R-:W-:Y:S02]  /*18870*/  IMAD.MOV.U32 R156, RZ, RZ, 0x4 ;  /* 0x00000004ff9c7424 */ /* 0x000fe400078e00ff */
[----:B------:R-:W-:-:S04]  /*18880*/  IMAD.MOV.U32 R132, RZ, RZ, R150 ;  /* 0x000000ffff847224 */ /* 0x000fc800078e0096 */
[----:B------:R-:W-:-:S05]  /*18890*/  FADD.FTZ R144, R141, R132 ;  /* 0x000000848d907221 */ /* 0x000fca0000010000 */
[----:B------:R-:W-:-:S07]  /*188a0*/  MOV R167, R144 ;  /* 0x0000009000a77202 */ /* 0x000fce0000000f00 */
[----:B------:R-:W-:Y:S05]  /*188b0*/  WARPSYNC.COLLECTIVE R152, `(.L_x_24116) ;  /* 0x0000000098087348 */ /* 0x000fea0003c00000 */
[----:B------:R0:W1:Y:S02]  /*188c0*/  SHFL.BFLY P3, R150, R167, R156, R169 ;  /* 0x0c00009ca7967389 */ /* 0x00006400000600a9 */
[----:B01----:R-:W-:Y:S01]  /*188d0*/  ENDCOLLECTIVE ;  /* 0x000000000000791b */ /* 0x003fe20003800000 */
.L_x_24116:
[----:B------:R-:W-:Y:S01]  /*188e0*/  HFMA2.MMA R156, -RZ, RZ, 0, 4.76837158203125e-07 ;  /* 0x00000008ff9c7435 */ /* 0x000fe200000001ff */
[----:B------:R-:W-:-:S05]  /*188f0*/  MOV R133, R150 ;  /* 0x0000009600857202 */ /* 0x000fca0000000f00 */
[----:B------:R-:W-:-:S04]  /*18900*/  FADD.FTZ R145, R144, R133 ;  /* 0x0000008590917221 */ /* 0x000fc80000010000 */
[----:B------:R-:W-:-:S07]  /*18910*/  IMAD.MOV.U32 R167, RZ, RZ, R145 ;  /* 0x000000ffffa77224 */ /* 0x000fce00078e0091 */
[----:B------:R-:W-:Y:S05]  /*18920*/  WARPSYNC.COLLECTIVE R152, `(.L_x_24117) ;  /* 0x0000000098087348 */ /* 0x000fea0003c00000 */
[----:B------:R0:W1:Y:S02]  /*18930*/  SHFL.BFLY P3, R150, R167, R156, R169 ;  /* 0x0c00009ca7967389 */ /* 0x00006400000600a9 */
[----:B01----:R-:W-:Y:S01]  /*18940*/  ENDCOLLECTIVE ;  /* 0x000000000000791b */ /* 0x003fe20003800000 */
.L_x_24117:
[----:B------:R-:W-:Y:S02]  /*18950*/  IMAD.MOV.U32 R156, RZ, RZ, 0x10 ;  /* 0x00000010ff9c7424 */ /* 0x000fe400078e00ff */
[----:B------:R-:W-:-:S04]  /*18960*/  IMAD.MOV.U32 R132, RZ, RZ, R150 ;  /* 0x000000ffff847224 */ /* 0x000fc800078e0096 */
[----:B------:R-:W-:-:S05]  /*18970*/  FADD.FTZ R147, R145, R132 ;  /* 0x0000008491937221 */ /* 0x000fca0000010000 */
[----:B------:R-:W-:-:S07]  /*18980*/  MOV R167, R147 ;  /* 0x0000009300a77202 */ /* 0x000fce0000000f00 */
[----:B------:R-:W-:Y:S05]  /*18990*/  WARPSYNC.COLLECTIVE R152, `(.L_x_24118) ;  /* 0x0000000098087348 */ /* 0x000fea0003c00000 */
[----:B------:R0:W1:Y:S02]  /*189a0*/  SHFL.BFLY P3, R150, R167, R156, R169 ;  /* 0x0c00009ca7967389 */ /* 0x00006400000600a9 */
[----:B01----:R-:W-:Y:S01]  /*189b0*/  ENDCOLLECTIVE ;  /* 0x000000000000791b */ /* 0x003fe20003800000 */
.L_x_24118:
        /* <DEDUP_REMOVED lines=72> */
.L_x_24119:
[----:B------:R-:W-:Y:S02]  /*18e40*/  IMAD.MOV.U32 R156, RZ, RZ, 0x2 ;  /* 0x00000002ff9c7424 */ /* 0x000fe400078e00ff */
[----:B------:R-:W-:-:S04]  /*18e50*/  IMAD.MOV.U32 R142, RZ, RZ, R150 ;  /* 0x000000ffff8e7224 */ /* 0x000fc800078e0096 */
[----:B------:R-:W-:-:S05]  /*18e60*/  FADD.FTZ R142, R133, R142 ;  /* 0x0000008e858e7221 */ /* 0x000fca0000010000 */
[----:B------:R-:W-:-:S07]  /*18e70*/  MOV R167, R142 ;  /* 0x0000008e00a77202 */ /* 0x000fce0000000f00 */
[----:B------:R-:W-:Y:S05]  /*18e80*/  WARPSYNC.COLLECTIVE R152, `(.L_x_24120) ;  /* 0x0000000098087348 */ /* 0x000fea0003c00000 */
[----:B------:R0:W1:Y:S02]  /*18e90*/  SHFL.BFLY P3, R150, R167, R156, R169 ;  /* 0x0c00009ca7967389 */ /* 0x00006400000600a9 */
[----:B01----:R-:W-:Y:S01]  /*18ea0*/  ENDCOLLECTIVE ;  /* 0x000000000000791b */ /* 0x003fe20003800000 */
.L_x_24120:
[----:B------:R-:W-:Y:S01]  /*18eb0*/  HFMA2.MMA R156, -RZ, RZ, 0, 2.384185791015625e-07 ;  /* 0x00000004ff9c7435 */ /* 0x000fe200000001ff */
[----:B------:R-:W-:-:S05]  /*18ec0*/  MOV R141, R150 ;  /* 0x00000096008d7202 */ /* 0x000fca0000000f00 */
[----:B------:R-:W-:-:S04]  /*18ed0*/  FADD.FTZ R141, R142, R141 ;  /* 0x0000008d8e8d7221 */ /* 0x000fc80000010000 */
[----:B------:R-:W-:-:S07]  /*18ee0*/  IMAD.MOV.U32 R167, RZ, RZ, R141 ;  /* 0x000000ffffa77224 */ /* 0x000fce00078e008d */
[----:B------:R-:W-:Y:S05]  /*18ef0*/  WARPSYNC.COLLECTIVE R152, `(.L_x_24121) ;  /* 0x0000000098087348 */ /* 0x000fea0003c00000 */
[----:B------:R0:W1:Y:S02]  /*18f00*/  SHFL.BFLY P3, R150, R167, R156, R169 ;  /* 0x0c00009ca7967389 */ /* 0x00006400000600a9 */
[----:B01----:R-:W-:Y:S01]  /*18f10*/  ENDCOLLECTIVE ;  /* 0x000000000000791b */ /* 0x003fe20003800000 */
.L_x_24121:
[----:B------:R-:W-:Y:S02]  /*18f20*/  IMAD.MOV.U32 R156, RZ, RZ, 0x8 ;  /* 0x00000008ff9c7424 */ /* 0x000fe400078e00ff */
[----:B------:R-:W-:-:S04]  /*18f30*/  IMAD.MOV.U32 R144, RZ, RZ, R150 ;  /* 0x000000ffff907224 */ /* 0x000fc800078e0096 */
[----:B------:R-:W-:-:S05]  /*18f40*/  FADD.FTZ R144, R141, R144 ;  /* 0x000000908d907221 */ /* 0x000fca0000010000 */
[----:B------:R-:W-:-:S07]  /*18f50*/  MOV R167, R144 ;  /* 0x0000009000a77202 */ /* 0x000fce0000000f00 */
[----:B------:R-:W-:Y:S05]  /*18f60*/  WARPSYNC.COLLECTIVE R152, `(.L_x_24122) ;  /* 0x0000000098087348 */ /* 0x000fea0003c00000 */
[----:B------:R0:W1:Y:S02]  /*18f70*/  SHFL.BFLY P3, R150, R167, R156, R169 ;  /* 0x0c00009ca7967389 */ /* 0x00006400000600a9 */
[----:B01----:R-:W-:Y:S01]  /*18f80*/  ENDCOLLECTIVE ;  /* 0x000000000000791b */ /* 0x003fe20003800000 */
.L_x_24122:
[----:B------:R-:W-:Y:S01]  /*18f90*/  HFMA2.MMA R156, -RZ, RZ, 0, 9.5367431640625e-07 ;  /* 0x00000010ff9c7435 */ /* 0x000fe200000001ff */
[----:B------:R-:W-:-:S05]  /*18fa0*/  MOV R145, R150 ;  /* 0x0000009600917202 */ /* 0x000fca0000000f00 */
[----:B------:R-:W-:-:S04]  /*18fb0*/  FADD.FTZ R145, R144, R145 ;  /* 0x0000009190917221 */ /* 0x000fc80000010000 */
[----:B------:R-:W-:-:S07]  /*18fc0*/  IMAD.MOV.U32 R167, RZ, RZ, R145 ;  /* 0x000000ffffa77224 */ /* 0x000fce00078e0091 */
[----:B------:R-:W-:Y:S05]  /*18fd0*/  WARPSYNC.COLLECTIVE R152, `(.L_x_24123) ;  /* 0x0000000098087348 */ /* 0x000fea0003c00000 */
[----:B------:R0:W1:Y:S02]  /*18fe0*/  SHFL.BFLY P3, R150, R167, R156, R169 ;  /* 0x0c00009ca7967389 */ /* 0x00006400000600a9 */
[----:B01----:R-:W-:Y:S01]  /*18ff0*/  ENDCOLLECTIVE ;  /* 0x000000000000791b */ /* 0x003fe20003800000 */
.L_x_24123:
[----:B------:R-:W-:Y:S05]  /*19000*/  BRA `(.L_x_24124) ;  /* 0xffffffe800a87947 */ /* 0x000fea000383ffff */
.L_x_24125:
        /* <DEDUP_REMOVED lines=15> */
.L_x_27091:


//--------------------- .text._ZN10layer_norm31ln_parallel_residual_fwd_kernelINS_13Kernel_traitsIfffffjLj8192ELj1ELj1ELj8ELj16ENS_18Kernel_traits_baseILj8192EfffffjLj256EEEEELb0ELb0ELb0EEEvNS_9FwdParamsE --------------------------
	.section	.text._ZN10layer_norm31ln_parallel_residual_fwd_kernelINS_13Kernel_traitsIfffffjLj8192ELj1ELj1ELj8ELj16ENS_18Kernel_traits_baseILj8192EfffffjLj256EEEEELb0ELb0ELb0EEEvNS_9FwdParamsE,"ax",@progbits
	.align	128
        .global         _ZN10layer_norm31ln_parallel_residual_fwd_kernelINS_13Kernel_traitsIfffffjLj8192ELj1ELj1ELj8ELj16ENS_18Kernel_traits_baseILj8192EfffffjLj256EEEEELb0ELb0ELb0EEEvNS_9FwdParamsE
        .type           _ZN10layer_norm31ln_parallel_residual_fwd_kernelINS_13Kernel_traitsIfffffjLj8192ELj1ELj1ELj8ELj16ENS_18Kernel_traits_baseILj8192EfffffjLj256EEEEELb0ELb0ELb0EEEvNS_9FwdParamsE,@function
        .size           _ZN10layer_norm31ln_parallel_residual_fwd_kernelINS_13Kernel_traitsIfffffjLj8192ELj1ELj1ELj8ELj16ENS_18Kernel_traits_baseILj8192EfffffjLj256EEEEELb0ELb0ELb0EEEvNS_9FwdParamsE,(.L_x_27092 - _ZN10layer_norm31ln_parallel_residual_fwd_kernelINS_13Kernel_traitsIfffffjLj8192ELj1ELj1ELj8ELj16ENS_18Kernel_traits_baseILj8192EfffffjLj256EEEEELb0ELb0ELb0EEEvNS_9FwdParamsE)
        .other          _ZN10layer_norm31ln_parallel_residual_fwd_kernelINS_13Kernel_traitsIfffffjLj8192ELj1ELj1ELj8ELj16ENS_18Kernel_traits_baseILj8192EfffffjLj256EEEEELb0ELb0ELb0EEEvNS_9FwdParamsE,@"STO_CUDA_ENTRY STV_DEFAULT"
_ZN10layer_norm31ln_parallel_residual_fwd_kernelINS_13Kernel_traitsIfffffjLj8192ELj1ELj1ELj8ELj16ENS_18Kernel_traits_baseILj8192EfffffjLj256EEEEELb0ELb0ELb0EEEvNS_9FwdParamsE:
.text._ZN10layer_norm31ln_parallel_residual_fwd_kernelINS_13Kernel_traitsIfffffjLj8192ELj1ELj1ELj8ELj16ENS_18Kernel_traits_baseILj8192EfffffjLj256EEEEELb0ELb0ELb0EEEvNS_9FwdParamsE:
        /* <DEDUP_REMOVED lines=33> */
[----:B------:R-:W-:-:S03]  /*0210*/  SHF.L.U64.HI R4, R127, 0x4, RZ ;  /* 0x000000047f047819 */ /* 0x000fc600000102ff */
[----:B------:R-:W-:-:S04]  /*0220*/  @P0 LEA R20, P3, R127, UR6, 0x4 ;  /* 0x000000067f140c11 */ /* 0x000fc8000f8620ff */
[C---:B------:R-:W-:Y:S01]  /*0230*/  @P0 LEA.HI.X R21, R127.reuse, UR7, RZ, 0x4, P3 ;  /* 0x000000077f150c11 */ /* 0x040fe200098f24ff */
[----:B------:R-:W-:Y:S02]  /*0240*/  ULDC.64 UR6, c[0x0][0x268] ;  /* 0x00009a0000067ab9 */ /* 0x000fe40000000a00 */
[----:B------:R-:W-:Y:S01]  /*0250*/  IADD3 R16, P3, R22, UR6, RZ ;  /* 0x0000000616107c10 */ /* 0x000fe2000ff7e0ff */
[----:B0-----:R-:W-:-:S03]  /*0260*/  IMAD.WIDE.U32 R12, R127, 0x10, R12 ;  /* 0x000000107f0c7825 */ /* 0x001fc600078e000c */
[----:B------:R-:W-:Y:S02]  /*0270*/  IADD3.X R17, R4, UR7, RZ, P3, !PT ;  /* 0x0000000704117c10 */ /* 0x000fe40009ffe4ff */
[----:B------:R-:W-:Y:S01]  /*0280*/  @P1 IADD3 R22, P3, R22, UR8, RZ ;  /* 0x0000000816161c10 */ /* 0x000fe2000ff7e0ff */
[----:B------:R-:W5:Y:S03]  /*0290*/  LDG.E.128 R12, desc[UR4][R12.64] ;  /* 0x000000040c0c7981 */ /* 0x000f66000c1e1d00 */
[----:B------:R-:W-:Y:S02]  /*02a0*/  @P1 IADD3.X R23, R4, UR9, RZ, P3, !PT ;  /* 0x0000000904171c10 */ /* 0x000fe40009ffe4ff */
[----:B------:R-:W-:Y:S01]  /*02b0*/  CS2R R4, SRZ ;  /* 0x0000000000047805 */ /* 0x000fe2000001ff00 */
[----:B------:R-:W5:Y:S04]  /*02c0*/  LDG.E.128 R16, desc[UR4][R16.64] ;  /* 0x0000000410107981 */ /* 0x000f68000c1e1d00 */
[----:B------:R0:W5:Y:S04]  /*02d0*/  @P1 LDG.E.128 R8, desc[UR4][R22.64] ;  /* 0x0000000416081981 */ /* 0x000168000c1e1d00 */
[----:B------:R0:W5:Y:S01]  /*02e0*/  @P0 LDG.E.128 R4, desc[UR4][R20.64] ;  /* 0x0000000414040981 */ /* 0x000162000c1e1d00 */
[----:B------:R-:W-:-:S07]  /*02f0*/  LOP3.LUT R127, R127, 0x100, RZ, 0xfc, !PT ;  /* 0x000001007f7f7812 */ /* 0x000fce00078efcff */
.L_x_24127:
[----:B------:R-:W-:Y:S05]  /*0300*/  BSYNC B0 ;  /* 0x0000000000007941 */ /* 0x000fea0003800000 */
.L_x_24126:
        /* <DEDUP_REMOVED lines=18> */
[----:B-1----:R-:W-:-:S03]  /*0430*/  IMAD.WIDE.U32 R28, R127, 0x10, R28 ;  /* 0x000000107f1c7825 */ /* 0x002fc600078e001c */
        /* <DEDUP_REMOVED lines=8> */
[----:B------:R-:W-:-:S07]  /*04c0*/  IADD3 R127, R127, 0x100, RZ ;  /* 0x000001007f7f7810 */ /* 0x000fce0007ffe0ff */
.L_x_24129:
[----:B------:R-:W-:Y:S05]  /*04d0*/  BSYNC B0 ;  /* 0x0000000000007941 */ /* 0x000fea0003800000 */
.L_x_24128:
[----:B------:R-:W-:Y:S04]  /*04e0*/  BSSY B0, `(.L_x_24130) ;  /* 0x000001c000007945 */ /* 0x000fe80003800000 */
[----:B------:R-:W-:Y:S05]  /*04f0*/  @!P5 BRA `(.L_x_24131) ;  /* 0x000000000068d947 */ /* 0x000fea0003800000 */
[----:B------:R-:W-:Y:S01]  /*0500*/  ULDC.64 UR6, c[0x0][0x2c8] ;  /* 0x0000b20000067ab9 */ /* 0x000fe20000000a00 */
[----:B------:R-:W-:Y:S01]  /*0510*/  ULDC.64 UR8, c[0x0][0x2d0] ;  /* 0x0000b40000087ab9 */ /* 0x000fe20000000a00 */
[----:B------:R-:W-:Y:S01]  /*0520*/  ISETP.NE.U32.AND P0, PT, RZ, UR6, PT ;  /* 0x00000006ff007c0c */ /* 0x000fe2000bf05070 */
[----:B------:R-:W2:Y:S01]  /*0530*/  LDC.64 R44, c[0x0][0x260] ;  /* 0x00009800ff2c7b82 */ /* 0x000ea20000000a00 */
[----:B------:R-:W-:Y:S01]  /*0540*/  ISETP.NE.U32.AND P1, PT, RZ, UR8, PT ;  /* 0x00000008ff007c0c */ /* 0x000fe2000bf25070 */
[----:B------:R-:W-:Y:S01]  /*0550*/  IMAD.SHL.U32 R54, R127, 0x10, RZ ;  /* 0x000000107f367824 */ /* 0x000fe200078e00ff */
[----:B------:R-:W-:Y:S02]  /*0560*/  ISETP.NE.AND.EX P0, PT, RZ, UR7, PT, P0 ;  /* 0x00000007ff007c0c */ /* 0x000fe4000bf05300 */
[----:B-1----:R-:W-:Y:S02]  /*0570*/  CS2R R38, SRZ ;  /* 0x0000000000267805 */ /* 0x002fe4000001ff00 */
[----:B------:R-:W-:-:S02]  /*0580*/  ISETP.NE.AND.EX P1, PT, RZ, UR9, PT, P1 ;  /* 0x00000009ff007c0c */ /* 0x000fc4000bf25310 */
[----:B------:R-:W-:Y:S02]  /*0590*/  CS2R R42, SRZ ;  /* 0x00000000002a7805 */ /* 0x000fe4000001ff00 */
[----:B------:R-:W-:Y:S02]  /*05a0*/  SHF.L.U64.HI R36, R127, 0x4, RZ ;  /* 0x000000047f247819 */ /* 0x000fe400000102ff */
[----:B------:R-:W-:-:S03]  /*05b0*/  CS2R R40, SRZ ;  /* 0x0000000000287805 */ /* 0x000fc6000001ff00 */
[----:B------:R-:W-:-:S04]  /*05c0*/  @P0 LEA R52, P3, R127, UR6, 0x4 ;  /* 0x000000067f340c11 */ /* 0x000fc8000f8620ff */
[C---:B------:R-:W-:Y:S01]  /*05d0*/  @P0 LEA.HI.X R53, R127.reuse, UR7, RZ, 0x4, P3 ;  /* 0x000000077f350c11 */ /* 0x040fe200098f24ff */
[----:B------:R-:W-:Y:S02]  /*05e0*/  ULDC.64 UR6, c[0x0][0x268] ;  /* 0x00009a0000067ab9 */ /* 0x000fe40000000a00 */
[----:B------:R-:W-:Y:S01]  /*05f0*/  IADD3 R48, P3, R54, UR6, RZ ;  /* 0x0000000636307c10 */ /* 0x000fe2000ff7e0ff */
[----:B--2---:R-:W-:-:S03]  /*0600*/  IMAD.WIDE.U32 R44, R127, 0x10, R44 ;  /* 0x000000107f2c7825 */ /* 0x004fc600078e002c */
        /* <DEDUP_REMOVED lines=9> */
.L_x_24131:
[----:B------:R-:W-:Y:S05]  /*06a0*/  BSYNC B0 ;  /* 0x0000000000007941 */ /* 0x000fea0003800000 */
.L_x_24130:
[----:B------:R-:W-:Y:S04]  /*06b0*/  BSSY B0, `(.L_x_24132) ;  /* 0x000001c000007945 */ /* 0x000fe80003800000 */
[----:B------:R-:W-:Y:S05]  /*06c0*/  @!P4 BRA `(.L_x_24133) ;  /* 0x000000000068c947 */ /* 0x000fea0003800000 */
[----:B------:R-:W-:Y:S01]  /*06d0*/  ULDC.64 UR6, c[0x0][0x2c8] ;  /* 0x0000b20000067ab9 */ /* 0x000fe20000000a00 */
[----:B------:R-:W-:Y:S01]  /*06e0*/  ULDC.64 UR8, c[0x0][0x2d0] ;  /* 0x0000b40000087ab9 */ /* 0x000fe20000000a00 */
[----:B------:R-:W-:Y:S01]  /*06f0*/  ISETP.NE.U32.AND P0, PT, RZ, UR6, PT ;  /* 0x00000006ff007c0c */ /* 0x000fe2000bf05070 */
[----:B------:R-:W3:Y:S01]  /*0700*/  LDC.64 R60, c[0x0][0x260] ;  /* 0x00009800ff3c7b82 */ /* 0x000ee20000000a00 */
[----:B------:R-:W-:Y:S02]  /*0710*/  ISETP.NE.U32.AND P1, PT, RZ, UR8, PT ;  /* 0x00000008ff007c0c */ /* 0x000fe4000bf25070 */
[----:B--2---:R-:W-:Y:S02]  /*0720*/  CS2R R54, SRZ ;  /* 0x0000000000367805 */ /* 0x004fe4000001ff00 */
        /* <DEDUP_REMOVED lines=10> */
[----:B---3--:R-:W-:-:S03]  /*07d0*/  IMAD.WIDE.U32 R60, R127, 0x10, R60 ;  /* 0x000000107f3c7825 */ /* 0x008fc600078e003c */
        /* <DEDUP_REMOVED lines=9> */
.L_x_24133:
[----:B------:R-:W-:Y:S05]  /*0870*/  BSYNC B0 ;  /* 0x0000000000007941 */ /* 0x000fea0003800000 */
.L_x_24132:
[----:B------:R-:W-:Y:S01]  /*0880*/  ISETP.GE.U32.AND P0, PT, R3, 0x500, PT ;  /* 0x000005000300780c */ /* 0x000fe20003f06070 */
[----:B------:R-:W-:Y:S01]  /*0890*/  BSSY B0, `(.L_x_24134) ;  /* 0x000001e000007945 */ /* 0x000fe20003800000 */
[----:B------:R-:W-:-:S11]  /*08a0*/  LOP3.LUT R186, R186, 0xfffffdff, RZ, 0xc0, !PT ;  /* 0xfffffdffbaba7812 */ /* 0x000fd600078ec0ff */
[----:B------:R-:W-:Y:S01]  /*08b0*/  @P0 LOP3.LUT R186, R186, 0x200, RZ, 0xfc, !PT ;  /* 0x00000200baba0812 */ /* 0x000fe200078efcff */
[----:B------:R-:W-:Y:S06]  /*08c0*/  @!P0 BRA `(.L_x_24135) ;  /* 0x0000000000688947 */ /* 0x000fec0003800000 */
[----:B------:R-:W-:Y:S01]  /*08d0*/  ULDC.64 UR6, c[0x0][0x2c8] ;  /* 0x0000b20000067ab9 */ /* 0x000fe20000000a00 */
[----:B------:R-:W4:Y:S01]  /*08e0*/  LDC.64 R78, c[0x0][0x260] ;  /* 0x00009800ff4e7b82 */ /* 0x000f220000000a00 */
[----:B------:R-:W-:Y:S01]  /*08f0*/  ISETP.NE.U32.AND P0, PT, RZ, UR6, PT ;  /* 0x00000006ff007c0c */ /* 0x000fe2000bf05070 */
[----:B------:R-:W-:Y:S01]  /*0900*/  ULDC.64 UR8, c[0x0][0x2d0] ;  /* 0x0000b40000087ab9 */ /* 0x000fe20000000a00 */
[----:B---3--:R-:W-:Y:S02]  /*0910*/  CS2R R70, SRZ ;  /* 0x0000000000467805 */ /* 0x008fe4000001ff00 */
[----:B------:R-:W-:Y:S02]  /*0920*/  CS2R R68, SRZ ;  /* 0x0000000000447805 */ /* 0x000fe4000001ff00 */
[----:B------:R-:W-:Y:S01]  /*0930*/  ISETP.NE.AND.EX P0, PT, RZ, UR7, PT, P0 ;  /* 0x00000007ff007c0c */ /* 0x000fe2000bf05300 */
[----:B------:R-:W-:-:S12]  /*0940*/  IMAD.SHL.U32 R84, R127, 0x10, RZ ;  /* 0x000000107f547824 */ /* 0x000fd800078e00ff */
[----:B------:R-:W-:-:S04]  /*0950*/  @P0 LEA R76, P1, R127, UR6, 0x4 ;  /* 0x000000067f4c0c11 */ /* 0x000fc8000f8220ff */
[C---:B------:R-:W-:Y:S01]  /*0960*/  @P0 LEA.HI.X R77, R127.reuse, UR7, RZ, 0x4, P1 ;  /* 0x000000077f4d0c11 */ /* 0x040fe200088f24ff */
[----:B------:R-:W-:Y:S01]  /*0970*/  ULDC.64 UR6, c[0x0][0x268] ;  /* 0x00009a0000067ab9 */ /* 0x000fe20000000a00 */
[----:B------:R-:W-:Y:S02]  /*0980*/  ISETP.NE.U32.AND P1, PT, RZ, UR8, PT ;  /* 0x00000008ff007c0c */ /* 0x000fe4000bf25070 */
[----:B------:R-:W-:Y:S01]  /*0990*/  SHF.L.U64.HI R72, R127, 0x4, RZ ;  /* 0x000000047f487819 */ /* 0x000fe200000102ff */
[----:B------:R3:W5:Y:S01]  /*09a0*/  @P0 LDG.E.128 R68, desc[UR4][R76.64] ;  /* 0x000000044c440981 */ /* 0x000762000c1e1d00 */
[----:B------:R-:W-:Y:S02]  /*09b0*/  ISETP.NE.AND.EX P1, PT, RZ, UR9, PT, P1 ;  /* 0x00000009ff007c0c */ /* 0x000fe4000bf25310 */
[----:B------:R-:W-:-:S04]  /*09c0*/  IADD3 R80, P0, R84, UR6, RZ ;  /* 0x0000000654507c10 */ /* 0x000fc8000ff1e0ff */
[----:B------:R-:W-:Y:S02]  /*09d0*/  IADD3.X R81, R72, UR7, RZ, P0, !PT ;  /* 0x0000000748517c10 */ /* 0x000fe400087fe4ff */
[----:B------:R-:W-:Y:S01]  /*09e0*/  CS2R R74, SRZ ;  /* 0x00000000004a7805 */ /* 0x000fe2000001ff00 */
[----:B----4-:R-:W-:-:S03]  /*09f0*/  IMAD.WIDE.U32 R78, R127, 0x10, R78 ;  /* 0x000000107f4e7825 */ /* 0x010fc600078e004e */
[----:B------:R-:W5:Y:S01]  /*0a00*/  LDG.E.128 R80, desc[UR4][R80.64] ;  /* 0x0000000450507981 */ /* 0x000f62000c1e1d00 */
[----:B------:R-:W-:-:S03]  /*0a10*/  @P1 IADD3 R84, P0, R84, UR8, RZ ;  /* 0x0000000854541c10 */ /* 0x000fc6000ff1e0ff */
[----:B------:R-:W5:Y:S01]  /*0a20*/  LDG.E.128 R76, desc[UR4][R78.64] ;  /* 0x000000044e4c7981 */ /* 0x000f62000c1e1d00 */
[----:B------:R-:W-:Y:S02]  /*0a30*/  @P1 IADD3.X R85, R72, UR9, RZ, P0, !PT ;  /* 0x0000000948551c10 */ /* 0x000fe400087fe4ff */
[----:B------:R-:W-:-:S06]  /*0a40*/  CS2R R72, SRZ ;  /* 0x0000000000487805 */ /* 0x000fcc000001ff00 */
[----:B------:R3:W5:Y:S01]  /*0a50*/  @P1 LDG.E.128 R72, desc[UR4][R84.64] ;  /* 0x0000000454481981 */ /* 0x000762000c1e1d00 */
[----:B------:R-:W-:-:S07]  /*0a60*/  IADD3 R127, R127, 0x100, RZ ;  /* 0x000001007f7f7810 */ /* 0x000fce0007ffe0ff */
.L_x_24135:
[----:B------:R-:W-:Y:S05]  /*0a70*/  BSYNC B0 ;  /* 0x0000000000007941 */ /* 0x000fea0003800000 */
.L_x_24134:
[----:B------:R-:W-:Y:S01]  /*0a80*/  ISETP.GE.U32.AND P0, PT, R3, 0x600, PT ;  /* 0x000006000300780c */ /* 0x000fe20003f06070 */
[----:B------:R-:W-:Y:S01]  /*0a90*/  BSSY B0, `(.L_x_24136) ;  /* 0x000001e000007945 */ /* 0x000fe20003800000 */
[----:B------:R-:W-:-:S11]  /*0aa0*/  LOP3.LUT R186, R186, 0xfffffeff, RZ, 0xc0, !PT ;  /* 0xfffffeffbaba7812 */ /* 0x000fd600078ec0ff */
[----:B------:R-:W-:Y:S01]  /*0ab0*/  @P0 LOP3.LUT R186, R186, 0x100, RZ, 0xfc, !PT ;  /* 0x00000100baba0812 */ /* 0x000fe200078efcff */
[----:B------:R-:W-:Y:S06]  /*0ac0*/  @!P0 BRA `(.L_x_24137) ;  /* 0x0000000000688947 */ /* 0x000fec0003800000 */
[C---:B------:R-:W-:Y:S01]  /*0ad0*/  SHF.L.U32 R102, R127.reuse, 0x4, RZ ;  /* 0x000000047f667819 */ /* 0x040fe200000006ff */
[----:B------:R-:W-:Y:S01]  /*0ae0*/  ULDC.64 UR6, c[0x0][0x268] ;  /* 0x00009a0000067ab9 */ /* 0x000fe20000000a00 */
[----:B---3--:R-:W-:Y:S01]  /*0af0*/  SHF.L.U64.HI R84, R127, 0x4, RZ ;  /* 0x000000047f547819 */ /* 0x008fe200000102ff */
[----:B------:R-:W-:Y:S01]  /*0b00*/  ULDC.64 UR8, c[0x0][0x2d0] ;  /* 0x0000b40000087ab9 */ /* 0x000fe20000000a00 */
[----:B------:R-:W-:Y:S01]  /*0b10*/  IADD3 R96, P0, R102, UR6, RZ ;  /* 0x0000000666607c10 */ /* 0x000fe2000ff1e0ff */
[----:B------:R-:W3:Y:S01]  /*0b20*/  LDC.64 R92, c[0x0][0x260] ;  /* 0x00009800ff5c7b82 */ /* 0x000ee20000000a00 */
[----:B------:R-:W-:Y:S02]  /*0b30*/  CS2R R86, SRZ ;  /* 0x0000000000567805 */ /* 0x000fe4000001ff00 */
[----:B------:R-:W-:Y:S01]  /*0b40*/  IADD3.X R97, R84, UR7, RZ, P0, !PT ;  /* 0x0000000754617c10 */ /* 0x000fe200087fe4ff */
[----:B------:R-:W-:Y:S01]  /*0b50*/  ULDC.64 UR6, c[0x0][0x2c8] ;  /* 0x0000b20000067ab9 */ /* 0x000fe20000000a00 */
[----:B------:R-:W-:-:S04]  /*0b60*/  ISETP.NE.U32.AND P0, PT, RZ, UR8, PT ;  /* 0x00000008ff007c0c */ /* 0x000fc8000bf05070 */
[----:B------:R-:W-:Y:S02]  /*0b70*/  ISETP.NE.AND.EX P0, PT, RZ, UR9, PT, P0 ;  /* 0x00000009ff007c0c */ /* 0x000fe4000bf05300 */
[----:B------:R-:W-:Y:S02]  /*0b80*/  CS2R R90, SRZ ;  /* 0x00000000005a7805 */ /* 0x000fe4000001ff00 */
[----:B------:R-:W-:Y:S01]  /*0b90*/  CS2R R88, SRZ ;  /* 0x0000000000587805 */ /* 0x000fe2000001ff00 */
[----:B------:R-:W5:Y:S08]  /*0ba0*/  LDG.E.128 R96, desc[UR4][R96.64] ;  /* 0x0000000460607981 */ /* 0x000f70000c1e1d00 */
[----:B------:R-:W-:-:S04]  /*0bb0*/  @P0 IADD3 R102, P1, R102, UR8, RZ ;  /* 0x0000000866660c10 */ /* 0x000fc8000ff3e0ff */
[----:B------:R-:W-:Y:S02]  /*0bc0*/  @P0 IADD3.X R103, R84, UR9, RZ, P1, !PT ;  /* 0x0000000954670c10 */ /* 0x000fe40008ffe4ff */
[----:B------:R-:W-:Y:S02]  /*0bd0*/  CS2R R84, SRZ ;  /* 0x0000000000547805 */ /* 0x000fe4000001ff00 */
[----:B------:R-:W-:Y:S01]  /*0be0*/  ISETP.NE.U32.AND P1, PT, RZ, UR6, PT ;  /* 0x00000006ff007c0c */ /* 0x000fe2000bf25070 */
[----:B---3--:R-:W-:Y:S01]  /*0bf0*/  IMAD.WIDE.U32 R92, R127, 0x10, R92 ;  /* 0x000000107f5c7825 */ /* 0x008fe200078e005c */
[----:B------:R4:W5:Y:S02]  /*0c00*/  @P0 LDG.E.128 R88, desc[UR4][R102.64] ;  /* 0x0000000466580981 */ /* 0x000964000c1e1d00 */
[----:B------:R-:W-:-:S03]  /*0c10*/  ISETP.NE.AND.EX P1, PT, RZ, UR7, PT, P1 ;  /* 0x00000007ff007c0c */ /* 0x000fc6000bf25310 */
[----:B------:R-:W5:Y:S10]  /*0c20*/  LDG.E.128 R92, desc[UR4][R92.64] ;  /* 0x000000045c5c7981 */ /* 0x000f74000c1e1d00 */
[----:B------:R-:W-:-:S04]  /*0c30*/  @P1 LEA R100, P3, R127, UR6, 0x4 ;  /* 0x000000067f641c11 */ /* 0x000fc8000f8620ff */
[----:B------:R-:W-:-:S05]  /*0c40*/  @P1 LEA.HI.X R101, R127, UR7, RZ, 0x4, P3 ;  /* 0x000000077f651c11 */ /* 0x000fca00098f24ff */
[----:B------:R4:W5:Y:S01]  /*0c50*/  @P1 LDG.E.128 R84, desc[UR4][R100.64] ;  /* 0x0000000464541981 */ /* 0x000962000c1e1d00 */
[----:B------:R-:W-:-:S07]  /*0c60*/  IADD3 R127, R127, 0x100, RZ ;  /* 0x000001007f7f7810 */ /* 0x000fce0007ffe0ff */
.L_x_24137:
[----:B------:R-:W-:Y:S05]  /*0c70*/  BSYNC B0 ;  /* 0x0000000000007941 */ /* 0x000fea0003800000 */
.L_x_24136:
[----:B------:R-:W-:Y:S01]  /*0c80*/  ISETP.GE.U32.AND P0, PT, R3, 0x700, PT ;  /* 0x000007000300780c */ /* 0x000fe20003f06070 */
[----:B------:R-:W-:Y:S01]  /*0c90*/  BSSY B0, `(.L_x_24138) ;  /* 0x000001e000007945 */ /* 0x000fe20003800000 */
[----:B------:R-:W-:-:S11]  /*0ca0*/  LOP3.LUT R186, R186, 0xffffff7f, RZ, 0xc0, !PT ;  /* 0xffffff7fbaba7812 */ /* 0x000fd600078ec0ff */
[----:B------:R-:W-:Y:S01]  /*0cb0*/  @P0 LOP3.LUT R186, R186, 0x80, RZ, 0xfc, !PT ;  /* 0x00000080baba0812 */ /* 0x000fe200078efcff */
[----:B------:R-:W-:Y:S06]  /*0cc0*/  @!P0 BRA `(.L_x_24139) ;  /* 0x0000000000688947 */ /* 0x000fec0003800000 */
[C---:B------:R-:W-:Y:S01]  /*0cd0*/  IMAD.SHL.U32 R118, R127.reuse, 0x10, RZ ;  /* 0x000000107f767824 */ /* 0x040fe200078e00ff */
[----:B------:R-:W-:Y:S01]  /*0ce0*/  ULDC.64 UR6, c[0x0][0x268] ;  /* 0x00009a0000067ab9 */ /* 0x000fe20000000a00 */
[----:B----4-:R-:W-:Y:S01]  /*0cf0*/  SHF.L.U64.HI R100, R127, 0x4, RZ ;  /* 0x000000047f647819 */ /* 0x010fe200000102ff */
[----:B------:R-:W4:Y:S01]  /*0d00*/  LDC.64 R108, c[0x0][0x260] ;  /* 0x00009800ff6c7b82 */ /* 0x000f220000000a00 */
[----:B------:R-:W-:Y:S02]  /*0d10*/  CS2R R102, SRZ ;  /* 0x0000000000667805 */ /* 0x000fe4000001ff00 */
[----:B------:R-:W-:-:S04]  /*0d20*/  IADD3 R112, P0, R118, UR6, RZ ;  /* 0x0000000676707c10 */ /* 0x000fc8000ff1e0ff */
[----:B------:R-:W-:Y:S01]  /*0d30*/  IADD3.X R113, R100, UR7, RZ, P0, !PT ;  /* 0x0000000764717c10 */ /* 0x000fe200087fe4ff */
[----:B------:R-:W-:Y:S02]  /*0d40*/  ULDC.64 UR6, c[0x0][0x2d0] ;  /* 0x0000b40000067ab9 */ /* 0x000fe40000000a00 */
[----:B------:R-:W-:Y:S02]  /*0d50*/  ISETP.NE.U32.AND P0, PT, RZ, UR6, PT ;  /* 0x00000006ff007c0c */ /* 0x000fe4000bf05070 */
[----:B------:R-:W-:Y:S02]  /*0d60*/  CS2R R106, SRZ ;  /* 0x00000000006a7805 */ /* 0x000fe4000001ff00 */
[----:B------:R-:W-:Y:S01]  /*0d70*/  CS2R R104, SRZ ;  /* 0x0000000000687805 */ /* 0x000fe2000001ff00 */
[----:B------:R-:W5:Y:S01]  /*0d80*/  LDG.E.128 R112, desc[UR4][R112.64] ;  /* 0x0000000470707981 */ /* 0x000f62000c1e1d00 */
[----:B------:R-:W-:-:S13]  /*0d90*/  ISETP.NE.AND.EX P0, PT, RZ, UR7, PT, P0 ;  /* 0x00000007ff007c0c */ /* 0x000fda000bf05300 */
[----:B------:R-:W-:-:S04]  /*0da0*/  @P0 IADD3 R118, P1, R118, UR6, RZ ;  /* 0x0000000676760c10 */ /* 0x000fc8000ff3e0ff */
[----:B------:R-:W-:Y:S01]  /*0db0*/  @P0 IADD3.X R119, R100, UR7, RZ, P1, !PT ;  /* 0x0000000764770c10 */ /* 0x000fe20008ffe4ff */
[----:B------:R-:W-:Y:S01]  /*0dc0*/  ULDC.64 UR6, c[0x0][0x2c8] ;  /* 0x0000b20000067ab9 */ /* 0x000fe20000000a00 */
[----:B------:R-:W-:Y:S02]  /*0dd0*/  CS2R R100, SRZ ;  /* 0x0000000000647805 */ /* 0x000fe4000001ff00 */
[----:B------:R-:W-:Y:S01]  /*0de0*/  ISETP.NE.U32.AND P1, PT, RZ, UR6, PT ;  /* 0x00000006ff007c0c */ /* 0x000fe2000bf25070 */
[----:B----4-:R-:W-:Y:S01]  /*0df0*/  IMAD.WIDE.U32 R108, R127, 0x10, R108 ;  /* 0x000000107f6c7825 */ /* 0x010fe200078e006c */
[----:B------:R4:W5:Y:S02]  /*0e00*/  @P0 LDG.E.128 R104, desc[UR4][R118.64] ;  /* 0x0000000476680981 */ /* 0x000964000c1e1d00 */
[----:B------:R-:W-:-:S03]  /*0e10*/  ISETP.NE.AND.EX P1, PT, RZ, UR7, PT, P1 ;  /* 0x00000007ff007c0c */ /* 0x000fc6000bf25310 */
[----:B------:R-:W5:Y:S10]  /*0e20*/  LDG.E.128 R108, desc[UR4][R108.64] ;  /* 0x000000046c6c7981 */ /* 0x000f74000c1e1d00 */
[----:B------:R-:W-:-:S04]  /*0e30*/  @P1 LEA R116, P3, R127, UR6, 0x4 ;  /* 0x000000067f741c11 */ /* 0x000fc8000f8620ff */
[----:B------:R-:W-:-:S05]  /*0e40*/  @P1 LEA.HI.X R117, R127, UR7, RZ, 0x4, P3 ;  /* 0x000000077f751c11 */ /* 0x000fca00098f24ff */
[----:B------:R4:W5:Y:S01]  /*0e50*/  @P1 LDG.E.128 R100, desc[UR4][R116.64] ;  /* 0x0000000474641981 */ /* 0x000962000c1e1d00 */
[----:B------:R-:W-:-:S07]  /*0e60*/  IADD3 R127, R127, 0x100, RZ ;  /* 0x000001007f7f7810 */ /* 0x000fce0007ffe0ff */
.L_x_24139:
[----:B------:R-:W-:Y:S05]  /*0e70*/  BSYNC B0 ;  /* 0x0000000000007941 */ /* 0x000fea0003800000 */
.L_x_24138:
[----:B------:R-:W-:Y:S01]  /*0e80*/  ISETP.GE.U32.AND P0, PT, R3, 0x800, PT ;  /* 0x000008000300780c */ /* 0x000fe20003f06070 */
[----:B------:R-:W-:Y:S01]  /*0e90*/  BSSY B0, `(.L_x_24140) ;  /* 0x000001d000007945 */ /* 0x000fe20003800000 */
[----:B------:R-:W-:-:S11]  /*0ea0*/  LOP3.LUT R186, R186, 0xffffffdf, RZ, 0xc0, !PT ;  /* 0xffffffdfbaba7812 */ /* 0x000fd600078ec0ff */
[----:B------:R-:W-:Y:S01]  /*0eb0*/  @P0 LOP3.LUT R186, R186, 0x20, RZ, 0xfc, !PT ;  /* 0x00000020baba0812 */ /* 0x000fe200078efcff */
[----:B------:R-:W-:Y:S06]  /*0ec0*/  @!P0 BRA `(.L_x_24141) ;  /* 0x0000000000648947 */ /* 0x000fec0003800000 */
[----:B------:R-:W-:Y:S01]  /*0ed0*/  SHF.L.U32 R134, R127, 0x4, RZ ;  /* 0x000000047f867819 */ /* 0x000fe200000006ff */
[----:B------:R-:W-:Y:S01]  /*0ee0*/  ULDC.64 UR6, c[0x0][0x268] ;  /* 0x00009a0000067ab9 */ /* 0x000fe20000000a00 */
[----:B----4-:R-:W-:Y:S01]  /*0ef0*/  SHF.R.U32.HI R116, RZ, 0x1c, R127 ;  /* 0x0000001cff747819 */ /* 0x010fe2000001167f */
[----:B------:R-:W4:Y:S01]  /*0f00*/  LDC.64 R124, c[0x0][0x260] ;  /* 0x00009800ff7c7b82 */ /* 0x000f220000000a00 */
[----:B------:R-:W-:Y:S02]  /*0f10*/  IADD3 R128, P0, R134, UR6, RZ ;  /* 0x0000000686807c10 */ /* 0x000fe4000ff1e0ff */
[----:B------:R-:W-:Y:S02]  /*0f20*/  CS2R R118, SRZ ;  /* 0x0000000000767805 */ /* 0x000fe4000001ff00 */
[----:B------:R-:W-:Y:S01]  /*0f30*/  IADD3.X R129, R116, UR7, RZ, P0, !PT ;  /* 0x0000000774817c10 */ /* 0x000fe200087fe4ff */
[----:B------:R-:W-:Y:S02]  /*0f40*/  ULDC.64 UR6, c[0x0][0x2d0] ;  /* 0x0000b40000067ab9 */ /* 0x000fe40000000a00 */
[----:B------:R-:W-:-:S02]  /*0f50*/  ISETP.NE.U32.AND P0, PT, RZ, UR6, PT ;  /* 0x00000006ff007c0c */ /* 0x000fc4000bf05070 */
        /* <DEDUP_REMOVED lines=11> */
[----:B------:R-:W-:-:S13]  /*1010*/  ISETP.NE.AND.EX P1, PT, RZ, UR7, PT, P1 ;  /* 0x00000007ff007c0c */ /* 0x000fda000bf25310 */
[----:B------:R-:W-:-:S04]  /*1020*/  @P1 LEA R132, P3, R127, UR6, 0x4 ;  /* 0x000000067f841c11 */ /* 0x000fc8000f8620ff */
[----:B------:R-:W-:Y:S02]  /*1030*/  @P1 LEA.HI.X R133, R127, UR7, RZ, 0x4, P3 ;  /* 0x000000077f851c11 */ /* 0x000fe400098f24ff */
[----:B------:R-:W5:Y:S04]  /*1040*/  LDG.E.128 R124, desc[UR4][R124.64] ;  /* 0x000000047c7c7981 */ /* 0x000f68000c1e1d00 */
[----:B------:R4:W5:Y:S03]  /*1050*/  @P1 LDG.E.128 R116, desc[UR4][R132.64] ;  /* 0x0000000484741981 */ /* 0x000966000c1e1d00 */
.L_x_24141:
[----:B------:R-:W-:Y:S05]  /*1060*/  BSYNC B0 ;  /* 0x0000000000007941 */ /* 0x000fea0003800000 */
.L_x_24140:
[----:B------:R-:W0:Y:S01]  /*1070*/  S2UR UR6, SR_CTAID.X ;  /* 0x00000000000679c3 */ /* 0x000e220000002500 */
[----:B------:R-:W-:Y:S01]  /*1080*/  ULDC UR7, c[0x0][0x214] ;  /* 0x0000850000077ab9 */ /* 0x000fe20000000800 */
[----:B------:R-:W-:-:S06]  /*1090*/  ULDC.64 UR8, c[0x0][0x230] ;  /* 0x00008c0000087ab9 */ /* 0x000fcc0000000a00 */
[----:B----4-:R-:W4:Y:S01]  /*10a0*/  LDC.64 R132, c[0x0][0x228] ;  /* 0x00008a00ff847b82 */ /* 0x010f220000000a00 */
[----:B0-----:R-:W-:-:S04]  /*10b0*/  LEA.HI R177, R2, UR6, RZ, 0x18 ;  /* 0x0000000602b17c11 */ /* 0x001fc8000f8fc0ff */
[----:B------:R-:W-:Y:S02]  /*10c0*/  ISETP.GE.AND P0, PT, R177, UR7, PT ;  /* 0x00000007b1007c0c */ /* 0x000fe4000bf06270 */
[----:B----4-:R-:W-:-:S04]  /*10d0*/  LOP3.LUT P1, RZ, R132, UR8, RZ, 0xfc, !PT ;  /* 0x0000000884ff7c12 */ /* 0x010fc8000f82fcff */
[----:B------:R-:W-:-:S07]  /*10e0*/  LOP3.LUT P1, RZ, R133, UR9, RZ, 0xfc, P1 ;  /* 0x0000000985ff7c12 */ /* 0x000fce000882fcff */
[----:B------:R-:W-:Y:S06]  /*10f0*/  @P0 EXIT ;  /* 0x000000000000094d */ /* 0x000fec0003800000 */
[----:B------:R-:W-:Y:S01]  /*1100*/  SHF.R.S32.HI R0, RZ, 0x2, R0 ;  /* 0x00000002ff007819 */ /* 0x000fe20000011400 */
[----:B------:R-:W-:Y:S01]  /*1110*/  ULDC.U8 UR6, c[0x0][0x2a0] ;  /* 0x0000a80000067ab9 */ /* 0x000fe20000000000 */
[----:B------:R-:W-:Y:S01]  /*1120*/  LOP3.LUT R133, R2, 0xe0, RZ, 0xc0, !PT ;  /* 0x000000e002857812 */ /* 0x000fe200078ec0ff */
        /* <DEDUP_REMOVED lines=11> */
[----:B------:R-:W-:Y:S01]  /*11e0*/  ISETP.NE.AND P0, PT, RZ, UR6, PT ;  /* 0x00000006ff007c0c */ /* 0x000fe2000bf05270 */
[----:B------:R-:W-:Y:S01]  /*11f0*/  IMAD.IADD R133, R133, 0x1, R0 ;  /* 0x0000000185857824 */ /* 0x000fe200078e0200 */
[----:B------:R-:W-:-:S04]  /*1200*/  LOP3.LUT R135, R134, 0x3e0, RZ, 0xc0, !PT ;  /* 0x000003e086877812 */ /* 0x000fc800078ec0ff */
[----:B------:R-:W-:Y:S02]  /*1210*/  SHF.L.U32 R133, R133, 0x2, RZ ;  /* 0x0000000285857819 */ /* 0x000fe400000006ff */
[----:B------:R-:W-:Y:S02]  /*1220*/  VIADDMNMX R135, R132, -R135, RZ, !PT ;  /* 0x8000008784877246 */ /* 0x000fe400078001ff */
[----:B------:R-:W-:Y:S02]  /*1230*/  I2FP.F32.U32 R133, R133 ;  /* 0x0000008500857245 */ /* 0x000fe40000201000 */
[----:B------:R-:W-:Y:S02]  /*1240*/  VIMNMX R135, R135, 0x20, PT ;  /* 0x0000002087877848 */ /* 0x000fe40003fe0100 */
[----:B------:R0:W4:Y:S02]  /*1250*/  MUFU.RCP R178, R133 ;  /* 0x0000008500b27308 */ /* 0x0001240000001000 */
[----:B------:R-:W-:Y:S01]  /*1260*/  IADD3 R135, R0, R135, RZ ;  /* 0x0000008700877210 */ /* 0x000fe20007ffe0ff */
[----:B------:R-:W-:-:S03]  /*1270*/  HFMA2.MMA R0, -RZ, RZ, 0, 5.9604644775390625e-08 ;  /* 0x00000001ff007435 */ /* 0x000fc600000001ff */
[----:B------:R-:W-:-:S08]  /*1280*/  SHF.L.U32 R179, R135, 0x2, RZ ;  /* 0x0000000287b37819 */ /* 0x000fd000000006ff */
.L_x_24303:
[----:B------:R-:W-:Y:S01]  /*1290*/  IMAD R180, R177, UR10, RZ ;  /* 0x0000000ab1b47c24 */ /* 0x000fe2000f8e02ff */
[----:B------:R-:W-:Y:S04]  /*12a0*/  BSSY B0, `(.L_x_24142) ;  /* 0x0000046000007945 */ /* 0x000fe80003800000 */
[----:B------:R-:W-:-:S04]  /*12b0*/  SHF.R.S32.HI R181, RZ, 0x1f, R180 ;  /* 0x0000001fffb57819 */ /* 0x000fc800000114b4 */
[----:B------:R-:W-:-:S04]  /*12c0*/  LEA.HI R181, R181, R180, RZ, 0x2 ;  /* 0x000000b4b5b57211 */ /* 0x000fc800078f10ff */
[----:B------:R-:W-:-:S05]  /*12d0*/  LEA.HI.SX32 R180, R181, R176, 0x1e ;  /* 0x000000b0b5b47211 */ /* 0x000fca00078ff2ff */
[----:B------:R-:W-:Y:S01]  /*12e0*/  IMAD.MOV.U32 R181, RZ, RZ, R180 ;  /* 0x000000ffffb57224 */ /* 0x000fe200078e00b4 */
[----:B----4-:R-:W-:Y:S06]  /*12f0*/  @!P2 BRA `(.L_x_24143) ;  /* 0x000000040000a947 */ /* 0x010fec0003800000 */
        /* <DEDUP_REMOVED lines=21> */
.L_x_24145:
[----:B-----5:R-:W-:Y:S01]  /*1450*/  FADD.FTZ R168, R136, R168 ;  /* 0x000000a888a87221 */ /* 0x020fe20000010000 */
[----:B------:R-:W-:Y:S06]  /*1460*/  BRA `(.L_x_24146) ;  /* 0x0000000000087947 */ /* 0x000fec0003800000 */
.L_x_24144:
[----:B-----5:R-:W-:-:S04]  /*1470*/  FADD.FTZ R168, R132, R168 ;  /* 0x000000a884a87221 */ /* 0x020fc80000010000 */
[----:B------:R-:W-:-:S07]  /*1480*/  @P3 FADD.FTZ R168, R136, R168 ;  /* 0x000000a888a83221 */ /* 0x000fce0000010000 */
.L_x_24146:
[----:B-----5:R-:W-:-:S07]  /*1490*/  MOV R140, R168 ;  /* 0x000000a8008c7202 */ /* 0x020fce0000000f00 */
.L_x_24147:
[----:B------:R-:W-:Y:S05]  /*14a0*/  @P4 BRA `(.L_x_24148) ;  /* 0x00000000001c4947 */ /* 0x000fea0003800000 */
[----:B------:R-:W-:-:S04]  /*14b0*/  ISETP.NE.U32.AND P5, PT, RZ, UR14, PT ;  /* 0x0000000eff007c0c */ /* 0x000fc8000bfa5070 */
[----:B------:R-:W-:-:S13]  /*14c0*/  ISETP.NE.AND.EX P5, PT, RZ, UR15, PT, P5 ;  /* 0x0000000fff007c0c */ /* 0x000fda000bfa5350 */
[----:B------:R-:W-:Y:S05]  /*14d0*/  @P5 BRA `(.L_x_24149) ;  /* 0x0000000000085947 */ /* 0x000fea0003800000 */
[----:B------:R-:W-:Y:S05]  /*14e0*/  @P1 BRA `(.L_x_24150) ;  /* 0x0000000000141947 */ /* 0x000fea0003800000 */
[----:B------:R-:W-:Y:S05]  /*14f0*/  BRA `(.L_x_24151) ;  /* 0x0000000000147947 */ /* 0x000fea0003800000 */
.L_x_24149:
[----:B-----5:R-:W-:Y:S01]  /*1500*/  FADD.FTZ R169, R137, R169 ;  /* 0x000000a989a97221 */ /* 0x020fe20000010000 */
[----:B------:R-:W-:Y:S06]  /*1510*/  BRA `(.L_x_24150) ;  /* 0x0000000000087947 */ /* 0x000fec0003800000 */
.L_x_24148:
[----:B-----5:R-:W-:-:S04]  /*1520*/  FADD.FTZ R169, R133, R169 ;  /* 0x000000a985a97221 */ /* 0x020fc80000010000 */
[----:B------:R-:W-:-:S07]  /*1530*/  @P3 FADD.FTZ R169, R137, R169 ;  /* 0x000000a989a93221 */ /* 0x000fce0000010000 */
.L_x_24150:
[----:B-----5:R-:W-:-:S07]  /*1540*/  MOV R141, R169 ;  /* 0x000000a9008d7202 */ /* 0x020fce0000000f00 */
.L_x_24151:
[----:B------:R-:W-:Y:S05]  /*1550*/  @P4 BRA `(.L_x_24152) ;  /* 0x00000000001c4947 */ /* 0x000fea0003800000 */
[----:B------:R-:W-:-:S04]  /*1560*/  ISETP.NE.U32.AND P5, PT, RZ, UR14, PT ;  /* 0x0000000eff007c0c */ /* 0x000fc8000bfa5070 */
[----:B------:R-:W-:-:S13]  /*1570*/  ISETP.NE.AND.EX P5, PT, RZ, UR15, PT, P5 ;  /* 0x0000000fff007c0c */ /* 0x000fda000bfa5350 */
[----:B------:R-:W-:Y:S05]  /*1580*/  @P5 BRA `(.L_x_24153) ;  /* 0x0000000000085947 */ /* 0x000fea0003800000 */
[----:B------:R-:W-:Y:S05]  /*1590*/  @P1 BRA `(.L_x_24154) ;  /* 0x0000000000141947 */ /* 0x000fea0003800000 */
[----:B------:R-:W-:Y:S05]  /*15a0*/  BRA `(.L_x_24155) ;  /* 0x0000000000147947 */ /* 0x000fea0003800000 */
.L_x_24153:
[----:B-----5:R-:W-:Y:S01]  /*15b0*/  FADD.FTZ R170, R138, R170 ;  /* 0x000000aa8aaa7221 */ /* 0x020fe20000010000 */
[----:B------:R-:W-:Y:S06]  /*15c0*/  BRA `(.L_x_24154) ;  /* 0x0000000000087947 */ /* 0x000fec0003800000 */
.L_x_24152:
[----:B-----5:R-:W-:-:S04]  /*15d0*/  FADD.FTZ R170, R134, R170 ;  /* 0x000000aa86aa7221 */ /* 0x020fc80000010000 */
[----:B------:R-:W-:-:S07]  /*15e0*/  @P3 FADD.FTZ R170, R138, R170 ;  /* 0x000000aa8aaa3221 */ /* 0x000fce0000010000 */
.L_x_24154:
[----:B-----5:R-:W-:-:S07]  /*15f0*/  MOV R142, R170 ;  /* 0x000000aa008e7202 */ /* 0x020fce0000000f00 */
.L_x_24155:
[----:B------:R-:W-:Y:S05]  /*1600*/  @P4 BRA `(.L_x_24156) ;  /* 0x00000000001c4947 */ /* 0x000fea0003800000 */
[----:B------:R-:W-:-:S04]  /*1610*/  ISETP.NE.U32.AND P3, PT, RZ, UR14, PT ;  /* 0x0000000eff007c0c */ /* 0x000fc8000bf65070 */
[----:B------:R-:W-:-:S13]  /*1620*/  ISETP.NE.AND.EX P3, PT, RZ, UR15, PT, P3 ;  /* 0x0000000fff007c0c */ /* 0x000fda000bf65330 */
[----:B------:R-:W-:Y:S05]  /*1630*/  @P3 BRA `(.L_x_24157) ;  /* 0x0000000000083947 */ /* 0x000fea0003800000 */
[----:B------:R-:W-:Y:S05]  /*1640*/  @P1 BRA `(.L_x_24158) ;  /* 0x0000000000141947 */ /* 0x000fea0003800000 */
[----:B------:R-:W-:Y:S05]  /*1650*/  BRA `(.L_x_24159) ;  /* 0x0000000000147947 */ /* 0x000fea0003800000 */
.L_x_24157:
[----:B-----5:R-:W-:Y:S01]  /*1660*/  FADD.FTZ R171, R139, R171 ;  /* 0x000000ab8bab7221 */ /* 0x020fe20000010000 */
[----:B------:R-:W-:Y:S06]  /*1670*/  BRA `(.L_x_24158) ;  /* 0x0000000000087947 */ /* 0x000fec0003800000 */
.L_x_24156:
[----:B-----5:R-:W-:-:S04]  /*1680*/  FADD.FTZ R171, R135, R171 ;  /* 0x000000ab87ab7221 */ /* 0x020fc80000010000 */
[----:B------:R-:W-:-:S07]  /*1690*/  @P3 FADD.FTZ R171, R139, R171 ;  /* 0x000000ab8bab3221 */ /* 0x000fce0000010000 */
.L_x_24158:
[----:B-----5:R-:W-:-:S07]  /*16a0*/  MOV R143, R171 ;  /* 0x000000ab008f7202 */ /* 0x020fce0000000f00 */
.L_x_24159:
[----:B------:R-:W0:Y:S01]  /*16b0*/  @P1 LDC.64 R182, c[0x0][0x238] ;  /* 0x00008e00ffb61b82 */ /* 0x000e220000000a00 */
[C---:B------:R-:W-:Y:S01]  /*16c0*/  VIADD R181, R180.reuse, 0x100 ;  /* 0x00000100b4b57836 */ /* 0x040fe20000000000 */
[----:B0-----:R-:W-:-:S04]  /*16d0*/  @P1 LEA R182, P3, R180, R182, 0x4 ;  /* 0x000000b6b4b61211 */ /* 0x001fc800078620ff */
[----:B------:R-:W-:-:S05]  /*16e0*/  @P1 LEA.HI.X R183, R180, R183, RZ, 0x4, P3 ;  /* 0x000000b7b4b71211 */ /* 0x000fca00018f24ff */
[----:B------:R0:W-:Y:S04]  /*16f0*/  @P1 STG.E.128 desc[UR4][R182.64], R140 ;  /* 0x0000008cb6001986 */ /* 0x0001e8000c101d04 */
.L_x_24143:
[----:B------:R-:W-:Y:S05]  /*1700*/  BSYNC B0 ;  /* 0x0000000000007941 */ /* 0x000fea0003800000 */
.L_x_24142:
[----:B------:R-:W-:Y:S01]  /*1710*/  ISETP.GE.U32.AND P3, PT, R3, 0x200, PT ;  /* 0x000002000300780c */ /* 0x000fe20003f66070 */
[----:B------:R-:W-:-:S12]  /*1720*/  BSSY B0, `(.L_x_24160) ;  /* 0x0000042000007945 */ /* 0x000fd80003800000 */
[----:B------:R-:W-:Y:S05]  /*1730*/  @!P3 BRA `(.L_x_24161) ;  /* 0x000000040000b947 */ /* 0x000fea0003800000 */
[----:B------:R-:W-:Y:S01]  /*1740*/  ISETP.NE.U32.AND P4, PT, RZ, UR12, PT ;  /* 0x0000000cff007c0c */ /* 0x000fe2000bf85070 */
[----:B------:R-:W1:Y:S03]  /*1750*/  LDC.64 R172, c[0x0][0x220] ;  /* 0x00008800ffac7b82 */ /* 0x000e660000000a00 */
[----:B------:R-:W-:-:S13]  /*1760*/  ISETP.NE.AND.EX P4, PT, RZ, UR13, PT, P4 ;  /* 0x0000000dff007c0c */ /* 0x000fda000bf85340 */
[----:B0-----:R-:W-:-:S04]  /*1770*/  @P4 LEA R182, P3, R181, UR12, 0x4 ;  /* 0x0000000cb5b64c11 */ /* 0x001fc8000f8620ff */
[C---:B------:R-:W-:Y:S02]  /*1780*/  @P4 LEA.HI.X R183, R181.reuse, UR13, RZ, 0x4, P3 ;  /* 0x0000000db5b74c11 */ /* 0x040fe400098f24ff */
[----:B------:R-:W-:Y:S01]  /*1790*/  ISETP.NE.U32.AND P3, PT, RZ, UR14, PT ;  /* 0x0000000eff007c0c */ /* 0x000fe2000bf65070 */
[----:B-1----:R-:W-:Y:S02]  /*17a0*/  IMAD.WIDE.U32 R172, R181, 0x10, R172 ;  /* 0x00000010b5ac7825 */ /* 0x002fe400078e00ac */
[----:B-----5:R0:W5:Y:S01]  /*17b0*/  @P4 LDG.E.128 R132, desc[UR4][R182.64] ;  /* 0x00000004b6844981 */ /* 0x020162000c1e1d00 */
        /* <DEDUP_REMOVED lines=13> */
.L_x_24163:
[----:B-----5:R-:W-:Y:S01]  /*1890*/  FADD.FTZ R172, R136, R172 ;  /* 0x000000ac88ac7221 */ /* 0x020fe20000010000 */
[----:B------:R-:W-:Y:S06]  /*18a0*/  BRA `(.L_x_24164) ;  /* 0x0000000000087947 */ /* 0x000fec0003800000 */
.L_x_24162:
[----:B-----5:R-:W-:-:S04]  /*18b0*/  FADD.FTZ R172, R132, R172 ;  /* 0x000000ac84ac7221 */ /* 0x020fc80000010000 */
[----:B------:R-:W-:-:S07]  /*18c0*/  @P3 FADD.FTZ R172, R136, R172 ;  /* 0x000000ac88ac3221 */ /* 0x000fce0000010000 */
.L_x_24164:
[----:B-----5:R-:W-:-:S07]  /*18d0*/  MOV R140, R172 ;  /* 0x000000ac008c7202 */ /* 0x020fce0000000f00 */
.L_x_24165:
[----:B------:R-:W-:Y:S05]  /*18e0*/  @P4 BRA `(.L_x_24166) ;  /* 0x00000000001c4947 */ /* 0x000fea0003800000 */
[----:B------:R-:W-:-:S04]  /*18f0*/  ISETP.NE.U32.AND P5, PT, RZ, UR14, PT ;  /* 0x0000000eff007c0c */ /* 0x000fc8000bfa5070 */
[----:B------:R-:W-:-:S13]  /*1900*/  ISETP.NE.AND.EX P5, PT, RZ, UR15, PT, P5 ;  /* 0x0000000fff007c0c */ /* 0x000fda000bfa5350 */
[----:B------:R-:W-:Y:S05]  /*1910*/  @P5 BRA `(.L_x_24167) ;  /* 0x0000000000085947 */ /* 0x000fea0003800000 */
[----:B------:R-:W-:Y:S05]  /*1920*/  @P1 BRA `(.L_x_24168) ;  /* 0x0000000000141947 */ /* 0x000fea0003800000 */
[----:B------:R-:W-:Y:S05]  /*1930*/  BRA `(.L_x_24169) ;  /* 0x0000000000147947 */ /* 0x000fea0003800000 */
.L_x_24167:
[----:B-----5:R-:W-:Y:S01]  /*1940*/  FADD.FTZ R173, R137, R173 ;  /* 0x000000ad89ad7221 */ /* 0x020fe20000010000 */
[----:B------:R-:W-:Y:S06]  /*1950*/  BRA `(.L_x_24168) ;  /* 0x0000000000087947 */ /* 0x000fec0003800000 */
.L_x_24166:
[----:B-----5:R-:W-:-:S04]  /*1960*/  FADD.FTZ R173, R133, R173 ;  /* 0x000000ad85ad7221 */ /* 0x020fc80000010000 */
[----:B------:R-:W-:-:S07]  /*1970*/  @P3 FADD.FTZ R173, R137, R173 ;  /* 0x000000ad89ad3221 */ /* 0x000fce0000010000 */
.L_x_24168:
[----:B-----5:R-:W-:-:S07]  /*1980*/  MOV R141, R173 ;  /* 0x000000ad008d7202 */ /* 0x020fce0000000f00 */
.L_x_24169:
[----:B------:R-:W-:Y:S05]  /*1990*/  @P4 BRA `(.L_x_24170) ;  /* 0x00000000001c4947 */ /* 0x000fea0003800000 */
[----:B------:R-:W-:-:S04]  /*19a0*/  ISETP.NE.U32.AND P5, PT, RZ, UR14, PT ;  /* 0x0000000eff007c0c */ /* 0x000fc8000bfa5070 */
[----:B------:R-:W-:-:S13]  /*19b0*/  ISETP.NE.AND.EX P5, PT, RZ, UR15, PT, P5 ;  /* 0x0000000fff007c0c */ /* 0x000fda000bfa5350 */
[----:B------:R-:W-:Y:S05]  /*19c0*/  @P5 BRA `(.L_x_24171) ;  /* 0x0000000000085947 */ /* 0x000fea0003800000 */
[----:B------:R-:W-:Y:S05]  /*19d0*/  @P1 BRA `(.L_x_24172) ;  /* 0x0000000000141947 */ /* 0x000fea0003800000 */
[----:B------:R-:W-:Y:S05]  /*19e0*/  BRA `(.L_x_24173) ;  /* 0x0000000000147947 */ /* 0x000fea0003800000 */
.L_x_24171:
[----:B-----5:R-:W-:Y:S01]  /*19f0*/  FADD.FTZ R174, R138, R174 ;  /* 0x000000ae8aae7221 */ /* 0x020fe20000010000 */
[----:B------:R-:W-:Y:S06]  /*1a00*/  BRA `(.L_x_24172) ;  /* 0x0000000000087947 */ /* 0x000fec0003800000 */
.L_x_24170:
[----:B-----5:R-:W-:-:S04]  /*1a10*/  FADD.FTZ R174, R134, R174 ;  /* 0x000000ae86ae7221 */ /* 0x020fc80000010000 */
[----:B------:R-:W-:-:S07]  /*1a20*/  @P3 FADD.FTZ R174, R138, R174 ;  /* 0x000000ae8aae3221 */ /* 0x000fce0000010000 */
.L_x_24172:
[----:B-----5:R-:W-:-:S07]  /*1a30*/  MOV R142, R174 ;  /* 0x000000ae008e7202 */ /* 0x020fce0000000f00 */
.L_x_24173:
[----:B------:R-:W-:Y:S05]  /*1a40*/  @P4 BRA `(.L_x_24174) ;  /* 0x00000000001c4947 */ /* 0x000fea0003800000 */
[----:B------:R-:W-:-:S04]  /*1a50*/  ISETP.NE.U32.AND P3, PT, RZ, UR14, PT ;  /* 0x0000000eff007c0c */ /* 0x000fc8000bf65070 */
[----:B------:R-:W-:-:S13]  /*1a60*/  ISETP.NE.AND.EX P3, PT, RZ, UR15, PT, P3 ;  /* 0x0000000fff007c0c */ /* 0x000fda000bf65330 */
[----:B------:R-:W-:Y:S05]  /*1a70*/  @P3 BRA `(.L_x_24175) ;  /* 0x0000000000083947 */ /* 0x000fea0003800000 */
[----:B------:R-:W-:Y:S05]  /*1a80*/  @P1 BRA `(.L_x_24176) ;  /* 0x0000000000141947 */ /* 0x000fea0003800000 */
[----:B------:R-:W-:Y:S05]  /*1a90*/  BRA `(.L_x_24177) ;  /* 0x0000000000147947 */ /* 0x000fea0003800000 */
.L_x_24175:
[----:B-----5:R-:W-:Y:S01]  /*1aa0*/  FADD.FTZ R175, R139, R175 ;  /* 0x000000af8baf7221 */ /* 0x020fe20000010000 */
[----:B------:R-:W-:Y:S06]  /*1ab0*/  BRA `(.L_x_24176) ;  /* 0x0000000000087947 */ /* 0x000fec0003800000 */
.L_x_24174:
[----:B-----5:R-:W-:-:S04]  /*1ac0*/  FADD.FTZ R175, R135, R175 ;  /* 0x000000af87af7221 */ /* 0x020fc80000010000 */
[----:B------:R-:W-:-:S07]  /*1ad0*/  @P3 FADD.FTZ R175, R139, R175 ;  /* 0x000000af8baf3221 */ /* 0x000fce0000010000 */
.L_x_24176:
[----:B-----5:R-:W-:-:S07]  /*1ae0*/  MOV R143, R175 ;  /* 0x000000af008f7202 */ /* 0x020fce0000000f00 */
.L_x_24177:
[----:B------:R-:W0:Y:S02]  /*1af0*/  @P1 LDC.64 R182, c[0x0][0x238] ;  /* 0x00008e00ffb61b82 */ /* 0x000e240000000a00 */
[----:B0-----:R-:W-:-:S04]  /*1b00*/  @P1 LEA R182, P3, R181, R182, 0x4 ;  /* 0x000000b6b5b61211 */ /* 0x001fc800078620ff */
[C---:B------:R-:W-:Y:S01]  /*1b10*/  @P1 LEA.HI.X R183, R181.reuse, R183, RZ, 0x4, P3 ;  /* 0x000000b7b5b71211 */ /* 0x040fe200018f24ff */
[----:B------:R-:W-:-:S04]  /*1b20*/  VIADD R181, R181, 0x100 ;  /* 0x00000100b5b57836 */ /* 0x000fc80000000000 */
[----:B------:R0:W-:Y:S04]  /*1b30*/  @P1 STG.E.128 desc[UR4][R182.64], R140 ;  /* 0x0000008cb6001986 */ /* 0x0001e8000c101d04 */
.L_x_24161:
[----:B------:R-:W-:Y:S05]  /*1b40*/  BSYNC B0 ;  /* 0x0000000000007941 */ /* 0x000fea0003800000 */
.L_x_24160:
        /* <DEDUP_REMOVED lines=24> */
.L_x_24181:
[----:B-----5:R-:W-:Y:S01]  /*1cd0*/  FADD.FTZ R144, R136, R144 ;  /* 0x0000009088907221 */ /* 0x020fe20000010000 */
[----:B------:R-:W-:Y:S06]  /*1ce0*/  BRA `(.L_x_24182) ;  /* 0x0000000000087947 */ /* 0x000fec0003800000 */
.L_x_24180:
[----:B-----5:R-:W-:-:S04]  /*1cf0*/  FADD.FTZ R144, R132, R144 ;  /* 0x0000009084907221 */ /* 0x020fc80000010000 */
[----:B------:R-:W-:-:S07]  /*1d00*/  @P3 FADD.FTZ R144, R136, R144 ;  /* 0x0000009088903221 */ /* 0x000fce0000010000 */
.L_x_24182:
[----:B-----5:R-:W-:-:S07]  /*1d10*/  MOV R140, R144 ;  /* 0x00000090008c7202 */ /* 0x020fce0000000f00 */
.L_x_24183:
[----:B------:R-:W-:Y:S05]  /*1d20*/  @P4 BRA `(.L_x_24184) ;  /* 0x00000000001c4947 */ /* 0x000fea0003800000 */
[----:B------:R-:W-:-:S04]  /*1d30*/  ISETP.NE.U32.AND P5, PT, RZ, UR14, PT ;  /* 0x0000000eff007c0c */ /* 0x000fc8000bfa5070 */
[----:B------:R-:W-:-:S13]  /*1d40*/  ISETP.NE.AND.EX P5, PT, RZ, UR15, PT, P5 ;  /* 0x0000000fff007c0c */ /* 0x000fda000bfa5350 */
[----:B------:R-:W-:Y:S05]  /*1d50*/  @P5 BRA `(.L_x_24185) ;  /* 0x0000000000085947 */ /* 0x000fea0003800000 */
[----:B------:R-:W-:Y:S05]  /*1d60*/  @P1 BRA `(.L_x_24186) ;  /* 0x0000000000141947 */ /* 0x000fea0003800000 */
[----:B------:R-:W-:Y:S05]  /*1d70*/  BRA `(.L_x_24187) ;  /* 0x0000000000147947 */ /* 0x000fea0003800000 */
.L_x_24185:
[----:B-----5:R-:W-:Y:S01]  /*1d80*/  FADD.FTZ R145, R137, R145 ;  /* 0x0000009189917221 */ /* 0x020fe20000010000 */
[----:B------:R-:W-:Y:S06]  /*1d90*/  BRA `(.L_x_24186) ;  /* 0x0000000000087947 */ /* 0x000fec0003800000 */
.L_x_24184:
[----:B-----5:R-:W-:-:S04]  /*1da0*/  FADD.FTZ R145, R133, R145 ;  /* 0x0000009185917221 */ /* 0x020fc80000010000 */
[----:B------:R-:W-:-:S07]  /*1db0*/  @P3 FADD.FTZ R145, R137, R145 ;  /* 0x0000009189913221 */ /* 0x000fce0000010000 */
.L_x_24186:
[----:B-----5:R-:W-:-:S07]  /*1dc0*/  MOV R141, R145 ;  /* 0x00000091008d7202 */ /* 0x020fce0000000f00 */
.L_x_24187:
[----:B------:R-:W-:Y:S05]  /*1dd0*/  @P4 BRA `(.L_x_24188) ;  /* 0x00000000001c4947 */ /* 0x000fea0003800000 */
[----:B------:R-:W-:-:S04]  /*1de0*/  ISETP.NE.U32.AND P5, PT, RZ, UR14, PT ;  /* 0x0000000eff007c0c */ /* 0x000fc8000bfa5070 */
[----:B------:R-:W-:-:S13]  /*1df0*/  ISETP.NE.AND.EX P5, PT, RZ, UR15, PT, P5 ;  /* 0x0000000fff007c0c */ /* 0x000fda000bfa5350 */
[----:B------:R-:W-:Y:S05]  /*1e00*/  @P5 BRA `(.L_x_24189) ;  /* 0x0000000000085947 */ /* 0x000fea0003800000 */
[----:B------:R-:W-:Y:S05]  /*1e10*/  @P1 BRA `(.L_x_24190) ;  /* 0x0000000000141947 */ /* 0x000fea0003800000 */
[----:B------:R-:W-:Y:S05]  /*1e20*/  BRA `(.L_x_24191) ;  /* 0x0000000000147947 */ /* 0x000fea0003800000 */
.L_x_24189:
[----:B-----5:R-:W-:Y:S01]  /*1e30*/  FADD.FTZ R146, R138, R146 ;  /* 0x000000928a927221 */ /* 0x020fe20000010000 */
[----:B------:R-:W-:Y:S06]  /*1e40*/  BRA `(.L_x_24190) ;  /* 0x0000000000087947 */ /* 0x000fec0003800000 */
.L_x_24188:
[----:B-----5:R-:W-:-:S04]  /*1e50*/  FADD.FTZ R146, R134, R146 ;  /* 0x0000009286927221 */ /* 0x020fc80000010000 */
[----:B------:R-:W-:-:S07]  /*1e60*/  @P3 FADD.FTZ R146, R138, R146 ;  /* 0x000000928a923221 */ /* 0x000fce0000010000 */
.L_x_24190:
[----:B-----5:R-:W-:-:S07]  /*1e70*/  MOV R142, R146 ;  /* 0x00000092008e7202 */ /* 0x020fce0000000f00 */
.L_x_24191:
[----:B------:R-:W-:Y:S05]  /*1e80*/  @P4 BRA `(.L_x_24192) ;  /* 0x00000000001c4947 */ /* 0x000fea0003800000 */
[----:B------:R-:W-:-:S04]  /*1e90*/  ISETP.NE.U32.AND P3, PT, RZ, UR14, PT ;  /* 0x0000000eff007c0c */ /* 0x000fc8000bf65070 */
[----:B------:R-:W-:-:S13]  /*1ea0*/  ISETP.NE.AND.EX P3, PT, RZ, UR15, PT, P3 ;  /* 0x0000000fff007c0c */ /* 0x000fda000bf65330 */
[----:B------:R-:W-:Y:S05]  /*1eb0*/  @P3 BRA `(.L_x_24193) ;  /* 0x0000000000083947 */ /* 0x000fea0003800000 */
[----:B------:R-:W-:Y:S05]  /*1ec0*/  @P1 BRA `(.L_x_24194) ;  /* 0x0000000000141947 */ /* 0x000fea0003800000 */
[----:B------:R-:W-:Y:S05]  /*1ed0*/  BRA `(.L_x_24195) ;  /* 0x0000000000147947 */ /* 0x000fea0003800000 */
.L_x_24193:
[----:B-----5:R-:W-:Y:S01]  /*1ee0*/  FADD.FTZ R147, R139, R147 ;  /* 0x000000938b937221 */ /* 0x020fe20000010000 */
[----:B------:R-:W-:Y:S06]  /*1ef0*/  BRA `(.L_x_24194) ;  /* 0x0000000000087947 */ /* 0x000fec0003800000 */
.L_x_24192:
[----:B-----5:R-:W-:-:S04]  /*1f00*/  FADD.FTZ R147, R135, R147 ;  /* 0x0000009387937221 */ /* 0x020fc80000010000 */
[----:B------:R-:W-:-:S07]  /*1f10*/  @P3 FADD.FTZ R147, R139, R147 ;  /* 0x000000938b933221 */ /* 0x000fce0000010000 */
.L_x_24194:
[----:B-----5:R-:W-:-:S07]  /*1f20*/  MOV R143, R147 ;  /* 0x00000093008f7202 */ /* 0x020fce0000000f00 */
.L_x_24195:
[----:B------:R-:W0:Y:S02]  /*1f30*/  @P1 LDC.64 R182, c[0x0][0x238] ;  /* 0x00008e00ffb61b82 */ /* 0x000e240000000a00 */
[----:B0-----:R-:W-:-:S04]  /*1f40*/  @P1 LEA R182, P3, R181, R182, 0x4 ;  /* 0x000000b6b5b61211 */ /* 0x001fc800078620ff */
[C---:B------:R-:W-:Y:S01]  /*1f50*/  @P1 LEA.HI.X R183, R181.reuse, R183, RZ, 0x4, P3 ;  /* 0x000000b7b5b71211 */ /* 0x040fe200018f24ff */
[----:B------:R-:W-:-:S04]  /*1f60*/  VIADD R181, R181, 0x100 ;  /* 0x00000100b5b57836 */ /* 0x000fc80000000000 */
[----:B------:R0:W-:Y:S04]  /*1f70*/  @P1 STG.E.128 desc[UR4][R182.64], R140 ;  /* 0x0000008cb6001986 */ /* 0x0001e8000c101d04 */
.L_x_24179:
[----:B------:R-:W-:Y:S05]  /*1f80*/  BSYNC B0 ;  /* 0x0000000000007941 */ /* 0x000fea0003800000 */
.L_x_24178:
        /* <DEDUP_REMOVED lines=24> */
.L_x_24199:
[----:B-----5:R-:W-:Y:S01]  /*2110*/  FADD.FTZ R148, R136, R148 ;  /* 0x0000009488947221 */ /* 0x020fe20000010000 */
[----:B------:R-:W-:Y:S06]  /*2120*/  BRA `(.L_x_24200) ;  /* 0x0000000000087947 */ /* 0x000fec0003800000 */
.L_x_24198:
[----:B-----5:R-:W-:-:S04]  /*2130*/  FADD.FTZ R148, R132, R148 ;  /* 0x0000009484947221 */ /* 0x020fc80000010000 */
[----:B------:R-:W-:-:S07]  /*2140*/  @P3 FADD.FTZ R148, R136, R148 ;  /* 0x0000009488943221 */ /* 0x000fce0000010000 */
.L_x_24200:
[----:B-----5:R-:W-:-:S07]  /*2150*/  MOV R140, R148 ;  /* 0x00000094008c7202 */ /* 0x020fce0000000f00 */
.L_x_24201:
[----:B------:R-:W-:Y:S05]  /*2160*/  @P4 BRA `(.L_x_24202) ;  /* 0x00000000001c4947 */ /* 0x000fea0003800000 */
[----:B------:R-:W-:-:S04]  /*2170*/  ISETP.NE.U32.AND P5, PT, RZ, UR14, PT ;  /* 0x0000000eff007c0c */ /* 0x000fc8000bfa5070 */
[----:B------:R-:W-:-:S13]  /*2180*/  ISETP.NE.AND.EX P5, PT, RZ, UR15, PT, P5 ;  /* 0x0000000fff007c0c */ /* 0x000fda000bfa5350 */
[----:B------:R-:W-:Y:S05]  /*2190*/  @P5 BRA `(.L_x_24203) ;  /* 0x0000000000085947 */ /* 0x000fea0003800000 */
[----:B------:R-:W-:Y:S05]  /*21a0*/  @P1 BRA `(.L_x_24204) ;  /* 0x0000000000141947 */ /* 0x000fea0003800000 */
[----:B------:R-:W-:Y:S05]  /*21b0*/  BRA `(.L_x_24205) ;  /* 0x0000000000147947 */ /* 0x000fea0003800000 */
.L_x_24203:
[----:B-----5:R-:W-:Y:S01]  /*21c0*/  FADD.FTZ R149, R137, R149 ;  /* 0x0000009589957221 */ /* 0x020fe20000010000 */
[----:B------:R-:W-:Y:S06]  /*21d0*/  BRA `(.L_x_24204) ;  /* 0x0000000000087947 */ /* 0x000fec0003800000 */
.L_x_24202:
[----:B-----5:R-:W-:-:S04]  /*21e0*/  FADD.FTZ R149, R133, R149 ;  /* 0x0000009585957221 */ /* 0x020fc80000010000 */
[----:B------:R-:W-:-:S07]  /*21f0*/  @P3 FADD.FTZ R149, R137, R149 ;  /* 0x0000009589953221 */ /* 0x000fce0000010000 */
.L_x_24204:
[----:B-----5:R-:W-:-:S07]  /*2200*/  MOV R141, R149 ;  /* 0x00000095008d7202 */ /* 0x020fce0000000f00 */
.L_x_24205:
[----:B------:R-:W-:Y:S05]  /*2210*/  @P4 BRA `(.L_x_24206) ;  /* 0x00000000001c4947 */ /* 0x000fea0003800000 */
[----:B------:R-:W-:-:S04]  /*2220*/  ISETP.NE.U32.AND P5, PT, RZ, UR14, PT ;  /* 0x0000000eff007c0c */ /* 0x000fc8000bfa5070 */
[----:B------:R-:W-:-:S13]  /*2230*/  ISETP.NE.AND.EX P5, PT, RZ, UR15, PT, P5 ;  /* 0x0000000fff007c0c */ /* 0x000fda000bfa5350 */
[----:B------:R-:W-:Y:S05]  /*2240*/  @P5 BRA `(.L_x_24207) ;  /* 0x0000000000085947 */ /* 0x000fea0003800000 */
[----:B------:R-:W-:Y:S05]  /*2250*/  @P1 BRA `(.L_x_24208) ;  /* 0x0000000000141947 */ /* 0x000fea0003800000 */
[----:B------:R-:W-:Y:S05]  /*2260*/  BRA `(.L_x_24209) ;  /* 0x0000000000147947 */ /* 0x000fea0003800000 */
.L_x_24207:
[----:B-----5:R-:W-:Y:S01]  /*2270*/  FADD.FTZ R150, R138, R150 ;  /* 0x000000968a967221 */ /* 0x020fe20000010000 */
[----:B------:R-:W-:Y:S06]  /*2280*/  BRA `(.L_x_24208) ;  /* 0x0000000000087947 */ /* 0x000fec0003800000 */
.L_x_24206:
[----:B-----5:R-:W-:-:S04]  /*2290*/  FADD.FTZ R150, R134, R150 ;  /* 0x0000009686967221 */ /* 0x020fc80000010000 */
[----:B------:R-:W-:-:S07]  /*22a0*/  @P3 FADD.FTZ R150, R138, R150 ;  /* 0x000000968a963221 */ /* 0x000fce0000010000 */
.L_x_24208:
[----:B-----5:R-:W-:-:S07]  /*22b0*/  MOV R142, R150 ;  /* 0x00000096008e7202 */ /* 0x020fce0000000f00 */
.L_x_24209:
[----:B------:R-:W-:Y:S05]  /*22c0*/  @P4 BRA `(.L_x_24210) ;  /* 0x00000000001c4947 */ /* 0x000fea0003800000 */
[----:B------:R-:W-:-:S04]  /*22d0*/  ISETP.NE.U32.AND P3, PT, RZ, UR14, PT ;  /* 0x0000000eff007c0c */ /* 0x000fc8000bf65070 */
[----:B------:R-:W-:-:S13]  /*22e0*/  ISETP.NE.AND.EX P3, PT, RZ, UR15, PT, P3 ;  /* 0x0000000fff007c0c */ /* 0x000fda000bf65330 */
[----:B------:R-:W-:Y:S05]  /*22f0*/  @P3 BRA `(.L_x_24211) ;  /* 0x0000000000083947 */ /* 0x000fea0003800000 */
[----:B------:R-:W-:Y:S05]  /*2300*/  @P1 BRA `(.L_x_24212) ;  /* 0x0000000000141947 */ /* 0x000fea0003800000 */
[----:B------:R-:W-:Y:S05]  /*2310*/  BRA `(.L_x_24213) ;  /* 0x0000000000147947 */ /* 0x000fea0003800000 */
.L_x_24211:
[----:B-----5:R-:W-:Y:S01]  /*2320*/  FADD.FTZ R151, R139, R151 ;  /* 0x000000978b977221 */ /* 0x020fe20000010000 */
[----:B------:R-:W-:Y:S06]  /*2330*/  BRA `(.L_x_24212) ;  /* 0x0000000000087947 */ /* 0x000fec0003800000 */
.L_x_24210:
[----:B-----5:R-:W-:-:S04]  /*2340*/  FADD.FTZ R151, R135, R151 ;  /* 0x0000009787977221 */ /* 0x020fc80000010000 */
[----:B------:R-:W-:-:S07]  /*2350*/  @P3 FADD.FTZ R151, R139, R151 ;  /* 0x000000978b973221 */ /* 0x000fce0000010000 */
.L_x_24212:
[----:B-----5:R-:W-:-:S07]  /*2360*/  MOV R143, R151 ;  /* 0x00000097008f7202 */ /* 0x020fce0000000f00 */
.L_x_24213:
[----:B------:R-:W0:Y:S02]  /*2370*/  @P1 LDC.64 R182, c[0x0][0x238] ;  /* 0x00008e00ffb61b82 */ /* 0x000e240000000a00 */
[----:B0-----:R-:W-:-:S04]  /*2380*/  @P1 LEA R182, P3, R181, R182, 0x4 ;  /* 0x000000b6b5b61211 */ /* 0x001fc800078620ff */
[C---:B------:R-:W-:Y:S01]  /*2390*/  @P1 LEA.HI.X R183, R181.reuse, R183, RZ, 0x4, P3 ;  /* 0x000000b7b5b71211 */ /* 0x040fe200018f24ff */
[----:B------:R-:W-:-:S04]  /*23a0*/  VIADD R181, R181, 0x100 ;  /* 0x00000100b5b57836 */ /* 0x000fc80000000000 */
[----:B------:R0:W-:Y:S04]  /*23b0*/  @P1 STG.E.128 desc[UR4][R182.64], R140 ;  /* 0x0000008cb6001986 */ /* 0x0001e8000c101d04 */
.L_x_24197:
[----:B------:R-:W-:Y:S05]  /*23c0*/  BSYNC B0 ;  /* 0x0000000000007941 */ /* 0x000fea0003800000 */
.L_x_24196:
        /* <DEDUP_REMOVED lines=24> */
.L_x_24217:
[----:B-----5:R-:W-:Y:S01]  /*2550*/  FADD.FTZ R152, R136, R152 ;  /* 0x0000009888987221 */ /* 0x020fe20000010000 */
[----:B------:R-:W-:Y:S06]  /*2560*/  BRA `(.L_x_24218) ;  /* 0x0000000000087947 */ /* 0x000fec0003800000 */
.L_x_24216:
[----:B-----5:R-:W-:-:S04]  /*2570*/  FADD.FTZ R152, R132, R152 ;  /* 0x0000009884987221 */ /* 0x020fc80000010000 */
[----:B------:R-:W-:-:S07]  /*2580*/  @P3 FADD.FTZ R152, R136, R152 ;  /* 0x0000009888983221 */ /* 0x000fce0000010000 */
.L_x_24218:
[----:B-----5:R-:W-:-:S07]  /*2590*/  MOV R140, R152 ;  /* 0x00000098008c7202 */ /* 0x020fce0000000f00 */
.L_x_24219:
[----:B------:R-:W-:Y:S05]  /*25a0*/  @P4 BRA `(.L_x_24220) ;  /* 0x00000000001c4947 */ /* 0x000fea0003800000 */
[----:B------:R-:W-:-:S04]  /*25b0*/  ISETP.NE.U32.AND P5, PT, RZ, UR14, PT ;  /* 0x0000000eff007c0c */ /* 0x000fc8000bfa5070 */
[----:B------:R-:W-:-:S13]  /*25c0*/  ISETP.NE.AND.EX P5, PT, RZ, UR15, PT, P5 ;  /* 0x0000000fff007c0c */ /* 0x000fda000bfa5350 */
[----:B------:R-:W-:Y:S05]  /*25d0*/  @P5 BRA `(.L_x_24221) ;  /* 0x0000000000085947 */ /* 0x000fea0003800000 */
[----:B------:R-:W-:Y:S05]  /*25e0*/  @P1 BRA `(.L_x_24222) ;  /* 0x0000000000141947 */ /* 0x000fea0003800000 */
[----:B------:R-:W-:Y:S05]  /*25f0*/  BRA `(.L_x_24223) ;  /* 0x0000000000147947 */ /* 0x000fea0003800000 */
.L_x_24221:
[----:B-----5:R-:W-:Y:S01]  /*2600*/  FADD.FTZ R153, R137, R153 ;  /* 0x0000009989997221 */ /* 0x020fe20000010000 */
[----:B------:R-:W-:Y:S06]  /*2610*/  BRA `(.L_x_24222) ;  /* 0x0000000000087947 */ /* 0x000fec0003800000 */
.L_x_24220:
[----:B-----5:R-:W-:-:S04]  /*2620*/  FADD.FTZ R153, R133, R153 ;  /* 0x0000009985997221 */ /* 0x020fc80000010000 */
[----:B------:R-:W-:-:S07]  /*2630*/  @P3 FADD.FTZ R153, R137, R153 ;  /* 0x0000009989993221 */ /* 0x000fce0000010000 */
.L_x_24222:
[----:B-----5:R-:W-:-:S07]  /*2640*/  MOV R141, R153 ;  /* 0x00000099008d7202 */ /* 0x020fce0000000f00 */
.L_x_24223:
[----:B------:R-:W-:Y:S05]  /*2650*/  @P4 BRA `(.L_x_24224) ;  /* 0x00000000001c4947 */ /* 0x000fea0003800000 */
[----:B------:R-:W-:-:S04]  /*2660*/  ISETP.NE.U32.AND P5, PT, RZ, UR14, PT ;  /* 0x0000000eff007c0c */ /* 0x000fc8000bfa5070 */
[----:B------:R-:W-:-:S13]  /*2670*/  ISETP.NE.AND.EX P5, PT, RZ, UR15, PT, P5 ;  /* 0x0000000fff007c0c */ /* 0x000fda000bfa5350 */
[----:B------:R-:W-:Y:S05]  /*2680*/  @P5 BRA `(.L_x_24225) ;  /* 0x0000000000085947 */ /* 0x000fea0003800000 */
[----:B------:R-:W-:Y:S05]  /*2690*/  @P1 BRA `(.L_x_24226) ;  /* 0x0000000000141947 */ /* 0x000fea0003800000 */
[----:B------:R-:W-:Y:S05]  /*26a0*/  BRA `(.L_x_24227) ;  /* 0x0000000000147947 */ /* 0x000fea0003800000 */
.L_x_24225:
[----:B-----5:R-:W-:Y:S01]  /*26b0*/  FADD.FTZ R154, R138, R154 ;  /* 0x0000009a8a9a7221 */ /* 0x020fe20000010000 */
[----:B------:R-:W-:Y:S06]  /*26c0*/  BRA `(.L_x_24226) ;  /* 0x0000000000087947 */ /* 0x000fec0003800000 */
.L_x_24224:
[----:B-----5:R-:W-:-:S04]  /*26d0*/  FADD.FTZ R154, R134, R154 ;  /* 0x0000009a869a7221 */ /* 0x020fc80000010000 */
[----:B------:R-:W-:-:S07]  /*26e0*/  @P3 FADD.FTZ R154, R138, R154 ;  /* 0x0000009a8a9a3221 */ /* 0x000fce0000010000 */
.L_x_24226:
[----:B-----5:R-:W-:-:S07]  /*26f0*/  MOV R142, R154 ;  /* 0x0000009a008e7202 */ /* 0x020fce0000000f00 */
.L_x_24227:
[----:B------:R-:W-:Y:S05]  /*2700*/  @P4 BRA `(.L_x_24228) ;  /* 0x00000000001c4947 */ /* 0x000fea0003800000 */
[----:B------:R-:W-:-:S04]  /*2710*/  ISETP.NE.U32.AND P3, PT, RZ, UR14, PT ;  /* 0x0000000eff007c0c */ /* 0x000fc8000bf65070 */
[----:B------:R-:W-:-:S13]  /*2720*/  ISETP.NE.AND.EX P3, PT, RZ, UR15, PT, P3 ;  /* 0x0000000fff007c0c */ /* 0x000fda000bf65330 */
[----:B------:R-:W-:Y:S05]  /*2730*/  @P3 BRA `(.L_x_24229) ;  /* 0x0000000000083947 */ /* 0x000fea0003800000 */
[----:B------:R-:W-:Y:S05]  /*2740*/  @P1 BRA `(.L_x_24230) ;  /* 0x0000000000141947 */ /* 0x000fea0003800000 */
[----:B------:R-:W-:Y:S05]  /*2750*/  BRA `(.L_x_24231) ;  /* 0x0000000000147947 */ /* 0x000fea0003800000 */
.L_x_24229:
[----:B-----5:R-:W-:Y:S01]  /*2760*/  FADD.FTZ R155, R139, R155 ;  /* 0x0000009b8b9b7221 */ /* 0x020fe20000010000 */
[----:B------:R-:W-:Y:S06]  /*2770*/  BRA `(.L_x_24230) ;  /* 0x0000000000087947 */ /* 0x000fec0003800000 */
.L_x_24228:
[----:B-----5:R-:W-:-:S04]  /*2780*/  FADD.FTZ R155, R135, R155 ;  /* 0x0000009b879b7221 */ /* 0x020fc80000010000 */
[----:B------:R-:W-:-:S07]  /*2790*/  @P3 FADD.FTZ R155, R139, R155 ;  /* 0x0000009b8b9b3221 */ /* 0x000fce0000010000 */
.L_x_24230:
[----:B-----5:R-:W-:-:S07]  /*27a0*/  MOV R143, R155 ;  /* 0x0000009b008f7202 */ /* 0x020fce0000000f00 */
.L_x_24231:
[----:B------:R-:W0:Y:S02]  /*27b0*/  @P1 LDC.64 R182, c[0x0][0x238] ;  /* 0x00008e00ffb61b82 */ /* 0x000e240000000a00 */
[----:B0-----:R-:W-:-:S04]  /*27c0*/  @P1 LEA R182, P3, R181, R182, 0x4 ;  /* 0x000000b6b5b61211 */ /* 0x001fc800078620ff */
[C---:B------:R-:W-:Y:S01]  /*27d0*/  @P1 LEA.HI.X R183, R181.reuse, R183, RZ, 0x4, P3 ;  /* 0x000000b7b5b71211 */ /* 0x040fe200018f24ff */
[----:B------:R-:W-:-:S04]  /*27e0*/  VIADD R181, R181, 0x100 ;  /* 0x00000100b5b57836 */ /* 0x000fc80000000000 */
[----:B------:R0:W-:Y:S04]  /*27f0*/  @P1 STG.E.128 desc[UR4][R182.64], R140 ;  /* 0x0000008cb6001986 */ /* 0x0001e8000c101d04 */
.L_x_24215:
[----:B------:R-:W-:Y:S05]  /*2800*/  BSYNC B0 ;  /* 0x0000000000007941 */ /* 0x000fea0003800000 */
.L_x_24214:
        /* <DEDUP_REMOVED lines=24> */
.L_x_24235:
[----:B-----5:R-:W-:Y:S01]  /*2990*/  FADD.FTZ R156, R136, R156 ;  /* 0x0000009c889c7221 */ /* 0x020fe20000010000 */
[----:B------:R-:W-:Y:S06]  /*29a0*/  BRA `(.L_x_24236) ;  /* 0x0000000000087947 */ /* 0x000fec0003800000 */
.L_x_24234:
[----:B-----5:R-:W-:-:S04]  /*29b0*/  FADD.FTZ R156, R132, R156 ;  /* 0x0000009c849c7221 */ /* 0x020fc80000010000 */
[----:B------:R-:W-:-:S07]  /*29c0*/  @P3 FADD.FTZ R156, R136, R156 ;  /* 0x0000009c889c3221 */ /* 0x000fce0000010000 */
.L_x_24236:
[----:B-----5:R-:W-:-:S07]  /*29d0*/  MOV R140, R156 ;  /* 0x0000009c008c7202 */ /* 0x020fce0000000f00 */
.L_x_24237:
[----:B------:R-:W-:Y:S05]  /*29e0*/  @P4 BRA `(.L_x_24238) ;  /* 0x00000000001c4947 */ /* 0x000fea0003800000 */
[----:B------:R-:W-:-:S04]  /*29f0*/  ISETP.NE.U32.AND P5, PT, RZ, UR14, PT ;  /* 0x0000000eff007c0c */ /* 0x000fc8000bfa5070 */
[----:B------:R-:W-:-:S13]  /*2a00*/  ISETP.NE.AND.EX P5, PT, RZ, UR15, PT, P5 ;  /* 0x0000000fff007c0c */ /* 0x000fda000bfa5350 */
[----:B------:R-:W-:Y:S05]  /*2a10*/  @P5 BRA `(.L_x_24239) ;  /* 0x0000000000085947 */ /* 0x000fea0003800000 */
[----:B------:R-:W-:Y:S05]  /*2a20*/  @P1 BRA `(.L_x_24240) ;  /* 0x0000000000141947 */ /* 0x000fea0003800000 */
[----:B------:R-:W-:Y:S05]  /*2a30*/  BRA `(.L_x_24241) ;  /* 0x0000000000147947 */ /* 0x000fea0003800000 */
.L_x_24239:
[----:B-----5:R-:W-:Y:S01]  /*2a40*/  FADD.FTZ R157, R137, R157 ;  /* 0x0000009d899d7221 */ /* 0x020fe20000010000 */
[----:B------:R-:W-:Y:S06]  /*2a50*/  BRA `(.L_x_24240) ;  /* 0x0000000000087947 */ /* 0x000fec0003800000 */
.L_x_24238:
[----:B-----5:R-:W-:-:S04]  /*2a60*/  FADD.FTZ R157, R133, R157 ;  /* 0x0000009d859d7221 */ /* 0x020fc80000010000 */
[----:B------:R-:W-:-:S07]  /*2a70*/  @P3 FADD.FTZ R157, R137, R157 ;  /* 0x0000009d899d3221 */ /* 0x000fce0000010000 */
.L_x_24240:
[----:B-----5:R-:W-:-:S07]  /*2a80*/  MOV R141, R157 ;  /* 0x0000009d008d7202 */ /* 0x020fce0000000f00 */
.L_x_24241:
[----:B------:R-:W-:Y:S05]  /*2a90*/  @P4 BRA `(.L_x_24242) ;  /* 0x00000000001c4947 */ /* 0x000fea0003800000 */
[----:B------:R-:W-:-:S04]  /*2aa0*/  ISETP.NE.U32.AND P5, PT, RZ, UR14, PT ;  /* 0x0000000eff007c0c */ /* 0x000fc8000bfa5070 */
[----:B------:R-:W-:-:S13]  /*2ab0*/  ISETP.NE.AND.EX P5, PT, RZ, UR15, PT, P5 ;  /* 0x0000000fff007c0c */ /* 0x000fda000bfa5350 */
[----:B------:R-:W-:Y:S05]  /*2ac0*/  @P5 BRA `(.L_x_24243) ;  /* 0x0000000000085947 */ /* 0x000fea0003800000 */
[----:B------:R-:W-:Y:S05]  /*2ad0*/  @P1 BRA `(.L_x_24244) ;  /* 0x0000000000141947 */ /* 0x000fea0003800000 */
[----:B------:R-:W-:Y:S05]  /*2ae0*/  BRA `(.L_x_24245) ;  /* 0x0000000000147947 */ /* 0x000fea0003800000 */
.L_x_24243:
[----:B-----5:R-:W-:Y:S01]  /*2af0*/  FADD.FTZ R158, R138, R158 ;  /* 0x0000009e8a9e7221 */ /* 0x020fe20000010000 */
[----:B------:R-:W-:Y:S06]  /*2b00*/  BRA `(.L_x_24244) ;  /* 0x0000000000087947 */ /* 0x000fec0003800000 */
.L_x_24242:
[----:B-----5:R-:W-:-:S04]  /*2b10*/  FADD.FTZ R158, R134, R158 ;  /* 0x0000009e869e7221 */ /* 0x020fc80000010000 */
[----:B------:R-:W-:-:S07]  /*2b20*/  @P3 FADD.FTZ R158, R138, R158 ;  /* 0x0000009e8a9e3221 */ /* 0x000fce0000010000 */
.L_x_24244:
[----:B-----5:R-:W-:-:S07]  /*2b30*/  MOV R142, R158 ;  /* 0x0000009e008e7202 */ /* 0x020fce0000000f00 */
.L_x_24245:
[----:B------:R-:W-:Y:S05]  /*2b40*/  @P4 BRA `(.L_x_24246) ;  /* 0x00000000001c4947 */ /* 0x000fea0003800000 */
[----:B------:R-:W-:-:S04]  /*2b50*/  ISETP.NE.U32.AND P3, PT, RZ, UR14, PT ;  /* 0x0000000eff007c0c */ /* 0x000fc8000bf65070 */
[----:B------:R-:W-:-:S13]  /*2b60*/  ISETP.NE.AND.EX P3, PT, RZ, UR15, PT, P3 ;  /* 0x0000000fff007c0c */ /* 0x000fda000bf65330 */
[----:B------:R-:W-:Y:S05]  /*2b70*/  @P3 BRA `(.L_x_24247) ;  /* 0x0000000000083947 */ /* 0x000fea0003800000 */
[----:B------:R-:W-:Y:S05]  /*2b80*/  @P1 BRA `(.L_x_24248) ;  /* 0x0000000000141947 */ /* 0x000fea0003800000 */
[----:B------:R-:W-:Y:S05]  /*2b90*/  BRA `(.L_x_24249) ;  /* 0x0000000000147947 */ /* 0x000fea0003800000 */
.L_x_24247:
[----:B-----5:R-:W-:Y:S01]  /*2ba0*/  FADD.FTZ R159, R139, R159 ;  /* 0x0000009f8b9f7221 */ /* 0x020fe20000010000 */
[----:B------:R-:W-:Y:S06]  /*2bb0*/  BRA `(.L_x_24248) ;  /* 0x0000000000087947 */ /* 0x000fec0003800000 */
.L_x_24246:
[----:B-----5:R-:W-:-:S04]  /*2bc0*/  FADD.FTZ R159, R135, R159 ;  /* 0x0000009f879f7221 */ /* 0x020fc80000010000 */
[----:B------:R-:W-:-:S07]  /*2bd0*/  @P3 FADD.FTZ R159, R139, R159 ;  /* 0x0000009f8b9f3221 */ /* 0x000fce0000010000 */
.L_x_24248:
[----:B-----5:R-:W-:-:S07]  /*2be0*/  MOV R143, R159 ;  /* 0x0000009f008f7202 */ /* 0x020fce0000000f00 */
.L_x_24249:
[----:B------:R-:W0:Y:S02]  /*2bf0*/  @P1 LDC.64 R182, c[0x0][0x238] ;  /* 0x00008e00ffb61b82 */ /* 0x000e240000000a00 */
[----:B0-----:R-:W-:-:S04]  /*2c00*/  @P1 LEA R182, P3, R181, R182, 0x4 ;  /* 0x000000b6b5b61211 */ /* 0x001fc800078620ff */
[C---:B------:R-:W-:Y:S01]  /*2c10*/  @P1 LEA.HI.X R183, R181.reuse, R183, RZ, 0x4, P3 ;  /* 0x000000b7b5b71211 */ /* 0x040fe200018f24ff */
[----:B------:R-:W-:-:S04]  /*2c20*/  VIADD R181, R181, 0x100 ;  /* 0x00000100b5b57836 */ /* 0x000fc80000000000 */
[----:B------:R0:W-:Y:S04]  /*2c30*/  @P1 STG.E.128 desc[UR4][R182.64], R140 ;  /* 0x0000008cb6001986 */ /* 0x0001e8000c101d04 */
.L_x_24233:
[----:B------:R-:W-:Y:S05]  /*2c40*/  BSYNC B0 ;  /* 0x0000000000007941 */ /* 0x000fea0003800000 */
.L_x_24232:
        /* <DEDUP_REMOVED lines=24> */
.L_x_24253:
[----:B-----5:R-:W-:Y:S01]  /*2dd0*/  FADD.FTZ R160, R136, R160 ;  /* 0x000000a088a07221 */ /* 0x020fe20000010000 */
[----:B------:R-:W-:Y:S06]  /*2de0*/  BRA `(.L_x_24254) ;  /* 0x0000000000087947 */ /* 0x000fec0003800000 */
.L_x_24252:
[----:B-----5:R-:W-:-:S04]  /*2df0*/  FADD.FTZ R160, R132, R160 ;  /* 0x000000a084a07221 */ /* 0x020fc80000010000 */
[----:B------:R-:W-:-:S07]  /*2e00*/  @P3 FADD.FTZ R160, R136, R160 ;  /* 0x000000a088a03221 */ /* 0x000fce0000010000 */
.L_x_24254:
[----:B-----5:R-:W-:-:S07]  /*2e10*/  MOV R140, R160 ;  /* 0x000000a0008c7202 */ /* 0x020fce0000000f00 */
.L_x_24255:
[----:B------:R-:W-:Y:S05]  /*2e20*/  @P4 BRA `(.L_x_24256) ;  /* 0x00000000001c4947 */ /* 0x000fea0003800000 */
[----:B------:R-:W-:-:S04]  /*2e30*/  ISETP.NE.U32.AND P5, PT, RZ, UR14, PT ;  /* 0x0000000eff007c0c */ /* 0x000fc8000bfa5070 */
[----:B------:R-:W-:-:S13]  /*2e40*/  ISETP.NE.AND.EX P5, PT, RZ, UR15, PT, P5 ;  /* 0x0000000fff007c0c */ /* 0x000fda000bfa5350 */
[----:B------:R-:W-:Y:S05]  /*2e50*/  @P5 BRA `(.L_x_24257) ;  /* 0x0000000000085947 */ /* 0x000fea0003800000 */
[----:B------:R-:W-:Y:S05]  /*2e60*/  @P1 BRA `(.L_x_24258) ;  /* 0x0000000000141947 */ /* 0x000fea0003800000 */
[----:B------:R-:W-:Y:S05]  /*2e70*/  BRA `(.L_x_24259) ;  /* 0x0000000000147947 */ /* 0x000fea0003800000 */
.L_x_24257:
[----:B-----5:R-:W-:Y:S01]  /*2e80*/  FADD.FTZ R161, R137, R161 ;  /* 0x000000a189a17221 */ /* 0x020fe20000010000 */
[----:B------:R-:W-:Y:S06]  /*2e90*/  BRA `(.L_x_24258) ;  /* 0x0000000000087947 */ /* 0x000fec0003800000 */
.L_x_24256:
[----:B-----5:R-:W-:-:S04]  /*2ea0*/  FADD.FTZ R161, R133, R161 ;  /* 0x000000a185a17221 */ /* 0x020fc80000010000 */
[----:B------:R-:W-:-:S07]  /*2eb0*/  @P3 FADD.FTZ R161, R137, R161 ;  /* 0x000000a189a13221 */ /* 0x000fce0000010000 */
.L_x_24258:
[----:B-----5:R-:W-:-:S07]  /*2ec0*/  MOV R141, R161 ;  /* 0x000000a1008d7202 */ /* 0x020fce0000000f00 */
.L_x_24259:
[----:B------:R-:W-:Y:S05]  /*2ed0*/  @P4 BRA `(.L_x_24260) ;  /* 0x00000000001c4947 */ /* 0x000fea0003800000 */
[----:B------:R-:W-:-:S04]  /*2ee0*/  ISETP.NE.U32.AND P5, PT, RZ, UR14, PT ;  /* 0x0000000eff007c0c */ /* 0x000fc8000bfa5070 */
[----:B------:R-:W-:-:S13]  /*2ef0*/  ISETP.NE.AND.EX P5, PT, RZ, UR15, PT, P5 ;  /* 0x0000000fff007c0c */ /* 0x000fda000bfa5350 */
[----:B------:R-:W-:Y:S05]  /*2f00*/  @P5 BRA `(.L_x_24261) ;  /* 0x0000000000085947 */ /* 0x000fea0003800000 */
[----:B------:R-:W-:Y:S05]  /*2f10*/  @P1 BRA `(.L_x_24262) ;  /* 0x0000000000141947 */ /* 0x000fea0003800000 */
[----:B------:R-:W-:Y:S05]  /*2f20*/  BRA `(.L_x_24263) ;  /* 0x0000000000147947 */ /* 0x000fea0003800000 */
.L_x_24261:
[----:B-----5:R-:W-:Y:S01]  /*2f30*/  FADD.FTZ R162, R138, R162 ;  /* 0x000000a28aa27221 */ /* 0x020fe20000010000 */
[----:B------:R-:W-:Y:S06]  /*2f40*/  BRA `(.L_x_24262) ;  /* 0x0000000000087947 */ /* 0x000fec0003800000 */
.L_x_24260:
[----:B-----5:R-:W-:-:S04]  /*2f50*/  FADD.FTZ R162, R134, R162 ;  /* 0x000000a286a27221 */ /* 0x020fc80000010000 */
[----:B------:R-:W-:-:S07]  /*2f60*/  @P3 FADD.FTZ R162, R138, R162 ;  /* 0x000000a28aa23221 */ /* 0x000fce0000010000 */
.L_x_24262:
[----:B-----5:R-:W-:-:S07]  /*2f70*/  MOV R142, R162 ;  /* 0x000000a2008e7202 */ /* 0x020fce0000000f00 */
.L_x_24263:
[----:B------:R-:W-:Y:S05]  /*2f80*/  @P4 BRA `(.L_x_24264) ;  /* 0x00000000001c4947 */ /* 0x000fea0003800000 */
[----:B------:R-:W-:-:S04]  /*2f90*/  ISETP.NE.U32.AND P3, PT, RZ, UR14, PT ;  /* 0x0000000eff007c0c */ /* 0x000fc8000bf65070 */
[----:B------:R-:W-:-:S13]  /*2fa0*/  ISETP.NE.AND.EX P3, PT, RZ, UR15, PT, P3 ;  /* 0x0000000fff007c0c */ /* 0x000fda000bf65330 */
[----:B------:R-:W-:Y:S05]  /*2fb0*/  @P3 BRA `(.L_x_24265) ;  /* 0x0000000000083947 */ /* 0x000fea0003800000 */
[----:B------:R-:W-:Y:S05]  /*2fc0*/  @P1 BRA `(.L_x_24266) ;  /* 0x0000000000141947 */ /* 0x000fea0003800000 */
[----:B------:R-:W-:Y:S05]  /*2fd0*/  BRA `(.L_x_24267) ;  /* 0x0000000000147947 */ /* 0x000fea0003800000 */
.L_x_24265:
[----:B-----5:R-:W-:Y:S01]  /*2fe0*/  FADD.FTZ R163, R139, R163 ;  /* 0x000000a38ba37221 */ /* 0x020fe20000010000 */
[----:B------:R-:W-:Y:S06]  /*2ff0*/  BRA `(.L_x_24266) ;  /* 0x0000000000087947 */ /* 0x000fec0003800000 */
.L_x_24264:
[----:B-----5:R-:W-:-:S04]  /*3000*/  FADD.FTZ R163, R135, R163 ;  /* 0x000000a387a37221 */ /* 0x020fc80000010000 */
[----:B------:R-:W-:-:S07]  /*3010*/  @P3 FADD.FTZ R163, R139, R163 ;  /* 0x000000a38ba33221 */ /* 0x000fce0000010000 */
.L_x_24266:
[----:B-----5:R-:W-:-:S07]  /*3020*/  MOV R143, R163 ;  /* 0x000000a3008f7202 */ /* 0x020fce0000000f00 */
.L_x_24267:
[----:B------:R-:W0:Y:S02]  /*3030*/  @P1 LDC.64 R182, c[0x0][0x238] ;  /* 0x00008e00ffb61b82 */ /* 0x000e240000000a00 */
[----:B0-----:R-:W-:-:S04]  /*3040*/  @P1 LEA R182, P3, R181, R182, 0x4 ;  /* 0x000000b6b5b61211 */ /* 0x001fc800078620ff */
[C---:B------:R-:W-:Y:S01]  /*3050*/  @P1 LEA.HI.X R183, R181.reuse, R183, RZ, 0x4, P3 ;  /* 0x000000b7b5b71211 */ /* 0x040fe200018f24ff */
[----:B------:R-:W-:-:S04]  /*3060*/  VIADD R181, R181, 0x100 ;  /* 0x00000100b5b57836 */ /* 0x000fc80000000000 */
[----:B------:R0:W-:Y:S04]  /*3070*/  @P1 STG.E.128 desc[UR4][R182.64], R140 ;  /* 0x0000008cb6001986 */ /* 0x0001e8000c101d04 */
.L_x_24251:
[----:B------:R-:W-:Y:S05]  /*3080*/  BSYNC B0 ;  /* 0x0000000000007941 */ /* 0x000fea0003800000 */
.L_x_24250:
        /* <DEDUP_REMOVED lines=24> */
.L_x_24271:
[----:B-----5:R-:W-:Y:S01]  /*3210*/  FADD.FTZ R164, R136, R164 ;  /* 0x000000a488a47221 */ /* 0x020fe20000010000 */
[----:B------:R-:W-:Y:S06]  /*3220*/  BRA `(.L_x_24272) ;  /* 0x0000000000087947 */ /* 0x000fec0003800000 */
.L_x_24270:
[----:B-----5:R-:W-:-:S04]  /*3230*/  FADD.FTZ R164, R132, R164 ;  /* 0x000000a484a47221 */ /* 0x020fc80000010000 */
[----:B------:R-:W-:-:S07]  /*3240*/  @P3 FADD.FTZ R164, R136, R164 ;  /* 0x000000a488a43221 */ /* 0x000fce0000010000 */
.L_x_24272:
[----:B-----5:R-:W-:-:S07]  /*3250*/  MOV R140, R164 ;  /* 0x000000a4008c7202 */ /* 0x020fce0000000f00 */
.L_x_24273:
[----:B------:R-:W-:Y:S05]  /*3260*/  @P4 BRA `(.L_x_24274) ;  /* 0x00000000001c4947 */ /* 0x000fea0003800000 */
[----:B------:R-:W-:-:S04]  /*3270*/  ISETP.NE.U32.AND P5, PT, RZ, UR14, PT ;  /* 0x0000000eff007c0c */ /* 0x000fc8000bfa5070 */
[----:B------:R-:W-:-:S13]  /*3280*/  ISETP.NE.AND.EX P5, PT, RZ, UR15, PT, P5 ;  /* 0x0000000fff007c0c */ /* 0x000fda000bfa5350 */
[----:B------:R-:W-:Y:S05]  /*3290*/  @P5 BRA `(.L_x_24275) ;  /* 0x0000000000085947 */ /* 0x000fea0003800000 */
[----:B------:R-:W-:Y:S05]  /*32a0*/  @P1 BRA `(.L_x_24276) ;  /* 0x0000000000141947 */ /* 0x000fea0003800000 */
[----:B------:R-:W-:Y:S05]  /*32b0*/  BRA `(.L_x_24277) ;  /* 0x0000000000147947 */ /* 0x000fea0003800000 */
.L_x_24275:
[----:B-----5:R-:W-:Y:S01]  /*32c0*/  FADD.FTZ R165, R137, R165 ;  /* 0x000000a589a57221 */ /* 0x020fe20000010000 */
[----:B------:R-:W-:Y:S06]  /*32d0*/  BRA `(.L_x_24276) ;  /* 0x0000000000087947 */ /* 0x000fec0003800000 */
.L_x_24274:
[----:B-----5:R-:W-:-:S04]  /*32e0*/  FADD.FTZ R165, R133, R165 ;  /* 0x000000a585a57221 */ /* 0x020fc80000010000 */
[----:B------:R-:W-:-:S07]  /*32f0*/  @P3 FADD.FTZ R165, R137, R165 ;  /* 0x000000a589a53221 */ /* 0x000fce0000010000 */
.L_x_24276:
[----:B-----5:R-:W-:-:S07]  /*3300*/  MOV R141, R165 ;  /* 0x000000a5008d7202 */ /* 0x020fce0000000f00 */
.L_x_24277:
[----:B------:R-:W-:Y:S05]  /*3310*/  @P4 BRA `(.L_x_24278) ;  /* 0x00000000001c4947 */ /* 0x000fea0003800000 */
[----:B------:R-:W-:-:S04]  /*3320*/  ISETP.NE.U32.AND P5, PT, RZ, UR14, PT ;  /* 0x0000000eff007c0c */ /* 0x000fc8000bfa5070 */
[----:B------:R-:W-:-:S13]  /*3330*/  ISETP.NE.AND.EX P5, PT, RZ, UR15, PT, P5 ;  /* 0x0000000fff007c0c */ /* 0x000fda000bfa5350 */
[----:B------:R-:W-:Y:S05]  /*3340*/  @P5 BRA `(.L_x_24279) ;  /* 0x0000000000085947 */ /* 0x000fea0003800000 */
[----:B------:R-:W-:Y:S05]  /*3350*/  @P1 BRA `(.L_x_24280) ;  /* 0x0000000000141947 */ /* 0x000fea0003800000 */
[----:B------:R-:W-:Y:S05]  /*3360*/  BRA `(.L_x_24281) ;  /* 0x0000000000147947 */ /* 0x000fea0003800000 */
.L_x_24279:
[----:B-----5:R-:W-:Y:S01]  /*3370*/  FADD.FTZ R166, R138, R166 ;  /* 0x000000a68aa67221 */ /* 0x020fe20000010000 */
[----:B------:R-:W-:Y:S06]  /*3380*/  BRA `(.L_x_24280) ;  /* 0x0000000000087947 */ /* 0x000fec0003800000 */
.L_x_24278:
[----:B-----5:R-:W-:-:S04]  /*3390*/  FADD.FTZ R166, R134, R166 ;  /* 0x000000a686a67221 */ /* 0x020fc80000010000 */
[----:B------:R-:W-:-:S07]  /*33a0*/  @P3 FADD.FTZ R166, R138, R166 ;  /* 0x000000a68aa63221 */ /* 0x000fce0000010000 */
.L_x_24280:
[----:B-----5:R-:W-:-:S07]  /*33b0*/  MOV R142, R166 ;  /* 0x000000a6008e7202 */ /* 0x020fce0000000f00 */
.L_x_24281:
[----:B------:R-:W-:Y:S05]  /*33c0*/  @P4 BRA `(.L_x_24282) ;  /* 0x00000000001c4947 */ /* 0x000fea0003800000 */
[----:B------:R-:W-:-:S04]  /*33d0*/  ISETP.NE.U32.AND P3, PT, RZ, UR14, PT ;  /* 0x0000000eff007c0c */ /* 0x000fc8000bf65070 */
[----:B------:R-:W-:-:S13]  /*33e0*/  ISETP.NE.AND.EX P3, PT, RZ, UR15, PT, P3 ;  /* 0x0000000fff007c0c */ /* 0x000fda000bf65330 */
[----:B------:R-:W-:Y:S05]  /*33f0*/  @P3 BRA `(.L_x_24283) ;  /* 0x0000000000083947 */ /* 0x000fea0003800000 */
[----:B------:R-:W-:Y:S05]  /*3400*/  @P1 BRA `(.L_x_24284) ;  /* 0x0000000000141947 */ /* 0x000fea0003800000 */
[----:B------:R-:W-:Y:S05]  /*3410*/  BRA `(.L_x_24285) ;  /* 0x0000000000147947 */ /* 0x000fea0003800000 */
.L_x_24283:
[----:B-----5:R-:W-:Y:S01]  /*3420*/  FADD.FTZ R167, R139, R167 ;  /* 0x000000a78ba77221 */ /* 0x020fe20000010000 */
[----:B------:R-:W-:Y:S06]  /*3430*/  BRA `(.L_x_24284) ;  /* 0x0000000000087947 */ /* 0x000fec0003800000 */
.L_x_24282:
[----:B-----5:R-:W-:-:S04]  /*3440*/  FADD.FTZ R167, R135, R167 ;  /* 0x000000a787a77221 */ /* 0x020fc80000010000 */
[----:B------:R-:W-:-:S07]  /*3450*/  @P3 FADD.FTZ R167, R139, R167 ;  /* 0x000000a78ba73221 */ /* 0x000fce0000010000 */
.L_x_24284:
[----:B-----5:R-:W-:-:S07]  /*3460*/  MOV R143, R167 ;  /* 0x000000a7008f7202 */ /* 0x020fce0000000f00 */
.L_x_24285:
[----:B------:R-:W0:Y:S02]  /*3470*/  @P1 LDC.64 R182, c[0x0][0x238] ;  /* 0x00008e00ffb61b82 */ /* 0x000e240000000a00 */
[----:B0-----:R-:W-:-:S04]  /*3480*/  @P1 LEA R182, P3, R181, R182, 0x4 ;  /* 0x000000b6b5b61211 */ /* 0x001fc800078620ff */
[----:B------:R-:W-:-:S05]  /*3490*/  @P1 LEA.HI.X R183, R181, R183, RZ, 0x4, P3 ;  /* 0x000000b7b5b71211 */ /* 0x000fca00018f24ff */
[----:B------:R0:W-:Y:S04]  /*34a0*/  @P1 STG.E.128 desc[UR4][R182.64], R140 ;  /* 0x0000008cb6001986 */ /* 0x0001e8000c101d04 */
.L_x_24269:
[----:B------:R-:W-:Y:S05]  /*34b0*/  BSYNC B0 ;  /* 0x0000000000007941 */ /* 0x000fea0003800000 */
.L_x_24268:
[----:B0----5:R-:W-:Y:S01]  /*34c0*/  FADD.FTZ R182, RZ, R168 ;  /* 0x000000a8ffb67221 */ /* 0x021fe20000010000 */
        /* <DEDUP_REMOVED lines=50> */
[----:B------:R-:W-:Y:S02]  /*37f0*/  @P4 FADD.FTZ R185, R163, R182 ;  /* 0x000000b6a3b94221 */ /* 0x000fe40000010000 */
[----:B------:R-:W-:Y:S01]  /*3800*/  @!P5 VIADD R181, R181, 0x8 ;  /* 0x00000008b5b5d836 */ /* 0x000fe20000000000 */
        /* <DEDUP_REMOVED lines=95> */
.L_x_24314:
[----:B------:R-:W-:Y:S01]  /*3e00*/  LOP3.LUT P3, RZ, R2, 0x1f, RZ, 0xc0, !PT ;  /* 0x0000001f02ff7812 */ /* 0x000fe2000786c0ff */
[----:B------:R-:W-:Y:S05]  /*3e10*/  WARPSYNC.ALL ;  /* 0x0000000000007948 */ /* 0x000fea0003800000 */
[----:B------:R-:W-:Y:S01]  /*3e20*/  LOP3.LUT R184, R183, 0x7, RZ, 0xc0, !PT ;  /* 0x00000007b7b87812 */ /* 0x000fe200078ec0ff */
[----:B----4-:R-:W-:Y:S01]  /*3e30*/  FADD.FTZ R183, R188, R189 ;  /* 0x000000bdbcb77221 */ /* 0x010fe20000010000 */
[----:B0-----:R-:W-:-:S05]  /*3e40*/  LOP3.LUT R188, R2, 0x1f, RZ, 0xc0, !PT ;  /* 0x0000001f02bc7812 */ /* 0x001fca00078ec0ff */
        /* <DEDUP_REMOVED lines=9> */
[----:B------:R-:W-:Y:S01]  /*3ee0*/  BSSY B0, `(.L_x_24287) ;  /* 0x0000062000007945 */ /* 0x000fe20003800000 */
[----:B------:R-:W-:Y:S01]  /*3ef0*/  @!P3 IADD3 R181, R181, R188, RZ ;  /* 0x000000bcb5b5b210 */ /* 0x000fe20007ffe0ff */
[----:B------:R-:W-:Y:S01]  /*3f00*/  BAR.SYNC.DEFER_BLOCKING 0x0 ;  /* 0x0000000000007b1d */ /* 0x000fe20000010000 */
[----:B0-----:R-:W-:Y:S02]  /*3f10*/  @!P3 LEA R0, R183, R0, 0x18 ;  /* 0x00000000b700b211 */ /* 0x001fe400078ec0ff */
[----:B------:R-:W-:Y:S02]  /*3f20*/  CS2R R182, SRZ ;  /* 0x0000000000b67805 */ /* 0x000fe4000001ff00 */
[----:B------:R-:W-:Y:S01]  /*3f30*/  @!P3 LEA R181, R181, R0, 0x3 ;  /* 0x00000000b5b5b211 */ /* 0x000fe200078e18ff */
[----:B------:R-:W-:Y:S01]  /*3f40*/  IMAD.MOV.U32 R0, RZ, RZ, RZ ;  /* 0x000000ffff007224 */ /* 0x000fe200078e00ff */
[----:B------:R-:W-:-:S03]  /*3f50*/  @!P3 MOV R0, R179 ;  /* 0x000000b30000b202 */ /* 0x000fc60000000f00 */
[----:B------:R-:W-:Y:S01]  /*3f60*/  @!P3 LDS.64 R182, [R181] ;  /* 0x00000000b5b6b984 */ /* 0x000fe20000000a00 */
[----:B------:R-:W-:-:S03]  /*3f70*/  LOP3.LUT P3, RZ, R184, 0x1f, R2, 0xf8, !PT ;  /* 0x0000001fb8ff7812 */ /* 0x000fc6000786f802 */
[----:B------:R-:W0:Y:S02]  /*3f80*/  SHFL.DOWN PT, R185, R0, 0x4, 0x1f ;  /* 0x08801f0000b97f89 */ /* 0x000e2400000e0000 */
[-C--:B0-----:R-:W-:Y:S02]  /*3f90*/  IADD3 R189, R185, R0.reuse, RZ ;  /* 0x00000000b9bd7210 */ /* 0x081fe40007ffe0ff */
[----:B------:R-:W-:Y:S02]  /*3fa0*/  I2FP.F32.S32 R192, R185 ;  /* 0x000000b900c07245 */ /* 0x000fe40000201400 */
[----:B------:R-:W-:Y:S01]  /*3fb0*/  I2FP.F32.S32 R190, R189 ;  /* 0x000000bd00be7245 */ /* 0x000fe20000201400 */
[----:B------:R-:W-:Y:S01]  /*3fc0*/  SHFL.DOWN PT, R196, R189, 0x2, 0x1f ;  /* 0x08401f00bdc47f89 */ /* 0x000fe200000e0000 */
[----:B------:R-:W-:Y:S02]  /*3fd0*/  I2FP.F32.S32 R185, R0 ;  /* 0x0000000000b97245 */ /* 0x000fe40000201400 */
[----:B------:R-:W0:Y:S01]  /*3fe0*/  MUFU.RCP R191, R190 ;  /* 0x000000be00bf7308 */ /* 0x000e220000001000 */
[----:B------:R-:W4:Y:S04]  /*3ff0*/  SHFL.DOWN PT, R187, R182, 0x4, 0x1f ;  /* 0x08801f00b6bb7f89 */ /* 0x000f2800000e0000 */
[----:B------:R-:W5:Y:S01]  /*4000*/  SHFL.DOWN PT, R188, R183, 0x4, 0x1f ;  /* 0x08801f00b7bc7f89 */ /* 0x000f6200000e0000 */
[----:B----4-:R-:W-:-:S04]  /*4010*/  FMUL.FTZ R194, R187, R192 ;  /* 0x000000c0bbc27220 */ /* 0x010fc80000410000 */
[----:B------:R-:W-:Y:S01]  /*4020*/  FFMA.FTZ R194, R185, R182, R194 ;  /* 0x000000b6b9c27223 */ /* 0x000fe200000100c2 */
[----:B------:R-:W-:Y:S01]  /*4030*/  FADD.FTZ R182, -R187, R182 ;  /* 0x000000b6bbb67221 */ /* 0x000fe20000010100 */
[----:B------:R-:W-:Y:S01]  /*4040*/  IADD3 R187, R189, R196, RZ ;  /* 0x000000c4bdbb7210 */ /* 0x000fe20007ffe0ff */
[----:B-----5:R-:W-:Y:S01]  /*4050*/  FADD.FTZ R188, R188, R183 ;  /* 0x000000b7bcbc7221 */ /* 0x020fe20000010000 */
[----:B0-----:R-:W-:Y:S01]  /*4060*/  FMUL.FTZ R181, R191, R194 ;  /* 0x000000c2bfb57220 */ /* 0x001fe20000410000 */
[----:B------:R-:W-:Y:S01]  /*4070*/  FMUL.FTZ R182, R182, R182 ;  /* 0x000000b6b6b67220 */ /* 0x000fe20000410000 */
[----:B------:R-:W-:-:S03]  /*4080*/  I2FP.F32.S32 R196, R196 ;  /* 0x000000c400c47245 */ /* 0x000fc60000201400 */
[----:B------:R-:W0:Y:S01]  /*4090*/  SHFL.DOWN PT, R0, R181, 0x2, 0x1f ;  /* 0x08401f00b5007f89 */ /* 0x000e2200000e0000 */
[----:B------:R-:W-:Y:S01]  /*40a0*/  FMUL.FTZ R182, R182, R185 ;  /* 0x000000b9b6b67220 */ /* 0x000fe20000410000 */
[----:B------:R-:W-:-:S03]  /*40b0*/  I2FP.F32.S32 R185, R187 ;  /* 0x000000bb00b97245 */ /* 0x000fc60000201400 */
[----:B------:R-:W-:Y:S01]  /*40c0*/  FMUL.FTZ R182, R182, R192 ;  /* 0x000000c0b6b67220 */ /* 0x000fe20000410000 */
[----:B------:R-:W4:Y:S01]  /*40d0*/  MUFU.RCP R189, R185 ;  /* 0x000000b900bd7308 */ /* 0x000f220000001000 */
[----:B------:R-:W5:Y:S02]  /*40e0*/  SHFL.DOWN PT, R192, R187, 0x1, 0x1f ;  /* 0x08201f00bbc07f89 */ /* 0x000f6400000e0000 */
[----:B------:R-:W-:-:S05]  /*40f0*/  FFMA.FTZ R182, R191, R182, R188 ;  /* 0x000000b6bfb67223 */ /* 0x000fca00000100bc */
[----:B------:R-:W1:Y:S01]  /*4100*/  SHFL.DOWN PT, R183, R182, 0x2, 0x1f ;  /* 0x08401f00b6b77f89 */ /* 0x000e6200000e0000 */
[----:B0-----:R-:W-:Y:S01]  /*4110*/  FMUL.FTZ R191, R0, R196 ;  /* 0x000000c400bf7220 */ /* 0x001fe20000410000 */
[----:B------:R-:W-:-:S03]  /*4120*/  FADD.FTZ R0, R181, -R0 ;  /* 0x80000000b5007221 */ /* 0x000fc60000010000 */
[----:B------:R-:W-:Y:S01]  /*4130*/  FFMA.FTZ R188, R190, R181, R191 ;  /* 0x000000b5bebc7223 */ /* 0x000fe200000100bf */
[----:B------:R-:W-:Y:S01]  /*4140*/  FMUL.FTZ R181, R0, R0 ;  /* 0x0000000000b57220 */ /* 0x000fe20000410000 */
[----:B-----5:R-:W-:Y:S02]  /*4150*/  IADD3 R0, R187, R192, RZ ;  /* 0x000000c0bb007210 */ /* 0x020fe40007ffe0ff */
[----:B----4-:R-:W-:Y:S01]  /*4160*/  FMUL.FTZ R188, R189, R188 ;  /* 0x000000bcbdbc7220 */ /* 0x010fe20000410000 */
[----:B------:R-:W-:Y:S01]  /*4170*/  FMUL.FTZ R181, R190, R181 ;  /* 0x000000b5beb57220 */ /* 0x000fe20000410000 */
[----:B------:R-:W-:Y:S01]  /*4180*/  I2FP.F32.S32 R192, R192 ;  /* 0x000000c000c07245 */ /* 0x000fe20000201400 */
[----:B------:R-:W0:Y:S01]  /*4190*/  LDC R187, c[0x0][0x2d8] ;  /* 0x0000b600ffbb7b82 */ /* 0x000e220000000800 */
[----:B------:R-:W-:Y:S01]  /*41a0*/  I2FP.F32.S32 R190, R0 ;  /* 0x0000000000be7245 */ /* 0x000fe20000201400 */
[----:B------:R-:W4:Y:S01]  /*41b0*/  SHFL.DOWN PT, R191, R188, 0x1, 0x1f ;  /* 0x08201f00bcbf7f89 */ /* 0x000f2200000e0000 */
[----:B-1----:R-:W-:Y:S01]  /*41c0*/  FADD.FTZ R0, R182, R183 ;  /* 0x000000b7b6007221 */ /* 0x002fe20000010000 */
[----:B------:R-:W-:-:S03]  /*41d0*/  FMUL.FTZ R181, R181, R196 ;  /* 0x000000c4b5b57220 */ /* 0x000fc60000410000 */
[----:B------:R-:W1:Y:S01]  /*41e0*/  MUFU.RCP R190, R190 ;  /* 0x000000be00be7308 */ /* 0x000e620000001000 */
[----:B------:R-:W-:-:S05]  /*41f0*/  FFMA.FTZ R181, R189, R181, R0 ;  /* 0x000000b5bdb57223 */ /* 0x000fca0000010000 */
[----:B------:R-:W5:Y:S01]  /*4200*/  SHFL.DOWN PT, R182, R181, 0x1, 0x1f ;  /* 0x08201f00b5b67f89 */ /* 0x000f6200000e0000 */
[----:B----4-:R-:W-:-:S04]  /*4210*/  FMUL.FTZ R0, R191, R192 ;  /* 0x000000c0bf007220 */ /* 0x010fc80000410000 */
[----:B------:R-:W-:Y:S01]  /*4220*/  FFMA.FTZ R183, R185, R188, R0 ;  /* 0x000000bcb9b77223 */ /* 0x000fe20000010000 */
[----:B------:R-:W-:-:S03]  /*4230*/  FADD.FTZ R188, R188, -R191 ;  /* 0x800000bfbcbc7221 */ /* 0x000fc60000010000 */
[----:B-1----:R-:W-:Y:S01]  /*4240*/  FMUL.FTZ R0, R190, R183 ;  /* 0x000000b7be007220 */ /* 0x002fe20000410000 */
[----:B------:R-:W-:Y:S01]  /*4250*/  FMUL.FTZ R188, R188, R188 ;  /* 0x000000bcbcbc7220 */ /* 0x000fe20000410000 */
[----:B-----5:R-:W-:-:S03]  /*4260*/  FADD.FTZ R183, R181, R182 ;  /* 0x000000b6b5b77221 */ /* 0x020fc60000010000 */
[----:B------:R-:W-:Y:S01]  /*4270*/  FMUL.FTZ R188, R185, R188 ;  /* 0x000000bcb9bc7220 */ /* 0x000fe20000410000 */
[----:B------:R-:W1:Y:S01]  /*4280*/  SHFL.IDX PT, R0, R0, RZ, 0x1f ;  /* 0x00001fff00007589 */ /* 0x000e6200000e0000 */
[----:B------:R-:W4:Y:S02]  /*4290*/  @!P3 LDC.64 R184, c[0x0][0x258] ;  /* 0x00009600ffb8bb82 */ /* 0x000f240000000a00 */
[----:B------:R-:W-:-:S04]  /*42a0*/  FMUL.FTZ R188, R188, R192 ;  /* 0x000000c0bcbc7220 */ /* 0x000fc80000410000 */
[----:B------:R-:W-:Y:S02]  /*42b0*/  FFMA.FTZ R188, R190, R188, R183 ;  /* 0x000000bcbebc7223 */ /* 0x000fe400000100b7 */
[----:B------:R-:W5:Y:S04]  /*42c0*/  @!P3 LDC.64 R182, c[0x0][0x250] ;  /* 0x00009400ffb6bb82 */ /* 0x000f680000000a00 */
[----:B------:R-:W0:Y:S01]  /*42d0*/  SHFL.IDX PT, R188, R188, RZ, 0x1f ;  /* 0x00001fffbcbc7589 */ /* 0x000e2200000e0000 */
[----:B-1----:R-:W-:Y:S01]  /*42e0*/  FMUL.FTZ R181, R0, R0 ;  /* 0x0000000000b57220 */ /* 0x002fe20000410000 */
[----:B----4-:R-:W-:-:S04]  /*42f0*/  @!P3 IMAD.WIDE R184, R177, 0x4, R184 ;  /* 0x00000004b1b8b825 */ /* 0x010fc800078e02b8 */
[----:B------:R-:W-:Y:S01]  /*4300*/  FSEL R190, R181, RZ, P0 ;  /* 0x000000ffb5be7208 */ /* 0x000fe20000000000 */
[----:B-----5:R-:W-:-:S04]  /*4310*/  @!P3 IMAD.WIDE R182, R177, 0x4, R182 ;  /* 0x00000004b1b6b825 */ /* 0x020fc800078e02b6 */
[----:B0-----:R-:W-:Y:S01]  /*4320*/  FFMA.FTZ R181, R188, UR7, R187 ;  /* 0x00000007bcb57c23 */ /* 0x001fe200080100bb */
[----:B------:R0:W-:Y:S03]  /*4330*/  @!P3 STG.E desc[UR4][R182.64], R0 ;  /* 0x00000000b600b986 */ /* 0x0001e6000c101904 */
[----:B------:R-:W-:-:S06]  /*4340*/  FADD.FTZ R181, R181, R190 ;  /* 0x000000beb5b57221 */ /* 0x000fcc0000010000 */
[----:B------:R-:W1:Y:S02]  /*4350*/  MUFU.RSQ R181, R181 ;  /* 0x000000b500b57308 */ /* 0x000e640000001400 */
[----:B-1----:R0:W-:Y:S01]  /*4360*/  @!P3 STG.E desc[UR4][R184.64], R181 ;  /* 0x000000b5b800b986 */ /* 0x0021e2000c101904 */
[----:B------:R-:W-:Y:S05]  /*4370*/  @!P2 BRA `(.L_x_24288) ;  /* 0x000000000060a947 */ /* 0x000fea0003800000 */
[----:B0-----:R-:W0:Y:S01]  /*4380*/  LDC.64 R182, c[0x0][0x2b8] ;  /* 0x0000ae00ffb67b82 */ /* 0x001e220000000a00 */
[----:B------:R-:W-:-:S05]  /*4390*/  FSEL R187, R0, RZ, !P0 ;  /* 0x000000ff00bb7208 */ /* 0x000fca0004000000 */
[--C-:B------:R-:W-:Y:S01]  /*43a0*/  FADD.FTZ R194, R171, -R187.reuse ;  /* 0x800000bbabc27221 */ /* 0x100fe20000010000 */
[--C-:B------:R-:W-:Y:S01]  /*43b0*/  FADD.FTZ R188, R168, -R187.reuse ;  /* 0x800000bba8bc7221 */ /* 0x100fe20000010000 */
[----:B------:R-:W1:Y:S01]  /*43c0*/  LDC.64 R184, c[0x0][0x2c0] ;  /* 0x0000b000ffb87b82 */ /* 0x000e620000000a00 */
[--C-:B------:R-:W-:Y:S01]  /*43d0*/  FADD.FTZ R190, R169, -R187.reuse ;  /* 0x800000bba9be7221 */ /* 0x100fe20000010000 */
[----:B------:R-:W-:Y:S01]  /*43e0*/  FADD.FTZ R192, R170, -R187 ;  /* 0x800000bbaac07221 */ /* 0x000fe20000010000 */
[C---:B------:R-:W-:Y:S01]  /*43f0*/  FMUL.FTZ R194, R181.reuse, R194 ;  /* 0x000000c2b5c27220 */ /* 0x040fe20000410000 */
[C---:B------:R-:W-:Y:S01]  /*4400*/  FMUL.FTZ R187, R181.reuse, R188 ;  /* 0x000000bcb5bb7220 */ /* 0x040fe20000410000 */
[C---:B------:R-:W-:Y:S01]  /*4410*/  FMUL.FTZ R190, R181.reuse, R190 ;  /* 0x000000beb5be7220 */ /* 0x040fe20000410000 */
[----:B------:R-:W-:Y:S01]  /*4420*/  FMUL.FTZ R189, R181, R192 ;  /* 0x000000c0b5bd7220 */ /* 0x000fe20000410000 */
[-C--:B------:R-:W-:Y:S01]  /*4430*/  FFMA.FTZ R195, R15, R194.reuse, R7 ;  /* 0x000000c20fc37223 */ /* 0x080fe20000010007 */
[----:B------:R-:W-:Y:S01]  /*4440*/  FFMA.FTZ R199, R19, R194, R11 ;  /* 0x000000c213c77223 */ /* 0x000fe2000001000b */
[-C--:B------:R-:W-:Y:S01]  /*4450*/  FFMA.FTZ R193, R13, R190.reuse, R5 ;  /* 0x000000be0dc17223 */ /* 0x080fe20000010005 */
[----:B------:R-:W-:Y:S01]  /*4460*/  FFMA.FTZ R194, R14, R189, R6 ;  /* 0x000000bd0ec27223 */ /* 0x000fe20000010006 */
[----:B------:R-:W-:Y:S01]  /*4470*/  FFMA.FTZ R192, R12, R187, R4 ;  /* 0x000000bb0cc07223 */ /* 0x000fe20000010004 */
[----:B------:R-:W-:Y:S01]  /*4480*/  FFMA.FTZ R198, R18, R189, R10 ;  /* 0x000000bd12c67223 */ /* 0x000fe2000001000a */
[----:B------:R-:W-:Y:S01]  /*4490*/  FFMA.FTZ R197, R17, R190, R9 ;  /* 0x000000be11c57223 */ /* 0x000fe20000010009 */
[----:B------:R-:W-:Y:S01]  /*44a0*/  FFMA.FTZ R196, R16, R187, R8 ;  /* 0x000000bb10c47223 */ /* 0x000fe20000010008 */
[----:B0-----:R-:W-:-:S05]  /*44b0*/  IMAD.WIDE.U32 R182, R180, 0x10, R182 ;  /* 0x00000010b4b67825 */ /* 0x001fca00078e00b6 */
[----:B------:R4:W-:Y:S01]  /*44c0*/  STG.E.128 desc[UR4][R182.64], R192 ;  /* 0x000000c0b6007986 */ /* 0x0009e2000c101d04 */
[----:B-1----:R-:W-:-:S04]  /*44d0*/  IMAD.WIDE.U32 R184, R180, 0x10, R184 ;  /* 0x00000010b4b87825 */ /* 0x002fc800078e00b8 */
[----:B------:R-:W-:Y:S01]  /*44e0*/  VIADD R180, R180, 0x100 ;  /* 0x00000100b4b47836 */ /* 0x000fe20000000000 */
[----:B------:R4:W-:Y:S06]  /*44f0*/  STG.E.128 desc[UR4][R184.64], R196 ;  /* 0x000000c4b8007986 */ /* 0x0009ec000c101d04 */
.L_x_24288:
[----:B------:R-:W-:Y:S05]  /*4500*/  BSYNC B0 ;  /* 0x0000000000007941 */ /* 0x000fea0003800000 */
.L_x_24287:
[----:B------:R-:W-:Y:S01]  /*4510*/  ISETP.GE.U32.AND P3, PT, R3, 0x200, PT ;  /* 0x000002000300780c */ /* 0x000fe20003f66070 */
[----:B------:R-:W-:-:S12]  /*4520*/  BSSY B0, `(.L_x_24289) ;  /* 0x000001a000007945 */ /* 0x000fd80003800000 */
[----:B------:R-:W-:Y:S05]  /*4530*/  @!P3 BRA `(.L_x_24290) ;  /* 0x000000000060b947 */ /* 0x000fea0003800000 */
[----:B0---4-:R-:W0:Y:S01]  /*4540*/  LDC.64 R182, c[0x0][0x2b8] ;  /* 0x0000ae00ffb67b82 */ /* 0x011e220000000a00 */
        /* <DEDUP_REMOVED lines=23> */
.L_x_24290:
[----:B------:R-:W-:Y:S05]  /*46c0*/  BSYNC B0 ;  /* 0x0000000000007941 */ /* 0x000fea0003800000 */
.L_x_24289:
        /* <DEDUP_REMOVED lines=27> */
.L_x_24292:
[----:B------:R-:W-:Y:S05]  /*4880*/  BSYNC B0 ;  /* 0x0000000000007941 */ /* 0x000fea0003800000 */
.L_x_24291:
        /* <DEDUP_REMOVED lines=27> */
.L_x_24294:
[----:B------:R-:W-:Y:S05]  /*4a40*/  BSYNC B0 ;  /* 0x0000000000007941 */ /* 0x000fea0003800000 */
.L_x_24293:
        /* <DEDUP_REMOVED lines=27> */
.L_x_24296:
[----:B------:R-:W-:Y:S05]  /*4c00*/  BSYNC B0 ;  /* 0x0000000000007941 */ /* 0x000fea0003800000 */
.L_x_24295:
        /* <DEDUP_REMOVED lines=27> */
.L_x_24298:
[----:B------:R-:W-:Y:S05]  /*4dc0*/  BSYNC B0 ;  /* 0x0000000000007941 */ /* 0x000fea0003800000 */
.L_x_24297:
        /* <DEDUP_REMOVED lines=27> */
.L_x_24300:
[----:B------:R-:W-:Y:S05]  /*4f80*/  BSYNC B0 ;  /* 0x0000000000007941 */ /* 0x000fea0003800000 */
.L_x_24299:
        /* <DEDUP_REMOVED lines=14> */
[----:B------:R-:W-:Y:S02]  /*5070*/  FFMA.FTZ R193, R129, R188, R121 ;  /* 0x000000bc81c17223 */ /* 0x000fe40000010079 */
[----:B------:R-:W-:Y:S01]  /*5080*/  FFMA.FTZ R191, R127, R192, R119 ;  /* 0x000000c07fbf7223 */ /* 0x000fe20000010077 */
[-C--:B------:R-:W-:Y:S01]  /*5090*/  FFMA.FTZ R190, R126, R189.reuse, R118 ;  /* 0x000000bd7ebe7223 */ /* 0x080fe20000010076 */
[----:B------:R-:W-:Y:S01]  /*50a0*/  FFMA.FTZ R194, R130, R189, R122 ;  /* 0x000000bd82c27223 */ /* 0x000fe2000001007a */
[----:B------:R-:W-:Y:S01]  /*50b0*/  FFMA.FTZ R189, R125, R188, R117 ;  /* 0x000000bc7dbd7223 */ /* 0x000fe20000010075 */
[----:B------:R-:W-:Y:S01]  /*50c0*/  FFMA.FTZ R195, R131, R192, R123 ;  /* 0x000000c083c37223 */ /* 0x000fe2000001007b */
[-C--:B------:R-:W-:Y:S01]  /*50d0*/  FFMA.FTZ R188, R124, R187.reuse, R116 ;  /* 0x000000bb7cbc7223 */ /* 0x080fe20000010074 */
[----:B------:R-:W-:Y:S01]  /*50e0*/  FFMA.FTZ R192, R128, R187, R120 ;  /* 0x000000bb80c07223 */ /* 0x000fe20000010078 */
[----:B0-----:R-:W-:-:S05]  /*50f0*/  IMAD.WIDE.U32 R182, R180, 0x10, R182 ;  /* 0x00000010b4b67825 */ /* 0x001fca00078e00b6 */
[----:B------:R0:W-:Y:S01]  /*5100*/  STG.E.128 desc[UR4][R182.64], R188 ;  /* 0x000000bcb6007986 */ /* 0x0001e2000c101d04 */
[----:B-1----:R-:W-:-:S05]  /*5110*/  IMAD.WIDE.U32 R180, R180, 0x10, R184 ;  /* 0x00000010b4b47825 */ /* 0x002fca00078e00b8 */
[----:B------:R0:W-:Y:S02]  /*5120*/  STG.E.128 desc[UR4][R180.64], R192 ;  /* 0x000000c0b4007986 */ /* 0x0001e4000c101d04 */
.L_x_24302:
[----:B------:R-:W-:Y:S05]  /*5130*/  BSYNC B0 ;  /* 0x0000000000007941 */ /* 0x000fea0003800000 */
.L_x_24301:
[----:B------:R-:W-:Y:S02]  /*5140*/  LOP3.LUT P3, RZ, R186, 0x10, RZ, 0xc0, !PT ;  /* 0x00000010baff7812 */ /* 0x000fe4000786c0ff */
[----:B------:R-:W-:Y:S02]  /*5150*/  IADD3 R177, R177, UR8, RZ ;  /* 0x00000008b1b17c10 */ /* 0x000fe4000fffe0ff */
[----:B0-----:R-:W-:Y:S02]  /*5160*/  SEL R0, RZ, 0x1, P3 ;  /* 0x00000001ff007807 */ /* 0x001fe40001800000 */
[----:B------:R-:W-:-:S13]  /*5170*/  ISETP.GE.AND P3, PT, R177, UR9, PT ;  /* 0x00000009b1007c0c */ /* 0x000fda000bf66270 */
[----:B------:R-:W-:Y:S05]  /*5180*/  @!P3 BRA `(.L_x_24303) ;  /* 0xffffffc00040b947 */ /* 0x000fea000383ffff */
[----:B------:R-:W-:Y:S05]  /*5190*/  EXIT ;  /* 0x000000000000794d */ /* 0x000fea0003800000 */
.L_x_24286:
[----:B------:R-:W-:Y:S01]  /*51a0*/  HFMA2.MMA R192, -RZ, RZ, 0, 5.9604644775390625e-08 ;  /* 0x00000001ffc07435 */ /* 0x000fe200000001ff */
[----:B------:R-:W-:Y:S01]  /*51b0*/  MOV R193, R185 ;  /* 0x000000b900c17202 */ /* 0x000fe20000000f00 */
[----:B------:R-:W-:Y:S01]  /*51c0*/  IMAD.MOV.U32 R195, RZ, RZ, 0x1f ;  /* 0x0000001fffc37424 */ /* 0x000fe200078e00ff */
[----:B------:R-:W-:-:S08]  /*51d0*/  MOV R190, 0xffffffff ;  /* 0xffffffff00be7802 */ /* 0x000fd00000000f00 */
[----:B-1234-:R-:W-:Y:S05]  /*51e0*/  WARPSYNC.COLLECTIVE R190, `(.L_x_24304) ;  /* 0x00000000be087348 */ /* 0x01efea0003c00000 */
[----:B------:R0:W0:Y:S02]  /*51f0*/  SHFL.BFLY P6, R191, R193, R192, R195 ;  /* 0x0c0000c0c1bf7389 */ /* 0x00002400000c00c3 */
[----:B01234-:R-:W-:Y:S01]  /*5200*/  ENDCOLLECTIVE ;  /* 0x000000000000791b */ /* 0x01ffe20003800000 */
.L_x_24304:
[----:B------:R-:W-:Y:S01]  /*5210*/  HFMA2.MMA R192, -RZ, RZ, 0, 1.1920928955078125e-07 ;  /* 0x00000002ffc07435 */ /* 0x000fe200000001ff */
[----:B------:R-:W-:-:S05]  /*5220*/  MOV R0, R191 ;  /* 0x000000bf00007202 */ /* 0x000fca0000000f00 */
[----:B------:R-:W-:-:S05]  /*5230*/  FADD.FTZ R184, R185, R0 ;  /* 0x00000000b9b87221 */ /* 0x000fca0000010000 */
[----:B------:R-:W-:-:S07]  /*5240*/  MOV R193, R184 ;  /* 0x000000b800c17202 */ /* 0x000fce0000000f00 */
[----:B------:R-:W-:Y:S05]  /*5250*/  WARPSYNC.COLLECTIVE R190, `(.L_x_24305) ;  /* 0x00000000be087348 */ /* 0x000fea0003c00000 */
[----:B------:R0:W1:Y:S02]  /*5260*/  SHFL.BFLY P6, R191, R193, R192, R195 ;  /* 0x0c0000c0c1bf7389 */ /* 0x00006400000c00c3 */
[----:B01----:R-:W-:Y:S01]  /*5270*/  ENDCOLLECTIVE ;  /* 0x000000000000791b */ /* 0x003fe20003800000 */
.L_x_24305:
[----:B------:R-:W-:Y:S01]  /*5280*/  HFMA2.MMA R192, -RZ, RZ, 0, 2.384185791015625e-07 ;  /* 0x00000004ffc07435 */ /* 0x000fe200000001ff */
[----:B------:R-:W-:-:S04]  /*5290*/  IMAD.MOV.U32 R187, RZ, RZ, R191 ;  /* 0x000000ffffbb7224 */ /* 0x000fc800078e00bf */
[----:B------:R-:W-:-:S05]  /*52a0*/  FADD.FTZ R187, R184, R187 ;  /* 0x000000bbb8bb7221 */ /* 0x000fca0000010000 */
[----:B------:R-:W-:-:S07]  /*52b0*/  MOV R193, R187 ;  /* 0x000000bb00c17202 */ /* 0x000fce0000000f00 */
[----:B------:R-:W-:Y:S05]  /*52c0*/  WARPSYNC.COLLECTIVE R190, `(.L_x_24306) ;  /* 0x00000000be087348 */ /* 0x000fea0003c00000 */
[----:B------:R0:W1:Y:S02]  /*52d0*/  SHFL.BFLY P6, R191, R193, R192, R195 ;  /* 0x0c0000c0c1bf7389 */ /* 0x00006400000c00c3 */
[----:B01----:R-:W-:Y:S01]  /*52e0*/  ENDCOLLECTIVE ;  /* 0x000000000000791b */ /* 0x003fe20003800000 */
.L_x_24306:
[----:B------:R-:W-:Y:S01]  /*52f0*/  IMAD.MOV.U32 R192, RZ, RZ, 0x8 ;  /* 0x00000008ffc07424 */ /* 0x000fe200078e00ff */
[----:B------:R-:W-:-:S05]  /*5300*/  MOV R0, R191 ;  /* 0x000000bf00007202 */ /* 0x000fca0000000f00 */
[----:B------:R-:W-:-:S05]  /*5310*/  FADD.FTZ R188, R187, R0 ;  /* 0x00000000bbbc7221 */ /* 0x000fca0000010000 */
[----:B------:R-:W-:-:S07]  /*5320*/  MOV R193, R188 ;  /* 0x000000bc00c17202 */ /* 0x000fce0000000f00 */
[----:B------:R-:W-:Y:S05]  /*5330*/  WARPSYNC.COLLECTIVE R190, `(.L_x_24307) ;  /* 0x00000000be087348 */ /* 0x000fea0003c00000 */
[----:B------:R0:W1:Y:S02]  /*5340*/  SHFL.BFLY P6, R191, R193, R192, R195 ;  /* 0x0c0000c0c1bf7389 */ /* 0x00006400000c00c3 */
[----:B01----:R-:W-:Y:S01]  /*5350*/  ENDCOLLECTIVE ;  /* 0x000000000000791b */ /* 0x003fe20003800000 */
.L_x_24307:
[----:B------:R-:W-:Y:S01]  /*5360*/  HFMA2.MMA R192, -RZ, RZ, 0, 9.5367431640625e-07 ;  /* 0x00000010ffc07435 */ /* 0x000fe200000001ff */
[----:B------:R-:W-:-:S05]  /*5370*/  MOV R189, R191 ;  /* 0x000000bf00bd7202 */ /* 0x000fca0000000f00 */
[----:B------:R-:W-:-:S05]  /*5380*/  FADD.FTZ R189, R188, R189 ;  /* 0x000000bdbcbd7221 */ /* 0x000fca0000010000 */
[----:B------:R-:W-:-:S07]  /*5390*/  MOV R193, R189 ;  /* 0x000000bd00c17202 */ /* 0x000fce0000000f00 */
[----:B------:R-:W-:Y:S05]  /*53a0*/  WARPSYNC.COLLECTIVE R190, `(.L_x_24308) ;  /* 0x00000000be087348 */ /* 0x000fea0003c00000 */
[----:B------:R0:W1:Y:S02]  /*53b0*/  SHFL.BFLY P6, R191, R193, R192, R195 ;  /* 0x0c0000c0c1bf7389 */ /* 0x00006400000c00c3 */
[----:B01----:R-:W-:Y:S01]  /*53c0*/  ENDCOLLECTIVE ;  /* 0x000000000000791b */ /* 0x003fe20003800000 */
.L_x_24308:
        /* <DEDUP_REMOVED lines=77> */
.L_x_24309:
[----:B------:R-:W-:Y:S01]  /*58a0*/  HFMA2.MMA R192, -RZ, RZ, 0, 1.1920928955078125e-07 ;  /* 0x00000002ffc07435 */ /* 0x000fe200000001ff */
[----:B------:R-:W-:-:S05]  /*58b0*/  MOV R185, R191 ;  /* 0x000000bf00b97202 */ /* 0x000fca0000000f00 */
[----:B------:R-:W-:-:S05]  /*58c0*/  FADD.FTZ R185, R0, R185 ;  /* 0x000000b900b97221 */ /* 0x000fca0000010000 */
[----:B------:R-:W-:-:S07]  /*58d0*/  MOV R193, R185 ;  /* 0x000000b900c17202 */ /* 0x000fce0000000f00 */
[----:B------:R-:W-:Y:S05]  /*58e0*/  WARPSYNC.COLLECTIVE R190, `(.L_x_24310) ;  /* 0x00000000be087348 */ /* 0x000fea0003c00000 */
[----:B------:R0:W1:Y:S02]  /*58f0*/  SHFL.BFLY P6, R191, R193, R192, R195 ;  /* 0x0c0000c0c1bf7389 */ /* 0x00006400000c00c3 */
[----:B01----:R-:W-:Y:S01]  /*5900*/  ENDCOLLECTIVE ;  /* 0x000000000000791b */ /* 0x003fe20003800000 */
.L_x_24310:
[----:B------:R-:W-:Y:S01]  /*5910*/  HFMA2.MMA R192, -RZ, RZ, 0, 2.384185791015625e-07 ;  /* 0x00000004ffc07435 */ /* 0x000fe200000001ff */
[----:B------:R-:W-:-:S04]  /*5920*/  IMAD.MOV.U32 R184, RZ, RZ, R191 ;  /* 0x000000ffffb87224 */ /* 0x000fc800078e00bf */
[----:B------:R-:W-:-:S05]  /*5930*/  FADD.FTZ R184, R185, R184 ;  /* 0x000000b8b9b87221 */ /* 0x000fca0000010000 */
[----:B------:R-:W-:-:S07]  /*5940*/  MOV R193, R184 ;  /* 0x000000b800c17202 */ /* 0x000fce0000000f00 */
[----:B------:R-:W-:Y:S05]  /*5950*/  WARPSYNC.COLLECTIVE R190, `(.L_x_24311) ;  /* 0x00000000be087348 */ /* 0x000fea0003c00000 */
[----:B------:R0:W1:Y:S02]  /*5960*/  SHFL.BFLY P6, R191, R193, R192, R195 ;  /* 0x0c0000c0c1bf7389 */ /* 0x00006400000c00c3 */
[----:B01----:R-:W-:Y:S01]  /*5970*/  ENDCOLLECTIVE ;  /* 0x000000000000791b */ /* 0x003fe20003800000 */
.L_x_24311:
[----:B------:R-:W-:Y:S01]  /*5980*/  IMAD.MOV.U32 R192, RZ, RZ, 0x8 ;  /* 0x00000008ffc07424 */ /* 0x000fe200078e00ff */
[----:B------:R-:W-:-:S05]  /*5990*/  MOV R187, R191 ;  /* 0x000000bf00bb7202 */ /* 0x000fca0000000f00 */
[----:B------:R-:W-:-:S05]  /*59a0*/  FADD.FTZ R187, R184, R187 ;  /* 0x000000bbb8bb7221 */ /* 0x000fca0000010000 */
[----:B------:R-:W-:-:S07]  /*59b0*/  MOV R193, R187 ;  /* 0x000000bb00c17202 */ /* 0x000fce0000000f00 */
[----:B------:R-:W-:Y:S05]  /*59c0*/  WARPSYNC.COLLECTIVE R190, `(.L_x_24312) ;  /* 0x00000000be087348 */ /* 0x000fea0003c00000 */
[----:B------:R0:W1:Y:S02]  /*59d0*/  SHFL.BFLY P6, R191, R193, R192, R195 ;  /* 0x0c0000c0c1bf7389 */ /* 0x00006400000c00c3 */
[----:B01----:R-:W-:Y:S01]  /*59e0*/  ENDCOLLECTIVE ;  /* 0x000000000000791b */ /* 0x003fe20003800000 */
.L_x_24312:
[----:B------:R-:W-:Y:S01]  /*59f0*/  HFMA2.MMA R192, -RZ, RZ, 0, 9.5367431640625e-07 ;  /* 0x00000010ffc07435 */ /* 0x000fe200000001ff */
[----:B------:R-:W-:-:S05]  /*5a00*/  MOV R188, R191 ;  /* 0x000000bf00bc7202 */ /* 0x000fca0000000f00 */
[----:B------:R-:W-:-:S05]  /*5a10*/  FADD.FTZ R188, R187, R188 ;  /* 0x000000bcbbbc7221 */ /* 0x000fca0000010000 */
[----:B------:R-:W-:-:S07]  /*5a20*/  MOV R193, R188 ;  /* 0x000000bc00c17202 */ /* 0x000fce0000000f00 */
[----:B------:R-:W-:Y:S05]  /*5a30*/  WARPSYNC.COLLECTIVE R190, `(.L_x_24313) ;  /* 0x00000000be087348 */ /* 0x000fea0003c00000 */
[----:B------:R0:W1:Y:S02]  /*5a40*/  SHFL.BFLY P6, R191, R193, R192, R195 ;  /* 0x0c0000c0c1bf7389 */ /* 0x00006400000c00c3 */
[----:B01----:R-:W-:Y:S01]  /*5a50*/  ENDCOLLECTIVE ;  /* 0x000000000000791b */ /* 0x003fe20003800000 */
.L_x_24313:
[----:B------:R-:W-:Y:S01]  /*5a60*/  MOV R189, R191 ;  /* 0x000000bf00bd7202 */ /* 0x000fe20000000f00 */
[----:B------:R-:W-:Y:S06]  /*5a70*/  BRA `(.L_x_24314) ;  /* 0xffffffe000e07947 */ /* 0x000fec000383ffff */
.L_x_24315:
        /* <DEDUP_REMOVED lines=16> */
.L_x_27092:


//--------------------- .text._ZN10layer_norm31ln_parallel_residual_fwd_kernelINS_13Kernel_traitsIfffffjLj8192ELj1ELj1ELj8ELj16ENS_18Kernel_traits_baseILj8192EfffffjLj256EEEEELb0ELb0ELb1EEEvNS_9FwdParamsE --------------------------
	.section	.text._ZN10layer_norm31ln_parallel_residual_fwd_kernelINS_13Kernel_traitsIfffffjLj8192ELj1ELj1ELj8ELj16ENS_18Kernel_traits_baseILj8192EfffffjLj256EEEEELb0ELb0ELb1EEEvNS_9FwdParamsE,"ax",@progbits
	.align	128
        .global         _ZN10layer_norm31ln_parallel_residual_fwd_kernelINS_13Kernel_traitsIfffffjLj8192ELj1ELj1ELj8ELj16ENS_18Kernel_traits_baseILj8192EfffffjLj256EEEEELb0ELb0ELb1EEEvNS_9FwdParamsE
        .type           _ZN10layer_norm31ln_parallel_residual_fwd_kernelINS_13Kernel_traitsIfffffjLj8192ELj1ELj1ELj8ELj16ENS_18Kernel_traits_baseILj8192EfffffjLj256EEEEELb0ELb0ELb1EEEvNS_9FwdParamsE,@function
        .size           _ZN10layer_norm31ln_parallel_residual_fwd_kernelINS_13Kernel_traitsIfffffjLj8192ELj1ELj1ELj8ELj16ENS_18Kernel_traits_baseILj8192EfffffjLj256EEEEELb0ELb0ELb1EEEvNS_9FwdParamsE,(.L_x_27093 - _ZN10layer_norm31ln_parallel_residual_fwd_kernelINS_13Kernel_traitsIfffffjLj8192ELj1ELj1ELj8ELj16ENS_18Kernel_traits_baseILj8192EfffffjLj256EEEEELb0ELb0ELb1EEEvNS_9FwdParamsE)
        .other          _ZN10layer_norm31ln_parallel_residual_fwd_kernelINS_13Kernel_traitsIfffffjLj8192ELj1ELj1ELj8ELj16ENS_18Kernel_traits_baseILj8192EfffffjLj256EEEEELb0ELb0ELb1EEEvNS_9FwdParamsE,@"STO_CUDA_ENTRY STV_DEFAULT"
_ZN10layer_norm31ln_parallel_residual_fwd_kernelINS_13Kernel_traitsIfffffjLj8192ELj1ELj1ELj8ELj16ENS_18Kernel_traits_baseILj8192EfffffjLj256EEEEELb0ELb0ELb1EEEvNS_9FwdParamsE:
.text._ZN10layer_norm31ln_parallel_residual_fwd_kernelINS_13Kernel_traitsIfffffjLj8192ELj1ELj1ELj8ELj16ENS_18Kernel_traits_baseILj8192EfffffjLj256EEEEELb0ELb0ELb1EEEvNS_9FwdParamsE:
[----:B------:R-:W-:Y:S01]  /*0000*/  LDC R1, c[0x0][0x28] ;  /* 0x00000a00ff017b82 */ /* 0x000fe20000000800 */
[----:B------:R-:W0:Y:S01]  /*0010*/  S2R R90, SR_TID.X ;  /* 0x00000000005a7919 */ /* 0x000e220000002100 */
[----:B------:R-:W-:-:S06]  /*0020*/  ULDC.64 UR6, c[0x0][0x2c8] ;  /* 0x0000b20000067ab9 */ /* 0x000fcc0000000a00 */
[----:B------:R-:W1:Y:S01]  /*0030*/  LDC.64 R124, c[0x0][0x260] ;  /* 0x00009800ff7c7b82 */ /* 0x000e620000000a00 */
[----:B------:R-:W-:Y:S01]  /*0040*/  ISETP.NE.U32.AND P1, PT, RZ, UR6, PT ;  /* 0x00000006ff007c0c */ /* 0x000fe2000bf25070 */
[----:B------:R-:W-:Y:S01]  /*0050*/  ULDC.64 UR4, c[0x0][0x260] ;  /* 0x0000980000047ab9 */ /* 0x000fe20000000a00 */
[----:B------:R-:W-:Y:S02]  /*0060*/  CS2R R10, SRZ ;  /* 0x00000000000a7805 */ /* 0x000fe4000001ff00 */
[----:B------:R-:W-:-:S03]  /*0070*/  ISETP.NE.AND.EX P1, PT, RZ, UR7, PT, P1 ;  /* 0x00000007ff007c0c */ /* 0x000fc6000bf25310 */
[----:B------:R-:W2:Y:S01]  /*0080*/  LDC.64 R132, c[0x0][0x228] ;  /* 0x00008a00ff847b82 */ /* 0x000ea20000000a00 */
[C---:B0-----:R-:W-:Y:S02]  /*0090*/  LOP3.LUT R2, R90.reuse, 0xff, RZ, 0xc0, !PT ;  /* 0x000000ff5a027812 */ /* 0x041fe400078ec0ff */
[----:B------:R-:W-:Y:S02]  /*00a0*/  SHF.L.U32 R0, R90, 0x4, RZ ;  /* 0x000000045a007819 */ /* 0x000fe400000006ff */
[C---:B------:R-:W-:Y:S02]  /*00b0*/  LOP3.LUT R77, R2.reuse, 0x100, RZ, 0xfc, !PT ;  /* 0x00000100024d7812 */ /* 0x040fe400078efcff */
[----:B------:R-:W-:-:S03]  /*00c0*/  LOP3.LUT R85, R2, 0x200, RZ, 0xfc, !PT ;  /* 0x0000020002557812 */ /* 0x000fc600078efcff */
[C---:B------:R-:W-:Y:S02]  /*00d0*/  @P1 LEA R22, P3, R2.reuse, UR6, 0x4 ;  /* 0x0000000602161c11 */ /* 0x040fe4000f8620ff */
[----:B------:R-:W-:Y:S02]  /*00e0*/  @P1 LEA R24, P6, R77, UR6, 0x4 ;  /* 0x000000064d181c11 */ /* 0x000fe4000f8c20ff */
[----:B------:R-:W-:Y:S02]  /*00f0*/  @P1 LEA R32, P5, R85, UR6, 0x4 ;  /* 0x0000000655201c11 */ /* 0x000fe4000f8a20ff */
[C---:B------:R-:W-:Y:S02]  /*0100*/  LOP3.LUT R93, R2.reuse, 0x300, RZ, 0xfc, !PT ;  /* 0x00000300025d7812 */ /* 0x040fe400078efcff */
[C---:B------:R-:W-:Y:S02]  /*0110*/  LOP3.LUT R101, R2.reuse, 0x400, RZ, 0xfc, !PT ;  /* 0x0000040002657812 */ /* 0x040fe400078efcff */
[----:B------:R-:W-:-:S02]  /*0120*/  LOP3.LUT R109, R2, 0x500, RZ, 0xfc, !PT ;  /* 0x00000500026d7812 */ /* 0x000fc400078efcff */
[C---:B------:R-:W-:Y:S02]  /*0130*/  LOP3.LUT R117, R2.reuse, 0x600, RZ, 0xfc, !PT ;  /* 0x0000060002757812 */ /* 0x040fe400078efcff */
[----:B------:R-:W-:Y:S02]  /*0140*/  LOP3.LUT R3, R2, 0x700, RZ, 0xfc, !PT ;  /* 0x0000070002037812 */ /* 0x000fe400078efcff */
[----:B------:R-:W-:Y:S02]  /*0150*/  @P1 IADD3.X R23, RZ, UR7, RZ, P3, !PT ;  /* 0x00000007ff171c10 */ /* 0x000fe40009ffe4ff */
[----:B------:R-:W-:Y:S02]  /*0160*/  @P1 LEA.HI.X R25, R77, UR7, RZ, 0x4, P6 ;  /* 0x000000074d191c11 */ /* 0x000fe4000b0f24ff */
[----:B------:R-:W-:Y:S02]  /*0170*/  @P1 LEA.HI.X R33, R85, UR7, RZ, 0x4, P5 ;  /* 0x0000000755211c11 */ /* 0x000fe4000a8f24ff */
[----:B------:R-:W-:-:S02]  /*0180*/  @P1 LEA R34, P2, R93, UR6, 0x4 ;  /* 0x000000065d221c11 */ /* 0x000fc4000f8420ff */
[----:B------:R-:W-:Y:S02]  /*0190*/  @P1 LEA R36, P4, R101, UR6, 0x4 ;  /* 0x0000000665241c11 */ /* 0x000fe4000f8820ff */
[----:B------:R-:W-:Y:S02]  /*01a0*/  @P1 LEA R44, P3, R109, UR6, 0x4 ;  /* 0x000000066d2c1c11 */ /* 0x000fe4000f8620ff */
[----:B------:R-:W-:Y:S02]  /*01b0*/  @P1 LEA R48, P6, R117, UR6, 0x4 ;  /* 0x0000000675301c11 */ /* 0x000fe4000f8c20ff */
[----:B------:R-:W-:Y:S02]  /*01c0*/  @P1 LEA R50, P5, R3, UR6, 0x4 ;  /* 0x0000000603321c11 */ /* 0x000fe4000f8a20ff */
[----:B------:R-:W-:Y:S02]  /*01d0*/  LOP3.LUT R0, R0, 0xff0, RZ, 0xc0, !PT ;  /* 0x00000ff000007812 */ /* 0x000fe400078ec0ff */
[----:B------:R-:W-:-:S02]  /*01e0*/  @P1 LEA.HI.X R35, R93, UR7, RZ, 0x4, P2 ;  /* 0x000000075d231c11 */ /* 0x000fc400090f24ff */
[----:B------:R-:W-:Y:S02]  /*01f0*/  @P1 LEA.HI.X R37, R101, UR7, RZ, 0x4, P4 ;  /* 0x0000000765251c11 */ /* 0x000fe4000a0f24ff */
[----:B------:R-:W-:Y:S02]  /*0200*/  @P1 LEA.HI.X R45, R109, UR7, RZ, 0x4, P3 ;  /* 0x000000076d2d1c11 */ /* 0x000fe400098f24ff */
[----:B------:R-:W-:Y:S02]  /*0210*/  @P1 LEA.HI.X R49, R117, UR7, RZ, 0x4, P6 ;  /* 0x0000000775311c11 */ /* 0x000fe4000b0f24ff */
[----:B------:R-:W-:Y:S01]  /*0220*/  @P1 LEA.HI.X R51, R3, UR7, RZ, 0x4, P5 ;  /* 0x0000000703331c11 */ /* 0x000fe2000a8f24ff */
[----:B------:R-:W-:Y:S01]  /*0230*/  ULDC.64 UR6, c[0x0][0x2d0] ;  /* 0x0000b40000067ab9 */ /* 0x000fe20000000a00 */
[----:B------:R-:W-:Y:S02]  /*0240*/  IADD3 R68, P0, R0, UR4, RZ ;  /* 0x0000000400447c10 */ /* 0x000fe4000ff1e0ff */
[----:B------:R-:W-:-:S02]  /*0250*/  ISETP.NE.U32.AND P2, PT, RZ, UR6, PT ;  /* 0x00000006ff007c0c */ /* 0x000fc4000bf45070 */
[----:B------:R-:W-:Y:S02]  /*0260*/  SHF.L.U32 R58, R77, 0x4, RZ ;  /* 0x000000044d3a7819 */ /* 0x000fe400000006ff */
[----:B------:R-:W-:Y:S02]  /*0270*/  SHF.L.U32 R70, R93, 0x4, RZ ;  /* 0x000000045d467819 */ /* 0x000fe400000006ff */
[----:B------:R-:W-:Y:S01]  /*0280*/  IADD3.X R69, RZ, UR5, RZ, P0, !PT ;  /* 0x00000005ff457c10 */ /* 0x000fe200087fe4ff */
[----:B------:R-:W-:Y:S01]  /*0290*/  ULDC.64 UR4, c[0x0][0x268] ;  /* 0x00009a0000047ab9 */ /* 0x000fe20000000a00 */
[----:B------:R-:W-:Y:S02]  /*02a0*/  ISETP.NE.AND.EX P2, PT, RZ, UR7, PT, P2 ;  /* 0x00000007ff007c0c */ /* 0x000fe4000bf45320 */
[----:B------:R-:W-:Y:S02]  /*02b0*/  SHF.L.U32 R56, R2, 0x4, RZ ;  /* 0x0000000402387819 */ /* 0x000fe400000006ff */
[----:B------:R-:W-:Y:S01]  /*02c0*/  SHF.R.U32.HI R0, RZ, 0x1c, R77 ;  /* 0x0000001cff007819 */ /* 0x000fe2000001164d */
[----:B-1----:R-:W-:Y:S01]  /*02d0*/  IMAD.WIDE.U32 R76, R77, 0x10, R124 ;  /* 0x000000104d4c7825 */ /* 0x002fe200078e007c */
[----:B------:R-:W-:-:S02]  /*02e0*/  SHF.R.U32.HI R5, RZ, 0x1c, R93 ;  /* 0x0000001cff057819 */ /* 0x000fc4000001165d */
[----:B------:R-:W-:Y:S01]  /*02f0*/  IADD3 R80, P4, R58, UR4, RZ ;  /* 0x000000043a507c10 */ /* 0x000fe2000ff9e0ff */
[----:B------:R-:W-:Y:S01]  /*0300*/  IMAD.WIDE.U32 R92, R93, 0x10, R124 ;  /* 0x000000105d5c7825 */ /* 0x000fe200078e007c */
[----:B------:R-:W-:Y:S02]  /*0310*/  IADD3 R96, P3, R70, UR4, RZ ;  /* 0x0000000446607c10 */ /* 0x000fe4000ff7e0ff */
[----:B------:R-:W-:Y:S02]  /*0320*/  SHF.L.U32 R60, R85, 0x4, RZ ;  /* 0x00000004553c7819 */ /* 0x000fe400000006ff */
[----:B------:R-:W-:Y:S02]  /*0330*/  SHF.L.U32 R78, R109, 0x4, RZ ;  /* 0x000000046d4e7819 */ /* 0x000fe400000006ff */
[----:B------:R-:W-:Y:S02]  /*0340*/  SHF.L.U32 R86, R3, 0x4, RZ ;  /* 0x0000000403567819 */ /* 0x000fe400000006ff */
[----:B------:R-:W-:Y:S01]  /*0350*/  SHF.R.U32.HI R4, RZ, 0x1c, R85 ;  /* 0x0000001cff047819 */ /* 0x000fe20000011655 */
[----:B------:R-:W-:Y:S01]  /*0360*/  IMAD.WIDE.U32 R84, R85, 0x10, R124 ;  /* 0x0000001055547825 */ /* 0x000fe200078e007c */
[----:B------:R-:W-:-:S02]  /*0370*/  SHF.L.U32 R74, R101, 0x4, RZ ;  /* 0x00000004654a7819 */ /* 0x000fc400000006ff */
[----:B------:R-:W-:Y:S01]  /*0380*/  SHF.R.U32.HI R6, RZ, 0x1c, R101 ;  /* 0x0000001cff067819 */ /* 0x000fe20000011665 */
[----:B------:R-:W-:Y:S01]  /*0390*/  IMAD.WIDE.U32 R100, R101, 0x10, R124 ;  /* 0x0000001065647825 */ /* 0x000fe200078e007c */
[----:B------:R-:W-:Y:S02]  /*03a0*/  SHF.R.U32.HI R7, RZ, 0x1c, R109 ;  /* 0x0000001cff077819 */ /* 0x000fe4000001166d */
[----:B------:R-:W-:Y:S01]  /*03b0*/  SHF.L.U32 R82, R117, 0x4, RZ ;  /* 0x0000000475527819 */ /* 0x000fe200000006ff */
[----:B------:R-:W-:Y:S01]  /*03c0*/  IMAD.WIDE.U32 R108, R109, 0x10, R124 ;  /* 0x000000106d6c7825 */ /* 0x000fe200078e007c */
[----:B------:R-:W-:Y:S02]  /*03d0*/  SHF.R.U32.HI R8, RZ, 0x1c, R117 ;  /* 0x0000001cff087819 */ /* 0x000fe40000011675 */
[----:B------:R-:W-:Y:S01]  /*03e0*/  IADD3 R72, P0, R56, UR4, RZ ;  /* 0x0000000438487c10 */ /* 0x000fe2000ff1e0ff */
[----:B------:R-:W-:Y:S01]  /*03f0*/  IMAD.WIDE.U32 R116, R117, 0x10, R124 ;  /* 0x0000001075747825 */ /* 0x000fe200078e007c */
[----:B------:R-:W-:-:S02]  /*0400*/  IADD3.X R81, R0, UR5, RZ, P4, !PT ;  /* 0x0000000500517c10 */ /* 0x000fc4000a7fe4ff */
[----:B------:R-:W-:Y:S01]  /*0410*/  IADD3.X R97, R5, UR5, RZ, P3, !PT ;  /* 0x0000000505617c10 */ /* 0x000fe20009ffe4ff */
[----:B------:R-:W-:Y:S01]  /*0420*/  IMAD.WIDE.U32 R124, R3, 0x10, R124 ;  /* 0x00000010037c7825 */ /* 0x000fe200078e007c */
[----:B------:R-:W-:Y:S02]  /*0430*/  SHF.R.U32.HI R3, RZ, 0x1c, R3 ;  /* 0x0000001cff037819 */ /* 0x000fe40000011603 */
[----:B------:R-:W-:Y:S02]  /*0440*/  IADD3 R88, P5, R60, UR4, RZ ;  /* 0x000000043c587c10 */ /* 0x000fe4000ffbe0ff */
[----:B------:R-:W-:Y:S02]  /*0450*/  IADD3 R112, P4, R78, UR4, RZ ;  /* 0x000000044e707c10 */ /* 0x000fe4000ff9e0ff */
[----:B------:R-:W-:Y:S02]  /*0460*/  IADD3 R128, P3, R86, UR4, RZ ;  /* 0x0000000456807c10 */ /* 0x000fe4000ff7e0ff */
[----:B------:R-:W-:-:S02]  /*0470*/  IADD3.X R73, RZ, UR5, RZ, P0, !PT ;  /* 0x00000005ff497c10 */ /* 0x000fc400087fe4ff */
[----:B------:R-:W-:Y:S02]  /*0480*/  IADD3 R104, P0, R74, UR4, RZ ;  /* 0x000000044a687c10 */ /* 0x000fe4000ff1e0ff */
[----:B------:R-:W-:Y:S02]  /*0490*/  IADD3.X R89, R4, UR5, RZ, P5, !PT ;  /* 0x0000000504597c10 */ /* 0x000fe4000affe4ff */
[----:B------:R-:W-:Y:S02]  /*04a0*/  IADD3.X R113, R7, UR5, RZ, P4, !PT ;  /* 0x0000000507717c10 */ /* 0x000fe4000a7fe4ff */
[----:B------:R-:W-:Y:S02]  /*04b0*/  IADD3.X R129, R3, UR5, RZ, P3, !PT ;  /* 0x0000000503817c10 */ /* 0x000fe40009ffe4ff */
[----:B------:R-:W-:Y:S02]  /*04c0*/  IADD3 R120, P5, R82, UR4, RZ ;  /* 0x0000000452787c10 */ /* 0x000fe4000ffbe0ff */
[----:B------:R-:W-:-:S02]  /*04d0*/  @P2 IADD3 R56, P3, R56, UR6, RZ ;  /* 0x0000000638382c10 */ /* 0x000fc4000ff7e0ff */
[----:B------:R-:W-:Y:S02]  /*04e0*/  @P2 IADD3 R60, P4, R60, UR6, RZ ;  /* 0x000000063c3c2c10 */ /* 0x000fe4000ff9e0ff */
[----:B------:R-:W-:Y:S02]  /*04f0*/  IADD3.X R105, R6, UR5, RZ, P0, !PT ;  /* 0x0000000506697c10 */ /* 0x000fe400087fe4ff */
[----:B------:R-:W-:Y:S01]  /*0500*/  IADD3.X R121, R8, UR5, RZ, P5, !PT ;  /* 0x0000000508797c10 */ /* 0x000fe2000affe4ff */
[----:B------:R-:W-:Y:S01]  /*0510*/  ULDC.64 UR4, c[0x0][0x230] ;  /* 0x00008c0000047ab9 */ /* 0x000fe20000000a00 */
[----:B------:R-:W-:Y:S02]  /*0520*/  @P2 IADD3 R70, P0, R70, UR6, RZ ;  /* 0x0000000646462c10 */ /* 0x000fe4000ff1e0ff */
[----:B------:R-:W-:Y:S02]  /*0530*/  @P2 IADD3.X R57, RZ, UR7, RZ, P3, !PT ;  /* 0x00000007ff392c10 */ /* 0x000fe40009ffe4ff */
[----:B------:R-:W-:-:S02]  /*0540*/  @P2 IADD3.X R61, R4, UR7, RZ, P4, !PT ;  /* 0x00000007043d2c10 */ /* 0x000fc4000a7fe4ff */
[----:B------:R-:W-:Y:S02]  /*0550*/  @P2 IADD3 R74, P5, R74, UR6, RZ ;  /* 0x000000064a4a2c10 */ /* 0x000fe4000ffbe0ff */
[----:B------:R-:W-:Y:S02]  /*0560*/  @P2 IADD3 R78, P3, R78, UR6, RZ ;  /* 0x000000064e4e2c10 */ /* 0x000fe4000ff7e0ff */
[----:B------:R-:W-:Y:S02]  /*0570*/  @P2 IADD3 R82, P4, R82, UR6, RZ ;  /* 0x0000000652522c10 */ /* 0x000fe4000ff9e0ff */
[----:B------:R-:W-:Y:S02]  /*0580*/  @P2 IADD3.X R71, R5, UR7, RZ, P0, !PT ;  /* 0x0000000705472c10 */ /* 0x000fe400087fe4ff */
[----:B------:R-:W-:Y:S02]  /*0590*/  CS2R R4, SRZ ;  /* 0x0000000000047805 */ /* 0x000fe4000001ff00 */
[----:B------:R-:W-:-:S02]  /*05a0*/  @P2 IADD3.X R75, R6, UR7, RZ, P5, !PT ;  /* 0x00000007064b2c10 */ /* 0x000fc4000affe4ff */
[----:B--2---:R-:W-:Y:S02]  /*05b0*/  LOP3.LUT P0, RZ, R132, UR4, RZ, 0xfc, !PT ;  /* 0x0000000484ff7c12 */ /* 0x004fe4000f80fcff */
[----:B------:R-:W-:Y:S02]  /*05c0*/  @P2 IADD3.X R79, R7, UR7, RZ, P3, !PT ;  /* 0x00000007074f2c10 */ /* 0x000fe40009ffe4ff */
[----:B------:R-:W-:Y:S02]  /*05d0*/  CS2R R6, SRZ ;  /* 0x0000000000067805 */ /* 0x000fe4000001ff00 */
[----:B------:R-:W-:Y:S02]  /*05e0*/  @P2 IADD3.X R83, R8, UR7, RZ, P4, !PT ;  /* 0x0000000708532c10 */ /* 0x000fe4000a7fe4ff */
[----:B------:R-:W-:Y:S02]  /*05f0*/  CS2R R8, SRZ ;  /* 0x0000000000087805 */ /* 0x000fe4000001ff00 */
[----:B------:R-:W-:Y:S01]  /*0600*/  LOP3.LUT P0, RZ, R133, UR5, RZ, 0xfc, P0 ;  /* 0x0000000585ff7c12 */ /* 0x000fe2000800fcff */
[----:B------:R-:W-:Y:S01]  /*0610*/  ULDC.64 UR4, c[0x0][0x208] ;  /* 0x0000820000047ab9 */ /* 0x000fe20000000a00 */
[----:B------:R-:W-:Y:S01]  /*0620*/  CS2R R12, SRZ ;  /* 0x00000000000c7805 */ /* 0x000fe2000001ff00 */
[----:B------:R0:W5:Y:S01]  /*0630*/  @P1 LDG.E.128 R4, desc[UR4][R22.64] ;  /* 0x0000000416041981 */ /* 0x000162000c1e1d00 */
[----:B------:R-:W-:-:S02]  /*0640*/  CS2R R14, SRZ ;  /* 0x00000000000e7805 */ /* 0x000fc4000001ff00 */
[----:B------:R-:W-:Y:S02]  /*0650*/  CS2R R16, SRZ ;  /* 0x0000000000107805 */ /* 0x000fe4000001ff00 */
[----:B------:R-:W-:Y:S01]  /*0660*/  CS2R R18, SRZ ;  /* 0x0000000000127805 */ /* 0x000fe2000001ff00 */
[----:B------:R1:W5:Y:S01]  /*0670*/  @P1 LDG.E.128 R8, desc[UR4][R24.64] ;  /* 0x0000000418081981 */ /* 0x000362000c1e1d00 */
[----:B------:R-:W-:Y:S02]  /*0680*/  CS2R R20, SRZ ;  /* 0x0000000000147805 */ /* 0x000fe4000001ff00 */
[----:B------:R-:W-:Y:S02]  /*0690*/  CS2R R26, SRZ ;  /* 0x00000000001a7805 */ /* 0x000fe4000001ff00 */
[----:B------:R-:W-:Y:S01]  /*06a0*/  @P2 IADD3 R58, P6, R58, UR6, RZ ;  /* 0x000000063a3a2c10 */ /* 0x000fe2000ffde0ff */
[----:B------:R2:W5:Y:S01]  /*06b0*/  @P1 LDG.E.128 R12, desc[UR4][R32.64] ;  /* 0x00000004200c1981 */ /* 0x000562000c1e1d00 */
[----:B0-----:R-:W-:-:S02]  /*06c0*/  CS2R R22, SRZ ;  /* 0x0000000000167805 */ /* 0x001fc4000001ff00 */
[----:B------:R-:W-:Y:S01]  /*06d0*/  CS2R R28, SRZ ;  /* 0x00000000001c7805 */ /* 0x000fe2000001ff00 */
[----:B------:R0:W5:Y:S01]  /*06e0*/  @P1 LDG.E.128 R16, desc[UR4][R34.64] ;  /* 0x0000000422101981 */ /* 0x000162000c1e1d00 */
[----:B------:R-:W-:Y:S02]  /*06f0*/  CS2R R30, SRZ ;  /* 0x00000000001e7805 */ /* 0x000fe4000001ff00 */
[----:B-1----:R-:W-:Y:S02]  /*0700*/  CS2R R24, SRZ ;  /* 0x0000000000187805 */ /* 0x002fe4000001ff00 */
[----:B------:R-:W-:Y:S01]  /*0710*/  CS2R R38, SRZ ;  /* 0x0000000000267805 */ /* 0x000fe2000001ff00 */
[----:B------:R1:W5:Y:S01]  /*0720*/  @P1 LDG.E.128 R20, desc[UR4][R36.64] ;  /* 0x0000000424141981 */ /* 0x000362000c1e1d00 */
[----:B------:R-:W-:Y:S02]  /*0730*/  CS2R R42, SRZ ;  /* 0x00000000002a7805 */ /* 0x000fe4000001ff00 */
[----:B--2---:R-:W-:-:S02]  /*0740*/  CS2R R32, SRZ ;  /* 0x0000000000207805 */ /* 0x004fc4000001ff00 */
[----:B------:R-:W-:Y:S01]  /*0750*/  CS2R R40, SRZ ;  /* 0x0000000000287805 */ /* 0x000fe2000001ff00 */
[----:B------:R2:W5:Y:S01]  /*0760*/  @P1 LDG.E.128 R24, desc[UR4][R44.64] ;  /* 0x000000042c181981 */ /* 0x000562000c1e1d00 */
[----:B------:R-:W-:Y:S02]  /*0770*/  CS2R R46, SRZ ;  /* 0x00000000002e7805 */ /* 0x000fe4000001ff00 */
[----:B0-----:R-:W-:Y:S02]  /*0780*/  CS2R R34, SRZ ;  /* 0x0000000000227805 */ /* 0x001fe4000001ff00 */
[----:B------:R-:W-:Y:S01]  /*0790*/  @P2 IADD3.X R59, R0, UR7, RZ, P6, !PT ;  /* 0x00000007003b2c10 */ /* 0x000fe2000b7fe4ff */
[----:B------:R0:W5:Y:S01]  /*07a0*/  @P1 LDG.E.128 R28, desc[UR4][R48.64] ;  /* 0x00000004301c1981 */ /* 0x000162000c1e1d00 */
[----:B------:R-:W-:Y:S02]  /*07b0*/  @P2 IADD3 R86, P6, R86, UR6, RZ ;  /* 0x0000000656562c10 */ /* 0x000fe4000ffde0ff */
[----:B-1----:R-:W-:-:S02]  /*07c0*/  CS2R R36, SRZ ;  /* 0x0000000000247805 */ /* 0x002fc4000001ff00 */
[----:B------:R-:W-:Y:S01]  /*07d0*/  CS2R R54, SRZ ;  /* 0x0000000000367805 */ /* 0x000fe2000001ff00 */
[----:B------:R1:W5:Y:S01]  /*07e0*/  @P1 LDG.E.128 R32, desc[UR4][R50.64] ;  /* 0x0000000432201981 */ /* 0x000362000c1e1d00 */
[----:B------:R-:W-:Y:S02]  /*07f0*/  CS2R R52, SRZ ;  /* 0x0000000000347805 */ /* 0x000fe4000001ff00 */
[----:B--2---:R-:W-:Y:S02]  /*0800*/  CS2R R44, SRZ ;  /* 0x00000000002c7805 */ /* 0x004fe4000001ff00 */
[----:B------:R-:W-:Y:S01]  /*0810*/  CS2R R62, SRZ ;  /* 0x00000000003e7805 */ /* 0x000fe2000001ff00 */
[----:B------:R2:W5:Y:S01]  /*0820*/  @P2 LDG.E.128 R36, desc[UR4][R56.64] ;  /* 0x0000000438242981 */ /* 0x000562000c1e1d00 */
[----:B------:R-:W-:Y:S02]  /*0830*/  CS2R R64, SRZ ;  /* 0x0000000000407805 */ /* 0x000fe4000001ff00 */
[----:B0-----:R-:W-:-:S02]  /*0840*/  CS2R R48, SRZ ;  /* 0x0000000000307805 */ /* 0x001fc4000001ff00 */
[----:B------:R-:W-:Y:S01]  /*0850*/  CS2R R66, SRZ ;  /* 0x0000000000427805 */ /* 0x000fe2000001ff00 */
[----:B------:R0:W5:Y:S01]  /*0860*/  @P2 LDG.E.128 R40, desc[UR4][R58.64] ;  /* 0x000000043a282981 */ /* 0x000162000c1e1d00 */
[----:B------:R-:W-:Y:S02]  /*0870*/  @P2 IADD3.X R87, R3, UR7, RZ, P6, !PT ;  /* 0x0000000703572c10 */ /* 0x000fe4000b7fe4ff */
[----:B-1----:R-:W-:Y:S01]  /*0880*/  CS2R R50, SRZ ;  /* 0x0000000000327805 */ /* 0x002fe2000001ff00 */
[----:B------:R1:W5:Y:S01]  /*0890*/  @P2 LDG.E.128 R44, desc[UR4][R60.64] ;  /* 0x000000043c2c2981 */ /* 0x000362000c1e1d00 */
[----:B--2---:R-:W-:-:S04]  /*08a0*/  CS2R R56, SRZ ;  /* 0x0000000000387805 */ /* 0x004fc8000001ff00 */
[----:B------:R2:W5:Y:S01]  /*08b0*/  @P2 LDG.E.128 R48, desc[UR4][R70.64] ;  /* 0x0000000446302981 */ /* 0x000562000c1e1d00 */
[----:B0-----:R-:W-:-:S03]  /*08c0*/  CS2R R58, SRZ ;  /* 0x00000000003a7805 */ /* 0x001fc6000001ff00 */
[----:B------:R2:W5:Y:S01]  /*08d0*/  @P2 LDG.E.128 R52, desc[UR4][R74.64] ;  /* 0x000000044a342981 */ /* 0x000562000c1e1d00 */
[----:B-1----:R-:W-:-:S03]  /*08e0*/  CS2R R60, SRZ ;  /* 0x00000000003c7805 */ /* 0x002fc6000001ff00 */
[----:B------:R2:W5:Y:S04]  /*08f0*/  @P2 LDG.E.128 R56, desc[UR4][R78.64] ;  /* 0x000000044e382981 */ /* 0x000568000c1e1d00 */
[----:B------:R2:W5:Y:S04]  /*0900*/  @P2 LDG.E.128 R60, desc[UR4][R82.64] ;  /* 0x00000004523c2981 */ /* 0x000568000c1e1d00 */
[----:B------:R2:W5:Y:S01]  /*0910*/  @P2 LDG.E.128 R64, desc[UR4][R86.64] ;  /* 0x0000000456402981 */ /* 0x000562000c1e1d00 */
[----:B------:R-:W0:Y:S02]  /*0920*/  S2UR UR6, SR_CTAID.X ;  /* 0x00000000000679c3 */ /* 0x000e240000002500 */
[----:B0-----:R-:W-:Y:S01]  /*0930*/  LEA.HI R3, R90, UR6, RZ, 0x18 ;  /* 0x000000065a037c11 */ /* 0x001fe2000f8fc0ff */
[----:B------:R-:W-:-:S03]  /*0940*/  ULDC UR6, c[0x0][0x214] ;  /* 0x0000850000067ab9 */ /* 0x000fc60000000800 */
[----:B------:R-:W-:-:S13]  /*0950*/  ISETP.GE.AND P1, PT, R3, UR6, PT ;  /* 0x0000000603007c0c */ /* 0x000fda000bf26270 */
[----:B--2---:R-:W-:Y:S05]  /*0960*/  @P1 EXIT ;  /* 0x000000000000194d */ /* 0x004fea0003800000 */
[----:B------:R-:W5:Y:S04]  /*0970*/  LDG.E.128 R68, desc[UR4][R68.64] ;  /* 0x0000000444447981 */ /* 0x000f68000c1e1d00 */
        /* <DEDUP_REMOVED lines=14> */
[----:B------:R-:W5:Y:S01]  /*0a60*/  LDG.E.128 R128, desc[UR4][R128.64] ;  /* 0x0000000480807981 */ /* 0x000f62000c1e1d00 */
        /* <DEDUP_REMOVED lines=9> */
[----:B------:R-:W-:Y:S01]  /*0b00*/  ULDC.64 UR8, c[0x0][0x2b8] ;  /* 0x0000ae0000087ab9 */ /* 0x000fe20000000a00 */
[----:B------:R-:W-:Y:S01]  /*0b10*/  ULDC.64 UR10, c[0x0][0x2c0] ;  /* 0x0000b000000a7ab9 */ /* 0x000fe20000000a00 */
[----:B------:R-:W-:-:S08]  /*0b20*/  ULDC.64 UR12, c[0x0][0x210] ;  /* 0x00008400000c7ab9 */ /* 0x000fd00000000a00 */
.L_x_24445:
[----:B------:R-:W0:Y:S01]  /*0b30*/  LDC.64 R168, c[0x0][0x220] ;  /* 0x00008800ffa87b82 */ /* 0x000e220000000a00 */
[----:B------:R-:W-:Y:S01]  /*0b40*/  ISETP.NE.U32.AND P2, PT, RZ, UR16, PT ;  /* 0x00000010ff007c0c */ /* 0x000fe2000bf45070 */
[----:B--2---:R-:W-:-:S03]  /*0b50*/  IMAD R144, R3, UR7, RZ ;  /* 0x0000000703907c24 */ /* 0x004fc6000f8e02ff */
        /* <DEDUP_REMOVED lines=20> */
.L_x_24317:
[----:B-----5:R-:W-:Y:S01]  /*0ca0*/  FADD.FTZ R180, R136, R180 ;  /* 0x000000b488b47221 */ /* 0x020fe20000010000 */
[----:B------:R-:W-:Y:S06]  /*0cb0*/  BRA `(.L_x_24318) ;  /* 0x0000000000087947 */ /* 0x000fec0003800000 */
.L_x_24316:
[----:B-----5:R-:W-:-:S04]  /*0cc0*/  FADD.FTZ R180, R132, R180 ;  /* 0x000000b484b47221 */ /* 0x020fc80000010000 */
[----:B------:R-:W-:-:S07]  /*0cd0*/  @P2 FADD.FTZ R180, R136, R180 ;  /* 0x000000b488b42221 */ /* 0x000fce0000010000 */
.L_x_24318:
[----:B-----5:R-:W-:-:S07]  /*0ce0*/  MOV R140, R180 ;  /* 0x000000b4008c7202 */ /* 0x020fce0000000f00 */
.L_x_24319:
[----:B------:R-:W-:Y:S05]  /*0cf0*/  @P3 BRA `(.L_x_24320) ;  /* 0x00000000001c3947 */ /* 0x000fea0003800000 */
[----:B------:R-:W-:-:S04]  /*0d00*/  ISETP.NE.U32.AND P4, PT, RZ, UR16, PT ;  /* 0x00000010ff007c0c */ /* 0x000fc8000bf85070 */
[----:B------:R-:W-:-:S13]  /*0d10*/  ISETP.NE.AND.EX P4, PT, RZ, UR17, PT, P4 ;  /* 0x00000011ff007c0c */ /* 0x000fda000bf85340 */
[----:B------:R-:W-:Y:S05]  /*0d20*/  @P4 BRA `(.L_x_24321) ;  /* 0x0000000000084947 */ /* 0x000fea0003800000 */
[----:B------:R-:W-:Y:S05]  /*0d30*/  @P0 BRA `(.L_x_24322) ;  /* 0x0000000000140947 */ /* 0x000fea0003800000 */
[----:B------:R-:W-:Y:S05]  /*0d40*/  BRA `(.L_x_24323) ;  /* 0x0000000000147947 */ /* 0x000fea0003800000 */
.L_x_24321:
[----:B-----5:R-:W-:Y:S01]  /*0d50*/  FADD.FTZ R181, R137, R181 ;  /* 0x000000b589b57221 */ /* 0x020fe20000010000 */
[----:B------:R-:W-:Y:S06]  /*0d60*/  BRA `(.L_x_24322) ;  /* 0x0000000000087947 */ /* 0x000fec0003800000 */
.L_x_24320:
[----:B-----5:R-:W-:-:S04]  /*0d70*/  FADD.FTZ R181, R133, R181 ;  /* 0x000000b585b57221 */ /* 0x020fc80000010000 */
[----:B------:R-:W-:-:S07]  /*0d80*/  @P2 FADD.FTZ R181, R137, R181 ;  /* 0x000000b589b52221 */ /* 0x000fce0000010000 */
.L_x_24322:
[----:B-----5:R-:W-:-:S07]  /*0d90*/  MOV R141, R181 ;  /* 0x000000b5008d7202 */ /* 0x020fce0000000f00 */
.L_x_24323:
[----:B------:R-:W-:Y:S05]  /*0da0*/  @P3 BRA `(.L_x_24324) ;  /* 0x00000000001c3947 */ /* 0x000fea0003800000 */
[----:B------:R-:W-:-:S04]  /*0db0*/  ISETP.NE.U32.AND P4, PT, RZ, UR16, PT ;  /* 0x00000010ff007c0c */ /* 0x000fc8000bf85070 */
[----:B------:R-:W-:-:S13]  /*0dc0*/  ISETP.NE.AND.EX P4, PT, RZ, UR17, PT, P4 ;  /* 0x00000011ff007c0c */ /* 0x000fda000bf85340 */
[----:B------:R-:W-:Y:S05]  /*0dd0*/  @P4 BRA `(.L_x_24325) ;  /* 0x0000000000084947 */ /* 0x000fea0003800000 */
[----:B------:R-:W-:Y:S05]  /*0de0*/  @P0 BRA `(.L_x_24326) ;  /* 0x0000000000140947 */ /* 0x000fea0003800000 */
[----:B------:R-:W-:Y:S05]  /*0df0*/  BRA `(.L_x_24327) ;  /* 0x0000000000147947 */ /* 0x000fea0003800000 */
.L_x_24325:
[----:B-----5:R-:W-:Y:S01]  /*0e00*/  FADD.FTZ R182, R138, R182 ;  /* 0x000000b68ab67221 */ /* 0x020fe20000010000 */
[----:B------:R-:W-:Y:S06]  /*0e10*/  BRA `(.L_x_24326) ;  /* 0x0000000000087947 */ /* 0x000fec0003800000 */
.L_x_24324:
[----:B-----5:R-:W-:-:S04]  /*0e20*/  FADD.FTZ R182, R134, R182 ;  /* 0x000000b686b67221 */ /* 0x020fc80000010000 */
[----:B------:R-:W-:-:S07]  /*0e30*/  @P2 FADD.FTZ R182, R138, R182 ;  /* 0x000000b68ab62221 */ /* 0x000fce0000010000 */
.L_x_24326:
[----:B-----5:R-:W-:-:S07]  /*0e40*/  MOV R142, R182 ;  /* 0x000000b6008e7202 */ /* 0x020fce0000000f00 */
.L_x_24327:
[----:B------:R-:W-:Y:S05]  /*0e50*/  @P3 BRA `(.L_x_24328) ;  /* 0x00000000001c3947 */ /* 0x000fea0003800000 */
[----:B------:R-:W-:-:S04]  /*0e60*/  ISETP.NE.U32.AND P4, PT, RZ, UR16, PT ;  /* 0x00000010ff007c0c */ /* 0x000fc8000bf85070 */
[----:B------:R-:W-:-:S13]  /*0e70*/  ISETP.NE.AND.EX P4, PT, RZ, UR17, PT, P4 ;  /* 0x00000011ff007c0c */ /* 0x000fda000bf85340 */
[----:B------:R-:W-:Y:S05]  /*0e80*/  @P4 BRA `(.L_x_24329) ;  /* 0x0000000000084947 */ /* 0x000fea0003800000 */
[----:B------:R-:W-:Y:S05]  /*0e90*/  @P0 BRA `(.L_x_24330) ;  /* 0x0000000000140947 */ /* 0x000fea0003800000 */
[----:B------:R-:W-:Y:S05]  /*0ea0*/  BRA `(.L_x_24331) ;  /* 0x0000000000147947 */ /* 0x000fea0003800000 */
.L_x_24329:
[----:B-----5:R-:W-:Y:S01]  /*0eb0*/  FADD.FTZ R183, R139, R183 ;  /* 0x000000b78bb77221 */ /* 0x020fe20000010000 */
[----:B------:R-:W-:Y:S06]  /*0ec0*/  BRA `(.L_x_24330) ;  /* 0x0000000000087947 */ /* 0x000fec0003800000 */
.L_x_24328:
[----:B-----5:R-:W-:-:S04]  /*0ed0*/  FADD.FTZ R183, R135, R183 ;  /* 0x000000b787b77221 */ /* 0x020fc80000010000 */
[----:B------:R-:W-:-:S07]  /*0ee0*/  @P2 FADD.FTZ R183, R139, R183 ;  /* 0x000000b78bb72221 */ /* 0x000fce0000010000 */
.L_x_24330:
[----:B-----5:R-:W-:-:S07]  /*0ef0*/  MOV R143, R183 ;  /* 0x000000b7008f7202 */ /* 0x020fce0000000f00 */
.L_x_24331:
        /* <DEDUP_REMOVED lines=19> */
.L_x_24333:
[----:B-----5:R-:W-:Y:S01]  /*1030*/  FADD.FTZ R184, R136, R184 ;  /* 0x000000b888b87221 */ /* 0x020fe20000010000 */
[----:B------:R-:W-:Y:S06]  /*1040*/  BRA `(.L_x_24334) ;  /* 0x0000000000087947 */ /* 0x000fec0003800000 */
.L_x_24332:
[----:B-----5:R-:W-:-:S04]  /*1050*/  FADD.FTZ R184, R132, R184 ;  /* 0x000000b884b87221 */ /* 0x020fc80000010000 */
[----:B------:R-:W-:-:S07]  /*1060*/  @P2 FADD.FTZ R184, R136, R184 ;  /* 0x000000b888b82221 */ /* 0x000fce0000010000 */
.L_x_24334:
[----:B0----5:R-:W-:-:S07]  /*1070*/  MOV R140, R184 ;  /* 0x000000b8008c7202 */ /* 0x021fce0000000f00 */
.L_x_24335:
[----:B------:R-:W-:Y:S05]  /*1080*/  @P3 BRA `(.L_x_24336) ;  /* 0x00000000001c3947 */ /* 0x000fea0003800000 */
[----:B------:R-:W-:-:S04]  /*1090*/  ISETP.NE.U32.AND P4, PT, RZ, UR16, PT ;  /* 0x00000010ff007c0c */ /* 0x000fc8000bf85070 */
[----:B------:R-:W-:-:S13]  /*10a0*/  ISETP.NE.AND.EX P4, PT, RZ, UR17, PT, P4 ;  /* 0x00000011ff007c0c */ /* 0x000fda000bf85340 */
[----:B------:R-:W-:Y:S05]  /*10b0*/  @P4 BRA `(.L_x_24337) ;  /* 0x0000000000084947 */ /* 0x000fea0003800000 */
[----:B------:R-:W-:Y:S05]  /*10c0*/  @P0 BRA `(.L_x_24338) ;  /* 0x0000000000140947 */ /* 0x000fea0003800000 */
[----:B------:R-:W-:Y:S05]  /*10d0*/  BRA `(.L_x_24339) ;  /* 0x0000000000147947 */ /* 0x000fea0003800000 */
.L_x_24337:
[----:B-----5:R-:W-:Y:S01]  /*10e0*/  FADD.FTZ R185, R137, R185 ;  /* 0x000000b989b97221 */ /* 0x020fe20000010000 */
[----:B------:R-:W-:Y:S06]  /*10f0*/  BRA `(.L_x_24338) ;  /* 0x0000000000087947 */ /* 0x000fec0003800000 */
.L_x_24336:
[----:B-----5:R-:W-:-:S04]  /*1100*/  FADD.FTZ R185, R133, R185 ;  /* 0x000000b985b97221 */ /* 0x020fc80000010000 */
[----:B------:R-:W-:-:S07]  /*1110*/  @P2 FADD.FTZ R185, R137, R185 ;  /* 0x000000b989b92221 */ /* 0x000fce0000010000 */
.L_x_24338:
[----:B0----5:R-:W-:-:S07]  /*1120*/  MOV R141, R185 ;  /* 0x000000b9008d7202 */ /* 0x021fce0000000f00 */
.L_x_24339:
[----:B------:R-:W-:Y:S05]  /*1130*/  @P3 BRA `(.L_x_24340) ;  /* 0x00000000001c3947 */ /* 0x000fea0003800000 */
[----:B------:R-:W-:-:S04]  /*1140*/  ISETP.NE.U32.AND P4, PT, RZ, UR16, PT ;  /* 0x00000010ff007c0c */ /* 0x000fc8000bf85070 */
[----:B------:R-:W-:-:S13]  /*1150*/  ISETP.NE.AND.EX P4, PT, RZ, UR17, PT, P4 ;  /* 0x00000011ff007c0c */ /* 0x000fda000bf85340 */
[----:B------:R-:W-:Y:S05]  /*1160*/  @P4 BRA `(.L_x_24341) ;  /* 0x0000000000084947 */ /* 0x000fea0003800000 */
[----:B------:R-:W-:Y:S05]  /*1170*/  @P0 BRA `(.L_x_24342) ;  /* 0x0000000000140947 */ /* 0x000fea0003800000 */
[----:B------:R-:W-:Y:S05]  /*1180*/  BRA `(.L_x_24343) ;  /* 0x0000000000147947 */ /* 0x000fea0003800000 */
.L_x_24341:
[----:B-----5:R-:W-:Y:S01]  /*1190*/  FADD.FTZ R186, R138, R186 ;  /* 0x000000ba8aba7221 */ /* 0x020fe20000010000 */
[----:B------:R-:W-:Y:S06]  /*11a0*/  BRA `(.L_x_24342) ;  /* 0x0000000000087947 */ /* 0x000fec0003800000 */
.L_x_24340:
[----:B-----5:R-:W-:-:S04]  /*11b0*/  FADD.FTZ R186, R134, R186 ;  /* 0x000000ba86ba7221 */ /* 0x020fc80000010000 */
[----:B------:R-:W-:-:S07]  /*11c0*/  @P2 FADD.FTZ R186, R138, R186 ;  /* 0x000000ba8aba2221 */ /* 0x000fce0000010000 */
.L_x_24342:
[----:B0----5:R-:W-:-:S07]  /*11d0*/  MOV R142, R186 ;  /* 0x000000ba008e7202 */ /* 0x021fce0000000f00 */
.L_x_24343:
[----:B------:R-:W-:Y:S05]  /*11e0*/  @P3 BRA `(.L_x_24344) ;  /* 0x00000000001c3947 */ /* 0x000fea0003800000 */
[----:B------:R-:W-:-:S04]  /*11f0*/  ISETP.NE.U32.AND P4, PT, RZ, UR16, PT ;  /* 0x00000010ff007c0c */ /* 0x000fc8000bf85070 */
[----:B------:R-:W-:-:S13]  /*1200*/  ISETP.NE.AND.EX P4, PT, RZ, UR17, PT, P4 ;  /* 0x00000011ff007c0c */ /* 0x000fda000bf85340 */
[----:B------:R-:W-:Y:S05]  /*1210*/  @P4 BRA `(.L_x_24345) ;  /* 0x0000000000084947 */ /* 0x000fea0003800000 */
[----:B------:R-:W-:Y:S05]  /*1220*/  @P0 BRA `(.L_x_24346) ;  /* 0x0000000000140947 */ /* 0x000fea0003800000 */
[----:B------:R-:W-:Y:S05]  /*1230*/  BRA `(.L_x_24347) ;  /* 0x0000000000147947 */ /* 0x000fea0003800000 */
.L_x_24345:
[----:B-----5:R-:W-:Y:S01]  /*1240*/  FADD.FTZ R187, R139, R187 ;  /* 0x000000bb8bbb7221 */ /* 0x020fe20000010000 */
[----:B------:R-:W-:Y:S06]  /*1250*/  BRA `(.L_x_24346) ;  /* 0x0000000000087947 */ /* 0x000fec0003800000 */
.L_x_24344:
[----:B-----5:R-:W-:-:S04]  /*1260*/  FADD.FTZ R187, R135, R187 ;  /* 0x000000bb87bb7221 */ /* 0x020fc80000010000 */
[----:B------:R-:W-:-:S07]  /*1270*/  @P2 FADD.FTZ R187, R139, R187 ;  /* 0x000000bb8bbb2221 */ /* 0x000fce0000010000 */
.L_x_24346:
[----:B0----5:R-:W-:-:S07]  /*1280*/  MOV R143, R187 ;  /* 0x000000bb008f7202 */ /* 0x021fce0000000f00 */
.L_x_24347:
        /* <DEDUP_REMOVED lines=18> */
.L_x_24349:
[----:B-----5:R-:W-:Y:S01]  /*13b0*/  FADD.FTZ R172, R136, R172 ;  /* 0x000000ac88ac7221 */ /* 0x020fe20000010000 */
[----:B------:R-:W-:Y:S06]  /*13c0*/  BRA `(.L_x_24350) ;  /* 0x0000000000087947 */ /* 0x000fec0003800000 */
.L_x_24348:
[----:B-----5:R-:W-:-:S04]  /*13d0*/  FADD.FTZ R172, R132, R172 ;  /* 0x000000ac84ac7221 */ /* 0x020fc80000010000 */
[----:B------:R-:W-:-:S07]  /*13e0*/  @P2 FADD.FTZ R172, R136, R172 ;  /* 0x000000ac88ac2221 */ /* 0x000fce0000010000 */
.L_x_24350:
[----:B0-----:R-:W-:-:S07]  /*13f0*/  MOV R140, R172 ;  /* 0x000000ac008c7202 */ /* 0x001fce0000000f00 */
.L_x_24351:
[----:B------:R-:W-:Y:S05]  /*1400*/  @P3 BRA `(.L_x_24352) ;  /* 0x00000000001c3947 */ /* 0x000fea0003800000 */
[----:B------:R-:W-:-:S04]  /*1410*/  ISETP.NE.U32.AND P4, PT, RZ, UR16, PT ;  /* 0x00000010ff007c0c */ /* 0x000fc8000bf85070 */
[----:B------:R-:W-:-:S13]  /*1420*/  ISETP.NE.AND.EX P4, PT, RZ, UR17, PT, P4 ;  /* 0x00000011ff007c0c */ /* 0x000fda000bf85340 */
[----:B------:R-:W-:Y:S05]  /*1430*/  @P4 BRA `(.L_x_24353) ;  /* 0x0000000000084947 */ /* 0x000fea0003800000 */
[----:B------:R-:W-:Y:S05]  /*1440*/  @P0 BRA `(.L_x_24354) ;  /* 0x0000000000140947 */ /* 0x000fea0003800000 */
[----:B------:R-:W-:Y:S05]  /*1450*/  BRA `(.L_x_24355) ;  /* 0x0000000000147947 */ /* 0x000fea0003800000 */
.L_x_24353:
[----:B-----5:R-:W-:Y:S01]  /*1460*/  FADD.FTZ R173, R137, R173 ;  /* 0x000000ad89ad7221 */ /* 0x020fe20000010000 */
[----:B------:R-:W-:Y:S06]  /*1470*/  BRA `(.L_x_24354) ;  /* 0x0000000000087947 */ /* 0x000fec0003800000 */
.L_x_24352:
[----:B-----5:R-:W-:-:S04]  /*1480*/  FADD.FTZ R173, R133, R173 ;  /* 0x000000ad85ad7221 */ /* 0x020fc80000010000 */
[----:B------:R-:W-:-:S07]  /*1490*/  @P2 FADD.FTZ R173, R137, R173 ;  /* 0x000000ad89ad2221 */ /* 0x000fce0000010000 */
.L_x_24354:
[----:B0-----:R-:W-:-:S07]  /*14a0*/  MOV R141, R173 ;  /* 0x000000ad008d7202 */ /* 0x001fce0000000f00 */
.L_x_24355:
[----:B------:R-:W-:Y:S05]  /*14b0*/  @P3 BRA `(.L_x_24356) ;  /* 0x00000000001c3947 */ /* 0x000fea0003800000 */
[----:B------:R-:W-:-:S04]  /*14c0*/  ISETP.NE.U32.AND P4, PT, RZ, UR16, PT ;  /* 0x00000010ff007c0c */ /* 0x000fc8000bf85070 */
[----:B------:R-:W-:-:S13]  /*14d0*/  ISETP.NE.AND.EX P4, PT, RZ, UR17, PT, P4 ;  /* 0x00000011ff007c0c */ /* 0x000fda000bf85340 */
[----:B------:R-:W-:Y:S05]  /*14e0*/  @P4 BRA `(.L_x_24357) ;  /* 0x0000000000084947 */ /* 0x000fea0003800000 */
[----:B------:R-:W-:Y:S05]  /*14f0*/  @P0 BRA `(.L_x_24358) ;  /* 0x0000000000140947 */ /* 0x000fea0003800000 */
[----:B------:R-:W-:Y:S05]  /*1500*/  BRA `(.L_x_24359) ;  /* 0x0000000000147947 */ /* 0x000fea0003800000 */
.L_x_24357:
[----:B-----5:R-:W-:Y:S01]  /*1510*/  FADD.FTZ R174, R138, R174 ;  /* 0x000000ae8aae7221 */ /* 0x020fe20000010000 */
[----:B------:R-:W-:Y:S06]  /*1520*/  BRA `(.L_x_24358) ;  /* 0x0000000000087947 */ /* 0x000fec0003800000 */
.L_x_24356:
[----:B-----5:R-:W-:-:S04]  /*1530*/  FADD.FTZ R174, R134, R174 ;  /* 0x000000ae86ae7221 */ /* 0x020fc80000010000 */
[----:B------:R-:W-:-:S07]  /*1540*/  @P2 FADD.FTZ R174, R138, R174 ;  /* 0x000000ae8aae2221 */ /* 0x000fce0000010000 */
.L_x_24358:
[----:B0-----:R-:W-:-:S07]  /*1550*/  MOV R142, R174 ;  /* 0x000000ae008e7202 */ /* 0x001fce0000000f00 */
.L_x_24359:
[----:B------:R-:W-:Y:S05]  /*1560*/  @P3 BRA `(.L_x_24360) ;  /* 0x00000000001c3947 */ /* 0x000fea0003800000 */
[----:B------:R-:W-:-:S04]  /*1570*/  ISETP.NE.U32.AND P4, PT, RZ, UR16, PT ;  /* 0x00000010ff007c0c */ /* 0x000fc8000bf85070 */
[----:B------:R-:W-:-:S13]  /*1580*/  ISETP.NE.AND.EX P4, PT, RZ, UR17, PT, P4 ;  /* 0x00000011ff007c0c */ /* 0x000fda000bf85340 */
[----:B------:R-:W-:Y:S05]  /*1590*/  @P4 BRA `(.L_x_24361) ;  /* 0x0000000000084947 */ /* 0x000fea0003800000 */
[----:B------:R-:W-:Y:S05]  /*15a0*/  @P0 BRA `(.L_x_24362) ;  /* 0x0000000000140947 */ /* 0x000fea0003800000 */
[----:B------:R-:W-:Y:S05]  /*15b0*/  BRA `(.L_x_24363) ;  /* 0x0000000000147947 */ /* 0x000fea0003800000 */
.L_x_24361:
[----:B-----5:R-:W-:Y:S01]  /*15c0*/  FADD.FTZ R175, R139, R175 ;  /* 0x000000af8baf7221 */ /* 0x020fe20000010000 */
[----:B------:R-:W-:Y:S06]  /*15d0*/  BRA `(.L_x_24362) ;  /* 0x0000000000087947 */ /* 0x000fec0003800000 */
.L_x_24360:
[----:B-----5:R-:W-:-:S04]  /*15e0*/  FADD.FTZ R175, R135, R175 ;  /* 0x000000af87af7221 */ /* 0x020fc80000010000 */
[----:B------:R-:W-:-:S07]  /*15f0*/  @P2 FADD.FTZ R175, R139, R175 ;  /* 0x000000af8baf2221 */ /* 0x000fce0000010000 */
.L_x_24362:
[----:B0-----:R-:W-:-:S07]  /*1600*/  MOV R143, R175 ;  /* 0x000000af008f7202 */ /* 0x001fce0000000f00 */
.L_x_24363:
        /* <DEDUP_REMOVED lines=18> */
.L_x_24365:
[----:B-----5:R-:W-:Y:S01]  /*1730*/  FADD.FTZ R148, R136, R148 ;  /* 0x0000009488947221 */ /* 0x020fe20000010000 */
[----:B------:R-:W-:Y:S06]  /*1740*/  BRA `(.L_x_24366) ;  /* 0x0000000000087947 */ /* 0x000fec0003800000 */
.L_x_24364:
[----:B-----5:R-:W-:-:S04]  /*1750*/  FADD.FTZ R148, R132, R148 ;  /* 0x0000009484947221 */ /* 0x020fc80000010000 */
[----:B------:R-:W-:-:S07]  /*1760*/  @P2 FADD.FTZ R148, R136, R148 ;  /* 0x0000009488942221 */ /* 0x000fce0000010000 */
.L_x_24366:
[----:B0-----:R-:W-:-:S07]  /*1770*/  MOV R140, R148 ;  /* 0x00000094008c7202 */ /* 0x001fce0000000f00 */
.L_x_24367:
[----:B------:R-:W-:Y:S05]  /*1780*/  @P3 BRA `(.L_x_24368) ;  /* 0x00000000001c3947 */ /* 0x000fea0003800000 */
[----:B------:R-:W-:-:S04]  /*1790*/  ISETP.NE.U32.AND P4, PT, RZ, UR16, PT ;  /* 0x00000010ff007c0c */ /* 0x000fc8000bf85070 */
[----:B------:R-:W-:-:S13]  /*17a0*/  ISETP.NE.AND.EX P4, PT, RZ, UR17, PT, P4 ;  /* 0x00000011ff007c0c */ /* 0x000fda000bf85340 */
[----:B------:R-:W-:Y:S05]  /*17b0*/  @P4 BRA `(.L_x_24369) ;  /* 0x0000000000084947 */ /* 0x000fea0003800000 */
[----:B------:R-:W-:Y:S05]  /*17c0*/  @P0 BRA `(.L_x_24370) ;  /* 0x0000000000140947 */ /* 0x000fea0003800000 */
[----:B------:R-:W-:Y:S05]  /*17d0*/  BRA `(.L_x_24371) ;  /* 0x0000000000147947 */ /* 0x000fea0003800000 */
.L_x_24369:
[----:B-----5:R-:W-:Y:S01]  /*17e0*/  FADD.FTZ R149, R137, R149 ;  /* 0x0000009589957221 */ /* 0x020fe20000010000 */
[----:B------:R-:W-:Y:S06]  /*17f0*/  BRA `(.L_x_24370) ;  /* 0x0000000000087947 */ /* 0x000fec0003800000 */
.L_x_24368:
[----:B-----5:R-:W-:-:S04]  /*1800*/  FADD.FTZ R149, R133, R149 ;  /* 0x0000009585957221 */ /* 0x020fc80000010000 */
[----:B------:R-:W-:-:S07]  /*1810*/  @P2 FADD.FTZ R149, R137, R149 ;  /* 0x0000009589952221 */ /* 0x000fce0000010000 */
.L_x_24370:
[----:B0-----:R-:W-:-:S07]  /*1820*/  MOV R141, R149 ;  /* 0x00000095008d7202 */ /* 0x001fce0000000f00 */
.L_x_24371:
[----:B------:R-:W-:Y:S05]  /*1830*/  @P3 BRA `(.L_x_24372) ;  /* 0x00000000001c3947 */ /* 0x000fea0003800000 */
[----:B------:R-:W-:-:S04]  /*1840*/  ISETP.NE.U32.AND P4, PT, RZ, UR16, PT ;  /* 0x00000010ff007c0c */ /* 0x000fc8000bf85070 */
[----:B------:R-:W-:-:S13]  /*1850*/  ISETP.NE.AND.EX P4, PT, RZ, UR17, PT, P4 ;  /* 0x00000011ff007c0c */ /* 0x000fda000bf85340 */
[----:B------:R-:W-:Y:S05]  /*1860*/  @P4 BRA `(.L_x_24373) ;  /* 0x0000000000084947 */ /* 0x000fea0003800000 */
[----:B------:R-:W-:Y:S05]  /*1870*/  @P0 BRA `(.L_x_24374) ;  /* 0x0000000000140947 */ /* 0x000fea0003800000 */
[----:B------:R-:W-:Y:S05]  /*1880*/  BRA `(.L_x_24375) ;  /* 0x0000000000147947 */ /* 0x000fea0003800000 */
.L_x_24373:
[----:B-----5:R-:W-:Y:S01]  /*1890*/  FADD.FTZ R150, R138, R150 ;  /* 0x000000968a967221 */ /* 0x020fe20000010000 */
[----:B------:R-:W-:Y:S06]  /*18a0*/  BRA `(.L_x_24374) ;  /* 0x0000000000087947 */ /* 0x000fec0003800000 */
.L_x_24372:
[----:B-----5:R-:W-:-:S04]  /*18b0*/  FADD.FTZ R150, R134, R150 ;  /* 0x0000009686967221 */ /* 0x020fc80000010000 */
[----:B------:R-:W-:-:S07]  /*18c0*/  @P2 FADD.FTZ R150, R138, R150 ;  /* 0x000000968a962221 */ /* 0x000fce0000010000 */
.L_x_24374:
[----:B0-----:R-:W-:-:S07]  /*18d0*/  MOV R142, R150 ;  /* 0x00000096008e7202 */ /* 0x001fce0000000f00 */
.L_x_24375:
[----:B------:R-:W-:Y:S05]  /*18e0*/  @P3 BRA `(.L_x_24376) ;  /* 0x00000000001c3947 */ /* 0x000fea0003800000 */
[----:B------:R-:W-:-:S04]  /*18f0*/  ISETP.NE.U32.AND P4, PT, RZ, UR16, PT ;  /* 0x00000010ff007c0c */ /* 0x000fc8000bf85070 */
[----:B------:R-:W-:-:S13]  /*1900*/  ISETP.NE.AND.EX P4, PT, RZ, UR17, PT, P4 ;  /* 0x00000011ff007c0c */ /* 0x000fda000bf85340 */
[----:B------:R-:W-:Y:S05]  /*1910*/  @P4 BRA `(.L_x_24377) ;  /* 0x0000000000084947 */ /* 0x000fea0003800000 */
[----:B------:R-:W-:Y:S05]  /*1920*/  @P0 BRA `(.L_x_24378) ;  /* 0x0000000000140947 */ /* 0x000fea0003800000 */
[----:B------:R-:W-:Y:S05]  /*1930*/  BRA `(.L_x_24379) ;  /* 0x0000000000147947 */ /* 0x000fea0003800000 */
.L_x_24377:
[----:B-----5:R-:W-:Y:S01]  /*1940*/  FADD.FTZ R151, R139, R151 ;  /* 0x000000978b977221 */ /* 0x020fe20000010000 */
[----:B------:R-:W-:Y:S06]  /*1950*/  BRA `(.L_x_24378) ;  /* 0x0000000000087947 */ /* 0x000fec0003800000 */
.L_x_24376:
[----:B-----5:R-:W-:-:S04]  /*1960*/  FADD.FTZ R151, R135, R151 ;  /* 0x0000009787977221 */ /* 0x020fc80000010000 */
[----:B------:R-:W-:-:S07]  /*1970*/  @P2 FADD.FTZ R151, R139, R151 ;  /* 0x000000978b972221 */ /* 0x000fce0000010000 */
.L_x_24378:
[----:B0-----:R-:W-:-:S07]  /*1980*/  MOV R143, R151 ;  /* 0x00000097008f7202 */ /* 0x001fce0000000f00 */
.L_x_24379:
        /* <DEDUP_REMOVED lines=18> */
.L_x_24381:
[----:B-----5:R-:W-:Y:S01]  /*1ab0*/  FADD.FTZ R152, R136, R152 ;  /* 0x0000009888987221 */ /* 0x020fe20000010000 */
[----:B------:R-:W-:Y:S06]  /*1ac0*/  BRA `(.L_x_24382) ;  /* 0x0000000000087947 */ /* 0x000fec0003800000 */
.L_x_24380:
[----:B-----5:R-:W-:-:S04]  /*1ad0*/  FADD.FTZ R152, R132, R152 ;  /* 0x0000009884987221 */ /* 0x020fc80000010000 */
[----:B------:R-:W-:-:S07]  /*1ae0*/  @P2 FADD.FTZ R152, R136, R152 ;  /* 0x0000009888982221 */ /* 0x000fce0000010000 */
.L_x_24382:
[----:B0-----:R-:W-:-:S07]  /*1af0*/  MOV R140, R152 ;  /* 0x00000098008c7202 */ /* 0x001fce0000000f00 */
.L_x_24383:
[----:B------:R-:W-:Y:S05]  /*1b00*/  @P3 BRA `(.L_x_24384) ;  /* 0x00000000001c3947 */ /* 0x000fea0003800000 */
[----:B------:R-:W-:-:S04]  /*1b10*/  ISETP.NE.U32.AND P4, PT, RZ, UR16, PT ;  /* 0x00000010ff007c0c */ /* 0x000fc8000bf85070 */
[----:B------:R-:W-:-:S13]  /*1b20*/  ISETP.NE.AND.EX P4, PT, RZ, UR17, PT, P4 ;  /* 0x00000011ff007c0c */ /* 0x000fda000bf85340 */
[----:B------:R-:W-:Y:S05]  /*1b30*/  @P4 BRA `(.L_x_24385) ;  /* 0x0000000000084947 */ /* 0x000fea0003800000 */
[----:B------:R-:W-:Y:S05]  /*1b40*/  @P0 BRA `(.L_x_24386) ;  /* 0x0000000000140947 */ /* 0x000fea0003800000 */
[----:B------:R-:W-:Y:S05]  /*1b50*/  BRA `(.L_x_24387) ;  /* 0x0000000000147947 */ /* 0x000fea0003800000 */
.L_x_24385:
[----:B-----5:R-:W-:Y:S01]  /*1b60*/  FADD.FTZ R153, R137, R153 ;  /* 0x0000009989997221 */ /* 0x020fe20000010000 */
[----:B------:R-:W-:Y:S06]  /*1b70*/  BRA `(.L_x_24386) ;  /* 0x0000000000087947 */ /* 0x000fec0003800000 */
.L_x_24384:
[----:B-----5:R-:W-:-:S04]  /*1b80*/  FADD.FTZ R153, R133, R153 ;  /* 0x0000009985997221 */ /* 0x020fc80000010000 */
[----:B------:R-:W-:-:S07]  /*1b90*/  @P2 FADD.FTZ R153, R137, R153 ;  /* 0x0000009989992221 */ /* 0x000fce0000010000 */
.L_x_24386:
[----:B0-----:R-:W-:-:S07]  /*1ba0*/  MOV R141, R153 ;  /* 0x00000099008d7202 */ /* 0x001fce0000000f00 */
.L_x_24387:
[----:B------:R-:W-:Y:S05]  /*1bb0*/  @P3 BRA `(.L_x_24388) ;  /* 0x00000000001c3947 */ /* 0x000fea0003800000 */
[----:B------:R-:W-:-:S04]  /*1bc0*/  ISETP.NE.U32.AND P4, PT, RZ, UR16, PT ;  /* 0x00000010ff007c0c */ /* 0x000fc8000bf85070 */
[----:B------:R-:W-:-:S13]  /*1bd0*/  ISETP.NE.AND.EX P4, PT, RZ, UR17, PT, P4 ;  /* 0x00000011ff007c0c */ /* 0x000fda000bf85340 */
[----:B------:R-:W-:Y:S05]  /*1be0*/  @P4 BRA `(.L_x_24389) ;  /* 0x0000000000084947 */ /* 0x000fea0003800000 */
[----:B------:R-:W-:Y:S05]  /*1bf0*/  @P0 BRA `(.L_x_24390) ;  /* 0x0000000000140947 */ /* 0x000fea0003800000 */
[----:B------:R-:W-:Y:S05]  /*1c00*/  BRA `(.L_x_24391) ;  /* 0x0000000000147947 */ /* 0x000fea0003800000 */
.L_x_24389:
[----:B-----5:R-:W-:Y:S01]  /*1c10*/  FADD.FTZ R154, R138, R154 ;  /* 0x0000009a8a9a7221 */ /* 0x020fe20000010000 */
[----:B------:R-:W-:Y:S06]  /*1c20*/  BRA `(.L_x_24390) ;  /* 0x0000000000087947 */ /* 0x000fec0003800000 */
.L_x_24388:
[----:B-----5:R-:W-:-:S04]  /*1c30*/  FADD.FTZ R154, R134, R154 ;  /* 0x0000009a869a7221 */ /* 0x020fc80000010000 */
[----:B------:R-:W-:-:S07]  /*1c40*/  @P2 FADD.FTZ R154, R138, R154 ;  /* 0x0000009a8a9a2221 */ /* 0x000fce0000010000 */
.L_x_24390:
[----:B0-----:R-:W-:-:S07]  /*1c50*/  MOV R142, R154 ;  /* 0x0000009a008e7202 */ /* 0x001fce0000000f00 */
.L_x_24391:
[----:B------:R-:W-:Y:S05]  /*1c60*/  @P3 BRA `(.L_x_24392) ;  /* 0x00000000001c3947 */ /* 0x000fea0003800000 */
[----:B------:R-:W-:-:S04]  /*1c70*/  ISETP.NE.U32.AND P4, PT, RZ, UR16, PT ;  /* 0x00000010ff007c0c */ /* 0x000fc8000bf85070 */
[----:B------:R-:W-:-:S13]  /*1c80*/  ISETP.NE.AND.EX P4, PT, RZ, UR17, PT, P4 ;  /* 0x00000011ff007c0c */ /* 0x000fda000bf85340 */
[----:B------:R-:W-:Y:S05]  /*1c90*/  @P4 BRA `(.L_x_24393) ;  /* 0x0000000000084947 */ /* 0x000fea0003800000 */
[----:B------:R-:W-:Y:S05]  /*1ca0*/  @P0 BRA `(.L_x_24394) ;  /* 0x0000000000140947 */ /* 0x000fea0003800000 */
[----:B------:R-:W-:Y:S05]  /*1cb0*/  BRA `(.L_x_24395) ;  /* 0x0000000000147947 */ /* 0x000fea0003800000 */
.L_x_24393:
[----:B-----5:R-:W-:Y:S01]  /*1cc0*/  FADD.FTZ R155, R139, R155 ;  /* 0x0000009b8b9b7221 */ /* 0x020fe20000010000 */
[----:B------:R-:W-:Y:S06]  /*1cd0*/  BRA `(.L_x_24394) ;  /* 0x0000000000087947 */ /* 0x000fec0003800000 */
.L_x_24392:
[----:B-----5:R-:W-:-:S04]  /*1ce0*/  FADD.FTZ R155, R135, R155 ;  /* 0x0000009b879b7221 */ /* 0x020fc80000010000 */
[----:B------:R-:W-:-:S07]  /*1cf0*/  @P2 FADD.FTZ R155, R139, R155 ;  /* 0x0000009b8b9b2221 */ /* 0x000fce0000010000 */
.L_x_24394:
[----:B0-----:R-:W-:-:S07]  /*1d00*/  MOV R143, R155 ;  /* 0x0000009b008f7202 */ /* 0x001fce0000000f00 */
.L_x_24395:
        /* <DEDUP_REMOVED lines=18> */
.L_x_24397:
[----:B-----5:R-:W-:Y:S01]  /*1e30*/  FADD.FTZ R160, R136, R160 ;  /* 0x000000a088a07221 */ /* 0x020fe20000010000 */
[----:B------:R-:W-:Y:S06]  /*1e40*/  BRA `(.L_x_24398) ;  /* 0x0000000000087947 */ /* 0x000fec0003800000 */
.L_x_24396:
[----:B-----5:R-:W-:-:S04]  /*1e50*/  FADD.FTZ R160, R132, R160 ;  /* 0x000000a084a07221 */ /* 0x020fc80000010000 */
[----:B------:R-:W-:-:S07]  /*1e60*/  @P2 FADD.FTZ R160, R136, R160 ;  /* 0x000000a088a02221 */ /* 0x000fce0000010000 */
.L_x_24398:
[----:B0-----:R-:W-:-:S07]  /*1e70*/  MOV R140, R160 ;  /* 0x000000a0008c7202 */ /* 0x001fce0000000f00 */
.L_x_24399:
[----:B------:R-:W-:Y:S05]  /*1e80*/  @P3 BRA `(.L_x_24400) ;  /* 0x00000000001c3947 */ /* 0x000fea0003800000 */
[----:B------:R-:W-:-:S04]  /*1e90*/  ISETP.NE.U32.AND P4, PT, RZ, UR16, PT ;  /* 0x00000010ff007c0c */ /* 0x000fc8000bf85070 */
[----:B------:R-:W-:-:S13]  /*1ea0*/  ISETP.NE.AND.EX P4, PT, RZ, UR17, PT, P4 ;  /* 0x00000011ff007c0c */ /* 0x000fda000bf85340 */
[----:B------:R-:W-:Y:S05]  /*1eb0*/  @P4 BRA `(.L_x_24401) ;  /* 0x0000000000084947 */ /* 0x000fea0003800000 */
[----:B------:R-:W-:Y:S05]  /*1ec0*/  @P0 BRA `(.L_x_24402) ;  /* 0x0000000000140947 */ /* 0x000fea0003800000 */
[----:B------:R-:W-:Y:S05]  /*1ed0*/  BRA `(.L_x_24403) ;  /* 0x0000000000147947 */ /* 0x000fea0003800000 */
.L_x_24401:
[----:B-----5:R-:W-:Y:S01]  /*1ee0*/  FADD.FTZ R161, R137, R161 ;  /* 0x000000a189a17221 */ /* 0x020fe20000010000 */
[----:B------:R-:W-:Y:S06]  /*1ef0*/  BRA `(.L_x_24402) ;  /* 0x0000000000087947 */ /* 0x000fec0003800000 */
.L_x_24400:
[----:B-----5:R-:W-:-:S04]  /*1f00*/  FADD.FTZ R161, R133, R161 ;  /* 0x000000a185a17221 */ /* 0x020fc80000010000 */
[----:B------:R-:W-:-:S07]  /*1f10*/  @P2 FADD.FTZ R161, R137, R161 ;  /* 0x000000a189a12221 */ /* 0x000fce0000010000 */
.L_x_24402:
[----:B0-----:R-:W-:-:S07]  /*1f20*/  MOV R141, R161 ;  /* 0x000000a1008d7202 */ /* 0x001fce0000000f00 */
.L_x_24403:
[----:B------:R-:W-:Y:S05]  /*1f30*/  @P3 BRA `(.L_x_24404) ;  /* 0x00000000001c3947 */ /* 0x000fea0003800000 */
[----:B------:R-:W-:-:S04]  /*1f40*/  ISETP.NE.U32.AND P4, PT, RZ, UR16, PT ;  /* 0x00000010ff007c0c */ /* 0x000fc8000bf85070 */
[----:B------:R-:W-:-:S13]  /*1f50*/  ISETP.NE.AND.EX P4, PT, RZ, UR17, PT, P4 ;  /* 0x00000011ff007c0c */ /* 0x000fda000bf85340 */
[----:B------:R-:W-:Y:S05]  /*1f60*/  @P4 BRA `(.L_x_24405) ;  /* 0x0000000000084947 */ /* 0x000fea0003800000 */
[----:B------:R-:W-:Y:S05]  /*1f70*/  @P0 BRA `(.L_x_24406) ;  /* 0x0000000000140947 */ /* 0x000fea0003800000 */
[----:B------:R-:W-:Y:S05]  /*1f80*/  BRA `(.L_x_24407) ;  /* 0x0000000000147947 */ /* 0x000fea0003800000 */
.L_x_24405:
[----:B-----5:R-:W-:Y:S01]  /*1f90*/  FADD.FTZ R162, R138, R162 ;  /* 0x000000a28aa27221 */ /* 0x020fe20000010000 */
[----:B------:R-:W-:Y:S06]  /*1fa0*/  BRA `(.L_x_24406) ;  /* 0x0000000000087947 */ /* 0x000fec0003800000 */
.L_x_24404:
[----:B-----5:R-:W-:-:S04]  /*1fb0*/  FADD.FTZ R162, R134, R162 ;  /* 0x000000a286a27221 */ /* 0x020fc80000010000 */
[----:B------:R-:W-:-:S07]  /*1fc0*/  @P2 FADD.FTZ R162, R138, R162 ;  /* 0x000000a28aa22221 */ /* 0x000fce0000010000 */
.L_x_24406:
[----:B0-----:R-:W-:-:S07]  /*1fd0*/  MOV R142, R162 ;  /* 0x000000a2008e7202 */ /* 0x001fce0000000f00 */
.L_x_24407:
[----:B------:R-:W-:Y:S05]  /*1fe0*/  @P3 BRA `(.L_x_24408) ;  /* 0x00000000001c3947 */ /* 0x000fea0003800000 */
[----:B------:R-:W-:-:S04]  /*1ff0*/  ISETP.NE.U32.AND P4, PT, RZ, UR16, PT ;  /* 0x00000010ff007c0c */ /* 0x000fc8000bf85070 */
[----:B------:R-:W-:-:S13]  /*2000*/  ISETP.NE.AND.EX P4, PT, RZ, UR17, PT, P4 ;  /* 0x00000011ff007c0c */ /* 0x000fda000bf85340 */
[----:B------:R-:W-:Y:S05]  /*2010*/  @P4 BRA `(.L_x_24409) ;  /* 0x0000000000084947 */ /* 0x000fea0003800000 */
[----:B------:R-:W-:Y:S05]  /*2020*/  @P0 BRA `(.L_x_24410) ;  /* 0x0000000000140947 */ /* 0x000fea0003800000 */
[----:B------:R-:W-:Y:S05]  /*2030*/  BRA `(.L_x_24411) ;  /* 0x0000000000147947 */ /* 0x000fea0003800000 */
.L_x_24409:
[----:B-----5:R-:W-:Y:S01]  /*2040*/  FADD.FTZ R163, R139, R163 ;  /* 0x000000a38ba37221 */ /* 0x020fe20000010000 */
[----:B------:R-:W-:Y:S06]  /*2050*/  BRA `(.L_x_24410) ;  /* 0x0000000000087947 */ /* 0x000fec0003800000 */
.L_x_24408:
[----:B-----5:R-:W-:-:S04]  /*2060*/  FADD.FTZ R163, R135, R163 ;  /* 0x000000a387a37221 */ /* 0x020fc80000010000 */
[----:B------:R-:W-:-:S07]  /*2070*/  @P2 FADD.FTZ R163, R139, R163 ;  /* 0x000000a38ba32221 */ /* 0x000fce0000010000 */
.L_x_24410:
[----:B0-----:R-:W-:-:S07]  /*2080*/  MOV R143, R163 ;  /* 0x000000a3008f7202 */ /* 0x001fce0000000f00 */
.L_x_24411:
        /* <DEDUP_REMOVED lines=18> */
.L_x_24413:
[----:B-----5:R-:W-:Y:S01]  /*21b0*/  FADD.FTZ R144, R136, R144 ;  /* 0x0000009088907221 */ /* 0x020fe20000010000 */
[----:B------:R-:W-:Y:S06]  /*21c0*/  BRA `(.L_x_24414) ;  /* 0x0000000000087947 */ /* 0x000fec0003800000 */
.L_x_24412:
[----:B-----5:R-:W-:-:S04]  /*21d0*/  FADD.FTZ R144, R132, R144 ;  /* 0x0000009084907221 */ /* 0x020fc80000010000 */
[----:B------:R-:W-:-:S07]  /*21e0*/  @P2 FADD.FTZ R144, R136, R144 ;  /* 0x0000009088902221 */ /* 0x000fce0000010000 */
.L_x_24414:
[----:B-1----:R-:W-:-:S07]  /*21f0*/  MOV R140, R144 ;  /* 0x00000090008c7202 */ /* 0x002fce0000000f00 */
.L_x_24415:
[----:B------:R-:W-:Y:S05]  /*2200*/  @P3 BRA `(.L_x_24416) ;  /* 0x00000000001c3947 */ /* 0x000fea0003800000 */
[----:B------:R-:W-:-:S04]  /*2210*/  ISETP.NE.U32.AND P4, PT, RZ, UR16, PT ;  /* 0x00000010ff007c0c */ /* 0x000fc8000bf85070 */
[----:B------:R-:W-:-:S13]  /*2220*/  ISETP.NE.AND.EX P4, PT, RZ, UR17, PT, P4 ;  /* 0x00000011ff007c0c */ /* 0x000fda000bf85340 */
[----:B------:R-:W-:Y:S05]  /*2230*/  @P4 BRA `(.L_x_24417) ;  /* 0x0000000000084947 */ /* 0x000fea0003800000 */
[----:B------:R-:W-:Y:S05]  /*2240*/  @P0 BRA `(.L_x_24418) ;  /* 0x0000000000140947 */ /* 0x000fea0003800000 */
[----:B------:R-:W-:Y:S05]  /*2250*/  BRA `(.L_x_24419) ;  /* 0x0000000000147947 */ /* 0x000fea0003800000 */
.L_x_24417:
[----:B-----5:R-:W-:Y:S01]  /*2260*/  FADD.FTZ R145, R137, R145 ;  /* 0x0000009189917221 */ /* 0x020fe20000010000 */
[----:B------:R-:W-:Y:S06]  /*2270*/  BRA `(.L_x_24418) ;  /* 0x0000000000087947 */ /* 0x000fec0003800000 */
.L_x_24416:
[----:B-----5:R-:W-:-:S04]  /*2280*/  FADD.FTZ R145, R133, R145 ;  /* 0x0000009185917221 */ /* 0x020fc80000010000 */
[----:B------:R-:W-:-:S07]  /*2290*/  @P2 FADD.FTZ R145, R137, R145 ;  /* 0x0000009189912221 */ /* 0x000fce0000010000 */
.L_x_24418:
[----:B-1----:R-:W-:-:S07]  /*22a0*/  MOV R141, R145 ;  /* 0x00000091008d7202 */ /* 0x002fce0000000f00 */
.L_x_24419:
[----:B------:R-:W-:Y:S05]  /*22b0*/  @P3 BRA `(.L_x_24420) ;  /* 0x00000000001c3947 */ /* 0x000fea0003800000 */
[----:B------:R-:W-:-:S04]  /*22c0*/  ISETP.NE.U32.AND P4, PT, RZ, UR16, PT ;  /* 0x00000010ff007c0c */ /* 0x000fc8000bf85070 */
[----:B------:R-:W-:-:S13]  /*22d0*/  ISETP.NE.AND.EX P4, PT, RZ, UR17, PT, P4 ;  /* 0x00000011ff007c0c */ /* 0x000fda000bf85340 */
[----:B------:R-:W-:Y:S05]  /*22e0*/  @P4 BRA `(.L_x_24421) ;  /* 0x0000000000084947 */ /* 0x000fea0003800000 */
[----:B------:R-:W-:Y:S05]  /*22f0*/  @P0 BRA `(.L_x_24422) ;  /* 0x0000000000140947 */ /* 0x000fea0003800000 */
[----:B------:R-:W-:Y:S05]  /*2300*/  BRA `(.L_x_24423) ;  /* 0x0000000000147947 */ /* 0x000fea0003800000 */
.L_x_24421:
[----:B-----5:R-:W-:Y:S01]  /*2310*/  FADD.FTZ R146, R138, R146 ;  /* 0x000000928a927221 */ /* 0x020fe20000010000 */
[----:B------:R-:W-:Y:S06]  /*2320*/  BRA `(.L_x_24422) ;  /* 0x0000000000087947 */ /* 0x000fec0003800000 */
.L_x_24420:
[----:B-----5:R-:W-:-:S04]  /*2330*/  FADD.FTZ R146, R134, R146 ;  /* 0x0000009286927221 */ /* 0x020fc80000010000 */
[----:B------:R-:W-:-:S07]  /*2340*/  @P2 FADD.FTZ R146, R138, R146 ;  /* 0x000000928a922221 */ /* 0x000fce0000010000 */
.L_x_24422:
[----:B-1----:R-:W-:-:S07]  /*2350*/  MOV R142, R146 ;  /* 0x00000092008e7202 */ /* 0x002fce0000000f00 */
.L_x_24423:
[----:B------:R-:W-:Y:S05]  /*2360*/  @P3 BRA `(.L_x_24424) ;  /* 0x00000000001c3947 */ /* 0x000fea0003800000 */
[----:B------:R-:W-:-:S04]  /*2370*/  ISETP.NE.U32.AND P4, PT, RZ, UR16, PT ;  /* 0x00000010ff007c0c */ /* 0x000fc8000bf85070 */
[----:B------:R-:W-:-:S13]  /*2380*/  ISETP.NE.AND.EX P4, PT, RZ, UR17, PT, P4 ;  /* 0x00000011ff007c0c */ /* 0x000fda000bf85340 */
[----:B------:R-:W-:Y:S05]  /*2390*/  @P4 BRA `(.L_x_24425) ;  /* 0x0000000000084947 */ /* 0x000fea0003800000 */
[----:B------:R-:W-:Y:S05]  /*23a0*/  @P0 BRA `(.L_x_24426) ;  /* 0x0000000000140947 */ /* 0x000fea0003800000 */
[----:B------:R-:W-:Y:S05]  /*23b0*/  BRA `(.L_x_24427) ;  /* 0x0000000000147947 */ /* 0x000fea0003800000 */
.L_x_24425:
[----:B-----5:R-:W-:Y:S01]  /*23c0*/  FADD.FTZ R147, R139, R147 ;  /* 0x000000938b937221 */ /* 0x020fe20000010000 */
[----:B------:R-:W-:Y:S06]  /*23d0*/  BRA `(.L_x_24426) ;  /* 0x0000000000087947 */ /* 0x000fec0003800000 */
.L_x_24424:
[----:B-----5:R-:W-:-:S04]  /*23e0*/  FADD.FTZ R147, R135, R147 ;  /* 0x0000009387937221 */ /* 0x020fc80000010000 */
[----:B------:R-:W-:-:S07]  /*23f0*/  @P2 FADD.FTZ R147, R139, R147 ;  /* 0x000000938b932221 */ /* 0x000fce0000010000 */
.L_x_24426:
[----:B-1----:R-:W-:-:S07]  /*2400*/  MOV R143, R147 ;  /* 0x00000093008f7202 */ /* 0x002fce0000000f00 */
.L_x_24427:
[----:B-1----:R-:W0:Y:S01]  /*2410*/  @P0 LDC.64 R176, c[0x0][0x238] ;  /* 0x00008e00ffb00b82 */ /* 0x002e220000000a00 */
        /* <DEDUP_REMOVED lines=17> */
.L_x_24429:
[----:B-----5:R-:W-:Y:S01]  /*2530*/  FADD.FTZ R168, R136, R168 ;  /* 0x000000a888a87221 */ /* 0x020fe20000010000 */
[----:B------:R-:W-:Y:S06]  /*2540*/  BRA `(.L_x_24430) ;  /* 0x0000000000087947 */ /* 0x000fec0003800000 */
.L_x_24428:
[----:B-----5:R-:W-:-:S04]  /*2550*/  FADD.FTZ R168, R132, R168 ;  /* 0x000000a884a87221 */ /* 0x020fc80000010000 */
[----:B------:R-:W-:-:S07]  /*2560*/  @P2 FADD.FTZ R168, R136, R168 ;  /* 0x000000a888a82221 */ /* 0x000fce0000010000 */
.L_x_24430:
[----:B0-----:R-:W-:-:S07]  /*2570*/  MOV R140, R168 ;  /* 0x000000a8008c7202 */ /* 0x001fce0000000f00 */
.L_x_24431:
[----:B------:R-:W-:Y:S05]  /*2580*/  @P3 BRA `(.L_x_24432) ;  /* 0x00000000001c3947 */ /* 0x000fea0003800000 */
[----:B------:R-:W-:-:S04]  /*2590*/  ISETP.NE.U32.AND P4, PT, RZ, UR16, PT ;  /* 0x00000010ff007c0c */ /* 0x000fc8000bf85070 */
[----:B------:R-:W-:-:S13]  /*25a0*/  ISETP.NE.AND.EX P4, PT, RZ, UR17, PT, P4 ;  /* 0x00000011ff007c0c */ /* 0x000fda000bf85340 */
[----:B------:R-:W-:Y:S05]  /*25b0*/  @P4 BRA `(.L_x_24433) ;  /* 0x0000000000084947 */ /* 0x000fea0003800000 */
[----:B------:R-:W-:Y:S05]  /*25c0*/  @P0 BRA `(.L_x_24434) ;  /* 0x0000000000140947 */ /* 0x000fea0003800000 */
[----:B------:R-:W-:Y:S05]  /*25d0*/  BRA `(.L_x_24435) ;  /* 0x0000000000147947 */ /* 0x000fea0003800000 */
.L_x_24433:
[----:B-----5:R-:W-:Y:S01]  /*25e0*/  FADD.FTZ R169, R137, R169 ;  /* 0x000000a989a97221 */ /* 0x020fe20000010000 */
[----:B------:R-:W-:Y:S06]  /*25f0*/  BRA `(.L_x_24434) ;  /* 0x0000000000087947 */ /* 0x000fec0003800000 */
.L_x_24432:
[----:B-----5:R-:W-:-:S04]  /*2600*/  FADD.FTZ R169, R133, R169 ;  /* 0x000000a985a97221 */ /* 0x020fc80000010000 */
[----:B------:R-:W-:-:S07]  /*2610*/  @P2 FADD.FTZ R169, R137, R169 ;  /* 0x000000a989a92221 */ /* 0x000fce0000010000 */
.L_x_24434:
[----:B0-----:R-:W-:-:S07]  /*2620*/  MOV R141, R169 ;  /* 0x000000a9008d7202 */ /* 0x001fce0000000f00 */
.L_x_24435:
[----:B------:R-:W-:Y:S05]  /*2630*/  @P3 BRA `(.L_x_24436) ;  /* 0x00000000001c3947 */ /* 0x000fea0003800000 */
[----:B------:R-:W-:-:S04]  /*2640*/  ISETP.NE.U32.AND P4, PT, RZ, UR16, PT ;  /* 0x00000010ff007c0c */ /* 0x000fc8000bf85070 */
[----:B------:R-:W-:-:S13]  /*2650*/  ISETP.NE.AND.EX P4, PT, RZ, UR17, PT, P4 ;  /* 0x00000011ff007c0c */ /* 0x000fda000bf85340 */
[----:B------:R-:W-:Y:S05]  /*2660*/  @P4 BRA `(.L_x_24437) ;  /* 0x0000000000084947 */ /* 0x000fea0003800000 */
[----:B------:R-:W-:Y:S05]  /*2670*/  @P0 BRA `(.L_x_24438) ;  /* 0x0000000000140947 */ /* 0x000fea0003800000 */
[----:B------:R-:W-:Y:S05]  /*2680*/  BRA `(.L_x_24439) ;  /* 0x0000000000147947 */ /* 0x000fea0003800000 */
.L_x_24437:
[----:B-----5:R-:W-:Y:S01]  /*2690*/  FADD.FTZ R170, R138, R170 ;  /* 0x000000aa8aaa7221 */ /* 0x020fe20000010000 */
[----:B------:R-:W-:Y:S06]  /*26a0*/  BRA `(.L_x_24438) ;  /* 0x0000000000087947 */ /* 0x000fec0003800000 */
.L_x_24436:
[----:B-----5:R-:W-:-:S04]  /*26b0*/  FADD.FTZ R170, R134, R170 ;  /* 0x000000aa86aa7221 */ /* 0x020fc80000010000 */
[----:B------:R-:W-:-:S07]  /*26c0*/  @P2 FADD.FTZ R170, R138, R170 ;  /* 0x000000aa8aaa2221 */ /* 0x000fce0000010000 */
.L_x_24438:
[----:B0-----:R-:W-:-:S07]  /*26d0*/  MOV R142, R170 ;  /* 0x000000aa008e7202 */ /* 0x001fce0000000f00 */
.L_x_24439:
[----:B------:R-:W-:Y:S05]  /*26e0*/  @P3 BRA `(.L_x_24440) ;  /* 0x00000000001c3947 */ /* 0x000fea0003800000 */
[----:B------:R-:W-:-:S04]  /*26f0*/  ISETP.NE.U32.AND P2, PT, RZ, UR16, PT ;  /* 0x00000010ff007c0c */ /* 0x000fc8000bf45070 */
[----:B------:R-:W-:-:S13]  /*2700*/  ISETP.NE.AND.EX P2, PT, RZ, UR17, PT, P2 ;  /* 0x00000011ff007c0c */ /* 0x000fda000bf45320 */
[----:B------:R-:W-:Y:S05]  /*2710*/  @P2 BRA `(.L_x_24441) ;  /* 0x0000000000082947 */ /* 0x000fea0003800000 */
[----:B------:R-:W-:Y:S05]  /*2720*/  @P0 BRA `(.L_x_24442) ;  /* 0x0000000000140947 */ /* 0x000fea0003800000 */
[----:B------:R-:W-:Y:S05]  /*2730*/  BRA `(.L_x_24443) ;  /* 0x0000000000147947 */ /* 0x000fea0003800000 */
.L_x_24441:
[----:B-----5:R-:W-:Y:S01]  /*2740*/  FADD.FTZ R171, R139, R171 ;  /* 0x000000ab8bab7221 */ /* 0x020fe20000010000 */
[----:B------:R-:W-:Y:S06]  /*2750*/  BRA `(.L_x_24442) ;  /* 0x0000000000087947 */ /* 0x000fec0003800000 */
.L_x_24440:
[----:B-----5:R-:W-:-:S04]  /*2760*/  FADD.FTZ R171, R135, R171 ;  /* 0x000000ab87ab7221 */ /* 0x020fc80000010000 */
[----:B------:R-:W-:-:S07]  /*2770*/  @P2 FADD.FTZ R171, R139, R171 ;  /* 0x000000ab8bab2221 */ /* 0x000fce0000010000 */
.L_x_24442:
[----:B0-----:R-:W-:-:S07]  /*2780*/  MOV R143, R171 ;  /* 0x000000ab008f7202 */ /* 0x001fce0000000f00 */
.L_x_24443:
[----:B------:R-:W-:Y:S01]  /*2790*/  FADD.FTZ R166, RZ, R180 ;  /* 0x000000b4ffa67221 */ /* 0x000fe20000010000 */
[----:B0-----:R-:W0:Y:S01]  /*27a0*/  @P0 LDC.64 R188, c[0x0][0x238] ;  /* 0x00008e00ffbc0b82 */ /* 0x001e220000000a00 */
[----:B------:R-:W-:Y:S01]  /*27b0*/  LOP3.LUT P2, RZ, R0, 0xff, RZ, 0xc0, !PT ;  /* 0x000000ff00ff7812 */ /* 0x000fe2000784c0ff */
[----:B------:R-:W-:Y:S01]  /*27c0*/  UMOV UR18, 0xffffffff ;  /* 0xffffffff00127882 */ /* 0x000fe20000000000 */
        /* <DEDUP_REMOVED lines=21> */
[----:B------:R-:W1:Y:S02]  /*2920*/  S2R R166, SR_TID.X ;  /* 0x0000000000a67919 */ /* 0x000e640000002100 */
        /* <DEDUP_REMOVED lines=8> */
[----:B-1----:R-:W-:-:S03]  /*29b0*/  LOP3.LUT P3, RZ, R166, 0x1f, RZ, 0xc0, !PT ;  /* 0x0000001fa6ff7812 */ /* 0x002fc6000786c0ff */
        /* <DEDUP_REMOVED lines=92> */
.L_x_24456:
[----:B------:R-:W2:Y:S01]  /*2f80*/  @!P3 S2R R195, SR_CgaCtaId ;  /* 0x0000000000c3b919 */ /* 0x000ea20000008800 */
[----:B------:R-:W-:Y:S01]  /*2f90*/  LOP3.LUT R191, R166, 0x1f, RZ, 0xc0, !PT ;  /* 0x0000001fa6bf7812 */ /* 0x000fe200078ec0ff */
[----:B------:R-:W-:Y:S05]  /*2fa0*/  WARPSYNC.ALL ;  /* 0x0000000000007948 */ /* 0x000fea0003800000 */
[----:B------:R-:W-:Y:S02]  /*2fb0*/  ISETP.GT.U32.AND P4, PT, R191, 0x7, PT ;  /* 0x00000007bf00780c */ /* 0x000fe40003f84070 */
[----:B------:R-:W-:Y:S02]  /*2fc0*/  @!P3 MOV R0, 0x400 ;  /* 0x000004000000b802 */ /* 0x000fe40000000f00 */
[----:B------:R-:W-:-:S02]  /*2fd0*/  LOP3.LUT R189, R177, 0x7, RZ, 0xc0, !PT ;  /* 0x00000007b1bd7812 */ /* 0x000fc400078ec0ff */
[----:B------:R-:W-:Y:S02]  /*2fe0*/  SHF.L.U32 R212, R164, 0x4, RZ ;  /* 0x00000004a4d47819 */ /* 0x000fe400000006ff */
[----:B------:R-:W-:-:S05]  /*2ff0*/  SHF.R.U32.HI R164, RZ, 0x1c, R164 ;  /* 0x0000001cffa47819 */ /* 0x000fca00000116a4 */
[----:B------:R-:W3:Y:S01]  /*3000*/  @!P4 S2R R197, SR_CgaCtaId ;  /* 0x0000000000c5c919 */ /* 0x000ee20000008800 */
[----:B------:R-:W-:Y:S02]  /*3010*/  @!P4 MOV R188, 0x400 ;  /* 0x0000040000bcc802 */ /* 0x000fe40000000f00 */
[----:B--2---:R-:W-:Y:S02]  /*3020*/  @!P3 LEA R177, R195, R0, 0x18 ;  /* 0x00000000c3b1b211 */ /* 0x004fe400078ec0ff */
[C---:B------:R-:W-:Y:S02]  /*3030*/  @!P3 IADD3 R0, R178.reuse, R189, RZ ;  /* 0x000000bdb200b210 */ /* 0x040fe40007ffe0ff */
[----:B------:R-:W-:Y:S02]  /*3040*/  @!P4 IADD3 R178, R178, R191, RZ ;  /* 0x000000bfb2b2c210 */ /* 0x000fe40007ffe0ff */
[----:B------:R-:W-:Y:S01]  /*3050*/  @!P3 LEA R0, R0, R177, 0x3 ;  /* 0x000000b10000b211 */ /* 0x000fe200078e18ff */
[----:B-1----:R-:W-:Y:S01]  /*3060*/  FADD.FTZ R177, R190, R193 ;  /* 0x000000c1beb17221 */ /* 0x002fe20000010000 */
[----:B0-----:R-:W-:-:S04]  /*3070*/  CS2R R190, SRZ ;  /* 0x0000000000be7805 */ /* 0x001fc8000001ff00 */
[----:B------:R-:W-:Y:S01]  /*3080*/  @!P3 STS.64 [R0], R176 ;  /* 0x000000b00000b388 */ /* 0x000fe20000000a00 */
[----:B------:R-:W-:Y:S01]  /*3090*/  BAR.SYNC.DEFER_BLOCKING 0x0 ;  /* 0x0000000000007b1d */ /* 0x000fe20000010000 */
[----:B------:R-:W-:Y:S02]  /*30a0*/  LOP3.LUT P3, RZ, R189, 0x1f, R166, 0xf8, !PT ;  /* 0x0000001fbdff7812 */ /* 0x000fe4000786f8a6 */
[----:B---3--:R-:W-:-:S04]  /*30b0*/  @!P4 LEA R197, R197, R188, 0x18 ;  /* 0x000000bcc5c5c211 */ /* 0x008fc800078ec0ff */
[----:B------:R-:W-:Y:S01]  /*30c0*/  @!P4 LEA R188, R178, R197, 0x3 ;  /* 0x000000c5b2bcc211 */ /* 0x000fe200078e18ff */
[----:B------:R-:W-:-:S06]  /*30d0*/  HFMA2.MMA R178, -RZ, RZ, 0, 0 ;  /* 0x00000000ffb27435 */ /* 0x000fcc00000001ff */
[----:B------:R-:W-:-:S05]  /*30e0*/  @!P4 MOV R178, 0x400 ;  /* 0x0000040000b2c802 */ /* 0x000fca0000000f00 */
[----:B------:R-:W0:Y:S04]  /*30f0*/  SHFL.DOWN PT, R193, R178, 0x4, 0x1f ;  /* 0x08801f00b2c17f89 */ /* 0x000e2800000e0000 */
[----:B------:R-:W1:Y:S01]  /*3100*/  @!P4 LDS.64 R190, [R188] ;  /* 0x00000000bcbec984 */ /* 0x000e620000000a00 */
[----:B0-----:R-:W-:Y:S02]  /*3110*/  IADD3 R176, R193, R178, RZ ;  /* 0x000000b2c1b07210 */ /* 0x001fe40007ffe0ff */
        /* <DEDUP_REMOVED lines=22> */
[----:B------:R-:W3:Y:S01]  /*3280*/  SHFL.DOWN PT, R191, R190, 0x2, 0x1f ;  /* 0x08401f00bebf7f89 */ /* 0x000ee200000e0000 */
[-C--:B0-----:R-:W-:Y:S02]  /*3290*/  IADD3 R194, R188, R195.reuse, RZ ;  /* 0x000000c3bcc27210 */ /* 0x081fe40007ffe0ff */
[----:B------:R-:W-:Y:S01]  /*32a0*/  I2FP.F32.S32 R195, R195 ;  /* 0x000000c300c37245 */ /* 0x000fe20000201400 */
[----:B------:R-:W0:Y:S01]  /*32b0*/  LDC R188, c[0x0][0x2d8] ;  /* 0x0000b600ffbc7b82 */ /* 0x000e220000000800 */
[----:B-1----:R-:W-:Y:S01]  /*32c0*/  FMUL.FTZ R192, R197, R199 ;  /* 0x000000c7c5c07220 */ /* 0x002fe20000410000 */
[----:B------:R-:W-:-:S03]  /*32d0*/  I2FP.F32.S32 R194, R194 ;  /* 0x000000c200c27245 */ /* 0x000fc60000201400 */
[----:B------:R-:W-:Y:S01]  /*32e0*/  FFMA.FTZ R193, R177, R178, R192 ;  /* 0x000000b2b1c17223 */ /* 0x000fe200000100c0 */
[----:B------:R-:W-:Y:S02]  /*32f0*/  FADD.FTZ R178, R178, -R197 ;  /* 0x800000c5b2b27221 */ /* 0x000fe40000010000 */
[----:B------:R-:W1:Y:S01]  /*3300*/  MUFU.RCP R194, R194 ;  /* 0x000000c200c27308 */ /* 0x000e620000001000 */
[----:B--2---:R-:W-:Y:S01]  /*3310*/  FMUL.FTZ R193, R0, R193 ;  /* 0x000000c100c17220 */ /* 0x004fe20000410000 */
[----:B------:R-:W-:Y:S01]  /*3320*/  FMUL.FTZ R178, R178, R178 ;  /* 0x000000b2b2b27220 */ /* 0x000fe20000410000 */
[----:B---3--:R-:W-:-:S03]  /*3330*/  FADD.FTZ R191, R190, R191 ;  /* 0x000000bfbebf7221 */ /* 0x008fc60000010000 */
[----:B------:R-:W2:Y:S01]  /*3340*/  SHFL.DOWN PT, R192, R193, 0x1, 0x1f ;  /* 0x08201f00c1c07f89 */ /* 0x000ea200000e0000 */
[----:B------:R-:W-:-:S04]  /*3350*/  FMUL.FTZ R178, R177, R178 ;  /* 0x000000b2b1b27220 */ /* 0x000fc80000410000 */
[----:B------:R-:W-:-:S04]  /*3360*/  FMUL.FTZ R178, R178, R199 ;  /* 0x000000c7b2b27220 */ /* 0x000fc80000410000 */
[----:B------:R-:W-:-:S05]  /*3370*/  FFMA.FTZ R178, R0, R178, R191 ;  /* 0x000000b200b27223 */ /* 0x000fca00000100bf */
[----:B------:R-:W3:Y:S01]  /*3380*/  SHFL.DOWN PT, R177, R178, 0x1, 0x1f ;  /* 0x08201f00b2b17f89 */ /* 0x000ee200000e0000 */
[----:B--2---:R-:W-:Y:S01]  /*3390*/  FMUL.FTZ R191, R192, R195 ;  /* 0x000000c3c0bf7220 */ /* 0x004fe20000410000 */
[----:B------:R-:W-:-:S03]  /*33a0*/  FADD.FTZ R192, R193, -R192 ;  /* 0x800000c0c1c07221 */ /* 0x000fc60000010000 */
[----:B------:R-:W-:-:S04]  /*33b0*/  FFMA.FTZ R191, R176, R193, R191 ;  /* 0x000000c1b0bf7223 */ /* 0x000fc800000100bf */
[----:B-1----:R-:W-:Y:S01]  /*33c0*/  FMUL.FTZ R0, R194, R191 ;  /* 0x000000bfc2007220 */ /* 0x002fe20000410000 */
[----:B------:R-:W-:-:S04]  /*33d0*/  FMUL.FTZ R191, R192, R192 ;  /* 0x000000c0c0bf7220 */ /* 0x000fc80000410000 */
[----:B------:R-:W-:Y:S01]  /*33e0*/  FMUL.FTZ R191, R176, R191 ;  /* 0x000000bfb0bf7220 */ /* 0x000fe20000410000 */
[----:B------:R-:W1:Y:S01]  /*33f0*/  SHFL.IDX PT, R213, R0, RZ, 0x1f ;  /* 0x00001fff00d57589 */ /* 0x000e6200000e0000 */
[----:B---3--:R-:W-:Y:S02]  /*3400*/  FADD.FTZ R177, R178, R177 ;  /* 0x000000b1b2b17221 */ /* 0x008fe40000010000 */
[----:B------:R-:W-:-:S04]  /*3410*/  FMUL.FTZ R191, R191, R195 ;  /* 0x000000c3bfbf7220 */ /* 0x000fc80000410000 */
[----:B------:R-:W-:-:S05]  /*3420*/  FFMA.FTZ R177, R194, R191, R177 ;  /* 0x000000bfc2b17223 */ /* 0x000fca00000100b1 */
[----:B------:R2:W0:Y:S02]  /*3430*/  SHFL.IDX PT, R191, R177, RZ, 0x1f ;  /* 0x00001fffb1bf7589 */ /* 0x00042400000e0000 */
[----:B--2---:R-:W2:Y:S01]  /*3440*/  @!P3 LDC.64 R176, c[0x0][0x250] ;  /* 0x00009400ffb0bb82 */ /* 0x004ea20000000a00 */
[C---:B-1----:R-:W-:Y:S01]  /*3450*/  FSEL R178, R213.reuse, RZ, !P5 ;  /* 0x000000ffd5b27208 */ /* 0x042fe20006800000 */
[----:B------:R-:W-:-:S04]  /*3460*/  FMUL.FTZ R166, R213, R213 ;  /* 0x000000d5d5a67220 */ /* 0x000fc80000410000 */
[C---:B------:R-:W-:Y:S01]  /*3470*/  FADD.FTZ R207, -R178.reuse, R184 ;  /* 0x000000b8b2cf7221 */ /* 0x040fe20000010100 */
[C---:B------:R-:W-:Y:S01]  /*3480*/  FADD.FTZ R184, -R178.reuse, R172 ;  /* 0x000000acb2b87221 */ /* 0x040fe20000010100 */
[C---:B------:R-:W-:Y:S01]  /*3490*/  FADD.FTZ R202, -R178.reuse, R173 ;  /* 0x000000adb2ca7221 */ /* 0x040fe20000010100 */
[----:B------:R-:W-:Y:S01]  /*34a0*/  FADD.FTZ R206, -R178, R175 ;  /* 0x000000afb2ce7221 */ /* 0x000fe20000010100 */
[----:B------:R-:W1:Y:S01]  /*34b0*/  @!P3 LDC.64 R172, c[0x0][0x258] ;  /* 0x00009600ffacbb82 */ /* 0x000e620000000a00 */
[----:B------:R-:W-:Y:S01]  /*34c0*/  FSEL R175, R166, RZ, P5 ;  /* 0x000000ffa6af7208 */ /* 0x000fe20002800000 */
[C---:B------:R-:W-:Y:S01]  /*34d0*/  FADD.FTZ R198, -R178.reuse, R155 ;  /* 0x0000009bb2c67221 */ /* 0x040fe20000010100 */
[----:B0-----:R-:W-:Y:S01]  /*34e0*/  FFMA.FTZ R0, R191, UR6, R188 ;  /* 0x00000006bf007c23 */ /* 0x001fe200080100bc */
[C---:B------:R-:W-:Y:S01]  /*34f0*/  FADD.FTZ R195, -R178.reuse, R146 ;  /* 0x00000092b2c37221 */ /* 0x040fe20000010100 */
[C---:B------:R-:W-:Y:S01]  /*3500*/  FADD.FTZ R192, -R178.reuse, R147 ;  /* 0x00000093b2c07221 */ /* 0x040fe20000010100 */
[----:B------:R-:W-:Y:S01]  /*3510*/  FADD.FTZ R199, -R178, R152 ;  /* 0x00000098b2c77221 */ /* 0x000fe20000010100 */
[----:B------:R-:W-:Y:S01]  /*3520*/  FADD.FTZ R0, R0, R175 ;  /* 0x000000af00007221 */ /* 0x000fe20000010000 */
[C---:B------:R-:W-:Y:S01]  /*3530*/  FADD.FTZ R189, -R178.reuse, R160 ;  /* 0x000000a0b2bd7221 */ /* 0x040fe20000010100 */
[C---:B------:R-:W-:Y:S01]  /*3540*/  FADD.FTZ R152, -R178.reuse, R161 ;  /* 0x000000a1b2987221 */ /* 0x040fe20000010100 */
[C---:B------:R-:W-:Y:S01]  /*3550*/  FADD.FTZ R197, -R178.reuse, R144 ;  /* 0x00000090b2c57221 */ /* 0x040fe20000010100 */
[----:B------:R-:W0:Y:S01]  /*3560*/  MUFU.RSQ R155, R0 ;  /* 0x00000000009b7308 */ /* 0x000e220000001400 */
[C---:B--2---:R-:W-:Y:S01]  /*3570*/  @!P3 IMAD.WIDE R146, R3.reuse, 0x4, R176 ;  /* 0x000000040392b825 */ /* 0x044fe200078e02b0 */
[----:B------:R-:W2:Y:S03]  /*3580*/  LDC.64 R160, c[0x0][0x2c0] ;  /* 0x0000b000ffa07b82 */ /* 0x000ea60000000a00 */
[C---:B------:R-:W-:Y:S01]  /*3590*/  FADD.FTZ R190, -R178.reuse, R145 ;  /* 0x00000091b2be7221 */ /* 0x040fe20000010100 */
[C---:B------:R-:W-:Y:S01]  /*35a0*/  FADD.FTZ R183, -R178.reuse, R183 ;  /* 0x000000b7b2b77221 */ /* 0x040fe20000010100 */
[C---:B------:R-:W-:Y:S01]  /*35b0*/  FADD.FTZ R180, -R178.reuse, R180 ;  /* 0x000000b4b2b47221 */ /* 0x040fe20000010100 */
[C---:B------:R-:W-:Y:S01]  /*35c0*/  FADD.FTZ R182, -R178.reuse, R182 ;  /* 0x000000b6b2b67221 */ /* 0x040fe20000010100 */
[C---:B------:R-:W-:Y:S01]  /*35d0*/  FADD.FTZ R181, -R178.reuse, R181 ;  /* 0x000000b5b2b57221 */ /* 0x040fe20000010100 */
[C---:B------:R-:W-:Y:S01]  /*35e0*/  FADD.FTZ R205, -R178.reuse, R150 ;  /* 0x00000096b2cd7221 */ /* 0x040fe20000010100 */
[C---:B------:R-:W-:Y:S01]  /*35f0*/  FADD.FTZ R151, -R178.reuse, R151 ;  /* 0x00000097b2977221 */ /* 0x040fe20000010100 */
[----:B------:R-:W3:Y:S01]  /*3600*/  LDC.64 R176, c[0x0][0x2b8] ;  /* 0x0000ae00ffb07b82 */ /* 0x000ee20000000a00 */
[C---:B------:R-:W-:Y:S01]  /*3610*/  FADD.FTZ R204, -R178.reuse, R185 ;  /* 0x000000b9b2cc7221 */ /* 0x040fe20000010100 */
[----:B------:R-:W-:Y:S01]  /*3620*/  FADD.FTZ R211, -R178, R186 ;  /* 0x000000bab2d37221 */ /* 0x000fe20000010100 */
[----:B-1----:R-:W-:-:S04]  /*3630*/  @!P3 IMAD.WIDE R144, R3, 0x4, R172 ;  /* 0x000000040390b825 */ /* 0x002fc800078e02ac */
[C---:B------:R-:W-:Y:S01]  /*3640*/  FADD.FTZ R208, -R178.reuse, R187 ;  /* 0x000000bbb2d07221 */ /* 0x040fe20000010100 */
[C---:B------:R-:W-:Y:S01]  /*3650*/  FADD.FTZ R200, -R178.reuse, R149 ;  /* 0x00000095b2c87221 */ /* 0x040fe20000010100 */
[C---:B------:R-:W-:Y:S01]  /*3660*/  FADD.FTZ R196, -R178.reuse, R153 ;  /* 0x00000099b2c47221 */ /* 0x040fe20000010100 */
[----:B------:R1:W-:Y:S01]  /*3670*/  @!P3 STG.E desc[UR4][R146.64], R213 ;  /* 0x000000d59200b986 */ /* 0x0003e2000c101904 */
[C---:B0-----:R-:W-:Y:S01]  /*3680*/  FMUL.FTZ R150, R155.reuse, R183 ;  /* 0x000000b79b967220 */ /* 0x041fe20000410000 */
[C---:B------:R-:W-:Y:S01]  /*3690*/  FADD.FTZ R203, -R178.reuse, R148 ;  /* 0x00000094b2cb7221 */ /* 0x040fe20000010100 */
[C---:B------:R-:W-:Y:S01]  /*36a0*/  FMUL.FTZ R153, R155.reuse, R180 ;  /* 0x000000b49b997220 */ /* 0x040fe20000410000 */
[C---:B------:R-:W-:Y:S01]  /*36b0*/  FMUL.FTZ R149, R155.reuse, R182 ;  /* 0x000000b69b957220 */ /* 0x040fe20000410000 */
[----:B------:R0:W-:Y:S01]  /*36c0*/  @!P3 STG.E desc[UR4][R144.64], R155 ;  /* 0x0000009b9000b986 */ /* 0x0001e2000c101904 */
[----:B------:R-:W-:Y:S01]  /*36d0*/  FADD.FTZ R187, -R178, R162 ;  /* 0x000000a2b2bb7221 */ /* 0x000fe20000010100 */
[C---:B------:R-:W-:Y:S01]  /*36e0*/  FMUL.FTZ R148, R155.reuse, R181 ;  /* 0x000000b59b947220 */ /* 0x040fe20000410000 */
[----:B------:R-:W-:Y:S01]  /*36f0*/  IADD3 R180, P3, R212, UR8, RZ ;  /* 0x00000008d4b47c10 */ /* 0x000fe2000ff7e0ff */
        /* <DEDUP_REMOVED lines=8> */
[----:B------:R-:W-:Y:S01]  /*3780*/  IADD3 R212, P4, R212, UR10, RZ ;  /* 0x0000000ad4d47c10 */ /* 0x000fe2000ff9e0ff */
[C---:B------:R-:W-:Y:S01]  /*3790*/  FMUL.FTZ R207, R155.reuse, R207 ;  /* 0x000000cf9bcf7220 */ /* 0x040fe20000410000 */
[C---:B------:R-:W-:Y:S01]  /*37a0*/  FMUL.FTZ R204, R155.reuse, R204 ;  /* 0x000000cc9bcc7220 */ /* 0x040fe20000410000 */
[C---:B------:R-:W-:Y:S01]  /*37b0*/  FMUL.FTZ R211, R155.reuse, R211 ;  /* 0x000000d39bd37220 */ /* 0x040fe20000410000 */
[----:B------:R-:W-:Y:S01]  /*37c0*/  FMUL.FTZ R208, R155, R208 ;  /* 0x000000d09bd07220 */ /* 0x000fe20000410000 */
[-C--:B-1----:R-:W-:Y:S01]  /*37d0*/  FFMA.FTZ R147, R71, R150.reuse, R7 ;  /* 0x0000009647937223 */ /* 0x082fe20000010007 */
[----:B------:R-:W-:Y:S01]  /*37e0*/  FFMA.FTZ R151, R75, R150, R39 ;  /* 0x000000964b977223 */ /* 0x000fe20000010027 */
[-C--:B------:R-:W-:Y:S01]  /*37f0*/  FFMA.FTZ R146, R70, R149.reuse, R6 ;  /* 0x0000009546927223 */ /* 0x080fe20000010006 */
[----:B------:R-:W-:Y:S01]  /*3800*/  FFMA.FTZ R150, R74, R149, R38 ;  /* 0x000000954a967223 */ /* 0x000fe20000010026 */
[----:B------:R-:W-:Y:S01]  /*3810*/  IADD3.X R181, R164, UR9, RZ, P3, !PT ;  /* 0x00000009a4b57c10 */ /* 0x000fe20009ffe4ff */
[-C--:B0-----:R-:W-:Y:S01]  /*3820*/  FFMA.FTZ R145, R69, R148.reuse, R5 ;  /* 0x0000009445917223 */ /* 0x081fe20000010005 */
        /* <DEDUP_REMOVED lines=27> */
[----:B---3--:R-:W-:-:S04]  /*39e0*/  IMAD.WIDE.U32 R182, R167, 0x10, R176 ;  /* 0x00000010a7b67825 */ /* 0x008fc800078e00b0 */
[----:B------:R-:W-:Y:S01]  /*39f0*/  FFMA.FTZ R155, R79, R208, R11 ;  /* 0x000000d04f9b7223 */ /* 0x000fe2000001000b */
[----:B------:R-:W-:Y:S01]  /*3a00*/  FFMA.FTZ R154, R78, R211, R10 ;  /* 0x000000d34e9a7223 */ /* 0x000fe2000001000a */
[----:B------:R-:W-:Y:S01]  /*3a10*/  FFMA.FTZ R153, R77, R204, R9 ;  /* 0x000000cc4d997223 */ /* 0x000fe20000010009 */
[----:B------:R-:W-:Y:S01]  /*3a20*/  FFMA.FTZ R152, R76, R207, R8 ;  /* 0x000000cf4c987223 */ /* 0x000fe20000010008 */
[----:B------:R0:W-:Y:S01]  /*3a30*/  STG.E.128 desc[UR4][R180.64], R144 ;  /* 0x00000090b4007986 */ /* 0x0001e2000c101d04 */
[----:B--2---:R-:W-:-:S04]  /*3a40*/  IMAD.WIDE.U32 R166, R167, 0x10, R160 ;  /* 0x00000010a7a67825 */ /* 0x004fc800078e00a0 */
[----:B------:R-:W-:Y:S01]  /*3a50*/  FFMA.FTZ R215, R123, R192, R63 ;  /* 0x000000c07bd77223 */ /* 0x000fe2000001003f */
[----:B------:R-:W-:Y:S01]  /*3a60*/  FFMA.FTZ R214, R122, R195, R62 ;  /* 0x000000c37ad67223 */ /* 0x000fe2000001003e */
[----:B------:R1:W-:Y:S01]  /*3a70*/  STG.E.128 desc[UR4][R212.64], R148 ;  /* 0x00000094d4007986 */ /* 0x0003e2000c101d04 */
[----:B------:R-:W-:Y:S01]  /*3a80*/  IMAD.WIDE.U32 R184, R165, 0x10, R176 ;  /* 0x00000010a5b87825 */ /* 0x000fe200078e00b0 */
[----:B------:R-:W-:Y:S02]  /*3a90*/  IADD3 R3, R3, UR12, RZ ;  /* 0x0000000c03037c10 */ /* 0x000fe4000fffe0ff */
[----:B------:R2:W-:Y:S01]  /*3aa0*/  STG.E.128 desc[UR4][R182.64], R152 ;  /* 0x00000098b6007986 */ /* 0x0005e2000c101d04 */
[----:B------:R-:W-:Y:S01]  /*3ab0*/  IMAD.WIDE.U32 R164, R165, 0x10, R160 ;  /* 0x00000010a5a47825 */ /* 0x000fe200078e00a0 */
[----:B------:R-:W-:-:S03]  /*3ac0*/  ISETP.GE.AND P3, PT, R3, UR13, PT ;  /* 0x0000000d03007c0c */ /* 0x000fc6000bf66270 */
[----:B------:R-:W-:-:S04]  /*3ad0*/  IMAD.WIDE.U32 R168, R179, 0x10, R176 ;  /* 0x00000010b3a87825 */ /* 0x000fc800078e00b0 */
[----:B------:R-:W-:-:S04]  /*3ae0*/  IMAD.WIDE.U32 R170, R159, 0x10, R176 ;  /* 0x000000109faa7825 */ /* 0x000fc800078e00b0 */
[----:B0-----:R-:W-:Y:S01]  /*3af0*/  FFMA.FTZ R147, R83, R208, R43 ;  /* 0x000000d053937223 */ /* 0x001fe2000001002b */
[----:B------:R-:W-:Y:S01]  /*3b00*/  FFMA.FTZ R146, R82, R211, R42 ;  /* 0x000000d352927223 */ /* 0x000fe2000001002a */
        /* <DEDUP_REMOVED lines=14> */
[----:B------:R-:W-:Y:S01]  /*3bf0*/  IMAD.WIDE.U32 R174, R157, 0x10, R176 ;  /* 0x000000109dae7825 */ /* 0x000fe200078e00b0 */
[----:B------:R-:W-:Y:S03]  /*3c00*/  STG.E.128 desc[UR4][R184.64], R148 ;  /* 0x00000094b8007986 */ /* 0x000fe6000c101d04 */
[----:B------:R-:W-:Y:S01]  /*3c10*/  FFMA.FTZ R213, R121, R190, R61 ;  /* 0x000000be79d57223 */ /* 0x000fe2000001003d */
[----:B------:R-:W-:Y:S01]  /*3c20*/  FFMA.FTZ R212, R120, R197, R60 ;  /* 0x000000c578d47223 */ /* 0x000fe2000001003c */
[----:B------:R-:W-:Y:S01]  /*3c30*/  IMAD.WIDE.U32 R176, R156, 0x10, R176 ;  /* 0x000000109cb07825 */ /* 0x000fe200078e00b0 */
[----:B------:R1:W-:Y:S03]  /*3c40*/  STG.E.128 desc[UR4][R164.64], R152 ;  /* 0x00000098a4007986 */ /* 0x0003e6000c101d04 */
[----:B------:R-:W-:-:S04]  /*3c50*/  IMAD.WIDE.U32 R180, R159, 0x10, R160 ;  /* 0x000000109fb47825 */ /* 0x000fc800078e00a0 */
[----:B------:R-:W-:Y:S01]  /*3c60*/  FFMA.FTZ R159, R95, R162, R19 ;  /* 0x000000a25f9f7223 */ /* 0x000fe20000010013 */
[----:B------:R-:W-:Y:S01]  /*3c70*/  FFMA.FTZ R162, R98, R205, R50 ;  /* 0x000000cd62a27223 */ /* 0x000fe20000010032 */
[----:B------:R-:W-:-:S04]  /*3c80*/  IMAD.WIDE.U32 R182, R158, 0x10, R160 ;  /* 0x000000109eb67825 */ /* 0x000fc800078e00a0 */
[----:B------:R-:W-:Y:S01]  /*3c90*/  FFMA.FTZ R158, R94, R205, R18 ;  /* 0x000000cd5e9e7223 */ /* 0x000fe20000010012 */
[----:B0-----:R-:W-:Y:S01]  /*3ca0*/  FFMA.FTZ R167, R103, R198, R23 ;  /* 0x000000c667a77223 */ /* 0x001fe20000010017 */
[----:B------:R-:W-:-:S04]  /*3cb0*/  IMAD.WIDE.U32 R206, R157, 0x10, R160 ;  /* 0x000000109dce7825 */ /* 0x000fc800078e00a0 */
[----:B------:R-:W-:Y:S01]  /*3cc0*/  FFMA.FTZ R157, R93, R200, R17 ;  /* 0x000000c85d9d7223 */ /* 0x000fe20000010011 */
[----:B------:R-:W-:Y:S01]  /*3cd0*/  FFMA.FTZ R166, R102, R201, R22 ;  /* 0x000000c966a67223 */ /* 0x000fe20000010016 */
[----:B------:R-:W-:Y:S01]  /*3ce0*/  FFMA.FTZ R147, R107, R198, R55 ;  /* 0x000000c66b937223 */ /* 0x000fe20000010037 */
[----:B------:R-:W-:-:S04]  /*3cf0*/  IMAD.WIDE.U32 R208, R156, 0x10, R160 ;  /* 0x000000109cd07825 */ /* 0x000fc800078e00a0 */
[----:B------:R-:W-:Y:S01]  /*3d00*/  FFMA.FTZ R156, R92, R203, R16 ;  /* 0x000000cb5c9c7223 */ /* 0x000fe20000010010 */
[----:B------:R-:W-:Y:S01]  /*3d10*/  FFMA.FTZ R146, R106, R201, R54 ;  /* 0x000000c96a927223 */ /* 0x000fe20000010036 */
[----:B-1----:R-:W-:Y:S01]  /*3d20*/  FFMA.FTZ R165, R101, R196, R21 ;  /* 0x000000c465a57223 */ /* 0x002fe20000010015 */
[----:B------:R-:W-:-:S04]  /*3d30*/  IMAD.WIDE.U32 R178, R179, 0x10, R160 ;  /* 0x00000010b3b27825 */ /* 0x000fc800078e00a0 */
        /* <DEDUP_REMOVED lines=9> */
[----:B------:R-:W-:Y:S01]  /*3dd0*/  STG.E.128 desc[UR4][R168.64], R156 ;  /* 0x0000009ca8007986 */ /* 0x000fe2000c101d04 */
        /* <DEDUP_REMOVED lines=9> */
[----:B------:R-:W-:-:S02]  /*3e70*/  SEL R0, RZ, 0x1, P2 ;  /* 0x00000001ff007807 */ /* 0x000fc40001000000 */
[----:B------:R0:W-:Y:S04]  /*3e80*/  STG.E.128 desc[UR4][R180.64], R144 ;  /* 0x00000090b4007986 */ /* 0x0001e8000c101d04 */
[----:B------:R1:W-:Y:S04]  /*3e90*/  STG.E.128 desc[UR4][R172.64], R148 ;  /* 0x00000094ac007986 */ /* 0x0003e8000c101d04 */
[----:B------:R2:W-:Y:S04]  /*3ea0*/  STG.E.128 desc[UR4][R182.64], R152 ;  /* 0x00000098b6007986 */ /* 0x0005e8000c101d04 */
[----:B------:R2:W-:Y:S04]  /*3eb0*/  STG.E.128 desc[UR4][R174.64], R200 ;  /* 0x000000c8ae007986 */ /* 0x0005e8000c101d04 */
[----:B------:R2:W-:Y:S01]  /*3ec0*/  STG.E.128 desc[UR4][R206.64], R212 ;  /* 0x000000d4ce007986 */ /* 0x0005e2000c101d04 */
        /* <DEDUP_REMOVED lines=8> */
[----:B------:R2:W-:Y:S04]  /*3f50*/  STG.E.128 desc[UR4][R176.64], R144 ;  /* 0x00000090b0007986 */ /* 0x0005e8000c101d04 */
[----:B------:R2:W-:Y:S01]  /*3f60*/  STG.E.128 desc[UR4][R208.64], R148 ;  /* 0x00000094d0007986 */ /* 0x0005e2000c101d04 */
[----:B------:R-:W-:Y:S05]  /*3f70*/  @!P3 BRA `(.L_x_24445) ;  /* 0xffffffc800ecb947 */ /* 0x000fea000383ffff */
[----:B------:R-:W-:Y:S05]  /*3f80*/  EXIT ;  /* 0x000000000000794d */ /* 0x000fea0003800000 */
.L_x_24444:
[----:B------:R-:W-:Y:S01]  /*3f90*/  HFMA2.MMA R194, -RZ, RZ, 0, 5.9604644775390625e-08 ;  /* 0x00000001ffc27435 */ /* 0x000fe200000001ff */
[----:B------:R-:W-:Y:S02]  /*3fa0*/  MOV R195, R0 ;  /* 0x0000000000c37202 */ /* 0x000fe40000000f00 */
[----:B------:R-:W-:Y:S02]  /*3fb0*/  MOV R197, 0x1f ;  /* 0x0000001f00c57802 */ /* 0x000fe40000000f00 */
[----:B------:R-:W-:-:S07]  /*3fc0*/  MOV R192, 0xffffffff ;  /* 0xffffffff00c07802 */ /* 0x000fce0000000f00 */
[----:B-----5:R-:W-:Y:S05]  /*3fd0*/  WARPSYNC.COLLECTIVE R192, `(.L_x_24446) ;  /* 0x00000000c0087348 */ /* 0x020fea0003c00000 */
[----:B------:R0:W1:Y:S02]  /*3fe0*/  SHFL.BFLY P4, R193, R195, R194, R197 ;  /* 0x0c0000c2c3c17389 */ /* 0x00006400000800c5 */
[----:B01---5:R-:W-:Y:S01]  /*3ff0*/  ENDCOLLECTIVE ;  /* 0x000000000000791b */ /* 0x023fe20003800000 */
.L_x_24446:
[----:B------:R-:W-:Y:S01]  /*4000*/  HFMA2.MMA R194, -RZ, RZ, 0, 1.1920928955078125e-07 ;  /* 0x00000002ffc27435 */ /* 0x000fe200000001ff */
[----:B------:R-:W-:-:S05]  /*4010*/  MOV R189, R193 ;  /* 0x000000c100bd7202 */ /* 0x000fca0000000f00 */
[----:B------:R-:W-:-:S05]  /*4020*/  FADD.FTZ R189, R0, R189 ;  /* 0x000000bd00bd7221 */ /* 0x000fca0000010000 */
[----:B------:R-:W-:-:S07]  /*4030*/  MOV R195, R189 ;  /* 0x000000bd00c37202 */ /* 0x000fce0000000f00 */
[----:B------:R-:W-:Y:S05]  /*4040*/  WARPSYNC.COLLECTIVE R192, `(.L_x_24447) ;  /* 0x00000000c0087348 */ /* 0x000fea0003c00000 */
[----:B------:R0:W1:Y:S02]  /*4050*/  SHFL.BFLY P4, R193, R195, R194, R197 ;  /* 0x0c0000c2c3c17389 */ /* 0x00006400000800c5 */
[----:B01----:R-:W-:Y:S01]  /*4060*/  ENDCOLLECTIVE ;  /* 0x000000000000791b */ /* 0x003fe20003800000 */
.L_x_24447:
[----:B------:R-:W-:Y:S01]  /*4070*/  HFMA2.MMA R194, -RZ, RZ, 0, 2.384185791015625e-07 ;  /* 0x00000004ffc27435 */ /* 0x000fe200000001ff */
[----:B------:R-:W-:-:S05]  /*4080*/  MOV R176, R193 ;  /* 0x000000c100b07202 */ /* 0x000fca0000000f00 */
[----:B------:R-:W-:-:S05]  /*4090*/  FADD.FTZ R188, R189, R176 ;  /* 0x000000b0bdbc7221 */ /* 0x000fca0000010000 */
[----:B------:R-:W-:-:S07]  /*40a0*/  MOV R195, R188 ;  /* 0x000000bc00c37202 */ /* 0x000fce0000000f00 */
[----:B------:R-:W-:Y:S05]  /*40b0*/  WARPSYNC.COLLECTIVE R192, `(.L_x_24448) ;  /* 0x00000000c0087348 */ /* 0x000fea0003c00000 */
[----:B------:R0:W1:Y:S02]  /*40c0*/  SHFL.BFLY P4, R193, R195, R194, R197 ;  /* 0x0c0000c2c3c17389 */ /* 0x00006400000800c5 */
[----:B01----:R-:W-:Y:S01]  /*40d0*/  ENDCOLLECTIVE ;  /* 0x000000000000791b */ /* 0x003fe20003800000 */
.L_x_24448:
[----:B------:R-:W-:Y:S01]  /*40e0*/  HFMA2.MMA R194, -RZ, RZ, 0, 4.76837158203125e-07 ;  /* 0x00000008ffc27435 */ /* 0x000fe200000001ff */
[----:B------:R-:W-:-:S05]  /*40f0*/  MOV R191, R193 ;  /* 0x000000c100bf7202 */ /* 0x000fca0000000f00 */
[----:B------:R-:W-:-:S05]  /*4100*/  FADD.FTZ R191, R188, R191 ;  /* 0x000000bfbcbf7221 */ /* 0x000fca0000010000 */
[----:B------:R-:W-:-:S07]  /*4110*/  MOV R195, R191 ;  /* 0x000000bf00c37202 */ /* 0x000fce0000000f00 */
[----:B------:R-:W-:Y:S05]  /*4120*/  WARPSYNC.COLLECTIVE R192, `(.L_x_24449) ;  /* 0x00000000c0087348 */ /* 0x000fea0003c00000 */
[----:B------:R0:W1:Y:S02]  /*4130*/  SHFL.BFLY P4, R193, R195, R194, R197 ;  /* 0x0c0000c2c3c17389 */ /* 0x00006400000800c5 */
[----:B01----:R-:W-:Y:S01]  /*4140*/  ENDCOLLECTIVE ;  /* 0x000000000000791b */ /* 0x003fe20003800000 */
.L_x_24449:
[----:B------:R-:W-:Y:S01]  /*4150*/  HFMA2.MMA R194, -RZ, RZ, 0, 9.5367431640625e-07 ;  /* 0x00000010ffc27435 */ /* 0x000fe200000001ff */
[----:B------:R-:W-:-:S05]  /*4160*/  MOV R176, R193 ;  /* 0x000000c100b07202 */ /* 0x000fca0000000f00 */
[----:B------:R-:W-:-:S05]  /*4170*/  FADD.FTZ R190, R191, R176 ;  /* 0x000000b0bfbe7221 */ /* 0x000fca0000010000 */
[----:B------:R-:W-:-:S07]  /*4180*/  MOV R195, R190 ;  /* 0x000000be00c37202 */ /* 0x000fce0000000f00 */
[----:B------:R-:W-:Y:S05]  /*4190*/  WARPSYNC.COLLECTIVE R192, `(.L_x_24450) ;  /* 0x00000000c0087348 */ /* 0x000fea0003c00000 */
[----:B------:R0:W1:Y:S02]  /*41a0*/  SHFL.BFLY P4, R193, R195, R194, R197 ;  /* 0x0c0000c2c3c17389 */ /* 0x00006400000800c5 */
[----:B01----:R-:W-:Y:S01]  /*41b0*/  ENDCOLLECTIVE ;  /* 0x000000000000791b */ /* 0x003fe20003800000 */
.L_x_24450:
        /* <DEDUP_REMOVED lines=71> */
.L_x_24451:
[----:B------:R-:W-:Y:S01]  /*4630*/  HFMA2.MMA R194, -RZ, RZ, 0, 1.1920928955078125e-07 ;  /* 0x00000002ffc27435 */ /* 0x000fe200000001ff */
[----:B------:R-:W-:-:S05]  /*4640*/  MOV R189, R193 ;  /* 0x000000c100bd7202 */ /* 0x000fca0000000f00 */
[----:B------:R-:W-:-:S05]  /*4650*/  FADD.FTZ R189, R0, R189 ;  /* 0x000000bd00bd7221 */ /* 0x000fca0000010000 */
[----:B------:R-:W-:-:S07]  /*4660*/  MOV R195, R189 ;  /* 0x000000bd00c37202 */ /* 0x000fce0000000f00 */
[----:B------:R-:W-:Y:S05]  /*4670*/  WARPSYNC.COLLECTIVE R192, `(.L_x_24452) ;  /* 0x00000000c0087348 */ /* 0x000fea0003c00000 */
[----:B------:R0:W1:Y:S02]  /*4680*/  SHFL.BFLY P4, R193, R195, R194, R197 ;  /* 0x0c0000c2c3c17389 */ /* 0x00006400000800c5 */
[----:B01----:R-:W-:Y:S01]  /*4690*/  ENDCOLLECTIVE ;  /* 0x000000000000791b */ /* 0x003fe20003800000 */
.L_x_24452:
[----:B------:R-:W-:Y:S01]  /*46a0*/  HFMA2.MMA R194, -RZ, RZ, 0, 2.384185791015625e-07 ;  /* 0x00000004ffc27435 */ /* 0x000fe200000001ff */
[----:B------:R-:W-:-:S05]  /*46b0*/  MOV R188, R193 ;  /* 0x000000c100bc7202 */ /* 0x000fca0000000f00 */
[----:B------:R-:W-:-:S05]  /*46c0*/  FADD.FTZ R188, R189, R188 ;  /* 0x000000bcbdbc7221 */ /* 0x000fca0000010000 */
[----:B------:R-:W-:-:S07]  /*46d0*/  MOV R195, R188 ;  /* 0x000000bc00c37202 */ /* 0x000fce0000000f00 */
[----:B------:R-:W-:Y:S05]  /*46e0*/  WARPSYNC.COLLECTIVE R192, `(.L_x_24453) ;  /* 0x00000000c0087348 */ /* 0x000fea0003c00000 */
[----:B------:R0:W1:Y:S02]  /*46f0*/  SHFL.BFLY P4, R193, R195, R194, R197 ;  /* 0x0c0000c2c3c17389 */ /* 0x00006400000800c5 */
[----:B01----:R-:W-:Y:S01]  /*4700*/  ENDCOLLECTIVE ;  /* 0x000000000000791b */ /* 0x003fe20003800000 */
.L_x_24453:
[----:B------:R-:W-:Y:S01]  /*4710*/  HFMA2.MMA R194, -RZ, RZ, 0, 4.76837158203125e-07 ;  /* 0x00000008ffc27435 */ /* 0x000fe200000001ff */
[----:B------:R-:W-:-:S05]  /*4720*/  MOV R191, R193 ;  /* 0x000000c100bf7202 */ /* 0x000fca0000000f00 */
[----:B------:R-:W-:-:S05]  /*4730*/  FADD.FTZ R191, R188, R191 ;  /* 0x000000bfbcbf7221 */ /* 0x000fca0000010000 */
[----:B------:R-:W-:-:S07]  /*4740*/  MOV R195, R191 ;  /* 0x000000bf00c37202 */ /* 0x000fce0000000f00 */
[----:B------:R-:W-:Y:S05]  /*4750*/  WARPSYNC.COLLECTIVE R192, `(.L_x_24454) ;  /* 0x00000000c0087348 */ /* 0x000fea0003c00000 */
[----:B------:R0:W1:Y:S02]  /*4760*/  SHFL.BFLY P4, R193, R195, R194, R197 ;  /* 0x0c0000c2c3c17389 */ /* 0x00006400000800c5 */
[----:B01----:R-:W-:Y:S01]  /*4770*/  ENDCOLLECTIVE ;  /* 0x000000000000791b */ /* 0x003fe20003800000 */
.L_x_24454:
[----:B------:R-:W-:Y:S01]  /*4780*/  HFMA2.MMA R194, -RZ, RZ, 0, 9.5367431640625e-07 ;  /* 0x00000010ffc27435 */ /* 0x000fe200000001ff */
[----:B------:R-:W-:-:S05]  /*4790*/  MOV R190, R193 ;  /* 0x000000c100be7202 */ /* 0x000fca0000000f00 */
[----:B------:R-:W-:-:S05]  /*47a0*/  FADD.FTZ R190, R191, R190 ;  /* 0x000000bebfbe7221 */ /* 0x000fca0000010000 */
[----:B------:R-:W-:-:S07]  /*47b0*/  MOV R195, R190 ;  /* 0x000000be00c37202 */ /* 0x000fce0000000f00 */
[----:B------:R-:W-:Y:S05]  /*47c0*/  WARPSYNC.COLLECTIVE R192, `(.L_x_24455) ;  /* 0x00000000c0087348 */ /* 0x000fea0003c00000 */
[----:B------:R0:W1:Y:S02]  /*47d0*/  SHFL.BFLY P4, R193, R195, R194, R197 ;  /* 0x0c0000c2c3c17389 */ /* 0x00006400000800c5 */
[----:B01----:R-:W-:Y:S01]  /*47e0*/  ENDCOLLECTIVE ;  /* 0x000000000000791b */ /* 0x003fe20003800000 */
.L_x_24455:
[----:B------:R-:W-:Y:S05]  /*47f0*/  BRA `(.L_x_24456) ;  /* 0xffffffe400e07947 */ /* 0x000fea000383ffff */
.L_x_24457:
        /* <DEDUP_REMOVED lines=16> */
.L_x_27093:


//--------------------- .text._ZN10layer_norm31ln_parallel_residual_fwd_kernelINS_13Kernel_traitsIfffffjLj8192ELj1ELj1ELj8ELj16ENS_18Kernel_traits_baseILj8192EfffffjLj256EEEEELb0ELb1ELb0EEEvNS_9FwdParamsE --------------------------
	.section	.text._ZN10layer_norm31ln_parallel_residual_fwd_kernelINS_13Kernel_traitsIfffffjLj8192ELj1ELj1ELj8ELj16ENS_18Kernel_traits_baseILj8192EfffffjLj256EEEEELb0ELb1ELb0EEEvNS_9FwdParamsE,"ax",@progbits
	.align	128
        .global         _ZN10layer_norm31ln_parallel_residual_fwd_kernelINS_13Kernel_traitsIfffffjLj8192ELj1ELj1ELj8ELj16ENS_18Kernel_traits_baseILj8192EfffffjLj256EEEEELb0ELb1ELb0EEEvNS_9FwdParamsE
        .type           _ZN10layer_norm31ln_parallel_residual_fwd_kernelINS_13Kernel_traitsIfffffjLj8192ELj1ELj1ELj8ELj16ENS_18Kernel_traits_baseILj8192EfffffjLj256EEEEELb0ELb1ELb0EEEvNS_9FwdParamsE,@function
        .size           _ZN10layer_norm31ln_parallel_residual_fwd_kernelINS_13Kernel_traitsIfffffjLj8192ELj1ELj1ELj8ELj16ENS_18Kernel_traits_baseILj8192EfffffjLj256EEEEELb0ELb1ELb0EEEvNS_9FwdParamsE,(.L_x_27094 - _ZN10layer_norm31ln_parallel_residual_fwd_kernelINS_13Kernel_traitsIfffffjLj8192ELj1ELj1ELj8ELj16ENS_18Kernel_traits_baseILj8192EfffffjLj256EEEEELb0ELb1ELb0EEEvNS_9FwdParamsE)
        .other          _ZN10layer_norm31ln_parallel_residual_fwd_kernelINS_13Kernel_traitsIfffffjLj8192ELj1ELj1ELj8ELj16ENS_18Kernel_traits_baseILj8192EfffffjLj256EEEEELb0ELb1ELb0EEEvNS_9FwdParamsE,@"STO_CUDA_ENTRY STV_DEFAULT"
_ZN10layer_norm31ln_parallel_residual_fwd_kernelINS_13Kernel_traitsIfffffjLj8192ELj1ELj1ELj8ELj16ENS_18Kernel_traits_baseILj8192EfffffjLj256EEEEELb0ELb1ELb0EEEvNS_9FwdParamsE:
.text._ZN10layer_norm31ln_parallel_residual_fwd_kernelINS_13Kernel_traitsIfffffjLj8192ELj1ELj1ELj8ELj16ENS_18Kernel_traits_baseILj8192EfffffjLj256EEEEELb0ELb1ELb0EEEvNS_9FwdParamsE:
        /* <DEDUP_REMOVED lines=9> */
[----:B------:R-:W-:-:S04]  /*0090*/  LEA.HI.SX32 R117, R2, R117, 0x1e ;  /* 0x0000007502757211 */ /* 0x000fc800078ff2ff */
[C---:B------:R-:W-:Y:S02]  /*00a0*/  LOP3.LUT P1, RZ, R117.reuse, 0xffffff00, RZ, 0xc0, !PT ;  /* 0xffffff0075ff7812 */ /* 0x040fe4000782c0ff */
[C---:B------:R-:W-:Y:S02]  /*00b0*/  ISETP.GE.U32.AND P6, PT, R117.reuse, 0x200, PT ;  /* 0x000002007500780c */ /* 0x040fe40003fc6070 */
[C---:B------:R-:W-:Y:S02]  /*00c0*/  ISETP.GE.U32.AND P5, PT, R117.reuse, 0x300, PT ;  /* 0x000003007500780c */ /* 0x040fe40003fa6070 */
[C---:B------:R-:W-:Y:S02]  /*00d0*/  ISETP.GE.U32.AND P4, PT, R117.reuse, 0x400, PT ;  /* 0x000004007500780c */ /* 0x040fe40003f86070 */
[----:B------:R-:W-:Y:S02]  /*00e0*/  ISETP.GE.U32.AND P3, PT, R117, 0x500, PT ;  /* 0x000005007500780c */ /* 0x000fe40003f66070 */
[----:B------:R-:W-:-:S02]  /*00f0*/  P2R R3, PR, RZ, 0x40 ;  /* 0x00000040ff037803 */ /* 0x000fc40000000000 */
[----:B------:R-:W-:Y:S02]  /*0100*/  P2R R3, PR, RZ, 0x20 ;  /* 0x00000020ff037803 */ /* 0x000fe40000000000 */
[----:B------:R-:W-:Y:S02]  /*0110*/  P2R R3, PR, RZ, 0x10 ;  /* 0x00000010ff037803 */ /* 0x000fe40000000000 */
[----:B------:R-:W-:Y:S02]  /*0120*/  MOV R3, R118 ;  /* 0x0000007600037202 */ /* 0x000fe40000000f00 */
[----:B------:R-:W-:Y:S01]  /*0130*/  P2R R4, PR, RZ, 0x8 ;  /* 0x00000008ff047803 */ /* 0x000fe20000000000 */
[----:B------:R-:W-:Y:S06]  /*0140*/  @!P1 BRA `(.L_x_24459) ;  /* 0x0000000000309947 */ /* 0x000fec0003800000 */
[----:B------:R-:W0:Y:S01]  /*0150*/  LDC.64 R8, c[0x0][0x260] ;  /* 0x00009800ff087b82 */ /* 0x000e220000000a00 */
[----:B------:R-:W-:Y:S01]  /*0160*/  ULDC.64 UR6, c[0x0][0x2c8] ;  /* 0x0000b20000067ab9 */ /* 0x000fe20000000a00 */
[----:B------:R-:W-:Y:S02]  /*0170*/  CS2R R6, SRZ ;  /* 0x0000000000067805 */ /* 0x000fe4000001ff00 */
[----:B------:R-:W-:Y:S02]  /*0180*/  ISETP.NE.U32.AND P0, PT, RZ, UR6, PT ;  /* 0x00000006ff007c0c */ /* 0x000fe4000bf05070 */
[----:B------:R-:W-:Y:S02]  /*0190*/  CS2R R4, SRZ ;  /* 0x0000000000047805 */ /* 0x000fe4000001ff00 */
[----:B------:R-:W-:-:S13]  /*01a0*/  ISETP.NE.AND.EX P0, PT, RZ, UR7, PT, P0 ;  /* 0x00000007ff007c0c */ /* 0x000fda000bf05300 */
[C---:B------:R-:W-:Y:S01]  /*01b0*/  @P0 LEA R12, P2, R3.reuse, UR6, 0x4 ;  /* 0x00000006030c0c11 */ /* 0x040fe2000f8420ff */
[----:B0-----:R-:W-:-:S03]  /*01c0*/  IMAD.WIDE.U32 R8, R3, 0x10, R8 ;  /* 0x0000001003087825 */ /* 0x001fc600078e0008 */
[----:B------:R-:W-:-:S03]  /*01d0*/  @P0 LEA.HI.X R13, R3, UR7, RZ, 0x4, P2 ;  /* 0x00000007030d0c11 */ /* 0x000fc600090f24ff */
[----:B------:R-:W5:Y:S04]  /*01e0*/  LDG.E.128 R8, desc[UR4][R8.64] ;  /* 0x0000000408087981 */ /* 0x000f68000c1e1d00 */
[----:B------:R0:W5:Y:S01]  /*01f0*/  @P0 LDG.E.128 R4, desc[UR4][R12.64] ;  /* 0x000000040c040981 */ /* 0x000162000c1e1d00 */
[----:B------:R-:W-:-:S07]  /*0200*/  LOP3.LUT R3, R3, 0x100, RZ, 0xfc, !PT ;  /* 0x0000010003037812 */ /* 0x000fce00078efcff */
.L_x_24459:
[----:B------:R-:W-:Y:S05]  /*0210*/  BSYNC B0 ;  /* 0x0000000000007941 */ /* 0x000fea0003800000 */
.L_x_24458:
[----:B------:R-:W-:Y:S04]  /*0220*/  BSSY B0, `(.L_x_24460) ;  /* 0x000000e000007945 */ /* 0x000fe80003800000 */
[----:B------:R-:W-:Y:S05]  /*0230*/  @!P6 BRA `(.L_x_24461) ;  /* 0x000000000030e947 */ /* 0x000fea0003800000 */
[----:B0-----:R-:W0:Y:S01]  /*0240*/  LDC.64 R12, c[0x0][0x260] ;  /* 0x00009800ff0c7b82 */ /* 0x001e220000000a00 */
[----:B------:R-:W-:Y:S01]  /*0250*/  ULDC.64 UR6, c[0x0][0x2c8] ;  /* 0x0000b20000067ab9 */ /* 0x000fe20000000a00 */
[----:B------:R-:W-:Y:S02]  /*0260*/  CS2R R14, SRZ ;  /* 0x00000000000e7805 */ /* 0x000fe4000001ff00 */
[----:B------:R-:W-:-:S04]  /*0270*/  ISETP.NE.U32.AND P0, PT, RZ, UR6, PT ;  /* 0x00000006ff007c0c */ /* 0x000fc8000bf05070 */
[----:B------:R-:W-:-:S13]  /*0280*/  ISETP.NE.AND.EX P0, PT, RZ, UR7, PT, P0 ;  /* 0x00000007ff007c0c */ /* 0x000fda000bf05300 */
[C---:B------:R-:W-:Y:S01]  /*0290*/  @P0 LEA R20, P2, R3.reuse, UR6, 0x4 ;  /* 0x0000000603140c11 */ /* 0x040fe2000f8420ff */
[C---:B0-----:R-:W-:Y:S01]  /*02a0*/  IMAD.WIDE.U32 R16, R3.reuse, 0x10, R12 ;  /* 0x0000001003107825 */ /* 0x041fe200078e000c */
[----:B------:R-:W-:Y:S02]  /*02b0*/  CS2R R12, SRZ ;  /* 0x00000000000c7805 */ /* 0x000fe4000001ff00 */
[----:B------:R-:W-:-:S03]  /*02c0*/  @P0 LEA.HI.X R21, R3, UR7, RZ, 0x4, P2 ;  /* 0x0000000703150c11 */ /* 0x000fc600090f24ff */
[----:B------:R-:W5:Y:S04]  /*02d0*/  LDG.E.128 R16, desc[UR4][R16.64] ;  /* 0x0000000410107981 */ /* 0x000f68000c1e1d00 */
[----:B------:R1:W5:Y:S01]  /*02e0*/  @P0 LDG.E.128 R12, desc[UR4][R20.64] ;  /* 0x00000004140c0981 */ /* 0x000362000c1e1d00 */
[----:B------:R-:W-:-:S07]  /*02f0*/  IADD3 R3, R3, 0x100, RZ ;  /* 0x0000010003037810 */ /* 0x000fce0007ffe0ff */
.L_x_24461:
[----:B------:R-:W-:Y:S05]  /*0300*/  BSYNC B0 ;  /* 0x0000000000007941 */ /* 0x000fea0003800000 */
.L_x_24460:
[----:B------:R-:W-:Y:S04]  /*0310*/  BSSY B0, `(.L_x_24462) ;  /* 0x000000e000007945 */ /* 0x000fe80003800000 */
[----:B------:R-:W-:Y:S05]  /*0320*/  @!P5 BRA `(.L_x_24463) ;  /* 0x000000000030d947 */ /* 0x000fea0003800000 */
[----:B-1----:R-:W1:Y:S01]  /*0330*/  LDC.64 R20, c[0x0][0x260] ;  /* 0x00009800ff147b82 */ /* 0x002e620000000a00 */
[----:B------:R-:W-:Y:S01]  /*0340*/  ULDC.64 UR6, c[0x0][0x2c8] ;  /* 0x0000b20000067ab9 */ /* 0x000fe20000000a00 */
[----:B------:R-:W-:Y:S02]  /*0350*/  CS2R R22, SRZ ;  /* 0x0000000000167805 */ /* 0x000fe4000001ff00 */
[----:B------:R-:W-:-:S04]  /*0360*/  ISETP.NE.U32.AND P0, PT, RZ, UR6, PT ;  /* 0x00000006ff007c0c */ /* 0x000fc8000bf05070 */
[----:B------:R-:W-:-:S13]  /*0370*/  ISETP.NE.AND.EX P0, PT, RZ, UR7, PT, P0 ;  /* 0x00000007ff007c0c */ /* 0x000fda000bf05300 */
[C---:B------:R-:W-:Y:S01]  /*0380*/  @P0 LEA R28, P2, R3.reuse, UR6, 0x4 ;  /* 0x00000006031c0c11 */ /* 0x040fe2000f8420ff */
[C---:B-1----:R-:W-:Y:S01]  /*0390*/  IMAD.WIDE.U32 R24, R3.reuse, 0x10, R20 ;  /* 0x0000001003187825 */ /* 0x042fe200078e0014 */
[----:B------:R-:W-:Y:S02]  /*03a0*/  CS2R R20, SRZ ;  /* 0x0000000000147805 */ /* 0x000fe4000001ff00 */
[----:B------:R-:W-:-:S03]  /*03b0*/  @P0 LEA.HI.X R29, R3, UR7, RZ, 0x4, P2 ;  /* 0x00000007031d0c11 */ /* 0x000fc600090f24ff */
[----:B------:R-:W5:Y:S04]  /*03c0*/  LDG.E.128 R24, desc[UR4][R24.64] ;  /* 0x0000000418187981 */ /* 0x000f68000c1e1d00 */
[----:B------:R2:W5:Y:S01]  /*03d0*/  @P0 LDG.E.128 R20, desc[UR4][R28.64] ;  /* 0x000000041c140981 */ /* 0x000562000c1e1d00 */
[----:B------:R-:W-:-:S07]  /*03e0*/  IADD3 R3, R3, 0x100, RZ ;  /* 0x0000010003037810 */ /* 0x000fce0007ffe0ff */
.L_x_24463:
[----:B------:R-:W-:Y:S05]  /*03f0*/  BSYNC B0 ;  /* 0x0000000000007941 */ /* 0x000fea0003800000 */
.L_x_24462:
[----:B------:R-:W-:Y:S04]  /*0400*/  BSSY B0, `(.L_x_24464) ;  /* 0x000000e000007945 */ /* 0x000fe80003800000 */
[----:B------:R-:W-:Y:S05]  /*0410*/  @!P4 BRA `(.L_x_24465) ;  /* 0x000000000030c947 */ /* 0x000fea0003800000 */
[----:B--2---:R-:W2:Y:S01]  /*0420*/  LDC.64 R28, c[0x0][0x260] ;  /* 0x00009800ff1c7b82 */ /* 0x004ea20000000a00 */
[----:B------:R-:W-:Y:S01]  /*0430*/  ULDC.64 UR6, c[0x0][0x2c8] ;  /* 0x0000b20000067ab9 */ /* 0x000fe20000000a00 */
[----:B------:R-:W-:Y:S02]  /*0440*/  CS2R R30, SRZ ;  /* 0x00000000001e7805 */ /* 0x000fe4000001ff00 */
[----:B------:R-:W-:-:S04]  /*0450*/  ISETP.NE.U32.AND P0, PT, RZ, UR6, PT ;  /* 0x00000006ff007c0c */ /* 0x000fc8000bf05070 */
[----:B------:R-:W-:-:S13]  /*0460*/  ISETP.NE.AND.EX P0, PT, RZ, UR7, PT, P0 ;  /* 0x00000007ff007c0c */ /* 0x000fda000bf05300 */
[C---:B------:R-:W-:Y:S01]  /*0470*/  @P0 LEA R36, P2, R3.reuse, UR6, 0x4 ;  /* 0x0000000603240c11 */ /* 0x040fe2000f8420ff */
[C---:B--2---:R-:W-:Y:S01]  /*0480*/  IMAD.WIDE.U32 R32, R3.reuse, 0x10, R28 ;  /* 0x0000001003207825 */ /* 0x044fe200078e001c */
[----:B------:R-:W-:Y:S02]  /*0490*/  CS2R R28, SRZ ;  /* 0x00000000001c7805 */ /* 0x000fe4000001ff00 */
[----:B------:R-:W-:-:S03]  /*04a0*/  @P0 LEA.HI.X R37, R3, UR7, RZ, 0x4, P2 ;  /* 0x0000000703250c11 */ /* 0x000fc600090f24ff */
[----:B------:R-:W5:Y:S04]  /*04b0*/  LDG.E.128 R32, desc[UR4][R32.64] ;  /* 0x0000000420207981 */ /* 0x000f68000c1e1d00 */
[----:B------:R3:W5:Y:S01]  /*04c0*/  @P0 LDG.E.128 R28, desc[UR4][R36.64] ;  /* 0x00000004241c0981 */ /* 0x000762000c1e1d00 */
[----:B------:R-:W-:-:S07]  /*04d0*/  IADD3 R3, R3, 0x100, RZ ;  /* 0x0000010003037810 */ /* 0x000fce0007ffe0ff */
.L_x_24465:
[----:B------:R-:W-:Y:S05]  /*04e0*/  BSYNC B0 ;  /* 0x0000000000007941 */ /* 0x000fea0003800000 */
.L_x_24464:
[----:B------:R-:W-:Y:S04]  /*04f0*/  BSSY B0, `(.L_x_24466) ;  /* 0x000000e000007945 */ /* 0x000fe80003800000 */
[----:B------:R-:W-:Y:S05]  /*0500*/  @!P3 BRA `(.L_x_24467) ;  /* 0x000000000030b947 */ /* 0x000fea0003800000 */
[----:B---3--:R-:W3:Y:S01]  /*0510*/  LDC.64 R36, c[0x0][0x260] ;  /* 0x00009800ff247b82 */ /* 0x008ee20000000a00 */
[----:B------:R-:W-:Y:S01]  /*0520*/  ULDC.64 UR6, c[0x0][0x2c8] ;  /* 0x0000b20000067ab9 */ /* 0x000fe20000000a00 */
[----:B------:R-:W-:Y:S02]  /*0530*/  CS2R R38, SRZ ;  /* 0x0000000000267805 */ /* 0x000fe4000001ff00 */
[----:B------:R-:W-:-:S04]  /*0540*/  ISETP.NE.U32.AND P0, PT, RZ, UR6, PT ;  /* 0x00000006ff007c0c */ /* 0x000fc8000bf05070 */
[----:B------:R-:W-:-:S13]  /*0550*/  ISETP.NE.AND.EX P0, PT, RZ, UR7, PT, P0 ;  /* 0x00000007ff007c0c */ /* 0x000fda000bf05300 */
[C---:B------:R-:W-:Y:S01]  /*0560*/  @P0 LEA R44, P2, R3.reuse, UR6, 0x4 ;  /* 0x00000006032c0c11 */ /* 0x040fe2000f8420ff */
[C---:B---3--:R-:W-:Y:S01]  /*0570*/  IMAD.WIDE.U32 R40, R3.reuse, 0x10, R36 ;  /* 0x0000001003287825 */ /* 0x048fe200078e0024 */
[----:B------:R-:W-:Y:S02]  /*0580*/  CS2R R36, SRZ ;  /* 0x0000000000247805 */ /* 0x000fe4000001ff00 */
[----:B------:R-:W-:-:S03]  /*0590*/  @P0 LEA.HI.X R45, R3, UR7, RZ, 0x4, P2 ;  /* 0x00000007032d0c11 */ /* 0x000fc600090f24ff */
[----:B------:R-:W5:Y:S04]  /*05a0*/  LDG.E.128 R40, desc[UR4][R40.64] ;  /* 0x0000000428287981 */ /* 0x000f68000c1e1d00 */
[----:B------:R4:W5:Y:S01]  /*05b0*/  @P0 LDG.E.128 R36, desc[UR4][R44.64] ;  /* 0x000000042c240981 */ /* 0x000962000c1e1d00 */
[----:B------:R-:W-:-:S07]  /*05c0*/  IADD3 R3, R3, 0x100, RZ ;  /* 0x0000010003037810 */ /* 0x000fce0007ffe0ff */
.L_x_24467:
[----:B------:R-:W-:Y:S05]  /*05d0*/  BSYNC B0 ;  /* 0x0000000000007941 */ /* 0x000fea0003800000 */
.L_x_24466:
[----:B------:R-:W-:Y:S01]  /*05e0*/  ISETP.GE.U32.AND P0, PT, R117, 0x600, PT ;  /* 0x000006007500780c */ /* 0x000fe20003f06070 */
[----:B------:R-:W-:Y:S03]  /*05f0*/  BSSY B0, `(.L_x_24468) ;  /* 0x000000f000007945 */ /* 0x000fe60003800000 */
[----:B----4-:R-:W-:-:S09]  /*0600*/  P2R R44, PR, RZ, 0x1 ;  /* 0x00000001ff2c7803 */ /* 0x010fd20000000000 */
[----:B------:R-:W-:Y:S05]  /*0610*/  @!P0 BRA `(.L_x_24469) ;  /* 0x0000000000308947 */ /* 0x000fea0003800000 */
[----:B------:R-:W4:Y:S01]  /*0620*/  LDC.64 R44, c[0x0][0x260] ;  /* 0x00009800ff2c7b82 */ /* 0x000f220000000a00 */
[----:B------:R-:W-:Y:S01]  /*0630*/  ULDC.64 UR6, c[0x0][0x2c8] ;  /* 0x0000b20000067ab9 */ /* 0x000fe20000000a00 */
[----:B------:R-:W-:Y:S02]  /*0640*/  CS2R R46, SRZ ;  /* 0x00000000002e7805 */ /* 0x000fe4000001ff00 */
[----:B------:R-:W-:-:S04]  /*0650*/  ISETP.NE.U32.AND P0, PT, RZ, UR6, PT ;  /* 0x00000006ff007c0c */ /* 0x000fc8000bf05070 */
[----:B------:R-:W-:-:S13]  /*0660*/  ISETP.NE.AND.EX P0, PT, RZ, UR7, PT, P0 ;  /* 0x00000007ff007c0c */ /* 0x000fda000bf05300 */
[C---:B------:R-:W-:Y:S01]  /*0670*/  @P0 LEA R52, P2, R3.reuse, UR6, 0x4 ;  /* 0x0000000603340c11 */ /* 0x040fe2000f8420ff */
[C---:B----4-:R-:W-:Y:S01]  /*0680*/  IMAD.WIDE.U32 R48, R3.reuse, 0x10, R44 ;  /* 0x0000001003307825 */ /* 0x050fe200078e002c */
[----:B------:R-:W-:Y:S02]  /*0690*/  CS2R R44, SRZ ;  /* 0x00000000002c7805 */ /* 0x000fe4000001ff00 */
[----:B------:R-:W-:-:S03]  /*06a0*/  @P0 LEA.HI.X R53, R3, UR7, RZ, 0x4, P2 ;  /* 0x0000000703350c11 */ /* 0x000fc600090f24ff */
[----:B------:R-:W5:Y:S04]  /*06b0*/  LDG.E.128 R48, desc[UR4][R48.64] ;  /* 0x0000000430307981 */ /* 0x000f68000c1e1d00 */
[----:B------:R4:W5:Y:S01]  /*06c0*/  @P0 LDG.E.128 R44, desc[UR4][R52.64] ;  /* 0x00000004342c0981 */ /* 0x000962000c1e1d00 */
[----:B------:R-:W-:-:S07]  /*06d0*/  IADD3 R3, R3, 0x100, RZ ;  /* 0x0000010003037810 */ /* 0x000fce0007ffe0ff */
.L_x_24469:
[----:B------:R-:W-:Y:S05]  /*06e0*/  BSYNC B0 ;  /* 0x0000000000007941 */ /* 0x000fea0003800000 */
.L_x_24468:
[----:B------:R-:W-:Y:S01]  /*06f0*/  ISETP.GE.U32.AND P0, PT, R117, 0x700, PT ;  /* 0x000007007500780c */ /* 0x000fe20003f06070 */
[----:B------:R-:W-:Y:S03]  /*0700*/  BSSY B0, `(.L_x_24470) ;  /* 0x000000f000007945 */ /* 0x000fe60003800000 */
[----:B----4-:R-:W-:-:S09]  /*0710*/  P2R R52, PR, RZ, 0x1 ;  /* 0x00000001ff347803 */ /* 0x010fd20000000000 */
[----:B------:R-:W-:Y:S05]  /*0720*/  @!P0 BRA `(.L_x_24471) ;  /* 0x0000000000308947 */ /* 0x000fea0003800000 */
[----:B------:R-:W4:Y:S01]  /*0730*/  LDC.64 R56, c[0x0][0x260] ;  /* 0x00009800ff387b82 */ /* 0x000f220000000a00 */
[----:B------:R-:W-:Y:S01]  /*0740*/  ULDC.64 UR6, c[0x0][0x2c8] ;  /* 0x0000b20000067ab9 */ /* 0x000fe20000000a00 */
[----:B------:R-:W-:Y:S02]  /*0750*/  CS2R R54, SRZ ;  /* 0x0000000000367805 */ /* 0x000fe4000001ff00 */
[----:B------:R-:W-:Y:S02]  /*0760*/  ISETP.NE.U32.AND P0, PT, RZ, UR6, PT ;  /* 0x00000006ff007c0c */ /* 0x000fe4000bf05070 */
[----:B------:R-:W-:Y:S02]  /*0770*/  CS2R R52, SRZ ;  /* 0x0000000000347805 */ /* 0x000fe4000001ff00 */
[----:B------:R-:W-:-:S13]  /*0780*/  ISETP.NE.AND.EX P0, PT, RZ, UR7, PT, P0 ;  /* 0x00000007ff007c0c */ /* 0x000fda000bf05300 */
[C---:B------:R-:W-:Y:S01]  /*0790*/  @P0 LEA R60, P2, R3.reuse, UR6, 0x4 ;  /* 0x00000006033c0c11 */ /* 0x040fe2000f8420ff */
[----:B----4-:R-:W-:-:S03]  /*07a0*/  IMAD.WIDE.U32 R56, R3, 0x10, R56 ;  /* 0x0000001003387825 */ /* 0x010fc600078e0038 */
[----:B------:R-:W-:-:S05]  /*07b0*/  @P0 LEA.HI.X R61, R3, UR7, RZ, 0x4, P2 ;  /* 0x00000007033d0c11 */ /* 0x000fca00090f24ff */
[----:B------:R4:W5:Y:S04]  /*07c0*/  @P0 LDG.E.128 R52, desc[UR4][R60.64] ;  /* 0x000000043c340981 */ /* 0x000968000c1e1d00 */
[----:B------:R-:W5:Y:S01]  /*07d0*/  LDG.E.128 R56, desc[UR4][R56.64] ;  /* 0x0000000438387981 */ /* 0x000f62000c1e1d00 */
[----:B------:R-:W-:-:S07]  /*07e0*/  IADD3 R3, R3, 0x100, RZ ;  /* 0x0000010003037810 */ /* 0x000fce0007ffe0ff */
.L_x_24471:
[----:B------:R-:W-:Y:S05]  /*07f0*/  BSYNC B0 ;  /* 0x0000000000007941 */ /* 0x000fea0003800000 */
.L_x_24470:
        /* <DEDUP_REMOVED lines=14> */
[----:B------:R-:W5:Y:S02]  /*08e0*/  LDG.E.128 R64, desc[UR4][R64.64] ;  /* 0x0000000440407981 */ /* 0x000f64000c1e1d00 */
.L_x_24473:
[----:B------:R-:W-:Y:S05]  /*08f0*/  BSYNC B0 ;  /* 0x0000000000007941 */ /* 0x000fea0003800000 */
.L_x_24472:
        /* <DEDUP_REMOVED lines=34> */
.L_x_24635:
        /* <DEDUP_REMOVED lines=8> */
[----:B------:R-:W4:Y:S03]  /*0ba0*/  LDC.64 R76, c[0x0][0x220] ;  /* 0x00008800ff4c7b82 */ /* 0x000f260000000a00 */
[----:B------:R-:W-:-:S13]  /*0bb0*/  ISETP.NE.AND.EX P2, PT, RZ, UR11, PT, P2 ;  /* 0x0000000bff007c0c */ /* 0x000fda000bf45320 */
[----:B------:R-:W-:-:S04]  /*0bc0*/  @P2 LEA R112, P3, R120, UR10, 0x4 ;  /* 0x0000000a78702c11 */ /* 0x000fc8000f8620ff */
[----:B------:R-:W-:-:S05]  /*0bd0*/  @P2 LEA.HI.X R113, R120, UR11, RZ, 0x4, P3 ;  /* 0x0000000b78712c11 */ /* 0x000fca00098f24ff */
[----:B------:R0:W5:Y:S01]  /*0be0*/  @P2 LDG.E.128 R68, desc[UR4][R112.64] ;  /* 0x0000000470442981 */ /* 0x000162000c1e1d00 */
[----:B------:R-:W-:-:S04]  /*0bf0*/  ISETP.NE.U32.AND P2, PT, RZ, UR12, PT ;  /* 0x0000000cff007c0c */ /* 0x000fc8000bf45070 */
[----:B------:R-:W-:Y:S01]  /*0c00*/  ISETP.NE.AND.EX P2, PT, RZ, UR13, PT, P2 ;  /* 0x0000000dff007c0c */ /* 0x000fe2000bf45320 */
[----:B----4-:R-:W-:-:S06]  /*0c10*/  IMAD.WIDE.U32 R76, R120, 0x10, R76 ;  /* 0x00000010784c7825 */ /* 0x010fcc00078e004c */
[----:B------:R-:W5:Y:S06]  /*0c20*/  LDG.E.128 R76, desc[UR4][R76.64] ;  /* 0x000000044c4c7981 */ /* 0x000f6c000c1e1d00 */
[----:B------:R-:W-:-:S04]  /*0c30*/  @P2 LEA R122, P3, R120, UR12, 0x4 ;  /* 0x0000000c787a2c11 */ /* 0x000fc8000f8620ff */
[----:B------:R-:W-:-:S05]  /*0c40*/  @P2 LEA.HI.X R123, R120, UR13, RZ, 0x4, P3 ;  /* 0x0000000d787b2c11 */ /* 0x000fca00098f24ff */
[----:B------:R4:W5:Y:S01]  /*0c50*/  @P2 LDG.E.128 R72, desc[UR4][R122.64] ;  /* 0x000000047a482981 */ /* 0x000962000c1e1d00 */
[----:B------:R-:W-:-:S04]  /*0c60*/  ISETP.NE.U32.AND P3, PT, RZ, UR10, PT ;  /* 0x0000000aff007c0c */ /* 0x000fc8000bf65070 */
[----:B------:R-:W-:-:S13]  /*0c70*/  ISETP.NE.AND.EX P3, PT, RZ, UR11, PT, P3 ;  /* 0x0000000bff007c0c */ /* 0x000fda000bf65330 */
[----:B0---4-:R-:W-:Y:S05]  /*0c80*/  @P3 BRA `(.L_x_24476) ;  /* 0x00000000001c3947 */ /* 0x011fea0003800000 */
[----:B------:R-:W-:-:S04]  /*0c90*/  ISETP.NE.U32.AND P4, PT, RZ, UR12, PT ;  /* 0x0000000cff007c0c */ /* 0x000fc8000bf85070 */
[----:B------:R-:W-:-:S13]  /*0ca0*/  ISETP.NE.AND.EX P4, PT, RZ, UR13, PT, P4 ;  /* 0x0000000dff007c0c */ /* 0x000fda000bf85340 */
[----:B------:R-:W-:Y:S05]  /*0cb0*/  @P4 BRA `(.L_x_24477) ;  /* 0x0000000000084947 */ /* 0x000fea0003800000 */
[----:B------:R-:W-:Y:S05]  /*0cc0*/  @P0 BRA `(.L_x_24478) ;  /* 0x0000000000140947 */ /* 0x000fea0003800000 */
[----:B------:R-:W-:Y:S05]  /*0cd0*/  BRA `(.L_x_24479) ;  /* 0x0000000000147947 */ /* 0x000fea0003800000 */
.L_x_24477:
[----:B-----5:R-:W-:Y:S01]  /*0ce0*/  FADD.FTZ R76, R72, R76 ;  /* 0x0000004c484c7221 */ /* 0x020fe20000010000 */
[----:B------:R-:W-:Y:S06]  /*0cf0*/  BRA `(.L_x_24478) ;  /* 0x0000000000087947 */ /* 0x000fec0003800000 */
.L_x_24476:
[----:B-----5:R-:W-:-:S04]  /*0d00*/  FADD.FTZ R76, R68, R76 ;  /* 0x0000004c444c7221 */ /* 0x020fc80000010000 */
[----:B------:R-:W-:-:S07]  /*0d10*/  @P2 FADD.FTZ R76, R72, R76 ;  /* 0x0000004c484c2221 */ /* 0x000fce0000010000 */
.L_x_24478:
[----:B-----5:R-:W-:-:S07]  /*0d20*/  MOV R80, R76 ;  /* 0x0000004c00507202 */ /* 0x020fce0000000f00 */
.L_x_24479:
[----:B------:R-:W-:Y:S05]  /*0d30*/  @P3 BRA `(.L_x_24480) ;  /* 0x00000000001c3947 */ /* 0x000fea0003800000 */
[----:B------:R-:W-:-:S04]  /*0d40*/  ISETP.NE.U32.AND P4, PT, RZ, UR12, PT ;  /* 0x0000000cff007c0c */ /* 0x000fc8000bf85070 */
[----:B------:R-:W-:-:S13]  /*0d50*/  ISETP.NE.AND.EX P4, PT, RZ, UR13, PT, P4 ;  /* 0x0000000dff007c0c */ /* 0x000fda000bf85340 */
[----:B------:R-:W-:Y:S05]  /*0d60*/  @P4 BRA `(.L_x_24481) ;  /* 0x0000000000084947 */ /* 0x000fea0003800000 */
[----:B------:R-:W-:Y:S05]  /*0d70*/  @P0 BRA `(.L_x_24482) ;  /* 0x0000000000140947 */ /* 0x000fea0003800000 */
[----:B------:R-:W-:Y:S05]  /*0d80*/  BRA `(.L_x_24483) ;  /* 0x0000000000147947 */ /* 0x000fea0003800000 */
.L_x_24481:
[----:B-----5:R-:W-:Y:S01]  /*0d90*/  FADD.FTZ R77, R73, R77 ;  /* 0x0000004d494d7221 */ /* 0x020fe20000010000 */
[----:B------:R-:W-:Y:S06]  /*0da0*/  BRA `(.L_x_24482) ;  /* 0x0000000000087947 */ /* 0x000fec0003800000 */
.L_x_24480:
[----:B-----5:R-:W-:-:S04]  /*0db0*/  FADD.FTZ R77, R69, R77 ;  /* 0x0000004d454d7221 */ /* 0x020fc80000010000 */
[----:B------:R-:W-:-:S07]  /*0dc0*/  @P2 FADD.FTZ R77, R73, R77 ;  /* 0x0000004d494d2221 */ /* 0x000fce0000010000 */
.L_x_24482:
[----:B-----5:R-:W-:-:S07]  /*0dd0*/  MOV R81, R77 ;  /* 0x0000004d00517202 */ /* 0x020fce0000000f00 */
.L_x_24483:
[----:B------:R-:W-:Y:S05]  /*0de0*/  @P3 BRA `(.L_x_24484) ;  /* 0x00000000001c3947 */ /* 0x000fea0003800000 */
[----:B------:R-:W-:-:S04]  /*0df0*/  ISETP.NE.U32.AND P4, PT, RZ, UR12, PT ;  /* 0x0000000cff007c0c */ /* 0x000fc8000bf85070 */
[----:B------:R-:W-:-:S13]  /*0e00*/  ISETP.NE.AND.EX P4, PT, RZ, UR13, PT, P4 ;  /* 0x0000000dff007c0c */ /* 0x000fda000bf85340 */
[----:B------:R-:W-:Y:S05]  /*0e10*/  @P4 BRA `(.L_x_24485) ;  /* 0x0000000000084947 */ /* 0x000fea0003800000 */
[----:B------:R-:W-:Y:S05]  /*0e20*/  @P0 BRA `(.L_x_24486) ;  /* 0x0000000000140947 */ /* 0x000fea0003800000 */
[----:B------:R-:W-:Y:S05]  /*0e30*/  BRA `(.L_x_24487) ;  /* 0x0000000000147947 */ /* 0x000fea0003800000 */
.L_x_24485:
[----:B-----5:R-:W-:Y:S01]  /*0e40*/  FADD.FTZ R78, R74, R78 ;  /* 0x0000004e4a4e7221 */ /* 0x020fe20000010000 */
[----:B------:R-:W-:Y:S06]  /*0e50*/  BRA `(.L_x_24486) ;  /* 0x0000000000087947 */ /* 0x000fec0003800000 */
.L_x_24484:
[----:B-----5:R-:W-:-:S04]  /*0e60*/  FADD.FTZ R78, R70, R78 ;  /* 0x0000004e464e7221 */ /* 0x020fc80000010000 */
[----:B------:R-:W-:-:S07]  /*0e70*/  @P2 FADD.FTZ R78, R74, R78 ;  /* 0x0000004e4a4e2221 */ /* 0x000fce0000010000 */
.L_x_24486:
[----:B-----5:R-:W-:-:S07]  /*0e80*/  MOV R82, R78 ;  /* 0x0000004e00527202 */ /* 0x020fce0000000f00 */
.L_x_24487:
[----:B------:R-:W-:Y:S05]  /*0e90*/  @P3 BRA `(.L_x_24488) ;  /* 0x00000000001c3947 */ /* 0x000fea0003800000 */
[----:B------:R-:W-:-:S04]  /*0ea0*/  ISETP.NE.U32.AND P2, PT, RZ, UR12, PT ;  /* 0x0000000cff007c0c */ /* 0x000fc8000bf45070 */
[----:B------:R-:W-:-:S13]  /*0eb0*/  ISETP.NE.AND.EX P2, PT, RZ, UR13, PT, P2 ;  /* 0x0000000dff007c0c */ /* 0x000fda000bf45320 */
[----:B------:R-:W-:Y:S05]  /*0ec0*/  @P2 BRA `(.L_x_24489) ;  /* 0x0000000000082947 */ /* 0x000fea0003800000 */
[----:B------:R-:W-:Y:S05]  /*0ed0*/  @P0 BRA `(.L_x_24490) ;  /* 0x0000000000140947 */ /* 0x000fea0003800000 */
[----:B------:R-:W-:Y:S05]  /*0ee0*/  BRA `(.L_x_24491) ;  /* 0x0000000000147947 */ /* 0x000fea0003800000 */
.L_x_24489:
[----:B-----5:R-:W-:Y:S01]  /*0ef0*/  FADD.FTZ R79, R75, R79 ;  /* 0x0000004f4b4f7221 */ /* 0x020fe20000010000 */
[----:B------:R-:W-:Y:S06]  /*0f00*/  BRA `(.L_x_24490) ;  /* 0x0000000000087947 */ /* 0x000fec0003800000 */
.L_x_24488:
[----:B-----5:R-:W-:-:S04]  /*0f10*/  FADD.FTZ R79, R71, R79 ;  /* 0x0000004f474f7221 */ /* 0x020fc80000010000 */
[----:B------:R-:W-:-:S07]  /*0f20*/  @P2 FADD.FTZ R79, R75, R79 ;  /* 0x0000004f4b4f2221 */ /* 0x000fce0000010000 */
.L_x_24490:
[----:B-----5:R-:W-:-:S07]  /*0f30*/  MOV R83, R79 ;  /* 0x0000004f00537202 */ /* 0x020fce0000000f00 */
.L_x_24491:
[----:B------:R-:W0:Y:S01]  /*0f40*/  @P0 LDC.64 R112, c[0x0][0x238] ;  /* 0x00008e00ff700b82 */ /* 0x000e220000000a00 */
[C---:B------:R-:W-:Y:S02]  /*0f50*/  IADD3 R115, R120.reuse, 0x100, RZ ;  /* 0x0000010078737810 */ /* 0x040fe40007ffe0ff */
[----:B0-----:R-:W-:-:S04]  /*0f60*/  @P0 LEA R112, P2, R120, R112, 0x4 ;  /* 0x0000007078700211 */ /* 0x001fc800078420ff */
[----:B------:R-:W-:-:S05]  /*0f70*/  @P0 LEA.HI.X R113, R120, R113, RZ, 0x4, P2 ;  /* 0x0000007178710211 */ /* 0x000fca00010f24ff */
[----:B------:R4:W-:Y:S04]  /*0f80*/  @P0 STG.E.128 desc[UR4][R112.64], R80 ;  /* 0x0000005070000986 */ /* 0x0009e8000c101d04 */
.L_x_24475:
[----:B------:R-:W-:Y:S05]  /*0f90*/  BSYNC B0 ;  /* 0x0000000000007941 */ /* 0x000fea0003800000 */
.L_x_24474:
        /* <DEDUP_REMOVED lines=13> */
[----:B----4-:R-:W-:-:S04]  /*1070*/  @P2 LEA R112, P3, R115, UR12, 0x4 ;  /* 0x0000000c73702c11 */ /* 0x010fc8000f8620ff */
        /* <DEDUP_REMOVED lines=10> */
.L_x_24495:
[----:B-----5:R-:W-:Y:S01]  /*1120*/  FADD.FTZ R84, R72, R84 ;  /* 0x0000005448547221 */ /* 0x020fe20000010000 */
[----:B------:R-:W-:Y:S06]  /*1130*/  BRA `(.L_x_24496) ;  /* 0x0000000000087947 */ /* 0x000fec0003800000 */
.L_x_24494:
[----:B-----5:R-:W-:-:S04]  /*1140*/  FADD.FTZ R84, R68, R84 ;  /* 0x0000005444547221 */ /* 0x020fc80000010000 */
[----:B------:R-:W-:-:S07]  /*1150*/  @P2 FADD.FTZ R84, R72, R84 ;  /* 0x0000005448542221 */ /* 0x000fce0000010000 */
.L_x_24496:
[----:B-----5:R-:W-:-:S07]  /*1160*/  MOV R80, R84 ;  /* 0x0000005400507202 */ /* 0x020fce0000000f00 */
.L_x_24497:
[----:B------:R-:W-:Y:S05]  /*1170*/  @P3 BRA `(.L_x_24498) ;  /* 0x00000000001c3947 */ /* 0x000fea0003800000 */
[----:B------:R-:W-:-:S04]  /*1180*/  ISETP.NE.U32.AND P4, PT, RZ, UR12, PT ;  /* 0x0000000cff007c0c */ /* 0x000fc8000bf85070 */
[----:B------:R-:W-:-:S13]  /*1190*/  ISETP.NE.AND.EX P4, PT, RZ, UR13, PT, P4 ;  /* 0x0000000dff007c0c */ /* 0x000fda000bf85340 */
[----:B------:R-:W-:Y:S05]  /*11a0*/  @P4 BRA `(.L_x_24499) ;  /* 0x0000000000084947 */ /* 0x000fea0003800000 */
[----:B------:R-:W-:Y:S05]  /*11b0*/  @P0 BRA `(.L_x_24500) ;  /* 0x0000000000140947 */ /* 0x000fea0003800000 */
[----:B------:R-:W-:Y:S05]  /*11c0*/  BRA `(.L_x_24501) ;  /* 0x0000000000147947 */ /* 0x000fea0003800000 */
.L_x_24499:
[----:B-----5:R-:W-:Y:S01]  /*11d0*/  FADD.FTZ R85, R73, R85 ;  /* 0x0000005549557221 */ /* 0x020fe20000010000 */
[----:B------:R-:W-:Y:S06]  /*11e0*/  BRA `(.L_x_24500) ;  /* 0x0000000000087947 */ /* 0x000fec0003800000 */
.L_x_24498:
[----:B-----5:R-:W-:-:S04]  /*11f0*/  FADD.FTZ R85, R69, R85 ;  /* 0x0000005545557221 */ /* 0x020fc80000010000 */
[----:B------:R-:W-:-:S07]  /*1200*/  @P2 FADD.FTZ R85, R73, R85 ;  /* 0x0000005549552221 */ /* 0x000fce0000010000 */
.L_x_24500:
[----:B-----5:R-:W-:-:S07]  /*1210*/  MOV R81, R85 ;  /* 0x0000005500517202 */ /* 0x020fce0000000f00 */
.L_x_24501:
[----:B------:R-:W-:Y:S05]  /*1220*/  @P3 BRA `(.L_x_24502) ;  /* 0x00000000001c3947 */ /* 0x000fea0003800000 */
[----:B------:R-:W-:-:S04]  /*1230*/  ISETP.NE.U32.AND P4, PT, RZ, UR12, PT ;  /* 0x0000000cff007c0c */ /* 0x000fc8000bf85070 */
[----:B------:R-:W-:-:S13]  /*1240*/  ISETP.NE.AND.EX P4, PT, RZ, UR13, PT, P4 ;  /* 0x0000000dff007c0c */ /* 0x000fda000bf85340 */
[----:B------:R-:W-:Y:S05]  /*1250*/  @P4 BRA `(.L_x_24503) ;  /* 0x0000000000084947 */ /* 0x000fea0003800000 */
[----:B------:R-:W-:Y:S05]  /*1260*/  @P0 BRA `(.L_x_24504) ;  /* 0x0000000000140947 */ /* 0x000fea0003800000 */
[----:B------:R-:W-:Y:S05]  /*1270*/  BRA `(.L_x_24505) ;  /* 0x0000000000147947 */ /* 0x000fea0003800000 */
.L_x_24503:
[----:B-----5:R-:W-:Y:S01]  /*1280*/  FADD.FTZ R86, R74, R86 ;  /* 0x000000564a567221 */ /* 0x020fe20000010000 */
[----:B------:R-:W-:Y:S06]  /*1290*/  BRA `(.L_x_24504) ;  /* 0x0000000000087947 */ /* 0x000fec0003800000 */
.L_x_24502:
[----:B-----5:R-:W-:-:S04]  /*12a0*/  FADD.FTZ R86, R70, R86 ;  /* 0x0000005646567221 */ /* 0x020fc80000010000 */
[----:B------:R-:W-:-:S07]  /*12b0*/  @P2 FADD.FTZ R86, R74, R86 ;  /* 0x000000564a562221 */ /* 0x000fce0000010000 */
.L_x_24504:
[----:B-----5:R-:W-:-:S07]  /*12c0*/  MOV R82, R86 ;  /* 0x0000005600527202 */ /* 0x020fce0000000f00 */
.L_x_24505:
[----:B------:R-:W-:Y:S05]  /*12d0*/  @P3 BRA `(.L_x_24506) ;  /* 0x00000000001c3947 */ /* 0x000fea0003800000 */
[----:B------:R-:W-:-:S04]  /*12e0*/  ISETP.NE.U32.AND P2, PT, RZ, UR12, PT ;  /* 0x0000000cff007c0c */ /* 0x000fc8000bf45070 */
[----:B------:R-:W-:-:S13]  /*12f0*/  ISETP.NE.AND.EX P2, PT, RZ, UR13, PT, P2 ;  /* 0x0000000dff007c0c */ /* 0x000fda000bf45320 */
[----:B------:R-:W-:Y:S05]  /*1300*/  @P2 BRA `(.L_x_24507) ;  /* 0x0000000000082947 */ /* 0x000fea0003800000 */
[----:B------:R-:W-:Y:S05]  /*1310*/  @P0 BRA `(.L_x_24508) ;  /* 0x0000000000140947 */ /* 0x000fea0003800000 */
[----:B------:R-:W-:Y:S05]  /*1320*/  BRA `(.L_x_24509) ;  /* 0x0000000000147947 */ /* 0x000fea0003800000 */
.L_x_24507:
[----:B-----5:R-:W-:Y:S01]  /*1330*/  FADD.FTZ R87, R75, R87 ;  /* 0x000000574b577221 */ /* 0x020fe20000010000 */
[----:B------:R-:W-:Y:S06]  /*1340*/  BRA `(.L_x_24508) ;  /* 0x0000000000087947 */ /* 0x000fec0003800000 */
.L_x_24506:
[----:B-----5:R-:W-:-:S04]  /*1350*/  FADD.FTZ R87, R71, R87 ;  /* 0x0000005747577221 */ /* 0x020fc80000010000 */
[----:B------:R-:W-:-:S07]  /*1360*/  @P2 FADD.FTZ R87, R75, R87 ;  /* 0x000000574b572221 */ /* 0x000fce0000010000 */
.L_x_24508:
[----:B-----5:R-:W-:-:S07]  /*1370*/  MOV R83, R87 ;  /* 0x0000005700537202 */ /* 0x020fce0000000f00 */
.L_x_24509:
[----:B------:R-:W0:Y:S02]  /*1380*/  @P0 LDC.64 R112, c[0x0][0x238] ;  /* 0x00008e00ff700b82 */ /* 0x000e240000000a00 */
[----:B0-----:R-:W-:-:S04]  /*1390*/  @P0 LEA R112, P2, R115, R112, 0x4 ;  /* 0x0000007073700211 */ /* 0x001fc800078420ff */
[C---:B------:R-:W-:Y:S02]  /*13a0*/  @P0 LEA.HI.X R113, R115.reuse, R113, RZ, 0x4, P2 ;  /* 0x0000007173710211 */ /* 0x040fe400010f24ff */
[----:B------:R-:W-:-:S03]  /*13b0*/  IADD3 R115, R115, 0x100, RZ ;  /* 0x0000010073737810 */ /* 0x000fc60007ffe0ff */
[----:B------:R0:W-:Y:S04]  /*13c0*/  @P0 STG.E.128 desc[UR4][R112.64], R80 ;  /* 0x0000005070000986 */ /* 0x0001e8000c101d04 */
.L_x_24493:
[----:B------:R-:W-:Y:S05]  /*13d0*/  BSYNC B0 ;  /* 0x0000000000007941 */ /* 0x000fea0003800000 */
.L_x_24492:
        /* <DEDUP_REMOVED lines=24> */
.L_x_24513:
[----:B-----5:R-:W-:Y:S01]  /*1560*/  FADD.FTZ R88, R72, R88 ;  /* 0x0000005848587221 */ /* 0x020fe20000010000 */
[----:B------:R-:W-:Y:S06]  /*1570*/  BRA `(.L_x_24514) ;  /* 0x0000000000087947 */ /* 0x000fec0003800000 */
.L_x_24512:
[----:B-----5:R-:W-:-:S04]  /*1580*/  FADD.FTZ R88, R68, R88 ;  /* 0x0000005844587221 */ /* 0x020fc80000010000 */
[----:B------:R-:W-:-:S07]  /*1590*/  @P2 FADD.FTZ R88, R72, R88 ;  /* 0x0000005848582221 */ /* 0x000fce0000010000 */
.L_x_24514:
[----:B-----5:R-:W-:-:S07]  /*15a0*/  MOV R80, R88 ;  /* 0x0000005800507202 */ /* 0x020fce0000000f00 */
.L_x_24515:
[----:B------:R-:W-:Y:S05]  /*15b0*/  @P3 BRA `(.L_x_24516) ;  /* 0x00000000001c3947 */ /* 0x000fea0003800000 */
[----:B------:R-:W-:-:S04]  /*15c0*/  ISETP.NE.U32.AND P4, PT, RZ, UR12, PT ;  /* 0x0000000cff007c0c */ /* 0x000fc8000bf85070 */
[----:B------:R-:W-:-:S13]  /*15d0*/  ISETP.NE.AND.EX P4, PT, RZ, UR13, PT, P4 ;  /* 0x0000000dff007c0c */ /* 0x000fda000bf85340 */
[----:B------:R-:W-:Y:S05]  /*15e0*/  @P4 BRA `(.L_x_24517) ;  /* 0x0000000000084947 */ /* 0x000fea0003800000 */
[----:B------:R-:W-:Y:S05]  /*15f0*/  @P0 BRA `(.L_x_24518) ;  /* 0x0000000000140947 */ /* 0x000fea0003800000 */
[----:B------:R-:W-:Y:S05]  /*1600*/  BRA `(.L_x_24519) ;  /* 0x0000000000147947 */ /* 0x000fea0003800000 */
.L_x_24517:
[----:B-----5:R-:W-:Y:S01]  /*1610*/  FADD.FTZ R89, R73, R89 ;  /* 0x0000005949597221 */ /* 0x020fe20000010000 */
[----:B------:R-:W-:Y:S06]  /*1620*/  BRA `(.L_x_24518) ;  /* 0x0000000000087947 */ /* 0x000fec0003800000 */
.L_x_24516:
[----:B-----5:R-:W-:-:S04]  /*1630*/  FADD.FTZ R89, R69, R89 ;  /* 0x0000005945597221 */ /* 0x020fc80000010000 */
[----:B------:R-:W-:-:S07]  /*1640*/  @P2 FADD.FTZ R89, R73, R89 ;  /* 0x0000005949592221 */ /* 0x000fce0000010000 */
.L_x_24518:
[----:B-----5:R-:W-:-:S07]  /*1650*/  MOV R81, R89 ;  /* 0x0000005900517202 */ /* 0x020fce0000000f00 */
.L_x_24519:
[----:B------:R-:W-:Y:S05]  /*1660*/  @P3 BRA `(.L_x_24520) ;  /* 0x00000000001c3947 */ /* 0x000fea0003800000 */
[----:B------:R-:W-:-:S04]  /*1670*/  ISETP.NE.U32.AND P4, PT, RZ, UR12, PT ;  /* 0x0000000cff007c0c */ /* 0x000fc8000bf85070 */
[----:B------:R-:W-:-:S13]  /*1680*/  ISETP.NE.AND.EX P4, PT, RZ, UR13, PT, P4 ;  /* 0x0000000dff007c0c */ /* 0x000fda000bf85340 */
[----:B------:R-:W-:Y:S05]  /*1690*/  @P4 BRA `(.L_x_24521) ;  /* 0x0000000000084947 */ /* 0x000fea0003800000 */
[----:B------:R-:W-:Y:S05]  /*16a0*/  @P0 BRA `(.L_x_24522) ;  /* 0x0000000000140947 */ /* 0x000fea0003800000 */
[----:B------:R-:W-:Y:S05]  /*16b0*/  BRA `(.L_x_24523) ;  /* 0x0000000000147947 */ /* 0x000fea0003800000 */
.L_x_24521:
[----:B-----5:R-:W-:Y:S01]  /*16c0*/  FADD.FTZ R90, R74, R90 ;  /* 0x0000005a4a5a7221 */ /* 0x020fe20000010000 */
[----:B------:R-:W-:Y:S06]  /*16d0*/  BRA `(.L_x_24522) ;  /* 0x0000000000087947 */ /* 0x000fec0003800000 */
.L_x_24520:
[----:B-----5:R-:W-:-:S04]  /*16e0*/  FADD.FTZ R90, R70, R90 ;  /* 0x0000005a465a7221 */ /* 0x020fc80000010000 */
[----:B------:R-:W-:-:S07]  /*16f0*/  @P2 FADD.FTZ R90, R74, R90 ;  /* 0x0000005a4a5a2221 */ /* 0x000fce0000010000 */
.L_x_24522:
[----:B-----5:R-:W-:-:S07]  /*1700*/  MOV R82, R90 ;  /* 0x0000005a00527202 */ /* 0x020fce0000000f00 */
.L_x_24523:
[----:B------:R-:W-:Y:S05]  /*1710*/  @P3 BRA `(.L_x_24524) ;  /* 0x00000000001c3947 */ /* 0x000fea0003800000 */
[----:B------:R-:W-:-:S04]  /*1720*/  ISETP.NE.U32.AND P2, PT, RZ, UR12, PT ;  /* 0x0000000cff007c0c */ /* 0x000fc8000bf45070 */
[----:B------:R-:W-:-:S13]  /*1730*/  ISETP.NE.AND.EX P2, PT, RZ, UR13, PT, P2 ;  /* 0x0000000dff007c0c */ /* 0x000fda000bf45320 */
[----:B------:R-:W-:Y:S05]  /*1740*/  @P2 BRA `(.L_x_24525) ;  /* 0x0000000000082947 */ /* 0x000fea0003800000 */
[----:B------:R-:W-:Y:S05]  /*1750*/  @P0 BRA `(.L_x_24526) ;  /* 0x0000000000140947 */ /* 0x000fea0003800000 */
[----:B------:R-:W-:Y:S05]  /*1760*/  BRA `(.L_x_24527) ;  /* 0x0000000000147947 */ /* 0x000fea0003800000 */
.L_x_24525:
[----:B-----5:R-:W-:Y:S01]  /*1770*/  FADD.FTZ R91, R75, R91 ;  /* 0x0000005b4b5b7221 */ /* 0x020fe20000010000 */
[----:B------:R-:W-:Y:S06]  /*1780*/  BRA `(.L_x_24526) ;  /* 0x0000000000087947 */ /* 0x000fec0003800000 */
.L_x_24524:
[----:B-----5:R-:W-:-:S04]  /*1790*/  FADD.FTZ R91, R71, R91 ;  /* 0x0000005b475b7221 */ /* 0x020fc80000010000 */
[----:B------:R-:W-:-:S07]  /*17a0*/  @P2 FADD.FTZ R91, R75, R91 ;  /* 0x0000005b4b5b2221 */ /* 0x000fce0000010000 */
.L_x_24526:
[----:B-----5:R-:W-:-:S07]  /*17b0*/  MOV R83, R91 ;  /* 0x0000005b00537202 */ /* 0x020fce0000000f00 */
.L_x_24527:
[----:B------:R-:W0:Y:S02]  /*17c0*/  @P0 LDC.64 R112, c[0x0][0x238] ;  /* 0x00008e00ff700b82 */ /* 0x000e240000000a00 */
[----:B0-----:R-:W-:-:S04]  /*17d0*/  @P0 LEA R112, P2, R115, R112, 0x4 ;  /* 0x0000007073700211 */ /* 0x001fc800078420ff */
[C---:B------:R-:W-:Y:S02]  /*17e0*/  @P0 LEA.HI.X R113, R115.reuse, R113, RZ, 0x4, P2 ;  /* 0x0000007173710211 */ /* 0x040fe400010f24ff */
[----:B------:R-:W-:-:S03]  /*17f0*/  IADD3 R115, R115, 0x100, RZ ;  /* 0x0000010073737810 */ /* 0x000fc60007ffe0ff */
[----:B------:R0:W-:Y:S04]  /*1800*/  @P0 STG.E.128 desc[UR4][R112.64], R80 ;  /* 0x0000005070000986 */ /* 0x0001e8000c101d04 */
.L_x_24511:
[----:B------:R-:W-:Y:S05]  /*1810*/  BSYNC B0 ;  /* 0x0000000000007941 */ /* 0x000fea0003800000 */
.L_x_24510:
        /* <DEDUP_REMOVED lines=24> */
.L_x_24531:
[----:B-----5:R-:W-:Y:S01]  /*19a0*/  FADD.FTZ R92, R72, R92 ;  /* 0x0000005c485c7221 */ /* 0x020fe20000010000 */
[----:B------:R-:W-:Y:S06]  /*19b0*/  BRA `(.L_x_24532) ;  /* 0x0000000000087947 */ /* 0x000fec0003800000 */
.L_x_24530:
[----:B-----5:R-:W-:-:S04]  /*19c0*/  FADD.FTZ R92, R68, R92 ;  /* 0x0000005c445c7221 */ /* 0x020fc80000010000 */
[----:B------:R-:W-:-:S07]  /*19d0*/  @P2 FADD.FTZ R92, R72, R92 ;  /* 0x0000005c485c2221 */ /* 0x000fce0000010000 */
.L_x_24532:
[----:B-----5:R-:W-:-:S07]  /*19e0*/  MOV R80, R92 ;  /* 0x0000005c00507202 */ /* 0x020fce0000000f00 */
.L_x_24533:
[----:B------:R-:W-:Y:S05]  /*19f0*/  @P3 BRA `(.L_x_24534) ;  /* 0x00000000001c3947 */ /* 0x000fea0003800000 */
[----:B------:R-:W-:-:S04]  /*1a00*/  ISETP.NE.U32.AND P4, PT, RZ, UR12, PT ;  /* 0x0000000cff007c0c */ /* 0x000fc8000bf85070 */
[----:B------:R-:W-:-:S13]  /*1a10*/  ISETP.NE.AND.EX P4, PT, RZ, UR13, PT, P4 ;  /* 0x0000000dff007c0c */ /* 0x000fda000bf85340 */
[----:B------:R-:W-:Y:S05]  /*1a20*/  @P4 BRA `(.L_x_24535) ;  /* 0x0000000000084947 */ /* 0x000fea0003800000 */
[----:B------:R-:W-:Y:S05]  /*1a30*/  @P0 BRA `(.L_x_24536) ;  /* 0x0000000000140947 */ /* 0x000fea0003800000 */
[----:B------:R-:W-:Y:S05]  /*1a40*/  BRA `(.L_x_24537) ;  /* 0x0000000000147947 */ /* 0x000fea0003800000 */
.L_x_24535:
[----:B-----5:R-:W-:Y:S01]  /*1a50*/  FADD.FTZ R93, R73, R93 ;  /* 0x0000005d495d7221 */ /* 0x020fe20000010000 */
[----:B------:R-:W-:Y:S06]  /*1a60*/  BRA `(.L_x_24536) ;  /* 0x0000000000087947 */ /* 0x000fec0003800000 */
.L_x_24534:
[----:B-----5:R-:W-:-:S04]  /*1a70*/  FADD.FTZ R93, R69, R93 ;  /* 0x0000005d455d7221 */ /* 0x020fc80000010000 */
[----:B------:R-:W-:-:S07]  /*1a80*/  @P2 FADD.FTZ R93, R73, R93 ;  /* 0x0000005d495d2221 */ /* 0x000fce0000010000 */
.L_x_24536:
[----:B-----5:R-:W-:-:S07]  /*1a90*/  MOV R81, R93 ;  /* 0x0000005d00517202 */ /* 0x020fce0000000f00 */
.L_x_24537:
[----:B------:R-:W-:Y:S05]  /*1aa0*/  @P3 BRA `(.L_x_24538) ;  /* 0x00000000001c3947 */ /* 0x000fea0003800000 */
[----:B------:R-:W-:-:S04]  /*1ab0*/  ISETP.NE.U32.AND P4, PT, RZ, UR12, PT ;  /* 0x0000000cff007c0c */ /* 0x000fc8000bf85070 */
[----:B------:R-:W-:-:S13]  /*1ac0*/  ISETP.NE.AND.EX P4, PT, RZ, UR13, PT, P4 ;  /* 0x0000000dff007c0c */ /* 0x000fda000bf85340 */
[----:B------:R-:W-:Y:S05]  /*1ad0*/  @P4 BRA `(.L_x_24539) ;  /* 0x0000000000084947 */ /* 0x000fea0003800000 */
[----:B------:R-:W-:Y:S05]  /*1ae0*/  @P0 BRA `(.L_x_24540) ;  /* 0x0000000000140947 */ /* 0x000fea0003800000 */
[----:B------:R-:W-:Y:S05]  /*1af0*/  BRA `(.L_x_24541) ;  /* 0x0000000000147947 */ /* 0x000fea0003800000 */
.L_x_24539:
[----:B-----5:R-:W-:Y:S01]  /*1b00*/  FADD.FTZ R94, R74, R94 ;  /* 0x0000005e4a5e7221 */ /* 0x020fe20000010000 */
[----:B------:R-:W-:Y:S06]  /*1b10*/  BRA `(.L_x_24540) ;  /* 0x0000000000087947 */ /* 0x000fec0003800000 */
.L_x_24538:
[----:B-----5:R-:W-:-:S04]  /*1b20*/  FADD.FTZ R94, R70, R94 ;  /* 0x0000005e465e7221 */ /* 0x020fc80000010000 */
[----:B------:R-:W-:-:S07]  /*1b30*/  @P2 FADD.FTZ R94, R74, R94 ;  /* 0x0000005e4a5e2221 */ /* 0x000fce0000010000 */
.L_x_24540:
[----:B-----5:R-:W-:-:S07]  /*1b40*/  MOV R82, R94 ;  /* 0x0000005e00527202 */ /* 0x020fce0000000f00 */
.L_x_24541:
[----:B------:R-:W-:Y:S05]  /*1b50*/  @P3 BRA `(.L_x_24542) ;  /* 0x00000000001c3947 */ /* 0x000fea0003800000 */
[----:B------:R-:W-:-:S04]  /*1b60*/  ISETP.NE.U32.AND P2, PT, RZ, UR12, PT ;  /* 0x0000000cff007c0c */ /* 0x000fc8000bf45070 */
[----:B------:R-:W-:-:S13]  /*1b70*/  ISETP.NE.AND.EX P2, PT, RZ, UR13, PT, P2 ;  /* 0x0000000dff007c0c */ /* 0x000fda000bf45320 */
[----:B------:R-:W-:Y:S05]  /*1b80*/  @P2 BRA `(.L_x_24543) ;  /* 0x0000000000082947 */ /* 0x000fea0003800000 */
[----:B------:R-:W-:Y:S05]  /*1b90*/  @P0 BRA `(.L_x_24544) ;  /* 0x0000000000140947 */ /* 0x000fea0003800000 */
[----:B------:R-:W-:Y:S05]  /*1ba0*/  BRA `(.L_x_24545) ;  /* 0x0000000000147947 */ /* 0x000fea0003800000 */
.L_x_24543:
[----:B-----5:R-:W-:Y:S01]  /*1bb0*/  FADD.FTZ R95, R75, R95 ;  /* 0x0000005f4b5f7221 */ /* 0x020fe20000010000 */
[----:B------:R-:W-:Y:S06]  /*1bc0*/  BRA `(.L_x_24544) ;  /* 0x0000000000087947 */ /* 0x000fec0003800000 */
.L_x_24542:
[----:B-----5:R-:W-:-:S04]  /*1bd0*/  FADD.FTZ R95, R71, R95 ;  /* 0x0000005f475f7221 */ /* 0x020fc80000010000 */
[----:B------:R-:W-:-:S07]  /*1be0*/  @P2 FADD.FTZ R95, R75, R95 ;  /* 0x0000005f4b5f2221 */ /* 0x000fce0000010000 */
.L_x_24544:
[----:B-----5:R-:W-:-:S07]  /*1bf0*/  MOV R83, R95 ;  /* 0x0000005f00537202 */ /* 0x020fce0000000f00 */
.L_x_24545:
[----:B------:R-:W0:Y:S02]  /*1c00*/  @P0 LDC.64 R112, c[0x0][0x238] ;  /* 0x00008e00ff700b82 */ /* 0x000e240000000a00 */
[----:B0-----:R-:W-:-:S04]  /*1c10*/  @P0 LEA R112, P2, R115, R112, 0x4 ;  /* 0x0000007073700211 */ /* 0x001fc800078420ff */
[C---:B------:R-:W-:Y:S02]  /*1c20*/  @P0 LEA.HI.X R113, R115.reuse, R113, RZ, 0x4, P2 ;  /* 0x0000007173710211 */ /* 0x040fe400010f24ff */
[----:B------:R-:W-:-:S03]  /*1c30*/  IADD3 R115, R115, 0x100, RZ ;  /* 0x0000010073737810 */ /* 0x000fc60007ffe0ff */
[----:B------:R0:W-:Y:S04]  /*1c40*/  @P0 STG.E.128 desc[UR4][R112.64], R80 ;  /* 0x0000005070000986 */ /* 0x0001e8000c101d04 */
.L_x_24529:
[----:B------:R-:W-:Y:S05]  /*1c50*/  BSYNC B0 ;  /* 0x0000000000007941 */ /* 0x000fea0003800000 */
.L_x_24528:
        /* <DEDUP_REMOVED lines=24> */
.L_x_24549:
[----:B-----5:R-:W-:Y:S01]  /*1de0*/  FADD.FTZ R96, R72, R96 ;  /* 0x0000006048607221 */ /* 0x020fe20000010000 */
[----:B------:R-:W-:Y:S06]  /*1df0*/  BRA `(.L_x_24550) ;  /* 0x0000000000087947 */ /* 0x000fec0003800000 */
.L_x_24548:
[----:B-----5:R-:W-:-:S04]  /*1e00*/  FADD.FTZ R96, R68, R96 ;  /* 0x0000006044607221 */ /* 0x020fc80000010000 */
[----:B------:R-:W-:-:S07]  /*1e10*/  @P2 FADD.FTZ R96, R72, R96 ;  /* 0x0000006048602221 */ /* 0x000fce0000010000 */
.L_x_24550:
[----:B-----5:R-:W-:-:S07]  /*1e20*/  MOV R80, R96 ;  /* 0x0000006000507202 */ /* 0x020fce0000000f00 */
.L_x_24551:
[----:B------:R-:W-:Y:S05]  /*1e30*/  @P3 BRA `(.L_x_24552) ;  /* 0x00000000001c3947 */ /* 0x000fea0003800000 */
[----:B------:R-:W-:-:S04]  /*1e40*/  ISETP.NE.U32.AND P4, PT, RZ, UR12, PT ;  /* 0x0000000cff007c0c */ /* 0x000fc8000bf85070 */
[----:B------:R-:W-:-:S13]  /*1e50*/  ISETP.NE.AND.EX P4, PT, RZ, UR13, PT, P4 ;  /* 0x0000000dff007c0c */ /* 0x000fda000bf85340 */
[----:B------:R-:W-:Y:S05]  /*1e60*/  @P4 BRA `(.L_x_24553) ;  /* 0x0000000000084947 */ /* 0x000fea0003800000 */
[----:B------:R-:W-:Y:S05]  /*1e70*/  @P0 BRA `(.L_x_24554) ;  /* 0x0000000000140947 */ /* 0x000fea0003800000 */
[----:B------:R-:W-:Y:S05]  /*1e80*/  BRA `(.L_x_24555) ;  /* 0x0000000000147947 */ /* 0x000fea0003800000 */
.L_x_24553:
[----:B-----5:R-:W-:Y:S01]  /*1e90*/  FADD.FTZ R97, R73, R97 ;  /* 0x0000006149617221 */ /* 0x020fe20000010000 */
[----:B------:R-:W-:Y:S06]  /*1ea0*/  BRA `(.L_x_24554) ;  /* 0x0000000000087947 */ /* 0x000fec0003800000 */
.L_x_24552:
[----:B-----5:R-:W-:-:S04]  /*1eb0*/  FADD.FTZ R97, R69, R97 ;  /* 0x0000006145617221 */ /* 0x020fc80000010000 */
[----:B------:R-:W-:-:S07]  /*1ec0*/  @P2 FADD.FTZ R97, R73, R97 ;  /* 0x0000006149612221 */ /* 0x000fce0000010000 */
.L_x_24554:
[----:B-----5:R-:W-:-:S07]  /*1ed0*/  MOV R81, R97 ;  /* 0x0000006100517202 */ /* 0x020fce0000000f00 */
.L_x_24555:
[----:B------:R-:W-:Y:S05]  /*1ee0*/  @P3 BRA `(.L_x_24556) ;  /* 0x00000000001c3947 */ /* 0x000fea0003800000 */
[----:B------:R-:W-:-:S04]  /*1ef0*/  ISETP.NE.U32.AND P4, PT, RZ, UR12, PT ;  /* 0x0000000cff007c0c */ /* 0x000fc8000bf85070 */
[----:B------:R-:W-:-:S13]  /*1f00*/  ISETP.NE.AND.EX P4, PT, RZ, UR13, PT, P4 ;  /* 0x0000000dff007c0c */ /* 0x000fda000bf85340 */
[----:B------:R-:W-:Y:S05]  /*1f10*/  @P4 BRA `(.L_x_24557) ;  /* 0x0000000000084947 */ /* 0x000fea0003800000 */
[----:B------:R-:W-:Y:S05]  /*1f20*/  @P0 BRA `(.L_x_24558) ;  /* 0x0000000000140947 */ /* 0x000fea0003800000 */
[----:B------:R-:W-:Y:S05]  /*1f30*/  BRA `(.L_x_24559) ;  /* 0x0000000000147947 */ /* 0x000fea0003800000 */
.L_x_24557:
[----:B-----5:R-:W-:Y:S01]  /*1f40*/  FADD.FTZ R98, R74, R98 ;  /* 0x000000624a627221 */ /* 0x020fe20000010000 */
[----:B------:R-:W-:Y:S06]  /*1f50*/  BRA `(.L_x_24558) ;  /* 0x0000000000087947 */ /* 0x000fec0003800000 */
.L_x_24556:
[----:B-----5:R-:W-:-:S04]  /*1f60*/  FADD.FTZ R98, R70, R98 ;  /* 0x0000006246627221 */ /* 0x020fc80000010000 */
[----:B------:R-:W-:-:S07]  /*1f70*/  @P2 FADD.FTZ R98, R74, R98 ;  /* 0x000000624a622221 */ /* 0x000fce0000010000 */
.L_x_24558:
[----:B-----5:R-:W-:-:S07]  /*1f80*/  MOV R82, R98 ;  /* 0x0000006200527202 */ /* 0x020fce0000000f00 */
.L_x_24559:
[----:B------:R-:W-:Y:S05]  /*1f90*/  @P3 BRA `(.L_x_24560) ;  /* 0x00000000001c3947 */ /* 0x000fea0003800000 */
[----:B------:R-:W-:-:S04]  /*1fa0*/  ISETP.NE.U32.AND P2, PT, RZ, UR12, PT ;  /* 0x0000000cff007c0c */ /* 0x000fc8000bf45070 */
[----:B------:R-:W-:-:S13]  /*1fb0*/  ISETP.NE.AND.EX P2, PT, RZ, UR13, PT, P2 ;  /* 0x0000000dff007c0c */ /* 0x000fda000bf45320 */
[----:B------:R-:W-:Y:S05]  /*1fc0*/  @P2 BRA `(.L_x_24561) ;  /* 0x0000000000082947 */ /* 0x000fea0003800000 */
[----:B------:R-:W-:Y:S05]  /*1fd0*/  @P0 BRA `(.L_x_24562) ;  /* 0x0000000000140947 */ /* 0x000fea0003800000 */
[----:B------:R-:W-:Y:S05]  /*1fe0*/  BRA `(.L_x_24563) ;  /* 0x0000000000147947 */ /* 0x000fea0003800000 */
.L_x_24561:
[----:B-----5:R-:W-:Y:S01]  /*1ff0*/  FADD.FTZ R99, R75, R99 ;  /* 0x000000634b637221 */ /* 0x020fe20000010000 */
[----:B------:R-:W-:Y:S06]  /*2000*/  BRA `(.L_x_24562) ;  /* 0x0000000000087947 */ /* 0x000fec0003800000 */
.L_x_24560:
[----:B-----5:R-:W-:-:S04]  /*2010*/  FADD.FTZ R99, R71, R99 ;  /* 0x0000006347637221 */ /* 0x020fc80000010000 */
[----:B------:R-:W-:-:S07]  /*2020*/  @P2 FADD.FTZ R99, R75, R99 ;  /* 0x000000634b632221 */ /* 0x000fce0000010000 */
.L_x_24562:
[----:B-----5:R-:W-:-:S07]  /*2030*/  MOV R83, R99 ;  /* 0x0000006300537202 */ /* 0x020fce0000000f00 */
.L_x_24563:
[----:B------:R-:W0:Y:S02]  /*2040*/  @P0 LDC.64 R112, c[0x0][0x238] ;  /* 0x00008e00ff700b82 */ /* 0x000e240000000a00 */
[----:B0-----:R-:W-:-:S04]  /*2050*/  @P0 LEA R112, P2, R115, R112, 0x4 ;  /* 0x0000007073700211 */ /* 0x001fc800078420ff */
[C---:B------:R-:W-:Y:S02]  /*2060*/  @P0 LEA.HI.X R113, R115.reuse, R113, RZ, 0x4, P2 ;  /* 0x0000007173710211 */ /* 0x040fe400010f24ff */
[----:B------:R-:W-:-:S03]  /*2070*/  IADD3 R115, R115, 0x100, RZ ;  /* 0x0000010073737810 */ /* 0x000fc60007ffe0ff */
[----:B------:R0:W-:Y:S04]  /*2080*/  @P0 STG.E.128 desc[UR4][R112.64], R80 ;  /* 0x0000005070000986 */ /* 0x0001e8000c101d04 */
.L_x_24547:
[----:B------:R-:W-:Y:S05]  /*2090*/  BSYNC B0 ;  /* 0x0000000000007941 */ /* 0x000fea0003800000 */
.L_x_24546:
        /* <DEDUP_REMOVED lines=24> */
.L_x_24567:
[----:B-----5:R-:W-:Y:S01]  /*2220*/  FADD.FTZ R100, R72, R100 ;  /* 0x0000006448647221 */ /* 0x020fe20000010000 */
[----:B------:R-:W-:Y:S06]  /*2230*/  BRA `(.L_x_24568) ;  /* 0x0000000000087947 */ /* 0x000fec0003800000 */
.L_x_24566:
[----:B-----5:R-:W-:-:S04]  /*2240*/  FADD.FTZ R100, R68, R100 ;  /* 0x0000006444647221 */ /* 0x020fc80000010000 */
[----:B------:R-:W-:-:S07]  /*2250*/  @P2 FADD.FTZ R100, R72, R100 ;  /* 0x0000006448642221 */ /* 0x000fce0000010000 */
.L_x_24568:
[----:B-----5:R-:W-:-:S07]  /*2260*/  MOV R80, R100 ;  /* 0x0000006400507202 */ /* 0x020fce0000000f00 */
.L_x_24569:
[----:B------:R-:W-:Y:S05]  /*2270*/  @P3 BRA `(.L_x_24570) ;  /* 0x00000000001c3947 */ /* 0x000fea0003800000 */
[----:B------:R-:W-:-:S04]  /*2280*/  ISETP.NE.U32.AND P4, PT, RZ, UR12, PT ;  /* 0x0000000cff007c0c */ /* 0x000fc8000bf85070 */
[----:B------:R-:W-:-:S13]  /*2290*/  ISETP.NE.AND.EX P4, PT, RZ, UR13, PT, P4 ;  /* 0x0000000dff007c0c */ /* 0x000fda000bf85340 */
[----:B------:R-:W-:Y:S05]  /*22a0*/  @P4 BRA `(.L_x_24571) ;  /* 0x0000000000084947 */ /* 0x000fea0003800000 */
[----:B------:R-:W-:Y:S05]  /*22b0*/  @P0 BRA `(.L_x_24572) ;  /* 0x0000000000140947 */ /* 0x000fea0003800000 */
[----:B------:R-:W-:Y:S05]  /*22c0*/  BRA `(.L_x_24573) ;  /* 0x0000000000147947 */ /* 0x000fea0003800000 */
.L_x_24571:
[----:B-----5:R-:W-:Y:S01]  /*22d0*/  FADD.FTZ R101, R73, R101 ;  /* 0x0000006549657221 */ /* 0x020fe20000010000 */
[----:B------:R-:W-:Y:S06]  /*22e0*/  BRA `(.L_x_24572) ;  /* 0x0000000000087947 */ /* 0x000fec0003800000 */
.L_x_24570:
[----:B-----5:R-:W-:-:S04]  /*22f0*/  FADD.FTZ R101, R69, R101 ;  /* 0x0000006545657221 */ /* 0x020fc80000010000 */
[----:B------:R-:W-:-:S07]  /*2300*/  @P2 FADD.FTZ R101, R73, R101 ;  /* 0x0000006549652221 */ /* 0x000fce0000010000 */
.L_x_24572:
[----:B-----5:R-:W-:-:S07]  /*2310*/  MOV R81, R101 ;  /* 0x0000006500517202 */ /* 0x020fce0000000f00 */
.L_x_24573:
[----:B------:R-:W-:Y:S05]  /*2320*/  @P3 BRA `(.L_x_24574) ;  /* 0x00000000001c3947 */ /* 0x000fea0003800000 */
[----:B------:R-:W-:-:S04]  /*2330*/  ISETP.NE.U32.AND P4, PT, RZ, UR12, PT ;  /* 0x0000000cff007c0c */ /* 0x000fc8000bf85070 */
[----:B------:R-:W-:-:S13]  /*2340*/  ISETP.NE.AND.EX P4, PT, RZ, UR13, PT, P4 ;  /* 0x0000000dff007c0c */ /* 0x000fda000bf85340 */
[----:B------:R-:W-:Y:S05]  /*2350*/  @P4 BRA `(.L_x_24575) ;  /* 0x0000000000084947 */ /* 0x000fea0003800000 */
[----:B------:R-:W-:Y:S05]  /*2360*/  @P0 BRA `(.L_x_24576) ;  /* 0x0000000000140947 */ /* 0x000fea0003800000 */
[----:B------:R-:W-:Y:S05]  /*2370*/  BRA `(.L_x_24577) ;  /* 0x0000000000147947 */ /* 0x000fea0003800000 */
.L_x_24575:
[----:B-----5:R-:W-:Y:S01]  /*2380*/  FADD.FTZ R102, R74, R102 ;  /* 0x000000664a667221 */ /* 0x020fe20000010000 */
[----:B------:R-:W-:Y:S06]  /*2390*/  BRA `(.L_x_24576) ;  /* 0x0000000000087947 */ /* 0x000fec0003800000 */
.L_x_24574:
[----:B-----5:R-:W-:-:S04]  /*23a0*/  FADD.FTZ R102, R70, R102 ;  /* 0x0000006646667221 */ /* 0x020fc80000010000 */
[----:B------:R-:W-:-:S07]  /*23b0*/  @P2 FADD.FTZ R102, R74, R102 ;  /* 0x000000664a662221 */ /* 0x000fce0000010000 */
.L_x_24576:
[----:B-----5:R-:W-:-:S07]  /*23c0*/  MOV R82, R102 ;  /* 0x0000006600527202 */ /* 0x020fce0000000f00 */
.L_x_24577:
[----:B------:R-:W-:Y:S05]  /*23d0*/  @P3 BRA `(.L_x_24578) ;  /* 0x00000000001c3947 */ /* 0x000fea0003800000 */
[----:B------:R-:W-:-:S04]  /*23e0*/  ISETP.NE.U32.AND P2, PT, RZ, UR12, PT ;  /* 0x0000000cff007c0c */ /* 0x000fc8000bf45070 */
[----:B------:R-:W-:-:S13]  /*23f0*/  ISETP.NE.AND.EX P2, PT, RZ, UR13, PT, P2 ;  /* 0x0000000dff007c0c */ /* 0x000fda000bf45320 */
[----:B------:R-:W-:Y:S05]  /*2400*/  @P2 BRA `(.L_x_24579) ;  /* 0x0000000000082947 */ /* 0x000fea0003800000 */
[----:B------:R-:W-:Y:S05]  /*2410*/  @P0 BRA `(.L_x_24580) ;  /* 0x0000000000140947 */ /* 0x000fea0003800000 */
[----:B------:R-:W-:Y:S05]  /*2420*/  BRA `(.L_x_24581) ;  /* 0x0000000000147947 */ /* 0x000fea0003800000 */
.L_x_24579:
[----:B-----5:R-:W-:Y:S01]  /*2430*/  FADD.FTZ R103, R75, R103 ;  /* 0x000000674b677221 */ /* 0x020fe20000010000 */
[----:B------:R-:W-:Y:S06]  /*2440*/  BRA `(.L_x_24580) ;  /* 0x0000000000087947 */ /* 0x000fec0003800000 */
.L_x_24578:
[----:B-----5:R-:W-:-:S04]  /*2450*/  FADD.FTZ R103, R71, R103 ;  /* 0x0000006747677221 */ /* 0x020fc80000010000 */
[----:B------:R-:W-:-:S07]  /*2460*/  @P2 FADD.FTZ R103, R75, R103 ;  /* 0x000000674b672221 */ /* 0x000fce0000010000 */
.L_x_24580:
[----:B-----5:R-:W-:-:S07]  /*2470*/  MOV R83, R103 ;  /* 0x0000006700537202 */ /* 0x020fce0000000f00 */
.L_x_24581:
[----:B------:R-:W0:Y:S02]  /*2480*/  @P0 LDC.64 R112, c[0x0][0x238] ;  /* 0x00008e00ff700b82 */ /* 0x000e240000000a00 */
[----:B0-----:R-:W-:-:S04]  /*2490*/  @P0 LEA R112, P2, R115, R112, 0x4 ;  /* 0x0000007073700211 */ /* 0x001fc800078420ff */
[C---:B------:R-:W-:Y:S02]  /*24a0*/  @P0 LEA.HI.X R113, R115.reuse, R113, RZ, 0x4, P2 ;  /* 0x0000007173710211 */ /* 0x040fe400010f24ff */
[----:B------:R-:W-:-:S03]  /*24b0*/  IADD3 R115, R115, 0x100, RZ ;  /* 0x0000010073737810 */ /* 0x000fc60007ffe0ff */
[----:B------:R0:W-:Y:S04]  /*24c0*/  @P0 STG.E.128 desc[UR4][R112.64], R80 ;  /* 0x0000005070000986 */ /* 0x0001e8000c101d04 */
.L_x_24565:
[----:B------:R-:W-:Y:S05]  /*24d0*/  BSYNC B0 ;  /* 0x0000000000007941 */ /* 0x000fea0003800000 */
.L_x_24564:
        /* <DEDUP_REMOVED lines=24> */
.L_x_24585:
[----:B-----5:R-:W-:Y:S01]  /*2660*/  FADD.FTZ R104, R72, R104 ;  /* 0x0000006848687221 */ /* 0x020fe20000010000 */
[----:B------:R-:W-:Y:S06]  /*2670*/  BRA `(.L_x_24586) ;  /* 0x0000000000087947 */ /* 0x000fec0003800000 */
.L_x_24584:
[----:B-----5:R-:W-:-:S04]  /*2680*/  FADD.FTZ R104, R68, R104 ;  /* 0x0000006844687221 */ /* 0x020fc80000010000 */
[----:B------:R-:W-:-:S07]  /*2690*/  @P2 FADD.FTZ R104, R72, R104 ;  /* 0x0000006848682221 */ /* 0x000fce0000010000 */
.L_x_24586:
[----:B-----5:R-:W-:-:S07]  /*26a0*/  MOV R80, R104 ;  /* 0x0000006800507202 */ /* 0x020fce0000000f00 */
.L_x_24587:
[----:B------:R-:W-:Y:S05]  /*26b0*/  @P3 BRA `(.L_x_24588) ;  /* 0x00000000001c3947 */ /* 0x000fea0003800000 */
[----:B------:R-:W-:-:S04]  /*26c0*/  ISETP.NE.U32.AND P4, PT, RZ, UR12, PT ;  /* 0x0000000cff007c0c */ /* 0x000fc8000bf85070 */
[----:B------:R-:W-:-:S13]  /*26d0*/  ISETP.NE.AND.EX P4, PT, RZ, UR13, PT, P4 ;  /* 0x0000000dff007c0c */ /* 0x000fda000bf85340 */
[----:B------:R-:W-:Y:S05]  /*26e0*/  @P4 BRA `(.L_x_24589) ;  /* 0x0000000000084947 */ /* 0x000fea0003800000 */
[----:B------:R-:W-:Y:S05]  /*26f0*/  @P0 BRA `(.L_x_24590) ;  /* 0x0000000000140947 */ /* 0x000fea0003800000 */
[----:B------:R-:W-:Y:S05]  /*2700*/  BRA `(.L_x_24591) ;  /* 0x0000000000147947 */ /* 0x000fea0003800000 */
.L_x_24589:
[----:B-----5:R-:W-:Y:S01]  /*2710*/  FADD.FTZ R105, R73, R105 ;  /* 0x0000006949697221 */ /* 0x020fe20000010000 */
[----:B------:R-:W-:Y:S06]  /*2720*/  BRA `(.L_x_24590) ;  /* 0x0000000000087947 */ /* 0x000fec0003800000 */
.L_x_24588:
[----:B-----5:R-:W-:-:S04]  /*2730*/  FADD.FTZ R105, R69, R105 ;  /* 0x0000006945697221 */ /* 0x020fc80000010000 */
[----:B------:R-:W-:-:S07]  /*2740*/  @P2 FADD.FTZ R105, R73, R105 ;  /* 0x0000006949692221 */ /* 0x000fce0000010000 */
.L_x_24590:
[----:B-----5:R-:W-:-:S07]  /*2750*/  MOV R81, R105 ;  /* 0x0000006900517202 */ /* 0x020fce0000000f00 */
.L_x_24591:
[----:B------:R-:W-:Y:S05]  /*2760*/  @P3 BRA `(.L_x_24592) ;  /* 0x00000000001c3947 */ /* 0x000fea0003800000 */
[----:B------:R-:W-:-:S04]  /*2770*/  ISETP.NE.U32.AND P4, PT, RZ, UR12, PT ;  /* 0x0000000cff007c0c */ /* 0x000fc8000bf85070 */
[----:B------:R-:W-:-:S13]  /*2780*/  ISETP.NE.AND.EX P4, PT, RZ, UR13, PT, P4 ;  /* 0x0000000dff007c0c */ /* 0x000fda000bf85340 */
[----:B------:R-:W-:Y:S05]  /*2790*/  @P4 BRA `(.L_x_24593) ;  /* 0x0000000000084947 */ /* 0x000fea0003800000 */
[----:B------:R-:W-:Y:S05]  /*27a0*/  @P0 BRA `(.L_x_24594) ;  /* 0x0000000000140947 */ /* 0x000fea0003800000 */
[----:B------:R-:W-:Y:S05]  /*27b0*/  BRA `(.L_x_24595) ;  /* 0x0000000000147947 */ /* 0x000fea0003800000 */
.L_x_24593:
[----:B-----5:R-:W-:Y:S01]  /*27c0*/  FADD.FTZ R106, R74, R106 ;  /* 0x0000006a4a6a7221 */ /* 0x020fe20000010000 */
[----:B------:R-:W-:Y:S06]  /*27d0*/  BRA `(.L_x_24594) ;  /* 0x0000000000087947 */ /* 0x000fec0003800000 */
.L_x_24592:
[----:B-----5:R-:W-:-:S04]  /*27e0*/  FADD.FTZ R106, R70, R106 ;  /* 0x0000006a466a7221 */ /* 0x020fc80000010000 */
[----:B------:R-:W-:-:S07]  /*27f0*/  @P2 FADD.FTZ R106, R74, R106 ;  /* 0x0000006a4a6a2221 */ /* 0x000fce0000010000 */
.L_x_24594:
[----:B-----5:R-:W-:-:S07]  /*2800*/  MOV R82, R106 ;  /* 0x0000006a00527202 */ /* 0x020fce0000000f00 */
.L_x_24595:
[----:B------:R-:W-:Y:S05]  /*2810*/  @P3 BRA `(.L_x_24596) ;  /* 0x00000000001c3947 */ /* 0x000fea0003800000 */
[----:B------:R-:W-:-:S04]  /*2820*/  ISETP.NE.U32.AND P2, PT, RZ, UR12, PT ;  /* 0x0000000cff007c0c */ /* 0x000fc8000bf45070 */
[----:B------:R-:W-:-:S13]  /*2830*/  ISETP.NE.AND.EX P2, PT, RZ, UR13, PT, P2 ;  /* 0x0000000dff007c0c */ /* 0x000fda000bf45320 */
[----:B------:R-:W-:Y:S05]  /*2840*/  @P2 BRA `(.L_x_24597) ;  /* 0x0000000000082947 */ /* 0x000fea0003800000 */
[----:B------:R-:W-:Y:S05]  /*2850*/  @P0 BRA `(.L_x_24598) ;  /* 0x0000000000140947 */ /* 0x000fea0003800000 */
[----:B------:R-:W-:Y:S05]  /*2860*/  BRA `(.L_x_24599) ;  /* 0x0000000000147947 */ /* 0x000fea0003800000 */
.L_x_24597:
[----:B-----5:R-:W-:Y:S01]  /*2870*/  FADD.FTZ R107, R75, R107 ;  /* 0x0000006b4b6b7221 */ /* 0x020fe20000010000 */
[----:B------:R-:W-:Y:S06]  /*2880*/  BRA `(.L_x_24598) ;  /* 0x0000000000087947 */ /* 0x000fec0003800000 */
.L_x_24596:
[----:B-----5:R-:W-:-:S04]  /*2890*/  FADD.FTZ R107, R71, R107 ;  /* 0x0000006b476b7221 */ /* 0x020fc80000010000 */
[----:B------:R-:W-:-:S07]  /*28a0*/  @P2 FADD.FTZ R107, R75, R107 ;  /* 0x0000006b4b6b2221 */ /* 0x000fce0000010000 */
.L_x_24598:
[----:B-----5:R-:W-:-:S07]  /*28b0*/  MOV R83, R107 ;  /* 0x0000006b00537202 */ /* 0x020fce0000000f00 */
.L_x_24599:
[----:B------:R-:W0:Y:S02]  /*28c0*/  @P0 LDC.64 R112, c[0x0][0x238] ;  /* 0x00008e00ff700b82 */ /* 0x000e240000000a00 */
[----:B0-----:R-:W-:-:S04]  /*28d0*/  @P0 LEA R112, P2, R115, R112, 0x4 ;  /* 0x0000007073700211 */ /* 0x001fc800078420ff */
[C---:B------:R-:W-:Y:S02]  /*28e0*/  @P0 LEA.HI.X R113, R115.reuse, R113, RZ, 0x4, P2 ;  /* 0x0000007173710211 */ /* 0x040fe400010f24ff */
[----:B------:R-:W-:-:S03]  /*28f0*/  IADD3 R115, R115, 0x100, RZ ;  /* 0x0000010073737810 */ /* 0x000fc60007ffe0ff */
[----:B------:R0:W-:Y:S04]  /*2900*/  @P0 STG.E.128 desc[UR4][R112.64], R80 ;  /* 0x0000005070000986 */ /* 0x0001e8000c101d04 */
.L_x_24583:
[----:B------:R-:W-:Y:S05]  /*2910*/  BSYNC B0 ;  /* 0x0000000000007941 */ /* 0x000fea0003800000 */
.L_x_24582:
        /* <DEDUP_REMOVED lines=24> */
.L_x_24603:
[----:B-----5:R-:W-:Y:S01]  /*2aa0*/  FADD.FTZ R108, R72, R108 ;  /* 0x0000006c486c7221 */ /* 0x020fe20000010000 */
[----:B------:R-:W-:Y:S06]  /*2ab0*/  BRA `(.L_x_24604) ;  /* 0x0000000000087947 */ /* 0x000fec0003800000 */
.L_x_24602:
[----:B-----5:R-:W-:-:S04]  /*2ac0*/  FADD.FTZ R108, R68, R108 ;  /* 0x0000006c446c7221 */ /* 0x020fc80000010000 */
[----:B------:R-:W-:-:S07]  /*2ad0*/  @P2 FADD.FTZ R108, R72, R108 ;  /* 0x0000006c486c2221 */ /* 0x000fce0000010000 */
.L_x_24604:
[----:B-----5:R-:W-:-:S07]  /*2ae0*/  MOV R80, R108 ;  /* 0x0000006c00507202 */ /* 0x020fce0000000f00 */
.L_x_24605:
[----:B------:R-:W-:Y:S05]  /*2af0*/  @P3 BRA `(.L_x_24606) ;  /* 0x00000000001c3947 */ /* 0x000fea0003800000 */
[----:B------:R-:W-:-:S04]  /*2b00*/  ISETP.NE.U32.AND P4, PT, RZ, UR12, PT ;  /* 0x0000000cff007c0c */ /* 0x000fc8000bf85070 */
[----:B------:R-:W-:-:S13]  /*2b10*/  ISETP.NE.AND.EX P4, PT, RZ, UR13, PT, P4 ;  /* 0x0000000dff007c0c */ /* 0x000fda000bf85340 */
[----:B------:R-:W-:Y:S05]  /*2b20*/  @P4 BRA `(.L_x_24607) ;  /* 0x0000000000084947 */ /* 0x000fea0003800000 */
[----:B------:R-:W-:Y:S05]  /*2b30*/  @P0 BRA `(.L_x_24608) ;  /* 0x0000000000140947 */ /* 0x000fea0003800000 */
[----:B------:R-:W-:Y:S05]  /*2b40*/  BRA `(.L_x_24609) ;  /* 0x0000000000147947 */ /* 0x000fea0003800000 */
.L_x_24607:
[----:B-----5:R-:W-:Y:S01]  /*2b50*/  FADD.FTZ R109, R73, R109 ;  /* 0x0000006d496d7221 */ /* 0x020fe20000010000 */
[----:B------:R-:W-:Y:S06]  /*2b60*/  BRA `(.L_x_24608) ;  /* 0x0000000000087947 */ /* 0x000fec0003800000 */
.L_x_24606:
[----:B-----5:R-:W-:-:S04]  /*2b70*/  FADD.FTZ R109, R69, R109 ;  /* 0x0000006d456d7221 */ /* 0x020fc80000010000 */
[----:B------:R-:W-:-:S07]  /*2b80*/  @P2 FADD.FTZ R109, R73, R109 ;  /* 0x0000006d496d2221 */ /* 0x000fce0000010000 */
.L_x_24608:
[----:B-----5:R-:W-:-:S07]  /*2b90*/  MOV R81, R109 ;  /* 0x0000006d00517202 */ /* 0x020fce0000000f00 */
.L_x_24609:
[----:B------:R-:W-:Y:S05]  /*2ba0*/  @P3 BRA `(.L_x_24610) ;  /* 0x00000000001c3947 */ /* 0x000fea0003800000 */
[----:B------:R-:W-:-:S04]  /*2bb0*/  ISETP.NE.U32.AND P4, PT, RZ, UR12, PT ;  /* 0x0000000cff007c0c */ /* 0x000fc8000bf85070 */
[----:B------:R-:W-:-:S13]  /*2bc0*/  ISETP.NE.AND.EX P4, PT, RZ, UR13, PT, P4 ;  /* 0x0000000dff007c0c */ /* 0x000fda000bf85340 */
[----:B------:R-:W-:Y:S05]  /*2bd0*/  @P4 BRA `(.L_x_24611) ;  /* 0x0000000000084947 */ /* 0x000fea0003800000 */
[----:B------:R-:W-:Y:S05]  /*2be0*/  @P0 BRA `(.L_x_24612) ;  /* 0x0000000000140947 */ /* 0x000fea0003800000 */
[----:B------:R-:W-:Y:S05]  /*2bf0*/  BRA `(.L_x_24613) ;  /* 0x0000000000147947 */ /* 0x000fea0003800000 */
.L_x_24611:
[----:B-----5:R-:W-:Y:S01]  /*2c00*/  FADD.FTZ R110, R74, R110 ;  /* 0x0000006e4a6e7221 */ /* 0x020fe20000010000 */
[----:B------:R-:W-:Y:S06]  /*2c10*/  BRA `(.L_x_24612) ;  /* 0x0000000000087947 */ /* 0x000fec0003800000 */
.L_x_24610:
[----:B-----5:R-:W-:-:S04]  /*2c20*/  FADD.FTZ R110, R70, R110 ;  /* 0x0000006e466e7221 */ /* 0x020fc80000010000 */
[----:B------:R-:W-:-:S07]  /*2c30*/  @P2 FADD.FTZ R110, R74, R110 ;  /* 0x0000006e4a6e2221 */ /* 0x000fce0000010000 */
.L_x_24612:
[----:B-----5:R-:W-:-:S07]  /*2c40*/  MOV R82, R110 ;  /* 0x0000006e00527202 */ /* 0x020fce0000000f00 */
.L_x_24613:
[----:B------:R-:W-:Y:S05]  /*2c50*/  @P3 BRA `(.L_x_24614) ;  /* 0x00000000001c3947 */ /* 0x000fea0003800000 */
[----:B------:R-:W-:-:S04]  /*2c60*/  ISETP.NE.U32.AND P2, PT, RZ, UR12, PT ;  /* 0x0000000cff007c0c */ /* 0x000fc8000bf45070 */
[----:B------:R-:W-:-:S13]  /*2c70*/  ISETP.NE.AND.EX P2, PT, RZ, UR13, PT, P2 ;  /* 0x0000000dff007c0c */ /* 0x000fda000bf45320 */
[----:B------:R-:W-:Y:S05]  /*2c80*/  @P2 BRA `(.L_x_24615) ;  /* 0x0000000000082947 */ /* 0x000fea0003800000 */
[----:B------:R-:W-:Y:S05]  /*2c90*/  @P0 BRA `(.L_x_24616) ;  /* 0x0000000000140947 */ /* 0x000fea0003800000 */
[----:B------:R-:W-:Y:S05]  /*2ca0*/  BRA `(.L_x_24617) ;  /* 0x0000000000147947 */ /* 0x000fea0003800000 */
.L_x_24615:
[----:B-----5:R-:W-:Y:S01]  /*2cb0*/  FADD.FTZ R111, R75, R111 ;  /* 0x0000006f4b6f7221 */ /* 0x020fe20000010000 */
[----:B------:R-:W-:Y:S06]  /*2cc0*/  BRA `(.L_x_24616) ;  /* 0x0000000000087947 */ /* 0x000fec0003800000 */
.L_x_24614:
[----:B-----5:R-:W-:-:S04]  /*2cd0*/  FADD.FTZ R111, R71, R111 ;  /* 0x0000006f476f7221 */ /* 0x020fc80000010000 */
[----:B------:R-:W-:-:S07]  /*2ce0*/  @P2 FADD.FTZ R111, R75, R111 ;  /* 0x0000006f4b6f2221 */ /* 0x000fce0000010000 */
.L_x_24616:
[----:B-----5:R-:W-:-:S07]  /*2cf0*/  MOV R83, R111 ;  /* 0x0000006f00537202 */ /* 0x020fce0000000f00 */
.L_x_24617:
[----:B------:R-:W0:Y:S02]  /*2d00*/  @P0 LDC.64 R112, c[0x0][0x238] ;  /* 0x00008e00ff700b82 */ /* 0x000e240000000a00 */
[----:B0-----:R-:W-:-:S04]  /*2d10*/  @P0 LEA R112, P2, R115, R112, 0x4 ;  /* 0x0000007073700211 */ /* 0x001fc800078420ff */
[----:B------:R-:W-:-:S05]  /*2d20*/  @P0 LEA.HI.X R113, R115, R113, RZ, 0x4, P2 ;  /* 0x0000007173710211 */ /* 0x000fca00010f24ff */
[----:B------:R0:W-:Y:S04]  /*2d30*/  @P0 STG.E.128 desc[UR4][R112.64], R80 ;  /* 0x0000005070000986 */ /* 0x0001e8000c101d04 */
.L_x_24601:
[----:B------:R-:W-:Y:S05]  /*2d40*/  BSYNC B0 ;  /* 0x0000000000007941 */ /* 0x000fea0003800000 */
.L_x_24600:
[----:B0---45:R-:W-:Y:S01]  /*2d50*/  FADD.FTZ R112, RZ, R76 ;  /* 0x0000004cff707221 */ /* 0x031fe20000010000 */
        /* <DEDUP_REMOVED lines=139> */
.L_x_24646:
        /* <DEDUP_REMOVED lines=14> */
[----:B0-----:R-:W-:Y:S01]  /*36f0*/  HFMA2.MMA R125, -RZ, RZ, 0, 0 ;  /* 0x00000000ff7d7435 */ /* 0x001fe200000001ff */
[----:B------:R-:W-:Y:S01]  /*3700*/  @!P2 IADD3 R121, R122, R121, RZ ;  /* 0x000000797a79a210 */ /* 0x000fe20007ffe0ff */
[----:B------:R-:W-:Y:S04]  /*3710*/  BAR.SYNC.DEFER_BLOCKING 0x0 ;  /* 0x0000000000007b1d */ /* 0x000fe80000010000 */
[----:B------:R-:W-:Y:S02]  /*3720*/  @!P2 MOV R125, R2 ;  /* 0x00000002007da202 */ /* 0x000fe40000000f00 */
[----:B------:R-:W-:Y:S03]  /*3730*/  BSSY B0, `(.L_x_24619) ;  /* 0x0000059000007945 */ /* 0x000fe60003800000 */
[----:B------:R-:W0:Y:S01]  /*3740*/  SHFL.DOWN PT, R124, R125, 0x4, 0x1f ;  /* 0x08801f007d7c7f89 */ /* 0x000e2200000e0000 */
[----:B----4-:R-:W-:-:S04]  /*3750*/  @!P2 LEA R112, R113, R112, 0x18 ;  /* 0x000000707170a211 */ /* 0x010fc800078ec0ff */
[----:B------:R-:W-:Y:S02]  /*3760*/  @!P2 LEA R121, R121, R112, 0x3 ;  /* 0x000000707979a211 */ /* 0x000fe400078e18ff */
[----:B------:R-:W-:Y:S02]  /*3770*/  CS2R R112, SRZ ;  /* 0x0000000000707805 */ /* 0x000fe4000001ff00 */
[-C--:B0-----:R-:W-:Y:S02]  /*3780*/  IADD3 R114, R124, R125.reuse, RZ ;  /* 0x0000007d7c727210 */ /* 0x081fe40007ffe0ff */
[----:B------:R-:W-:Y:S02]  /*3790*/  I2FP.F32.S32 R124, R124 ;  /* 0x0000007c007c7245 */ /* 0x000fe40000201400 */
[----:B------:R0:W4:Y:S01]  /*37a0*/  @!P2 LDS.64 R112, [R121] ;  /* 0x000000007970a984 */ /* 0x0001220000000a00 */
[----:B------:R-:W-:Y:S02]  /*37b0*/  PLOP3.LUT P2, PT, PT, PT, UP0, 0x40, 0x0 ;  /* 0x000000000000781c */ /* 0x000fe40003f4e808 */
[----:B0-----:R-:W-:Y:S01]  /*37c0*/  I2FP.F32.S32 R121, R125 ;  /* 0x0000007d00797245 */ /* 0x001fe20000201400 */
[----:B----4-:R-:W0:Y:S02]  /*37d0*/  SHFL.DOWN PT, R123, R112, 0x4, 0x1f ;  /* 0x08801f00707b7f89 */ /* 0x010e2400000e0000 */
        /* <DEDUP_REMOVED lines=8> */
[----:B------:R-:W4:Y:S02]  /*3860*/  MUFU.RCP R123, R121 ;  /* 0x00000079007b7308 */ /* 0x000f240000001000 */
[C---:B----4-:R-:W-:Y:S01]  /*3870*/  FMUL.FTZ R124, R123.reuse, R124 ;  /* 0x0000007c7b7c7220 */ /* 0x050fe20000410000 */
[----:B0-----:R-:W-:Y:S02]  /*3880*/  FADD.FTZ R112, R112, R113 ;  /* 0x0000007170707221 */ /* 0x001fe40000010000 */
[----:B------:R-:W0:Y:S02]  /*3890*/  SHFL.DOWN PT, R113, R114, 0x2, 0x1f ;  /* 0x08401f0072717f89 */ /* 0x000e2400000e0000 */
[----:B------:R-:W-:-:S02]  /*38a0*/  FFMA.FTZ R122, R123, R122, R112 ;  /* 0x0000007a7b7a7223 */ /* 0x000fc40000010070 */
[----:B------:R-:W4:Y:S01]  /*38b0*/  SHFL.DOWN PT, R123, R124, 0x2, 0x1f ;  /* 0x08401f007c7b7f89 */ /* 0x000f2200000e0000 */
[-C--:B0-----:R-:W-:Y:S02]  /*38c0*/  IADD3 R112, R114, R113.reuse, RZ ;  /* 0x0000007172707210 */ /* 0x081fe40007ffe0ff */
[----:B------:R-:W-:Y:S01]  /*38d0*/  I2FP.F32.S32 R113, R113 ;  /* 0x0000007100717245 */ /* 0x000fe20000201400 */
[----:B----4-:R-:W-:-:S04]  /*38e0*/  FADD.FTZ R125, R124, -R123 ;  /* 0x8000007b7c7d7221 */ /* 0x010fc80000010000 */
        /* <DEDUP_REMOVED lines=12> */
[----:B------:R-:W4:Y:S01]  /*39b0*/  SHFL.DOWN PT, R123, R124, 0x1, 0x1f ;  /* 0x08201f007c7b7f89 */ /* 0x000f2200000e0000 */
[-C--:B0-----:R-:W-:Y:S02]  /*39c0*/  IADD3 R121, R112, R125.reuse, RZ ;  /* 0x0000007d70797210 */ /* 0x081fe40007ffe0ff */
[----:B------:R-:W-:-:S02]  /*39d0*/  I2FP.F32.S32 R125, R125 ;  /* 0x0000007d007d7245 */ /* 0x000fc40000201400 */
[----:B------:R-:W-:Y:S01]  /*39e0*/  I2FP.F32.S32 R121, R121 ;  /* 0x0000007900797245 */ /* 0x000fe20000201400 */
[----:B----4-:R-:W-:Y:S02]  /*39f0*/  FADD.FTZ R112, R124, -R123 ;  /* 0x8000007b7c707221 */ /* 0x010fe40000010000 */
[-C--:B------:R-:W-:Y:S02]  /*3a00*/  FMUL.FTZ R123, R123, R125.reuse ;  /* 0x0000007d7b7b7220 */ /* 0x080fe40000410000 */
[----:B------:R-:W-:Y:S01]  /*3a10*/  FMUL.FTZ R122, R112, R112 ;  /* 0x00000070707a7220 */ /* 0x000fe20000410000 */
[----:B------:R-:W0:Y:S01]  /*3a20*/  MUFU.RCP R121, R121 ;  /* 0x0000007900797308 */ /* 0x000e220000001000 */
[C---:B------:R-:W-:Y:S02]  /*3a30*/  FFMA.FTZ R112, R113.reuse, R124, R123 ;  /* 0x0000007c71707223 */ /* 0x040fe4000001007b */
[----:B------:R-:W-:Y:S02]  /*3a40*/  FMUL.FTZ R122, R113, R122 ;  /* 0x0000007a717a7220 */ /* 0x000fe40000410000 */
[----:B------:R-:W4:Y:S02]  /*3a50*/  SHFL.DOWN PT, R113, R114, 0x1, 0x1f ;  /* 0x08201f0072717f89 */ /* 0x000f2400000e0000 */
[----:B------:R-:W-:Y:S01]  /*3a60*/  FMUL.FTZ R122, R122, R125 ;  /* 0x0000007d7a7a7220 */ /* 0x000fe20000410000 */
[----:B0-----:R-:W-:-:S06]  /*3a70*/  FMUL.FTZ R123, R121, R112 ;  /* 0x00000070797b7220 */ /* 0x001fcc0000410000 */
[----:B------:R-:W0:Y:S01]  /*3a80*/  SHFL.IDX PT, R123, R123, RZ, 0x1f ;  /* 0x00001fff7b7b7589 */ /* 0x000e2200000e0000 */
[----:B----4-:R-:W-:Y:S02]  /*3a90*/  FADD.FTZ R124, R114, R113 ;  /* 0x00000071727c7221 */ /* 0x010fe40000010000 */
[----:B------:R-:W4:Y:S02]  /*3aa0*/  LDC R113, c[0x0][0x2d8] ;  /* 0x0000b600ff717b82 */ /* 0x000f240000000800 */
[----:B------:R-:W-:-:S06]  /*3ab0*/  FFMA.FTZ R124, R121, R122, R124 ;  /* 0x0000007a797c7223 */ /* 0x000fcc000001007c */
[----:B------:R-:W4:Y:S01]  /*3ac0*/  SHFL.IDX PT, R124, R124, RZ, 0x1f ;  /* 0x00001fff7c7c7589 */ /* 0x000f2200000e0000 */
[----:B0-----:R-:W-:-:S05]  /*3ad0*/  FMUL.FTZ R112, R123, R123 ;  /* 0x0000007b7b707220 */ /* 0x001fca0000410000 */
[----:B------:R-:W-:Y:S02]  /*3ae0*/  FSEL R112, R112, RZ, !P2 ;  /* 0x000000ff70707208 */ /* 0x000fe40005000000 */
[----:B------:R-:W-:Y:S01]  /*3af0*/  LOP3.LUT P2, RZ, R115, 0x1f, R0, 0xf8, !PT ;  /* 0x0000001f73ff7812 */ /* 0x000fe2000784f800 */
[----:B----4-:R-:W-:-:S04]  /*3b00*/  FFMA.FTZ R113, R124, UR6, R113 ;  /* 0x000000067c717c23 */ /* 0x010fc80008010071 */
[----:B------:R-:W-:-:S08]  /*3b10*/  FADD.FTZ R122, R113, R112 ;  /* 0x00000070717a7221 */ /* 0x000fd00000010000 */
[----:B------:R-:W0:Y:S01]  /*3b20*/  @!P2 LDC.64 R114, c[0x0][0x250] ;  /* 0x00009400ff72ab82 */ /* 0x000e220000000a00 */
[----:B------:R-:W4:Y:S07]  /*3b30*/  MUFU.RSQ R122, R122 ;  /* 0x0000007a007a7308 */ /* 0x000f2e0000001400 */
[----:B------:R-:W5:Y:S01]  /*3b40*/  @!P2 LDC.64 R112, c[0x0][0x258] ;  /* 0x00009600ff70ab82 */ /* 0x000f620000000a00 */
[----:B0-----:R-:W-:-:S05]  /*3b50*/  @!P2 IMAD.WIDE R114, R116, 0x4, R114 ;  /* 0x000000047472a825 */ /* 0x001fca00078e0272 */
[----:B------:R0:W-:Y:S01]  /*3b60*/  @!P2 STG.E desc[UR4][R114.64], R123 ;  /* 0x0000007b7200a986 */ /* 0x0001e2000c101904 */
[----:B-----5:R-:W-:-:S05]  /*3b70*/  @!P2 IMAD.WIDE R112, R116, 0x4, R112 ;  /* 0x000000047470a825 */ /* 0x020fca00078e0270 */
[----:B----4-:R0:W-:Y:S01]  /*3b80*/  @!P2 STG.E desc[UR4][R112.64], R122 ;  /* 0x0000007a7000a986 */ /* 0x0101e2000c101904 */
[----:B------:R-:W-:-:S04]  /*3b90*/  PLOP3.LUT P2, PT, PT, PT, UP0, 0x40, 0x0 ;  /* 0x000000000000781c */ /* 0x000fc80003f4e808 */
[----:B------:R-:W-:Y:S01]  /*3ba0*/  FSEL R121, R123, RZ, P2 ;  /* 0x000000ff7b797208 */ /* 0x000fe20001000000 */
[----:B------:R-:W-:Y:S08]  /*3bb0*/  @!P1 BRA `(.L_x_24620) ;  /* 0x0000000000409947 */ /* 0x000ff00003800000 */
[----:B------:R-:W4:Y:S01]  /*3bc0*/  LDC.64 R124, c[0x0][0x2b8] ;  /* 0x0000ae00ff7c7b82 */ /* 0x000f220000000a00 */
        /* <DEDUP_REMOVED lines=12> */
[C---:B----4-:R-:W-:Y:S01]  /*3c90*/  IMAD.WIDE.U32 R124, R120.reuse, 0x10, R124 ;  /* 0x00000010787c7825 */ /* 0x050fe200078e007c */
[----:B------:R-:W-:-:S04]  /*3ca0*/  IADD3 R120, R120, 0x100, RZ ;  /* 0x0000010078787810 */ /* 0x000fc80007ffe0ff */
[----:B------:R4:W-:Y:S03]  /*3cb0*/  STG.E.128 desc[UR4][R124.64], R112 ;  /* 0x000000707c007986 */ /* 0x0009e6000c101d04 */
.L_x_24620:
[----:B------:R-:W-:Y:S05]  /*3cc0*/  BSYNC B0 ;  /* 0x0000000000007941 */ /* 0x000fea0003800000 */
.L_x_24619:
[----:B------:R-:W-:Y:S01]  /*3cd0*/  ISETP.GE.U32.AND P2, PT, R117, 0x200, PT ;  /* 0x000002007500780c */ /* 0x000fe20003f46070 */
[----:B------:R-:W-:-:S12]  /*3ce0*/  BSSY B0, `(.L_x_24621) ;  /* 0x0000012000007945 */ /* 0x000fd80003800000 */
[----:B------:R-:W-:Y:S05]  /*3cf0*/  @!P2 BRA `(.L_x_24622) ;  /* 0x000000000040a947 */ /* 0x000fea0003800000 */
[----:B----4-:R-:W4:Y:S01]  /*3d00*/  LDC.64 R124, c[0x0][0x2b8] ;  /* 0x0000ae00ff7c7b82 */ /* 0x010f220000000a00 */
        /* <DEDUP_REMOVED lines=15> */
.L_x_24622:
[----:B------:R-:W-:Y:S05]  /*3e00*/  BSYNC B0 ;  /* 0x0000000000007941 */ /* 0x000fea0003800000 */
.L_x_24621:
[----:B------:R-:W-:Y:S01]  /*3e10*/  ISETP.GE.U32.AND P2, PT, R117, 0x300, PT ;  /* 0x000003007500780c */ /* 0x000fe20003f46070 */
[----:B------:R-:W-:-:S12]  /*3e20*/  BSSY B0, `(.L_x_24623) ;  /* 0x0000012000007945 */ /* 0x000fd80003800000 */
[----:B------:R-:W-:Y:S05]  /*3e30*/  @!P2 BRA `(.L_x_24624) ;  /* 0x000000000040a947 */ /* 0x000fea0003800000 */
[----:B0---4-:R-:W0:Y:S01]  /*3e40*/  LDC.64 R124, c[0x0][0x2b8] ;  /* 0x0000ae00ff7c7b82 */ /* 0x011e220000000a00 */
[--C-:B------:R-:W-:Y:S01]  /*3e50*/  FADD.FTZ R113, R88, -R121.reuse ;  /* 0x8000007958717221 */ /* 0x100fe20000010000 */
        /* <DEDUP_REMOVED lines=14> */
.L_x_24624:
[----:B------:R-:W-:Y:S05]  /*3f40*/  BSYNC B0 ;  /* 0x0000000000007941 */ /* 0x000fea0003800000 */
.L_x_24623:
        /* <DEDUP_REMOVED lines=19> */
.L_x_24626:
[----:B------:R-:W-:Y:S05]  /*4080*/  BSYNC B0 ;  /* 0x0000000000007941 */ /* 0x000fea0003800000 */
.L_x_24625:
        /* <DEDUP_REMOVED lines=19> */
.L_x_24628:
[----:B------:R-:W-:Y:S05]  /*41c0*/  BSYNC B0 ;  /* 0x0000000000007941 */ /* 0x000fea0003800000 */
.L_x_24627:
        /* <DEDUP_REMOVED lines=19> */
.L_x_24630:
[----:B------:R-:W-:Y:S05]  /*4300*/  BSYNC B0 ;  /* 0x0000000000007941 */ /* 0x000fea0003800000 */
.L_x_24629:
        /* <DEDUP_REMOVED lines=19> */
.L_x_24632:
[----:B------:R-:W-:Y:S05]  /*4440*/  BSYNC B0 ;  /* 0x0000000000007941 */ /* 0x000fea0003800000 */
.L_x_24631:
[----:B------:R-:W-:Y:S01]  /*4450*/  ISETP.GE.U32.AND P2, PT, R117, 0x800, PT ;  /* 0x000008007500780c */ /* 0x000fe20003f46070 */
[----:B------:R-:W-:-:S12]  /*4460*/  BSSY B0, `(.L_x_24633) ;  /* 0x0000011000007945 */ /* 0x000fd80003800000 */
[----:B------:R-:W-:Y:S05]  /*4470*/  @!P2 BRA `(.L_x_24634) ;  /* 0x00000000003ca947 */ /* 0x000fea0003800000 */
[--C-:B0---4-:R-:W-:Y:S01]  /*4480*/  FADD.FTZ R113, R109, -R121.reuse ;  /* 0x800000796d717221 */ /* 0x111fe20000010000 */
[--C-:B------:R-:W-:Y:S01]  /*4490*/  FADD.FTZ R115, R108, -R121.reuse ;  /* 0x800000796c737221 */ /* 0x100fe20000010000 */
[--C-:B------:R-:W-:Y:S01]  /*44a0*/  FADD.FTZ R123, R110, -R121.reuse ;  /* 0x800000796e7b7221 */ /* 0x100fe20000010000 */
[----:B------:R-:W-:Y:S01]  /*44b0*/  FADD.FTZ R121, R111, -R121 ;  /* 0x800000796f797221 */ /* 0x000fe20000010000 */
[C---:B------:R-:W-:Y:S01]  /*44c0*/  FMUL.FTZ R114, R122.reuse, R113 ;  /* 0x000000717a727220 */ /* 0x040fe20000410000 */
[C---:B------:R-:W-:Y:S01]  /*44d0*/  FMUL.FTZ R115, R122.reuse, R115 ;  /* 0x000000737a737220 */ /* 0x040fe20000410000 */
[----:B------:R-:W0:Y:S01]  /*44e0*/  LDC.64 R112, c[0x0][0x2b8] ;  /* 0x0000ae00ff707b82 */ /* 0x000e220000000a00 */
[C---:B------:R-:W-:Y:S01]  /*44f0*/  FMUL.FTZ R123, R122.reuse, R123 ;  /* 0x0000007b7a7b7220 */ /* 0x040fe20000410000 */
[----:B------:R-:W-:Y:S01]  /*4500*/  FMUL.FTZ R122, R122, R121 ;  /* 0x000000797a7a7220 */ /* 0x000fe20000410000 */
[----:B0-----:R-:W-:-:S04]  /*4510*/  IMAD.WIDE.U32 R120, R120, 0x10, R112 ;  /* 0x0000001078787825 */ /* 0x001fc800078e0070 */
[----:B------:R-:W-:Y:S01]  /*4520*/  FFMA.FTZ R112, R64, R115, R60 ;  /* 0x0000007340707223 */ /* 0x000fe2000001003c */
[----:B------:R-:W-:Y:S01]  /*4530*/  FFMA.FTZ R113, R65, R114, R61 ;  /* 0x0000007241717223 */ /* 0x000fe2000001003d */
[----:B------:R-:W-:Y:S01]  /*4540*/  FFMA.FTZ R115, R67, R122, R63 ;  /* 0x0000007a43737223 */ /* 0x000fe2000001003f */
[----:B------:R-:W-:-:S05]  /*4550*/  FFMA.FTZ R114, R66, R123, R62 ;  /* 0x0000007b42727223 */ /* 0x000fca000001003e */
[----:B------:R0:W-:Y:S02]  /*4560*/  STG.E.128 desc[UR4][R120.64], R112 ;  /* 0x0000007078007986 */ /* 0x0001e4000c101d04 */
.L_x_24634:
[----:B------:R-:W-:Y:S05]  /*4570*/  BSYNC B0 ;  /* 0x0000000000007941 */ /* 0x000fea0003800000 */
.L_x_24633:
[----:B------:R-:W-:Y:S02]  /*4580*/  ISETP.NE.AND P2, PT, R119, RZ, PT ;  /* 0x000000ff7700720c */ /* 0x000fe40003f45270 */
[----:B------:R-:W-:Y:S02]  /*4590*/  IADD3 R116, R116, UR8, RZ ;  /* 0x0000000874747c10 */ /* 0x000fe4000fffe0ff */
[----:B0---4-:R-:W-:Y:S02]  /*45a0*/  SEL R114, RZ, 0x1, P2 ;  /* 0x00000001ff727807 */ /* 0x011fe40001000000 */
[----:B------:R-:W-:-:S13]  /*45b0*/  ISETP.GE.AND P2, PT, R116, UR9, PT ;  /* 0x0000000974007c0c */ /* 0x000fda000bf46270 */
[----:B------:R-:W-:Y:S05]  /*45c0*/  @!P2 BRA `(.L_x_24635) ;  /* 0xffffffc40054a947 */ /* 0x000fea000383ffff */
[----:B------:R-:W-:Y:S05]  /*45d0*/  EXIT ;  /* 0x000000000000794d */ /* 0x000fea0003800000 */
.L_x_24618:
[----:B------:R-:W-:Y:S01]  /*45e0*/  HFMA2.MMA R114, -RZ, RZ, 0, 5.9604644775390625e-08 ;  /* 0x00000001ff727435 */ /* 0x000fe200000001ff */
[----:B------:R-:W-:Y:S02]  /*45f0*/  MOV R121, 0x1f ;  /* 0x0000001f00797802 */ /* 0x000fe40000000f00 */
[----:B------:R-:W-:-:S08]  /*4600*/  MOV R123, 0xffffffff ;  /* 0xffffffff007b7802 */ /* 0x000fd00000000f00 */
[----:B-123--:R-:W-:Y:S05]  /*4610*/  WARPSYNC.COLLECTIVE R123, `(.L_x_24636) ;  /* 0x000000007b087348 */ /* 0x00efea0003c00000 */
[----:B------:R0:W4:Y:S02]  /*4620*/  SHFL.BFLY P6, R124, R113, R114, R121 ;  /* 0x0c000072717c7389 */ /* 0x00012400000c0079 */
[----:B01234-:R-:W-:Y:S01]  /*4630*/  ENDCOLLECTIVE ;  /* 0x000000000000791b */ /* 0x01ffe20003800000 */
.L_x_24636:
[----:B------:R-:W-:Y:S01]  /*4640*/  HFMA2.MMA R114, -RZ, RZ, 0, 1.1920928955078125e-07 ;  /* 0x00000002ff727435 */ /* 0x000fe200000001ff */
[----:B------:R-:W-:-:S05]  /*4650*/  FADD.FTZ R125, R113, R124 ;  /* 0x0000007c717d7221 */ /* 0x000fca0000010000 */
[----:B------:R-:W-:-:S07]  /*4660*/  MOV R113, R125 ;  /* 0x0000007d00717202 */ /* 0x000fce0000000f00 */
[----:B------:R-:W-:Y:S05]  /*4670*/  WARPSYNC.COLLECTIVE R123, `(.L_x_24637) ;  /* 0x000000007b087348 */ /* 0x000fea0003c00000 */
[----:B------:R0:W1:Y:S02]  /*4680*/  SHFL.BFLY P6, R124, R113, R114, R121 ;  /* 0x0c000072717c7389 */ /* 0x00006400000c0079 */
[----:B01----:R-:W-:Y:S01]  /*4690*/  ENDCOLLECTIVE ;  /* 0x000000000000791b */ /* 0x003fe20003800000 */
.L_x_24637:
[----:B------:R-:W-:Y:S01]  /*46a0*/  HFMA2.MMA R114, -RZ, RZ, 0, 2.384185791015625e-07 ;  /* 0x00000004ff727435 */ /* 0x000fe200000001ff */
[----:B------:R-:W-:-:S05]  /*46b0*/  FADD.FTZ R125, R125, R124 ;  /* 0x0000007c7d7d7221 */ /* 0x000fca0000010000 */
[----:B------:R-:W-:-:S07]  /*46c0*/  MOV R113, R125 ;  /* 0x0000007d00717202 */ /* 0x000fce0000000f00 */
[----:B------:R-:W-:Y:S05]  /*46d0*/  WARPSYNC.COLLECTIVE R123, `(.L_x_24638) ;  /* 0x000000007b087348 */ /* 0x000fea0003c00000 */
[----:B------:R0:W1:Y:S02]  /*46e0*/  SHFL.BFLY P6, R124, R113, R114, R121 ;  /* 0x0c000072717c7389 */ /* 0x00006400000c0079 */
[----:B01----:R-:W-:Y:S01]  /*46f0*/  ENDCOLLECTIVE ;  /* 0x000000000000791b */ /* 0x003fe20003800000 */
.L_x_24638:
[----:B------:R-:W-:Y:S01]  /*4700*/  HFMA2.MMA R114, -RZ, RZ, 0, 4.76837158203125e-07 ;  /* 0x00000008ff727435 */ /* 0x000fe200000001ff */
[----:B------:R-:W-:-:S05]  /*4710*/  FADD.FTZ R112, R125, R124 ;  /* 0x0000007c7d707221 */ /* 0x000fca0000010000 */
[----:B------:R-:W-:-:S07]  /*4720*/  MOV R113, R112 ;  /* 0x0000007000717202 */ /* 0x000fce0000000f00 */
[----:B------:R-:W-:Y:S05]  /*4730*/  WARPSYNC.COLLECTIVE R123, `(.L_x_24639) ;  /* 0x000000007b087348 */ /* 0x000fea0003c00000 */
[----:B------:R0:W1:Y:S02]  /*4740*/  SHFL.BFLY P6, R124, R113, R114, R121 ;  /* 0x0c000072717c7389 */ /* 0x00006400000c0079 */
[----:B01----:R-:W-:Y:S01]  /*4750*/  ENDCOLLECTIVE ;  /* 0x000000000000791b */ /* 0x003fe20003800000 */
.L_x_24639:
[----:B------:R-:W-:Y:S01]  /*4760*/  HFMA2.MMA R114, -RZ, RZ, 0, 9.5367431640625e-07 ;  /* 0x00000010ff727435 */ /* 0x000fe200000001ff */
[----:B------:R-:W-:-:S05]  /*4770*/  FADD.FTZ R112, R112, R124 ;  /* 0x0000007c70707221 */ /* 0x000fca0000010000 */
[----:B------:R-:W-:-:S07]  /*4780*/  MOV R113, R112 ;  /* 0x0000007000717202 */ /* 0x000fce0000000f00 */
[----:B------:R-:W-:Y:S05]  /*4790*/  WARPSYNC.COLLECTIVE R123, `(.L_x_24640) ;  /* 0x000000007b087348 */ /* 0x000fea0003c00000 */
[----:B------:R0:W1:Y:S02]  /*47a0*/  SHFL.BFLY P6, R124, R113, R114, R121 ;  /* 0x0c000072717c7389 */ /* 0x00006400000c0079 */
[----:B01----:R-:W-:Y:S01]  /*47b0*/  ENDCOLLECTIVE ;  /* 0x000000000000791b */ /* 0x003fe20003800000 */
.L_x_24640:
        /* <DEDUP_REMOVED lines=75> */
.L_x_24641:
[----:B------:R-:W-:Y:S01]  /*4c70*/  MOV R114, 0x2 ;  /* 0x0000000200727802 */ /* 0x000fe20000000f00 */
[----:B------:R-:W-:-:S07]  /*4c80*/  FADD.FTZ R113, R113, R124 ;  /* 0x0000007c71717221 */ /* 0x000fce0000010000 */
[----:B------:R-:W-:Y:S05]  /*4c90*/  WARPSYNC.COLLECTIVE R123, `(.L_x_24642) ;  /* 0x000000007b087348 */ /* 0x000fea0003c00000 */
[----:B------:R0:W1:Y:S02]  /*4ca0*/  SHFL.BFLY P6, R124, R113, R114, R121 ;  /* 0x0c000072717c7389 */ /* 0x00006400000c0079 */
[----:B01----:R-:W-:Y:S01]  /*4cb0*/  ENDCOLLECTIVE ;  /* 0x000000000000791b */ /* 0x003fe20003800000 */
.L_x_24642:
[----:B------:R-:W-:Y:S01]  /*4cc0*/  HFMA2.MMA R114, -RZ, RZ, 0, 2.384185791015625e-07 ;  /* 0x00000004ff727435 */ /* 0x000fe200000001ff */
[----:B------:R-:W-:-:S05]  /*4cd0*/  FADD.FTZ R125, R113, R124 ;  /* 0x0000007c717d7221 */ /* 0x000fca0000010000 */
[----:B------:R-:W-:-:S07]  /*4ce0*/  MOV R113, R125 ;  /* 0x0000007d00717202 */ /* 0x000fce0000000f00 */
[----:B------:R-:W-:Y:S05]  /*4cf0*/  WARPSYNC.COLLECTIVE R123, `(.L_x_24643) ;  /* 0x000000007b087348 */ /* 0x000fea0003c00000 */
[----:B------:R0:W1:Y:S02]  /*4d00*/  SHFL.BFLY P6, R124, R113, R114, R121 ;  /* 0x0c000072717c7389 */ /* 0x00006400000c0079 */
[----:B01----:R-:W-:Y:S01]  /*4d10*/  ENDCOLLECTIVE ;  /* 0x000000000000791b */ /* 0x003fe20003800000 */
.L_x_24643:
[----:B------:R-:W-:Y:S01]  /*4d20*/  HFMA2.MMA R114, -RZ, RZ, 0, 4.76837158203125e-07 ;  /* 0x00000008ff727435 */ /* 0x000fe200000001ff */
[----:B------:R-:W-:-:S05]  /*4d30*/  FADD.FTZ R125, R125, R124 ;  /* 0x0000007c7d7d7221 */ /* 0x000fca0000010000 */
[----:B------:R-:W-:-:S07]  /*4d40*/  MOV R113, R125 ;  /* 0x0000007d00717202 */ /* 0x000fce0000000f00 */
[----:B------:R-:W-:Y:S05]  /*4d50*/  WARPSYNC.COLLECTIVE R123, `(.L_x_24644) ;  /* 0x000000007b087348 */ /* 0x000fea0003c00000 */
[----:B------:R0:W1:Y:S02]  /*4d60*/  SHFL.BFLY P6, R124, R113, R114, R121 ;  /* 0x0c000072717c7389 */ /* 0x00006400000c0079 */
[----:B01----:R-:W-:Y:S01]  /*4d70*/  ENDCOLLECTIVE ;  /* 0x000000000000791b */ /* 0x003fe20003800000 */
.L_x_24644:
[----:B------:R-:W-:Y:S01]  /*4d80*/  HFMA2.MMA R114, -RZ, RZ, 0, 9.5367431640625e-07 ;  /* 0x00000010ff727435 */ /* 0x000fe200000001ff */
[----:B------:R-:W-:-:S05]  /*4d90*/  FADD.FTZ R125, R125, R124 ;  /* 0x0000007c7d7d7221 */ /* 0x000fca0000010000 */
[----:B------:R-:W-:-:S07]  /*4da0*/  MOV R113, R125 ;  /* 0x0000007d00717202 */ /* 0x000fce0000000f00 */
[----:B------:R-:W-:Y:S05]  /*4db0*/  WARPSYNC.COLLECTIVE R123, `(.L_x_24645) ;  /* 0x000000007b087348 */ /* 0x000fea0003c00000 */
[----:B------:R0:W1:Y:S02]  /*4dc0*/  SHFL.BFLY P6, R124, R113, R114, R121 ;  /* 0x0c000072717c7389 */ /* 0x00006400000c0079 */
[----:B01----:R-:W-:Y:S01]  /*4dd0*/  ENDCOLLECTIVE ;  /* 0x000000000000791b */ /* 0x003fe20003800000 */
.L_x_24645:
[----:B------:R-:W-:Y:S05]  /*4de0*/  BRA `(.L_x_24646) ;  /* 0xffffffe800087947 */ /* 0x000fea000383ffff */
.L_x_24647:
        /* <DEDUP_REMOVED lines=9> */
.L_x_27094:


//--------------------- .text._ZN10layer_norm31ln_parallel_residual_fwd_kernelINS_13Kernel_traitsIfffffjLj8192ELj1ELj1ELj8ELj16ENS_18Kernel_traits_baseILj8192EfffffjLj256EEEEELb0ELb1ELb1EEEvNS_9FwdParamsE --------------------------
	.section	.text._ZN10layer_norm31ln_parallel_residual_fwd_kernelINS_13Kernel_traitsIfffffjLj8192ELj1ELj1ELj8ELj16ENS_18Kernel_traits_baseILj8192EfffffjLj256EEEEELb0ELb1ELb1EEEvNS_9FwdParamsE,"ax",@progbits
	.align	128
        .global         _ZN10layer_norm31ln_parallel_residual_fwd_kernelINS_13Kernel_traitsIfffffjLj8192ELj1ELj1ELj8ELj16ENS_18Kernel_traits_baseILj8192EfffffjLj256EEEEELb0ELb1ELb1EEEvNS_9FwdParamsE
        .type           _ZN10layer_norm31ln_parallel_residual_fwd_kernelINS_13Kernel_traitsIfffffjLj8192ELj1ELj1ELj8ELj16ENS_18Kernel_traits_baseILj8192EfffffjLj256EEEEELb0ELb1ELb1EEEvNS_9FwdParamsE,@function
        .size           _ZN10layer_norm31ln_parallel_residual_fwd_kernelINS_13Kernel_traitsIfffffjLj8192ELj1ELj1ELj8ELj16ENS_18Kernel_traits_baseILj8192EfffffjLj256EEEEELb0ELb1ELb1EEEvNS_9FwdParamsE,(.L_x_27095 - _ZN10layer_norm31ln_parallel_residual_fwd_kernelINS_13Kernel_traitsIfffffjLj8192ELj1ELj1ELj8ELj16ENS_18Kernel_traits_baseILj8192EfffffjLj256EEEEELb0ELb1ELb1EEEvNS_9FwdParamsE)
        .other          _ZN10layer_norm31ln_parallel_residual_fwd_kernelINS_13Kernel_traitsIfffffjLj8192ELj1ELj1ELj8ELj16ENS_18Kernel_traits_baseILj8192EfffffjLj256EEEEELb0ELb1ELb1EEEvNS_9FwdParamsE,@"STO_CUDA_ENTRY STV_DEFAULT"
_ZN10layer_norm31ln_parallel_residual_fwd_kernelINS_13Kernel_traitsIfffffjLj8192ELj1ELj1ELj8ELj16ENS_18Kernel_traits_baseILj8192EfffffjLj256EEEEELb0ELb1ELb1EEEvNS_9FwdParamsE:
.text._ZN10layer_norm31ln_parallel_residual_fwd_kernelINS_13Kernel_traitsIfffffjLj8192ELj1ELj1ELj8ELj16ENS_18Kernel_traits_baseILj8192EfffffjLj256EEEEELb0ELb1ELb1EEEvNS_9FwdParamsE:
        /* <DEDUP_REMOVED lines=24> */
[----:B0-----:R-:W-:Y:S02]  /*0180*/  SHF.L.U32 R0, R2, 0x4, RZ ;  /* 0x0000000402007819 */ /* 0x001fe400000006ff */
[----:B------:R-:W-:Y:S02]  /*0190*/  SHF.R.U32.HI R3, RZ, 0x8, R2 ;  /* 0x00000008ff037819 */ /* 0x000fe40000011602 */
[----:B------:R-:W-:-:S04]  /*01a0*/  LOP3.LUT R0, R0, 0xff0, RZ, 0xc0, !PT ;  /* 0x00000ff000007812 */ /* 0x000fc800078ec0ff */
[C---:B------:R-:W-:Y:S02]  /*01b0*/  IADD3 R36, P3, R0.reuse, UR4, RZ ;  /* 0x0000000400247c10 */ /* 0x040fe4000ff7e0ff */
[----:B------:R-:W-:Y:S01]  /*01c0*/  IADD3 R68, P2, R0, UR6, RZ ;  /* 0x0000000600447c10 */ /* 0x000fe2000ff5e0ff */
[----:B------:R-:W0:Y:S01]  /*01d0*/  S2UR UR6, SR_CTAID.X ;  /* 0x00000000000679c3 */ /* 0x000e220000002500 */
[----:B------:R-:W-:Y:S01]  /*01e0*/  IADD3.X R37, RZ, UR5, RZ, P3, !PT ;  /* 0x00000005ff257c10 */ /* 0x000fe20009ffe4ff */
[----:B------:R-:W-:Y:S01]  /*01f0*/  ULDC.64 UR4, c[0x0][0x208] ;  /* 0x0000820000047ab9 */ /* 0x000fe20000000a00 */
[----:B------:R-:W-:Y:S01]  /*0200*/  IADD3.X R69, RZ, UR7, RZ, P2, !PT ;  /* 0x00000007ff457c10 */ /* 0x000fe200097fe4ff */
[----:B------:R-:W-:Y:S01]  /*0210*/  ULDC UR7, c[0x0][0x214] ;  /* 0x0000850000077ab9 */ /* 0x000fe20000000800 */
[----:B-1----:R-:W-:Y:S01]  /*0220*/  LOP3.LUT P0, RZ, R70, UR8, RZ, 0xfc, !PT ;  /* 0x0000000846ff7c12 */ /* 0x002fe2000f80fcff */
[----:B------:R1:W5:Y:S03]  /*0230*/  @P1 LDG.E.128 R4, desc[UR4][R36.64] ;  /* 0x0000000424041981 */ /* 0x000366000c1e1d00 */
[----:B------:R-:W-:Y:S01]  /*0240*/  LOP3.LUT P0, RZ, R71, UR9, RZ, 0xfc, P0 ;  /* 0x0000000947ff7c12 */ /* 0x000fe2000800fcff */
[----:B------:R1:W5:Y:S04]  /*0250*/  @P1 LDG.E.128 R8, desc[UR4][R36.64+0x1000] ;  /* 0x0010000424081981 */ /* 0x000368000c1e1d00 */
        /* <DEDUP_REMOVED lines=9> */
[----:B-1----:R0:W5:Y:S04]  /*02f0*/  LDG.E.128 R36, desc[UR4][R68.64] ;  /* 0x0000000444247981 */ /* 0x002168000c1e1d00 */
        /* <DEDUP_REMOVED lines=8> */
[----:B------:R-:W-:Y:S01]  /*0380*/  ULDC.U8 UR6, c[0x0][0x2a0] ;  /* 0x0000a80000067ab9 */ /* 0x000fe20000000000 */
[----:B------:R-:W-:Y:S01]  /*0390*/  SHF.L.U32 R3, R3, 0x3, RZ ;  /* 0x0000000303037819 */ /* 0x000fe200000006ff */
[----:B------:R-:W-:Y:S01]  /*03a0*/  HFMA2.MMA R0, -RZ, RZ, 0, 5.9604644775390625e-08 ;  /* 0x00000001ff007435 */ /* 0x000fe200000001ff */
[----:B------:R-:W-:Y:S01]  /*03b0*/  SHF.R.U32.HI R115, RZ, 0x5, R2 ;  /* 0x00000005ff737819 */ /* 0x000fe20000011602 */
[----:B------:R-:W-:Y:S01]  /*03c0*/  ULDC UR7, c[0x0][0x218] ;  /* 0x0000860000077ab9 */ /* 0x000fe20000000800 */
[----:B------:R-:W-:Y:S01]  /*03d0*/  ISETP.NE.AND.EX P1, PT, R71, RZ, PT, P1 ;  /* 0x000000ff4700720c */ /* 0x000fe20003f25310 */
[----:B------:R-:W-:Y:S01]  /*03e0*/  ULDC UR8, c[0x0][0x290] ;  /* 0x0000a40000087ab9 */ /* 0x000fe20000000800 */
[C---:B------:R-:W-:Y:S01]  /*03f0*/  LOP3.LUT R113, R2.reuse, 0x1f, RZ, 0xc0, !PT ;  /* 0x0000001f02717812 */ /* 0x040fe200078ec0ff */
[----:B------:R-:W-:Y:S01]  /*0400*/  ULDC.64 UR16, c[0x0][0x230] ;  /* 0x00008c0000107ab9 */ /* 0x000fe20000000a00 */
[----:B------:R-:W-:Y:S01]  /*0410*/  ISETP.NE.AND P5, PT, RZ, UR6, PT ;  /* 0x00000006ff007c0c */ /* 0x000fe2000bfa5270 */
[----:B------:R-:W-:Y:S01]  /*0420*/  ULDC.64 UR14, c[0x0][0x228] ;  /* 0x00008a00000e7ab9 */ /* 0x000fe20000000a00 */
[----:B------:R-:W-:Y:S01]  /*0430*/  LOP3.LUT R114, R2, 0xff, RZ, 0xc0, !PT ;  /* 0x000000ff02727812 */ /* 0x000fe200078ec0ff */
[----:B------:R-:W-:Y:S01]  /*0440*/  ULDC.64 UR10, c[0x0][0x2b8] ;  /* 0x0000ae00000a7ab9 */ /* 0x000fe20000000a00 */
[----:B------:R-:W-:Y:S01]  /*0450*/  LOP3.LUT R115, R115, 0x7, RZ, 0xc0, !PT ;  /* 0x0000000773737812 */ /* 0x000fe200078ec0ff */
[----:B------:R-:W-:Y:S01]  /*0460*/  ULDC.64 UR12, c[0x0][0x210] ;  /* 0x00008400000c7ab9 */ /* 0x000fe20000000a00 */
[----:B0-----:R-:W-:-:S07]  /*0470*/  IADD3 R116, R3, 0x8, RZ ;  /* 0x0000000803747810 */ /* 0x001fce0007ffe0ff */
.L_x_24777:
        /* <DEDUP_REMOVED lines=23> */
.L_x_24649:
[----:B-----5:R-:W-:Y:S01]  /*05f0*/  FADD.FTZ R80, R72, R80 ;  /* 0x0000005048507221 */ /* 0x020fe20000010000 */
[----:B------:R-:W-:Y:S06]  /*0600*/  BRA `(.L_x_24650) ;  /* 0x0000000000087947 */ /* 0x000fec0003800000 */
.L_x_24648:
[----:B-----5:R-:W-:-:S04]  /*0610*/  FADD.FTZ R80, R68, R80 ;  /* 0x0000005044507221 */ /* 0x020fc80000010000 */
[----:B------:R-:W-:-:S07]  /*0620*/  @P2 FADD.FTZ R80, R72, R80 ;  /* 0x0000005048502221 */ /* 0x000fce0000010000 */
.L_x_24650:
[----:B-----5:R-:W-:-:S07]  /*0630*/  MOV R76, R80 ;  /* 0x00000050004c7202 */ /* 0x020fce0000000f00 */
.L_x_24651:
[----:B------:R-:W-:Y:S05]  /*0640*/  @P3 BRA `(.L_x_24652) ;  /* 0x00000000001c3947 */ /* 0x000fea0003800000 */
[----:B------:R-:W-:-:S04]  /*0650*/  ISETP.NE.U32.AND P4, PT, RZ, UR16, PT ;  /* 0x00000010ff007c0c */ /* 0x000fc8000bf85070 */
[----:B------:R-:W-:-:S13]  /*0660*/  ISETP.NE.AND.EX P4, PT, RZ, UR17, PT, P4 ;  /* 0x00000011ff007c0c */ /* 0x000fda000bf85340 */
[----:B------:R-:W-:Y:S05]  /*0670*/  @P4 BRA `(.L_x_24653) ;  /* 0x0000000000084947 */ /* 0x000fea0003800000 */
[----:B------:R-:W-:Y:S05]  /*0680*/  @P0 BRA `(.L_x_24654) ;  /* 0x0000000000140947 */ /* 0x000fea0003800000 */
[----:B------:R-:W-:Y:S05]  /*0690*/  BRA `(.L_x_24655) ;  /* 0x0000000000147947 */ /* 0x000fea0003800000 */
.L_x_24653:
[----:B-----5:R-:W-:Y:S01]  /*06a0*/  FADD.FTZ R81, R73, R81 ;  /* 0x0000005149517221 */ /* 0x020fe20000010000 */
[----:B------:R-:W-:Y:S06]  /*06b0*/  BRA `(.L_x_24654) ;  /* 0x0000000000087947 */ /* 0x000fec0003800000 */
.L_x_24652:
[----:B-----5:R-:W-:-:S04]  /*06c0*/  FADD.FTZ R81, R69, R81 ;  /* 0x0000005145517221 */ /* 0x020fc80000010000 */
[----:B------:R-:W-:-:S07]  /*06d0*/  @P2 FADD.FTZ R81, R73, R81 ;  /* 0x0000005149512221 */ /* 0x000fce0000010000 */
.L_x_24654:
[----:B-----5:R-:W-:-:S07]  /*06e0*/  MOV R77, R81 ;  /* 0x00000051004d7202 */ /* 0x020fce0000000f00 */
.L_x_24655:
[----:B------:R-:W-:Y:S05]  /*06f0*/  @P3 BRA `(.L_x_24656) ;  /* 0x00000000001c3947 */ /* 0x000fea0003800000 */
[----:B------:R-:W-:-:S04]  /*0700*/  ISETP.NE.U32.AND P4, PT, RZ, UR16, PT ;  /* 0x00000010ff007c0c */ /* 0x000fc8000bf85070 */
[----:B------:R-:W-:-:S13]  /*0710*/  ISETP.NE.AND.EX P4, PT, RZ, UR17, PT, P4 ;  /* 0x00000011ff007c0c */ /* 0x000fda000bf85340 */
[----:B------:R-:W-:Y:S05]  /*0720*/  @P4 BRA `(.L_x_24657) ;  /* 0x0000000000084947 */ /* 0x000fea0003800000 */
[----:B------:R-:W-:Y:S05]  /*0730*/  @P0 BRA `(.L_x_24658) ;  /* 0x0000000000140947 */ /* 0x000fea0003800000 */
[----:B------:R-:W-:Y:S05]  /*0740*/  BRA `(.L_x_24659) ;  /* 0x0000000000147947 */ /* 0x000fea0003800000 */
.L_x_24657:
[----:B-----5:R-:W-:Y:S01]  /*0750*/  FADD.FTZ R82, R74, R82 ;  /* 0x000000524a527221 */ /* 0x020fe20000010000 */
[----:B------:R-:W-:Y:S06]  /*0760*/  BRA `(.L_x_24658) ;  /* 0x0000000000087947 */ /* 0x000fec0003800000 */
.L_x_24656:
[----:B-----5:R-:W-:-:S04]  /*0770*/  FADD.FTZ R82, R70, R82 ;  /* 0x0000005246527221 */ /* 0x020fc80000010000 */
[----:B------:R-:W-:-:S07]  /*0780*/  @P2 FADD.FTZ R82, R74, R82 ;  /* 0x000000524a522221 */ /* 0x000fce0000010000 */
.L_x_24658:
[----:B-----5:R-:W-:-:S07]  /*0790*/  MOV R78, R82 ;  /* 0x00000052004e7202 */ /* 0x020fce0000000f00 */
.L_x_24659:
[----:B------:R-:W-:Y:S05]  /*07a0*/  @P3 BRA `(.L_x_24660) ;  /* 0x00000000001c3947 */ /* 0x000fea0003800000 */
[----:B------:R-:W-:-:S04]  /*07b0*/  ISETP.NE.U32.AND P4, PT, RZ, UR16, PT ;  /* 0x00000010ff007c0c */ /* 0x000fc8000bf85070 */
[----:B------:R-:W-:-:S13]  /*07c0*/  ISETP.NE.AND.EX P4, PT, RZ, UR17, PT, P4 ;  /* 0x00000011ff007c0c */ /* 0x000fda000bf85340 */
[----:B------:R-:W-:Y:S05]  /*07d0*/  @P4 BRA `(.L_x_24661) ;  /* 0x0000000000084947 */ /* 0x000fea0003800000 */
[----:B------:R-:W-:Y:S05]  /*07e0*/  @P0 BRA `(.L_x_24662) ;  /* 0x0000000000140947 */ /* 0x000fea0003800000 */
[----:B------:R-:W-:Y:S05]  /*07f0*/  BRA `(.L_x_24663) ;  /* 0x0000000000147947 */ /* 0x000fea0003800000 */
.L_x_24661:
[----:B-----5:R-:W-:Y:S01]  /*0800*/  FADD.FTZ R83, R75, R83 ;  /* 0x000000534b537221 */ /* 0x020fe20000010000 */
[----:B------:R-:W-:Y:S06]  /*0810*/  BRA `(.L_x_24662) ;  /* 0x0000000000087947 */ /* 0x000fec0003800000 */
.L_x_24660:
[----:B-----5:R-:W-:-:S04]  /*0820*/  FADD.FTZ R83, R71, R83 ;  /* 0x0000005347537221 */ /* 0x020fc80000010000 */
[----:B------:R-:W-:-:S07]  /*0830*/  @P2 FADD.FTZ R83, R75, R83 ;  /* 0x000000534b532221 */ /* 0x000fce0000010000 */
.L_x_24662:
[----:B-----5:R-:W-:-:S07]  /*0840*/  MOV R79, R83 ;  /* 0x00000053004f7202 */ /* 0x020fce0000000f00 */
.L_x_24663:
        /* <DEDUP_REMOVED lines=12> */
[----:B------:R-:W5:Y:S01]  /*0910*/  LDG.E.128 R84, desc[UR4][R84.64] ;  /* 0x0000000454547981 */ /* 0x000f62000c1e1d00 */
[----:B------:R-:W-:Y:S05]  /*0920*/  @P3 BRA `(.L_x_24664) ;  /* 0x00000000001c3947 */ /* 0x000fea0003800000 */
[----:B------:R-:W-:-:S04]  /*0930*/  ISETP.NE.U32.AND P4, PT, RZ, UR16, PT ;  /* 0x00000010ff007c0c */ /* 0x000fc8000bf85070 */
[----:B------:R-:W-:-:S13]  /*0940*/  ISETP.NE.AND.EX P4, PT, RZ, UR17, PT, P4 ;  /* 0x00000011ff007c0c */ /* 0x000fda000bf85340 */
[----:B------:R-:W-:Y:S05]  /*0950*/  @P4 BRA `(.L_x_24665) ;  /* 0x0000000000084947 */ /* 0x000fea0003800000 */
[----:B------:R-:W-:Y:S05]  /*0960*/  @P0 BRA `(.L_x_24666) ;  /* 0x0000000000140947 */ /* 0x000fea0003800000 */
[----:B------:R-:W-:Y:S05]  /*0970*/  BRA `(.L_x_24667) ;  /* 0x0000000000147947 */ /* 0x000fea0003800000 */
.L_x_24665:
[----:B-----5:R-:W-:Y:S01]  /*0980*/  FADD.FTZ R84, R72, R84 ;  /* 0x0000005448547221 */ /* 0x020fe20000010000 */
[----:B------:R-:W-:Y:S06]  /*0990*/  BRA `(.L_x_24666) ;  /* 0x0000000000087947 */ /* 0x000fec0003800000 */
.L_x_24664:
[----:B-----5:R-:W-:-:S04]  /*09a0*/  FADD.FTZ R84, R68, R84 ;  /* 0x0000005444547221 */ /* 0x020fc80000010000 */
[----:B------:R-:W-:-:S07]  /*09b0*/  @P2 FADD.FTZ R84, R72, R84 ;  /* 0x0000005448542221 */ /* 0x000fce0000010000 */
.L_x_24666:
[----:B0----5:R-:W-:-:S07]  /*09c0*/  MOV R76, R84 ;  /* 0x00000054004c7202 */ /* 0x021fce0000000f00 */
.L_x_24667:
[----:B------:R-:W-:Y:S05]  /*09d0*/  @P3 BRA `(.L_x_24668) ;  /* 0x00000000001c3947 */ /* 0x000fea0003800000 */
[----:B------:R-:W-:-:S04]  /*09e0*/  ISETP.NE.U32.AND P4, PT, RZ, UR16, PT ;  /* 0x00000010ff007c0c */ /* 0x000fc8000bf85070 */
[----:B------:R-:W-:-:S13]  /*09f0*/  ISETP.NE.AND.EX P4, PT, RZ, UR17, PT, P4 ;  /* 0x00000011ff007c0c */ /* 0x000fda000bf85340 */
[----:B------:R-:W-:Y:S05]  /*0a00*/  @P4 BRA `(.L_x_24669) ;  /* 0x0000000000084947 */ /* 0x000fea0003800000 */
[----:B------:R-:W-:Y:S05]  /*0a10*/  @P0 BRA `(.L_x_24670) ;  /* 0x0000000000140947 */ /* 0x000fea0003800000 */
[----:B------:R-:W-:Y:S05]  /*0a20*/  BRA `(.L_x_24671) ;  /* 0x0000000000147947 */ /* 0x000fea0003800000 */
.L_x_24669:
[----:B-----5:R-:W-:Y:S01]  /*0a30*/  FADD.FTZ R85, R73, R85 ;  /* 0x0000005549557221 */ /* 0x020fe20000010000 */
[----:B------:R-:W-:Y:S06]  /*0a40*/  BRA `(.L_x_24670) ;  /* 0x0000000000087947 */ /* 0x000fec0003800000 */
.L_x_24668:
[----:B-----5:R-:W-:-:S04]  /*0a50*/  FADD.FTZ R85, R69, R85 ;  /* 0x0000005545557221 */ /* 0x020fc80000010000 */
[----:B------:R-:W-:-:S07]  /*0a60*/  @P2 FADD.FTZ R85, R73, R85 ;  /* 0x0000005549552221 */ /* 0x000fce0000010000 */
.L_x_24670:
[----:B0----5:R-:W-:-:S07]  /*0a70*/  MOV R77, R85 ;  /* 0x00000055004d7202 */ /* 0x021fce0000000f00 */
.L_x_24671:
[----:B------:R-:W-:Y:S05]  /*0a80*/  @P3 BRA `(.L_x_24672) ;  /* 0x00000000001c3947 */ /* 0x000fea0003800000 */
[----:B------:R-:W-:-:S04]  /*0a90*/  ISETP.NE.U32.AND P4, PT, RZ, UR16, PT ;  /* 0x00000010ff007c0c */ /* 0x000fc8000bf85070 */
[----:B------:R-:W-:-:S13]  /*0aa0*/  ISETP.NE.AND.EX P4, PT, RZ, UR17, PT, P4 ;  /* 0x00000011ff007c0c */ /* 0x000fda000bf85340 */
[----:B------:R-:W-:Y:S05]  /*0ab0*/  @P4 BRA `(.L_x_24673) ;  /* 0x0000000000084947 */ /* 0x000fea0003800000 */
[----:B------:R-:W-:Y:S05]  /*0ac0*/  @P0 BRA `(.L_x_24674) ;  /* 0x0000000000140947 */ /* 0x000fea0003800000 */
[----:B------:R-:W-:Y:S05]  /*0ad0*/  BRA `(.L_x_24675) ;  /* 0x0000000000147947 */ /* 0x000fea0003800000 */
.L_x_24673:
[----:B-----5:R-:W-:Y:S01]  /*0ae0*/  FADD.FTZ R86, R74, R86 ;  /* 0x000000564a567221 */ /* 0x020fe20000010000 */
[----:B------:R-:W-:Y:S06]  /*0af0*/  BRA `(.L_x_24674) ;  /* 0x0000000000087947 */ /* 0x000fec0003800000 */
.L_x_24672:
[----:B-----5:R-:W-:-:S04]  /*0b00*/  FADD.FTZ R86, R70, R86 ;  /* 0x0000005646567221 */ /* 0x020fc80000010000 */
[----:B------:R-:W-:-:S07]  /*0b10*/  @P2 FADD.FTZ R86, R74, R86 ;  /* 0x000000564a562221 */ /* 0x000fce0000010000 */
.L_x_24674:
[----:B0----5:R-:W-:-:S07]  /*0b20*/  MOV R78, R86 ;  /* 0x00000056004e7202 */ /* 0x021fce0000000f00 */
.L_x_24675:
[----:B------:R-:W-:Y:S05]  /*0b30*/  @P3 BRA `(.L_x_24676) ;  /* 0x00000000001c3947 */ /* 0x000fea0003800000 */
[----:B------:R-:W-:-:S04]  /*0b40*/  ISETP.NE.U32.AND P4, PT, RZ, UR16, PT ;  /* 0x00000010ff007c0c */ /* 0x000fc8000bf85070 */
[----:B------:R-:W-:-:S13]  /*0b50*/  ISETP.NE.AND.EX P4, PT, RZ, UR17, PT, P4 ;  /* 0x00000011ff007c0c */ /* 0x000fda000bf85340 */
[----:B------:R-:W-:Y:S05]  /*0b60*/  @P4 BRA `(.L_x_24677) ;  /* 0x0000000000084947 */ /* 0x000fea0003800000 */
[----:B------:R-:W-:Y:S05]  /*0b70*/  @P0 BRA `(.L_x_24678) ;  /* 0x0000000000140947 */ /* 0x000fea0003800000 */
[----:B------:R-:W-:Y:S05]  /*0b80*/  BRA `(.L_x_24679) ;  /* 0x0000000000147947 */ /* 0x000fea0003800000 */
.L_x_24677:
[----:B-----5:R-:W-:Y:S01]  /*0b90*/  FADD.FTZ R87, R75, R87 ;  /* 0x000000574b577221 */ /* 0x020fe20000010000 */
[----:B------:R-:W-:Y:S06]  /*0ba0*/  BRA `(.L_x_24678) ;  /* 0x0000000000087947 */ /* 0x000fec0003800000 */
.L_x_24676:
[----:B-----5:R-:W-:-:S04]  /*0bb0*/  FADD.FTZ R87, R71, R87 ;  /* 0x0000005747577221 */ /* 0x020fc80000010000 */
[----:B------:R-:W-:-:S07]  /*0bc0*/  @P2 FADD.FTZ R87, R75, R87 ;  /* 0x000000574b572221 */ /* 0x000fce0000010000 */
.L_x_24678:
[----:B0----5:R-:W-:-:S07]  /*0bd0*/  MOV R79, R87 ;  /* 0x00000057004f7202 */ /* 0x021fce0000000f00 */
.L_x_24679:
[----:B0-----:R-:W0:Y:S01]  /*0be0*/  @P0 LDC.64 R92, c[0x0][0x238] ;  /* 0x00008e00ff5c0b82 */ /* 0x001e220000000a00 */
        /* <DEDUP_REMOVED lines=18> */
.L_x_24681:
[----:B-----5:R-:W-:Y:S01]  /*0d10*/  FADD.FTZ R88, R72, R88 ;  /* 0x0000005848587221 */ /* 0x020fe20000010000 */
[----:B------:R-:W-:Y:S06]  /*0d20*/  BRA `(.L_x_24682) ;  /* 0x0000000000087947 */ /* 0x000fec0003800000 */
.L_x_24680:
[----:B-----5:R-:W-:-:S04]  /*0d30*/  FADD.FTZ R88, R68, R88 ;  /* 0x0000005844587221 */ /* 0x020fc80000010000 */
[----:B------:R-:W-:-:S07]  /*0d40*/  @P2 FADD.FTZ R88, R72, R88 ;  /* 0x0000005848582221 */ /* 0x000fce0000010000 */
.L_x_24682:
[----:B0----5:R-:W-:-:S07]  /*0d50*/  MOV R76, R88 ;  /* 0x00000058004c7202 */ /* 0x021fce0000000f00 */
.L_x_24683:
[----:B------:R-:W-:Y:S05]  /*0d60*/  @P3 BRA `(.L_x_24684) ;  /* 0x00000000001c3947 */ /* 0x000fea0003800000 */
[----:B------:R-:W-:-:S04]  /*0d70*/  ISETP.NE.U32.AND P4, PT, RZ, UR16, PT ;  /* 0x00000010ff007c0c */ /* 0x000fc8000bf85070 */
[----:B------:R-:W-:-:S13]  /*0d80*/  ISETP.NE.AND.EX P4, PT, RZ, UR17, PT, P4 ;  /* 0x00000011ff007c0c */ /* 0x000fda000bf85340 */
[----:B------:R-:W-:Y:S05]  /*0d90*/  @P4 BRA `(.L_x_24685) ;  /* 0x0000000000084947 */ /* 0x000fea0003800000 */
[----:B------:R-:W-:Y:S05]  /*0da0*/  @P0 BRA `(.L_x_24686) ;  /* 0x0000000000140947 */ /* 0x000fea0003800000 */
[----:B------:R-:W-:Y:S05]  /*0db0*/  BRA `(.L_x_24687) ;  /* 0x0000000000147947 */ /* 0x000fea0003800000 */
.L_x_24685:
[----:B-----5:R-:W-:Y:S01]  /*0dc0*/  FADD.FTZ R89, R73, R89 ;  /* 0x0000005949597221 */ /* 0x020fe20000010000 */
[----:B------:R-:W-:Y:S06]  /*0dd0*/  BRA `(.L_x_24686) ;  /* 0x0000000000087947 */ /* 0x000fec0003800000 */
.L_x_24684:
[----:B-----5:R-:W-:-:S04]  /*0de0*/  FADD.FTZ R89, R69, R89 ;  /* 0x0000005945597221 */ /* 0x020fc80000010000 */
[----:B------:R-:W-:-:S07]  /*0df0*/  @P2 FADD.FTZ R89, R73, R89 ;  /* 0x0000005949592221 */ /* 0x000fce0000010000 */
.L_x_24686:
[----:B0----5:R-:W-:-:S07]  /*0e00*/  MOV R77, R89 ;  /* 0x00000059004d7202 */ /* 0x021fce0000000f00 */
.L_x_24687:
[----:B------:R-:W-:Y:S05]  /*0e10*/  @P3 BRA `(.L_x_24688) ;  /* 0x00000000001c3947 */ /* 0x000fea0003800000 */
[----:B------:R-:W-:-:S04]  /*0e20*/  ISETP.NE.U32.AND P4, PT, RZ, UR16, PT ;  /* 0x00000010ff007c0c */ /* 0x000fc8000bf85070 */
[----:B------:R-:W-:-:S13]  /*0e30*/  ISETP.NE.AND.EX P4, PT, RZ, UR17, PT, P4 ;  /* 0x00000011ff007c0c */ /* 0x000fda000bf85340 */
[----:B------:R-:W-:Y:S05]  /*0e40*/  @P4 BRA `(.L_x_24689) ;  /* 0x0000000000084947 */ /* 0x000fea0003800000 */
[----:B------:R-:W-:Y:S05]  /*0e50*/  @P0 BRA `(.L_x_24690) ;  /* 0x0000000000140947 */ /* 0x000fea0003800000 */
[----:B------:R-:W-:Y:S05]  /*0e60*/  BRA `(.L_x_24691) ;  /* 0x0000000000147947 */ /* 0x000fea0003800000 */
.L_x_24689:
[----:B-----5:R-:W-:Y:S01]  /*0e70*/  FADD.FTZ R90, R74, R90 ;  /* 0x0000005a4a5a7221 */ /* 0x020fe20000010000 */
[----:B------:R-:W-:Y:S06]  /*0e80*/  BRA `(.L_x_24690) ;  /* 0x0000000000087947 */ /* 0x000fec0003800000 */
.L_x_24688:
[----:B-----5:R-:W-:-:S04]  /*0e90*/  FADD.FTZ R90, R70, R90 ;  /* 0x0000005a465a7221 */ /* 0x020fc80000010000 */
[----:B------:R-:W-:-:S07]  /*0ea0*/  @P2 FADD.FTZ R90, R74, R90 ;  /* 0x0000005a4a5a2221 */ /* 0x000fce0000010000 */
.L_x_24690:
[----:B0----5:R-:W-:-:S07]  /*0eb0*/  MOV R78, R90 ;  /* 0x0000005a004e7202 */ /* 0x021fce0000000f00 */
.L_x_24691:
[----:B------:R-:W-:Y:S05]  /*0ec0*/  @P3 BRA `(.L_x_24692) ;  /* 0x00000000001c3947 */ /* 0x000fea0003800000 */
[----:B------:R-:W-:-:S04]  /*0ed0*/  ISETP.NE.U32.AND P4, PT, RZ, UR16, PT ;  /* 0x00000010ff007c0c */ /* 0x000fc8000bf85070 */
[----:B------:R-:W-:-:S13]  /*0ee0*/  ISETP.NE.AND.EX P4, PT, RZ, UR17, PT, P4 ;  /* 0x00000011ff007c0c */ /* 0x000fda000bf85340 */
[----:B------:R-:W-:Y:S05]  /*0ef0*/  @P4 BRA `(.L_x_24693) ;  /* 0x0000000000084947 */ /* 0x000fea0003800000 */
[----:B------:R-:W-:Y:S05]  /*0f00*/  @P0 BRA `(.L_x_24694) ;  /* 0x0000000000140947 */ /* 0x000fea0003800000 */
[----:B------:R-:W-:Y:S05]  /*0f10*/  BRA `(.L_x_24695) ;  /* 0x0000000000147947 */ /* 0x000fea0003800000 */
.L_x_24693:
[----:B-----5:R-:W-:Y:S01]  /*0f20*/  FADD.FTZ R91, R75, R91 ;  /* 0x0000005b4b5b7221 */ /* 0x020fe20000010000 */
[----:B------:R-:W-:Y:S06]  /*0f30*/  BRA `(.L_x_24694) ;  /* 0x0000000000087947 */ /* 0x000fec0003800000 */
.L_x_24692:
[----:B-----5:R-:W-:-:S04]  /*0f40*/  FADD.FTZ R91, R71, R91 ;  /* 0x0000005b475b7221 */ /* 0x020fc80000010000 */
[----:B------:R-:W-:-:S07]  /*0f50*/  @P2 FADD.FTZ R91, R75, R91 ;  /* 0x0000005b4b5b2221 */ /* 0x000fce0000010000 */
.L_x_24694:
[----:B0----5:R-:W-:-:S07]  /*0f60*/  MOV R79, R91 ;  /* 0x0000005b004f7202 */ /* 0x021fce0000000f00 */
.L_x_24695:
        /* <DEDUP_REMOVED lines=19> */
.L_x_24697:
[----:B-----5:R-:W-:Y:S01]  /*10a0*/  FADD.FTZ R92, R72, R92 ;  /* 0x0000005c485c7221 */ /* 0x020fe20000010000 */
[----:B------:R-:W-:Y:S06]  /*10b0*/  BRA `(.L_x_24698) ;  /* 0x0000000000087947 */ /* 0x000fec0003800000 */
.L_x_24696:
[----:B-----5:R-:W-:-:S04]  /*10c0*/  FADD.FTZ R92, R68, R92 ;  /* 0x0000005c445c7221 */ /* 0x020fc80000010000 */
[----:B------:R-:W-:-:S07]  /*10d0*/  @P2 FADD.FTZ R92, R72, R92 ;  /* 0x0000005c485c2221 */ /* 0x000fce0000010000 */
.L_x_24698:
[----:B0----5:R-:W-:-:S07]  /*10e0*/  MOV R76, R92 ;  /* 0x0000005c004c7202 */ /* 0x021fce0000000f00 */
.L_x_24699:
[----:B------:R-:W-:Y:S05]  /*10f0*/  @P3 BRA `(.L_x_24700) ;  /* 0x00000000001c3947 */ /* 0x000fea0003800000 */
[----:B------:R-:W-:-:S04]  /*1100*/  ISETP.NE.U32.AND P4, PT, RZ, UR16, PT ;  /* 0x00000010ff007c0c */ /* 0x000fc8000bf85070 */
[----:B------:R-:W-:-:S13]  /*1110*/  ISETP.NE.AND.EX P4, PT, RZ, UR17, PT, P4 ;  /* 0x00000011ff007c0c */ /* 0x000fda000bf85340 */
[----:B------:R-:W-:Y:S05]  /*1120*/  @P4 BRA `(.L_x_24701) ;  /* 0x0000000000084947 */ /* 0x000fea0003800000 */
[----:B------:R-:W-:Y:S05]  /*1130*/  @P0 BRA `(.L_x_24702) ;  /* 0x0000000000140947 */ /* 0x000fea0003800000 */
[----:B------:R-:W-:Y:S05]  /*1140*/  BRA `(.L_x_24703) ;  /* 0x0000000000147947 */ /* 0x000fea0003800000 */
.L_x_24701:
[----:B-----5:R-:W-:Y:S01]  /*1150*/  FADD.FTZ R93, R73, R93 ;  /* 0x0000005d495d7221 */ /* 0x020fe20000010000 */
[----:B------:R-:W-:Y:S06]  /*1160*/  BRA `(.L_x_24702) ;  /* 0x0000000000087947 */ /* 0x000fec0003800000 */
.L_x_24700:
[----:B-----5:R-:W-:-:S04]  /*1170*/  FADD.FTZ R93, R69, R93 ;  /* 0x0000005d455d7221 */ /* 0x020fc80000010000 */
[----:B------:R-:W-:-:S07]  /*1180*/  @P2 FADD.FTZ R93, R73, R93 ;  /* 0x0000005d495d2221 */ /* 0x000fce0000010000 */
.L_x_24702:
[----:B0----5:R-:W-:-:S07]  /*1190*/  MOV R77, R93 ;  /* 0x0000005d004d7202 */ /* 0x021fce0000000f00 */
.L_x_24703:
[----:B------:R-:W-:Y:S05]  /*11a0*/  @P3 BRA `(.L_x_24704) ;  /* 0x00000000001c3947 */ /* 0x000fea0003800000 */
[----:B------:R-:W-:-:S04]  /*11b0*/  ISETP.NE.U32.AND P4, PT, RZ, UR16, PT ;  /* 0x00000010ff007c0c */ /* 0x000fc8000bf85070 */
[----:B------:R-:W-:-:S13]  /*11c0*/  ISETP.NE.AND.EX P4, PT, RZ, UR17, PT, P4 ;  /* 0x00000011ff007c0c */ /* 0x000fda000bf85340 */
[----:B------:R-:W-:Y:S05]  /*11d0*/  @P4 BRA `(.L_x_24705) ;  /* 0x0000000000084947 */ /* 0x000fea0003800000 */
[----:B------:R-:W-:Y:S05]  /*11e0*/  @P0 BRA `(.L_x_24706) ;  /* 0x0000000000140947 */ /* 0x000fea0003800000 */
[----:B------:R-:W-:Y:S05]  /*11f0*/  BRA `(.L_x_24707) ;  /* 0x0000000000147947 */ /* 0x000fea0003800000 */
.L_x_24705:
[----:B-----5:R-:W-:Y:S01]  /*1200*/  FADD.FTZ R94, R74, R94 ;  /* 0x0000005e4a5e7221 */ /* 0x020fe20000010000 */
[----:B------:R-:W-:Y:S06]  /*1210*/  BRA `(.L_x_24706) ;  /* 0x0000000000087947 */ /* 0x000fec0003800000 */
.L_x_24704:
[----:B-----5:R-:W-:-:S04]  /*1220*/  FADD.FTZ R94, R70, R94 ;  /* 0x0000005e465e7221 */ /* 0x020fc80000010000 */
[----:B------:R-:W-:-:S07]  /*1230*/  @P2 FADD.FTZ R94, R74, R94 ;  /* 0x0000005e4a5e2221 */ /* 0x000fce0000010000 */
.L_x_24706:
[----:B0----5:R-:W-:-:S07]  /*1240*/  MOV R78, R94 ;  /* 0x0000005e004e7202 */ /* 0x021fce0000000f00 */
.L_x_24707:
[----:B------:R-:W-:Y:S05]  /*1250*/  @P3 BRA `(.L_x_24708) ;  /* 0x00000000001c3947 */ /* 0x000fea0003800000 */
[----:B------:R-:W-:-:S04]  /*1260*/  ISETP.NE.U32.AND P4, PT, RZ, UR16, PT ;  /* 0x00000010ff007c0c */ /* 0x000fc8000bf85070 */
[----:B------:R-:W-:-:S13]  /*1270*/  ISETP.NE.AND.EX P4, PT, RZ, UR17, PT, P4 ;  /* 0x00000011ff007c0c */ /* 0x000fda000bf85340 */
[----:B------:R-:W-:Y:S05]  /*1280*/  @P4 BRA `(.L_x_24709) ;  /* 0x0000000000084947 */ /* 0x000fea0003800000 */
[----:B------:R-:W-:Y:S05]  /*1290*/  @P0 BRA `(.L_x_24710) ;  /* 0x0000000000140947 */ /* 0x000fea0003800000 */
[----:B------:R-:W-:Y:S05]  /*12a0*/  BRA `(.L_x_24711) ;  /* 0x0000000000147947 */ /* 0x000fea0003800000 */
.L_x_24709:
[----:B-----5:R-:W-:Y:S01]  /*12b0*/  FADD.FTZ R95, R75, R95 ;  /* 0x0000005f4b5f7221 */ /* 0x020fe20000010000 */
[----:B------:R-:W-:Y:S06]  /*12c0*/  BRA `(.L_x_24710) ;  /* 0x0000000000087947 */ /* 0x000fec0003800000 */
.L_x_24708:
[----:B-----5:R-:W-:-:S04]  /*12d0*/  FADD.FTZ R95, R71, R95 ;  /* 0x0000005f475f7221 */ /* 0x020fc80000010000 */
[----:B------:R-:W-:-:S07]  /*12e0*/  @P2 FADD.FTZ R95, R75, R95 ;  /* 0x0000005f4b5f2221 */ /* 0x000fce0000010000 */
.L_x_24710:
[----:B0----5:R-:W-:-:S07]  /*12f0*/  MOV R79, R95 ;  /* 0x0000005f004f7202 */ /* 0x021fce0000000f00 */
.L_x_24711:
        /* <DEDUP_REMOVED lines=19> */
.L_x_24713:
[----:B-----5:R-:W-:Y:S01]  /*1430*/  FADD.FTZ R96, R72, R96 ;  /* 0x0000006048607221 */ /* 0x020fe20000010000 */
[----:B------:R-:W-:Y:S06]  /*1440*/  BRA `(.L_x_24714) ;  /* 0x0000000000087947 */ /* 0x000fec0003800000 */
.L_x_24712:
[----:B-----5:R-:W-:-:S04]  /*1450*/  FADD.FTZ R96, R68, R96 ;  /* 0x0000006044607221 */ /* 0x020fc80000010000 */
[----:B------:R-:W-:-:S07]  /*1460*/  @P2 FADD.FTZ R96, R72, R96 ;  /* 0x0000006048602221 */ /* 0x000fce0000010000 */
.L_x_24714:
[----:B0----5:R-:W-:-:S07]  /*1470*/  MOV R76, R96 ;  /* 0x00000060004c7202 */ /* 0x021fce0000000f00 */
.L_x_24715:
[----:B------:R-:W-:Y:S05]  /*1480*/  @P3 BRA `(.L_x_24716) ;  /* 0x00000000001c3947 */ /* 0x000fea0003800000 */
[----:B------:R-:W-:-:S04]  /*1490*/  ISETP.NE.U32.AND P4, PT, RZ, UR16, PT ;  /* 0x00000010ff007c0c */ /* 0x000fc8000bf85070 */
[----:B------:R-:W-:-:S13]  /*14a0*/  ISETP.NE.AND.EX P4, PT, RZ, UR17, PT, P4 ;  /* 0x00000011ff007c0c */ /* 0x000fda000bf85340 */
[----:B------:R-:W-:Y:S05]  /*14b0*/  @P4 BRA `(.L_x_24717) ;  /* 0x0000000000084947 */ /* 0x000fea0003800000 */
[----:B------:R-:W-:Y:S05]  /*14c0*/  @P0 BRA `(.L_x_24718) ;  /* 0x0000000000140947 */ /* 0x000fea0003800000 */
[----:B------:R-:W-:Y:S05]  /*14d0*/  BRA `(.L_x_24719) ;  /* 0x0000000000147947 */ /* 0x000fea0003800000 */
.L_x_24717:
[----:B-----5:R-:W-:Y:S01]  /*14e0*/  FADD.FTZ R97, R73, R97 ;  /* 0x0000006149617221 */ /* 0x020fe20000010000 */
[----:B------:R-:W-:Y:S06]  /*14f0*/  BRA `(.L_x_24718) ;  /* 0x0000000000087947 */ /* 0x000fec0003800000 */
.L_x_24716:
[----:B-----5:R-:W-:-:S04]  /*1500*/  FADD.FTZ R97, R69, R97 ;  /* 0x0000006145617221 */ /* 0x020fc80000010000 */
[----:B------:R-:W-:-:S07]  /*1510*/  @P2 FADD.FTZ R97, R73, R97 ;  /* 0x0000006149612221 */ /* 0x000fce0000010000 */
.L_x_24718:
[----:B0----5:R-:W-:-:S07]  /*1520*/  MOV R77, R97 ;  /* 0x00000061004d7202 */ /* 0x021fce0000000f00 */
.L_x_24719:
[----:B------:R-:W-:Y:S05]  /*1530*/  @P3 BRA `(.L_x_24720) ;  /* 0x00000000001c3947 */ /* 0x000fea0003800000 */
[----:B------:R-:W-:-:S04]  /*1540*/  ISETP.NE.U32.AND P4, PT, RZ, UR16, PT ;  /* 0x00000010ff007c0c */ /* 0x000fc8000bf85070 */
[----:B------:R-:W-:-:S13]  /*1550*/  ISETP.NE.AND.EX P4, PT, RZ, UR17, PT, P4 ;  /* 0x00000011ff007c0c */ /* 0x000fda000bf85340 */
[----:B------:R-:W-:Y:S05]  /*1560*/  @P4 BRA `(.L_x_24721) ;  /* 0x0000000000084947 */ /* 0x000fea0003800000 */
[----:B------:R-:W-:Y:S05]  /*1570*/  @P0 BRA `(.L_x_24722) ;  /* 0x0000000000140947 */ /* 0x000fea0003800000 */
[----:B------:R-:W-:Y:S05]  /*1580*/  BRA `(.L_x_24723) ;  /* 0x0000000000147947 */ /* 0x000fea0003800000 */
.L_x_24721:
[----:B-----5:R-:W-:Y:S01]  /*1590*/  FADD.FTZ R98, R74, R98 ;  /* 0x000000624a627221 */ /* 0x020fe20000010000 */
[----:B------:R-:W-:Y:S06]  /*15a0*/  BRA `(.L_x_24722) ;  /* 0x0000000000087947 */ /* 0x000fec0003800000 */
.L_x_24720:
[----:B-----5:R-:W-:-:S04]  /*15b0*/  FADD.FTZ R98, R70, R98 ;  /* 0x0000006246627221 */ /* 0x020fc80000010000 */
[----:B------:R-:W-:-:S07]  /*15c0*/  @P2 FADD.FTZ R98, R74, R98 ;  /* 0x000000624a622221 */ /* 0x000fce0000010000 */
.L_x_24722:
[----:B0----5:R-:W-:-:S07]  /*15d0*/  MOV R78, R98 ;  /* 0x00000062004e7202 */ /* 0x021fce0000000f00 */
.L_x_24723:
[----:B------:R-:W-:Y:S05]  /*15e0*/  @P3 BRA `(.L_x_24724) ;  /* 0x00000000001c3947 */ /* 0x000fea0003800000 */
[----:B------:R-:W-:-:S04]  /*15f0*/  ISETP.NE.U32.AND P4, PT, RZ, UR16, PT ;  /* 0x00000010ff007c0c */ /* 0x000fc8000bf85070 */
[----:B------:R-:W-:-:S13]  /*1600*/  ISETP.NE.AND.EX P4, PT, RZ, UR17, PT, P4 ;  /* 0x00000011ff007c0c */ /* 0x000fda000bf85340 */
[----:B------:R-:W-:Y:S05]  /*1610*/  @P4 BRA `(.L_x_24725) ;  /* 0x0000000000084947 */ /* 0x000fea0003800000 */
[----:B------:R-:W-:Y:S05]  /*1620*/  @P0 BRA `(.L_x_24726) ;  /* 0x0000000000140947 */ /* 0x000fea0003800000 */
[----:B------:R-:W-:Y:S05]  /*1630*/  BRA `(.L_x_24727) ;  /* 0x0000000000147947 */ /* 0x000fea0003800000 */
.L_x_24725:
[----:B-----5:R-:W-:Y:S01]  /*1640*/  FADD.FTZ R99, R75, R99 ;  /* 0x000000634b637221 */ /* 0x020fe20000010000 */
[----:B------:R-:W-:Y:S06]  /*1650*/  BRA `(.L_x_24726) ;  /* 0x0000000000087947 */ /* 0x000fec0003800000 */
.L_x_24724:
[----:B-----5:R-:W-:-:S04]  /*1660*/  FADD.FTZ R99, R71, R99 ;  /* 0x0000006347637221 */ /* 0x020fc80000010000 */
[----:B------:R-:W-:-:S07]  /*1670*/  @P2 FADD.FTZ R99, R75, R99 ;  /* 0x000000634b632221 */ /* 0x000fce0000010000 */
.L_x_24726:
[----:B0----5:R-:W-:-:S07]  /*1680*/  MOV R79, R99 ;  /* 0x00000063004f7202 */ /* 0x021fce0000000f00 */
.L_x_24727:
        /* <DEDUP_REMOVED lines=19> */
.L_x_24729:
[----:B-----5:R-:W-:Y:S01]  /*17c0*/  FADD.FTZ R100, R72, R100 ;  /* 0x0000006448647221 */ /* 0x020fe20000010000 */
[----:B------:R-:W-:Y:S06]  /*17d0*/  BRA `(.L_x_24730) ;  /* 0x0000000000087947 */ /* 0x000fec0003800000 */
.L_x_24728:
[----:B-----5:R-:W-:-:S04]  /*17e0*/  FADD.FTZ R100, R68, R100 ;  /* 0x0000006444647221 */ /* 0x020fc80000010000 */
[----:B------:R-:W-:-:S07]  /*17f0*/  @P2 FADD.FTZ R100, R72, R100 ;  /* 0x0000006448642221 */ /* 0x000fce0000010000 */
.L_x_24730:
[----:B0----5:R-:W-:-:S07]  /*1800*/  MOV R76, R100 ;  /* 0x00000064004c7202 */ /* 0x021fce0000000f00 */
.L_x_24731:
[----:B------:R-:W-:Y:S05]  /*1810*/  @P3 BRA `(.L_x_24732) ;  /* 0x00000000001c3947 */ /* 0x000fea0003800000 */
[----:B------:R-:W-:-:S04]  /*1820*/  ISETP.NE.U32.AND P4, PT, RZ, UR16, PT ;  /* 0x00000010ff007c0c */ /* 0x000fc8000bf85070 */
[----:B------:R-:W-:-:S13]  /*1830*/  ISETP.NE.AND.EX P4, PT, RZ, UR17, PT, P4 ;  /* 0x00000011ff007c0c */ /* 0x000fda000bf85340 */
[----:B------:R-:W-:Y:S05]  /*1840*/  @P4 BRA `(.L_x_24733) ;  /* 0x0000000000084947 */ /* 0x000fea0003800000 */
[----:B------:R-:W-:Y:S05]  /*1850*/  @P0 BRA `(.L_x_24734) ;  /* 0x0000000000140947 */ /* 0x000fea0003800000 */
[----:B------:R-:W-:Y:S05]  /*1860*/  BRA `(.L_x_24735) ;  /* 0x0000000000147947 */ /* 0x000fea0003800000 */
.L_x_24733:
[----:B-----5:R-:W-:Y:S01]  /*1870*/  FADD.FTZ R101, R73, R101 ;  /* 0x0000006549657221 */ /* 0x020fe20000010000 */
[----:B------:R-:W-:Y:S06]  /*1880*/  BRA `(.L_x_24734) ;  /* 0x0000000000087947 */ /* 0x000fec0003800000 */
.L_x_24732:
[----:B-----5:R-:W-:-:S04]  /*1890*/  FADD.FTZ R101, R69, R101 ;  /* 0x0000006545657221 */ /* 0x020fc80000010000 */
[----:B------:R-:W-:-:S07]  /*18a0*/  @P2 FADD.FTZ R101, R73, R101 ;  /* 0x0000006549652221 */ /* 0x000fce0000010000 */
.L_x_24734:
[----:B0----5:R-:W-:-:S07]  /*18b0*/  MOV R77, R101 ;  /* 0x00000065004d7202 */ /* 0x021fce0000000f00 */
.L_x_24735:
[----:B------:R-:W-:Y:S05]  /*18c0*/  @P3 BRA `(.L_x_24736) ;  /* 0x00000000001c3947 */ /* 0x000fea0003800000 */
[----:B------:R-:W-:-:S04]  /*18d0*/  ISETP.NE.U32.AND P4, PT, RZ, UR16, PT ;  /* 0x00000010ff007c0c */ /* 0x000fc8000bf85070 */
[----:B------:R-:W-:-:S13]  /*18e0*/  ISETP.NE.AND.EX P4, PT, RZ, UR17, PT, P4 ;  /* 0x00000011ff007c0c */ /* 0x000fda000bf85340 */
[----:B------:R-:W-:Y:S05]  /*18f0*/  @P4 BRA `(.L_x_24737) ;  /* 0x0000000000084947 */ /* 0x000fea0003800000 */
[----:B------:R-:W-:Y:S05]  /*1900*/  @P0 BRA `(.L_x_24738) ;  /* 0x0000000000140947 */ /* 0x000fea0003800000 */
[----:B------:R-:W-:Y:S05]  /*1910*/  BRA `(.L_x_24739) ;  /* 0x0000000000147947 */ /* 0x000fea0003800000 */
.L_x_24737:
[----:B-----5:R-:W-:Y:S01]  /*1920*/  FADD.FTZ R102, R74, R102 ;  /* 0x000000664a667221 */ /* 0x020fe20000010000 */
[----:B------:R-:W-:Y:S06]  /*1930*/  BRA `(.L_x_24738) ;  /* 0x0000000000087947 */ /* 0x000fec0003800000 */
.L_x_24736:
[----:B-----5:R-:W-:-:S04]  /*1940*/  FADD.FTZ R102, R70, R102 ;  /* 0x0000006646667221 */ /* 0x020fc80000010000 */
[----:B------:R-:W-:-:S07]  /*1950*/  @P2 FADD.FTZ R102, R74, R102 ;  /* 0x000000664a662221 */ /* 0x000fce0000010000 */
.L_x_24738:
[----:B0----5:R-:W-:-:S07]  /*1960*/  MOV R78, R102 ;  /* 0x00000066004e7202 */ /* 0x021fce0000000f00 */
.L_x_24739:
[----:B------:R-:W-:Y:S05]  /*1970*/  @P3 BRA `(.L_x_24740) ;  /* 0x00000000001c3947 */ /* 0x000fea0003800000 */
[----:B------:R-:W-:-:S04]  /*1980*/  ISETP.NE.U32.AND P4, PT, RZ, UR16, PT ;  /* 0x00000010ff007c0c */ /* 0x000fc8000bf85070 */
[----:B------:R-:W-:-:S13]  /*1990*/  ISETP.NE.AND.EX P4, PT, RZ, UR17, PT, P4 ;  /* 0x00000011ff007c0c */ /* 0x000fda000bf85340 */
[----:B------:R-:W-:Y:S05]  /*19a0*/  @P4 BRA `(.L_x_24741) ;  /* 0x0000000000084947 */ /* 0x000fea0003800000 */
[----:B------:R-:W-:Y:S05]  /*19b0*/  @P0 BRA `(.L_x_24742) ;  /* 0x0000000000140947 */ /* 0x000fea0003800000 */
[----:B------:R-:W-:Y:S05]  /*19c0*/  BRA `(.L_x_24743) ;  /* 0x0000000000147947 */ /* 0x000fea0003800000 */
.L_x_24741:
[----:B-----5:R-:W-:Y:S01]  /*19d0*/  FADD.FTZ R103, R75, R103 ;  /* 0x000000674b677221 */ /* 0x020fe20000010000 */
[----:B------:R-:W-:Y:S06]  /*19e0*/  BRA `(.L_x_24742) ;  /* 0x0000000000087947 */ /* 0x000fec0003800000 */
.L_x_24740:
[----:B-----5:R-:W-:-:S04]  /*19f0*/  FADD.FTZ R103, R71, R103 ;  /* 0x0000006747677221 */ /* 0x020fc80000010000 */
[----:B------:R-:W-:-:S07]  /*1a00*/  @P2 FADD.FTZ R103, R75, R103 ;  /* 0x000000674b672221 */ /* 0x000fce0000010000 */
.L_x_24742:
[----:B0----5:R-:W-:-:S07]  /*1a10*/  MOV R79, R103 ;  /* 0x00000067004f7202 */ /* 0x021fce0000000f00 */
.L_x_24743:
        /* <DEDUP_REMOVED lines=19> */
.L_x_24745:
[----:B-----5:R-:W-:Y:S01]  /*1b50*/  FADD.FTZ R104, R72, R104 ;  /* 0x0000006848687221 */ /* 0x020fe20000010000 */
[----:B------:R-:W-:Y:S06]  /*1b60*/  BRA `(.L_x_24746) ;  /* 0x0000000000087947 */ /* 0x000fec0003800000 */
.L_x_24744:
[----:B-----5:R-:W-:-:S04]  /*1b70*/  FADD.FTZ R104, R68, R104 ;  /* 0x0000006844687221 */ /* 0x020fc80000010000 */
[----:B------:R-:W-:-:S07]  /*1b80*/  @P2 FADD.FTZ R104, R72, R104 ;  /* 0x0000006848682221 */ /* 0x000fce0000010000 */
.L_x_24746:
[----:B0----5:R-:W-:-:S07]  /*1b90*/  MOV R76, R104 ;  /* 0x00000068004c7202 */ /* 0x021fce0000000f00 */
.L_x_24747:
[----:B------:R-:W-:Y:S05]  /*1ba0*/  @P3 BRA `(.L_x_24748) ;  /* 0x00000000001c3947 */ /* 0x000fea0003800000 */
[----:B------:R-:W-:-:S04]  /*1bb0*/  ISETP.NE.U32.AND P4, PT, RZ, UR16, PT ;  /* 0x00000010ff007c0c */ /* 0x000fc8000bf85070 */
[----:B------:R-:W-:-:S13]  /*1bc0*/  ISETP.NE.AND.EX P4, PT, RZ, UR17, PT, P4 ;  /* 0x00000011ff007c0c */ /* 0x000fda000bf85340 */
[----:B------:R-:W-:Y:S05]  /*1bd0*/  @P4 BRA `(.L_x_24749) ;  /* 0x0000000000084947 */ /* 0x000fea0003800000 */
[----:B------:R-:W-:Y:S05]  /*1be0*/  @P0 BRA `(.L_x_24750) ;  /* 0x0000000000140947 */ /* 0x000fea0003800000 */
[----:B------:R-:W-:Y:S05]  /*1bf0*/  BRA `(.L_x_24751) ;  /* 0x0000000000147947 */ /* 0x000fea0003800000 */
.L_x_24749:
[----:B-----5:R-:W-:Y:S01]  /*1c00*/  FADD.FTZ R105, R73, R105 ;  /* 0x0000006949697221 */ /* 0x020fe20000010000 */
[----:B------:R-:W-:Y:S06]  /*1c10*/  BRA `(.L_x_24750) ;  /* 0x0000000000087947 */ /* 0x000fec0003800000 */
.L_x_24748:
[----:B-----5:R-:W-:-:S04]  /*1c20*/  FADD.FTZ R105, R69, R105 ;  /* 0x0000006945697221 */ /* 0x020fc80000010000 */
[----:B------:R-:W-:-:S07]  /*1c30*/  @P2 FADD.FTZ R105, R73, R105 ;  /* 0x0000006949692221 */ /* 0x000fce0000010000 */
.L_x_24750:
[----:B0----5:R-:W-:-:S07]  /*1c40*/  MOV R77, R105 ;  /* 0x00000069004d7202 */ /* 0x021fce0000000f00 */
.L_x_24751:
[----:B------:R-:W-:Y:S05]  /*1c50*/  @P3 BRA `(.L_x_24752) ;  /* 0x00000000001c3947 */ /* 0x000fea0003800000 */
[----:B------:R-:W-:-:S04]  /*1c60*/  ISETP.NE.U32.AND P4, PT, RZ, UR16, PT ;  /* 0x00000010ff007c0c */ /* 0x000fc8000bf85070 */
[----:B------:R-:W-:-:S13]  /*1c70*/  ISETP.NE.AND.EX P4, PT, RZ, UR17, PT, P4 ;  /* 0x00000011ff007c0c */ /* 0x000fda000bf85340 */
[----:B------:R-:W-:Y:S05]  /*1c80*/  @P4 BRA `(.L_x_24753) ;  /* 0x0000000000084947 */ /* 0x000fea0003800000 */
[----:B------:R-:W-:Y:S05]  /*1c90*/  @P0 BRA `(.L_x_24754) ;  /* 0x0000000000140947 */ /* 0x000fea0003800000 */
[----:B------:R-:W-:Y:S05]  /*1ca0*/  BRA `(.L_x_24755) ;  /* 0x0000000000147947 */ /* 0x000fea0003800000 */
.L_x_24753:
[----:B-----5:R-:W-:Y:S01]  /*1cb0*/  FADD.FTZ R106, R74, R106 ;  /* 0x0000006a4a6a7221 */ /* 0x020fe20000010000 */
[----:B------:R-:W-:Y:S06]  /*1cc0*/  BRA `(.L_x_24754) ;  /* 0x0000000000087947 */ /* 0x000fec0003800000 */
.L_x_24752:
[----:B-----5:R-:W-:-:S04]  /*1cd0*/  FADD.FTZ R106, R70, R106 ;  /* 0x0000006a466a7221 */ /* 0x020fc80000010000 */
[----:B------:R-:W-:-:S07]  /*1ce0*/  @P2 FADD.FTZ R106, R74, R106 ;  /* 0x0000006a4a6a2221 */ /* 0x000fce0000010000 */
.L_x_24754:
[----:B0----5:R-:W-:-:S07]  /*1cf0*/  MOV R78, R106 ;  /* 0x0000006a004e7202 */ /* 0x021fce0000000f00 */
.L_x_24755:
[----:B------:R-:W-:Y:S05]  /*1d00*/  @P3 BRA `(.L_x_24756) ;  /* 0x00000000001c3947 */ /* 0x000fea0003800000 */
[----:B------:R-:W-:-:S04]  /*1d10*/  ISETP.NE.U32.AND P4, PT, RZ, UR16, PT ;  /* 0x00000010ff007c0c */ /* 0x000fc8000bf85070 */
[----:B------:R-:W-:-:S13]  /*1d20*/  ISETP.NE.AND.EX P4, PT, RZ, UR17, PT, P4 ;  /* 0x00000011ff007c0c */ /* 0x000fda000bf85340 */
[----:B------:R-:W-:Y:S05]  /*1d30*/  @P4 BRA `(.L_x_24757) ;  /* 0x0000000000084947 */ /* 0x000fea0003800000 */
[----:B------:R-:W-:Y:S05]  /*1d40*/  @P0 BRA `(.L_x_24758) ;  /* 0x0000000000140947 */ /* 0x000fea0003800000 */
[----:B------:R-:W-:Y:S05]  /*1d50*/  BRA `(.L_x_24759) ;  /* 0x0000000000147947 */ /* 0x000fea0003800000 */
.L_x_24757:
[----:B-----5:R-:W-:Y:S01]  /*1d60*/  FADD.FTZ R107, R75, R107 ;  /* 0x0000006b4b6b7221 */ /* 0x020fe20000010000 */
[----:B------:R-:W-:Y:S06]  /*1d70*/  BRA `(.L_x_24758) ;  /* 0x0000000000087947 */ /* 0x000fec0003800000 */
.L_x_24756:
[----:B-----5:R-:W-:-:S04]  /*1d80*/  FADD.FTZ R107, R71, R107 ;  /* 0x0000006b476b7221 */ /* 0x020fc80000010000 */
[----:B------:R-:W-:-:S07]  /*1d90*/  @P2 FADD.FTZ R107, R75, R107 ;  /* 0x0000006b4b6b2221 */ /* 0x000fce0000010000 */
.L_x_24758:
[----:B0----5:R-:W-:-:S07]  /*1da0*/  MOV R79, R107 ;  /* 0x0000006b004f7202 */ /* 0x021fce0000000f00 */
.L_x_24759:
[----:B------:R-:W1:Y:S01]  /*1db0*/  @P0 LDC.64 R126, c[0x0][0x238] ;  /* 0x00008e00ff7e0b82 */ /* 0x000e620000000a00 */
[----:B0-----:R-:W-:-:S04]  /*1dc0*/  IADD3 R124, R118, 0x700, RZ ;  /* 0x00000700767c7810 */ /* 0x001fc80007ffe0ff */
[C---:B------:R-:W-:Y:S01]  /*1dd0*/  @P1 LEA R128, P4, R124.reuse, UR14, 0x4 ;  /* 0x0000000e7c801c11 */ /* 0x040fe2000f8820ff */
[----:B------:R-:W-:-:S03]  /*1de0*/  IMAD.WIDE.U32 R108, R124, 0x10, R132 ;  /* 0x000000107c6c7825 */ /* 0x000fc600078e0084 */
[----:B------:R-:W-:Y:S02]  /*1df0*/  @P1 LEA.HI.X R129, R124, UR15, RZ, 0x4, P4 ;  /* 0x0000000f7c811c11 */ /* 0x000fe4000a0f24ff */
[----:B-1----:R-:W-:-:S04]  /*1e00*/  @P0 LEA R126, P6, R123, R126, 0x4 ;  /* 0x0000007e7b7e0211 */ /* 0x002fc800078c20ff */
        /* <DEDUP_REMOVED lines=13> */
.L_x_24761:
[----:B-----5:R-:W-:Y:S01]  /*1ee0*/  FADD.FTZ R108, R72, R108 ;  /* 0x0000006c486c7221 */ /* 0x020fe20000010000 */
[----:B------:R-:W-:Y:S06]  /*1ef0*/  BRA `(.L_x_24762) ;  /* 0x0000000000087947 */ /* 0x000fec0003800000 */
.L_x_24760:
[----:B-----5:R-:W-:-:S04]  /*1f00*/  FADD.FTZ R108, R68, R108 ;  /* 0x0000006c446c7221 */ /* 0x020fc80000010000 */
[----:B------:R-:W-:-:S07]  /*1f10*/  @P2 FADD.FTZ R108, R72, R108 ;  /* 0x0000006c486c2221 */ /* 0x000fce0000010000 */
.L_x_24762:
[----:B0----5:R-:W-:-:S07]  /*1f20*/  MOV R76, R108 ;  /* 0x0000006c004c7202 */ /* 0x021fce0000000f00 */
.L_x_24763:
[----:B------:R-:W-:Y:S05]  /*1f30*/  @P3 BRA `(.L_x_24764) ;  /* 0x00000000001c3947 */ /* 0x000fea0003800000 */
[----:B------:R-:W-:-:S04]  /*1f40*/  ISETP.NE.U32.AND P4, PT, RZ, UR16, PT ;  /* 0x00000010ff007c0c */ /* 0x000fc8000bf85070 */
[----:B------:R-:W-:-:S13]  /*1f50*/  ISETP.NE.AND.EX P4, PT, RZ, UR17, PT, P4 ;  /* 0x00000011ff007c0c */ /* 0x000fda000bf85340 */
[----:B------:R-:W-:Y:S05]  /*1f60*/  @P4 BRA `(.L_x_24765) ;  /* 0x0000000000084947 */ /* 0x000fea0003800000 */
[----:B------:R-:W-:Y:S05]  /*1f70*/  @P0 BRA `(.L_x_24766) ;  /* 0x0000000000140947 */ /* 0x000fea0003800000 */
[----:B------:R-:W-:Y:S05]  /*1f80*/  BRA `(.L_x_24767) ;  /* 0x0000000000147947 */ /* 0x000fea0003800000 */
.L_x_24765:
[----:B-----5:R-:W-:Y:S01]  /*1f90*/  FADD.FTZ R109, R73, R109 ;  /* 0x0000006d496d7221 */ /* 0x020fe20000010000 */
[----:B------:R-:W-:Y:S06]  /*1fa0*/  BRA `(.L_x_24766) ;  /* 0x0000000000087947 */ /* 0x000fec0003800000 */
.L_x_24764:
[----:B-----5:R-:W-:-:S04]  /*1fb0*/  FADD.FTZ R109, R69, R109 ;  /* 0x0000006d456d7221 */ /* 0x020fc80000010000 */
[----:B------:R-:W-:-:S07]  /*1fc0*/  @P2 FADD.FTZ R109, R73, R109 ;  /* 0x0000006d496d2221 */ /* 0x000fce0000010000 */
.L_x_24766:
[----:B0----5:R-:W-:-:S07]  /*1fd0*/  MOV R77, R109 ;  /* 0x0000006d004d7202 */ /* 0x021fce0000000f00 */
.L_x_24767:
[----:B------:R-:W-:Y:S05]  /*1fe0*/  @P3 BRA `(.L_x_24768) ;  /* 0x00000000001c3947 */ /* 0x000fea0003800000 */
[----:B------:R-:W-:-:S04]  /*1ff0*/  ISETP.NE.U32.AND P4, PT, RZ, UR16, PT ;  /* 0x00000010ff007c0c */ /* 0x000fc8000bf85070 */
[----:B------:R-:W-:-:S13]  /*2000*/  ISETP.NE.AND.EX P4, PT, RZ, UR17, PT, P4 ;  /* 0x00000011ff007c0c */ /* 0x000fda000bf85340 */
[----:B------:R-:W-:Y:S05]  /*2010*/  @P4 BRA `(.L_x_24769) ;  /* 0x0000000000084947 */ /* 0x000fea0003800000 */
[----:B------:R-:W-:Y:S05]  /*2020*/  @P0 BRA `(.L_x_24770) ;  /* 0x0000000000140947 */ /* 0x000fea0003800000 */
[----:B------:R-:W-:Y:S05]  /*2030*/  BRA `(.L_x_24771) ;  /* 0x0000000000147947 */ /* 0x000fea0003800000 */
.L_x_24769:
[----:B-----5:R-:W-:Y:S01]  /*2040*/  FADD.FTZ R110, R74, R110 ;  /* 0x0000006e4a6e7221 */ /* 0x020fe20000010000 */
[----:B------:R-:W-:Y:S06]  /*2050*/  BRA `(.L_x_24770) ;  /* 0x0000000000087947 */ /* 0x000fec0003800000 */
.L_x_24768:
[----:B-----5:R-:W-:-:S04]  /*2060*/  FADD.FTZ R110, R70, R110 ;  /* 0x0000006e466e7221 */ /* 0x020fc80000010000 */
[----:B------:R-:W-:-:S07]  /*2070*/  @P2 FADD.FTZ R110, R74, R110 ;  /* 0x0000006e4a6e2221 */ /* 0x000fce0000010000 */
.L_x_24770:
[----:B0----5:R-:W-:-:S07]  /*2080*/  MOV R78, R110 ;  /* 0x0000006e004e7202 */ /* 0x021fce0000000f00 */
.L_x_24771:
[----:B------:R-:W-:Y:S05]  /*2090*/  @P3 BRA `(.L_x_24772) ;  /* 0x00000000001c3947 */ /* 0x000fea0003800000 */
[----:B------:R-:W-:-:S04]  /*20a0*/  ISETP.NE.U32.AND P2, PT, RZ, UR16, PT ;  /* 0x00000010ff007c0c */ /* 0x000fc8000bf45070 */
[----:B------:R-:W-:-:S13]  /*20b0*/  ISETP.NE.AND.EX P2, PT, RZ, UR17, PT, P2 ;  /* 0x00000011ff007c0c */ /* 0x000fda000bf45320 */
[----:B------:R-:W-:Y:S05]  /*20c0*/  @P2 BRA `(.L_x_24773) ;  /* 0x0000000000082947 */ /* 0x000fea0003800000 */
[----:B------:R-:W-:Y:S05]  /*20d0*/  @P0 BRA `(.L_x_24774) ;  /* 0x0000000000140947 */ /* 0x000fea0003800000 */
[----:B------:R-:W-:Y:S05]  /*20e0*/  BRA `(.L_x_24775) ;  /* 0x0000000000147947 */ /* 0x000fea0003800000 */
.L_x_24773:
[----:B-----5:R-:W-:Y:S01]  /*20f0*/  FADD.FTZ R111, R75, R111 ;  /* 0x0000006f4b6f7221 */ /* 0x020fe20000010000 */
[----:B------:R-:W-:Y:S06]  /*2100*/  BRA `(.L_x_24774) ;  /* 0x0000000000087947 */ /* 0x000fec0003800000 */
.L_x_24772:
[----:B-----5:R-:W-:-:S04]  /*2110*/  FADD.FTZ R111, R71, R111 ;  /* 0x0000006f476f7221 */ /* 0x020fc80000010000 */
[----:B------:R-:W-:-:S07]  /*2120*/  @P2 FADD.FTZ R111, R75, R111 ;  /* 0x0000006f4b6f2221 */ /* 0x000fce0000010000 */
.L_x_24774:
[----:B0----5:R-:W-:-:S07]  /*2130*/  MOV R79, R111 ;  /* 0x0000006f004f7202 */ /* 0x021fce0000000f00 */
.L_x_24775:
[----:B0-----:R-:W-:Y:S01]  /*2140*/  FADD.FTZ R126, RZ, R80 ;  /* 0x00000050ff7e7221 */ /* 0x001fe20000010000 */
        /* <DEDUP_REMOVED lines=34> */
[----:B-----5:R-:W-:-:S04]  /*2370*/  FADD.FTZ R128, R125, R108 ;  /* 0x0000006c7d807221 */ /* 0x020fc80000010000 */
[----:B------:R-:W-:Y:S01]  /*2380*/  FADD.FTZ R125, R128, R109 ;  /* 0x0000006d807d7221 */ /* 0x000fe20000010000 */
[----:B------:R-:W-:-:S03]  /*2390*/  SEL R128, R116, R3, !P2 ;  /* 0x0000000374807207 */ /* 0x000fc60005000000 */
        /* <DEDUP_REMOVED lines=87> */
.L_x_24788:
[----:B------:R-:W2:Y:S01]  /*2910*/  @!P3 S2R R130, SR_CgaCtaId ;  /* 0x000000000082b919 */ /* 0x000ea20000008800 */
[----:B------:R-:W-:Y:S01]  /*2920*/  ISETP.GT.U32.AND P4, PT, R113, 0x7, PT ;  /* 0x000000077100780c */ /* 0x000fe20003f84070 */
[----:B-1----:R-:W-:Y:S01]  /*2930*/  FADD.FTZ R127, R132, R129 ;  /* 0x00000081847f7221 */ /* 0x002fe20000010000 */
[----:B------:R-:W-:Y:S01]  /*2940*/  @!P3 MOV R125, 0x400 ;  /* 0x00000400007db802 */ /* 0x000fe20000000f00 */
[----:B------:R-:W-:Y:S05]  /*2950*/  WARPSYNC.ALL ;  /* 0x0000000000007948 */ /* 0x000fea0003800000 */
[----:B------:R-:W-:-:S05]  /*2960*/  @!P3 IADD3 R0, R115, R128, RZ ;  /* 0x000000807300b210 */ /* 0x000fca0007ffe0ff */
[----:B------:R-:W1:Y:S01]  /*2970*/  @!P4 S2R R131, SR_CgaCtaId ;  /* 0x000000000083c919 */ /* 0x000e620000008800 */
[----:B------:R-:W-:Y:S02]  /*2980*/  @!P4 IADD3 R128, R113, R128, RZ ;  /* 0x000000807180c210 */ /* 0x000fe40007ffe0ff */
[----:B--2---:R-:W-:Y:S02]  /*2990*/  @!P3 LEA R125, R130, R125, 0x18 ;  /* 0x0000007d827db211 */ /* 0x004fe400078ec0ff */
[----:B------:R-:W-:Y:S02]  /*29a0*/  @!P4 MOV R130, 0x400 ;  /* 0x000004000082c802 */ /* 0x000fe40000000f00 */
[----:B------:R-:W-:Y:S01]  /*29b0*/  @!P3 LEA R0, R0, R125, 0x3 ;  /* 0x0000007d0000b211 */ /* 0x000fe200078e18ff */
[----:B------:R-:W-:-:S04]  /*29c0*/  HFMA2.MMA R125, -RZ, RZ, 0, 0 ;  /* 0x00000000ff7d7435 */ /* 0x000fc800000001ff */
[----:B------:R-:W-:Y:S01]  /*29d0*/  @!P3 STS.64 [R0], R126 ;  /* 0x0000007e0000b388 */ /* 0x000fe20000000a00 */
[----:B------:R-:W-:Y:S01]  /*29e0*/  BAR.SYNC.DEFER_BLOCKING 0x0 ;  /* 0x0000000000007b1d */ /* 0x000fe20000010000 */
[----:B-1----:R-:W-:Y:S02]  /*29f0*/  @!P4 LEA R131, R131, R130, 0x18 ;  /* 0x000000828383c211 */ /* 0x002fe400078ec0ff */
[----:B------:R-:W-:Y:S02]  /*2a00*/  @!P4 MOV R125, 0x400 ;  /* 0x00000400007dc802 */ /* 0x000fe40000000f00 */
[----:B------:R-:W-:Y:S02]  /*2a10*/  @!P4 LEA R130, R128, R131, 0x3 ;  /* 0x000000838082c211 */ /* 0x000fe400078e18ff */
[----:B------:R-:W-:Y:S02]  /*2a20*/  CS2R R128, SRZ ;  /* 0x0000000000807805 */ /* 0x000fe4000001ff00 */
[----:B------:R-:W-:Y:S01]  /*2a30*/  I2FP.F32.S32 R135, R125 ;  /* 0x0000007d00877245 */ /* 0x000fe20000201400 */
[----:B0-----:R-:W0:Y:S01]  /*2a40*/  SHFL.DOWN PT, R132, R125, 0x4, 0x1f ;  /* 0x08801f007d847f89 */ /* 0x001e2200000e0000 */
[----:B------:R-:W-:-:S03]  /*2a50*/  LOP3.LUT P3, RZ, R115, 0x1f, R2, 0xf8, !PT ;  /* 0x0000001f73ff7812 */ /* 0x000fc6000786f802 */
[----:B------:R-:W1:Y:S01]  /*2a60*/  @!P4 LDS.64 R128, [R130] ;  /* 0x000000008280c984 */ /* 0x000e620000000a00 */
[----:B0-----:R-:W-:Y:S02]  /*2a70*/  IADD3 R126, R132, R125, RZ ;  /* 0x0000007d847e7210 */ /* 0x001fe40007ffe0ff */
[----:B------:R-:W-:Y:S02]  /*2a80*/  I2FP.F32.S32 R132, R132 ;  /* 0x0000008400847245 */ /* 0x000fe40000201400 */
[----:B------:R-:W-:Y:S01]  /*2a90*/  I2FP.F32.S32 R127, R126 ;  /* 0x0000007e007f7245 */ /* 0x000fe20000201400 */
[----:B------:R-:W-:Y:S03]  /*2aa0*/  SHFL.DOWN PT, R137, R126, 0x2, 0x1f ;  /* 0x08401f007e897f89 */ /* 0x000fe600000e0000 */
        /* <DEDUP_REMOVED lines=11> */
[----:B------:R-:W-:Y:S01]  /*2b60*/  SHFL.DOWN PT, R134, R131, 0x1, 0x1f ;  /* 0x08201f0083867f89 */ /* 0x000fe200000e0000 */
[----:B------:R-:W-:Y:S01]  /*2b70*/  I2FP.F32.S32 R137, R137 ;  /* 0x0000008900897245 */ /* 0x000fe20000201400 */
[----:B------:R-:W-:Y:S02]  /*2b80*/  FMUL.FTZ R128, R128, R135 ;  /* 0x0000008780807220 */ /* 0x000fe40000410000 */
[----:B------:R-:W0:Y:S02]  /*2b90*/  SHFL.DOWN PT, R125, R130, 0x2, 0x1f ;  /* 0x08401f00827d7f89 */ /* 0x000e2400000e0000 */
[----:B------:R-:W-:-:S02]  /*2ba0*/  FMUL.FTZ R128, R128, R132 ;  /* 0x0000008480807220 */ /* 0x000fc40000410000 */
        /* <DEDUP_REMOVED lines=15> */
[----:B------:R-:W1:Y:S01]  /*2ca0*/  MUFU.RCP R127, R127 ;  /* 0x0000007f007f7308 */ /* 0x000e620000001000 */
[----:B------:R-:W2:Y:S01]  /*2cb0*/  LDC R137, c[0x0][0x2d8] ;  /* 0x0000b600ff897b82 */ /* 0x000ea20000000800 */
[----:B------:R-:W-:-:S05]  /*2cc0*/  FFMA.FTZ R128, R132, R128, R129 ;  /* 0x0000008084807223 */ /* 0x000fca0000010081 */
[----:B------:R-:W3:Y:S01]  /*2cd0*/  SHFL.DOWN PT, R125, R128, 0x1, 0x1f ;  /* 0x08201f00807d7f89 */ /* 0x000ee200000e0000 */
[----:B0-----:R-:W-:-:S04]  /*2ce0*/  FMUL.FTZ R129, R136, R134 ;  /* 0x0000008688817220 */ /* 0x001fc80000410000 */
[----:B------:R-:W-:Y:S01]  /*2cf0*/  FFMA.FTZ R0, R126, R133, R129 ;  /* 0x000000857e007223 */ /* 0x000fe20000010081 */
[----:B------:R-:W-:-:S03]  /*2d00*/  FADD.FTZ R133, R133, -R136 ;  /* 0x8000008885857221 */ /* 0x000fc60000010000 */
[----:B-1----:R-:W-:Y:S01]  /*2d10*/  FMUL.FTZ R129, R127, R0 ;  /* 0x000000007f817220 */ /* 0x002fe20000410000 */
[----:B------:R-:W-:Y:S01]  /*2d20*/  FMUL.FTZ R133, R133, R133 ;  /* 0x0000008585857220 */ /* 0x000fe20000410000 */
[----:B---3--:R-:W-:-:S03]  /*2d30*/  FADD.FTZ R0, R128, R125 ;  /* 0x0000007d80007221 */ /* 0x008fc60000010000 */
[----:B------:R-:W-:Y:S01]  /*2d40*/  FMUL.FTZ R133, R126, R133 ;  /* 0x000000857e857220 */ /* 0x000fe20000410000 */
[----:B------:R-:W0:Y:S03]  /*2d50*/  SHFL.IDX PT, R151, R129, RZ, 0x1f ;  /* 0x00001fff81977589 */ /* 0x000e2600000e0000 */
[----:B------:R-:W-:-:S04]  /*2d60*/  FMUL.FTZ R133, R133, R134 ;  /* 0x0000008685857220 */ /* 0x000fc80000410000 */
[----:B------:R-:W-:-:S06]  /*2d70*/  FFMA.FTZ R0, R127, R133, R0 ;  /* 0x000000857f007223 */ /* 0x000fcc0000010000 */
[----:B------:R-:W2:Y:S01]  /*2d80*/  SHFL.IDX PT, R0, R0, RZ, 0x1f ;  /* 0x00001fff00007589 */ /* 0x000ea200000e0000 */
[----:B0-----:R-:W-:-:S05]  /*2d90*/  FSEL R125, R151, RZ, !P5 ;  /* 0x000000ff977d7208 */ /* 0x001fca0006800000 */
[----:B------:R-:W-:Y:S01]  /*2da0*/  FADD.FTZ R128, -R125, R82 ;  /* 0x000000527d807221 */ /* 0x000fe20000010100 */
[----:B------:R-:W-:Y:S01]  /*2db0*/  FMUL.FTZ R82, R151, R151 ;  /* 0x0000009797527220 */ /* 0x000fe20000410000 */
[C---:B------:R-:W-:Y:S01]  /*2dc0*/  FADD.FTZ R129, -R125.reuse, R83 ;  /* 0x000000537d817221 */ /* 0x040fe20000010100 */
[C---:B------:R-:W-:Y:S01]  /*2dd0*/  FADD.FTZ R126, -R125.reuse, R80 ;  /* 0x000000507d7e7221 */ /* 0x040fe20000010100 */
[C---:B------:R-:W-:Y:S01]  /*2de0*/  FADD.FTZ R127, -R125.reuse, R81 ;  /* 0x000000517d7f7221 */ /* 0x040fe20000010100 */
[C---:B------:R-:W-:Y:S01]  /*2df0*/  FADD.FTZ R138, -R125.reuse, R93 ;  /* 0x0000005d7d8a7221 */ /* 0x040fe20000010100 */
[----:B------:R-:W-:Y:S01]  /*2e00*/  FSEL R83, R82, RZ, P5 ;  /* 0x000000ff52537208 */ /* 0x000fe20002800000 */
[----:B------:R-:W0:Y:S01]  /*2e10*/  @!P3 LDC.64 R80, c[0x0][0x250] ;  /* 0x00009400ff50bb82 */ /* 0x000e220000000a00 */
[----:B--2---:R-:W-:Y:S01]  /*2e20*/  FFMA.FTZ R0, R0, UR8, R137 ;  /* 0x0000000800007c23 */ /* 0x004fe20008010089 */
[C---:B------:R-:W-:Y:S01]  /*2e30*/  FADD.FTZ R137, -R125.reuse, R92 ;  /* 0x0000005c7d897221 */ /* 0x040fe20000010100 */
[C---:B------:R-:W-:Y:S01]  /*2e40*/  FADD.FTZ R130, -R125.reuse, R84 ;  /* 0x000000547d827221 */ /* 0x040fe20000010100 */
[C---:B------:R-:W-:Y:S01]  /*2e50*/  FADD.FTZ R131, -R125.reuse, R85 ;  /* 0x000000557d837221 */ /* 0x040fe20000010100 */
[----:B------:R-:W-:Y:S01]  /*2e60*/  FADD.FTZ R0, R0, R83 ;  /* 0x0000005300007221 */ /* 0x000fe20000010000 */
        /* <DEDUP_REMOVED lines=8> */
[C---:B------:R-:W-:Y:S01]  /*2ef0*/  LEA R84, P4, R118.reuse, UR10, 0x4 ;  /* 0x0000000a76547c11 */ /* 0x040fe2000f8820ff */
[C---:B------:R-:W-:Y:S01]  /*2f00*/  FADD.FTZ R143, -R125.reuse, R105 ;  /* 0x000000697d8f7221 */ /* 0x040fe20000010100 */
[C---:B------:R-:W-:Y:S01]  /*2f10*/  FADD.FTZ R133, -R125.reuse, R88 ;  /* 0x000000587d857221 */ /* 0x040fe20000010100 */
[C---:B------:R-:W-:Y:S01]  /*2f20*/  FADD.FTZ R135, -R125.reuse, R90 ;  /* 0x0000005a7d877221 */ /* 0x040fe20000010100 */
[C---:B------:R-:W-:Y:S01]  /*2f30*/  FADD.FTZ R139, -R125.reuse, R95 ;  /* 0x0000005f7d8b7221 */ /* 0x040fe20000010100 */
[C---:B------:R-:W-:Y:S01]  /*2f40*/  FADD.FTZ R96, -R125.reuse, R97 ;  /* 0x000000617d607221 */ /* 0x040fe20000010100 */
[----:B------:R-:W-:Y:S01]  /*2f50*/  FADD.FTZ R141, -R125, R101 ;  /* 0x000000657d8d7221 */ /* 0x000fe20000010100 */
[----:B------:R-:W-:Y:S01]  /*2f60*/  LEA R86, P6, R119, UR10, 0x4 ;  /* 0x0000000a77567c11 */ /* 0x000fe2000f8c20ff */
[----:B------:R-:W-:Y:S01]  /*2f70*/  FADD.FTZ R98, -R125, R98 ;  /* 0x000000627d627221 */ /* 0x000fe20000010100 */
[----:B------:R-:W-:Y:S01]  /*2f80*/  LEA.HI.X R85, R118, UR11, RZ, 0x4, P4 ;  /* 0x0000000b76557c11 */ /* 0x000fe2000a0f24ff */
[----:B0-----:R-:W-:-:S04]  /*2f90*/  @!P3 IMAD.WIDE R80, R112, 0x4, R80 ;  /* 0x000000047050b825 */ /* 0x001fc800078e0250 */
[----:B------:R-:W-:Y:S01]  /*2fa0*/  FADD.FTZ R99, -R125, R99 ;  /* 0x000000637d637221 */ /* 0x000fe20000010100 */
[C---:B--2---:R-:W-:Y:S01]  /*2fb0*/  FMUL.FTZ R82, R153.reuse, R129 ;  /* 0x0000008199527220 */ /* 0x044fe20000410000 */
[C---:B------:R-:W-:Y:S01]  /*2fc0*/  FMUL.FTZ R89, R153.reuse, R126 ;  /* 0x0000007e99597220 */ /* 0x040fe20000410000 */
[C---:B------:R-:W-:Y:S01]  /*2fd0*/  FMUL.FTZ R0, R153.reuse, R127 ;  /* 0x0000007f99007220 */ /* 0x040fe20000410000 */
[C---:B------:R-:W-:Y:S01]  /*2fe0*/  FMUL.FTZ R91, R153.reuse, R128 ;  /* 0x00000080995b7220 */ /* 0x040fe20000410000 */
[----:B------:R-:W-:Y:S01]  /*2ff0*/  FMUL.FTZ R105, R153, R83 ;  /* 0x0000005399697220 */ /* 0x000fe20000410000 */
[----:B------:R0:W-:Y:S01]  /*3000*/  @!P3 STG.E desc[UR4][R80.64], R151 ;  /* 0x000000975000b986 */ /* 0x0001e2000c101904 */
[----:B-1----:R-:W-:-:S04]  /*3010*/  @!P3 IMAD.WIDE R92, R112, 0x4, R92 ;  /* 0x00000004705cb825 */ /* 0x002fc800078e025c */
[C---:B------:R-:W-:Y:S01]  /*3020*/  FMUL.FTZ R88, R153.reuse, R131 ;  /* 0x0000008399587220 */ /* 0x040fe20000410000 */
[----:B------:R-:W-:Y:S01]  /*3030*/  FMUL.FTZ R90, R153, R87 ;  /* 0x00000057995a7220 */ /* 0x000fe20000410000 */
[----:B------:R-:W-:Y:S01]  /*3040*/  FFMA.FTZ R83, R39, R82, R7 ;  /* 0x0000005227537223 */ /* 0x000fe20000010007 */
[C---:B------:R-:W-:Y:S01]  /*3050*/  FMUL.FTZ R95, R153.reuse, R130 ;  /* 0x00000082995f7220 */ /* 0x040fe20000410000 */
[C---:B------:R-:W-:Y:S01]  /*3060*/  FMUL.FTZ R97, R153.reuse, R132 ;  /* 0x0000008499617220 */ /* 0x040fe20000410000 */
[----:B------:R-:W-:Y:S01]  /*3070*/  FMUL.FTZ R101, R153, R94 ;  /* 0x0000005e99657220 */ /* 0x000fe20000410000 */
[----:B------:R-:W-:Y:S01]  /*3080*/  FFMA.FTZ R82, R38, R91, R6 ;  /* 0x0000005b26527223 */ /* 0x000fe20000010006 */
[----:B------:R-:W-:Y:S01]  /*3090*/  LEA R94, P4, R120, UR10, 0x4 ;  /* 0x0000000a785e7c11 */ /* 0x000fe2000f8820ff */
[C---:B------:R-:W-:Y:S01]  /*30a0*/  FADD.FTZ R140, -R125.reuse, R100 ;  /* 0x000000647d8c7221 */ /* 0x040fe20000010100 */
[----:B------:R-:W-:Y:S01]  /*30b0*/  FADD.FTZ R102, -R125, R102 ;  /* 0x000000667d667221 */ /* 0x000fe20000010100 */
[----:B0-----:R-:W-:Y:S01]  /*30c0*/  FFMA.FTZ R81, R37, R0, R5 ;  /* 0x0000000025517223 */ /* 0x001fe20000010005 */
[----:B------:R-:W-:Y:S01]  /*30d0*/  FFMA.FTZ R80, R36, R89, R4 ;  /* 0x0000005924507223 */ /* 0x000fe20000010004 */
[----:B------:R-:W-:Y:S01]  /*30e0*/  FADD.FTZ R103, -R125, R103 ;  /* 0x000000677d677221 */ /* 0x000fe20000010100 */
[----:B------:R0:W-:Y:S01]  /*30f0*/  @!P3 STG.E desc[UR4][R92.64], R153 ;  /* 0x000000995c00b986 */ /* 0x0001e2000c101904 */
[C---:B------:R-:W-:Y:S01]  /*3100*/  FMUL.FTZ R133, R153.reuse, R133 ;  /* 0x0000008599857220 */ /* 0x040fe20000410000 */
        /* <DEDUP_REMOVED lines=8> */
[----:B------:R-:W-:Y:S01]  /*3190*/  LEA.HI.X R87, R119, UR11, RZ, 0x4, P6 ;  /* 0x0000000b77577c11 */ /* 0x000fe2000b0f24ff */
[----:B------:R-:W-:Y:S01]  /*31a0*/  FFMA.FTZ R90, R42, R97, R10 ;  /* 0x000000612a5a7223 */ /* 0x000fe2000001000a */
[----:B0-----:R-:W-:Y:S01]  /*31b0*/  LEA R92, P3, R117, UR10, 0x4 ;  /* 0x0000000a755c7c11 */ /* 0x001fe2000f8620ff */
[----:B------:R-:W-:Y:S01]  /*31c0*/  FFMA.FTZ R88, R40, R95, R8 ;  /* 0x0000005f28587223 */ /* 0x000fe20000010008 */
[C---:B------:R-:W-:Y:S01]  /*31d0*/  FADD.FTZ R142, -R125.reuse, R104 ;  /* 0x000000687d8e7221 */ /* 0x040fe20000010100 */
[C---:B------:R-:W-:Y:S01]  /*31e0*/  FADD.FTZ R144, -R125.reuse, R106 ;  /* 0x0000006a7d907221 */ /* 0x040fe20000010100 */
[C---:B------:R-:W-:Y:S01]  /*31f0*/  FADD.FTZ R145, -R125.reuse, R107 ;  /* 0x0000006b7d917221 */ /* 0x040fe20000010100 */
[C---:B------:R-:W-:Y:S01]  /*3200*/  FADD.FTZ R148, -R125.reuse, R110 ;  /* 0x0000006e7d947221 */ /* 0x040fe20000010100 */
[----:B------:R-:W-:Y:S01]  /*3210*/  FADD.FTZ R149, -R125, R111 ;  /* 0x0000006f7d957221 */ /* 0x000fe20000010100 */
[----:B------:R0:W-:Y:S01]  /*3220*/  STG.E.128 desc[UR4][R84.64], R80 ;  /* 0x0000005054007986 */ /* 0x0001e2000c101d04 */
[----:B------:R-:W-:Y:S01]  /*3230*/  LEA.HI.X R95, R120, UR11, RZ, 0x4, P4 ;  /* 0x0000000b785f7c11 */ /* 0x000fe2000a0f24ff */
[C---:B------:R-:W-:Y:S01]  /*3240*/  FMUL.FTZ R104, R153.reuse, R96 ;  /* 0x0000006099687220 */ /* 0x040fe20000410000 */
[C---:B------:R-:W-:Y:S01]  /*3250*/  FMUL.FTZ R107, R153.reuse, R98 ;  /* 0x00000062996b7220 */ /* 0x040fe20000410000 */
[C---:B------:R-:W-:Y:S01]  /*3260*/  FMUL.FTZ R106, R153.reuse, R99 ;  /* 0x00000063996a7220 */ /* 0x040fe20000410000 */
[C---:B------:R-:W-:Y:S01]  /*3270*/  FMUL.FTZ R111, R153.reuse, R102 ;  /* 0x00000066996f7220 */ /* 0x040fe20000410000 */
[----:B------:R-:W-:Y:S01]  /*3280*/  FMUL.FTZ R110, R153, R103 ;  /* 0x00000067996e7220 */ /* 0x000fe20000410000 */
[----:B------:R-:W-:Y:S01]  /*3290*/  LEA.HI.X R93, R117, UR11, RZ, 0x4, P3 ;  /* 0x0000000b755d7c11 */ /* 0x000fe200098f24ff */
[----:B------:R-:W-:Y:S01]  /*32a0*/  FFMA.FTZ R99, R47, R136, R15 ;  /* 0x000000882f637223 */ /* 0x000fe2000001000f */
[----:B------:R-:W-:Y:S01]  /*32b0*/  FFMA.FTZ R98, R46, R135, R14 ;  /* 0x000000872e627223 */ /* 0x000fe2000001000e */
[----:B------:R-:W-:Y:S01]  /*32c0*/  FFMA.FTZ R97, R45, R134, R13 ;  /* 0x000000862d617223 */ /* 0x000fe2000001000d */
[----:B------:R-:W-:Y:S01]  /*32d0*/  FFMA.FTZ R96, R44, R133, R12 ;  /* 0x000000852c607223 */ /* 0x000fe2000001000c */
[----:B------:R-:W-:Y:S01]  /*32e0*/  FFMA.FTZ R103, R51, R100, R19 ;  /* 0x0000006433677223 */ /* 0x000fe20000010013 */
[----:B------:R-:W-:Y:S01]  /*32f0*/  FFMA.FTZ R102, R50, R101, R18 ;  /* 0x0000006532667223 */ /* 0x000fe20000010012 */
[C---:B------:R-:W-:Y:S01]  /*3300*/  FADD.FTZ R146, -R125.reuse, R108 ;  /* 0x0000006c7d927221 */ /* 0x040fe20000010100 */
[----:B------:R-:W-:Y:S01]  /*3310*/  FADD.FTZ R147, -R125, R109 ;  /* 0x0000006d7d937221 */ /* 0x000fe20000010100 */
[----:B------:R-:W-:Y:S01]  /*3320*/  FFMA.FTZ R101, R49, R138, R17 ;  /* 0x0000008a31657223 */ /* 0x000fe20000010011 */
[----:B------:R-:W-:Y:S01]  /*3330*/  FFMA.FTZ R100, R48, R137, R16 ;  /* 0x0000008930647223 */ /* 0x000fe20000010010 */
[----:B0-----:R-:W-:Y:S01]  /*3340*/  LEA R80, P4, R121, UR10, 0x4 ;  /* 0x0000000a79507c11 */ /* 0x001fe2000f8820ff */
[----:B------:R0:W-:Y:S01]  /*3350*/  STG.E.128 desc[UR4][R86.64], R88 ;  /* 0x0000005856007986 */ /* 0x0001e2000c101d04 */
[C---:B------:R-:W-:Y:S01]  /*3360*/  FMUL.FTZ R109, R153.reuse, R140 ;  /* 0x0000008c996d7220 */ /* 0x040fe20000410000 */
[C---:B------:R-:W-:Y:S01]  /*3370*/  FMUL.FTZ R108, R153.reuse, R141 ;  /* 0x0000008d996c7220 */ /* 0x040fe20000410000 */
[C---:B------:R-:W-:Y:S01]  /*3380*/  LEA R82, P3, R122.reuse, UR10, 0x4 ;  /* 0x0000000a7a527c11 */ /* 0x040fe2000f8620ff */
[----:B------:R-:W-:Y:S01]  /*3390*/  FMUL.FTZ R125, R153, R142 ;  /* 0x0000008e997d7220 */ /* 0x000fe20000410000 */
[----:B------:R-:W-:Y:S01]  /*33a0*/  LEA.HI.X R81, R121, UR11, RZ, 0x4, P4 ;  /* 0x0000000b79517c11 */ /* 0x000fe2000a0f24ff */
[C---:B------:R-:W-:Y:S01]  /*33b0*/  FMUL.FTZ R118, R153.reuse, R143 ;  /* 0x0000008f99767220 */ /* 0x040fe20000410000 */
[C---:B------:R-:W-:Y:S01]  /*33c0*/  FMUL.FTZ R127, R153.reuse, R144 ;  /* 0x00000090997f7220 */ /* 0x040fe20000410000 */
[----:B------:R-:W-:Y:S01]  /*33d0*/  FMUL.FTZ R126, R153, R145 ;  /* 0x00000091997e7220 */ /* 0x000fe20000410000 */
[----:B------:R-:W-:Y:S01]  /*33e0*/  LEA R84, P4, R123, UR10, 0x4 ;  /* 0x0000000a7b547c11 */ /* 0x000fe2000f8820ff */
[C---:B------:R-:W-:Y:S01]  /*33f0*/  FMUL.FTZ R129, R153.reuse, R146 ;  /* 0x0000009299817220 */ /* 0x040fe20000410000 */
[C---:B------:R-:W-:Y:S01]  /*3400*/  FMUL.FTZ R128, R153.reuse, R147 ;  /* 0x0000009399807220 */ /* 0x040fe20000410000 */
[C---:B------:R-:W-:Y:S01]  /*3410*/  FMUL.FTZ R131, R153.reuse, R148 ;  /* 0x0000009499837220 */ /* 0x040fe20000410000 */
[----:B------:R-:W-:Y:S01]  /*3420*/  FMUL.FTZ R130, R153, R149 ;  /* 0x0000009599827220 */ /* 0x000fe20000410000 */
[----:B------:R1:W-:Y:S01]  /*3430*/  STG.E.128 desc[UR4][R92.64], R96 ;  /* 0x000000605c007986 */ /* 0x0003e2000c101d04 */
[----:B------:R-:W-:-:S02]  /*3440*/  LEA.HI.X R83, R122, UR11, RZ, 0x4, P3 ;  /* 0x0000000b7a537c11 */ /* 0x000fc400098f24ff */
[----:B------:R-:W-:Y:S01]  /*3450*/  LEA.HI.X R85, R123, UR11, RZ, 0x4, P4 ;  /* 0x0000000b7b557c11 */ /* 0x000fe2000a0f24ff */
[----:B0-----:R-:W-:Y:S01]  /*3460*/  FFMA.FTZ R91, R55, R106, R23 ;  /* 0x0000006a375b7223 */ /* 0x001fe20000010017 */
[----:B------:R-:W-:Y:S01]  /*3470*/  FFMA.FTZ R90, R54, R107, R22 ;  /* 0x0000006b365a7223 */ /* 0x000fe20000010016 */
[----:B------:R-:W-:Y:S01]  /*3480*/  FFMA.FTZ R89, R53, R104, R21 ;  /* 0x0000006835597223 */ /* 0x000fe20000010015 */
[----:B------:R-:W-:Y:S01]  /*3490*/  FFMA.FTZ R88, R52, R105, R20 ;  /* 0x0000006934587223 */ /* 0x000fe20000010014 */
[----:B------:R-:W-:Y:S01]  /*34a0*/  LEA R86, P6, R124, UR10, 0x4 ;  /* 0x0000000a7c567c11 */ /* 0x000fe2000f8c20ff */
[----:B------:R0:W-:Y:S01]  /*34b0*/  STG.E.128 desc[UR4][R94.64], R100 ;  /* 0x000000645e007986 */ /* 0x0001e2000c101d04 */
[----:B------:R-:W-:Y:S02]  /*34c0*/  IADD3 R112, R112, UR12, RZ ;  /* 0x0000000c70707c10 */ /* 0x000fe4000fffe0ff */
[----:B------:R-:W-:Y:S01]  /*34d0*/  LEA.HI.X R87, R124, UR11, RZ, 0x4, P6 ;  /* 0x0000000b7c577c11 */ /* 0x000fe2000b0f24ff */
[----:B------:R2:W-:Y:S01]  /*34e0*/  STG.E.128 desc[UR4][R80.64], R88 ;  /* 0x0000005850007986 */ /* 0x0005e2000c101d04 */
[----:B------:R-:W-:-:S02]  /*34f0*/  ISETP.GE.AND P3, PT, R112, UR13, PT ;  /* 0x0000000d70007c0c */ /* 0x000fc4000bf66270 */
[----:B------:R-:W-:Y:S01]  /*3500*/  SEL R0, RZ, 0x1, P2 ;  /* 0x00000001ff007807 */ /* 0x000fe20001000000 */
[----:B-1----:R-:W-:Y:S01]  /*3510*/  FFMA.FTZ R93, R57, R108, R25 ;  /* 0x0000006c395d7223 */ /* 0x002fe20000010019 */
[----:B------:R-:W-:Y:S01]  /*3520*/  FFMA.FTZ R92, R56, R109, R24 ;  /* 0x0000006d385c7223 */ /* 0x000fe20000010018 */
[----:B------:R-:W-:Y:S01]  /*3530*/  FFMA.FTZ R99, R63, R126, R31 ;  /* 0x0000007e3f637223 */ /* 0x000fe2000001001f */
[----:B------:R-:W-:Y:S01]  /*3540*/  FFMA.FTZ R98, R62, R127, R30 ;  /* 0x0000007f3e627223 */ /* 0x000fe2000001001e */
[----:B------:R-:W-:Y:S01]  /*3550*/  FFMA.FTZ R97, R61, R118, R29 ;  /* 0x000000763d617223 */ /* 0x000fe2000001001d */
[----:B------:R-:W-:Y:S01]  /*3560*/  FFMA.FTZ R96, R60, R125, R28 ;  /* 0x0000007d3c607223 */ /* 0x000fe2000001001c */
[----:B0-----:R-:W-:Y:S01]  /*3570*/  FFMA.FTZ R95, R59, R110, R27 ;  /* 0x0000006e3b5f7223 */ /* 0x001fe2000001001b */
[----:B------:R-:W-:Y:S01]  /*3580*/  FFMA.FTZ R94, R58, R111, R26 ;  /* 0x0000006f3a5e7223 */ /* 0x000fe2000001001a */
[----:B--2---:R-:W-:Y:S01]  /*3590*/  FFMA.FTZ R91, R67, R130, R35 ;  /* 0x00000082435b7223 */ /* 0x004fe20000010023 */
[----:B------:R-:W-:Y:S01]  /*35a0*/  FFMA.FTZ R90, R66, R131, R34 ;  /* 0x00000083425a7223 */ /* 0x000fe20000010022 */
[----:B------:R-:W-:Y:S01]  /*35b0*/  FFMA.FTZ R89, R65, R128, R33 ;  /* 0x0000008041597223 */ /* 0x000fe20000010021 */
[----:B------:R-:W-:Y:S01]  /*35c0*/  FFMA.FTZ R88, R64, R129, R32 ;  /* 0x0000008140587223 */ /* 0x000fe20000010020 */
[----:B------:R0:W-:Y:S04]  /*35d0*/  STG.E.128 desc[UR4][R82.64], R92 ;  /* 0x0000005c52007986 */ /* 0x0001e8000c101d04 */
[----:B------:R0:W-:Y:S04]  /*35e0*/  STG.E.128 desc[UR4][R84.64], R96 ;  /* 0x0000006054007986 */ /* 0x0001e8000c101d04 */
[----:B------:R0:W-:Y:S01]  /*35f0*/  STG.E.128 desc[UR4][R86.64], R88 ;  /* 0x0000005856007986 */ /* 0x0001e2000c101d04 */
[----:B------:R-:W-:Y:S05]  /*3600*/  @!P3 BRA `(.L_x_24777) ;  /* 0xffffffcc009cb947 */ /* 0x000fea000383ffff */
[----:B------:R-:W-:Y:S05]  /*3610*/  EXIT ;  /* 0x000000000000794d */ /* 0x000fea0003800000 */
.L_x_24776:
[----:B------:R-:W-:Y:S01]  /*3620*/  HFMA2.MMA R135, -RZ, RZ, 0, 5.9604644775390625e-08 ;  /* 0x00000001ff877435 */ /* 0x000fe200000001ff */
[----:B------:R-:W-:Y:S02]  /*3630*/  MOV R134, R0 ;  /* 0x0000000000867202 */ /* 0x000fe40000000f00 */
[----:B------:R-:W-:Y:S02]  /*3640*/  MOV R136, 0x1f ;  /* 0x0000001f00887802 */ /* 0x000fe40000000f00 */
[----:B------:R-:W-:-:S07]  /*3650*/  MOV R133, 0xffffffff ;  /* 0xffffffff00857802 */ /* 0x000fce0000000f00 */
[----:B------:R-:W-:Y:S05]  /*3660*/  WARPSYNC.COLLECTIVE R133, `(.L_x_24778) ;  /* 0x0000000085087348 */ /* 0x000fea0003c00000 */
[----:B------:R0:W1:Y:S02]  /*3670*/  SHFL.BFLY P4, R131, R134, R135, R136 ;  /* 0x0c00008786837389 */ /* 0x0000640000080088 */
[----:B01----:R-:W-:Y:S01]  /*3680*/  ENDCOLLECTIVE ;  /* 0x000000000000791b */ /* 0x003fe20003800000 */
.L_x_24778:
[----:B------:R-:W-:Y:S01]  /*3690*/  HFMA2.MMA R135, -RZ, RZ, 0, 1.1920928955078125e-07 ;  /* 0x00000002ff877435 */ /* 0x000fe200000001ff */
[----:B------:R-:W-:-:S05]  /*36a0*/  MOV R125, R131 ;  /* 0x00000083007d7202 */ /* 0x000fca0000000f00 */
[----:B------:R-:W-:-:S05]  /*36b0*/  FADD.FTZ R125, R0, R125 ;  /* 0x0000007d007d7221 */ /* 0x000fca0000010000 */
[----:B------:R-:W-:-:S07]  /*36c0*/  MOV R134, R125 ;  /* 0x0000007d00867202 */ /* 0x000fce0000000f00 */
[----:B------:R-:W-:Y:S05]  /*36d0*/  WARPSYNC.COLLECTIVE R133, `(.L_x_24779) ;  /* 0x0000000085087348 */ /* 0x000fea0003c00000 */
[----:B------:R0:W1:Y:S02]  /*36e0*/  SHFL.BFLY P4, R131, R134, R135, R136 ;  /* 0x0c00008786837389 */ /* 0x0000640000080088 */
[----:B01----:R-:W-:Y:S01]  /*36f0*/  ENDCOLLECTIVE ;  /* 0x000000000000791b */ /* 0x003fe20003800000 */
.L_x_24779:
[----:B------:R-:W-:Y:S01]  /*3700*/  HFMA2.MMA R135, -RZ, RZ, 0, 2.384185791015625e-07 ;  /* 0x00000004ff877435 */ /* 0x000fe200000001ff */
[----:B------:R-:W-:-:S05]  /*3710*/  MOV R126, R131 ;  /* 0x00000083007e7202 */ /* 0x000fca0000000f00 */
[----:B------:R-:W-:-:S05]  /*3720*/  FADD.FTZ R127, R125, R126 ;  /* 0x0000007e7d7f7221 */ /* 0x000fca0000010000 */
[----:B------:R-:W-:-:S07]  /*3730*/  MOV R134, R127 ;  /* 0x0000007f00867202 */ /* 0x000fce0000000f00 */
[----:B------:R-:W-:Y:S05]  /*3740*/  WARPSYNC.COLLECTIVE R133, `(.L_x_24780) ;  /* 0x0000000085087348 */ /* 0x000fea0003c00000 */
[----:B------:R0:W1:Y:S02]  /*3750*/  SHFL.BFLY P4, R131, R134, R135, R136 ;  /* 0x0c00008786837389 */ /* 0x0000640000080088 */
[----:B01----:R-:W-:Y:S01]  /*3760*/  ENDCOLLECTIVE ;  /* 0x000000000000791b */ /* 0x003fe20003800000 */
.L_x_24780:
[----:B------:R-:W-:Y:S01]  /*3770*/  HFMA2.MMA R135, -RZ, RZ, 0, 4.76837158203125e-07 ;  /* 0x00000008ff877435 */ /* 0x000fe200000001ff */
[----:B------:R-:W-:-:S05]  /*3780*/  MOV R126, R131 ;  /* 0x00000083007e7202 */ /* 0x000fca0000000f00 */
[----:B------:R-:W-:-:S05]  /*3790*/  FADD.FTZ R129, R127, R126 ;  /* 0x0000007e7f817221 */ /* 0x000fca0000010000 */
[----:B------:R-:W-:-:S07]  /*37a0*/  MOV R134, R129 ;  /* 0x0000008100867202 */ /* 0x000fce0000000f00 */
[----:B------:R-:W-:Y:S05]  /*37b0*/  WARPSYNC.COLLECTIVE R133, `(.L_x_24781) ;  /* 0x0000000085087348 */ /* 0x000fea0003c00000 */
[----:B------:R0:W1:Y:S02]  /*37c0*/  SHFL.BFLY P4, R131, R134, R135, R136 ;  /* 0x0c00008786837389 */ /* 0x0000640000080088 */
[----:B01----:R-:W-:Y:S01]  /*37d0*/  ENDCOLLECTIVE ;  /* 0x000000000000791b */ /* 0x003fe20003800000 */
.L_x_24781:
[----:B------:R-:W-:Y:S01]  /*37e0*/  HFMA2.MMA R135, -RZ, RZ, 0, 9.5367431640625e-07 ;  /* 0x00000010ff877435 */ /* 0x000fe200000001ff */
[----:B------:R-:W-:-:S05]  /*37f0*/  MOV R126, R131 ;  /* 0x00000083007e7202 */ /* 0x000fca0000000f00 */
[----:B------:R-:W-:-:S05]  /*3800*/  FADD.FTZ R130, R129, R126 ;  /* 0x0000007e81827221 */ /* 0x000fca0000010000 */
[----:B------:R-:W-:-:S07]  /*3810*/  MOV R134, R130 ;  /* 0x0000008200867202 */ /* 0x000fce0000000f00 */
[----:B------:R-:W-:Y:S05]  /*3820*/  WARPSYNC.COLLECTIVE R133, `(.L_x_24782) ;  /* 0x0000000085087348 */ /* 0x000fea0003c00000 */
[----:B------:R0:W1:Y:S02]  /*3830*/  SHFL.BFLY P4, R131, R134, R135, R136 ;  /* 0x0c00008786837389 */ /* 0x0000640000080088 */
[----:B01----:R-:W-:Y:S01]  /*3840*/  ENDCOLLECTIVE ;  /* 0x000000000000791b */ /* 0x003fe20003800000 */
.L_x_24782:
[----:B------:R-:W-:Y:S01]  /*3850*/  HFMA2.MMA R135, -RZ, RZ, 0, 5.9604644775390625e-08 ;  /* 0x00000001ff877435 */ /* 0x000fe200000001ff */
        /* <DEDUP_REMOVED lines=70> */
.L_x_24783:
[----:B------:R-:W-:Y:S01]  /*3cc0*/  HFMA2.MMA R135, -RZ, RZ, 0, 1.1920928955078125e-07 ;  /* 0x00000002ff877435 */ /* 0x000fe200000001ff */
[----:B------:R-:W-:-:S05]  /*3cd0*/  MOV R125, R131 ;  /* 0x00000083007d7202 */ /* 0x000fca0000000f00 */
[----:B------:R-:W-:-:S05]  /*3ce0*/  FADD.FTZ R125, R0, R125 ;  /* 0x0000007d007d7221 */ /* 0x000fca0000010000 */
[----:B------:R-:W-:-:S07]  /*3cf0*/  MOV R134, R125 ;  /* 0x0000007d00867202 */ /* 0x000fce0000000f00 */
[----:B------:R-:W-:Y:S05]  /*3d00*/  WARPSYNC.COLLECTIVE R133, `(.L_x_24784) ;  /* 0x0000000085087348 */ /* 0x000fea0003c00000 */
[----:B------:R0:W1:Y:S02]  /*3d10*/  SHFL.BFLY P4, R131, R134, R135, R136 ;  /* 0x0c00008786837389 */ /* 0x0000640000080088 */
[----:B01----:R-:W-:Y:S01]  /*3d20*/  ENDCOLLECTIVE ;  /* 0x000000000000791b */ /* 0x003fe20003800000 */
.L_x_24784:
[----:B------:R-:W-:Y:S01]  /*3d30*/  HFMA2.MMA R135, -RZ, RZ, 0, 2.384185791015625e-07 ;  /* 0x00000004ff877435 */ /* 0x000fe200000001ff */
[----:B------:R-:W-:-:S05]  /*3d40*/  MOV R130, R131 ;  /* 0x0000008300827202 */ /* 0x000fca0000000f00 */
[----:B------:R-:W-:-:S05]  /*3d50*/  FADD.FTZ R130, R125, R130 ;  /* 0x000000827d827221 */ /* 0x000fca0000010000 */
[----:B------:R-:W-:-:S07]  /*3d60*/  MOV R134, R130 ;  /* 0x0000008200867202 */ /* 0x000fce0000000f00 */
[----:B------:R-:W-:Y:S05]  /*3d70*/  WARPSYNC.COLLECTIVE R133, `(.L_x_24785) ;  /* 0x0000000085087348 */ /* 0x000fea0003c00000 */
[----:B------:R0:W1:Y:S02]  /*3d80*/  SHFL.BFLY P4, R131, R134, R135, R136 ;  /* 0x0c00008786837389 */ /* 0x0000640000080088 */
[----:B01----:R-:W-:Y:S01]  /*3d90*/  ENDCOLLECTIVE ;  /* 0x000000000000791b */ /* 0x003fe20003800000 */
.L_x_24785:
[----:B------:R-:W-:Y:S01]  /*3da0*/  HFMA2.MMA R135, -RZ, RZ, 0, 4.76837158203125e-07 ;  /* 0x00000008ff877435 */ /* 0x000fe200000001ff */
[----:B------:R-:W-:-:S05]  /*3db0*/  MOV R127, R131 ;  /* 0x00000083007f7202 */ /* 0x000fca0000000f00 */
[----:B------:R-:W-:-:S05]  /*3dc0*/  FADD.FTZ R127, R130, R127 ;  /* 0x0000007f827f7221 */ /* 0x000fca0000010000 */
[----:B------:R-:W-:-:S07]  /*3dd0*/  MOV R134, R127 ;  /* 0x0000007f00867202 */ /* 0x000fce0000000f00 */
[----:B------:R-:W-:Y:S05]  /*3de0*/  WARPSYNC.COLLECTIVE R133, `(.L_x_24786) ;  /* 0x0000000085087348 */ /* 0x000fea0003c00000 */
[----:B------:R0:W1:Y:S02]  /*3df0*/  SHFL.BFLY P4, R131, R134, R135, R136 ;  /* 0x0c00008786837389 */ /* 0x0000640000080088 */
[----:B01----:R-:W-:Y:S01]  /*3e00*/  ENDCOLLECTIVE ;  /* 0x000000000000791b */ /* 0x003fe20003800000 */
.L_x_24786:
[----:B------:R-:W-:Y:S01]  /*3e10*/  HFMA2.MMA R135, -RZ, RZ, 0, 9.5367431640625e-07 ;  /* 0x00000010ff877435 */ /* 0x000fe200000001ff */
[----:B------:R-:W-:-:S05]  /*3e20*/  MOV R132, R131 ;  /* 0x0000008300847202 */ /* 0x000fca0000000f00 */
[----:B------:R-:W-:-:S05]  /*3e30*/  FADD.FTZ R132, R127, R132 ;  /* 0x000000847f847221 */ /* 0x000fca0000010000 */
[----:B------:R-:W-:-:S07]  /*3e40*/  MOV R134, R132 ;  /* 0x0000008400867202 */ /* 0x000fce0000000f00 */
[----:B------:R-:W-:Y:S05]  /*3e50*/  WARPSYNC.COLLECTIVE R133, `(.L_x_24787) ;  /* 0x0000000085087348 */ /* 0x000fea0003c00000 */
[----:B------:R0:W1:Y:S02]  /*3e60*/  SHFL.BFLY P4, R131, R134, R135, R136 ;  /* 0x0c00008786837389 */ /* 0x0000640000080088 */
[----:B01----:R-:W-:Y:S01]  /*3e70*/  ENDCOLLECTIVE ;  /* 0x000000000000791b */ /* 0x003fe20003800000 */
.L_x_24787:
[----:B------:R-:W-:Y:S01]  /*3e80*/  MOV R129, R131 ;  /* 0x0000008300817202 */ /* 0x000fe20000000f00 */
[----:B------:R-:W-:Y:S06]  /*3e90*/  BRA `(.L_x_24788) ;  /* 0xffffffe8009c7947 */ /* 0x000fec000383ffff */
.L_x_24789:
        /* <DEDUP_REMOVED lines=14> */
.L_x_27095:


//--------------------- .text._ZN10layer_norm31ln_parallel_residual_fwd_kernelINS_13Kernel_traitsIfffffjLj8192ELj1ELj1ELj8ELj16ENS_18Kernel_traits_baseILj8192EfffffjLj256EEEEELb1ELb0ELb0EEEvNS_9FwdParamsE --------------------------
	.section	.text._ZN10layer_norm31ln_parallel_residual_fwd_kernelINS_13Kernel_traitsIfffffjLj8192ELj1ELj1ELj8ELj16ENS_18Kernel_traits_baseILj8192EfffffjLj256EEEEELb1ELb0ELb0EEEvNS_9FwdParamsE,"ax",@progbits
	.align	128
        .global         _ZN10layer_norm31ln_parallel_residual_fwd_kernelINS_13Kernel_traitsIfffffjLj8192ELj1ELj1ELj8ELj16ENS_18Kernel_traits_baseILj8192EfffffjLj256EEEEELb1ELb0ELb0EEEvNS_9FwdParamsE
        .type           _ZN10layer_norm31ln_parallel_residual_fwd_kernelINS_13Kernel_traitsIfffffjLj8192ELj1ELj1ELj8ELj16ENS_18Kernel_traits_baseILj8192EfffffjLj256EEEEELb1ELb0ELb0EEEvNS_9FwdParamsE,@function
        .size           _ZN10layer_norm31ln_parallel_residual_fwd_kernelINS_13Kernel_traitsIfffffjLj8192ELj1ELj1ELj8ELj16ENS_18Kernel_traits_baseILj8192EfffffjLj256EEEEELb1ELb0ELb0EEEvNS_9FwdParamsE,(.L_x_27096 - _ZN10layer_norm31ln_parallel_residual_fwd_kernelINS_13Kernel_traitsIfffffjLj8192ELj1ELj1ELj8ELj16ENS_18Kernel_traits_baseILj8192EfffffjLj256EEEEELb1ELb0ELb0EEEvNS_9FwdParamsE)
        .other          _ZN10layer_norm31ln_parallel_residual_fwd_kernelINS_13Kernel_traitsIfffffjLj8192ELj1ELj1ELj8ELj16ENS_18Kernel_traits_baseILj8192EfffffjLj256EEEEELb1ELb0ELb0EEEvNS_9FwdParamsE,@"STO_CUDA_ENTRY STV_DEFAULT"
_ZN10layer_norm31ln_parallel_residual_fwd_kernelINS_13Kernel_traitsIfffffjLj8192ELj1ELj1ELj8ELj16ENS_18Kernel_traits_baseILj8192EfffffjLj256EEEEELb1ELb0ELb0EEEvNS_9FwdParamsE:
.text._ZN10layer_norm31ln_parallel_residual_fwd_kernelINS_13Kernel_traitsIfffffjLj8192ELj1ELj1ELj8ELj16ENS_18Kernel_traits_baseILj8192EfffffjLj256EEEEELb1ELb0ELb0EEEvNS_9FwdParamsE:
        /* <DEDUP_REMOVED lines=14> */
[----:B------:R-:W-:Y:S01]  /*00e0*/  IMAD.U32 R218, RZ, RZ, UR6 ;  /* 0x00000006ffda7e24 */ /* 0x000fe2000f8e00ff */
[----:B------:R-:W-:-:S06]  /*00f0*/  MOV R219, UR7 ;  /* 0x0000000700db7c02 */ /* 0x000fcc0008000f00 */
[----:B------:R-:W4:Y:S01]  /*0100*/  @P0 LDG.E.64 R218, desc[UR4][R218.64] ;  /* 0x00000004dada0981 */ /* 0x000f22000c1e1b00 */
[----:B------:R-:W0:Y:S01]  /*0110*/  S2UR UR6, SR_CTAID.X ;  /* 0x00000000000679c3 */ /* 0x000e220000002500 */
[----:B--2---:R-:W-:Y:S01]  /*0120*/  LOP3.LUT R213, R196, 0xff, RZ, 0xc0, !PT ;  /* 0x000000ffc4d57812 */ /* 0x004fe200078ec0ff */
[----:B------:R-:W-:Y:S01]  /*0130*/  BSSY B0, `(.L_x_24790) ;  /* 0x000004e000007945 */ /* 0x000fe20003800000 */
[----:B------:R-:W-:Y:S02]  /*0140*/  LOP3.LUT R214, R214, 0xfffffff7, RZ, 0xc0, !PT ;  /* 0xfffffff7d6d67812 */ /* 0x000fe400078ec0ff */
[----:B-1----:R-:W-:-:S04]  /*0150*/  SHF.R.S32.HI R0, RZ, 0x1f, R13 ;  /* 0x0000001fff007819 */ /* 0x002fc8000001140d */
[----:B------:R-:W-:Y:S01]  /*0160*/  LEA.HI R0, R0, R13, RZ, 0x2 ;  /* 0x0000000d00007211 */ /* 0x000fe200078f10ff */
[----:B0-----:R-:W-:Y:S01]  /*0170*/  IMAD R211, R211, UR6, R196 ;  /* 0x00000006d3d37c24 */ /* 0x001fe2000f8e02c4 */
[----:B------:R-:W-:Y:S02]  /*0180*/  LEA.HI R212, R196, UR6, RZ, 0x18 ;  /* 0x00000006c4d47c11 */ /* 0x000fe4000f8fc0ff */
[----:B---3--:R-:W-:Y:S01]  /*0190*/  @P0 IADD3 R204, P1, R2, R5, RZ ;  /* 0x0000000502cc0210 */ /* 0x008fe20007f3e0ff */
[----:B------:R-:W-:-:S04]  /*01a0*/  IMAD.WIDE.U32 R4, R211, -0x326172a9, RZ ;  /* 0xcd9e8d57d3047825 */ /* 0x000fc800078e00ff */
[----:B------:R-:W-:Y:S02]  /*01b0*/  @P0 IMAD.X R205, RZ, RZ, R3, P1 ;  /* 0x000000ffffcd0224 */ /* 0x000fe400008e0603 */
[C---:B----4-:R-:W-:Y:S01]  /*01c0*/  VIADD R19, R219.reuse, 0xbb67ae85 ;  /* 0xbb67ae85db137836 */ /* 0x050fe20000000000 */
[C---:B------:R-:W-:Y:S01]  /*01d0*/  IADD3 R17, R218.reuse, 0x3c6ef372, RZ ;  /* 0x3c6ef372da117810 */ /* 0x040fe20007ffe0ff */
[----:B------:R-:W-:Y:S01]  /*01e0*/  VIADD R18, R218, 0x9e3779b9 ;  /* 0x9e3779b9da127836 */ /* 0x000fe20000000000 */
[--C-:B------:R-:W-:Y:S01]  /*01f0*/  SHF.R.U32.HI R209, RZ, 0x2, R205.reuse ;  /* 0x00000002ffd17819 */ /* 0x100fe200000116cd */
[C---:B------:R-:W-:Y:S01]  /*0200*/  VIADD R16, R219.reuse, 0x76cf5d0a ;  /* 0x76cf5d0adb107836 */ /* 0x040fe20000000000 */
[----:B------:R-:W-:Y:S01]  /*0210*/  SHF.R.U64 R210, R204, 0x2, R205 ;  /* 0x00000002ccd27819 */ /* 0x000fe200000012cd */
[----:B------:R-:W-:Y:S01]  /*0220*/  VIADD R15, R219, 0x32370b8f ;  /* 0x32370b8fdb0f7836 */ /* 0x000fe20000000000 */
[----:B------:R-:W-:Y:S01]  /*0230*/  LOP3.LUT R6, R5, R209, R218, 0x96, !PT ;  /* 0x000000d105067212 */ /* 0x000fe200078e96da */
[C---:B------:R-:W-:Y:S01]  /*0240*/  VIADD R12, R218.reuse, 0x78dde6e4 ;  /* 0x78dde6e4da0c7836 */ /* 0x040fe20000000000 */
[----:B------:R-:W-:Y:S01]  /*0250*/  IADD3 R13, R218, -0x255992d5, RZ ;  /* 0xdaa66d2bda0d7810 */ /* 0x000fe20007ffe0ff */
[----:B------:R-:W-:-:S04]  /*0260*/  IMAD.WIDE.U32 R2, R210, -0x2daee0ad, RZ ;  /* 0xd2511f53d2027825 */ /* 0x000fc800078e00ff */
[----:B------:R-:W-:Y:S01]  /*0270*/  IMAD.WIDE.U32 R6, R6, -0x2daee0ad, RZ ;  /* 0xd2511f5306067825 */ /* 0x000fe200078e00ff */
[----:B------:R-:W-:-:S04]  /*0280*/  LOP3.LUT R8, R3, R219, RZ, 0x3c, !PT ;  /* 0x000000db03087212 */ /* 0x000fc800078e3cff */
[----:B------:R-:W-:Y:S01]  /*0290*/  LOP3.LUT R10, R7, R2, R19, 0x96, !PT ;  /* 0x00000002070a7212 */ /* 0x000fe200078e9613 */
[----:B------:R-:W-:Y:S02]  /*02a0*/  IMAD.MOV.U32 R2, RZ, RZ, R213 ;  /* 0x000000ffff027224 */ /* 0x000fe400078e00d5 */
[----:B------:R-:W-:-:S03]  /*02b0*/  IMAD.WIDE.U32 R8, R8, -0x326172a9, RZ ;  /* 0xcd9e8d5708087825 */ /* 0x000fc600078e00ff */
[----:B------:R-:W-:Y:S01]  /*02c0*/  LOP3.LUT R3, R2, 0xff, RZ, 0x3c, !PT ;  /* 0x000000ff02037812 */ /* 0x000fe200078e3cff */
[----:B------:R-:W-:Y:S01]  /*02d0*/  IMAD.WIDE.U32 R10, R10, -0x326172a9, RZ ;  /* 0xcd9e8d570a0a7825 */ /* 0x000fe200078e00ff */
[----:B------:R-:W-:Y:S02]  /*02e0*/  LOP3.LUT R4, R9, R18, R4, 0x96, !PT ;  /* 0x0000001209047212 */ /* 0x000fe400078e9604 */
[----:B------:R-:W-:Y:S02]  /*02f0*/  LEA.HI.SX32 R14, R0, R3, 0x1e ;  /* 0x00000003000e7211 */ /* 0x000fe400078ff2ff */
[----:B------:R-:W-:Y:S01]  /*0300*/  LOP3.LUT R8, R11, R8, R17, 0x96, !PT ;  /* 0x000000080b087212 */ /* 0x000fe200078e9611 */
[----:B------:R-:W-:Y:S01]  /*0310*/  IMAD.WIDE.U32 R4, R4, -0x2daee0ad, RZ ;  /* 0xd2511f5304047825 */ /* 0x000fe200078e00ff */
[C---:B------:R-:W-:Y:S02]  /*0320*/  LOP3.LUT P2, RZ, R14.reuse, 0xffffff00, RZ, 0xc0, !PT ;  /* 0xffffff000eff7812 */ /* 0x040fe4000784c0ff */
[----:B------:R-:W-:Y:S01]  /*0330*/  ISETP.GE.U32.AND P5, PT, R14, 0x200, PT ;  /* 0x000002000e00780c */ /* 0x000fe20003fa6070 */
[----:B------:R-:W-:Y:S01]  /*0340*/  IMAD.WIDE.U32 R8, R8, -0x2daee0ad, RZ ;  /* 0xd2511f5308087825 */ /* 0x000fe200078e00ff */
[----:B------:R-:W-:-:S02]  /*0350*/  ISETP.GE.U32.AND P4, PT, R14, 0x300, PT ;  /* 0x000003000e00780c */ /* 0x000fc40003f86070 */
[----:B------:R-:W-:Y:S01]  /*0360*/  LOP3.LUT R5, R5, R6, R16, 0x96, !PT ;  /* 0x0000000605057212 */ /* 0x000fe200078e9610 */
[----:B------:R-:W-:Y:S01]  /*0370*/  VIADD R11, R219, 0xed9eba14 ;  /* 0xed9eba14db0b7836 */ /* 0x000fe20000000000 */
[----:B------:R-:W-:Y:S02]  /*0380*/  ISETP.GE.U32.AND P3, PT, R14, 0x400, PT ;  /* 0x000004000e00780c */ /* 0x000fe40003f66070 */
[----:B------:R-:W-:Y:S01]  /*0390*/  LOP3.LUT R6, R9, R4, R15, 0x96, !PT ;  /* 0x0000000409067212 */ /* 0x000fe200078e960f */
[----:B------:R-:W-:Y:S02]  /*03a0*/  IMAD.WIDE.U32 R4, R5, -0x326172a9, RZ ;  /* 0xcd9e8d5705047825 */ /* 0x000fe400078e00ff */
[----:B------:R-:W-:Y:S02]  /*03b0*/  @P2 LOP3.LUT R214, R214, 0x8, RZ, 0xfc, !PT ;  /* 0x00000008d6d62812 */ /* 0x000fe400078efcff */
[----:B------:R-:W-:Y:S01]  /*03c0*/  IMAD.WIDE.U32 R6, R6, -0x326172a9, RZ ;  /* 0xcd9e8d5706067825 */ /* 0x000fe200078e00ff */
[----:B------:R-:W-:-:S02]  /*03d0*/  LOP3.LUT R5, R5, R10, R13, 0x96, !PT ;  /* 0x0000000a05057212 */ /* 0x000fc400078e960d */
        /* <DEDUP_REMOVED lines=21> */
[----:B------:R-:W-:-:S03]  /*0530*/  CS2R R24, SRZ ;  /* 0x0000000000187805 */ /* 0x000fc6000001ff00 */
        /* <DEDUP_REMOVED lines=8> */
[----:B------:R-:W5:Y:S03]  /*05c0*/  LDG.E.128 R28, desc[UR4][R28.64] ;  /* 0x000000041c1c7981 */ /* 0x000f66000c1e1d00 */
[----:B------:R-:W-:Y:S01]  /*05d0*/  @P1 IADD3.X R39, R3, UR9, RZ, P2, !PT ;  /* 0x0000000903271c10 */ /* 0x000fe200097fe4ff */
[----:B------:R-:W5:Y:S04]  /*05e0*/  LDG.E.128 R32, desc[UR4][R32.64] ;  /* 0x0000000420207981 */ /* 0x000f68000c1e1d00 */
[----:B------:R0:W5:Y:S01]  /*05f0*/  @P1 LDG.E.128 R24, desc[UR4][R38.64] ;  /* 0x0000000426181981 */ /* 0x000162000c1e1d00 */
[----:B------:R-:W-:-:S07]  /*0600*/  LOP3.LUT R2, R2, 0x100, RZ, 0xfc, !PT ;  /* 0x0000010002027812 */ /* 0x000fce00078efcff */
.L_x_24791:
[----:B------:R-:W-:Y:S05]  /*0610*/  BSYNC B0 ;  /* 0x0000000000007941 */ /* 0x000fea0003800000 */
.L_x_24790:
[----:B------:R-:W-:Y:S04]  /*0620*/  BSSY B0, `(.L_x_24792) ;  /* 0x000001c000007945 */ /* 0x000fe80003800000 */
[----:B------:R-:W-:Y:S05]  /*0630*/  @!P5 BRA `(.L_x_24793) ;  /* 0x000000000068d947 */ /* 0x000fea0003800000 */
[----:B------:R-:W-:Y:S01]  /*0640*/  ULDC.64 UR6, c[0x0][0x2c8] ;  /* 0x0000b20000067ab9 */ /* 0x000fe20000000a00 */
[----:B------:R-:W1:Y:S01]  /*0650*/  LDC.64 R44, c[0x0][0x260] ;  /* 0x00009800ff2c7b82 */ /* 0x000e620000000a00 */
[----:B------:R-:W-:Y:S01]  /*0660*/  ISETP.NE.U32.AND P0, PT, RZ, UR6, PT ;  /* 0x00000006ff007c0c */ /* 0x000fe2000bf05070 */
[----:B------:R-:W-:Y:S01]  /*0670*/  ULDC.64 UR8, c[0x0][0x2d0] ;  /* 0x0000b40000087ab9 */ /* 0x000fe20000000a00 */
[----:B------:R-:W-:Y:S02]  /*0680*/  SHF.L.U32 R54, R2, 0x4, RZ ;  /* 0x0000000402367819 */ /* 0x000fe400000006ff */
[----:B0-----:R-:W-:Y:S02]  /*0690*/  CS2R R38, SRZ ;  /* 0x0000000000267805 */ /* 0x001fe4000001ff00 */
[----:B------:R-:W-:Y:S02]  /*06a0*/  ISETP.NE.AND.EX P0, PT, RZ, UR7, PT, P0 ;  /* 0x00000007ff007c0c */ /* 0x000fe4000bf05300 */
[----:B------:R-:W-:-:S02]  /*06b0*/  CS2R R36, SRZ ;  /* 0x0000000000247805 */ /* 0x000fc4000001ff00 */
[----:B------:R-:W-:Y:S02]  /*06c0*/  ISETP.NE.U32.AND P1, PT, RZ, UR8, PT ;  /* 0x00000008ff007c0c */ /* 0x000fe4000bf25070 */
[----:B------:R-:W-:Y:S02]  /*06d0*/  CS2R R42, SRZ ;  /* 0x00000000002a7805 */ /* 0x000fe4000001ff00 */
[C---:B------:R-:W-:Y:S02]  /*06e0*/  SHF.L.U64.HI R3, R2.reuse, 0x4, RZ ;  /* 0x0000000402037819 */ /* 0x040fe400000102ff */
[----:B------:R-:W-:Y:S02]  /*06f0*/  CS2R R40, SRZ ;  /* 0x0000000000287805 */ /* 0x000fe4000001ff00 */
[----:B------:R-:W-:Y:S02]  /*0700*/  ISETP.NE.AND.EX P1, PT, RZ, UR9, PT, P1 ;  /* 0x00000009ff007c0c */ /* 0x000fe4000bf25310 */
[----:B------:R-:W-:-:S04]  /*0710*/  @P0 LEA R52, P2, R2, UR6, 0x4 ;  /* 0x0000000602340c11 */ /* 0x000fc8000f8420ff */
[C---:B------:R-:W-:Y:S01]  /*0720*/  @P0 LEA.HI.X R53, R2.reuse, UR7, RZ, 0x4, P2 ;  /* 0x0000000702350c11 */ /* 0x040fe200090f24ff */
[----:B------:R-:W-:Y:S01]  /*0730*/  ULDC.64 UR6, c[0x0][0x268] ;  /* 0x00009a0000067ab9 */ /* 0x000fe20000000a00 */
[----:B-1----:R-:W-:Y:S01]  /*0740*/  IMAD.WIDE.U32 R44, R2, 0x10, R44 ;  /* 0x00000010022c7825 */ /* 0x002fe200078e002c */
        /* <DEDUP_REMOVED lines=8> */
[----:B------:R-:W-:-:S07]  /*07d0*/  VIADD R2, R2, 0x100 ;  /* 0x0000010002027836 */ /* 0x000fce0000000000 */
.L_x_24793:
[----:B------:R-:W-:Y:S05]  /*07e0*/  BSYNC B0 ;  /* 0x0000000000007941 */ /* 0x000fea0003800000 */
.L_x_24792:
[----:B------:R-:W-:Y:S04]  /*07f0*/  BSSY B0, `(.L_x_24794) ;  /* 0x000001c000007945 */ /* 0x000fe80003800000 */
[----:B------:R-:W-:Y:S05]  /*0800*/  @!P4 BRA `(.L_x_24795) ;  /* 0x000000000068c947 */ /* 0x000fea0003800000 */
[----:B------:R-:W-:Y:S01]  /*0810*/  ULDC.64 UR6, c[0x0][0x2c8] ;  /* 0x0000b20000067ab9 */ /* 0x000fe20000000a00 */
[----:B------:R-:W2:Y:S01]  /*0820*/  LDC.64 R60, c[0x0][0x260] ;  /* 0x00009800ff3c7b82 */ /* 0x000ea20000000a00 */
[----:B------:R-:W-:Y:S01]  /*0830*/  ISETP.NE.U32.AND P0, PT, RZ, UR6, PT ;  /* 0x00000006ff007c0c */ /* 0x000fe2000bf05070 */
[----:B------:R-:W-:Y:S01]  /*0840*/  ULDC.64 UR8, c[0x0][0x2d0] ;  /* 0x0000b40000087ab9 */ /* 0x000fe20000000a00 */
[----:B------:R-:W-:Y:S01]  /*0850*/  IMAD.SHL.U32 R70, R2, 0x10, RZ ;  /* 0x0000001002467824 */ /* 0x000fe200078e00ff */
[----:B------:R-:W-:Y:S02]  /*0860*/  ISETP.NE.U32.AND P1, PT, RZ, UR8, PT ;  /* 0x00000008ff007c0c */ /* 0x000fe4000bf25070 */
[----:B-1----:R-:W-:Y:S02]  /*0870*/  CS2R R54, SRZ ;  /* 0x0000000000367805 */ /* 0x002fe4000001ff00 */
        /* <DEDUP_REMOVED lines=9> */
[----:B--2---:R-:W-:Y:S01]  /*0910*/  IMAD.WIDE.U32 R60, R2, 0x10, R60 ;  /* 0x00000010023c7825 */ /* 0x004fe200078e003c */
        /* <DEDUP_REMOVED lines=9> */
.L_x_24795:
[----:B------:R-:W-:Y:S05]  /*09b0*/  BSYNC B0 ;  /* 0x0000000000007941 */ /* 0x000fea0003800000 */
.L_x_24794:
        /* <DEDUP_REMOVED lines=18> */
[----:B---3--:R-:W-:Y:S01]  /*0ae0*/  IMAD.WIDE.U32 R76, R2, 0x10, R76 ;  /* 0x00000010024c7825 */ /* 0x008fe200078e004c */
        /* <DEDUP_REMOVED lines=9> */
.L_x_24797:
[----:B------:R-:W-:Y:S05]  /*0b80*/  BSYNC B0 ;  /* 0x0000000000007941 */ /* 0x000fea0003800000 */
.L_x_24796:
[----:B------:R-:W-:Y:S01]  /*0b90*/  ISETP.GE.U32.AND P0, PT, R14, 0x500, PT ;  /* 0x000005000e00780c */ /* 0x000fe20003f06070 */
[----:B------:R-:W-:Y:S01]  /*0ba0*/  IMAD.WIDE.U32 R116, R116, -0x2daee0ad, RZ ;  /* 0xd2511f5374747825 */ /* 0x000fe200078e00ff */
[----:B------:R-:W-:Y:S01]  /*0bb0*/  LOP3.LUT R5, R5, R8, R11, 0x96, !PT ;  /* 0x0000000805057212 */ /* 0x000fe200078e960b */
[----:B------:R-:W-:Y:S01]  /*0bc0*/  BSSY B0, `(.L_x_24798) ;  /* 0x0000022000007945 */ /* 0x000fe20003800000 */
[----:B------:R-:W-:Y:S01]  /*0bd0*/  LOP3.LUT R214, R214, 0xfffffeff, RZ, 0xc0, !PT ;  /* 0xfffffeffd6d67812 */ /* 0x000fe200078ec0ff */
[----:B------:R-:W-:Y:S02]  /*0be0*/  VIADD R10, R219, 0xa9066899 ;  /* 0xa9066899db0a7836 */ /* 0x000fe40000000000 */
[----:B------:R-:W-:-:S03]  /*0bf0*/  VIADD R9, R218, 0x1715609d ;  /* 0x1715609dda097836 */ /* 0x000fc60000000000 */
[----:B------:R-:W-:Y:S01]  /*0c00*/  LOP3.LUT R132, R117, R4, R10, 0x96, !PT ;  /* 0x0000000475847212 */ /* 0x000fe200078e960a */
[----:B------:R-:W-:Y:S02]  /*0c10*/  IMAD.WIDE.U32 R4, R5, -0x326172a9, RZ ;  /* 0xcd9e8d5705047825 */ /* 0x000fe400078e00ff */
        /* <DEDUP_REMOVED lines=8> */
[----:B------:R-:W-:Y:S02]  /*0ca0*/  ISETP.NE.AND.EX P0, PT, RZ, UR7, PT, P0 ;  /* 0x00000007ff007c0c */ /* 0x000fe4000bf05300 */
[----:B------:R-:W-:-:S11]  /*0cb0*/  SHF.L.U32 R100, R2, 0x4, RZ ;  /* 0x0000000402647819 */ /* 0x000fd600000006ff */
        /* <DEDUP_REMOVED lines=9> */
[----:B------:R-:W-:Y:S02]  /*0d50*/  CS2R R90, SRZ ;  /* 0x00000000005a7805 */ /* 0x000fe4000001ff00 */
[----:B------:R-:W-:Y:S01]  /*0d60*/  CS2R R88, SRZ ;  /* 0x0000000000587805 */ /* 0x000fe2000001ff00 */
[----:B----4-:R-:W-:Y:S01]  /*0d70*/  IMAD.WIDE.U32 R94, R2, 0x10, R94 ;  /* 0x00000010025e7825 */ /* 0x010fe200078e005e */
[----:B------:R-:W5:Y:S01]  /*0d80*/  LDG.E.128 R96, desc[UR4][R96.64] ;  /* 0x0000000460607981 */ /* 0x000f62000c1e1d00 */
[----:B------:R-:W-:-:S04]  /*0d90*/  @P1 IADD3 R100, P0, R100, UR8, RZ ;  /* 0x0000000864641c10 */ /* 0x000fc8000ff1e0ff */
[----:B------:R-:W5:Y:S01]  /*0da0*/  LDG.E.128 R92, desc[UR4][R94.64] ;  /* 0x000000045e5c7981 */ /* 0x000f62000c1e1d00 */
[----:B------:R-:W-:-:S05]  /*0db0*/  @P1 IADD3.X R101, R3, UR9, RZ, P0, !PT ;  /* 0x0000000903651c10 */ /* 0x000fca00087fe4ff */
[----:B------:R3:W5:Y:S01]  /*0dc0*/  @P1 LDG.E.128 R88, desc[UR4][R100.64] ;  /* 0x0000000464581981 */ /* 0x000762000c1e1d00 */
[----:B------:R-:W-:-:S07]  /*0dd0*/  VIADD R2, R2, 0x100 ;  /* 0x0000010002027836 */ /* 0x000fce0000000000 */
.L_x_24799:
[----:B------:R-:W-:Y:S05]  /*0de0*/  BSYNC B0 ;  /* 0x0000000000007941 */ /* 0x000fea0003800000 */
.L_x_24798:
        /* <DEDUP_REMOVED lines=11> */
[C---:B------:R-:W-:Y:S01]  /*0ea0*/  SHF.L.U32 R120, R2.reuse, 0x4, RZ ;  /* 0x0000000402787819 */ /* 0x040fe200000006ff */
[----:B------:R-:W-:Y:S01]  /*0eb0*/  ULDC.64 UR6, c[0x0][0x268] ;  /* 0x00009a0000067ab9 */ /* 0x000fe20000000a00 */
[----:B------:R-:W-:Y:S01]  /*0ec0*/  SHF.L.U64.HI R3, R2, 0x4, RZ ;  /* 0x0000000402037819 */ /* 0x000fe200000102ff */
[----:B------:R-:W-:Y:S01]  /*0ed0*/  ULDC.64 UR8, c[0x0][0x2d0] ;  /* 0x0000b40000087ab9 */ /* 0x000fe20000000a00 */
[----:B------:R-:W-:Y:S01]  /*0ee0*/  IADD3 R112, P0, R120, UR6, RZ ;  /* 0x0000000678707c10 */ /* 0x000fe2000ff1e0ff */
[----:B------:R-:W4:Y:S01]  /*0ef0*/  LDC.64 R108, c[0x0][0x260] ;  /* 0x00009800ff6c7b82 */ /* 0x000f220000000a00 */
[----:B------:R-:W-:Y:S02]  /*0f00*/  CS2R R102, SRZ ;  /* 0x0000000000667805 */ /* 0x000fe4000001ff00 */
[----:B---3--:R-:W-:Y:S02]  /*0f10*/  CS2R R100, SRZ ;  /* 0x0000000000647805 */ /* 0x008fe4000001ff00 */
        /* <DEDUP_REMOVED lines=9> */
[----:B------:R-:W-:Y:S01]  /*0fb0*/  ISETP.NE.U32.AND P1, PT, RZ, UR6, PT ;  /* 0x00000006ff007c0c */ /* 0x000fe2000bf25070 */
[----:B----4-:R-:W-:Y:S02]  /*0fc0*/  IMAD.WIDE.U32 R108, R2, 0x10, R108 ;  /* 0x00000010026c7825 */ /* 0x010fe400078e006c */
[----:B------:R4:W5:Y:S01]  /*0fd0*/  @P0 LDG.E.128 R104, desc[UR4][R120.64] ;  /* 0x0000000478680981 */ /* 0x000962000c1e1d00 */
[----:B------:R-:W-:-:S03]  /*0fe0*/  ISETP.NE.AND.EX P1, PT, RZ, UR7, PT, P1 ;  /* 0x00000007ff007c0c */ /* 0x000fc6000bf25310 */
[----:B------:R-:W5:Y:S10]  /*0ff0*/  LDG.E.128 R108, desc[UR4][R108.64] ;  /* 0x000000046c6c7981 */ /* 0x000f74000c1e1d00 */
[----:B------:R-:W-:-:S04]  /*1000*/  @P1 LEA R118, P2, R2, UR6, 0x4 ;  /* 0x0000000602761c11 */ /* 0x000fc8000f8420ff */
[----:B------:R-:W-:-:S05]  /*1010*/  @P1 LEA.HI.X R119, R2, UR7, RZ, 0x4, P2 ;  /* 0x0000000702771c11 */ /* 0x000fca00090f24ff */
[----:B------:R4:W5:Y:S01]  /*1020*/  @P1 LDG.E.128 R100, desc[UR4][R118.64] ;  /* 0x0000000476641981 */ /* 0x000962000c1e1d00 */
[----:B------:R-:W-:-:S07]  /*1030*/  VIADD R2, R2, 0x100 ;  /* 0x0000010002027836 */ /* 0x000fce0000000000 */
.L_x_24801:
[----:B------:R-:W-:Y:S05]  /*1040*/  BSYNC B0 ;  /* 0x0000000000007941 */ /* 0x000fea0003800000 */
.L_x_24800:
[----:B------:R-:W-:Y:S01]  /*1050*/  ISETP.GE.U32.AND P0, PT, R14, 0x700, PT ;  /* 0x000007000e00780c */ /* 0x000fe20003f06070 */
[----:B------:R-:W-:Y:S01]  /*1060*/  IMAD.WIDE.U32 R148, R148, -0x2daee0ad, RZ ;  /* 0xd2511f5394947825 */ /* 0x000fe200078e00ff */
[----:B------:R-:W-:Y:S01]  /*1070*/  LOP3.LUT R150, R5, R116, R7, 0x96, !PT ;  /* 0x0000007405967212 */ /* 0x000fe200078e9607 */
[----:B------:R-:W-:Y:S01]  /*1080*/  BSSY B0, `(.L_x_24802) ;  /* 0x0000022000007945 */ /* 0x000fe20003800000 */
[----:B------:R-:W-:Y:S01]  /*1090*/  LOP3.LUT R214, R214, 0xffffffbf, RZ, 0xc0, !PT ;  /* 0xffffffbfd6d67812 */ /* 0x000fe200078ec0ff */
[----:B------:R-:W-:Y:S02]  /*10a0*/  VIADD R6, R219, 0x1fd5c5a3 ;  /* 0x1fd5c5a3db067836 */ /* 0x000fe40000000000 */
[----:B------:R-:W-:Y:S02]  /*10b0*/  VIADD R5, R218, 0x5384540f ;  /* 0x5384540fda057836 */ /* 0x000fe40000000000 */
[----:B------:R-:W-:Y:S01]  /*10c0*/  IMAD.WIDE.U32 R150, R150, -0x326172a9, RZ ;  /* 0xcd9e8d5796967825 */ /* 0x000fe200078e00ff */
[----:B------:R-:W-:-:S03]  /*10d0*/  LOP3.LUT R201, R149, R4, R6, 0x96, !PT ;  /* 0x0000000495c97212 */ /* 0x000fc600078e9606 */
[----:B------:R-:W-:Y:S01]  /*10e0*/  @P0 LOP3.LUT R214, R214, 0x40, RZ, 0xfc, !PT ;  /* 0x00000040d6d60812 */ /* 0x000fe200078efcff */
[----:B------:R-:W-:Y:S06]  /*10f0*/  @!P0 BRA `(.L_x_24803) ;  /* 0x0000000000688947 */ /* 0x000fec0003800000 */
[C---:B------:R-:W-:Y:S01]  /*1100*/  SHF.L.U32 R136, R2.reuse, 0x4, RZ ;  /* 0x0000000402887819 */ /* 0x040fe200000006ff */
[----:B------:R-:W-:Y:S01]  /*1110*/  ULDC.64 UR6, c[0x0][0x268] ;  /* 0x00009a0000067ab9 */ /* 0x000fe20000000a00 */
[----:B------:R-:W-:Y:S01]  /*1120*/  SHF.L.U64.HI R3, R2, 0x4, RZ ;  /* 0x0000000402037819 */ /* 0x000fe200000102ff */
[----:B------:R-:W0:Y:S01]  /*1130*/  LDC.64 R124, c[0x0][0x260] ;  /* 0x00009800ff7c7b82 */ /* 0x000e220000000a00 */
[----:B------:R-:W-:Y:S02]  /*1140*/  IADD3 R128, P0, R136, UR6, RZ ;  /* 0x0000000688807c10 */ /* 0x000fe4000ff1e0ff */
[----:B----4-:R-:W-:Y:S02]  /*1150*/  CS2R R118, SRZ ;  /* 0x0000000000767805 */ /* 0x010fe4000001ff00 */
[----:B------:R-:W-:Y:S02]  /*1160*/  CS2R R116, SRZ ;  /* 0x0000000000747805 */ /* 0x000fe4000001ff00 */
[----:B------:R-:W-:Y:S01]  /*1170*/  IADD3.X R129, R3, UR7, RZ, P0, !PT ;  /* 0x0000000703817c10 */ /* 0x000fe200087fe4ff */
[----:B------:R-:W-:-:S02]  /*1180*/  ULDC.64 UR6, c[0x0][0x2d0] ;  /* 0x0000b40000067ab9 */ /* 0x000fc40000000a00 */
[----:B------:R-:W-:Y:S02]  /*1190*/  ISETP.NE.U32.AND P0, PT, RZ, UR6, PT ;  /* 0x00000006ff007c0c */ /* 0x000fe4000bf05070 */
[----:B------:R-:W-:Y:S02]  /*11a0*/  CS2R R122, SRZ ;  /* 0x00000000007a7805 */ /* 0x000fe4000001ff00 */
[----:B------:R-:W-:Y:S01]  /*11b0*/  CS2R R120, SRZ ;  /* 0x0000000000787805 */ /* 0x000fe2000001ff00 */
[----:B------:R-:W5:Y:S01]  /*11c0*/  LDG.E.128 R128, desc[UR4][R128.64] ;  /* 0x0000000480807981 */ /* 0x000f62000c1e1d00 */
[----:B------:R-:W-:-:S13]  /*11d0*/  ISETP.NE.AND.EX P0, PT, RZ, UR7, PT, P0 ;  /* 0x00000007ff007c0c */ /* 0x000fda000bf05300 */
[----:B------:R-:W-:-:S04]  /*11e0*/  @P0 IADD3 R136, P1, R136, UR6, RZ ;  /* 0x0000000688880c10 */ /* 0x000fc8000ff3e0ff */
[----:B------:R-:W-:Y:S01]  /*11f0*/  @P0 IADD3.X R137, R3, UR7, RZ, P1, !PT ;  /* 0x0000000703890c10 */ /* 0x000fe20008ffe4ff */
[----:B------:R-:W-:Y:S02]  /*1200*/  ULDC.64 UR6, c[0x0][0x2c8] ;  /* 0x0000b20000067ab9 */ /* 0x000fe40000000a00 */
[----:B------:R-:W-:Y:S01]  /*1210*/  ISETP.NE.U32.AND P1, PT, RZ, UR6, PT ;  /* 0x00000006ff007c0c */ /* 0x000fe2000bf25070 */
[----:B0-----:R-:W-:Y:S01]  /*1220*/  IMAD.WIDE.U32 R124, R2, 0x10, R124 ;  /* 0x00000010027c7825 */ /* 0x001fe200078e007c */
[----:B------:R0:W5:Y:S02]  /*1230*/  @P0 LDG.E.128 R120, desc[UR4][R136.64] ;  /* 0x0000000488780981 */ /* 0x000164000c1e1d00 */
[----:B------:R-:W-:-:S03]  /*1240*/  ISETP.NE.AND.EX P1, PT, RZ, UR7, PT, P1 ;  /* 0x00000007ff007c0c */ /* 0x000fc6000bf25310 */
[----:B------:R-:W5:Y:S10]  /*1250*/  LDG.E.128 R124, desc[UR4][R124.64] ;  /* 0x000000047c7c7981 */ /* 0x000f74000c1e1d00 */
[----:B------:R-:W-:-:S04]  /*1260*/  @P1 LEA R134, P2, R2, UR6, 0x4 ;  /* 0x0000000602861c11 */ /* 0x000fc8000f8420ff */
[----:B------:R-:W-:-:S05]  /*1270*/  @P1 LEA.HI.X R135, R2, UR7, RZ, 0x4, P2 ;  /* 0x0000000702871c11 */ /* 0x000fca00090f24ff */
[----:B------:R0:W5:Y:S01]  /*1280*/  @P1 LDG.E.128 R116, desc[UR4][R134.64] ;  /* 0x0000000486741981 */ /* 0x000162000c1e1d00 */
[----:B------:R-:W-:-:S07]  /*1290*/  VIADD R2, R2, 0x100 ;  /* 0x0000010002027836 */ /* 0x000fce0000000000 */
.L_x_24803:
[----:B------:R-:W-:Y:S05]  /*12a0*/  BSYNC B0 ;  /* 0x0000000000007941 */ /* 0x000fea0003800000 */
.L_x_24802:
[----:B------:R-:W-:Y:S01]  /*12b0*/  ISETP.GE.U32.AND P0, PT, R14, 0x800, PT ;  /* 0x000008000e00780c */ /* 0x000fe20003f06070 */
[----:B------:R-:W-:Y:S01]  /*12c0*/  BSSY B0, `(.L_x_24804) ;  /* 0x000001e000007945 */ /* 0x000fe20003800000 */
[----:B------:R-:W-:Y:S02]  /*12d0*/  LOP3.LUT R214, R214, 0xffffffdf, RZ, 0xc0, !PT ;  /* 0xffffffdfd6d67812 */ /* 0x000fe400078ec0ff */
[----:B------:R-:W-:-:S09]  /*12e0*/  LOP3.LUT R156, R151, R132, R5, 0x96, !PT ;  /* 0x00000084979c7212 */ /* 0x000fd200078e9605 */
[----:B------:R-:W-:Y:S01]  /*12f0*/  @P0 LOP3.LUT R214, R214, 0x20, RZ, 0xfc, !PT ;  /* 0x00000020d6d60812 */ /* 0x000fe200078efcff */
[----:B------:R-:W-:Y:S06]  /*1300*/  @!P0 BRA `(.L_x_24805) ;  /* 0x0000000000648947 */ /* 0x000fec0003800000 */
[----:B------:R-:W-:Y:S01]  /*1310*/  IMAD.SHL.U32 R154, R2, 0x10, RZ ;  /* 0x00000010029a7824 */ /* 0x000fe200078e00ff */
[----:B------:R-:W-:Y:S01]  /*1320*/  ULDC.64 UR6, c[0x0][0x268] ;  /* 0x00009a0000067ab9 */ /* 0x000fe20000000a00 */
[----:B------:R-:W-:Y:S01]  /*1330*/  SHF.R.U32.HI R3, RZ, 0x1c, R2 ;  /* 0x0000001cff037819 */ /* 0x000fe20000011602 */
[----:B------:R-:W1:Y:S01]  /*1340*/  LDC.64 R140, c[0x0][0x260] ;  /* 0x00009800ff8c7b82 */ /* 0x000e620000000a00 */
[----:B0-----:R-:W-:Y:S02]  /*1350*/  CS2R R134, SRZ ;  /* 0x0000000000867805 */ /* 0x001fe4000001ff00 */
[----:B------:R-:W-:Y:S02]  /*1360*/  IADD3 R144, P0, R154, UR6, RZ ;  /* 0x000000069a907c10 */ /* 0x000fe4000ff1e0ff */
        /* <DEDUP_REMOVED lines=12> */
[----:B-1----:R-:W-:Y:S01]  /*1430*/  IMAD.WIDE.U32 R140, R2, 0x10, R140 ;  /* 0x00000010028c7825 */ /* 0x002fe200078e008c */
[----:B------:R0:W5:Y:S02]  /*1440*/  @P0 LDG.E.128 R136, desc[UR4][R154.64] ;  /* 0x000000049a880981 */ /* 0x000164000c1e1d00 */
[----:B------:R-:W-:-:S03]  /*1450*/  ISETP.NE.AND.EX P1, PT, RZ, UR7, PT, P1 ;  /* 0x00000007ff007c0c */ /* 0x000fc6000bf25310 */
[----:B------:R-:W5:Y:S10]  /*1460*/  LDG.E.128 R140, desc[UR4][R140.64] ;  /* 0x000000048c8c7981 */ /* 0x000f74000c1e1d00 */
[----:B------:R-:W-:-:S04]  /*1470*/  @P1 LEA R152, P2, R2, UR6, 0x4 ;  /* 0x0000000602981c11 */ /* 0x000fc8000f8420ff */
[----:B------:R-:W-:-:S05]  /*1480*/  @P1 LEA.HI.X R153, R2, UR7, RZ, 0x4, P2 ;  /* 0x0000000702991c11 */ /* 0x000fca00090f24ff */
[----:B------:R0:W5:Y:S04]  /*1490*/  @P1 LDG.E.128 R132, desc[UR4][R152.64] ;  /* 0x0000000498841981 */ /* 0x000168000c1e1d00 */
.L_x_24805:
[----:B------:R-:W-:Y:S05]  /*14a0*/  BSYNC B0 ;  /* 0x0000000000007941 */ /* 0x000fea0003800000 */
.L_x_24804:
[----:B------:R-:W-:Y:S01]  /*14b0*/  ULDC UR6, c[0x0][0x214] ;  /* 0x0000850000067ab9 */ /* 0x000fe20000000800 */
[----:B------:R-:W-:Y:S01]  /*14c0*/  VIADD R4, R219, 0xdb3d7428 ;  /* 0xdb3d7428db047836 */ /* 0x000fe20000000000 */
[----:B------:R-:W-:Y:S01]  /*14d0*/  ISETP.GE.AND P0, PT, R212, UR6, PT ;  /* 0x00000006d4007c0c */ /* 0x000fe2000bf06270 */
[----:B------:R-:W-:Y:S01]  /*14e0*/  IMAD.HI.U32 R2, R201, -0x326172a9, RZ ;  /* 0xcd9e8d57c9027827 */ /* 0x000fe200078e00ff */
[----:B------:R-:W-:-:S11]  /*14f0*/  IADD3 R3, R218, -0xe443238, RZ ;  /* 0xf1bbcdc8da037810 */ /* 0x000fd60007ffe0ff */
[----:B------:R-:W-:Y:S05]  /*1500*/  @P0 EXIT ;  /* 0x000000000000094d */ /* 0x000fea0003800000 */
[----:B------:R-:W-:Y:S01]  /*1510*/  SHF.R.S32.HI R151, RZ, 0x2, R0 ;  /* 0x00000002ff977819 */ /* 0x000fe20000011400 */
[----:B------:R-:W-:Y:S01]  /*1520*/  IMAD.HI.U32 R149, R156, -0x2daee0ad, RZ ;  /* 0xd2511f539c957827 */ /* 0x000fe200078e00ff */
[C---:B0-----:R-:W-:Y:S01]  /*1530*/  LOP3.LUT R153, R196.reuse, 0xe0, RZ, 0xc0, !PT ;  /* 0x000000e0c4997812 */ /* 0x041fe200078ec0ff */
[----:B------:R-:W-:Y:S01]  /*1540*/  ULDC.U8 UR6, c[0x0][0x2a0] ;  /* 0x0000a80000067ab9 */ /* 0x000fe20000000000 */
[----:B------:R-:W-:Y:S01]  /*1550*/  LOP3.LUT R0, R151, 0xff, RZ, 0xc0, !PT ;  /* 0x000000ff97007812 */ /* 0x000fe200078ec0ff */
[----:B------:R-:W-:Y:S01]  /*1560*/  IMAD.SHL.U32 R152, R196, 0x20, RZ ;  /* 0x00000020c4987824 */ /* 0x000fe200078e00ff */
[----:B------:R-:W-:Y:S01]  /*1570*/  SHF.R.U32.HI R151, RZ, 0x3, R151 ;  /* 0x00000003ff977819 */ /* 0x000fe20000011697 */
[----:B------:R-:W-:Y:S01]  /*1580*/  IMAD R201, R201, -0x326172a9, RZ ;  /* 0xcd9e8d57c9c97824 */ /* 0x000fe200078e02ff */
[----:B------:R-:W-:Y:S01]  /*1590*/  VIADDMNMX R153, R0, -R153, RZ, !PT ;  /* 0x8000009900997246 */ /* 0x000fe200078001ff */
[----:B------:R-:W-:Y:S01]  /*15a0*/  HFMA2.MMA R203, -RZ, RZ, 0, 0 ;  /* 0x00000000ffcb7435 */ /* 0x000fe200000001ff */
[----:B------:R-:W-:Y:S01]  /*15b0*/  LOP3.LUT R208, R149, R148, R4, 0x96, !PT ;  /* 0x0000009495d07212 */ /* 0x000fe200078e9604 */
[----:B------:R-:W-:Y:S01]  /*15c0*/  IMAD R149, R156, -0x2daee0ad, RZ ;  /* 0xd2511f539c957824 */ /* 0x000fe200078e02ff */
[----:B------:R-:W-:Y:S01]  /*15d0*/  LOP3.LUT R148, R151, 0x1fffffe0, RZ, 0xc0, !PT ;  /* 0x1fffffe097947812 */ /* 0x000fe200078ec0ff */
[----:B------:R-:W-:Y:S01]  /*15e0*/  IMAD.MOV.U32 R188, RZ, RZ, 0x1 ;  /* 0x00000001ffbc7424 */ /* 0x000fe200078e00ff */
[----:B------:R-:W-:Y:S01]  /*15f0*/  VIMNMX R153, R153, 0x20, PT ;  /* 0x0000002099997848 */ /* 0x000fe20003fe0100 */
[----:B------:R-:W-:Y:S01]  /*1600*/  ULDC UR18, c[0x0][0x218] ;  /* 0x0000860000127ab9 */ /* 0x000fe20000000800 */
[----:B------:R-:W-:Y:S01]  /*1610*/  LOP3.LUT R155, R152, 0x3e0, RZ, 0xc0, !PT ;  /* 0x000003e0989b7812 */ /* 0x000fe200078ec0ff */
[----:B------:R-:W-:Y:S01]  /*1620*/  ULDC UR7, c[0x0][0x290] ;  /* 0x0000a40000077ab9 */ /* 0x000fe20000000800 */
[----:B------:R-:W-:Y:S01]  /*1630*/  IADD3 R153, R153, R148, RZ ;  /* 0x0000009499997210 */ /* 0x000fe20007ffe0ff */
[----:B------:R-:W-:Y:S01]  /*1640*/  ULDC.64 UR8, c[0x0][0x230] ;  /* 0x00008c0000087ab9 */ /* 0x000fe20000000a00 */
[----:B------:R-:W-:Y:S01]  /*1650*/  VIADDMNMX R155, R0, -R155, RZ, !PT ;  /* 0x8000009b009b7246 */ /* 0x000fe200078001ff */
[----:B------:R-:W-:Y:S01]  /*1660*/  VIADD R0, R219, 0x96a522ad ;  /* 0x96a522addb007836 */ /* 0x000fe20000000000 */
[----:B------:R-:W-:Y:S01]  /*1670*/  ISETP.NE.AND P0, PT, RZ, UR6, PT ;  /* 0x00000006ff007c0c */ /* 0x000fe2000bf05270 */
[----:B------:R-:W-:Y:S01]  /*1680*/  IMAD.SHL.U32 R153, R153, 0x4, RZ ;  /* 0x0000000499997824 */ /* 0x000fe200078e00ff */
[----:B------:R-:W-:Y:S01]  /*1690*/  LOP3.LUT R206, R2, R150, R3, 0x96, !PT ;  /* 0x0000009602ce7212 */ /* 0x000fe200078e9603 */
[----:B------:R-:W-:Y:S01]  /*16a0*/  VIADD R2, R218, 0x8ff34781 ;  /* 0x8ff34781da027836 */ /* 0x000fe20000000000 */
[----:B------:R-:W-:Y:S01]  /*16b0*/  VIMNMX R155, R155, 0x20, PT ;  /* 0x000000209b9b7848 */ /* 0x000fe20003fe0100 */
[----:B------:R-:W-:Y:S01]  /*16c0*/  IMAD.HI.U32 R150, R208, -0x326172a9, RZ ;  /* 0xcd9e8d57d0967827 */ /* 0x000fe200078e00ff */
[----:B------:R-:W-:Y:S01]  /*16d0*/  I2FP.F32.U32 R153, R153 ;  /* 0x0000009900997245 */ /* 0x000fe20000201000 */
[----:B------:R-:W-:Y:S01]  /*16e0*/  ULDC.64 UR10, c[0x0][0x238] ;  /* 0x00008e00000a7ab9 */ /* 0x000fe20000000a00 */
[----:B------:R-:W-:Y:S01]  /*16f0*/  LOP3.LUT R214, R214, 0xffffffef, RZ, 0xc0, !PT ;  /* 0xffffffefd6d67812 */ /* 0x000fe200078ec0ff */
[----:B------:R-:W-:Y:S01]  /*1700*/  IMAD.HI.U32 R202, R206, -0x2daee0ad, RZ ;  /* 0xd2511f53ceca7827 */ /* 0x000fe200078e00ff */
[----:B------:R0:W0:Y:S01]  /*1710*/  MUFU.RCP R207, R153 ;  /* 0x0000009900cf7308 */ /* 0x0000220000001000 */
[----:B------:R-:W-:Y:S01]  /*1720*/  LOP3.LUT R201, R150, R201, R2, 0x96, !PT ;  /* 0x000000c996c97212 */ /* 0x000fe200078e9602 */
[----:B------:R-:W-:Y:S01]  /*1730*/  ULDC.64 UR12, c[0x0][0x240] ;  /* 0x00009000000c7ab9 */ /* 0x000fe20000000a00 */
[----:B------:R-:W-:Y:S01]  /*1740*/  IMAD.IADD R155, R148, 0x1, R155 ;  /* 0x00000001949b7824 */ /* 0x000fe200078e029b */
[----:B------:R-:W-:Y:S01]  /*1750*/  LOP3.LUT R202, R202, R149, R0, 0x96, !PT ;  /* 0x00000095caca7212 */ /* 0x000fe200078e9600 */
[----:B------:R-:W-:Y:S01]  /*1760*/  IMAD R208, R208, -0x326172a9, RZ ;  /* 0xcd9e8d57d0d07824 */ /* 0x000fe200078e02ff */
[----:B------:R-:W-:Y:S01]  /*1770*/  LOP3.LUT R204, R204, 0x3, RZ, 0xc0, !PT ;  /* 0x00000003cccc7812 */ /* 0x000fe200078ec0ff */
[----:B------:R-:W-:Y:S01]  /*1780*/  IMAD R206, R206, -0x2daee0ad, RZ ;  /* 0xd2511f53cece7824 */ /* 0x000fe200078e02ff */
[----:B------:R-:W-:Y:S01]  /*1790*/  @P0 LOP3.LUT R214, R214, 0x10, RZ, 0xfc, !PT ;  /* 0x00000010d6d60812 */ /* 0x000fe200078efcff */
[----:B------:R-:W-:Y:S01]  /*17a0*/  IMAD.SHL.U32 R205, R155, 0x4, RZ ;  /* 0x000000049bcd7824 */ /* 0x000fe200078e00ff */
[----:B------:R-:W-:Y:S01]  /*17b0*/  ULDC.64 UR14, c[0x0][0x248] ;  /* 0x00009200000e7ab9 */ /* 0x000fe20000000a00 */
[----:B------:R-:W-:-:S05]  /*17c0*/  ULDC.64 UR16, c[0x0][0x210] ;  /* 0x0000840000107ab9 */ /* 0x000fca0000000a00 */
.L_x_25358:
[----:B------:R-:W-:Y:S01]  /*17d0*/  IMAD R189, R212, UR18, RZ ;  /* 0x00000012d4bd7c24 */ /* 0x000fe2000f8e02ff */
        /* <DEDUP_REMOVED lines=33> */
.L_x_24809:
[----:B------:R-:W-:-:S07]  /*19f0*/  IMAD.MOV.U32 R222, RZ, RZ, R208 ;  /* 0x000000ffffde7224 */ /* 0x000fce00078e00d0 */
.L_x_24810:
[----:B------:R-:W-:Y:S05]  /*1a00*/  BSYNC B1 ;  /* 0x0000000000017941 */ /* 0x000fea0003800000 */
.L_x_24808:
        /* <DEDUP_REMOVED lines=16> */
.L_x_24814:
[----:B------:R-:W-:Y:S05]  /*1b10*/  BSYNC B2 ;  /* 0x0000000000027941 */ /* 0x000fea0003800000 */
.L_x_24813:
        /* <DEDUP_REMOVED lines=44> */
.L_x_24812:
[----:B------:R-:W-:Y:S05]  /*1de0*/  BSYNC B1 ;  /* 0x0000000000017941 */ /* 0x000fea0003800000 */
.L_x_24811:
        /* <DEDUP_REMOVED lines=18> */
.L_x_24815:
        /* <DEDUP_REMOVED lines=12> */
.L_x_24818:
[----:B------:R-:W-:-:S07]  /*1fd0*/  IMAD.MOV.U32 R204, RZ, RZ, R208 ;  /* 0x000000ffffcc7224 */ /* 0x000fce00078e00d0 */
.L_x_24819:
[----:B------:R-:W-:Y:S05]  /*1fe0*/  BSYNC B1 ;  /* 0x0000000000017941 */ /* 0x000fea0003800000 */
.L_x_24817:
        /* <DEDUP_REMOVED lines=16> */
.L_x_24823:
[----:B------:R-:W-:Y:S05]  /*20f0*/  BSYNC B2 ;  /* 0x0000000000027941 */ /* 0x000fea0003800000 */
.L_x_24822:
        /* <DEDUP_REMOVED lines=42> */
[----:B------:R-:W-:Y:S02]  /*23a0*/  IMAD.MOV.U32 R208, RZ, RZ, R194 ;  /* 0x000000ffffd07224 */ /* 0x000fe400078e00c2 */
[----:B------:R-:W-:-:S07]  /*23b0*/  IMAD.MOV.U32 R190, RZ, RZ, RZ ;  /* 0x000000ffffbe7224 */ /* 0x000fce00078e00ff */
.L_x_24821:
[----:B------:R-:W-:Y:S05]  /*23c0*/  BSYNC B1 ;  /* 0x0000000000017941 */ /* 0x000fea0003800000 */
.L_x_24820:
        /* <DEDUP_REMOVED lines=8> */
.L_x_24816:
        /* <DEDUP_REMOVED lines=12> */
.L_x_24825:
[----:B------:R-:W-:-:S07]  /*2510*/  MOV R204, R208 ;  /* 0x000000d000cc7202 */ /* 0x000fce0000000f00 */
.L_x_24826:
[----:B------:R-:W-:Y:S05]  /*2520*/  BSYNC B1 ;  /* 0x0000000000017941 */ /* 0x000fea0003800000 */
.L_x_24824:
        /* <DEDUP_REMOVED lines=16> */
.L_x_24830:
[----:B------:R-:W-:Y:S05]  /*2630*/  BSYNC B2 ;  /* 0x0000000000027941 */ /* 0x000fea0003800000 */
.L_x_24829:
        /* <DEDUP_REMOVED lines=44> */
.L_x_24828:
[----:B------:R-:W-:Y:S05]  /*2900*/  BSYNC B1 ;  /* 0x0000000000017941 */ /* 0x000fea0003800000 */
.L_x_24827:
        /* <DEDUP_REMOVED lines=11> */
.L_x_24831:
        /* <DEDUP_REMOVED lines=12> */
.L_x_24834:
[----:B------:R-:W-:-:S07]  /*2a80*/  IMAD.MOV.U32 R199, RZ, RZ, R208 ;  /* 0x000000ffffc77224 */ /* 0x000fce00078e00d0 */
.L_x_24835:
[----:B------:R-:W-:Y:S05]  /*2a90*/  BSYNC B1 ;  /* 0x0000000000017941 */ /* 0x000fea0003800000 */
.L_x_24833:
        /* <DEDUP_REMOVED lines=16> */
.L_x_24839:
[----:B------:R-:W-:Y:S05]  /*2ba0*/  BSYNC B2 ;  /* 0x0000000000027941 */ /* 0x000fea0003800000 */
.L_x_24838:
        /* <DEDUP_REMOVED lines=44> */
.L_x_24837:
[----:B------:R-:W-:Y:S05]  /*2e70*/  BSYNC B1 ;  /* 0x0000000000017941 */ /* 0x000fea0003800000 */
.L_x_24836:
        /* <DEDUP_REMOVED lines=8> */
.L_x_24832:
        /* <DEDUP_REMOVED lines=12> */
.L_x_24841:
[----:B------:R-:W-:-:S07]  /*2fc0*/  MOV R204, R208 ;  /* 0x000000d000cc7202 */ /* 0x000fce0000000f00 */
.L_x_24842:
[----:B------:R-:W-:Y:S05]  /*2fd0*/  BSYNC B1 ;  /* 0x0000000000017941 */ /* 0x000fea0003800000 */
.L_x_24840:
        /* <DEDUP_REMOVED lines=16> */
.L_x_24846:
[----:B------:R-:W-:Y:S05]  /*30e0*/  BSYNC B2 ;  /* 0x0000000000027941 */ /* 0x000fea0003800000 */
.L_x_24845:
        /* <DEDUP_REMOVED lines=44> */
.L_x_24844:
[----:B------:R-:W-:Y:S05]  /*33b0*/  BSYNC B1 ;  /* 0x0000000000017941 */ /* 0x000fea0003800000 */
.L_x_24843:
        /* <DEDUP_REMOVED lines=11> */
.L_x_24847:
        /* <DEDUP_REMOVED lines=12> */
.L_x_24850:
[----:B------:R-:W-:-:S07]  /*3530*/  IMAD.MOV.U32 R198, RZ, RZ, R208 ;  /* 0x000000ffffc67224 */ /* 0x000fce00078e00d0 */
.L_x_24851:
[----:B------:R-:W-:Y:S05]  /*3540*/  BSYNC B1 ;  /* 0x0000000000017941 */ /* 0x000fea0003800000 */
.L_x_24849:
        /* <DEDUP_REMOVED lines=16> */
.L_x_24855:
[----:B------:R-:W-:Y:S05]  /*3650*/  BSYNC B2 ;  /* 0x0000000000027941 */ /* 0x000fea0003800000 */
.L_x_24854:
        /* <DEDUP_REMOVED lines=44> */
.L_x_24853:
[----:B------:R-:W-:Y:S05]  /*3920*/  BSYNC B1 ;  /* 0x0000000000017941 */ /* 0x000fea0003800000 */
.L_x_24852:
        /* <DEDUP_REMOVED lines=8> */
.L_x_24848:
        /* <DEDUP_REMOVED lines=12> */
.L_x_24857:
[----:B------:R-:W-:-:S07]  /*3a70*/  MOV R204, R208 ;  /* 0x000000d000cc7202 */ /* 0x000fce0000000f00 */
.L_x_24858:
[----:B------:R-:W-:Y:S05]  /*3a80*/  BSYNC B1 ;  /* 0x0000000000017941 */ /* 0x000fea0003800000 */
.L_x_24856:
        /* <DEDUP_REMOVED lines=16> */
.L_x_24862:
[----:B------:R-:W-:Y:S05]  /*3b90*/  BSYNC B2 ;  /* 0x0000000000027941 */ /* 0x000fea0003800000 */
.L_x_24861:
        /* <DEDUP_REMOVED lines=44> */
.L_x_24860:
[----:B------:R-:W-:Y:S05]  /*3e60*/  BSYNC B1 ;  /* 0x0000000000017941 */ /* 0x000fea0003800000 */
.L_x_24859:
        /* <DEDUP_REMOVED lines=11> */
.L_x_24863:
        /* <DEDUP_REMOVED lines=12> */
.L_x_24866:
[----:B------:R-:W-:-:S07]  /*3fe0*/  IMAD.MOV.U32 R197, RZ, RZ, R208 ;  /* 0x000000ffffc57224 */ /* 0x000fce00078e00d0 */
.L_x_24867:
[----:B------:R-:W-:Y:S05]  /*3ff0*/  BSYNC B1 ;  /* 0x0000000000017941 */ /* 0x000fea0003800000 */
.L_x_24865:
        /* <DEDUP_REMOVED lines=16> */
.L_x_24871:
[----:B------:R-:W-:Y:S05]  /*4100*/  BSYNC B2 ;  /* 0x0000000000027941 */ /* 0x000fea0003800000 */
.L_x_24870:
        /* <DEDUP_REMOVED lines=44> */
.L_x_24869:
[----:B------:R-:W-:Y:S05]  /*43d0*/  BSYNC B1 ;  /* 0x0000000000017941 */ /* 0x000fea0003800000 */
.L_x_24868:
        /* <DEDUP_REMOVED lines=8> */
.L_x_24864:
        /* <DEDUP_REMOVED lines=27> */
.L_x_24872:
[----:B01----:R-:W-:-:S07]  /*4610*/  IADD3 R189, R215, 0x100, RZ ;  /* 0x00000100d7bd7810 */ /* 0x003fce0007ffe0ff */
.L_x_24807:
[----:B------:R-:W-:Y:S05]  /*4620*/  BSYNC B0 ;  /* 0x0000000000007941 */ /* 0x000fea0003800000 */
.L_x_24806:
        /* <DEDUP_REMOVED lines=29> */
.L_x_24876:
[----:B------:R-:W-:-:S07]  /*4800*/  IMAD.MOV.U32 R222, RZ, RZ, R208 ;  /* 0x000000ffffde7224 */ /* 0x000fce00078e00d0 */
.L_x_24877:
[----:B------:R-:W-:Y:S05]  /*4810*/  BSYNC B1 ;  /* 0x0000000000017941 */ /* 0x000fea0003800000 */
.L_x_24875:
        /* <DEDUP_REMOVED lines=16> */
.L_x_24881:
[----:B------:R-:W-:Y:S05]  /*4920*/  BSYNC B2 ;  /* 0x0000000000027941 */ /* 0x000fea0003800000 */
.L_x_24880:
        /* <DEDUP_REMOVED lines=44> */
.L_x_24879:
[----:B------:R-:W-:Y:S05]  /*4bf0*/  BSYNC B1 ;  /* 0x0000000000017941 */ /* 0x000fea0003800000 */
.L_x_24878:
        /* <DEDUP_REMOVED lines=18> */
.L_x_24882:
        /* <DEDUP_REMOVED lines=12> */
.L_x_24885:
[----:B------:R-:W-:-:S07]  /*4de0*/  IMAD.MOV.U32 R204, RZ, RZ, R208 ;  /* 0x000000ffffcc7224 */ /* 0x000fce00078e00d0 */
.L_x_24886:
[----:B------:R-:W-:Y:S05]  /*4df0*/  BSYNC B1 ;  /* 0x0000000000017941 */ /* 0x000fea0003800000 */
.L_x_24884:
        /* <DEDUP_REMOVED lines=16> */
.L_x_24890:
[----:B------:R-:W-:Y:S05]  /*4f00*/  BSYNC B2 ;  /* 0x0000000000027941 */ /* 0x000fea0003800000 */
.L_x_24889:
        /* <DEDUP_REMOVED lines=44> */
.L_x_24888:
[----:B------:R-:W-:Y:S05]  /*51d0*/  BSYNC B1 ;  /* 0x0000000000017941 */ /* 0x000fea0003800000 */
.L_x_24887:
        /* <DEDUP_REMOVED lines=8> */
.L_x_24883:
        /* <DEDUP_REMOVED lines=12> */
.L_x_24892:
[----:B------:R-:W-:-:S07]  /*5320*/  IMAD.MOV.U32 R204, RZ, RZ, R208 ;  /* 0x000000ffffcc7224 */ /* 0x000fce00078e00d0 */
.L_x_24893:
[----:B------:R-:W-:Y:S05]  /*5330*/  BSYNC B1 ;  /* 0x0000000000017941 */ /* 0x000fea0003800000 */
.L_x_24891:
        /* <DEDUP_REMOVED lines=16> */
.L_x_24897:
[----:B------:R-:W-:Y:S05]  /*5440*/  BSYNC B2 ;  /* 0x0000000000027941 */ /* 0x000fea0003800000 */
.L_x_24896:
        /* <DEDUP_REMOVED lines=44> */
.L_x_24895:
[----:B------:R-:W-:Y:S05]  /*5710*/  BSYNC B1 ;  /* 0x0000000000017941 */ /* 0x000fea0003800000 */
.L_x_24894:
        /* <DEDUP_REMOVED lines=11> */
.L_x_24898:
        /* <DEDUP_REMOVED lines=12> */
.L_x_24901:
[----:B------:R-:W-:-:S07]  /*5890*/  IMAD.MOV.U32 R199, RZ, RZ, R208 ;  /* 0x000000ffffc77224 */ /* 0x000fce00078e00d0 */
.L_x_24902:
[----:B------:R-:W-:Y:S05]  /*58a0*/  BSYNC B1 ;  /* 0x0000000000017941 */ /* 0x000fea0003800000 */
.L_x_24900:
        /* <DEDUP_REMOVED lines=16> */
.L_x_24906:
[----:B------:R-:W-:Y:S05]  /*59b0*/  BSYNC B2 ;  /* 0x0000000000027941 */ /* 0x000fea0003800000 */
.L_x_24905:
        /* <DEDUP_REMOVED lines=44> */
.L_x_24904:
[----:B------:R-:W-:Y:S05]  /*5c80*/  BSYNC B1 ;  /* 0x0000000000017941 */ /* 0x000fea0003800000 */
.L_x_24903:
        /* <DEDUP_REMOVED lines=8> */
.L_x_24899:
        /* <DEDUP_REMOVED lines=12> */
.L_x_24908:
[----:B------:R-:W-:-:S07]  /*5dd0*/  IMAD.MOV.U32 R204, RZ, RZ, R208 ;  /* 0x000000ffffcc7224 */ /* 0x000fce00078e00d0 */
.L_x_24909:
[----:B------:R-:W-:Y:S05]  /*5de0*/  BSYNC B1 ;  /* 0x0000000000017941 */ /* 0x000fea0003800000 */
.L_x_24907:
        /* <DEDUP_REMOVED lines=16> */
.L_x_24913:
[----:B------:R-:W-:Y:S05]  /*5ef0*/  BSYNC B2 ;  /* 0x0000000000027941 */ /* 0x000fea0003800000 */
.L_x_24912:
        /* <DEDUP_REMOVED lines=44> */
.L_x_24911:
[----:B------:R-:W-:Y:S05]  /*61c0*/  BSYNC B1 ;  /* 0x0000000000017941 */ /* 0x000fea0003800000 */
.L_x_24910:
        /* <DEDUP_REMOVED lines=11> */
.L_x_24914:
        /* <DEDUP_REMOVED lines=12> */
.L_x_24917:
[----:B------:R-:W-:-:S07]  /*6340*/  MOV R198, R208 ;  /* 0x000000d000c67202 */ /* 0x000fce0000000f00 */
.L_x_24918:
[----:B------:R-:W-:Y:S05]  /*6350*/  BSYNC B1 ;  /* 0x0000000000017941 */ /* 0x000fea0003800000 */
.L_x_24916:
        /* <DEDUP_REMOVED lines=16> */
.L_x_24922:
[----:B------:R-:W-:Y:S05]  /*6460*/  BSYNC B2 ;  /* 0x0000000000027941 */ /* 0x000fea0003800000 */
.L_x_24921:
        /* <DEDUP_REMOVED lines=44> */
.L_x_24920:
[----:B------:R-:W-:Y:S05]  /*6730*/  BSYNC B1 ;  /* 0x0000000000017941 */ /* 0x000fea0003800000 */
.L_x_24919:
        /* <DEDUP_REMOVED lines=8> */
.L_x_24915:
        /* <DEDUP_REMOVED lines=12> */
.L_x_24924:
[----:B------:R-:W-:-:S07]  /*6880*/  MOV R204, R208 ;  /* 0x000000d000cc7202 */ /* 0x000fce0000000f00 */
.L_x_24925:
[----:B------:R-:W-:Y:S05]  /*6890*/  BSYNC B1 ;  /* 0x0000000000017941 */ /* 0x000fea0003800000 */
.L_x_24923:
        /* <DEDUP_REMOVED lines=16> */
.L_x_24929:
[----:B------:R-:W-:Y:S05]  /*69a0*/  BSYNC B2 ;  /* 0x0000000000027941 */ /* 0x000fea0003800000 */
.L_x_24928:
        /* <DEDUP_REMOVED lines=44> */
.L_x_24927:
[----:B------:R-:W-:Y:S05]  /*6c70*/  BSYNC B1 ;  /* 0x0000000000017941 */ /* 0x000fea0003800000 */
.L_x_24926:
        /* <DEDUP_REMOVED lines=11> */
.L_x_24930:
        /* <DEDUP_REMOVED lines=12> */
.L_x_24933:
[----:B------:R-:W-:-:S07]  /*6df0*/  IMAD.MOV.U32 R197, RZ, RZ, R208 ;  /* 0x000000ffffc57224 */ /* 0x000fce00078e00d0 */
.L_x_24934:
[----:B------:R-:W-:Y:S05]  /*6e00*/  BSYNC B1 ;  /* 0x0000000000017941 */ /* 0x000fea0003800000 */
.L_x_24932:
        /* <DEDUP_REMOVED lines=16> */
.L_x_24938:
[----:B------:R-:W-:Y:S05]  /*6f10*/  BSYNC B2 ;  /* 0x0000000000027941 */ /* 0x000fea0003800000 */
.L_x_24937:
        /* <DEDUP_REMOVED lines=44> */
.L_x_24936:
[----:B------:R-:W-:Y:S05]  /*71e0*/  BSYNC B1 ;  /* 0x0000000000017941 */ /* 0x000fea0003800000 */
.L_x_24935:
        /* <DEDUP_REMOVED lines=8> */
.L_x_24931:
        /* <DEDUP_REMOVED lines=27> */
.L_x_24939:
[----:B------:R-:W-:-:S07]  /*7420*/  VIADD R189, R189, 0x100 ;  /* 0x00000100bdbd7836 */ /* 0x000fce0000000000 */
.L_x_24874:
[----:B------:R-:W-:Y:S05]  /*7430*/  BSYNC B0 ;  /* 0x0000000000007941 */ /* 0x000fea0003800000 */
.L_x_24873:
        /* <DEDUP_REMOVED lines=29> */
.L_x_24943:
[----:B------:R-:W-:-:S07]  /*7610*/  MOV R222, R208 ;  /* 0x000000d000de7202 */ /* 0x000fce0000000f00 */
.L_x_24944:
[----:B------:R-:W-:Y:S05]  /*7620*/  BSYNC B1 ;  /* 0x0000000000017941 */ /* 0x000fea0003800000 */
.L_x_24942:
        /* <DEDUP_REMOVED lines=16> */
.L_x_24948:
[----:B------:R-:W-:Y:S05]  /*7730*/  BSYNC B2 ;  /* 0x0000000000027941 */ /* 0x000fea0003800000 */
.L_x_24947:
        /* <DEDUP_REMOVED lines=44> */
.L_x_24946:
[----:B------:R-:W-:Y:S05]  /*7a00*/  BSYNC B1 ;  /* 0x0000000000017941 */ /* 0x000fea0003800000 */
.L_x_24945:
        /* <DEDUP_REMOVED lines=18> */
.L_x_24949:
        /* <DEDUP_REMOVED lines=12> */
.L_x_24952:
[----:B------:R-:W-:-:S07]  /*7bf0*/  MOV R204, R208 ;  /* 0x000000d000cc7202 */ /* 0x000fce0000000f00 */
.L_x_24953:
[----:B------:R-:W-:Y:S05]  /*7c00*/  BSYNC B1 ;  /* 0x0000000000017941 */ /* 0x000fea0003800000 */
.L_x_24951:
        /* <DEDUP_REMOVED lines=16> */
.L_x_24957:
[----:B------:R-:W-:Y:S05]  /*7d10*/  BSYNC B2 ;  /* 0x0000000000027941 */ /* 0x000fea0003800000 */
.L_x_24956:
        /* <DEDUP_REMOVED lines=44> */
.L_x_24955:
[----:B------:R-:W-:Y:S05]  /*7fe0*/  BSYNC B1 ;  /* 0x0000000000017941 */ /* 0x000fea0003800000 */
.L_x_24954:
        /* <DEDUP_REMOVED lines=8> */
.L_x_24950:
        /* <DEDUP_REMOVED lines=12> */
.L_x_24959:
[----:B------:R-:W-:-:S07]  /*8130*/  MOV R204, R208 ;  /* 0x000000d000cc7202 */ /* 0x000fce0000000f00 */
.L_x_24960:
[----:B------:R-:W-:Y:S05]  /*8140*/  BSYNC B1 ;  /* 0x0000000000017941 */ /* 0x000fea0003800000 */
.L_x_24958:
        /* <DEDUP_REMOVED lines=16> */
.L_x_24964:
[----:B------:R-:W-:Y:S05]  /*8250*/  BSYNC B2 ;  /* 0x0000000000027941 */ /* 0x000fea0003800000 */
.L_x_24963:
        /* <DEDUP_REMOVED lines=44> */
.L_x_24962:
[----:B------:R-:W-:Y:S05]  /*8520*/  BSYNC B1 ;  /* 0x0000000000017941 */ /* 0x000fea0003800000 */
.L_x_24961:
        /* <DEDUP_REMOVED lines=11> */
.L_x_24965:
        /* <DEDUP_REMOVED lines=12> */
.L_x_24968:
[----:B------:R-:W-:-:S07]  /*86a0*/  IMAD.MOV.U32 R199, RZ, RZ, R208 ;  /* 0x000000ffffc77224 */ /* 0x000fce00078e00d0 */
.L_x_24969:
[----:B------:R-:W-:Y:S05]  /*86b0*/  BSYNC B1 ;  /* 0x0000000000017941 */ /* 0x000fea0003800000 */
.L_x_24967:
        /* <DEDUP_REMOVED lines=16> */
.L_x_24973:
[----:B------:R-:W-:Y:S05]  /*87c0*/  BSYNC B2 ;  /* 0x0000000000027941 */ /* 0x000fea0003800000 */
.L_x_24972:
        /* <DEDUP_REMOVED lines=44> */
.L_x_24971:
[----:B------:R-:W-:Y:S05]  /*8a90*/  BSYNC B1 ;  /* 0x0000000000017941 */ /* 0x000fea0003800000 */
.L_x_24970:
        /* <DEDUP_REMOVED lines=8> */
.L_x_24966:
        /* <DEDUP_REMOVED lines=12> */
.L_x_24975:
[----:B------:R-:W-:-:S07]  /*8be0*/  IMAD.MOV.U32 R204, RZ, RZ, R208 ;  /* 0x000000ffffcc7224 */ /* 0x000fce00078e00d0 */
.L_x_24976:
[----:B------:R-:W-:Y:S05]  /*8bf0*/  BSYNC B1 ;  /* 0x0000000000017941 */ /* 0x000fea0003800000 */
.L_x_24974:
        /* <DEDUP_REMOVED lines=16> */
.L_x_24980:
[----:B------:R-:W-:Y:S05]  /*8d00*/  BSYNC B2 ;  /* 0x0000000000027941 */ /* 0x000fea0003800000 */
.L_x_24979:
        /* <DEDUP_REMOVED lines=44> */
.L_x_24978:
[----:B------:R-:W-:Y:S05]  /*8fd0*/  BSYNC B1 ;  /* 0x0000000000017941 */ /* 0x000fea0003800000 */
.L_x_24977:
        /* <DEDUP_REMOVED lines=11> */
.L_x_24981:
        /* <DEDUP_REMOVED lines=12> */
.L_x_24984:
[----:B------:R-:W-:-:S07]  /*9150*/  IMAD.MOV.U32 R198, RZ, RZ, R208 ;  /* 0x000000ffffc67224 */ /* 0x000fce00078e00d0 */
.L_x_24985:
[----:B------:R-:W-:Y:S05]  /*9160*/  BSYNC B1 ;  /* 0x0000000000017941 */ /* 0x000fea0003800000 */
.L_x_24983:
        /* <DEDUP_REMOVED lines=16> */
.L_x_24989:
[----:B------:R-:W-:Y:S05]  /*9270*/  BSYNC B2 ;  /* 0x0000000000027941 */ /* 0x000fea0003800000 */
.L_x_24988:
        /* <DEDUP_REMOVED lines=44> */
.L_x_24987:
[----:B------:R-:W-:Y:S05]  /*9540*/  BSYNC B1 ;  /* 0x0000000000017941 */ /* 0x000fea0003800000 */
.L_x_24986:
        /* <DEDUP_REMOVED lines=8> */
.L_x_24982:
        /* <DEDUP_REMOVED lines=12> */
.L_x_24991:
[----:B------:R-:W-:-:S07]  /*9690*/  IMAD.MOV.U32 R204, RZ, RZ, R208 ;  /* 0x000000ffffcc7224 */ /* 0x000fce00078e00d0 */
.L_x_24992:
[----:B------:R-:W-:Y:S05]  /*96a0*/  BSYNC B1 ;  /* 0x0000000000017941 */ /* 0x000fea0003800000 */
.L_x_24990:
        /* <DEDUP_REMOVED lines=16> */
.L_x_24996:
[----:B------:R-:W-:Y:S05]  /*97b0*/  BSYNC B2 ;  /* 0x0000000000027941 */ /* 0x000fea0003800000 */
.L_x_24995:
        /* <DEDUP_REMOVED lines=44> */
.L_x_24994:
[----:B------:R-:W-:Y:S05]  /*9a80*/  BSYNC B1 ;  /* 0x0000000000017941 */ /* 0x000fea0003800000 */
.L_x_24993:
        /* <DEDUP_REMOVED lines=11> */
.L_x_24997:
        /* <DEDUP_REMOVED lines=12> */
.L_x_25000:
[----:B------:R-:W-:-:S07]  /*9c00*/  MOV R197, R208 ;  /* 0x000000d000c57202 */ /* 0x000fce0000000f00 */
.L_x_25001:
[----:B------:R-:W-:Y:S05]  /*9c10*/  BSYNC B1 ;  /* 0x0000000000017941 */ /* 0x000fea0003800000 */
.L_x_24999:
        /* <DEDUP_REMOVED lines=16> */
.L_x_25005:
[----:B------:R-:W-:Y:S05]  /*9d20*/  BSYNC B2 ;  /* 0x0000000000027941 */ /* 0x000fea0003800000 */
.L_x_25004:
        /* <DEDUP_REMOVED lines=44> */
.L_x_25003:
[----:B------:R-:W-:Y:S05]  /*9ff0*/  BSYNC B1 ;  /* 0x0000000000017941 */ /* 0x000fea0003800000 */
.L_x_25002:
        /* <DEDUP_REMOVED lines=8> */
.L_x_24998:
        /* <DEDUP_REMOVED lines=27> */
.L_x_25006:
[----:B------:R-:W-:-:S07]  /*a230*/  VIADD R189, R189, 0x100 ;  /* 0x00000100bdbd7836 */ /* 0x000fce0000000000 */
.L_x_24941:
[----:B------:R-:W-:Y:S05]  /*a240*/  BSYNC B0 ;  /* 0x0000000000007941 */ /* 0x000fea0003800000 */
.L_x_24940:
        /* <DEDUP_REMOVED lines=29> */
.L_x_25010:
[----:B------:R-:W-:-:S07]  /*a420*/  IMAD.MOV.U32 R222, RZ, RZ, R208 ;  /* 0x000000ffffde7224 */ /* 0x000fce00078e00d0 */
.L_x_25011:
[----:B------:R-:W-:Y:S05]  /*a430*/  BSYNC B1 ;  /* 0x0000000000017941 */ /* 0x000fea0003800000 */
.L_x_25009:
        /* <DEDUP_REMOVED lines=16> */
.L_x_25015:
[----:B------:R-:W-:Y:S05]  /*a540*/  BSYNC B2 ;  /* 0x0000000000027941 */ /* 0x000fea0003800000 */
.L_x_25014:
        /* <DEDUP_REMOVED lines=44> */
.L_x_25013:
[----:B------:R-:W-:Y:S05]  /*a810*/  BSYNC B1 ;  /* 0x0000000000017941 */ /* 0x000fea0003800000 */
.L_x_25012:
        /* <DEDUP_REMOVED lines=18> */
.L_x_25016:
        /* <DEDUP_REMOVED lines=12> */
.L_x_25019:
[----:B------:R-:W-:-:S07]  /*aa00*/  IMAD.MOV.U32 R204, RZ, RZ, R208 ;  /* 0x000000ffffcc7224 */ /* 0x000fce00078e00d0 */
.L_x_25020:
[----:B------:R-:W-:Y:S05]  /*aa10*/  BSYNC B1 ;  /* 0x0000000000017941 */ /* 0x000fea0003800000 */
.L_x_25018:
        /* <DEDUP_REMOVED lines=16> */
.L_x_25024:
[----:B------:R-:W-:Y:S05]  /*ab20*/  BSYNC B2 ;  /* 0x0000000000027941 */ /* 0x000fea0003800000 */
.L_x_25023:
        /* <DEDUP_REMOVED lines=44> */
.L_x_25022:
[----:B------:R-:W-:Y:S05]  /*adf0*/  BSYNC B1 ;  /* 0x0000000000017941 */ /* 0x000fea0003800000 */
.L_x_25021:
        /* <DEDUP_REMOVED lines=8> */
.L_x_25017:
        /* <DEDUP_REMOVED lines=12> */
.L_x_25026:
[----:B------:R-:W-:-:S07]  /*af40*/  IMAD.MOV.U32 R204, RZ, RZ, R208 ;  /* 0x000000ffffcc7224 */ /* 0x000fce00078e00d0 */
.L_x_25027:
[----:B------:R-:W-:Y:S05]  /*af50*/  BSYNC B1 ;  /* 0x0000000000017941 */ /* 0x000fea0003800000 */
.L_x_25025:
        /* <DEDUP_REMOVED lines=16> */
.L_x_25031:
[----:B------:R-:W-:Y:S05]  /*b060*/  BSYNC B2 ;  /* 0x0000000000027941 */ /* 0x000fea0003800000 */
.L_x_25030:
        /* <DEDUP_REMOVED lines=44> */
.L_x_25029:
[----:B------:R-:W-:Y:S05]  /*b330*/  BSYNC B1 ;  /* 0x0000000000017941 */ /* 0x000fea0003800000 */
.L_x_25028:
        /* <DEDUP_REMOVED lines=11> */
.L_x_25032:
        /* <DEDUP_REMOVED lines=12> */
.L_x_25035:
[----:B------:R-:W-:-:S07]  /*b4b0*/  MOV R199, R208 ;  /* 0x000000d000c77202 */ /* 0x000fce0000000f00 */
.L_x_25036:
[----:B------:R-:W-:Y:S05]  /*b4c0*/  BSYNC B1 ;  /* 0x0000000000017941 */ /* 0x000fea0003800000 */
.L_x_25034:
        /* <DEDUP_REMOVED lines=16> */
.L_x_25040:
[----:B------:R-:W-:Y:S05]  /*b5d0*/  BSYNC B2 ;  /* 0x0000000000027941 */ /* 0x000fea0003800000 */
.L_x_25039:
        /* <DEDUP_REMOVED lines=44> */
.L_x_25038:
[----:B------:R-:W-:Y:S05]  /*b8a0*/  BSYNC B1 ;  /* 0x0000000000017941 */ /* 0x000fea0003800000 */
.L_x_25037:
        /* <DEDUP_REMOVED lines=8> */
.L_x_25033:
        /* <DEDUP_REMOVED lines=12> */
.L_x_25042:
[----:B------:R-:W-:-:S07]  /*b9f0*/  MOV R204, R208 ;  /* 0x000000d000cc7202 */ /* 0x000fce0000000f00 */
.L_x_25043:
[----:B------:R-:W-:Y:S05]  /*ba00*/  BSYNC B1 ;  /* 0x0000000000017941 */ /* 0x000fea0003800000 */
.L_x_25041:
        /* <DEDUP_REMOVED lines=16> */
.L_x_25047:
[----:B------:R-:W-:Y:S05]  /*bb10*/  BSYNC B2 ;  /* 0x0000000000027941 */ /* 0x000fea0003800000 */
.L_x_25046:
        /* <DEDUP_REMOVED lines=44> */
.L_x_25045:
[----:B------:R-:W-:Y:S05]  /*bde0*/  BSYNC B1 ;  /* 0x0000000000017941 */ /* 0x000fea0003800000 */
.L_x_25044:
        /* <DEDUP_REMOVED lines=11> */
.L_x_25048:
        /* <DEDUP_REMOVED lines=12> */
.L_x_25051:
[----:B------:R-:W-:-:S07]  /*bf60*/  IMAD.MOV.U32 R198, RZ, RZ, R208 ;  /* 0x000000ffffc67224 */ /* 0x000fce00078e00d0 */
.L_x_25052:
[----:B------:R-:W-:Y:S05]  /*bf70*/  BSYNC B1 ;  /* 0x0000000000017941 */ /* 0x000fea0003800000 */
.L_x_25050:
        /* <DEDUP_REMOVED lines=16> */
.L_x_25056:
[----:B------:R-:W-:Y:S05]  /*c080*/  BSYNC B2 ;  /* 0x0000000000027941 */ /* 0x000fea0003800000 */
.L_x_25055:
        /* <DEDUP_REMOVED lines=44> */
.L_x_25054:
[----:B------:R-:W-:Y:S05]  /*c350*/  BSYNC B1 ;  /* 0x0000000000017941 */ /* 0x000fea0003800000 */
.L_x_25053:
        /* <DEDUP_REMOVED lines=8> */
.L_x_25049:
        /* <DEDUP_REMOVED lines=12> */
.L_x_25058:
[----:B------:R-:W-:-:S07]  /*c4a0*/  IMAD.MOV.U32 R204, RZ, RZ, R208 ;  /* 0x000000ffffcc7224 */ /* 0x000fce00078e00d0 */
.L_x_25059:
[----:B------:R-:W-:Y:S05]  /*c4b0*/  BSYNC B1 ;  /* 0x0000000000017941 */ /* 0x000fea0003800000 */
.L_x_25057:
        /* <DEDUP_REMOVED lines=16> */
.L_x_25063:
[----:B------:R-:W-:Y:S05]  /*c5c0*/  BSYNC B2 ;  /* 0x0000000000027941 */ /* 0x000fea0003800000 */
.L_x_25062:
        /* <DEDUP_REMOVED lines=44> */
.L_x_25061:
[----:B------:R-:W-:Y:S05]  /*c890*/  BSYNC B1 ;  /* 0x0000000000017941 */ /* 0x000fea0003800000 */
.L_x_25060:
        /* <DEDUP_REMOVED lines=11> */
.L_x_25064:
        /* <DEDUP_REMOVED lines=12> */
.L_x_25067:
[----:B------:R-:W-:-:S07]  /*ca10*/  IMAD.MOV.U32 R197, RZ, RZ, R208 ;  /* 0x000000ffffc57224 */ /* 0x000fce00078e00d0 */
.L_x_25068:
[----:B------:R-:W-:Y:S05]  /*ca20*/  BSYNC B1 ;  /* 0x0000000000017941 */ /* 0x000fea0003800000 */
.L_x_25066:
        /* <DEDUP_REMOVED lines=16> */
.L_x_25072:
[----:B------:R-:W-:Y:S05]  /*cb30*/  BSYNC B2 ;  /* 0x0000000000027941 */ /* 0x000fea0003800000 */
.L_x_25071:
        /* <DEDUP_REMOVED lines=44> */
.L_x_25070:
[----:B------:R-:W-:Y:S05]  /*ce00*/  BSYNC B1 ;  /* 0x0000000000017941 */ /* 0x000fea0003800000 */
.L_x_25069:
        /* <DEDUP_REMOVED lines=8> */
.L_x_25065:
        /* <DEDUP_REMOVED lines=27> */
.L_x_25073:
[----:B------:R-:W-:-:S07]  /*d040*/  IADD3 R189, R189, 0x100, RZ ;  /* 0x00000100bdbd7810 */ /* 0x000fce0007ffe0ff */
.L_x_25008:
[----:B------:R-:W-:Y:S05]  /*d050*/  BSYNC B0 ;  /* 0x0000000000007941 */ /* 0x000fea0003800000 */
.L_x_25007:
        /* <DEDUP_REMOVED lines=29> */
.L_x_25077:
[----:B------:R-:W-:-:S07]  /*d230*/  IMAD.MOV.U32 R222, RZ, RZ, R208 ;  /* 0x000000ffffde7224 */ /* 0x000fce00078e00d0 */
.L_x_25078:
[----:B------:R-:W-:Y:S05]  /*d240*/  BSYNC B1 ;  /* 0x0000000000017941 */ /* 0x000fea0003800000 */
.L_x_25076:
        /* <DEDUP_REMOVED lines=16> */
.L_x_25082:
[----:B------:R-:W-:Y:S05]  /*d350*/  BSYNC B2 ;  /* 0x0000000000027941 */ /* 0x000fea0003800000 */
.L_x_25081:
        /* <DEDUP_REMOVED lines=44> */
.L_x_25080:
[----:B------:R-:W-:Y:S05]  /*d620*/  BSYNC B1 ;  /* 0x0000000000017941 */ /* 0x000fea0003800000 */
.L_x_25079:
        /* <DEDUP_REMOVED lines=18> */
.L_x_25083:
        /* <DEDUP_REMOVED lines=12> */
.L_x_25086:
[----:B------:R-:W-:-:S07]  /*d810*/  IMAD.MOV.U32 R204, RZ, RZ, R208 ;  /* 0x000000ffffcc7224 */ /* 0x000fce00078e00d0 */
.L_x_25087:
[----:B------:R-:W-:Y:S05]  /*d820*/  BSYNC B1 ;  /* 0x0000000000017941 */ /* 0x000fea0003800000 */
.L_x_25085:
        /* <DEDUP_REMOVED lines=16> */
.L_x_25091:
[----:B------:R-:W-:Y:S05]  /*d930*/  BSYNC B2 ;  /* 0x0000000000027941 */ /* 0x000fea0003800000 */
.L_x_25090:
        /* <DEDUP_REMOVED lines=44> */
.L_x_25089:
[----:B------:R-:W-:Y:S05]  /*dc00*/  BSYNC B1 ;  /* 0x0000000000017941 */ /* 0x000fea0003800000 */
.L_x_25088:
        /* <DEDUP_REMOVED lines=8> */
.L_x_25084:
        /* <DEDUP_REMOVED lines=12> */
.L_x_25093:
[----:B------:R-:W-:-:S07]  /*dd50*/  IMAD.MOV.U32 R204, RZ, RZ, R208 ;  /* 0x000000ffffcc7224 */ /* 0x000fce00078e00d0 */
.L_x_25094:
[----:B------:R-:W-:Y:S05]  /*dd60*/  BSYNC B1 ;  /* 0x0000000000017941 */ /* 0x000fea0003800000 */
.L_x_25092:
        /* <DEDUP_REMOVED lines=16> */
.L_x_25098:
[----:B------:R-:W-:Y:S05]  /*de70*/  BSYNC B2 ;  /* 0x0000000000027941 */ /* 0x000fea0003800000 */
.L_x_25097:
        /* <DEDUP_REMOVED lines=44> */
.L_x_25096:
[----:B------:R-:W-:Y:S05]  /*e140*/  BSYNC B1 ;  /* 0x0000000000017941 */ /* 0x000fea0003800000 */
.L_x_25095:
        /* <DEDUP_REMOVED lines=11> */
.L_x_25099:
        /* <DEDUP_REMOVED lines=12> */
.L_x_25102:
[----:B------:R-:W-:-:S07]  /*e2c0*/  IMAD.MOV.U32 R199, RZ, RZ, R208 ;  /* 0x000000ffffc77224 */ /* 0x000fce00078e00d0 */
.L_x_25103:
[----:B------:R-:W-:Y:S05]  /*e2d0*/  BSYNC B1 ;  /* 0x0000000000017941 */ /* 0x000fea0003800000 */
.L_x_25101:
        /* <DEDUP_REMOVED lines=16> */
.L_x_25107:
[----:B------:R-:W-:Y:S05]  /*e3e0*/  BSYNC B2 ;  /* 0x0000000000027941 */ /* 0x000fea0003800000 */
.L_x_25106:
        /* <DEDUP_REMOVED lines=44> */
.L_x_25105:
[----:B------:R-:W-:Y:S05]  /*e6b0*/  BSYNC B1 ;  /* 0x0000000000017941 */ /* 0x000fea0003800000 */
.L_x_25104:
        /* <DEDUP_REMOVED lines=8> */
.L_x_25100:
        /* <DEDUP_REMOVED lines=12> */
.L_x_25109:
[----:B------:R-:W-:-:S07]  /*e800*/  IMAD.MOV.U32 R204, RZ, RZ, R208 ;  /* 0x000000ffffcc7224 */ /* 0x000fce00078e00d0 */
.L_x_25110:
[----:B------:R-:W-:Y:S05]  /*e810*/  BSYNC B1 ;  /* 0x0000000000017941 */ /* 0x000fea0003800000 */
.L_x_25108:
        /* <DEDUP_REMOVED lines=16> */
.L_x_25114:
[----:B------:R-:W-:Y:S05]  /*e920*/  BSYNC B2 ;  /* 0x0000000000027941 */ /* 0x000fea0003800000 */
.L_x_25113:
        /* <DEDUP_REMOVED lines=44> */
.L_x_25112:
[----:B------:R-:W-:Y:S05]  /*ebf0*/  BSYNC B1 ;  /* 0x0000000000017941 */ /* 0x000fea0003800000 */
.L_x_25111:
        /* <DEDUP_REMOVED lines=11> */
.L_x_25115:
        /* <DEDUP_REMOVED lines=12> */
.L_x_25118:
[----:B------:R-:W-:-:S07]  /*ed70*/  MOV R198, R208 ;  /* 0x000000d000c67202 */ /* 0x000fce0000000f00 */
.L_x_25119:
[----:B------:R-:W-:Y:S05]  /*ed80*/  BSYNC B1 ;  /* 0x0000000000017941 */ /* 0x000fea0003800000 */
.L_x_25117:
        /* <DEDUP_REMOVED lines=16> */
.L_x_25123:
[----:B------:R-:W-:Y:S05]  /*ee90*/  BSYNC B2 ;  /* 0x0000000000027941 */ /* 0x000fea0003800000 */
.L_x_25122:
        /* <DEDUP_REMOVED lines=44> */
.L_x_25121:
[----:B------:R-:W-:Y:S05]  /*f160*/  BSYNC B1 ;  /* 0x0000000000017941 */ /* 0x000fea0003800000 */
.L_x_25120:
        /* <DEDUP_REMOVED lines=8> */
.L_x_25116:
        /* <DEDUP_REMOVED lines=12> */
.L_x_25125:
[----:B------:R-:W-:-:S07]  /*f2b0*/  MOV R204, R208 ;  /* 0x000000d000cc7202 */ /* 0x000fce0000000f00 */
.L_x_25126:
[----:B------:R-:W-:Y:S05]  /*f2c0*/  BSYNC B1 ;  /* 0x0000000000017941 */ /* 0x000fea0003800000 */
.L_x_25124:
        /* <DEDUP_REMOVED lines=16> */
.L_x_25130:
[----:B------:R-:W-:Y:S05]  /*f3d0*/  BSYNC B2 ;  /* 0x0000000000027941 */ /* 0x000fea0003800000 */
.L_x_25129:
        /* <DEDUP_REMOVED lines=44> */
.L_x_25128:
[----:B------:R-:W-:Y:S05]  /*f6a0*/  BSYNC B1 ;  /* 0x0000000000017941 */ /* 0x000fea0003800000 */
.L_x_25127:
        /* <DEDUP_REMOVED lines=11> */
.L_x_25131:
        /* <DEDUP_REMOVED lines=12> */
.L_x_25134:
[----:B------:R-:W-:-:S07]  /*f820*/  IMAD.MOV.U32 R197, RZ, RZ, R208 ;  /* 0x000000ffffc57224 */ /* 0x000fce00078e00d0 */
.L_x_25135:
[----:B------:R-:W-:Y:S05]  /*f830*/  BSYNC B1 ;  /* 0x0000000000017941 */ /* 0x000fea0003800000 */
.L_x_25133:
        /* <DEDUP_REMOVED lines=16> */
.L_x_25139:
[----:B------:R-:W-:Y:S05]  /*f940*/  BSYNC B2 ;  /* 0x0000000000027941 */ /* 0x000fea0003800000 */
.L_x_25138:
        /* <DEDUP_REMOVED lines=44> */
.L_x_25137:
[----:B------:R-:W-:Y:S05]  /*fc10*/  BSYNC B1 ;  /* 0x0000000000017941 */ /* 0x000fea0003800000 */
.L_x_25136:
        /* <DEDUP_REMOVED lines=8> */
.L_x_25132:
        /* <DEDUP_REMOVED lines=27> */
.L_x_25140:
[----:B------:R-:W-:-:S07]  /*fe50*/  VIADD R189, R189, 0x100 ;  /* 0x00000100bdbd7836 */ /* 0x000fce0000000000 */
.L_x_25075:
[----:B------:R-:W-:Y:S05]  /*fe60*/  BSYNC B0 ;  /* 0x0000000000007941 */ /* 0x000fea0003800000 */
.L_x_25074:
        /* <DEDUP_REMOVED lines=29> */
.L_x_25144:
[----:B------:R-:W-:-:S07]  /*10040*/  MOV R222, R208 ;  /* 0x000000d000de7202 */ /* 0x000fce0000000f00 */
.L_x_25145:
[----:B------:R-:W-:Y:S05]  /*10050*/  BSYNC B1 ;  /* 0x0000000000017941 */ /* 0x000fea0003800000 */
.L_x_25143:
        /* <DEDUP_REMOVED lines=16> */
.L_x_25149:
[----:B------:R-:W-:Y:S05]  /*10160*/  BSYNC B2 ;  /* 0x0000000000027941 */ /* 0x000fea0003800000 */
.L_x_25148:
        /* <DEDUP_REMOVED lines=44> */
.L_x_25147:
[----:B------:R-:W-:Y:S05]  /*10430*/  BSYNC B1 ;  /* 0x0000000000017941 */ /* 0x000fea0003800000 */
.L_x_25146:
        /* <DEDUP_REMOVED lines=18> */
.L_x_25150:
        /* <DEDUP_REMOVED lines=12> */
.L_x_25153:
[----:B------:R-:W-:-:S07]  /*10620*/  MOV R204, R208 ;  /* 0x000000d000cc7202 */ /* 0x000fce0000000f00 */
.L_x_25154:
[----:B------:R-:W-:Y:S05]  /*10630*/  BSYNC B1 ;  /* 0x0000000000017941 */ /* 0x000fea0003800000 */
.L_x_25152:
        /* <DEDUP_REMOVED lines=16> */
.L_x_25158:
[----:B------:R-:W-:Y:S05]  /*10740*/  BSYNC B2 ;  /* 0x0000000000027941 */ /* 0x000fea0003800000 */
.L_x_25157:
        /* <DEDUP_REMOVED lines=44> */
.L_x_25156:
[----:B------:R-:W-:Y:S05]  /*10a10*/  BSYNC B1 ;  /* 0x0000000000017941 */ /* 0x000fea0003800000 */
.L_x_25155:
        /* <DEDUP_REMOVED lines=8> */
.L_x_25151:
        /* <DEDUP_REMOVED lines=12> */
.L_x_25160:
[----:B------:R-:W-:-:S07]  /*10b60*/  MOV R204, R208 ;  /* 0x000000d000cc7202 */ /* 0x000fce0000000f00 */
.L_x_25161:
[----:B------:R-:W-:Y:S05]  /*10b70*/  BSYNC B1 ;  /* 0x0000000000017941 */ /* 0x000fea0003800000 */
.L_x_25159:
        /* <DEDUP_REMOVED lines=16> */
.L_x_25165:
[----:B------:R-:W-:Y:S05]  /*10c80*/  BSYNC B2 ;  /* 0x0000000000027941 */ /* 0x000fea0003800000 */
.L_x_25164:
        /* <DEDUP_REMOVED lines=44> */
.L_x_25163:
[----:B------:R-:W-:Y:S05]  /*10f50*/  BSYNC B1 ;  /* 0x0000000000017941 */ /* 0x000fea0003800000 */
.L_x_25162:
        /* <DEDUP_REMOVED lines=11> */
.L_x_25166:
        /* <DEDUP_REMOVED lines=12> */
.L_x_25169:
[----:B------:R-:W-:-:S07]  /*110d0*/  IMAD.MOV.U32 R199, RZ, RZ, R208 ;  /* 0x000000ffffc77224 */ /* 0x000fce00078e00d0 */
.L_x_25170:
[----:B------:R-:W-:Y:S05]  /*110e0*/  BSYNC B1 ;  /* 0x0000000000017941 */ /* 0x000fea0003800000 */
.L_x_25168:
        /* <DEDUP_REMOVED lines=16> */
.L_x_25174:
[----:B------:R-:W-:Y:S05]  /*111f0*/  BSYNC B2 ;  /* 0x0000000000027941 */ /* 0x000fea0003800000 */
.L_x_25173:
        /* <DEDUP_REMOVED lines=44> */
.L_x_25172:
[----:B------:R-:W-:Y:S05]  /*114c0*/  BSYNC B1 ;  /* 0x0000000000017941 */ /* 0x000fea0003800000 */
.L_x_25171:
        /* <DEDUP_REMOVED lines=8> */
.L_x_25167:
        /* <DEDUP_REMOVED lines=12> */
.L_x_25176:
[----:B------:R-:W-:-:S07]  /*11610*/  IMAD.MOV.U32 R204, RZ, RZ, R208 ;  /* 0x000000ffffcc7224 */ /* 0x000fce00078e00d0 */
.L_x_25177:
[----:B------:R-:W-:Y:S05]  /*11620*/  BSYNC B1 ;  /* 0x0000000000017941 */ /* 0x000fea0003800000 */
.L_x_25175:
        /* <DEDUP_REMOVED lines=16> */
.L_x_25181:
[----:B------:R-:W-:Y:S05]  /*11730*/  BSYNC B2 ;  /* 0x0000000000027941 */ /* 0x000fea0003800000 */
.L_x_25180:
        /* <DEDUP_REMOVED lines=44> */
.L_x_25179:
[----:B------:R-:W-:Y:S05]  /*11a00*/  BSYNC B1 ;  /* 0x0000000000017941 */ /* 0x000fea0003800000 */
.L_x_25178:
        /* <DEDUP_REMOVED lines=11> */
.L_x_25182:
        /* <DEDUP_REMOVED lines=12> */
.L_x_25185:
[----:B------:R-:W-:-:S07]  /*11b80*/  IMAD.MOV.U32 R198, RZ, RZ, R208 ;  /* 0x000000ffffc67224 */ /* 0x000fce00078e00d0 */
.L_x_25186:
[----:B------:R-:W-:Y:S05]  /*11b90*/  BSYNC B1 ;  /* 0x0000000000017941 */ /* 0x000fea0003800000 */
.L_x_25184:
        /* <DEDUP_REMOVED lines=16> */
.L_x_25190:
[----:B------:R-:W-:Y:S05]  /*11ca0*/  BSYNC B2 ;  /* 0x0000000000027941 */ /* 0x000fea0003800000 */
.L_x_25189:
        /* <DEDUP_REMOVED lines=44> */
.L_x_25188:
[----:B------:R-:W-:Y:S05]  /*11f70*/  BSYNC B1 ;  /* 0x0000000000017941 */ /* 0x000fea0003800000 */
.L_x_25187:
        /* <DEDUP_REMOVED lines=8> */
.L_x_25183:
        /* <DEDUP_REMOVED lines=12> */
.L_x_25192:
[----:B------:R-:W-:-:S07]  /*120c0*/  IMAD.MOV.U32 R204, RZ, RZ, R208 ;  /* 0x000000ffffcc7224 */ /* 0x000fce00078e00d0 */
.L_x_25193:
[----:B------:R-:W-:Y:S05]  /*120d0*/  BSYNC B1 ;  /* 0x0000000000017941 */ /* 0x000fea0003800000 */
.L_x_25191:
        /* <DEDUP_REMOVED lines=16> */
.L_x_25197:
[----:B------:R-:W-:Y:S05]  /*121e0*/  BSYNC B2 ;  /* 0x0000000000027941 */ /* 0x000fea0003800000 */
.L_x_25196:
        /* <DEDUP_REMOVED lines=44> */
.L_x_25195:
[----:B------:R-:W-:Y:S05]  /*124b0*/  BSYNC B1 ;  /* 0x0000000000017941 */ /* 0x000fea0003800000 */
.L_x_25194:
        /* <DEDUP_REMOVED lines=11> */
.L_x_25198:
        /* <DEDUP_REMOVED lines=12> */
.L_x_25201:
[----:B------:R-:W-:-:S07]  /*12630*/  MOV R197, R208 ;  /* 0x000000d000c57202 */ /* 0x000fce0000000f00 */
.L_x_25202:
[----:B------:R-:W-:Y:S05]  /*12640*/  BSYNC B1 ;  /* 0x0000000000017941 */ /* 0x000fea0003800000 */
.L_x_25200:
        /* <DEDUP_REMOVED lines=16> */
.L_x_25206:
[----:B------:R-:W-:Y:S05]  /*12750*/  BSYNC B2 ;  /* 0x0000000000027941 */ /* 0x000fea0003800000 */
.L_x_25205:
        /* <DEDUP_REMOVED lines=44> */
.L_x_25204:
[----:B------:R-:W-:Y:S05]  /*12a20*/  BSYNC B1 ;  /* 0x0000000000017941 */ /* 0x000fea0003800000 */
.L_x_25203:
        /* <DEDUP_REMOVED lines=8> */
.L_x_25199:
        /* <DEDUP_REMOVED lines=27> */
.L_x_25207:
[----:B------:R-:W-:-:S07]  /*12c60*/  VIADD R189, R189, 0x100 ;  /* 0x00000100bdbd7836 */ /* 0x000fce0000000000 */
.L_x_25142:
[----:B------:R-:W-:Y:S05]  /*12c70*/  BSYNC B0 ;  /* 0x0000000000007941 */ /* 0x000fea0003800000 */
.L_x_25141:
        /* <DEDUP_REMOVED lines=29> */
.L_x_25211:
[----:B------:R-:W-:-:S07]  /*12e50*/  IMAD.MOV.U32 R222, RZ, RZ, R208 ;  /* 0x000000ffffde7224 */ /* 0x000fce00078e00d0 */
.L_x_25212:
[----:B------:R-:W-:Y:S05]  /*12e60*/  BSYNC B1 ;  /* 0x0000000000017941 */ /* 0x000fea0003800000 */
.L_x_25210:
        /* <DEDUP_REMOVED lines=16> */
.L_x_25216:
[----:B------:R-:W-:Y:S05]  /*12f70*/  BSYNC B2 ;  /* 0x0000000000027941 */ /* 0x000fea0003800000 */
.L_x_25215:
        /* <DEDUP_REMOVED lines=44> */
.L_x_25214:
[----:B------:R-:W-:Y:S05]  /*13240*/  BSYNC B1 ;  /* 0x0000000000017941 */ /* 0x000fea0003800000 */
.L_x_25213:
        /* <DEDUP_REMOVED lines=18> */
.L_x_25217:
        /* <DEDUP_REMOVED lines=12> */
.L_x_25220:
[----:B------:R-:W-:-:S07]  /*13430*/  IMAD.MOV.U32 R204, RZ, RZ, R208 ;  /* 0x000000ffffcc7224 */ /* 0x000fce00078e00d0 */
.L_x_25221:
[----:B------:R-:W-:Y:S05]  /*13440*/  BSYNC B1 ;  /* 0x0000000000017941 */ /* 0x000fea0003800000 */
.L_x_25219:
        /* <DEDUP_REMOVED lines=16> */
.L_x_25225:
[----:B------:R-:W-:Y:S05]  /*13550*/  BSYNC B2 ;  /* 0x0000000000027941 */ /* 0x000fea0003800000 */
.L_x_25224:
        /* <DEDUP_REMOVED lines=44> */
.L_x_25223:
[----:B------:R-:W-:Y:S05]  /*13820*/  BSYNC B1 ;  /* 0x0000000000017941 */ /* 0x000fea0003800000 */
.L_x_25222:
        /* <DEDUP_REMOVED lines=8> */
.L_x_25218:
        /* <DEDUP_REMOVED lines=12> */
.L_x_25227:
[----:B------:R-:W-:-:S07]  /*13970*/  IMAD.MOV.U32 R204, RZ, RZ, R208 ;  /* 0x000000ffffcc7224 */ /* 0x000fce00078e00d0 */
.L_x_25228:
[----:B------:R-:W-:Y:S05]  /*13980*/  BSYNC B1 ;  /* 0x0000000000017941 */ /* 0x000fea0003800000 */
.L_x_25226:
        /* <DEDUP_REMOVED lines=16> */
.L_x_25232:
[----:B------:R-:W-:Y:S05]  /*13a90*/  BSYNC B2 ;  /* 0x0000000000027941 */ /* 0x000fea0003800000 */
.L_x_25231:
        /* <DEDUP_REMOVED lines=44> */
.L_x_25230:
[----:B------:R-:W-:Y:S05]  /*13d60*/  BSYNC B1 ;  /* 0x0000000000017941 */ /* 0x000fea0003800000 */
.L_x_25229:
        /* <DEDUP_REMOVED lines=11> */
.L_x_25233:
        /* <DEDUP_REMOVED lines=12> */
.L_x_25236:
[----:B------:R-:W-:-:S07]  /*13ee0*/  MOV R199, R208 ;  /* 0x000000d000c77202 */ /* 0x000fce0000000f00 */
.L_x_25237:
[----:B------:R-:W-:Y:S05]  /*13ef0*/  BSYNC B1 ;  /* 0x0000000000017941 */ /* 0x000fea0003800000 */
.L_x_25235:
        /* <DEDUP_REMOVED lines=16> */
.L_x_25241:
[----:B------:R-:W-:Y:S05]  /*14000*/  BSYNC B2 ;  /* 0x0000000000027941 */ /* 0x000fea0003800000 */
.L_x_25240:
        /* <DEDUP_REMOVED lines=44> */
.L_x_25239:
[----:B------:R-:W-:Y:S05]  /*142d0*/  BSYNC B1 ;  /* 0x0000000000017941 */ /* 0x000fea0003800000 */
.L_x_25238:
        /* <DEDUP_REMOVED lines=8> */
.L_x_25234:
        /* <DEDUP_REMOVED lines=12> */
.L_x_25243:
[----:B------:R-:W-:-:S07]  /*14420*/  MOV R204, R208 ;  /* 0x000000d000cc7202 */ /* 0x000fce0000000f00 */
.L_x_25244:
[----:B------:R-:W-:Y:S05]  /*14430*/  BSYNC B1 ;  /* 0x0000000000017941 */ /* 0x000fea0003800000 */
.L_x_25242:
        /* <DEDUP_REMOVED lines=16> */
.L_x_25248:
[----:B------:R-:W-:Y:S05]  /*14540*/  BSYNC B2 ;  /* 0x0000000000027941 */ /* 0x000fea0003800000 */
.L_x_25247:
        /* <DEDUP_REMOVED lines=44> */
.L_x_25246:
[----:B------:R-:W-:Y:S05]  /*14810*/  BSYNC B1 ;  /* 0x0000000000017941 */ /* 0x000fea0003800000 */
.L_x_25245:
        /* <DEDUP_REMOVED lines=11> */
.L_x_25249:
        /* <DEDUP_REMOVED lines=12> */
.L_x_25252:
[----:B------:R-:W-:-:S07]  /*14990*/  IMAD.MOV.U32 R198, RZ, RZ, R208 ;  /* 0x000000ffffc67224 */ /* 0x000fce00078e00d0 */
.L_x_25253:
[----:B------:R-:W-:Y:S05]  /*149a0*/  BSYNC B1 ;  /* 0x0000000000017941 */ /* 0x000fea0003800000 */
.L_x_25251:
        /* <DEDUP_REMOVED lines=16> */
.L_x_25257:
[----:B------:R-:W-:Y:S05]  /*14ab0*/  BSYNC B2 ;  /* 0x0000000000027941 */ /* 0x000fea0003800000 */
.L_x_25256:
        /* <DEDUP_REMOVED lines=44> */
.L_x_25255:
[----:B------:R-:W-:Y:S05]  /*14d80*/  BSYNC B1 ;  /* 0x0000000000017941 */ /* 0x000fea0003800000 */
.L_x_25254:
        /* <DEDUP_REMOVED lines=8> */
.L_x_25250:
        /* <DEDUP_REMOVED lines=12> */
.L_x_25259:
[----:B------:R-:W-:-:S07]  /*14ed0*/  IMAD.MOV.U32 R204, RZ, RZ, R208 ;  /* 0x000000ffffcc7224 */ /* 0x000fce00078e00d0 */
.L_x_25260:
[----:B------:R-:W-:Y:S05]  /*14ee0*/  BSYNC B1 ;  /* 0x0000000000017941 */ /* 0x000fea0003800000 */
.L_x_25258:
        /* <DEDUP_REMOVED lines=16> */
.L_x_25264:
[----:B------:R-:W-:Y:S05]  /*14ff0*/  BSYNC B2 ;  /* 0x0000000000027941 */ /* 0x000fea0003800000 */
.L_x_25263:
        /* <DEDUP_REMOVED lines=44> */
.L_x_25262:
[----:B------:R-:W-:Y:S05]  /*152c0*/  BSYNC B1 ;  /* 0x0000000000017941 */ /* 0x000fea0003800000 */
.L_x_25261:
        /* <DEDUP_REMOVED lines=11> */
.L_x_25265:
        /* <DEDUP_REMOVED lines=12> */
.L_x_25268:
[----:B------:R-:W-:-:S07]  /*15440*/  IMAD.MOV.U32 R197, RZ, RZ, R208 ;  /* 0x000000ffffc57224 */ /* 0x000fce00078e00d0 */
.L_x_25269:
[----:B------:R-:W-:Y:S05]  /*15450*/  BSYNC B1 ;  /* 0x0000000000017941 */ /* 0x000fea0003800000 */
.L_x_25267:
        /* <DEDUP_REMOVED lines=16> */
.L_x_25273:
[----:B------:R-:W-:Y:S05]  /*15560*/  BSYNC B2 ;  /* 0x0000000000027941 */ /* 0x000fea0003800000 */
.L_x_25272:
        /* <DEDUP_REMOVED lines=44> */
.L_x_25271:
[----:B------:R-:W-:Y:S05]  /*15830*/  BSYNC B1 ;  /* 0x0000000000017941 */ /* 0x000fea0003800000 */
.L_x_25270:
        /* <DEDUP_REMOVED lines=8> */
.L_x_25266:
        /* <DEDUP_REMOVED lines=27> */
.L_x_25274:
[----:B------:R-:W-:-:S07]  /*15a70*/  IADD3 R189, R189, 0x100, RZ ;  /* 0x00000100bdbd7810 */ /* 0x000fce0007ffe0ff */
.L_x_25209:
[----:B------:R-:W-:Y:S05]  /*15a80*/  BSYNC B0 ;  /* 0x0000000000007941 */ /* 0x000fea0003800000 */
.L_x_25208:
        /* <DEDUP_REMOVED lines=29> */
.L_x_25278:
[----:B------:R-:W-:-:S07]  /*15c60*/  IMAD.MOV.U32 R222, RZ, RZ, R208 ;  /* 0x000000ffffde7224 */ /* 0x000fce00078e00d0 */
.L_x_25279:
[----:B------:R-:W-:Y:S05]  /*15c70*/  BSYNC B1 ;  /* 0x0000000000017941 */ /* 0x000fea0003800000 */
.L_x_25277:
        /* <DEDUP_REMOVED lines=16> */
.L_x_25283:
[----:B------:R-:W-:Y:S05]  /*15d80*/  BSYNC B2 ;  /* 0x0000000000027941 */ /* 0x000fea0003800000 */
.L_x_25282:
        /* <DEDUP_REMOVED lines=44> */
.L_x_25281:
[----:B------:R-:W-:Y:S05]  /*16050*/  BSYNC B1 ;  /* 0x0000000000017941 */ /* 0x000fea0003800000 */
.L_x_25280:
        /* <DEDUP_REMOVED lines=18> */
.L_x_25284:
        /* <DEDUP_REMOVED lines=12> */
.L_x_25287:
[----:B------:R-:W-:-:S07]  /*16240*/  IMAD.MOV.U32 R204, RZ, RZ, R208 ;  /* 0x000000ffffcc7224 */ /* 0x000fce00078e00d0 */
.L_x_25288:
[----:B------:R-:W-:Y:S05]  /*16250*/  BSYNC B1 ;  /* 0x0000000000017941 */ /* 0x000fea0003800000 */
.L_x_25286:
        /* <DEDUP_REMOVED lines=16> */
.L_x_25292:
[----:B------:R-:W-:Y:S05]  /*16360*/  BSYNC B2 ;  /* 0x0000000000027941 */ /* 0x000fea0003800000 */
.L_x_25291:
        /* <DEDUP_REMOVED lines=44> */
.L_x_25290:
[----:B------:R-:W-:Y:S05]  /*16630*/  BSYNC B1 ;  /* 0x0000000000017941 */ /* 0x000fea0003800000 */
.L_x_25289:
        /* <DEDUP_REMOVED lines=8> */
.L_x_25285:
        /* <DEDUP_REMOVED lines=12> */
.L_x_25294:
[----:B------:R-:W-:-:S07]  /*16780*/  IMAD.MOV.U32 R204, RZ, RZ, R208 ;  /* 0x000000ffffcc7224 */ /* 0x000fce00078e00d0 */
.L_x_25295:
[----:B------:R-:W-:Y:S05]  /*16790*/  BSYNC B1 ;  /* 0x0000000000017941 */ /* 0x000fea0003800000 */
.L_x_25293:
        /* <DEDUP_REMOVED lines=16> */
.L_x_25299:
[----:B------:R-:W-:Y:S05]  /*168a0*/  BSYNC B2 ;  /* 0x0000000000027941 */ /* 0x000fea0003800000 */
.L_x_25298:
        /* <DEDUP_REMOVED lines=44> */
.L_x_25297:
[----:B------:R-:W-:Y:S05]  /*16b70*/  BSYNC B1 ;  /* 0x0000000000017941 */ /* 0x000fea0003800000 */
.L_x_25296:
        /* <DEDUP_REMOVED lines=11> */
.L_x_25300:
        /* <DEDUP_REMOVED lines=12> */
.L_x_25303:
[----:B------:R-:W-:-:S07]  /*16cf0*/  IMAD.MOV.U32 R199, RZ, RZ, R208 ;  /* 0x000000ffffc77224 */ /* 0x000fce00078e00d0 */
.L_x_25304:
[----:B------:R-:W-:Y:S05]  /*16d00*/  BSYNC B1 ;  /* 0x0000000000017941 */ /* 0x000fea0003800000 */
.L_x_25302:
        /* <DEDUP_REMOVED lines=16> */
.L_x_25308:
[----:B------:R-:W-:Y:S05]  /*16e10*/  BSYNC B2 ;  /* 0x0000000000027941 */ /* 0x000fea0003800000 */
.L_x_25307:
        /* <DEDUP_REMOVED lines=44> */
.L_x_25306:
[----:B------:R-:W-:Y:S05]  /*170e0*/  BSYNC B1 ;  /* 0x0000000000017941 */ /* 0x000fea0003800000 */
.L_x_25305:
        /* <DEDUP_REMOVED lines=8> */
.L_x_25301:
        /* <DEDUP_REMOVED lines=12> */
.L_x_25310:
[----:B------:R-:W-:-:S07]  /*17230*/  IMAD.MOV.U32 R204, RZ, RZ, R208 ;  /* 0x000000ffffcc7224 */ /* 0x000fce00078e00d0 */
.L_x_25311:
[----:B------:R-:W-:Y:S05]  /*17240*/  BSYNC B1 ;  /* 0x0000000000017941 */ /* 0x000fea0003800000 */
.L_x_25309:
        /* <DEDUP_REMOVED lines=16> */
.L_x_25315:
[----:B------:R-:W-:Y:S05]  /*17350*/  BSYNC B2 ;  /* 0x0000000000027941 */ /* 0x000fea0003800000 */
.L_x_25314:
        /* <DEDUP_REMOVED lines=44> */
.L_x_25313:
[----:B------:R-:W-:Y:S05]  /*17620*/  BSYNC B1 ;  /* 0x0000000000017941 */ /* 0x000fea0003800000 */
.L_x_25312:
        /* <DEDUP_REMOVED lines=11> */
.L_x_25316:
        /* <DEDUP_REMOVED lines=12> */
.L_x_25319:
[----:B------:R-:W-:-:S07]  /*177a0*/  MOV R198, R208 ;  /* 0x000000d000c67202 */ /* 0x000fce0000000f00 */
.L_x_25320:
[----:B------:R-:W-:Y:S05]  /*177b0*/  BSYNC B1 ;  /* 0x0000000000017941 */ /* 0x000fea0003800000 */
.L_x_25318:
        /* <DEDUP_REMOVED lines=16> */
.L_x_25324:
[----:B------:R-:W-:Y:S05]  /*178c0*/  BSYNC B2 ;  /* 0x0000000000027941 */ /* 0x000fea0003800000 */
.L_x_25323:
        /* <DEDUP_REMOVED lines=44> */
.L_x_25322:
[----:B------:R-:W-:Y:S05]  /*17b90*/  BSYNC B1 ;  /* 0x0000000000017941 */ /* 0x000fea0003800000 */
.L_x_25321:
        /* <DEDUP_REMOVED lines=8> */
.L_x_25317:
        /* <DEDUP_REMOVED lines=12> */
.L_x_25326:
[----:B------:R-:W-:-:S07]  /*17ce0*/  MOV R204, R208 ;  /* 0x000000d000cc7202 */ /* 0x000fce0000000f00 */
.L_x_25327:
[----:B------:R-:W-:Y:S05]  /*17cf0*/  BSYNC B1 ;  /* 0x0000000000017941 */ /* 0x000fea0003800000 */
.L_x_25325:
        /* <DEDUP_REMOVED lines=16> */
.L_x_25331:
[----:B------:R-:W-:Y:S05]  /*17e00*/  BSYNC B2 ;  /* 0x0000000000027941 */ /* 0x000fea0003800000 */
.L_x_25330:
        /* <DEDUP_REMOVED lines=44> */
.L_x_25329:
[----:B------:R-:W-:Y:S05]  /*180d0*/  BSYNC B1 ;  /* 0x0000000000017941 */ /* 0x000fea0003800000 */
.L_x_25328:
        /* <DEDUP_REMOVED lines=11> */
.L_x_25332:
        /* <DEDUP_REMOVED lines=12> */
.L_x_25335:
[----:B------:R-:W-:-:S07]  /*18250*/  IMAD.MOV.U32 R197, RZ, RZ, R208 ;  /* 0x000000ffffc57224 */ /* 0x000fce00078e00d0 */
.L_x_25336:
[----:B------:R-:W-:Y:S05]  /*18260*/  BSYNC B1 ;  /* 0x0000000000017941 */ /* 0x000fea0003800000 */
.L_x_25334:
        /* <DEDUP_REMOVED lines=16> */
.L_x_25340:
[----:B------:R-:W-:Y:S05]  /*18370*/  BSYNC B2 ;  /* 0x0000000000027941 */ /* 0x000fea0003800000 */
.L_x_25339:
        /* <DEDUP_REMOVED lines=44> */
.L_x_25338:
[----:B------:R-:W-:Y:S05]  /*18640*/  BSYNC B1 ;  /* 0x0000000000017941 */ /* 0x000fea0003800000 */
.L_x_25337:
        /* <DEDUP_REMOVED lines=8> */
.L_x_25333:
        /* <DEDUP_REMOVED lines=8> */
[----:B------:R-:W-:Y:S02]  /*18750*/  LEA.HI.X R191, R189, UR11, RZ, 0x4, P0 ;  /* 0x0000000bbdbf7c11 */ /* 0x000fe400080f24ff */
[----:B------:R-:W-:Y:S01]  /*18760*/  SHF.R.U32.HI R189, RZ, 0x1e, R189 ;  /* 0x0000001effbd7819 */ /* 0x000fe200000116bd */
[----:B------:R-:W-:Y:S01]  /*18770*/  IMAD.IADD R217, R194, 0x1, R217 ;  /* 0x00000001c2d97824 */ /* 0x000fe200078e02d9 */
[----:B------:R-:W-:Y:S01]  /*18780*/  IADD3 R192, P0, R220, UR12, RZ ;  /* 0x0000000cdcc07c10 */ /* 0x000fe2000ff1e0ff */
[----:B------:R0:W-:Y:S03]  /*18790*/  STG.E.128 desc[UR4][R190.64], R184 ;  /* 0x000000b8be007986 */ /* 0x0001e6000c101d04 */
[----:B------:R-:W-:-:S05]  /*187a0*/  IADD3.X R193, R189, UR13, RZ, P0, !PT ;  /* 0x0000000dbdc17c10 */ /* 0x000fca00087fe4ff */
[----:B------:R0:W-:Y:S01]  /*187b0*/  STG.E desc[UR4][R192.64], R217 ;  /* 0x000000d9c0007986 */ /* 0x0001e2000c101904 */
[----:B------:R-:W-:Y:S05]  /*187c0*/  @!P1 BRA `(.L_x_25276) ;  /* 0x00000000002c9947 */ /* 0x000fea0003800000 */
[----:B0-----:R-:W-:Y:S02]  /*187d0*/  IADD3 R190, P0, R220, UR14, RZ ;  /* 0x0000000edcbe7c10 */ /* 0x001fe4000ff1e0ff */
[----:B------:R-:W-:Y:S02]  /*187e0*/  SHF.L.U32 R192, R198, 0x10, RZ ;  /* 0x00000010c6c07819 */ /* 0x000fe400000006ff */
[----:B------:R-:W-:Y:S02]  /*187f0*/  IADD3.X R191, R189, UR15, RZ, P0, !PT ;  /* 0x0000000fbdbf7c10 */ /* 0x000fe400087fe4ff */
[----:B------:R-:W-:Y:S02]  /*18800*/  LOP3.LUT R189, R197, 0xffff, RZ, 0xc0, !PT ;  /* 0x0000ffffc5bd7812 */ /* 0x000fe400078ec0ff */
[----:B------:R-:W-:Y:S02]  /*18810*/  LOP3.LUT R192, R192, 0xff0000, RZ, 0xc0, !PT ;  /* 0x00ff0000c0c07812 */ /* 0x000fe400078ec0ff */
[----:B------:R-:W-:-:S03]  /*18820*/  LOP3.LUT R194, R199, 0xff, RZ, 0xc0, !PT ;  /* 0x000000ffc7c27812 */ /* 0x000fc600078ec0ff */
[----:B------:R-:W-:Y:S01]  /*18830*/  IMAD R189, R189, 0x1000000, R192 ;  /* 0x01000000bdbd7824 */ /* 0x000fe200078e02c0 */
[----:B------:R-:W-:-:S03]  /*18840*/  LOP3.LUT R192, R200, 0xff, RZ, 0xc0, !PT ;  /* 0x000000ffc8c07812 */ /* 0x000fc600078ec0ff */
[----:B------:R-:W-:-:S05]  /*18850*/  IMAD R189, R194, 0x100, R189 ;  /* 0x00000100c2bd7824 */ /* 0x000fca00078e02bd */
[----:B------:R-:W-:-:S05]  /*18860*/  IADD3 R189, R189, R192, RZ ;  /* 0x000000c0bdbd7210 */ /* 0x000fca0007ffe0ff */
[----:B------:R0:W-:Y:S02]  /*18870*/  STG.E desc[UR4][R190.64], R189 ;  /* 0x000000bdbe007986 */ /* 0x0001e4000c101904 */
.L_x_25276:
[----:B------:R-:W-:Y:S05]  /*18880*/  BSYNC B0 ;  /* 0x0000000000007941 */ /* 0x000fea0003800000 */
.L_x_25275:
[----:B01----:R-:W-:Y:S01]  /*18890*/  FADD.FTZ R190, RZ, R156 ;  /* 0x0000009cffbe7221 */ /* 0x003fe20000010000 */
        /* <DEDUP_REMOVED lines=46> */
[----:B------:R-:W-:Y:S02]  /*18b80*/  FADD.FTZ R192, R184, R189 ;  /* 0x000000bdb8c07221 */ /* 0x000fe40000010000 */
[----:B------:R-:W-:Y:S01]  /*18b90*/  @!P5 VIADD R190, R190, 0x8 ;  /* 0x00000008bebed836 */ /* 0x000fe20000000000 */
        /* <DEDUP_REMOVED lines=94> */
.L_x_25369:
[----:B------:R-:W-:Y:S01]  /*19180*/  LOP3.LUT P0, RZ, R196, 0x1f, RZ, 0xc0, !PT ;  /* 0x0000001fc4ff7812 */ /* 0x000fe2000780c0ff */
[----:B------:R-:W-:Y:S05]  /*19190*/  WARPSYNC.ALL ;  /* 0x0000000000007948 */ /* 0x000fea0003800000 */
[----:B------:R-:W-:-:S07]  /*191a0*/  LOP3.LUT R191, R191, 0x7, RZ, 0xc0, !PT ;  /* 0x00000007bfbf7812 */ /* 0x000fce00078ec0ff */
[----:B------:R-:W2:Y:S01]  /*191b0*/  @!P0 S2R R192, SR_CgaCtaId ;  /* 0x0000000000c08919 */ /* 0x000ea20000008800 */
[----:B------:R-:W-:-:S04]  /*191c0*/  @!P0 MOV R189, 0x400 ;  /* 0x0000040000bd8802 */ /* 0x000fc80000000f00 */
[----:B--2---:R-:W-:Y:S01]  /*191d0*/  @!P0 LEA R193, R192, R189, 0x18 ;  /* 0x000000bdc0c18211 */ /* 0x004fe200078ec0ff */
        /* <DEDUP_REMOVED lines=50> */
[----:B--2---:R-:W-:Y:S01]  /*19500*/  IMAD.IADD R190, R195, 0x1, R220 ;  /* 0x00000001c3be7824 */ /* 0x004fe200078e02dc */
[----:B------:R-:W-:Y:S02]  /*19510*/  I2FP.F32.S32 R220, R220 ;  /* 0x000000dc00dc7245 */ /* 0x000fe40000201400 */
        /* <DEDUP_REMOVED lines=22> */
[----:B0-----:R-:W-:Y:S01]  /*19680*/  FMUL.FTZ R193, R217, R217 ;  /* 0x000000d9d9c17220 */ /* 0x001fe20000410000 */
[----:B--2---:R-:W-:-:S04]  /*19690*/  @!P0 IMAD.WIDE R188, R212, 0x4, R188 ;  /* 0x00000004d4bc8825 */ /* 0x004fc800078e02bc */
        /* <DEDUP_REMOVED lines=19> */
[-C--:B-----5:R-:W-:Y:S01]  /*197d0*/  FFMA.FTZ R191, R31, R190.reuse, R23 ;  /* 0x000000be1fbf7223 */ /* 0x0a0fe20000010017 */
[----:B------:R-:W-:Y:S01]  /*197e0*/  FFMA.FTZ R195, R35, R190, R27 ;  /* 0x000000be23c37223 */ /* 0x000fe2000001001b */
[-C--:B------:R-:W-:Y:S01]  /*197f0*/  FFMA.FTZ R190, R30, R193.reuse, R22 ;  /* 0x000000c11ebe7223 */ /* 0x080fe20000010016 */
[----:B------:R-:W-:Y:S01]  /*19800*/  FFMA.FTZ R194, R34, R193, R26 ;  /* 0x000000c122c27223 */ /* 0x000fe2000001001a */
[-C--:B------:R-:W-:Y:S01]  /*19810*/  FFMA.FTZ R189, R29, R188.reuse, R21 ;  /* 0x000000bc1dbd7223 */ /* 0x080fe20000010015 */
[----:B------:R-:W-:Y:S01]  /*19820*/  FFMA.FTZ R193, R33, R188, R25 ;  /* 0x000000bc21c17223 */ /* 0x000fe20000010019 */
[-C--:B------:R-:W-:Y:S01]  /*19830*/  FFMA.FTZ R188, R28, R225.reuse, R20 ;  /* 0x000000e11cbc7223 */ /* 0x080fe20000010014 */
[----:B------:R-:W-:Y:S01]  /*19840*/  FFMA.FTZ R192, R32, R225, R24 ;  /* 0x000000e120c07223 */ /* 0x000fe20000010018 */
[----:B-1----:R-:W-:-:S05]  /*19850*/  IMAD.WIDE.U32 R222, R215, 0x10, R222 ;  /* 0x00000010d7de7825 */ /* 0x002fca00078e00de */
[----:B------:R1:W-:Y:S01]  /*19860*/  STG.E.128 desc[UR4][R222.64], R188 ;  /* 0x000000bcde007986 */ /* 0x0003e2000c101d04 */
[----:B0-----:R-:W-:-:S04]  /*19870*/  IMAD.WIDE.U32 R220, R215, 0x10, R220 ;  /* 0x00000010d7dc7825 */ /* 0x001fc800078e00dc */
[----:B------:R-:W-:Y:S01]  /*19880*/  VIADD R215, R215, 0x100 ;  /* 0x00000100d7d77836 */ /* 0x000fe20000000000 */
[----:B------:R1:W-:Y:S06]  /*19890*/  STG.E.128 desc[UR4][R220.64], R192 ;  /* 0x000000c0dc007986 */ /* 0x0003ec000c101d04 */
.L_x_25343:
[----:B------:R-:W-:Y:S05]  /*198a0*/  BSYNC B0 ;  /* 0x0000000000007941 */ /* 0x000fea0003800000 */
.L_x_25342:
        /* <DEDUP_REMOVED lines=16> */
[-C--:B------:R-:W-:Y:S01]  /*199b0*/  FFMA.FTZ R191, R47, R190.reuse, R39 ;  /* 0x000000be2fbf7223 */ /* 0x080fe20000010027 */
[----:B------:R-:W-:Y:S01]  /*199c0*/  FFMA.FTZ R195, R51, R190, R43 ;  /* 0x000000be33c37223 */ /* 0x000fe2000001002b */
[-C--:B------:R-:W-:Y:S01]  /*199d0*/  FFMA.FTZ R190, R46, R193.reuse, R38 ;  /* 0x000000c12ebe7223 */ /* 0x080fe20000010026 */
        /* <DEDUP_REMOVED lines=8> */
.L_x_25345:
[----:B------:R-:W-:Y:S05]  /*19a60*/  BSYNC B0 ;  /* 0x0000000000007941 */ /* 0x000fea0003800000 */
.L_x_25344:
        /* <DEDUP_REMOVED lines=27> */
.L_x_25347:
[----:B------:R-:W-:Y:S05]  /*19c20*/  BSYNC B0 ;  /* 0x0000000000007941 */ /* 0x000fea0003800000 */
.L_x_25346:
        /* <DEDUP_REMOVED lines=27> */
.L_x_25349:
[----:B------:R-:W-:Y:S05]  /*19de0*/  BSYNC B0 ;  /* 0x0000000000007941 */ /* 0x000fea0003800000 */
.L_x_25348:
        /* <DEDUP_REMOVED lines=27> */
.L_x_25351:
[----:B------:R-:W-:Y:S05]  /*19fa0*/  BSYNC B0 ;  /* 0x0000000000007941 */ /* 0x000fea0003800000 */
.L_x_25350:
        /* <DEDUP_REMOVED lines=27> */
.L_x_25353:
[----:B------:R-:W-:Y:S05]  /*1a160*/  BSYNC B0 ;  /* 0x0000000000007941 */ /* 0x000fea0003800000 */
.L_x_25352:
[----:B------:R-:W-:Y:S01]  /*1a170*/  LOP3.LUT P0, RZ, R214, 0x40, RZ, 0xc0, !PT ;  /* 0x00000040d6ff7812 */ /* 0x000fe2000780c0ff */
[----:B------:R-:W-:-:S12]  /*1a180*/  BSSY B0, `(.L_x_25354) ;  /* 0x000001b000007945 */ /* 0x000fd80003800000 */
[----:B------:R-:W-:Y:S05]  /*1a190*/  @!P0 BRA `(.L_x_25355) ;  /* 0x0000000000648947 */ /* 0x000fea0003800000 */
[----:B-123--:R-:W1:Y:S01]  /*1a1a0*/  LDC.64 R222, c[0x0][0x2b8] ;  /* 0x0000ae00ffde7b82 */ /* 0x00ee620000000a00 */
[----:B------:R-:W-:-:S04]  /*1a1b0*/  LOP3.LUT P0, RZ, R214, 0x10, RZ, 0xc0, !PT ;  /* 0x00000010d6ff7812 */ /* 0x000fc8000780c0ff */
[----:B------:R-:W-:-:S03]  /*1a1c0*/  FSEL R193, R217, RZ, !P0 ;  /* 0x000000ffd9c17208 */ /* 0x000fc60004000000 */
[----:B------:R-:W2:Y:S02]  /*1a1d0*/  LDC.64 R220, c[0x0][0x2c0] ;  /* 0x0000b000ffdc7b82 */ /* 0x000ea40000000a00 */
        /* <DEDUP_REMOVED lines=15> */
[----:B-1----:R-:W-:-:S04]  /*1a2d0*/  IMAD.WIDE.U32 R222, R215, 0x10, R222 ;  /* 0x00000010d7de7825 */ /* 0x002fc800078e00de */
[----:B------:R-:W-:-:S05]  /*1a2e0*/  FFMA.FTZ R188, R124, R225, R116 ;  /* 0x000000e17cbc7223 */ /* 0x000fca0000010074 */
[----:B------:R0:W-:Y:S01]  /*1a2f0*/  STG.E.128 desc[UR4][R222.64], R188 ;  /* 0x000000bcde007986 */ /* 0x0001e2000c101d04 */
[----:B--2---:R-:W-:-:S04]  /*1a300*/  IMAD.WIDE.U32 R220, R215, 0x10, R220 ;  /* 0x00000010d7dc7825 */ /* 0x004fc800078e00dc */
[----:B------:R-:W-:Y:S01]  /*1a310*/  VIADD R215, R215, 0x100 ;  /* 0x00000100d7d77836 */ /* 0x000fe20000000000 */
[----:B------:R0:W-:Y:S06]  /*1a320*/  STG.E.128 desc[UR4][R220.64], R192 ;  /* 0x000000c0dc007986 */ /* 0x0001ec000c101d04 */
.L_x_25355:
[----:B------:R-:W-:Y:S05]  /*1a330*/  BSYNC B0 ;  /* 0x0000000000007941 */ /* 0x000fea0003800000 */
.L_x_25354:
[----:B------:R-:W-:Y:S01]  /*1a340*/  LOP3.LUT P0, RZ, R214, 0x20, RZ, 0xc0, !PT ;  /* 0x00000020d6ff7812 */ /* 0x000fe2000780c0ff */
[----:B------:R-:W-:-:S12]  /*1a350*/  BSSY B0, `(.L_x_25356) ;  /* 0x000001a000007945 */ /* 0x000fd80003800000 */
[----:B------:R-:W-:Y:S05]  /*1a360*/  @!P0 BRA `(.L_x_25357) ;  /* 0x0000000000608947 */ /* 0x000fea0003800000 */
[----:B0123--:R-:W0:Y:S01]  /*1a370*/  LDC.64 R188, c[0x0][0x2b8] ;  /* 0x0000ae00ffbc7b82 */ /* 0x00fe220000000a00 */
        /* <DEDUP_REMOVED lines=11> */
[-C--:B-----5:R-:W-:Y:S01]  /*1a430*/  FFMA.FTZ R191, R143, R190.reuse, R135 ;  /* 0x000000be8fbf7223 */ /* 0x0a0fe20000010087 */
[----:B------:R-:W-:Y:S01]  /*1a440*/  FFMA.FTZ R195, R147, R190, R139 ;  /* 0x000000be93c37223 */ /* 0x000fe2000001008b */
[-C--:B------:R-:W-:Y:S01]  /*1a450*/  FFMA.FTZ R190, R142, R193.reuse, R134 ;  /* 0x000000c18ebe7223 */ /* 0x080fe20000010086 */
[----:B------:R-:W-:Y:S01]  /*1a460*/  FFMA.FTZ R194, R146, R193, R138 ;  /* 0x000000c192c27223 */ /* 0x000fe2000001008a */
[----:B0-----:R-:W-:-:S04]  /*1a470*/  IMAD.WIDE.U32 R216, R215, 0x10, R188 ;  /* 0x00000010d7d87825 */ /* 0x001fc800078e00bc */
[-C--:B------:R-:W-:Y:S01]  /*1a480*/  FFMA.FTZ R189, R141, R192.reuse, R133 ;  /* 0x000000c08dbd7223 */ /* 0x080fe20000010085 */
[----:B------:R-:W-:Y:S01]  /*1a490*/  FFMA.FTZ R193, R145, R192, R137 ;  /* 0x000000c091c17223 */ /* 0x000fe20000010089 */
[-C--:B------:R-:W-:Y:S01]  /*1a4a0*/  FFMA.FTZ R188, R140, R223.reuse, R132 ;  /* 0x000000df8cbc7223 */ /* 0x080fe20000010084 */
[----:B------:R-:W-:Y:S01]  /*1a4b0*/  FFMA.FTZ R192, R144, R223, R136 ;  /* 0x000000df90c07223 */ /* 0x000fe20000010088 */
[----:B-1----:R-:W-:-:S03]  /*1a4c0*/  IMAD.WIDE.U32 R220, R215, 0x10, R220 ;  /* 0x00000010d7dc7825 */ /* 0x002fc600078e00dc */
[----:B------:R0:W-:Y:S04]  /*1a4d0*/  STG.E.128 desc[UR4][R216.64], R188 ;  /* 0x000000bcd8007986 */ /* 0x0001e8000c101d04 */
[----:B------:R0:W-:Y:S02]  /*1a4e0*/  STG.E.128 desc[UR4][R220.64], R192 ;  /* 0x000000c0dc007986 */ /* 0x0001e4000c101d04 */
.L_x_25357:
[----:B------:R-:W-:Y:S05]  /*1a4f0*/  BSYNC B0 ;  /* 0x0000000000007941 */ /* 0x000fea0003800000 */
.L_x_25356:
[----:B------:R-:W-:Y:S02]  /*1a500*/  LOP3.LUT P0, RZ, R214, 0x2, RZ, 0xc0, !PT ;  /* 0x00000002d6ff7812 */ /* 0x000fe4000780c0ff */
[----:B------:R-:W-:Y:S02]  /*1a510*/  IADD3 R212, R212, UR16, RZ ;  /* 0x00000010d4d47c10 */ /* 0x000fe4000fffe0ff */
[----:B0123--:R-:W-:Y:S02]  /*1a520*/  SEL R188, RZ, 0x1, P0 ;  /* 0x00000001ffbc7807 */ /* 0x00ffe40000000000 */
[----:B------:R-:W-:-:S13]  /*1a530*/  ISETP.GE.AND P0, PT, R212, UR17, PT ;  /* 0x00000011d4007c0c */ /* 0x000fda000bf06270 */
[----:B------:R-:W-:Y:S05]  /*1a540*/  @!P0 BRA `(.L_x_25358) ;  /* 0xfffffe7000a08947 */ /* 0x000fea000383ffff */
[----:B------:R-:W-:Y:S05]  /*1a550*/  EXIT ;  /* 0x000000000000794d */ /* 0x000fea0003800000 */
.L_x_25341:
[----:B------:R-:W-:Y:S01]  /*1a560*/  IMAD.MOV.U32 R220, RZ, RZ, R189 ;  /* 0x000000ffffdc7224 */ /* 0x000fe200078e00bd */
[----:B------:R-:W-:Y:S01]  /*1a570*/  MOV R222, 0x1f ;  /* 0x0000001f00de7802 */ /* 0x000fe20000000f00 */
[----:B------:R-:W-:Y:S01]  /*1a580*/  IMAD.MOV.U32 R221, RZ, RZ, 0x1 ;  /* 0x00000001ffdd7424 */ /* 0x000fe200078e00ff */
[----:B------:R-:W-:Y:S01]  /*1a590*/  P2R R223, PR, RZ, 0x20 ;  /* 0x00000020ffdf7803 */ /* 0x000fe20000000000 */
[----:B------:R-:W-:Y:S01]  /*1a5a0*/  IMAD.MOV.U32 R217, RZ, RZ, -0x1 ;  /* 0xffffffffffd97424 */ /* 0x000fe200078e00ff */
[----:B------:R-:W-:-:S13]  /*1a5b0*/  LOP3.LUT P5, RZ, R214, 0x8, RZ, 0xc0, !PT ;  /* 0x00000008d6ff7812 */ /* 0x000fda00078ac0ff */
[----:B--2345:R-:W-:Y:S05]  /*1a5c0*/  WARPSYNC.COLLECTIVE R217, `(.L_x_25359) ;  /* 0x00000000d9087348 */ /* 0x03cfea0003c00000 */
[----:B------:R0:W1:Y:S02]  /*1a5d0*/  SHFL.BFLY P6, R216, R220, R221, R222 ;  /* 0x0c0000dddcd87389 */ /* 0x00006400000c00de */
[----:B012345:R-:W-:Y:S01]  /*1a5e0*/  ENDCOLLECTIVE ;  /* 0x000000000000791b */ /* 0x03ffe20003800000 */
.L_x_25359:
[----:B------:R-:W-:Y:S02]  /*1a5f0*/  IMAD.MOV.U32 R221, RZ, RZ, 0x2 ;  /* 0x00000002ffdd7424 */ /* 0x000fe400078e00ff */
[----:B------:R-:W-:-:S04]  /*1a600*/  IMAD.MOV.U32 R188, RZ, RZ, R216 ;  /* 0x000000ffffbc7224 */ /* 0x000fc800078e00d8 */
[----:B------:R-:W-:-:S05]  /*1a610*/  FADD.FTZ R192, R189, R188 ;  /* 0x000000bcbdc07221 */ /* 0x000fca0000010000 */
[----:B------:R-:W-:-:S07]  /*1a620*/  MOV R220, R192 ;  /* 0x000000c000dc7202 */ /* 0x000fce0000000f00 */
[----:B------:R-:W-:Y:S05]  /*1a630*/  WARPSYNC.COLLECTIVE R217, `(.L_x_25360) ;  /* 0x00000000d9087348 */ /* 0x000fea0003c00000 */
[----:B------:R0:W1:Y:S02]  /*1a640*/  SHFL.BFLY P6, R216, R220, R221, R222 ;  /* 0x0c0000dddcd87389 */ /* 0x00006400000c00de */
[----:B01----:R-:W-:Y:S01]  /*1a650*/  ENDCOLLECTIVE ;  /* 0x000000000000791b */ /* 0x003fe20003800000 */
.L_x_25360:
[----:B------:R-:W-:Y:S02]  /*1a660*/  IMAD.MOV.U32 R221, RZ, RZ, 0x4 ;  /* 0x00000004ffdd7424 */ /* 0x000fe400078e00ff */
[----:B------:R-:W-:-:S04]  /*1a670*/  IMAD.MOV.U32 R193, RZ, RZ, R216 ;  /* 0x000000ffffc17224 */ /* 0x000fc800078e00d8 */
[----:B------:R-:W-:-:S05]  /*1a680*/  FADD.FTZ R193, R192, R193 ;  /* 0x000000c1c0c17221 */ /* 0x000fca0000010000 */
[----:B------:R-:W-:-:S07]  /*1a690*/  MOV R220, R193 ;  /* 0x000000c100dc7202 */ /* 0x000fce0000000f00 */
[----:B------:R-:W-:Y:S05]  /*1a6a0*/  WARPSYNC.COLLECTIVE R217, `(.L_x_25361) ;  /* 0x00000000d9087348 */ /* 0x000fea0003c00000 */
[----:B------:R0:W1:Y:S02]  /*1a6b0*/  SHFL.BFLY P6, R216, R220, R221, R222 ;  /* 0x0c0000dddcd87389 */ /* 0x00006400000c00de */
[----:B01----:R-:W-:Y:S01]  /*1a6c0*/  ENDCOLLECTIVE ;  /* 0x000000000000791b */ /* 0x003fe20003800000 */
.L_x_25361:
[----:B------:R-:W-:Y:S02]  /*1a6d0*/  IMAD.MOV.U32 R221, RZ, RZ, 0x8 ;  /* 0x00000008ffdd7424 */ /* 0x000fe400078e00ff */
[----:B------:R-:W-:-:S04]  /*1a6e0*/  IMAD.MOV.U32 R188, RZ, RZ, R216 ;  /* 0x000000ffffbc7224 */ /* 0x000fc800078e00d8 */
[----:B------:R-:W-:-:S05]  /*1a6f0*/  FADD.FTZ R194, R193, R188 ;  /* 0x000000bcc1c27221 */ /* 0x000fca0000010000 */
[----:B------:R-:W-:-:S07]  /*1a700*/  MOV R220, R194 ;  /* 0x000000c200dc7202 */ /* 0x000fce0000000f00 */
[----:B------:R-:W-:Y:S05]  /*1a710*/  WARPSYNC.COLLECTIVE R217, `(.L_x_25362) ;  /* 0x00000000d9087348 */ /* 0x000fea0003c00000 */
[----:B------:R0:W1:Y:S02]  /*1a720*/  SHFL.BFLY P6, R216, R220, R221, R222 ;  /* 0x0c0000dddcd87389 */ /* 0x00006400000c00de */
[----:B01----:R-:W-:Y:S01]  /*1a730*/  ENDCOLLECTIVE ;  /* 0x000000000000791b */ /* 0x003fe20003800000 */
.L_x_25362:
[----:B------:R-:W-:Y:S02]  /*1a740*/  IMAD.MOV.U32 R221, RZ, RZ, 0x10 ;  /* 0x00000010ffdd7424 */ /* 0x000fe400078e00ff */
[----:B------:R-:W-:-:S04]  /*1a750*/  IMAD.MOV.U32 R195, RZ, RZ, R216 ;  /* 0x000000ffffc37224 */ /* 0x000fc800078e00d8 */
[----:B------:R-:W-:-:S05]  /*1a760*/  FADD.FTZ R195, R194, R195 ;  /* 0x000000c3c2c37221 */ /* 0x000fca0000010000 */
[----:B------:R-:W-:-:S07]  /*1a770*/  MOV R220, R195 ;  /* 0x000000c300dc7202 */ /* 0x000fce0000000f00 */
[----:B------:R-:W-:Y:S05]  /*1a780*/  WARPSYNC.COLLECTIVE R217, `(.L_x_25363) ;  /* 0x00000000d9087348 */ /* 0x000fea0003c00000 */
[----:B------:R0:W1:Y:S02]  /*1a790*/  SHFL.BFLY P6, R216, R220, R221, R222 ;  /* 0x0c0000dddcd87389 */ /* 0x00006400000c00de */
[----:B01----:R-:W-:Y:S01]  /*1a7a0*/  ENDCOLLECTIVE ;  /* 0x000000000000791b */ /* 0x003fe20003800000 */
.L_x_25363:
[----:B------:R-:W-:Y:S02]  /*1a7b0*/  IMAD.MOV.U32 R221, RZ, RZ, 0x1 ;  /* 0x00000001ffdd7424 */ /* 0x000fe400078e00ff */
[----:B------:R-:W-:Y:S01]  /*1a7c0*/  IMAD.MOV.U32 R188, RZ, RZ, R216 ;  /* 0x000000ffffbc7224 */ /* 0x000fe200078e00d8 */
        /* <DEDUP_REMOVED lines=73> */
.L_x_25364:
[----:B------:R-:W-:Y:S02]  /*1ac60*/  IMAD.MOV.U32 R221, RZ, RZ, 0x2 ;  /* 0x00000002ffdd7424 */ /* 0x000fe400078e00ff */
[----:B------:R-:W-:-:S04]  /*1ac70*/  IMAD.MOV.U32 R192, RZ, RZ, R216 ;  /* 0x000000ffffc07224 */ /* 0x000fc800078e00d8 */
[----:B------:R-:W-:-:S05]  /*1ac80*/  FADD.FTZ R192, R189, R192 ;  /* 0x000000c0bdc07221 */ /* 0x000fca0000010000 */
[----:B------:R-:W-:-:S07]  /*1ac90*/  MOV R220, R192 ;  /* 0x000000c000dc7202 */ /* 0x000fce0000000f00 */
[----:B------:R-:W-:Y:S05]  /*1aca0*/  WARPSYNC.COLLECTIVE R217, `(.L_x_25365) ;  /* 0x00000000d9087348 */ /* 0x000fea0003c00000 */
[----:B------:R0:W1:Y:S02]  /*1acb0*/  SHFL.BFLY P6, R216, R220, R221, R222 ;  /* 0x0c0000dddcd87389 */ /* 0x00006400000c00de */
[----:B01----:R-:W-:Y:S01]  /*1acc0*/  ENDCOLLECTIVE ;  /* 0x000000000000791b */ /* 0x003fe20003800000 */
.L_x_25365:
[----:B------:R-:W-:Y:S02]  /*1acd0*/  IMAD.MOV.U32 R221, RZ, RZ, 0x4 ;  /* 0x00000004ffdd7424 */ /* 0x000fe400078e00ff */
[----:B------:R-:W-:-:S04]  /*1ace0*/  IMAD.MOV.U32 R193, RZ, RZ, R216 ;  /* 0x000000ffffc17224 */ /* 0x000fc800078e00d8 */
[----:B------:R-:W-:-:S05]  /*1acf0*/  FADD.FTZ R193, R192, R193 ;  /* 0x000000c1c0c17221 */ /* 0x000fca0000010000 */
[----:B------:R-:W-:-:S07]  /*1ad00*/  MOV R220, R193 ;  /* 0x000000c100dc7202 */ /* 0x000fce0000000f00 */
[----:B------:R-:W-:Y:S05]  /*1ad10*/  WARPSYNC.COLLECTIVE R217, `(.L_x_25366) ;  /* 0x00000000d9087348 */ /* 0x000fea0003c00000 */
[----:B------:R0:W1:Y:S02]  /*1ad20*/  SHFL.BFLY P6, R216, R220, R221, R222 ;  /* 0x0c0000dddcd87389 */ /* 0x00006400000c00de */
[----:B01----:R-:W-:Y:S01]  /*1ad30*/  ENDCOLLECTIVE ;  /* 0x000000000000791b */ /* 0x003fe20003800000 */
.L_x_25366:
[----:B------:R-:W-:Y:S02]  /*1ad40*/  IMAD.MOV.U32 R221, RZ, RZ, 0x8 ;  /* 0x00000008ffdd7424 */ /* 0x000fe400078e00ff */
[----:B------:R-:W-:-:S04]  /*1ad50*/  IMAD.MOV.U32 R194, RZ, RZ, R216 ;  /* 0x000000ffffc27224 */ /* 0x000fc800078e00d8 */
[----:B------:R-:W-:-:S05]  /*1ad60*/  FADD.FTZ R194, R193, R194 ;  /* 0x000000c2c1c27221 */ /* 0x000fca0000010000 */
[----:B------:R-:W-:-:S07]  /*1ad70*/  MOV R220, R194 ;  /* 0x000000c200dc7202 */ /* 0x000fce0000000f00 */
[----:B------:R-:W-:Y:S05]  /*1ad80*/  WARPSYNC.COLLECTIVE R217, `(.L_x_25367) ;  /* 0x00000000d9087348 */ /* 0x000fea0003c00000 */
[----:B------:R0:W1:Y:S02]  /*1ad90*/  SHFL.BFLY P6, R216, R220, R221, R222 ;  /* 0x0c0000dddcd87389 */ /* 0x00006400000c00de */
[----:B01----:R-:W-:Y:S01]  /*1ada0*/  ENDCOLLECTIVE ;  /* 0x000000000000791b */ /* 0x003fe20003800000 */
.L_x_25367:
[----:B------:R-:W-:Y:S02]  /*1adb0*/  IMAD.MOV.U32 R221, RZ, RZ, 0x10 ;  /* 0x00000010ffdd7424 */ /* 0x000fe400078e00ff */
[----:B------:R-:W-:-:S04]  /*1adc0*/  IMAD.MOV.U32 R195, RZ, RZ, R216 ;  /* 0x000000ffffc37224 */ /* 0x000fc800078e00d8 */
[----:B------:R-:W-:-:S05]  /*1add0*/  FADD.FTZ R195, R194, R195 ;  /* 0x000000c3c2c37221 */ /* 0x000fca0000010000 */
[----:B------:R-:W-:-:S07]  /*1ade0*/  MOV R220, R195 ;  /* 0x000000c300dc7202 */ /* 0x000fce0000000f00 */
[----:B------:R-:W-:Y:S05]  /*1adf0*/  WARPSYNC.COLLECTIVE R217, `(.L_x_25368) ;  /* 0x00000000d9087348 */ /* 0x000fea0003c00000 */
[----:B------:R0:W1:Y:S02]  /*1ae00*/  SHFL.BFLY P6, R216, R220, R221, R222 ;  /* 0x0c0000dddcd87389 */ /* 0x00006400000c00de */
[----:B01----:R-:W-:Y:S01]  /*1ae10*/  ENDCOLLECTIVE ;  /* 0x000000000000791b */ /* 0x003fe20003800000 */
.L_x_25368:
[----:B------:R-:W-:Y:S05]  /*1ae20*/  BRA `(.L_x_25369) ;  /* 0xffffffe000d47947 */ /* 0x000fea000383ffff */
.L_x_25370:
        /* <DEDUP_REMOVED lines=13> */
.L_x_27096:


//--------------------- .text._ZN10layer_norm31ln_parallel_residual_fwd_kernelINS_13Kernel_traitsIfffffjLj8192ELj1ELj1ELj8ELj16ENS_18Kernel_traits_baseILj8192EfffffjLj256EEEEELb1ELb0ELb1EEEvNS_9FwdParamsE --------------------------
	.section	.text._ZN10layer_norm31ln_parallel_residual_fwd_kernelINS_13Kernel_traitsIfffffjLj8192ELj1ELj1ELj8ELj16ENS_18Kernel_traits_baseILj8192EfffffjLj256EEEEELb1ELb0ELb1EEEvNS_9FwdParamsE,"ax",@progbits
	.align	128
        .global         _ZN10layer_norm31ln_parallel_residual_fwd_kernelINS_13Kernel_traitsIfffffjLj8192ELj1ELj1ELj8ELj16ENS_18Kernel_traits_baseILj8192EfffffjLj256EEEEELb1ELb0ELb1EEEvNS_9FwdParamsE
        .type           _ZN10layer_norm31ln_parallel_residual_fwd_kernelINS_13Kernel_traitsIfffffjLj8192ELj1ELj1ELj8ELj16ENS_18Kernel_traits_baseILj8192EfffffjLj256EEEEELb1ELb0ELb1EEEvNS_9FwdParamsE,@function
        .size           _ZN10layer_norm31ln_parallel_residual_fwd_kernelINS_13Kernel_traitsIfffffjLj8192ELj1ELj1ELj8ELj16ENS_18Kernel_traits_baseILj8192EfffffjLj256EEEEELb1ELb0ELb1EEEvNS_9FwdParamsE,(.L_x_27097 - _ZN10layer_norm31ln_parallel_residual_fwd_kernelINS_13Kernel_traitsIfffffjLj8192ELj1ELj1ELj8ELj16ENS_18Kernel_traits_baseILj8192EfffffjLj256EEEEELb1ELb0ELb1EEEvNS_9FwdParamsE)
        .other          _ZN10layer_norm31ln_parallel_residual_fwd_kernelINS_13Kernel_traitsIfffffjLj8192ELj1ELj1ELj8ELj16ENS_18Kernel_traits_baseILj8192EfffffjLj256EEEEELb1ELb0ELb1EEEvNS_9FwdParamsE,@"STO_CUDA_ENTRY STV_DEFAULT"
_ZN10layer_norm31ln_parallel_residual_fwd_kernelINS_13Kernel_traitsIfffffjLj8192ELj1ELj1ELj8ELj16ENS_18Kernel_traits_baseILj8192EfffffjLj256EEEEELb1ELb0ELb1EEEvNS_9FwdParamsE:
.text._ZN10layer_norm31ln_parallel_residual_fwd_kernelINS_13Kernel_traitsIfffffjLj8192ELj1ELj1ELj8ELj16ENS_18Kernel_traits_baseILj8192EfffffjLj256EEEEELb1ELb0ELb1EEEvNS_9FwdParamsE:
[----:B------:R-:W-:Y:S01]  /*0000*/  LDC R1, c[0x0][0x28] ;  /* 0x00000a00ff017b82 */ /* 0x000fe20000000800 */
[----:B------:R-:W0:Y:S01]  /*0010*/  S2R R199, SR_TID.X ;  /* 0x0000000000c77919 */ /* 0x000e220000002100 */
[----:B------:R-:W-:Y:S01]  /*0020*/  ULDC.64 UR4, c[0x0][0x2c8] ;  /* 0x0000b20000047ab9 */ /* 0x000fe20000000a00 */
[----:B------:R-:W-:Y:S01]  /*0030*/  ULDC.64 UR6, c[0x0][0x2d0] ;  /* 0x0000b40000067ab9 */ /* 0x000fe20000000a00 */
[----:B------:R-:W-:-:S04]  /*0040*/  ISETP.NE.U32.AND P0, PT, RZ, UR4, PT ;  /* 0x00000004ff007c0c */ /* 0x000fc8000bf05070 */
[----:B------:R-:W1:Y:S01]  /*0050*/  LDC R202, c[0x0][0x2e8] ;  /* 0x0000ba00ffca7b82 */ /* 0x000e620000000800 */
[----:B------:R-:W-:Y:S02]  /*0060*/  ISETP.NE.U32.AND P1, PT, RZ, UR6, PT ;  /* 0x00000006ff007c0c */ /* 0x000fe4000bf25070 */
[----:B------:R-:W-:Y:S02]  /*0070*/  CS2R R184, SRZ ;  /* 0x0000000000b87805 */ /* 0x000fe4000001ff00 */
[----:B------:R-:W-:Y:S02]  /*0080*/  ISETP.NE.AND.EX P0, PT, RZ, UR5, PT, P0 ;  /* 0x00000005ff007c0c */ /* 0x000fe4000bf05300 */
[----:B------:R-:W-:Y:S02]  /*0090*/  CS2R R186, SRZ ;  /* 0x0000000000ba7805 */ /* 0x000fe4000001ff00 */
[----:B------:R-:W-:Y:S01]  /*00a0*/  ISETP.NE.AND.EX P1, PT, RZ, UR7, PT, P1 ;  /* 0x00000007ff007c0c */ /* 0x000fe2000bf25310 */
[----:B------:R-:W1:Y:S01]  /*00b0*/  LDC R203, c[0x0][0x2ec] ;  /* 0x0000bb00ffcb7b82 */ /* 0x000e620000000800 */
        /* <DEDUP_REMOVED lines=8> */
[----:B------:R-:W2:Y:S01]  /*0140*/  LDC R198, c[0x0][RZ] ;  /* 0x00000000ffc67b82 */ /* 0x000ea20000000800 */
[----:B------:R-:W-:Y:S02]  /*0150*/  CS2R R180, SRZ ;  /* 0x0000000000b47805 */ /* 0x000fe4000001ff00 */
[----:B------:R-:W-:Y:S02]  /*0160*/  CS2R R182, SRZ ;  /* 0x0000000000b67805 */ /* 0x000fe4000001ff00 */
[----:B------:R-:W-:Y:S02]  /*0170*/  CS2R R176, SRZ ;  /* 0x0000000000b07805 */ /* 0x000fe4000001ff00 */
[----:B------:R-:W-:Y:S02]  /*0180*/  CS2R R178, SRZ ;  /* 0x0000000000b27805 */ /* 0x000fe4000001ff00 */
[----:B------:R-:W-:-:S02]  /*0190*/  CS2R R172, SRZ ;  /* 0x0000000000ac7805 */ /* 0x000fc4000001ff00 */
[----:B------:R-:W-:Y:S01]  /*01a0*/  CS2R R174, SRZ ;  /* 0x0000000000ae7805 */ /* 0x000fe2000001ff00 */
[----:B------:R-:W3:Y:S01]  /*01b0*/  LDC.64 R60, c[0x0][0x260] ;  /* 0x00009800ff3c7b82 */ /* 0x000ee20000000a00 */
[----:B0-----:R-:W-:-:S04]  /*01c0*/  LOP3.LUT R201, R199, 0xff, RZ, 0xc0, !PT ;  /* 0x000000ffc7c97812 */ /* 0x001fc800078ec0ff */
[C---:B------:R-:W-:Y:S01]  /*01d0*/  LOP3.LUT R89, R201.reuse, 0x100, RZ, 0xfc, !PT ;  /* 0x00000100c9597812 */ /* 0x040fe200078efcff */
[C---:B------:R-:W-:Y:S01]  /*01e0*/  IMAD.SHL.U32 R6, R201.reuse, 0x10, RZ ;  /* 0x00000010c9067824 */ /* 0x040fe200078e00ff */
[C---:B------:R-:W-:Y:S02]  /*01f0*/  LOP3.LUT R85, R201.reuse, 0x200, RZ, 0xfc, !PT ;  /* 0x00000200c9557812 */ /* 0x040fe400078efcff */
[----:B------:R-:W-:Y:S01]  /*0200*/  @P0 LEA R4, P3, R201, UR4, 0x4 ;  /* 0x00000004c9040c11 */ /* 0x000fe2000f8620ff */
[C---:B------:R-:W-:Y:S01]  /*0210*/  IMAD.SHL.U32 R10, R89.reuse, 0x10, RZ ;  /* 0x00000010590a7824 */ /* 0x040fe200078e00ff */
[----:B------:R-:W-:Y:S01]  /*0220*/  @P0 LEA R8, P6, R89, UR4, 0x4 ;  /* 0x0000000459080c11 */ /* 0x000fe2000f8c20ff */
[C---:B------:R-:W-:Y:S01]  /*0230*/  IMAD.SHL.U32 R14, R85.reuse, 0x10, RZ ;  /* 0x00000010550e7824 */ /* 0x040fe200078e00ff */
[----:B------:R-:W-:Y:S01]  /*0240*/  @P0 LEA R12, P5, R85, UR4, 0x4 ;  /* 0x00000004550c0c11 */ /* 0x000fe2000f8a20ff */
[----:B------:R-:W-:Y:S01]  /*0250*/  @P0 IMAD.X R5, RZ, RZ, UR5, P3 ;  /* 0x00000005ff050e24 */ /* 0x000fe200098e06ff */
[----:B------:R-:W-:-:S02]  /*0260*/  LOP3.LUT R81, R201, 0x300, RZ, 0xfc, !PT ;  /* 0x00000300c9517812 */ /* 0x000fc400078efcff */
[C---:B------:R-:W-:Y:S01]  /*0270*/  LOP3.LUT R73, R201.reuse, 0x500, RZ, 0xfc, !PT ;  /* 0x00000500c9497812 */ /* 0x040fe200078efcff */
[----:B------:R-:W-:Y:S01]  /*0280*/  @P0 IMAD.X R13, RZ, RZ, UR5, P5 ;  /* 0x00000005ff0d0e24 */ /* 0x000fe2000a8e06ff */
[C---:B------:R-:W-:Y:S02]  /*0290*/  LOP3.LUT R69, R201.reuse, 0x600, RZ, 0xfc, !PT ;  /* 0x00000600c9457812 */ /* 0x040fe400078efcff */
[----:B------:R-:W-:Y:S01]  /*02a0*/  LOP3.LUT R77, R201, 0x400, RZ, 0xfc, !PT ;  /* 0x00000400c94d7812 */ /* 0x000fe200078efcff */
[----:B------:R-:W-:Y:S01]  /*02b0*/  IMAD.SHL.U32 R26, R73, 0x10, RZ ;  /* 0x00000010491a7824 */ /* 0x000fe200078e00ff */
[----:B------:R-:W-:Y:S02]  /*02c0*/  LOP3.LUT R65, R201, 0x700, RZ, 0xfc, !PT ;  /* 0x00000700c9417812 */ /* 0x000fe400078efcff */
[----:B------:R-:W-:Y:S01]  /*02d0*/  @P0 IADD3.X R9, RZ, UR5, RZ, P6, !PT ;  /* 0x00000005ff090c10 */ /* 0x000fe2000b7fe4ff */
[----:B------:R-:W-:Y:S01]  /*02e0*/  IMAD.SHL.U32 R22, R77, 0x10, RZ ;  /* 0x000000104d167824 */ /* 0x000fe200078e00ff */
[----:B------:R-:W-:Y:S01]  /*02f0*/  @P0 LEA R16, P2, R81, UR4, 0x4 ;  /* 0x0000000451100c11 */ /* 0x000fe2000f8420ff */
[----:B------:R-:W-:Y:S01]  /*0300*/  IMAD.SHL.U32 R34, R65, 0x10, RZ ;  /* 0x0000001041227824 */ /* 0x000fe200078e00ff */
[----:B------:R-:W-:-:S02]  /*0310*/  @P0 LEA R24, P3, R73, UR4, 0x4 ;  /* 0x0000000449180c11 */ /* 0x000fc4000f8620ff */
[----:B------:R-:W-:Y:S01]  /*0320*/  @P0 LEA R28, P6, R69, UR4, 0x4 ;  /* 0x00000004451c0c11 */ /* 0x000fe2000f8c20ff */
[----:B------:R-:W-:Y:S01]  /*0330*/  @P0 IMAD.X R17, RZ, RZ, UR5, P2 ;  /* 0x00000005ff110e24 */ /* 0x000fe200090e06ff */
[----:B------:R-:W-:Y:S01]  /*0340*/  @P0 LEA R20, P4, R77, UR4, 0x4 ;  /* 0x000000044d140c11 */ /* 0x000fe2000f8820ff */
[----:B------:R-:W-:Y:S01]  /*0350*/  @P0 IMAD.X R25, RZ, RZ, UR5, P3 ;  /* 0x00000005ff190e24 */ /* 0x000fe200098e06ff */
[----:B------:R-:W-:Y:S01]  /*0360*/  @P0 LEA R32, P5, R65, UR4, 0x4 ;  /* 0x0000000441200c11 */ /* 0x000fe2000f8a20ff */
[----:B------:R-:W-:Y:S01]  /*0370*/  @P0 IMAD.X R29, RZ, RZ, UR5, P6 ;  /* 0x00000005ff1d0e24 */ /* 0x000fe2000b0e06ff */
[----:B------:R-:W-:Y:S02]  /*0380*/  @P0 IADD3.X R21, RZ, UR5, RZ, P4, !PT ;  /* 0x00000005ff150c10 */ /* 0x000fe4000a7fe4ff */
[----:B------:R-:W-:Y:S01]  /*0390*/  @P0 IADD3.X R33, RZ, UR5, RZ, P5, !PT ;  /* 0x00000005ff210c10 */ /* 0x000fe2000affe4ff */
[----:B------:R-:W-:Y:S01]  /*03a0*/  ULDC.64 UR4, c[0x0][0x268] ;  /* 0x00009a0000047ab9 */ /* 0x000fe20000000a00 */
[----:B------:R-:W-:-:S02]  /*03b0*/  SHF.L.U32 R18, R81, 0x4, RZ ;  /* 0x0000000451127819 */ /* 0x000fc400000006ff */
[----:B------:R-:W-:Y:S02]  /*03c0*/  IADD3 R100, P5, R26, UR4, RZ ;  /* 0x000000041a647c10 */ /* 0x000fe4000ffbe0ff */
[----:B------:R-:W-:Y:S02]  /*03d0*/  IADD3 R104, P4, R22, UR4, RZ ;  /* 0x0000000416687c10 */ /* 0x000fe4000ff9e0ff */
[----:B------:R-:W-:Y:S01]  /*03e0*/  IADD3 R120, P2, R6, UR4, RZ ;  /* 0x0000000406787c10 */ /* 0x000fe2000ff5e0ff */
[----:B------:R-:W-:Y:S01]  /*03f0*/  IMAD.X R101, RZ, RZ, UR5, P5 ;  /* 0x00000005ff657e24 */ /* 0x000fe2000a8e06ff */
[----:B------:R-:W-:Y:S02]  /*0400*/  IADD3 R116, P6, R10, UR4, RZ ;  /* 0x000000040a747c10 */ /* 0x000fe4000ffde0ff */
[----:B------:R-:W-:Y:S01]  /*0410*/  IADD3.X R105, RZ, UR5, RZ, P4, !PT ;  /* 0x00000005ff697c10 */ /* 0x000fe2000a7fe4ff */
[----:B------:R-:W-:Y:S01]  /*0420*/  IMAD.X R121, RZ, RZ, UR5, P2 ;  /* 0x00000005ff797e24 */ /* 0x000fe200090e06ff */
[----:B------:R-:W-:-:S02]  /*0430*/  @P1 IADD3 R6, P4, R6, UR6, RZ ;  /* 0x0000000606061c10 */ /* 0x000fc4000ff9e0ff */
[----:B------:R-:W-:Y:S02]  /*0440*/  @P1 IADD3 R10, P5, R10, UR6, RZ ;  /* 0x000000060a0a1c10 */ /* 0x000fe4000ffbe0ff */
[----:B------:R-:W-:Y:S01]  /*0450*/  IADD3 R112, P2, R14, UR4, RZ ;  /* 0x000000040e707c10 */ /* 0x000fe2000ff5e0ff */
[----:B------:R-:W-:Y:S01]  /*0460*/  @P1 IMAD.X R7, RZ, RZ, UR7, P4 ;  /* 0x00000007ff071e24 */ /* 0x000fe2000a0e06ff */
[C---:B------:R-:W-:Y:S01]  /*0470*/  IADD3 R108, P3, R18.reuse, UR4, RZ ;  /* 0x00000004126c7c10 */ /* 0x040fe2000ff7e0ff */
[----:B------:R-:W-:Y:S01]  /*0480*/  @P1 IMAD.X R11, RZ, RZ, UR7, P5 ;  /* 0x00000007ff0b1e24 */ /* 0x000fe2000a8e06ff */
[----:B------:R-:W-:Y:S01]  /*0490*/  SHF.L.U32 R30, R69, 0x4, RZ ;  /* 0x00000004451e7819 */ /* 0x000fe200000006ff */
[----:B------:R-:W-:Y:S01]  /*04a0*/  IMAD.X R113, RZ, RZ, UR5, P2 ;  /* 0x00000005ff717e24 */ /* 0x000fe200090e06ff */
[----:B------:R-:W-:Y:S01]  /*04b0*/  @P1 IADD3 R18, P4, R18, UR6, RZ ;  /* 0x0000000612121c10 */ /* 0x000fe2000ff9e0ff */
[----:B------:R-:W-:Y:S01]  /*04c0*/  IMAD.X R109, RZ, RZ, UR5, P3 ;  /* 0x00000005ff6d7e24 */ /* 0x000fe200098e06ff */
[----:B------:R-:W-:-:S02]  /*04d0*/  @P1 IADD3 R22, P5, R22, UR6, RZ ;  /* 0x0000000616161c10 */ /* 0x000fc4000ffbe0ff */
[----:B------:R-:W-:Y:S01]  /*04e0*/  IADD3 R92, P2, R34, UR4, RZ ;  /* 0x00000004225c7c10 */ /* 0x000fe2000ff5e0ff */
[----:B------:R-:W-:Y:S01]  /*04f0*/  @P1 IMAD.X R19, RZ, RZ, UR7, P4 ;  /* 0x00000007ff131e24 */ /* 0x000fe2000a0e06ff */
[----:B------:R-:W-:Y:S01]  /*0500*/  @P1 IADD3 R14, P3, R14, UR6, RZ ;  /* 0x000000060e0e1c10 */ /* 0x000fe2000ff7e0ff */
[----:B------:R-:W-:Y:S01]  /*0510*/  @P1 IMAD.X R23, RZ, RZ, UR7, P5 ;  /* 0x00000007ff171e24 */ /* 0x000fe2000a8e06ff */
[----:B------:R-:W-:Y:S02]  /*0520*/  IADD3.X R117, RZ, UR5, RZ, P6, !PT ;  /* 0x00000005ff757c10 */ /* 0x000fe4000b7fe4ff */
[----:B------:R-:W-:Y:S01]  /*0530*/  IADD3 R96, P6, R30, UR4, RZ ;  /* 0x000000041e607c10 */ /* 0x000fe2000ffde0ff */
[----:B------:R-:W-:Y:S01]  /*0540*/  ULDC.U8 UR4, c[0x0][0x2f4] ;  /* 0x0000bd0000047ab9 */ /* 0x000fe20000000000 */
[----:B------:R-:W-:Y:S02]  /*0550*/  IADD3.X R93, RZ, UR5, RZ, P2, !PT ;  /* 0x00000005ff5d7c10 */ /* 0x000fe400097fe4ff */
[----:B------:R-:W-:-:S02]  /*0560*/  @P1 IADD3.X R15, RZ, UR7, RZ, P3, !PT ;  /* 0x00000007ff0f1c10 */ /* 0x000fc40009ffe4ff */
[----:B------:R-:W-:Y:S02]  /*0570*/  CS2R R138, SRZ ;  /* 0x00000000008a7805 */ /* 0x000fe4000001ff00 */
[----:B------:R-:W-:Y:S02]  /*0580*/  @P1 IADD3 R30, P4, R30, UR6, RZ ;  /* 0x000000061e1e1c10 */ /* 0x000fe4000ff9e0ff */
[----:B------:R-:W-:Y:S02]  /*0590*/  CS2R R136, SRZ ;  /* 0x0000000000887805 */ /* 0x000fe4000001ff00 */
[----:B------:R-:W-:Y:S02]  /*05a0*/  @P1 IADD3 R34, P5, R34, UR6, RZ ;  /* 0x0000000622221c10 */ /* 0x000fe4000ffbe0ff */
[----:B------:R-:W-:Y:S02]  /*05b0*/  CS2R R134, SRZ ;  /* 0x0000000000867805 */ /* 0x000fe4000001ff00 */
[----:B------:R-:W-:Y:S01]  /*05c0*/  ISETP.NE.AND P2, PT, RZ, UR4, PT ;  /* 0x00000004ff007c0c */ /* 0x000fe2000bf45270 */
[----:B------:R-:W-:Y:S01]  /*05d0*/  @P1 IMAD.X R31, RZ, RZ, UR7, P4 ;  /* 0x00000007ff1f1e24 */ /* 0x000fe2000a0e06ff */
[----:B------:R-:W-:Y:S01]  /*05e0*/  @P1 IADD3 R26, P3, R26, UR6, RZ ;  /* 0x000000061a1a1c10 */ /* 0x000fe2000ff7e0ff */
[----:B------:R-:W-:Y:S01]  /*05f0*/  @P1 IMAD.X R35, RZ, RZ, UR7, P5 ;  /* 0x00000007ff231e24 */ /* 0x000fe2000a8e06ff */
[----:B------:R-:W-:-:S02]  /*0600*/  CS2R R132, SRZ ;  /* 0x0000000000847805 */ /* 0x000fc4000001ff00 */
[----:B------:R-:W-:Y:S02]  /*0610*/  CS2R R128, SRZ ;  /* 0x0000000000807805 */ /* 0x000fe4000001ff00 */
[----:B------:R-:W-:Y:S01]  /*0620*/  @P1 IADD3.X R27, RZ, UR7, RZ, P3, !PT ;  /* 0x00000007ff1b1c10 */ /* 0x000fe20009ffe4ff */
[----:B------:R-:W-:Y:S01]  /*0630*/  ULDC.64 UR6, c[0x0][0x2e0] ;  /* 0x0000b80000067ab9 */ /* 0x000fe20000000a00 */
[----:B------:R-:W-:Y:S02]  /*0640*/  CS2R R130, SRZ ;  /* 0x0000000000827805 */ /* 0x000fe4000001ff00 */
[----:B------:R-:W-:Y:S01]  /*0650*/  MOV R204, UR6 ;  /* 0x0000000600cc7c02 */ /* 0x000fe20008000f00 */
[----:B------:R-:W-:Y:S01]  /*0660*/  IMAD.U32 R205, RZ, RZ, UR7 ;  /* 0x00000007ffcd7e24 */ /* 0x000fe2000f8e00ff */
[----:B------:R-:W-:Y:S02]  /*0670*/  CS2R R124, SRZ ;  /* 0x00000000007c7805 */ /* 0x000fe4000001ff00 */
[----:B------:R-:W-:Y:S01]  /*0680*/  CS2R R126, SRZ ;  /* 0x00000000007e7805 */ /* 0x000fe2000001ff00 */
[----:B------:R-:W-:Y:S01]  /*0690*/  IMAD.X R97, RZ, RZ, UR5, P6 ;  /* 0x00000005ff617e24 */ /* 0x000fe2000b0e06ff */
[----:B------:R-:W-:-:S02]  /*06a0*/  ULDC.64 UR4, c[0x0][0x208] ;  /* 0x0000820000047ab9 */ /* 0x000fc40000000a00 */
[----:B-1----:R0:W5:Y:S04]  /*06b0*/  @P2 LDG.E.64 R2, desc[UR4][R202.64] ;  /* 0x00000004ca022981 */ /* 0x002168000c1e1b00 */
[----:B------:R-:W5:Y:S04]  /*06c0*/  @P2 LDG.E.64 R204, desc[UR4][R204.64] ;  /* 0x00000004cccc2981 */ /* 0x000f68000c1e1b00 */
        /* <DEDUP_REMOVED lines=8> */
[----:B------:R-:W2:Y:S01]  /*0750*/  S2UR UR6, SR_CTAID.X ;  /* 0x00000000000679c3 */ /* 0x000ea20000002500 */
        /* <DEDUP_REMOVED lines=8> */
[----:B------:R0:W5:Y:S04]  /*07e0*/  @P0 LDG.E.128 R184, desc[UR4][R4.64] ;  /* 0x0000000404b80981 */ /* 0x000168000c1e1d00 */
[----:B------:R0:W5:Y:S04]  /*07f0*/  @P0 LDG.E.128 R180, desc[UR4][R8.64] ;  /* 0x0000000408b40981 */ /* 0x000168000c1e1d00 */
[----:B------:R0:W5:Y:S04]  /*0800*/  @P0 LDG.E.128 R176, desc[UR4][R12.64] ;  /* 0x000000040cb00981 */ /* 0x000168000c1e1d00 */
[----:B------:R0:W5:Y:S01]  /*0810*/  @P0 LDG.E.128 R172, desc[UR4][R16.64] ;  /* 0x0000000410ac0981 */ /* 0x000162000c1e1d00 */
[----:B--2---:R-:W-:Y:S01]  /*0820*/  IMAD R198, R198, UR6, R199 ;  /* 0x00000006c6c67c24 */ /* 0x004fe2000f8e02c7 */
[----:B------:R-:W-:Y:S01]  /*0830*/  LEA.HI R199, R199, UR6, RZ, 0x18 ;  /* 0x00000006c7c77c11 */ /* 0x000fe2000f8fc0ff */
[----:B------:R-:W-:Y:S01]  /*0840*/  ULDC UR6, c[0x0][0x214] ;  /* 0x0000850000067ab9 */ /* 0x000fe20000000800 */
[----:B------:R0:W5:Y:S04]  /*0850*/  @P0 LDG.E.128 R168, desc[UR4][R20.64] ;  /* 0x0000000414a80981 */ /* 0x000168000c1e1d00 */
[----:B------:R0:W5:Y:S04]  /*0860*/  @P0 LDG.E.128 R164, desc[UR4][R24.64] ;  /* 0x0000000418a40981 */ /* 0x000168000c1e1d00 */
[----:B------:R0:W5:Y:S04]  /*0870*/  @P0 LDG.E.128 R160, desc[UR4][R28.64] ;  /* 0x000000041ca00981 */ /* 0x000168000c1e1d00 */
[----:B------:R0:W5:Y:S01]  /*0880*/  @P0 LDG.E.128 R156, desc[UR4][R32.64] ;  /* 0x00000004209c0981 */ /* 0x000162000c1e1d00 */
[----:B------:R-:W-:Y:S01]  /*0890*/  ISETP.GE.AND P0, PT, R199, UR6, PT ;  /* 0x00000006c7007c0c */ /* 0x000fe2000bf06270 */
[----:B---3--:R-:W-:-:S04]  /*08a0*/  IMAD.WIDE.U32 R88, R89, 0x10, R60 ;  /* 0x0000001059587825 */ /* 0x008fc800078e003c */
[----:B------:R-:W-:-:S04]  /*08b0*/  IMAD.WIDE.U32 R84, R85, 0x10, R60 ;  /* 0x0000001055547825 */ /* 0x000fc800078e003c */
[----:B------:R-:W-:-:S04]  /*08c0*/  IMAD.WIDE.U32 R80, R81, 0x10, R60 ;  /* 0x0000001051507825 */ /* 0x000fc800078e003c */
[----:B------:R-:W-:-:S04]  /*08d0*/  IMAD.WIDE.U32 R76, R77, 0x10, R60 ;  /* 0x000000104d4c7825 */ /* 0x000fc800078e003c */
[----:B------:R-:W-:-:S04]  /*08e0*/  IMAD.WIDE.U32 R72, R73, 0x10, R60 ;  /* 0x0000001049487825 */ /* 0x000fc800078e003c */
[----:B------:R-:W-:-:S04]  /*08f0*/  IMAD.WIDE.U32 R68, R69, 0x10, R60 ;  /* 0x0000001045447825 */ /* 0x000fc800078e003c */
[----:B------:R-:W-:Y:S01]  /*0900*/  IMAD.WIDE.U32 R64, R65, 0x10, R60 ;  /* 0x0000001041407825 */ /* 0x000fe200078e003c */
[----:B0-----:R-:W-:Y:S06]  /*0910*/  @P0 EXIT ;  /* 0x000000000000094d */ /* 0x001fec0003800000 */
[----:B------:R-:W-:Y:S01]  /*0920*/  IMAD.WIDE.U32 R60, R201, 0x10, R60 ;  /* 0x00000010c93c7825 */ /* 0x000fe200078e003c */
[----:B------:R-:W5:Y:S01]  /*0930*/  LDG.E.128 R120, desc[UR4][R120.64] ;  /* 0x0000000478787981 */ /* 0x000f62000c1e1d00 */
[----:B------:R-:W0:Y:S03]  /*0940*/  @P2 LDC R5, c[0x0][0x2f0] ;  /* 0x0000bc00ff052b82 */ /* 0x000e260000000800 */
        /* <DEDUP_REMOVED lines=13> */
[----:B------:R-:W5:Y:S02]  /*0a20*/  LDG.E.128 R64, desc[UR4][R64.64] ;  /* 0x0000000440407981 */ /* 0x000f64000c1e1d00 */
[----:B-----5:R-:W-:Y:S01]  /*0a30*/  IADD3 R18, R205, -0x4498517b, RZ ;  /* 0xbb67ae85cd127810 */ /* 0x020fe20007ffe0ff */
[----:B------:R-:W-:-:S02]  /*0a40*/  VIADD R17, R204, 0x9e3779b9 ;  /* 0x9e3779b9cc117836 */ /* 0x000fc40000000000 */
[----:B------:R-:W-:Y:S01]  /*0a50*/  VIADD R16, R204, 0x3c6ef372 ;  /* 0x3c6ef372cc107836 */ /* 0x000fe20000000000 */
[----:B------:R-:W5:Y:S01]  /*0a60*/  LDG.E.128 R60, desc[UR4][R60.64] ;  /* 0x000000043c3c7981 */ /* 0x000f62000c1e1d00 */
[----:B0-----:R-:W-:Y:S01]  /*0a70*/  @P2 IADD3 R202, P0, R2, R5, RZ ;  /* 0x0000000502ca2210 */ /* 0x001fe20007f1e0ff */
[----:B------:R-:W-:Y:S01]  /*0a80*/  IMAD.WIDE.U32 R4, R198, -0x326172a9, RZ ;  /* 0xcd9e8d57c6047825 */ /* 0x000fe200078e00ff */
[C---:B------:R-:W-:Y:S01]  /*0a90*/  IADD3 R15, R205.reuse, 0x76cf5d0a, RZ ;  /* 0x76cf5d0acd0f7810 */ /* 0x040fe20007ffe0ff */
[----:B------:R-:W-:Y:S01]  /*0aa0*/  ULDC.64 UR6, c[0x0][0x228] ;  /* 0x00008a0000067ab9 */ /* 0x000fe20000000a00 */
[C---:B------:R-:W-:Y:S01]  /*0ab0*/  IADD3 R12, R204.reuse, 0x78dde6e4, RZ ;  /* 0x78dde6e4cc0c7810 */ /* 0x040fe20007ffe0ff */
[----:B------:R-:W-:Y:S01]  /*0ac0*/  @P2 IMAD.X R203, RZ, RZ, R3, P0 ;  /* 0x000000ffffcb2224 */ /* 0x000fe200000e0603 */
[----:B------:R-:W-:Y:S01]  /*0ad0*/  ISETP.NE.U32.AND P0, PT, RZ, UR6, PT ;  /* 0x00000006ff007c0c */ /* 0x000fe2000bf05070 */
[C---:B------:R-:W-:Y:S01]  /*0ae0*/  VIADD R14, R205.reuse, 0x32370b8f ;  /* 0x32370b8fcd0e7836 */ /* 0x040fe20000000000 */
[----:B------:R-:W-:Y:S01]  /*0af0*/  ULDC.U8 UR6, c[0x0][0x2a0] ;  /* 0x0000a80000067ab9 */ /* 0x000fe20000000000 */
[----:B------:R-:W-:Y:S01]  /*0b00*/  VIADD R13, R204, 0xdaa66d2b ;  /* 0xdaa66d2bcc0d7836 */ /* 0x000fe20000000000 */
[--C-:B------:R-:W-:Y:S01]  /*0b10*/  SHF.R.U64 R197, R202, 0x2, R203.reuse ;  /* 0x00000002cac57819 */ /* 0x100fe200000012cb */
[C---:B------:R-:W-:Y:S01]  /*0b20*/  VIADD R11, R205.reuse, 0xed9eba14 ;  /* 0xed9eba14cd0b7836 */ /* 0x040fe20000000000 */
[----:B------:R-:W-:Y:S01]  /*0b30*/  SHF.R.U32.HI R195, RZ, 0x2, R203 ;  /* 0x00000002ffc37819 */ /* 0x000fe200000116cb */
[----:B------:R-:W-:Y:S01]  /*0b40*/  VIADD R10, R205, 0xa9066899 ;  /* 0xa9066899cd0a7836 */ /* 0x000fe20000000000 */
[----:B------:R-:W-:Y:S01]  /*0b50*/  ISETP.NE.AND P1, PT, RZ, UR6, PT ;  /* 0x00000006ff007c0c */ /* 0x000fe2000bf25270 */
[----:B------:R-:W-:Y:S01]  /*0b60*/  IMAD.WIDE.U32 R2, R197, -0x2daee0ad, RZ ;  /* 0xd2511f53c5027825 */ /* 0x000fe200078e00ff */
[----:B------:R-:W-:Y:S01]  /*0b70*/  LOP3.LUT R6, R5, R195, R204, 0x96, !PT ;  /* 0x000000c305067212 */ /* 0x000fe200078e96cc */
[----:B------:R-:W-:Y:S01]  /*0b80*/  HFMA2.MMA R218, -RZ, RZ, 0, 5.9604644775390625e-08 ;  /* 0x00000001ffda7435 */ /* 0x000fe200000001ff */
[----:B------:R-:W-:Y:S01]  /*0b90*/  LOP3.LUT R200, R200, 0xfffffffb, RZ, 0xc0, !PT ;  /* 0xfffffffbc8c87812 */ /* 0x000fe200078ec0ff */
[----:B------:R-:W-:Y:S01]  /*0ba0*/  ULDC UR16, c[0x0][0x290] ;  /* 0x0000a40000107ab9 */ /* 0x000fe20000000800 */
[----:B------:R-:W-:Y:S01]  /*0bb0*/  LOP3.LUT R8, R3, R205, RZ, 0x3c, !PT ;  /* 0x000000cd03087212 */ /* 0x000fe200078e3cff */
[----:B------:R-:W-:Y:S01]  /*0bc0*/  IMAD.WIDE.U32 R6, R6, -0x2daee0ad, RZ ;  /* 0xd2511f5306067825 */ /* 0x000fe200078e00ff */
[----:B------:R-:W-:Y:S01]  /*0bd0*/  LOP3.LUT R202, R202, 0x3, RZ, 0xc0, !PT ;  /* 0x00000003caca7812 */ /* 0x000fe200078ec0ff */
[----:B------:R-:W-:Y:S01]  /*0be0*/  ULDC.64 UR24, c[0x0][0x228] ;  /* 0x00008a0000187ab9 */ /* 0x000fe20000000a00 */
[----:B------:R-:W-:Y:S01]  /*0bf0*/  ISETP.NE.AND.EX P0, PT, RZ, UR7, PT, P0 ;  /* 0x00000007ff007c0c */ /* 0x000fe2000bf05300 */
[----:B------:R-:W-:Y:S01]  /*0c00*/  IMAD.WIDE.U32 R8, R8, -0x326172a9, RZ ;  /* 0xcd9e8d5708087825 */ /* 0x000fe200078e00ff */
[----:B------:R-:W-:Y:S01]  /*0c10*/  LOP3.LUT R5, R7, R2, R18, 0x96, !PT ;  /* 0x0000000207057212 */ /* 0x000fe200078e9612 */
[----:B------:R-:W-:Y:S01]  /*0c20*/  ULDC UR7, c[0x0][0x218] ;  /* 0x0000860000077ab9 */ /* 0x000fe20000000800 */
[----:B------:R-:W-:Y:S01]  /*0c30*/  @P1 LOP3.LUT R200, R200, 0x4, RZ, 0xfc, !PT ;  /* 0x00000004c8c81812 */ /* 0x000fe200078efcff */
        /* <DEDUP_REMOVED lines=33> */
[C---:B------:R-:W-:Y:S02]  /*0e50*/  IADD3 R6, R205.reuse, 0x1fd5c5a3, RZ ;  /* 0x1fd5c5a3cd067810 */ /* 0x040fe40007ffe0ff */
[----:B------:R-:W-:Y:S01]  /*0e60*/  IADD3 R3, R205, -0x24c28bd8, RZ ;  /* 0xdb3d7428cd037810 */ /* 0x000fe20007ffe0ff */
[----:B------:R-:W-:Y:S01]  /*0e70*/  IMAD.WIDE.U32 R22, R22, -0x326172a9, RZ ;  /* 0xcd9e8d5716167825 */ /* 0x000fe200078e00ff */
[----:B------:R-:W-:-:S03]  /*0e80*/  LOP3.LUT R21, R21, R2, R6, 0x96, !PT ;  /* 0x0000000215157212 */ /* 0x000fc600078e9606 */
[----:B------:R-:W-:Y:S01]  /*0e90*/  VIADD R2, R205, 0x96a522ad ;  /* 0x96a522adcd027836 */ /* 0x000fe20000000000 */
[----:B------:R-:W-:Y:S01]  /*0ea0*/  LOP3.LUT R193, R23, R4, R5, 0x96, !PT ;  /* 0x0000000417c17212 */ /* 0x000fe200078e9605 */
[----:B------:R-:W-:Y:S02]  /*0eb0*/  VIADD R4, R204, 0xf1bbcdc8 ;  /* 0xf1bbcdc8cc047836 */ /* 0x000fe40000000000 */
[----:B------:R-:W-:-:S04]  /*0ec0*/  IMAD.HI.U32 R19, R21, -0x326172a9, RZ ;  /* 0xcd9e8d5715137827 */ /* 0x000fc800078e00ff */
[----:B------:R-:W-:Y:S01]  /*0ed0*/  IMAD.HI.U32 R0, R193, -0x2daee0ad, RZ ;  /* 0xd2511f53c1007827 */ /* 0x000fe200078e00ff */
[----:B------:R-:W-:-:S03]  /*0ee0*/  LOP3.LUT R22, R19, R22, R4, 0x96, !PT ;  /* 0x0000001613167212 */ /* 0x000fc600078e9604 */
[----:B------:R-:W-:Y:S01]  /*0ef0*/  IMAD R193, R193, -0x2daee0ad, RZ ;  /* 0xd2511f53c1c17824 */ /* 0x000fe200078e02ff */
[----:B------:R-:W-:Y:S01]  /*0f00*/  LOP3.LUT R196, R0, R20, R3, 0x96, !PT ;  /* 0x0000001400c47212 */ /* 0x000fe200078e9603 */
[----:B------:R-:W-:-:S04]  /*0f10*/  IMAD.HI.U32 R19, R22, -0x2daee0ad, RZ ;  /* 0xd2511f5316137827 */ /* 0x000fc800078e00ff */
[----:B------:R-:W-:Y:S01]  /*0f20*/  IMAD R21, R21, -0x326172a9, RZ ;  /* 0xcd9e8d5715157824 */ /* 0x000fe200078e02ff */
[----:B------:R-:W-:Y:S01]  /*0f30*/  LOP3.LUT R193, R19, R193, R2, 0x96, !PT ;  /* 0x000000c113c17212 */ /* 0x000fe200078e9602 */
[----:B------:R-:W-:-:S04]  /*0f40*/  IMAD.HI.U32 R20, R196, -0x326172a9, RZ ;  /* 0xcd9e8d57c4147827 */ /* 0x000fc800078e00ff */
[----:B------:R-:W-:Y:S02]  /*0f50*/  VIADD R0, R204, 0x8ff34781 ;  /* 0x8ff34781cc007836 */ /* 0x000fe40000000000 */
[----:B------:R-:W-:Y:S02]  /*0f60*/  IMAD R194, R22, -0x2daee0ad, RZ ;  /* 0xd2511f5316c27824 */ /* 0x000fe400078e02ff */
[----:B------:R-:W-:Y:S01]  /*0f70*/  IMAD R196, R196, -0x326172a9, RZ ;  /* 0xcd9e8d57c4c47824 */ /* 0x000fe200078e02ff */
[----:B------:R-:W-:Y:S01]  /*0f80*/  LOP3.LUT R19, R20, R21, R0, 0x96, !PT ;  /* 0x0000001514137212 */ /* 0x000fe200078e9600 */
[----:B------:R-:W-:-:S07]  /*0f90*/  IMAD.MOV.U32 R20, RZ, RZ, RZ ;  /* 0x000000ffff147224 */ /* 0x000fce00078e00ff */
.L_x_25892:
[----:B-1----:R-:W0:Y:S01]  /*0fa0*/  @P0 LDC.64 R28, c[0x0][0x228] ;  /* 0x00008a00ff1c0b82 */ /* 0x002e220000000a00 */
        /* <DEDUP_REMOVED lines=10> */
[----:B-----5:R0:W5:Y:S01]  /*1050*/  @P1 LDG.E.128 R56, desc[UR4][R30.64] ;  /* 0x000000041e381981 */ /* 0x020162000c1e1d00 */
        /* <DEDUP_REMOVED lines=16> */
.L_x_25372:
[----:B------:R-:W-:-:S07]  /*1160*/  MOV R36, R196 ;  /* 0x000000c400247202 */ /* 0x000fce0000000f00 */
.L_x_25373:
[----:B------:R-:W-:Y:S05]  /*1170*/  BSYNC B0 ;  /* 0x0000000000007941 */ /* 0x000fea0003800000 */
.L_x_25371:
        /* <DEDUP_REMOVED lines=16> */
.L_x_25377:
[----:B------:R-:W-:Y:S05]  /*1280*/  BSYNC B1 ;  /* 0x0000000000017941 */ /* 0x000fea0003800000 */
.L_x_25376:
        /* <DEDUP_REMOVED lines=44> */
.L_x_25375:
[----:B------:R-:W-:Y:S05]  /*1550*/  BSYNC B0 ;  /* 0x0000000000007941 */ /* 0x000fea0003800000 */
.L_x_25374:
        /* <DEDUP_REMOVED lines=17> */
.L_x_25378:
        /* <DEDUP_REMOVED lines=12> */
.L_x_25381:
[----:B------:R-:W-:-:S07]  /*1730*/  MOV R21, R196 ;  /* 0x000000c400157202 */ /* 0x000fce0000000f00 */
.L_x_25382:
[----:B------:R-:W-:Y:S05]  /*1740*/  BSYNC B0 ;  /* 0x0000000000007941 */ /* 0x000fea0003800000 */
.L_x_25380:
        /* <DEDUP_REMOVED lines=16> */
.L_x_25386:
[----:B------:R-:W-:Y:S05]  /*1850*/  BSYNC B1 ;  /* 0x0000000000017941 */ /* 0x000fea0003800000 */
.L_x_25385:
        /* <DEDUP_REMOVED lines=44> */
.L_x_25384:
[----:B------:R-:W-:Y:S05]  /*1b20*/  BSYNC B0 ;  /* 0x0000000000007941 */ /* 0x000fea0003800000 */
.L_x_25383:
        /* <DEDUP_REMOVED lines=8> */
.L_x_25379:
        /* <DEDUP_REMOVED lines=12> */
.L_x_25388:
[----:B------:R-:W-:-:S07]  /*1c70*/  MOV R36, R196 ;  /* 0x000000c400247202 */ /* 0x000fce0000000f00 */
.L_x_25389:
[----:B------:R-:W-:Y:S05]  /*1c80*/  BSYNC B0 ;  /* 0x0000000000007941 */ /* 0x000fea0003800000 */
.L_x_25387:
        /* <DEDUP_REMOVED lines=16> */
.L_x_25393:
[----:B------:R-:W-:Y:S05]  /*1d90*/  BSYNC B1 ;  /* 0x0000000000017941 */ /* 0x000fea0003800000 */
.L_x_25392:
        /* <DEDUP_REMOVED lines=44> */
.L_x_25391:
[----:B------:R-:W-:Y:S05]  /*2060*/  BSYNC B0 ;  /* 0x0000000000007941 */ /* 0x000fea0003800000 */
.L_x_25390:
        /* <DEDUP_REMOVED lines=11> */
.L_x_25394:
        /* <DEDUP_REMOVED lines=12> */
.L_x_25397:
[----:B------:R-:W-:-:S07]  /*21e0*/  IMAD.MOV.U32 R22, RZ, RZ, R196 ;  /* 0x000000ffff167224 */ /* 0x000fce00078e00c4 */
.L_x_25398:
[----:B------:R-:W-:Y:S05]  /*21f0*/  BSYNC B0 ;  /* 0x0000000000007941 */ /* 0x000fea0003800000 */
.L_x_25396:
        /* <DEDUP_REMOVED lines=16> */
.L_x_25402:
[----:B------:R-:W-:Y:S05]  /*2300*/  BSYNC B1 ;  /* 0x0000000000017941 */ /* 0x000fea0003800000 */
.L_x_25401:
        /* <DEDUP_REMOVED lines=44> */
.L_x_25400:
[----:B------:R-:W-:Y:S05]  /*25d0*/  BSYNC B0 ;  /* 0x0000000000007941 */ /* 0x000fea0003800000 */
.L_x_25399:
        /* <DEDUP_REMOVED lines=8> */
.L_x_25395:
        /* <DEDUP_REMOVED lines=12> */
.L_x_25404:
[----:B------:R-:W-:-:S07]  /*2720*/  IMAD.MOV.U32 R36, RZ, RZ, R196 ;  /* 0x000000ffff247224 */ /* 0x000fce00078e00c4 */
.L_x_25405:
[----:B------:R-:W-:Y:S05]  /*2730*/  BSYNC B0 ;  /* 0x0000000000007941 */ /* 0x000fea0003800000 */
.L_x_25403:
        /* <DEDUP_REMOVED lines=16> */
.L_x_25409:
[----:B------:R-:W-:Y:S05]  /*2840*/  BSYNC B1 ;  /* 0x0000000000017941 */ /* 0x000fea0003800000 */
.L_x_25408:
        /* <DEDUP_REMOVED lines=44> */
.L_x_25407:
[----:B------:R-:W-:Y:S05]  /*2b10*/  BSYNC B0 ;  /* 0x0000000000007941 */ /* 0x000fea0003800000 */
.L_x_25406:
        /* <DEDUP_REMOVED lines=11> */
.L_x_25410:
        /* <DEDUP_REMOVED lines=12> */
.L_x_25413:
[----:B------:R-:W-:-:S07]  /*2c90*/  IMAD.MOV.U32 R23, RZ, RZ, R196 ;  /* 0x000000ffff177224 */ /* 0x000fce00078e00c4 */
.L_x_25414:
[----:B------:R-:W-:Y:S05]  /*2ca0*/  BSYNC B0 ;  /* 0x0000000000007941 */ /* 0x000fea0003800000 */
.L_x_25412:
        /* <DEDUP_REMOVED lines=16> */
.L_x_25418:
[----:B------:R-:W-:Y:S05]  /*2db0*/  BSYNC B1 ;  /* 0x0000000000017941 */ /* 0x000fea0003800000 */
.L_x_25417:
        /* <DEDUP_REMOVED lines=44> */
.L_x_25416:
[----:B------:R-:W-:Y:S05]  /*3080*/  BSYNC B0 ;  /* 0x0000000000007941 */ /* 0x000fea0003800000 */
.L_x_25415:
        /* <DEDUP_REMOVED lines=8> */
.L_x_25411:
        /* <DEDUP_REMOVED lines=12> */
.L_x_25420:
[----:B------:R-:W-:-:S07]  /*31d0*/  IMAD.MOV.U32 R36, RZ, RZ, R196 ;  /* 0x000000ffff247224 */ /* 0x000fce00078e00c4 */
.L_x_25421:
[----:B------:R-:W-:Y:S05]  /*31e0*/  BSYNC B0 ;  /* 0x0000000000007941 */ /* 0x000fea0003800000 */
.L_x_25419:
        /* <DEDUP_REMOVED lines=16> */
.L_x_25425:
[----:B------:R-:W-:Y:S05]  /*32f0*/  BSYNC B1 ;  /* 0x0000000000017941 */ /* 0x000fea0003800000 */
.L_x_25424:
        /* <DEDUP_REMOVED lines=44> */
.L_x_25423:
[----:B------:R-:W-:Y:S05]  /*35c0*/  BSYNC B0 ;  /* 0x0000000000007941 */ /* 0x000fea0003800000 */
.L_x_25422:
        /* <DEDUP_REMOVED lines=11> */
.L_x_25426:
        /* <DEDUP_REMOVED lines=12> */
.L_x_25429:
[----:B------:R-:W-:-:S07]  /*3740*/  MOV R25, R196 ;  /* 0x000000c400197202 */ /* 0x000fce0000000f00 */
.L_x_25430:
[----:B------:R-:W-:Y:S05]  /*3750*/  BSYNC B0 ;  /* 0x0000000000007941 */ /* 0x000fea0003800000 */
.L_x_25428:
        /* <DEDUP_REMOVED lines=18> */
.L_x_25434:
[----:B------:R-:W-:Y:S05]  /*3880*/  BSYNC B1 ;  /* 0x0000000000017941 */ /* 0x000fea0003800000 */
.L_x_25433:
        /* <DEDUP_REMOVED lines=44> */
.L_x_25432:
[----:B------:R-:W-:Y:S05]  /*3b50*/  BSYNC B0 ;  /* 0x0000000000007941 */ /* 0x000fea0003800000 */
.L_x_25431:
        /* <DEDUP_REMOVED lines=8> */
.L_x_25427:
[----:B------:R-:W-:Y:S01]  /*3be0*/  ISETP.NE.AND P6, PT, R24, RZ, PT ;  /* 0x000000ff1800720c */ /* 0x000fe20003fc5270 */
[C---:B------:R-:W-:Y:S01]  /*3bf0*/  IMAD.SHL.U32 R36, R215.reuse, 0x4, RZ ;  /* 0x00000004d7247824 */ /* 0x040fe200078e00ff */
[----:B------:R-:W-:Y:S01]  /*3c00*/  SEL R24, RZ, 0x1000000, P5 ;  /* 0x01000000ff187807 */ /* 0x000fe20002800000 */
[----:B------:R-:W0:Y:S01]  /*3c10*/  @P0 LDC.64 R28, c[0x0][0x228] ;  /* 0x00008a00ff1c0b82 */ /* 0x000e220000000a00 */
[----:B------:R-:W-:Y:S02]  /*3c20*/  SEL R25, RZ, 0x10000, P4 ;  /* 0x00010000ff197807 */ /* 0x000fe40002000000 */
[----:B------:R-:W-:Y:S02]  /*3c30*/  SEL R27, RZ, 0x100, P3 ;  /* 0x00000100ff1b7807 */ /* 0x000fe40001800000 */
[----:B------:R-:W-:Y:S02]  /*3c40*/  LEA R26, P3, R215, UR10, 0x4 ;  /* 0x0000000ad71a7c11 */ /* 0x000fe4000f8620ff */
[----:B------:R-:W-:Y:S01]  /*3c50*/  IADD3 R24, R27, R24, R25 ;  /* 0x000000181b187210 */ /* 0x000fe20007ffe019 */
[----:B------:R-:W1:Y:S01]  /*3c60*/  @P1 LDC.64 R30, c[0x0][0x230] ;  /* 0x00008c00ff1e1b82 */ /* 0x000e620000000a00 */
[----:B------:R-:W-:-:S02]  /*3c70*/  SEL R25, RZ, 0x1, P6 ;  /* 0x00000001ff197807 */ /* 0x000fc40003000000 */
[C---:B------:R-:W-:Y:S02]  /*3c80*/  LEA.HI.X R27, R215.reuse, UR11, RZ, 0x4, P3 ;  /* 0x0000000bd71b7c11 */ /* 0x040fe400098f24ff */
[----:B------:R-:W-:Y:S01]  /*3c90*/  SHF.R.U32.HI R37, RZ, 0x1e, R215 ;  /* 0x0000001eff257819 */ /* 0x000fe200000116d7 */
[----:B------:R-:W-:Y:S01]  /*3ca0*/  IMAD.IADD R35, R24, 0x1, R25 ;  /* 0x0000000118237824 */ /* 0x000fe200078e0219 */
[----:B------:R-:W-:Y:S01]  /*3cb0*/  IADD3 R32, P3, R36, UR12, RZ ;  /* 0x0000000c24207c10 */ /* 0x000fe2000ff7e0ff */
[----:B------:R2:W-:Y:S01]  /*3cc0*/  STG.E.128 desc[UR4][R26.64], R48 ;  /* 0x000000301a007986 */ /* 0x0005e2000c101d04 */
[----:B------:R-:W-:Y:S02]  /*3cd0*/  IADD3 R203, R215, 0x100, RZ ;  /* 0x00000100d7cb7810 */ /* 0x000fe40007ffe0ff */
[----:B------:R-:W-:-:S03]  /*3ce0*/  IADD3.X R33, R37, UR13, RZ, P3, !PT ;  /* 0x0000000d25217c10 */ /* 0x000fc60009ffe4ff */
[C---:B------:R-:W-:Y:S02]  /*3cf0*/  IMAD.WIDE.U32 R24, R203.reuse, 0x10, R188 ;  /* 0x00000010cb187825 */ /* 0x040fe400078e00bc */
[----:B------:R2:W-:Y:S02]  /*3d00*/  STG.E desc[UR4][R32.64], R35 ;  /* 0x0000002320007986 */ /* 0x0005e4000c101904 */
[----:B0-----:R-:W-:-:S04]  /*3d10*/  @P0 IMAD.WIDE.U32 R28, R203, 0x10, R28 ;  /* 0x00000010cb1c0825 */ /* 0x001fc800078e001c */
[----:B-1----:R-:W-:Y:S01]  /*3d20*/  @P1 IMAD.WIDE.U32 R30, R203, 0x10, R30 ;  /* 0x00000010cb1e1825 */ /* 0x002fe200078e001e */
[----:B--2---:R-:W-:Y:S06]  /*3d30*/  @!P0 BRA `(.L_x_25435) ;  /* 0x00000000002c8947 */ /* 0x004fec0003800000 */
[----:B------:R-:W-:Y:S01]  /*3d40*/  IMAD.U32 R27, R23, 0x10000, RZ ;  /* 0x00010000171b7824 */ /* 0x000fe200078e00ff */
[----:B------:R-:W-:Y:S02]  /*3d50*/  LOP3.LUT R26, R192, 0xffff, RZ, 0xc0, !PT ;  /* 0x0000ffffc01a7812 */ /* 0x000fe400078ec0ff */
[----:B------:R-:W-:Y:S02]  /*3d60*/  LOP3.LUT R32, R22, 0xff, RZ, 0xc0, !PT ;  /* 0x000000ff16207812 */ /* 0x000fe400078ec0ff */
[----:B------:R-:W-:Y:S02]  /*3d70*/  LOP3.LUT R27, R27, 0xff0000, RZ, 0xc0, !PT ;  /* 0x00ff00001b1b7812 */ /* 0x000fe400078ec0ff */
[----:B------:R-:W-:Y:S02]  /*3d80*/  LOP3.LUT R33, R21, 0xff, RZ, 0xc0, !PT ;  /* 0x000000ff15217812 */ /* 0x000fe400078ec0ff */
[----:B------:R-:W-:Y:S02]  /*3d90*/  LEA R27, R26, R27, 0x18 ;  /* 0x0000001b1a1b7211 */ /* 0x000fe400078ec0ff */
[----:B------:R-:W-:-:S03]  /*3da0*/  IADD3 R26, P3, R36, UR14, RZ ;  /* 0x0000000e241a7c10 */ /* 0x000fc6000ff7e0ff */
[----:B------:R-:W-:Y:S01]  /*3db0*/  IMAD R32, R32, 0x100, R27 ;  /* 0x0000010020207824 */ /* 0x000fe200078e021b */
[----:B------:R-:W-:-:S03]  /*3dc0*/  IADD3.X R27, R37, UR15, RZ, P3, !PT ;  /* 0x0000000f251b7c10 */ /* 0x000fc60009ffe4ff */
[----:B------:R-:W-:-:S05]  /*3dd0*/  IMAD.IADD R33, R32, 0x1, R33 ;  /* 0x0000000120217824 */ /* 0x000fca00078e0221 */
[----:B------:R0:W-:Y:S02]  /*3de0*/  STG.E desc[UR4][R26.64], R33 ;  /* 0x000000211a007986 */ /* 0x0001e4000c101904 */
.L_x_25435:
[----:B------:R1:W5:Y:S04]  /*3df0*/  @P0 LDG.E.128 R52, desc[UR4][R28.64] ;  /* 0x000000041c340981 */ /* 0x000368000c1e1d00 */
[----:B------:R1:W5:Y:S04]  /*3e00*/  @P1 LDG.E.128 R56, desc[UR4][R30.64] ;  /* 0x000000041e381981 */ /* 0x000368000c1e1d00 */
[----:B0-----:R-:W5:Y:S01]  /*3e10*/  LDG.E.128 R24, desc[UR4][R24.64] ;  /* 0x0000000418187981 */ /* 0x001f62000c1e1d00 */
[C---:B------:R-:W-:Y:S01]  /*3e20*/  ISETP.NE.AND P3, PT, R34.reuse, 0x1, PT ;  /* 0x000000012200780c */ /* 0x040fe20003f65270 */
[----:B------:R-:W-:Y:S01]  /*3e30*/  BSSY B0, `(.L_x_25436) ;  /* 0x000000e000007945 */ /* 0x000fe20003800000 */
[----:B------:R-:W-:Y:S01]  /*3e40*/  IADD3 R32, R34, 0x1, RZ ;  /* 0x0000000122207810 */ /* 0x000fe20007ffe0ff */
[----:B------:R-:W0:Y:S02]  /*3e50*/  S2R R216, SR_TID.X ;  /* 0x0000000000d87919 */ /* 0x000e240000002100 */
[----:B0-----:R-:W-:-:S08]  /*3e60*/  LOP3.LUT R201, R216, 0xff, RZ, 0xc0, !PT ;  /* 0x000000ffd8c97812 */ /* 0x001fd000078ec0ff */
        /* <DEDUP_REMOVED lines=9> */
.L_x_25437:
[----:B------:R-:W-:-:S07]  /*3f00*/  IMAD.MOV.U32 R36, RZ, RZ, R196 ;  /* 0x000000ffff247224 */ /* 0x000fce00078e00c4 */
.L_x_25438:
[----:B------:R-:W-:Y:S05]  /*3f10*/  BSYNC B0 ;  /* 0x0000000000007941 */ /* 0x000fea0003800000 */
.L_x_25436:
        /* <DEDUP_REMOVED lines=16> */
.L_x_25442:
[----:B------:R-:W-:Y:S05]  /*4020*/  BSYNC B1 ;  /* 0x0000000000017941 */ /* 0x000fea0003800000 */
.L_x_25441:
        /* <DEDUP_REMOVED lines=44> */
.L_x_25440:
[----:B------:R-:W-:Y:S05]  /*42f0*/  BSYNC B0 ;  /* 0x0000000000007941 */ /* 0x000fea0003800000 */
.L_x_25439:
        /* <DEDUP_REMOVED lines=13> */
.L_x_25443:
        /* <DEDUP_REMOVED lines=12> */
.L_x_25446:
[----:B------:R-:W-:-:S07]  /*4490*/  MOV R21, R196 ;  /* 0x000000c400157202 */ /* 0x000fce0000000f00 */
.L_x_25447:
[----:B------:R-:W-:Y:S05]  /*44a0*/  BSYNC B0 ;  /* 0x0000000000007941 */ /* 0x000fea0003800000 */
.L_x_25445:
        /* <DEDUP_REMOVED lines=16> */
.L_x_25451:
[----:B------:R-:W-:Y:S05]  /*45b0*/  BSYNC B1 ;  /* 0x0000000000017941 */ /* 0x000fea0003800000 */
.L_x_25450:
        /* <DEDUP_REMOVED lines=44> */
.L_x_25449:
[----:B------:R-:W-:Y:S05]  /*4880*/  BSYNC B0 ;  /* 0x0000000000007941 */ /* 0x000fea0003800000 */
.L_x_25448:
        /* <DEDUP_REMOVED lines=8> */
.L_x_25444:
        /* <DEDUP_REMOVED lines=12> */
.L_x_25453:
[----:B------:R-:W-:-:S07]  /*49d0*/  MOV R36, R196 ;  /* 0x000000c400247202 */ /* 0x000fce0000000f00 */
.L_x_25454:
[----:B------:R-:W-:Y:S05]  /*49e0*/  BSYNC B0 ;  /* 0x0000000000007941 */ /* 0x000fea0003800000 */
.L_x_25452:
        /* <DEDUP_REMOVED lines=16> */
.L_x_25458:
[----:B------:R-:W-:Y:S05]  /*4af0*/  BSYNC B1 ;  /* 0x0000000000017941 */ /* 0x000fea0003800000 */
.L_x_25457:
        /* <DEDUP_REMOVED lines=44> */
.L_x_25456:
[----:B------:R-:W-:Y:S05]  /*4dc0*/  BSYNC B0 ;  /* 0x0000000000007941 */ /* 0x000fea0003800000 */
.L_x_25455:
        /* <DEDUP_REMOVED lines=11> */
.L_x_25459:
        /* <DEDUP_REMOVED lines=12> */
.L_x_25462:
[----:B------:R-:W-:-:S07]  /*4f40*/  IMAD.MOV.U32 R22, RZ, RZ, R196 ;  /* 0x000000ffff167224 */ /* 0x000fce00078e00c4 */
.L_x_25463:
[----:B------:R-:W-:Y:S05]  /*4f50*/  BSYNC B0 ;  /* 0x0000000000007941 */ /* 0x000fea0003800000 */
.L_x_25461:
        /* <DEDUP_REMOVED lines=16> */
.L_x_25467:
[----:B------:R-:W-:Y:S05]  /*5060*/  BSYNC B1 ;  /* 0x0000000000017941 */ /* 0x000fea0003800000 */
.L_x_25466:
        /* <DEDUP_REMOVED lines=44> */
.L_x_25465:
[----:B------:R-:W-:Y:S05]  /*5330*/  BSYNC B0 ;  /* 0x0000000000007941 */ /* 0x000fea0003800000 */
.L_x_25464:
        /* <DEDUP_REMOVED lines=8> */
.L_x_25460:
        /* <DEDUP_REMOVED lines=12> */
.L_x_25469:
[----:B------:R-:W-:-:S07]  /*5480*/  IMAD.MOV.U32 R34, RZ, RZ, R196 ;  /* 0x000000ffff227224 */ /* 0x000fce00078e00c4 */
.L_x_25470:
[----:B------:R-:W-:Y:S05]  /*5490*/  BSYNC B0 ;  /* 0x0000000000007941 */ /* 0x000fea0003800000 */
.L_x_25468:
        /* <DEDUP_REMOVED lines=16> */
.L_x_25474:
[----:B------:R-:W-:Y:S05]  /*55a0*/  BSYNC B1 ;  /* 0x0000000000017941 */ /* 0x000fea0003800000 */
.L_x_25473:
        /* <DEDUP_REMOVED lines=44> */
.L_x_25472:
[----:B------:R-:W-:Y:S05]  /*5870*/  BSYNC B0 ;  /* 0x0000000000007941 */ /* 0x000fea0003800000 */
.L_x_25471:
        /* <DEDUP_REMOVED lines=11> */
.L_x_25475:
        /* <DEDUP_REMOVED lines=12> */
.L_x_25478:
[----:B------:R-:W-:-:S07]  /*59f0*/  IMAD.MOV.U32 R23, RZ, RZ, R196 ;  /* 0x000000ffff177224 */ /* 0x000fce00078e00c4 */
.L_x_25479:
[----:B------:R-:W-:Y:S05]  /*5a00*/  BSYNC B0 ;  /* 0x0000000000007941 */ /* 0x000fea0003800000 */
.L_x_25477:
        /* <DEDUP_REMOVED lines=16> */
.L_x_25483:
[----:B------:R-:W-:Y:S05]  /*5b10*/  BSYNC B1 ;  /* 0x0000000000017941 */ /* 0x000fea0003800000 */
.L_x_25482:
        /* <DEDUP_REMOVED lines=44> */
.L_x_25481:
[----:B------:R-:W-:Y:S05]  /*5de0*/  BSYNC B0 ;  /* 0x0000000000007941 */ /* 0x000fea0003800000 */
.L_x_25480:
        /* <DEDUP_REMOVED lines=8> */
.L_x_25476:
        /* <DEDUP_REMOVED lines=12> */
.L_x_25485:
[----:B------:R-:W-:-:S07]  /*5f30*/  IMAD.MOV.U32 R26, RZ, RZ, R196 ;  /* 0x000000ffff1a7224 */ /* 0x000fce00078e00c4 */
.L_x_25486:
[----:B------:R-:W-:Y:S05]  /*5f40*/  BSYNC B0 ;  /* 0x0000000000007941 */ /* 0x000fea0003800000 */
.L_x_25484:
        /* <DEDUP_REMOVED lines=16> */
.L_x_25490:
[----:B------:R-:W-:Y:S05]  /*6050*/  BSYNC B1 ;  /* 0x0000000000017941 */ /* 0x000fea0003800000 */
.L_x_25489:
        /* <DEDUP_REMOVED lines=44> */
.L_x_25488:
[----:B------:R-:W-:Y:S05]  /*6320*/  BSYNC B0 ;  /* 0x0000000000007941 */ /* 0x000fea0003800000 */
.L_x_25487:
        /* <DEDUP_REMOVED lines=11> */
.L_x_25491:
        /* <DEDUP_REMOVED lines=12> */
.L_x_25494:
[----:B------:R-:W-:-:S07]  /*64a0*/  MOV R32, R196 ;  /* 0x000000c400207202 */ /* 0x000fce0000000f00 */
.L_x_25495:
[----:B------:R-:W-:Y:S05]  /*64b0*/  BSYNC B0 ;  /* 0x0000000000007941 */ /* 0x000fea0003800000 */
.L_x_25493:
        /* <DEDUP_REMOVED lines=18> */
.L_x_25499:
[----:B------:R-:W-:Y:S05]  /*65e0*/  BSYNC B1 ;  /* 0x0000000000017941 */ /* 0x000fea0003800000 */
.L_x_25498:
        /* <DEDUP_REMOVED lines=44> */
.L_x_25497:
[----:B------:R-:W-:Y:S05]  /*68b0*/  BSYNC B0 ;  /* 0x0000000000007941 */ /* 0x000fea0003800000 */
.L_x_25496:
        /* <DEDUP_REMOVED lines=8> */
.L_x_25492:
[----:B------:R-:W0:Y:S01]  /*6940*/  LDC.64 R220, c[0x0][0x238] ;  /* 0x00008e00ffdc7b82 */ /* 0x000e220000000a00 */
[----:B------:R-:W-:Y:S01]  /*6950*/  SEL R24, RZ, 0x1000000, P5 ;  /* 0x01000000ff187807 */ /* 0x000fe20002800000 */
[----:B------:R-:W-:Y:S01]  /*6960*/  VIADD R206, R215, 0x200 ;  /* 0x00000200d7ce7836 */ /* 0x000fe20000000000 */
[----:B------:R-:W-:Y:S02]  /*6970*/  SEL R25, RZ, 0x10000, P4 ;  /* 0x00010000ff197807 */ /* 0x000fe40002000000 */
[----:B------:R-:W-:Y:S02]  /*6980*/  SEL R30, RZ, 0x100, P3 ;  /* 0x00000100ff1e7807 */ /* 0x000fe40001800000 */
[----:B------:R-:W-:Y:S01]  /*6990*/  LOP3.LUT P6, RZ, R200, 0x2, RZ, 0xc0, !PT ;  /* 0x00000002c8ff7812 */ /* 0x000fe200078cc0ff */
        /* <DEDUP_REMOVED lines=25> */
.L_x_25500:
        /* <DEDUP_REMOVED lines=15> */
.L_x_25502:
[----:B------:R-:W-:-:S07]  /*6c20*/  MOV R32, R196 ;  /* 0x000000c400207202 */ /* 0x000fce0000000f00 */
.L_x_25503:
[----:B------:R-:W-:Y:S05]  /*6c30*/  BSYNC B0 ;  /* 0x0000000000007941 */ /* 0x000fea0003800000 */
.L_x_25501:
        /* <DEDUP_REMOVED lines=16> */
.L_x_25507:
[----:B------:R-:W-:Y:S05]  /*6d40*/  BSYNC B1 ;  /* 0x0000000000017941 */ /* 0x000fea0003800000 */
.L_x_25506:
        /* <DEDUP_REMOVED lines=44> */
.L_x_25505:
[----:B------:R-:W-:Y:S05]  /*7010*/  BSYNC B0 ;  /* 0x0000000000007941 */ /* 0x000fea0003800000 */
.L_x_25504:
        /* <DEDUP_REMOVED lines=13> */
.L_x_25508:
        /* <DEDUP_REMOVED lines=12> */
.L_x_25511:
[----:B------:R-:W-:-:S07]  /*71b0*/  IMAD.MOV.U32 R21, RZ, RZ, R196 ;  /* 0x000000ffff157224 */ /* 0x000fce00078e00c4 */
.L_x_25512:
[----:B------:R-:W-:Y:S05]  /*71c0*/  BSYNC B0 ;  /* 0x0000000000007941 */ /* 0x000fea0003800000 */
.L_x_25510:
        /* <DEDUP_REMOVED lines=16> */
.L_x_25516:
[----:B------:R-:W-:Y:S05]  /*72d0*/  BSYNC B1 ;  /* 0x0000000000017941 */ /* 0x000fea0003800000 */
.L_x_25515:
        /* <DEDUP_REMOVED lines=44> */
.L_x_25514:
[----:B------:R-:W-:Y:S05]  /*75a0*/  BSYNC B0 ;  /* 0x0000000000007941 */ /* 0x000fea0003800000 */
.L_x_25513:
        /* <DEDUP_REMOVED lines=8> */
.L_x_25509:
        /* <DEDUP_REMOVED lines=12> */
.L_x_25518:
[----:B------:R-:W-:-:S07]  /*76f0*/  IMAD.MOV.U32 R24, RZ, RZ, R196 ;  /* 0x000000ffff187224 */ /* 0x000fce00078e00c4 */
.L_x_25519:
[----:B------:R-:W-:Y:S05]  /*7700*/  BSYNC B0 ;  /* 0x0000000000007941 */ /* 0x000fea0003800000 */
.L_x_25517:
        /* <DEDUP_REMOVED lines=16> */
.L_x_25523:
[----:B------:R-:W-:Y:S05]  /*7810*/  BSYNC B1 ;  /* 0x0000000000017941 */ /* 0x000fea0003800000 */
.L_x_25522:
        /* <DEDUP_REMOVED lines=44> */
.L_x_25521:
[----:B------:R-:W-:Y:S05]  /*7ae0*/  BSYNC B0 ;  /* 0x0000000000007941 */ /* 0x000fea0003800000 */
.L_x_25520:
        /* <DEDUP_REMOVED lines=11> */
.L_x_25524:
        /* <DEDUP_REMOVED lines=12> */
.L_x_25527:
[----:B------:R-:W-:-:S07]  /*7c60*/  IMAD.MOV.U32 R22, RZ, RZ, R196 ;  /* 0x000000ffff167224 */ /* 0x000fce00078e00c4 */
.L_x_25528:
[----:B------:R-:W-:Y:S05]  /*7c70*/  BSYNC B0 ;  /* 0x0000000000007941 */ /* 0x000fea0003800000 */
.L_x_25526:
        /* <DEDUP_REMOVED lines=16> */
.L_x_25532:
[----:B------:R-:W-:Y:S05]  /*7d80*/  BSYNC B1 ;  /* 0x0000000000017941 */ /* 0x000fea0003800000 */
.L_x_25531:
        /* <DEDUP_REMOVED lines=44> */
.L_x_25530:
[----:B------:R-:W-:Y:S05]  /*8050*/  BSYNC B0 ;  /* 0x0000000000007941 */ /* 0x000fea0003800000 */
.L_x_25529:
        /* <DEDUP_REMOVED lines=8> */
.L_x_25525:
        /* <DEDUP_REMOVED lines=12> */
.L_x_25534:
[----:B------:R-:W-:-:S07]  /*81a0*/  IMAD.MOV.U32 R30, RZ, RZ, R196 ;  /* 0x000000ffff1e7224 */ /* 0x000fce00078e00c4 */
.L_x_25535:
[----:B------:R-:W-:Y:S05]  /*81b0*/  BSYNC B0 ;  /* 0x0000000000007941 */ /* 0x000fea0003800000 */
.L_x_25533:
        /* <DEDUP_REMOVED lines=16> */
.L_x_25539:
[----:B------:R-:W-:Y:S05]  /*82c0*/  BSYNC B1 ;  /* 0x0000000000017941 */ /* 0x000fea0003800000 */
.L_x_25538:
        /* <DEDUP_REMOVED lines=44> */
.L_x_25537:
[----:B------:R-:W-:Y:S05]  /*8590*/  BSYNC B0 ;  /* 0x0000000000007941 */ /* 0x000fea0003800000 */
.L_x_25536:
        /* <DEDUP_REMOVED lines=11> */
.L_x_25540:
        /* <DEDUP_REMOVED lines=12> */
.L_x_25543:
[----:B------:R-:W-:-:S07]  /*8710*/  MOV R23, R196 ;  /* 0x000000c400177202 */ /* 0x000fce0000000f00 */
.L_x_25544:
[----:B------:R-:W-:Y:S05]  /*8720*/  BSYNC B0 ;  /* 0x0000000000007941 */ /* 0x000fea0003800000 */
.L_x_25542:
        /* <DEDUP_REMOVED lines=16> */
.L_x_25548:
[----:B------:R-:W-:Y:S05]  /*8830*/  BSYNC B1 ;  /* 0x0000000000017941 */ /* 0x000fea0003800000 */
.L_x_25547:
        /* <DEDUP_REMOVED lines=44> */
.L_x_25546:
[----:B------:R-:W-:Y:S05]  /*8b00*/  BSYNC B0 ;  /* 0x0000000000007941 */ /* 0x000fea0003800000 */
.L_x_25545:
        /* <DEDUP_REMOVED lines=8> */
.L_x_25541:
        /* <DEDUP_REMOVED lines=12> */
.L_x_25550:
[----:B------:R-:W-:-:S07]  /*8c50*/  MOV R26, R196 ;  /* 0x000000c4001a7202 */ /* 0x000fce0000000f00 */
.L_x_25551:
[----:B------:R-:W-:Y:S05]  /*8c60*/  BSYNC B0 ;  /* 0x0000000000007941 */ /* 0x000fea0003800000 */
.L_x_25549:
        /* <DEDUP_REMOVED lines=16> */
.L_x_25555:
[----:B------:R-:W-:Y:S05]  /*8d70*/  BSYNC B1 ;  /* 0x0000000000017941 */ /* 0x000fea0003800000 */
.L_x_25554:
        /* <DEDUP_REMOVED lines=44> */
.L_x_25553:
[----:B------:R-:W-:Y:S05]  /*9040*/  BSYNC B0 ;  /* 0x0000000000007941 */ /* 0x000fea0003800000 */
.L_x_25552:
        /* <DEDUP_REMOVED lines=11> */
.L_x_25556:
        /* <DEDUP_REMOVED lines=12> */
.L_x_25559:
[----:B------:R-:W-:-:S07]  /*91c0*/  MOV R24, R196 ;  /* 0x000000c400187202 */ /* 0x000fce0000000f00 */
.L_x_25560:
[----:B------:R-:W-:Y:S05]  /*91d0*/  BSYNC B0 ;  /* 0x0000000000007941 */ /* 0x000fea0003800000 */
.L_x_25558:
        /* <DEDUP_REMOVED lines=18> */
.L_x_25564:
[----:B------:R-:W-:Y:S05]  /*9300*/  BSYNC B1 ;  /* 0x0000000000017941 */ /* 0x000fea0003800000 */
.L_x_25563:
        /* <DEDUP_REMOVED lines=40> */
[----:B------:R-:W-:Y:S02]  /*9590*/  LOP3.LUT R19, R33, R30, R0, 0x96, !PT ;  /* 0x0000001e21137212 */ /* 0x000fe400078e9600 */
[----:B------:R-:W-:Y:S01]  /*95a0*/  MOV R196, R32 ;  /* 0x0000002000c47202 */ /* 0x000fe20000000f00 */
[----:B------:R-:W-:Y:S01]  /*95b0*/  IMAD.MOV.U32 R194, RZ, RZ, R28 ;  /* 0x000000ffffc27224 */ /* 0x000fe200078e001c */
[----:B------:R-:W-:-:S07]  /*95c0*/  LOP3.LUT R193, R29, R26, R2, 0x96, !PT ;  /* 0x0000001a1dc17212 */ /* 0x000fce00078e9602 */
.L_x_25562:
[----:B------:R-:W-:Y:S05]  /*95d0*/  BSYNC B0 ;  /* 0x0000000000007941 */ /* 0x000fea0003800000 */
.L_x_25561:
        /* <DEDUP_REMOVED lines=8> */
.L_x_25557:
        /* <DEDUP_REMOVED lines=29> */
.L_x_25565:
        /* <DEDUP_REMOVED lines=15> */
.L_x_25567:
[----:B------:R-:W-:-:S07]  /*9920*/  IMAD.MOV.U32 R36, RZ, RZ, R196 ;  /* 0x000000ffff247224 */ /* 0x000fce00078e00c4 */
.L_x_25568:
[----:B------:R-:W-:Y:S05]  /*9930*/  BSYNC B0 ;  /* 0x0000000000007941 */ /* 0x000fea0003800000 */
.L_x_25566:
        /* <DEDUP_REMOVED lines=16> */
.L_x_25572:
[----:B------:R-:W-:Y:S05]  /*9a40*/  BSYNC B1 ;  /* 0x0000000000017941 */ /* 0x000fea0003800000 */
.L_x_25571:
        /* <DEDUP_REMOVED lines=44> */
.L_x_25570:
[----:B------:R-:W-:Y:S05]  /*9d10*/  BSYNC B0 ;  /* 0x0000000000007941 */ /* 0x000fea0003800000 */
.L_x_25569:
        /* <DEDUP_REMOVED lines=13> */
.L_x_25573:
        /* <DEDUP_REMOVED lines=12> */
.L_x_25576:
[----:B------:R-:W-:-:S07]  /*9eb0*/  MOV R21, R196 ;  /* 0x000000c400157202 */ /* 0x000fce0000000f00 */
.L_x_25577:
[----:B------:R-:W-:Y:S05]  /*9ec0*/  BSYNC B0 ;  /* 0x0000000000007941 */ /* 0x000fea0003800000 */
.L_x_25575:
        /* <DEDUP_REMOVED lines=16> */
.L_x_25581:
[----:B------:R-:W-:Y:S05]  /*9fd0*/  BSYNC B1 ;  /* 0x0000000000017941 */ /* 0x000fea0003800000 */
.L_x_25580:
        /* <DEDUP_REMOVED lines=44> */
.L_x_25579:
[----:B------:R-:W-:Y:S05]  /*a2a0*/  BSYNC B0 ;  /* 0x0000000000007941 */ /* 0x000fea0003800000 */
.L_x_25578:
        /* <DEDUP_REMOVED lines=8> */
.L_x_25574:
        /* <DEDUP_REMOVED lines=12> */
.L_x_25583:
[----:B------:R-:W-:-:S07]  /*a3f0*/  IMAD.MOV.U32 R24, RZ, RZ, R196 ;  /* 0x000000ffff187224 */ /* 0x000fce00078e00c4 */
.L_x_25584:
[----:B------:R-:W-:Y:S05]  /*a400*/  BSYNC B0 ;  /* 0x0000000000007941 */ /* 0x000fea0003800000 */
.L_x_25582:
        /* <DEDUP_REMOVED lines=16> */
.L_x_25588:
[----:B------:R-:W-:Y:S05]  /*a510*/  BSYNC B1 ;  /* 0x0000000000017941 */ /* 0x000fea0003800000 */
.L_x_25587:
        /* <DEDUP_REMOVED lines=44> */
.L_x_25586:
[----:B------:R-:W-:Y:S05]  /*a7e0*/  BSYNC B0 ;  /* 0x0000000000007941 */ /* 0x000fea0003800000 */
.L_x_25585:
        /* <DEDUP_REMOVED lines=11> */
.L_x_25589:
        /* <DEDUP_REMOVED lines=12> */
.L_x_25592:
[----:B------:R-:W-:-:S07]  /*a960*/  MOV R22, R196 ;  /* 0x000000c400167202 */ /* 0x000fce0000000f00 */
.L_x_25593:
[----:B------:R-:W-:Y:S05]  /*a970*/  BSYNC B0 ;  /* 0x0000000000007941 */ /* 0x000fea0003800000 */
.L_x_25591:
        /* <DEDUP_REMOVED lines=16> */
.L_x_25597:
[----:B------:R-:W-:Y:S05]  /*aa80*/  BSYNC B1 ;  /* 0x0000000000017941 */ /* 0x000fea0003800000 */
.L_x_25596:
        /* <DEDUP_REMOVED lines=44> */
.L_x_25595:
[----:B------:R-:W-:Y:S05]  /*ad50*/  BSYNC B0 ;  /* 0x0000000000007941 */ /* 0x000fea0003800000 */
.L_x_25594:
        /* <DEDUP_REMOVED lines=8> */
.L_x_25590:
        /* <DEDUP_REMOVED lines=12> */
.L_x_25599:
[----:B------:R-:W-:-:S07]  /*aea0*/  IMAD.MOV.U32 R34, RZ, RZ, R196 ;  /* 0x000000ffff227224 */ /* 0x000fce00078e00c4 */
.L_x_25600:
[----:B------:R-:W-:Y:S05]  /*aeb0*/  BSYNC B0 ;  /* 0x0000000000007941 */ /* 0x000fea0003800000 */
.L_x_25598:
        /* <DEDUP_REMOVED lines=16> */
.L_x_25604:
[----:B------:R-:W-:Y:S05]  /*afc0*/  BSYNC B1 ;  /* 0x0000000000017941 */ /* 0x000fea0003800000 */
.L_x_25603:
        /* <DEDUP_REMOVED lines=44> */
.L_x_25602:
[----:B------:R-:W-:Y:S05]  /*b290*/  BSYNC B0 ;  /* 0x0000000000007941 */ /* 0x000fea0003800000 */
.L_x_25601:
        /* <DEDUP_REMOVED lines=11> */
.L_x_25605:
        /* <DEDUP_REMOVED lines=12> */
.L_x_25608:
[----:B------:R-:W-:-:S07]  /*b410*/  MOV R23, R196 ;  /* 0x000000c400177202 */ /* 0x000fce0000000f00 */
.L_x_25609:
[----:B------:R-:W-:Y:S05]  /*b420*/  BSYNC B0 ;  /* 0x0000000000007941 */ /* 0x000fea0003800000 */
.L_x_25607:
        /* <DEDUP_REMOVED lines=16> */
.L_x_25613:
[----:B------:R-:W-:Y:S05]  /*b530*/  BSYNC B1 ;  /* 0x0000000000017941 */ /* 0x000fea0003800000 */
.L_x_25612:
        /* <DEDUP_REMOVED lines=44> */
.L_x_25611:
[----:B------:R-:W-:Y:S05]  /*b800*/  BSYNC B0 ;  /* 0x0000000000007941 */ /* 0x000fea0003800000 */
.L_x_25610:
        /* <DEDUP_REMOVED lines=8> */
.L_x_25606:
        /* <DEDUP_REMOVED lines=12> */
.L_x_25615:
[----:B------:R-:W-:-:S07]  /*b950*/  IMAD.MOV.U32 R26, RZ, RZ, R196 ;  /* 0x000000ffff1a7224 */ /* 0x000fce00078e00c4 */
.L_x_25616:
[----:B------:R-:W-:Y:S05]  /*b960*/  BSYNC B0 ;  /* 0x0000000000007941 */ /* 0x000fea0003800000 */
.L_x_25614:
        /* <DEDUP_REMOVED lines=16> */
.L_x_25620:
[----:B------:R-:W-:Y:S05]  /*ba70*/  BSYNC B1 ;  /* 0x0000000000017941 */ /* 0x000fea0003800000 */
.L_x_25619:
        /* <DEDUP_REMOVED lines=44> */
.L_x_25618:
[----:B------:R-:W-:Y:S05]  /*bd40*/  BSYNC B0 ;  /* 0x0000000000007941 */ /* 0x000fea0003800000 */
.L_x_25617:
        /* <DEDUP_REMOVED lines=11> */
.L_x_25621:
        /* <DEDUP_REMOVED lines=12> */
.L_x_25624:
[----:B------:R-:W-:-:S07]  /*bec0*/  MOV R32, R196 ;  /* 0x000000c400207202 */ /* 0x000fce0000000f00 */
.L_x_25625:
[----:B------:R-:W-:Y:S05]  /*bed0*/  BSYNC B0 ;  /* 0x0000000000007941 */ /* 0x000fea0003800000 */
.L_x_25623:
        /* <DEDUP_REMOVED lines=18> */
.L_x_25629:
[----:B------:R-:W-:Y:S05]  /*c000*/  BSYNC B1 ;  /* 0x0000000000017941 */ /* 0x000fea0003800000 */
.L_x_25628:
        /* <DEDUP_REMOVED lines=44> */
.L_x_25627:
[----:B------:R-:W-:Y:S05]  /*c2d0*/  BSYNC B0 ;  /* 0x0000000000007941 */ /* 0x000fea0003800000 */
.L_x_25626:
        /* <DEDUP_REMOVED lines=8> */
.L_x_25622:
        /* <DEDUP_REMOVED lines=29> */
.L_x_25630:
        /* <DEDUP_REMOVED lines=15> */
.L_x_25632:
[----:B------:R-:W-:-:S07]  /*c620*/  IMAD.MOV.U32 R190, RZ, RZ, R196 ;  /* 0x000000ffffbe7224 */ /* 0x000fce00078e00c4 */
.L_x_25633:
[----:B------:R-:W-:Y:S05]  /*c630*/  BSYNC B0 ;  /* 0x0000000000007941 */ /* 0x000fea0003800000 */
.L_x_25631:
        /* <DEDUP_REMOVED lines=16> */
.L_x_25637:
[----:B------:R-:W-:Y:S05]  /*c740*/  BSYNC B1 ;  /* 0x0000000000017941 */ /* 0x000fea0003800000 */
.L_x_25636:
        /* <DEDUP_REMOVED lines=44> */
.L_x_25635:
[----:B------:R-:W-:Y:S05]  /*ca10*/  BSYNC B0 ;  /* 0x0000000000007941 */ /* 0x000fea0003800000 */
.L_x_25634:
        /* <DEDUP_REMOVED lines=13> */
.L_x_25638:
        /* <DEDUP_REMOVED lines=12> */
.L_x_25641:
[----:B------:R-:W-:-:S07]  /*cbb0*/  MOV R21, R196 ;  /* 0x000000c400157202 */ /* 0x000fce0000000f00 */
.L_x_25642:
[----:B------:R-:W-:Y:S05]  /*cbc0*/  BSYNC B0 ;  /* 0x0000000000007941 */ /* 0x000fea0003800000 */
.L_x_25640:
        /* <DEDUP_REMOVED lines=16> */
.L_x_25646:
[----:B------:R-:W-:Y:S05]  /*ccd0*/  BSYNC B1 ;  /* 0x0000000000017941 */ /* 0x000fea0003800000 */
.L_x_25645:
        /* <DEDUP_REMOVED lines=44> */
.L_x_25644:
[----:B------:R-:W-:Y:S05]  /*cfa0*/  BSYNC B0 ;  /* 0x0000000000007941 */ /* 0x000fea0003800000 */
.L_x_25643:
        /* <DEDUP_REMOVED lines=8> */
.L_x_25639:
        /* <DEDUP_REMOVED lines=12> */
.L_x_25648:
[----:B------:R-:W-:-:S07]  /*d0f0*/  IMAD.MOV.U32 R24, RZ, RZ, R196 ;  /* 0x000000ffff187224 */ /* 0x000fce00078e00c4 */
.L_x_25649:
[----:B------:R-:W-:Y:S05]  /*d100*/  BSYNC B0 ;  /* 0x0000000000007941 */ /* 0x000fea0003800000 */
.L_x_25647:
        /* <DEDUP_REMOVED lines=16> */
.L_x_25653:
[----:B------:R-:W-:Y:S05]  /*d210*/  BSYNC B1 ;  /* 0x0000000000017941 */ /* 0x000fea0003800000 */
.L_x_25652:
        /* <DEDUP_REMOVED lines=44> */
.L_x_25651:
[----:B------:R-:W-:Y:S05]  /*d4e0*/  BSYNC B0 ;  /* 0x0000000000007941 */ /* 0x000fea0003800000 */
.L_x_25650:
        /* <DEDUP_REMOVED lines=11> */
.L_x_25654:
        /* <DEDUP_REMOVED lines=12> */
.L_x_25657:
[----:B------:R-:W-:-:S07]  /*d660*/  MOV R22, R196 ;  /* 0x000000c400167202 */ /* 0x000fce0000000f00 */
.L_x_25658:
[----:B------:R-:W-:Y:S05]  /*d670*/  BSYNC B0 ;  /* 0x0000000000007941 */ /* 0x000fea0003800000 */
.L_x_25656:
        /* <DEDUP_REMOVED lines=16> */
.L_x_25662:
[----:B------:R-:W-:Y:S05]  /*d780*/  BSYNC B1 ;  /* 0x0000000000017941 */ /* 0x000fea0003800000 */
.L_x_25661:
        /* <DEDUP_REMOVED lines=44> */
.L_x_25660:
[----:B------:R-:W-:Y:S05]  /*da50*/  BSYNC B0 ;  /* 0x0000000000007941 */ /* 0x000fea0003800000 */
.L_x_25659:
        /* <DEDUP_REMOVED lines=8> */
.L_x_25655:
        /* <DEDUP_REMOVED lines=12> */
.L_x_25664:
[----:B------:R-:W-:-:S07]  /*dba0*/  IMAD.MOV.U32 R190, RZ, RZ, R196 ;  /* 0x000000ffffbe7224 */ /* 0x000fce00078e00c4 */
.L_x_25665:
[----:B------:R-:W-:Y:S05]  /*dbb0*/  BSYNC B0 ;  /* 0x0000000000007941 */ /* 0x000fea0003800000 */
.L_x_25663:
        /* <DEDUP_REMOVED lines=16> */
.L_x_25669:
[----:B------:R-:W-:Y:S05]  /*dcc0*/  BSYNC B1 ;  /* 0x0000000000017941 */ /* 0x000fea0003800000 */
.L_x_25668:
        /* <DEDUP_REMOVED lines=44> */
.L_x_25667:
[----:B------:R-:W-:Y:S05]  /*df90*/  BSYNC B0 ;  /* 0x0000000000007941 */ /* 0x000fea0003800000 */
.L_x_25666:
        /* <DEDUP_REMOVED lines=11> */
.L_x_25670:
        /* <DEDUP_REMOVED lines=12> */
.L_x_25673:
[----:B------:R-:W-:-:S07]  /*e110*/  MOV R23, R196 ;  /* 0x000000c400177202 */ /* 0x000fce0000000f00 */
.L_x_25674:
[----:B------:R-:W-:Y:S05]  /*e120*/  BSYNC B0 ;  /* 0x0000000000007941 */ /* 0x000fea0003800000 */
.L_x_25672:
        /* <DEDUP_REMOVED lines=16> */
.L_x_25678:
[----:B------:R-:W-:Y:S05]  /*e230*/  BSYNC B1 ;  /* 0x0000000000017941 */ /* 0x000fea0003800000 */
.L_x_25677:
        /* <DEDUP_REMOVED lines=44> */
.L_x_25676:
[----:B------:R-:W-:Y:S05]  /*e500*/  BSYNC B0 ;  /* 0x0000000000007941 */ /* 0x000fea0003800000 */
.L_x_25675:
        /* <DEDUP_REMOVED lines=8> */
.L_x_25671:
        /* <DEDUP_REMOVED lines=12> */
.L_x_25680:
[----:B------:R-:W-:-:S07]  /*e650*/  IMAD.MOV.U32 R26, RZ, RZ, R196 ;  /* 0x000000ffff1a7224 */ /* 0x000fce00078e00c4 */
.L_x_25681:
[----:B------:R-:W-:Y:S05]  /*e660*/  BSYNC B0 ;  /* 0x0000000000007941 */ /* 0x000fea0003800000 */
.L_x_25679:
        /* <DEDUP_REMOVED lines=16> */
.L_x_25685:
[----:B------:R-:W-:Y:S05]  /*e770*/  BSYNC B1 ;  /* 0x0000000000017941 */ /* 0x000fea0003800000 */
.L_x_25684:
        /* <DEDUP_REMOVED lines=44> */
.L_x_25683:
[----:B------:R-:W-:Y:S05]  /*ea40*/  BSYNC B0 ;  /* 0x0000000000007941 */ /* 0x000fea0003800000 */
.L_x_25682:
        /* <DEDUP_REMOVED lines=11> */
.L_x_25686:
        /* <DEDUP_REMOVED lines=12> */
.L_x_25689:
[----:B------:R-:W-:-:S07]  /*ebc0*/  MOV R192, R196 ;  /* 0x000000c400c07202 */ /* 0x000fce0000000f00 */
.L_x_25690:
[----:B------:R-:W-:Y:S05]  /*ebd0*/  BSYNC B0 ;  /* 0x0000000000007941 */ /* 0x000fea0003800000 */
.L_x_25688:
        /* <DEDUP_REMOVED lines=18> */
.L_x_25694:
[----:B------:R-:W-:Y:S05]  /*ed00*/  BSYNC B1 ;  /* 0x0000000000017941 */ /* 0x000fea0003800000 */
.L_x_25693:
        /* <DEDUP_REMOVED lines=44> */
.L_x_25692:
[----:B------:R-:W-:Y:S05]  /*efd0*/  BSYNC B0 ;  /* 0x0000000000007941 */ /* 0x000fea0003800000 */
.L_x_25691:
        /* <DEDUP_REMOVED lines=8> */
.L_x_25687:
        /* <DEDUP_REMOVED lines=29> */
.L_x_25695:
        /* <DEDUP_REMOVED lines=15> */
.L_x_25697:
[----:B------:R-:W-:-:S07]  /*f320*/  IMAD.MOV.U32 R207, RZ, RZ, R196 ;  /* 0x000000ffffcf7224 */ /* 0x000fce00078e00c4 */
.L_x_25698:
[----:B------:R-:W-:Y:S05]  /*f330*/  BSYNC B0 ;  /* 0x0000000000007941 */ /* 0x000fea0003800000 */
.L_x_25696:
        /* <DEDUP_REMOVED lines=16> */
.L_x_25702:
[----:B------:R-:W-:Y:S05]  /*f440*/  BSYNC B1 ;  /* 0x0000000000017941 */ /* 0x000fea0003800000 */
.L_x_25701:
        /* <DEDUP_REMOVED lines=44> */
.L_x_25700:
[----:B------:R-:W-:Y:S05]  /*f710*/  BSYNC B0 ;  /* 0x0000000000007941 */ /* 0x000fea0003800000 */
.L_x_25699:
        /* <DEDUP_REMOVED lines=13> */
.L_x_25703:
        /* <DEDUP_REMOVED lines=12> */
.L_x_25706:
[----:B------:R-:W-:-:S07]  /*f8b0*/  MOV R21, R196 ;  /* 0x000000c400157202 */ /* 0x000fce0000000f00 */
.L_x_25707:
[----:B------:R-:W-:Y:S05]  /*f8c0*/  BSYNC B0 ;  /* 0x0000000000007941 */ /* 0x000fea0003800000 */
.L_x_25705:
        /* <DEDUP_REMOVED lines=16> */
.L_x_25711:
[----:B------:R-:W-:Y:S05]  /*f9d0*/  BSYNC B1 ;  /* 0x0000000000017941 */ /* 0x000fea0003800000 */
.L_x_25710:
        /* <DEDUP_REMOVED lines=44> */
.L_x_25709:
[----:B------:R-:W-:Y:S05]  /*fca0*/  BSYNC B0 ;  /* 0x0000000000007941 */ /* 0x000fea0003800000 */
.L_x_25708:
        /* <DEDUP_REMOVED lines=8> */
.L_x_25704:
        /* <DEDUP_REMOVED lines=12> */
.L_x_25713:
[----:B------:R-:W-:-:S07]  /*fdf0*/  IMAD.MOV.U32 R24, RZ, RZ, R196 ;  /* 0x000000ffff187224 */ /* 0x000fce00078e00c4 */
.L_x_25714:
[----:B------:R-:W-:Y:S05]  /*fe00*/  BSYNC B0 ;  /* 0x0000000000007941 */ /* 0x000fea0003800000 */
.L_x_25712:
        /* <DEDUP_REMOVED lines=16> */
.L_x_25718:
[----:B------:R-:W-:Y:S05]  /*ff10*/  BSYNC B1 ;  /* 0x0000000000017941 */ /* 0x000fea0003800000 */
.L_x_25717:
        /* <DEDUP_REMOVED lines=44> */
.L_x_25716:
[----:B------:R-:W-:Y:S05]  /*101e0*/  BSYNC B0 ;  /* 0x0000000000007941 */ /* 0x000fea0003800000 */
.L_x_25715:
        /* <DEDUP_REMOVED lines=11> */
.L_x_25719:
        /* <DEDUP_REMOVED lines=12> */
.L_x_25722:
[----:B------:R-:W-:-:S07]  /*10360*/  MOV R22, R196 ;  /* 0x000000c400167202 */ /* 0x000fce0000000f00 */
.L_x_25723:
[----:B------:R-:W-:Y:S05]  /*10370*/  BSYNC B0 ;  /* 0x0000000000007941 */ /* 0x000fea0003800000 */
.L_x_25721:
        /* <DEDUP_REMOVED lines=16> */
.L_x_25727:
[----:B------:R-:W-:Y:S05]  /*10480*/  BSYNC B1 ;  /* 0x0000000000017941 */ /* 0x000fea0003800000 */
.L_x_25726:
        /* <DEDUP_REMOVED lines=44> */
.L_x_25725:
[----:B------:R-:W-:Y:S05]  /*10750*/  BSYNC B0 ;  /* 0x0000000000007941 */ /* 0x000fea0003800000 */
.L_x_25724:
        /* <DEDUP_REMOVED lines=8> */
.L_x_25720:
        /* <DEDUP_REMOVED lines=12> */
.L_x_25729:
[----:B------:R-:W-:-:S07]  /*108a0*/  IMAD.MOV.U32 R202, RZ, RZ, R196 ;  /* 0x000000ffffca7224 */ /* 0x000fce00078e00c4 */
.L_x_25730:
[----:B------:R-:W-:Y:S05]  /*108b0*/  BSYNC B0 ;  /* 0x0000000000007941 */ /* 0x000fea0003800000 */
.L_x_25728:
        /* <DEDUP_REMOVED lines=16> */
.L_x_25734:
[----:B------:R-:W-:Y:S05]  /*109c0*/  BSYNC B1 ;  /* 0x0000000000017941 */ /* 0x000fea0003800000 */
.L_x_25733:
        /* <DEDUP_REMOVED lines=44> */
.L_x_25732:
[----:B------:R-:W-:Y:S05]  /*10c90*/  BSYNC B0 ;  /* 0x0000000000007941 */ /* 0x000fea0003800000 */
.L_x_25731:
        /* <DEDUP_REMOVED lines=11> */
.L_x_25735:
        /* <DEDUP_REMOVED lines=12> */
.L_x_25738:
[----:B------:R-:W-:-:S07]  /*10e10*/  MOV R23, R196 ;  /* 0x000000c400177202 */ /* 0x000fce0000000f00 */
.L_x_25739:
[----:B------:R-:W-:Y:S05]  /*10e20*/  BSYNC B0 ;  /* 0x0000000000007941 */ /* 0x000fea0003800000 */
.L_x_25737:
        /* <DEDUP_REMOVED lines=16> */
.L_x_25743:
[----:B------:R-:W-:Y:S05]  /*10f30*/  BSYNC B1 ;  /* 0x0000000000017941 */ /* 0x000fea0003800000 */
.L_x_25742:
        /* <DEDUP_REMOVED lines=44> */
.L_x_25741:
[----:B------:R-:W-:Y:S05]  /*11200*/  BSYNC B0 ;  /* 0x0000000000007941 */ /* 0x000fea0003800000 */
.L_x_25740:
        /* <DEDUP_REMOVED lines=8> */
.L_x_25736:
        /* <DEDUP_REMOVED lines=12> */
.L_x_25745:
[----:B------:R-:W-:-:S07]  /*11350*/  IMAD.MOV.U32 R26, RZ, RZ, R196 ;  /* 0x000000ffff1a7224 */ /* 0x000fce00078e00c4 */
.L_x_25746:
[----:B------:R-:W-:Y:S05]  /*11360*/  BSYNC B0 ;  /* 0x0000000000007941 */ /* 0x000fea0003800000 */
.L_x_25744:
        /* <DEDUP_REMOVED lines=16> */
.L_x_25750:
[----:B------:R-:W-:Y:S05]  /*11470*/  BSYNC B1 ;  /* 0x0000000000017941 */ /* 0x000fea0003800000 */
.L_x_25749:
        /* <DEDUP_REMOVED lines=44> */
.L_x_25748:
[----:B------:R-:W-:Y:S05]  /*11740*/  BSYNC B0 ;  /* 0x0000000000007941 */ /* 0x000fea0003800000 */
.L_x_25747:
        /* <DEDUP_REMOVED lines=11> */
.L_x_25751:
        /* <DEDUP_REMOVED lines=12> */
.L_x_25754:
[----:B------:R-:W-:-:S07]  /*118c0*/  MOV R202, R196 ;  /* 0x000000c400ca7202 */ /* 0x000fce0000000f00 */
.L_x_25755:
[----:B------:R-:W-:Y:S05]  /*118d0*/  BSYNC B0 ;  /* 0x0000000000007941 */ /* 0x000fea0003800000 */
.L_x_25753:
        /* <DEDUP_REMOVED lines=18> */
.L_x_25759:
[----:B------:R-:W-:Y:S05]  /*11a00*/  BSYNC B1 ;  /* 0x0000000000017941 */ /* 0x000fea0003800000 */
.L_x_25758:
        /* <DEDUP_REMOVED lines=44> */
.L_x_25757:
[----:B------:R-:W-:Y:S05]  /*11cd0*/  BSYNC B0 ;  /* 0x0000000000007941 */ /* 0x000fea0003800000 */
.L_x_25756:
        /* <DEDUP_REMOVED lines=8> */
.L_x_25752:
        /* <DEDUP_REMOVED lines=8> */
[----:B------:R-:W-:Y:S01]  /*11de0*/  IADD3 R190, R202, R190, R191 ;  /* 0x000000becabe7210 */ /* 0x000fe20007ffe0bf */
[----:B------:R-:W-:Y:S01]  /*11df0*/  VIADD R210, R215, 0x600 ;  /* 0x00000600d7d27836 */ /* 0x000fe20000000000 */
        /* <DEDUP_REMOVED lines=19> */
.L_x_25760:
        /* <DEDUP_REMOVED lines=15> */
.L_x_25762:
[----:B------:R-:W-:-:S07]  /*12020*/  IMAD.MOV.U32 R202, RZ, RZ, R196 ;  /* 0x000000ffffca7224 */ /* 0x000fce00078e00c4 */
.L_x_25763:
[----:B------:R-:W-:Y:S05]  /*12030*/  BSYNC B0 ;  /* 0x0000000000007941 */ /* 0x000fea0003800000 */
.L_x_25761:
        /* <DEDUP_REMOVED lines=16> */
.L_x_25767:
[----:B------:R-:W-:Y:S05]  /*12140*/  BSYNC B1 ;  /* 0x0000000000017941 */ /* 0x000fea0003800000 */
.L_x_25766:
        /* <DEDUP_REMOVED lines=44> */
.L_x_25765:
[----:B------:R-:W-:Y:S05]  /*12410*/  BSYNC B0 ;  /* 0x0000000000007941 */ /* 0x000fea0003800000 */
.L_x_25764:
        /* <DEDUP_REMOVED lines=13> */
.L_x_25768:
        /* <DEDUP_REMOVED lines=12> */
.L_x_25771:
[----:B------:R-:W-:-:S07]  /*125b0*/  MOV R21, R196 ;  /* 0x000000c400157202 */ /* 0x000fce0000000f00 */
.L_x_25772:
[----:B------:R-:W-:Y:S05]  /*125c0*/  BSYNC B0 ;  /* 0x0000000000007941 */ /* 0x000fea0003800000 */
.L_x_25770:
        /* <DEDUP_REMOVED lines=16> */
.L_x_25776:
[----:B------:R-:W-:Y:S05]  /*126d0*/  BSYNC B1 ;  /* 0x0000000000017941 */ /* 0x000fea0003800000 */
.L_x_25775:
        /* <DEDUP_REMOVED lines=44> */
.L_x_25774:
[----:B------:R-:W-:Y:S05]  /*129a0*/  BSYNC B0 ;  /* 0x0000000000007941 */ /* 0x000fea0003800000 */
.L_x_25773:
        /* <DEDUP_REMOVED lines=8> */
.L_x_25769:
        /* <DEDUP_REMOVED lines=12> */
.L_x_25778:
[----:B------:R-:W-:-:S07]  /*12af0*/  IMAD.MOV.U32 R202, RZ, RZ, R196 ;  /* 0x000000ffffca7224 */ /* 0x000fce00078e00c4 */
.L_x_25779:
[----:B------:R-:W-:Y:S05]  /*12b00*/  BSYNC B0 ;  /* 0x0000000000007941 */ /* 0x000fea0003800000 */
.L_x_25777:
        /* <DEDUP_REMOVED lines=16> */
.L_x_25783:
[----:B------:R-:W-:Y:S05]  /*12c10*/  BSYNC B1 ;  /* 0x0000000000017941 */ /* 0x000fea0003800000 */
.L_x_25782:
        /* <DEDUP_REMOVED lines=44> */
.L_x_25781:
[----:B------:R-:W-:Y:S05]  /*12ee0*/  BSYNC B0 ;  /* 0x0000000000007941 */ /* 0x000fea0003800000 */
.L_x_25780:
        /* <DEDUP_REMOVED lines=11> */
.L_x_25784:
        /* <DEDUP_REMOVED lines=12> */
.L_x_25787:
[----:B------:R-:W-:-:S07]  /*13060*/  MOV R22, R196 ;  /* 0x000000c400167202 */ /* 0x000fce0000000f00 */
.L_x_25788:
[----:B------:R-:W-:Y:S05]  /*13070*/  BSYNC B0 ;  /* 0x0000000000007941 */ /* 0x000fea0003800000 */
.L_x_25786:
        /* <DEDUP_REMOVED lines=16> */
.L_x_25792:
[----:B------:R-:W-:Y:S05]  /*13180*/  BSYNC B1 ;  /* 0x0000000000017941 */ /* 0x000fea0003800000 */
.L_x_25791:
        /* <DEDUP_REMOVED lines=44> */
.L_x_25790:
[----:B------:R-:W-:Y:S05]  /*13450*/  BSYNC B0 ;  /* 0x0000000000007941 */ /* 0x000fea0003800000 */
.L_x_25789:
        /* <DEDUP_REMOVED lines=8> */
.L_x_25785:
        /* <DEDUP_REMOVED lines=12> */
.L_x_25794:
[----:B------:R-:W-:-:S07]  /*135a0*/  IMAD.MOV.U32 R202, RZ, RZ, R196 ;  /* 0x000000ffffca7224 */ /* 0x000fce00078e00c4 */
.L_x_25795:
[----:B------:R-:W-:Y:S05]  /*135b0*/  BSYNC B0 ;  /* 0x0000000000007941 */ /* 0x000fea0003800000 */
.L_x_25793:
        /* <DEDUP_REMOVED lines=16> */
.L_x_25799:
[----:B------:R-:W-:Y:S05]  /*136c0*/  BSYNC B1 ;  /* 0x0000000000017941 */ /* 0x000fea0003800000 */
.L_x_25798:
        /* <DEDUP_REMOVED lines=44> */
.L_x_25797:
[----:B------:R-:W-:Y:S05]  /*13990*/  BSYNC B0 ;  /* 0x0000000000007941 */ /* 0x000fea0003800000 */
.L_x_25796:
        /* <DEDUP_REMOVED lines=11> */
.L_x_25800:
        /* <DEDUP_REMOVED lines=12> */
.L_x_25803:
[----:B------:R-:W-:-:S07]  /*13b10*/  MOV R23, R196 ;  /* 0x000000c400177202 */ /* 0x000fce0000000f00 */
.L_x_25804:
[----:B------:R-:W-:Y:S05]  /*13b20*/  BSYNC B0 ;  /* 0x0000000000007941 */ /* 0x000fea0003800000 */
.L_x_25802:
        /* <DEDUP_REMOVED lines=16> */
.L_x_25808:
[----:B------:R-:W-:Y:S05]  /*13c30*/  BSYNC B1 ;  /* 0x0000000000017941 */ /* 0x000fea0003800000 */
.L_x_25807:
        /* <DEDUP_REMOVED lines=44> */
.L_x_25806:
[----:B------:R-:W-:Y:S05]  /*13f00*/  BSYNC B0 ;  /* 0x0000000000007941 */ /* 0x000fea0003800000 */
.L_x_25805:
        /* <DEDUP_REMOVED lines=8> */
.L_x_25801:
        /* <DEDUP_REMOVED lines=12> */
.L_x_25810:
[----:B------:R-:W-:-:S07]  /*14050*/  IMAD.MOV.U32 R202, RZ, RZ, R196 ;  /* 0x000000ffffca7224 */ /* 0x000fce00078e00c4 */
.L_x_25811:
[----:B------:R-:W-:Y:S05]  /*14060*/  BSYNC B0 ;  /* 0x0000000000007941 */ /* 0x000fea0003800000 */
.L_x_25809:
        /* <DEDUP_REMOVED lines=16> */
.L_x_25815:
[----:B------:R-:W-:Y:S05]  /*14170*/  BSYNC B1 ;  /* 0x0000000000017941 */ /* 0x000fea0003800000 */
.L_x_25814:
        /* <DEDUP_REMOVED lines=44> */
.L_x_25813:
[----:B------:R-:W-:Y:S05]  /*14440*/  BSYNC B0 ;  /* 0x0000000000007941 */ /* 0x000fea0003800000 */
.L_x_25812:
        /* <DEDUP_REMOVED lines=11> */
.L_x_25816:
        /* <DEDUP_REMOVED lines=12> */
.L_x_25819:
[----:B------:R-:W-:-:S07]  /*145c0*/  MOV R202, R196 ;  /* 0x000000c400ca7202 */ /* 0x000fce0000000f00 */
.L_x_25820:
[----:B------:R-:W-:Y:S05]  /*145d0*/  BSYNC B0 ;  /* 0x0000000000007941 */ /* 0x000fea0003800000 */
.L_x_25818:
        /* <DEDUP_REMOVED lines=18> */
.L_x_25824:
[----:B------:R-:W-:Y:S05]  /*14700*/  BSYNC B1 ;  /* 0x0000000000017941 */ /* 0x000fea0003800000 */
.L_x_25823:
        /* <DEDUP_REMOVED lines=44> */
.L_x_25822:
[----:B------:R-:W-:Y:S05]  /*149d0*/  BSYNC B0 ;  /* 0x0000000000007941 */ /* 0x000fea0003800000 */
.L_x_25821:
        /* <DEDUP_REMOVED lines=8> */
.L_x_25817:
        /* <DEDUP_REMOVED lines=11> */
[----:B------:R-:W2:Y:S02]  /*14b10*/  @P1 LDC.64 R190, c[0x0][0x230] ;  /* 0x00008c00ffbe1b82 */ /* 0x000ea40000000a00 */
[----:B------:R-:W-:Y:S01]  /*14b20*/  IMAD.WIDE.U32 R188, R207, 0x10, R188 ;  /* 0x00000010cfbc7825 */ /* 0x000fe200078e00bc */
[----:B------:R-:W-:-:S05]  /*14b30*/  IADD3 R223, R202, R223, RZ ;  /* 0x000000dfcadf7210 */ /* 0x000fca0007ffe0ff */
        /* <DEDUP_REMOVED lines=15> */
.L_x_25825:
        /* <DEDUP_REMOVED lines=15> */
.L_x_25827:
[----:B------:R-:W-:-:S07]  /*14d20*/  IMAD.MOV.U32 R202, RZ, RZ, R196 ;  /* 0x000000ffffca7224 */ /* 0x000fce00078e00c4 */
.L_x_25828:
[----:B------:R-:W-:Y:S05]  /*14d30*/  BSYNC B0 ;  /* 0x0000000000007941 */ /* 0x000fea0003800000 */
.L_x_25826:
        /* <DEDUP_REMOVED lines=16> */
.L_x_25832:
[----:B------:R-:W-:Y:S05]  /*14e40*/  BSYNC B1 ;  /* 0x0000000000017941 */ /* 0x000fea0003800000 */
.L_x_25831:
        /* <DEDUP_REMOVED lines=44> */
.L_x_25830:
[----:B------:R-:W-:Y:S05]  /*15110*/  BSYNC B0 ;  /* 0x0000000000007941 */ /* 0x000fea0003800000 */
.L_x_25829:
        /* <DEDUP_REMOVED lines=13> */
.L_x_25833:
        /* <DEDUP_REMOVED lines=12> */
.L_x_25836:
[----:B------:R-:W-:-:S07]  /*152b0*/  MOV R21, R196 ;  /* 0x000000c400157202 */ /* 0x000fce0000000f00 */
.L_x_25837:
[----:B------:R-:W-:Y:S05]  /*152c0*/  BSYNC B0 ;  /* 0x0000000000007941 */ /* 0x000fea0003800000 */
.L_x_25835:
        /* <DEDUP_REMOVED lines=16> */
.L_x_25841:
[----:B------:R-:W-:Y:S05]  /*153d0*/  BSYNC B1 ;  /* 0x0000000000017941 */ /* 0x000fea0003800000 */
.L_x_25840:
        /* <DEDUP_REMOVED lines=44> */
.L_x_25839:
[----:B------:R-:W-:Y:S05]  /*156a0*/  BSYNC B0 ;  /* 0x0000000000007941 */ /* 0x000fea0003800000 */
.L_x_25838:
        /* <DEDUP_REMOVED lines=8> */
.L_x_25834:
        /* <DEDUP_REMOVED lines=12> */
.L_x_25843:
[----:B------:R-:W-:-:S07]  /*157f0*/  IMAD.MOV.U32 R202, RZ, RZ, R196 ;  /* 0x000000ffffca7224 */ /* 0x000fce00078e00c4 */
.L_x_25844:
[----:B------:R-:W-:Y:S05]  /*15800*/  BSYNC B0 ;  /* 0x0000000000007941 */ /* 0x000fea0003800000 */
.L_x_25842:
        /* <DEDUP_REMOVED lines=16> */
.L_x_25848:
[----:B------:R-:W-:Y:S05]  /*15910*/  BSYNC B1 ;  /* 0x0000000000017941 */ /* 0x000fea0003800000 */
.L_x_25847:
        /* <DEDUP_REMOVED lines=44> */
.L_x_25846:
[----:B------:R-:W-:Y:S05]  /*15be0*/  BSYNC B0 ;  /* 0x0000000000007941 */ /* 0x000fea0003800000 */
.L_x_25845:
        /* <DEDUP_REMOVED lines=11> */
.L_x_25849:
        /* <DEDUP_REMOVED lines=12> */
.L_x_25852:
[----:B------:R-:W-:-:S07]  /*15d60*/  MOV R22, R196 ;  /* 0x000000c400167202 */ /* 0x000fce0000000f00 */
.L_x_25853:
[----:B------:R-:W-:Y:S05]  /*15d70*/  BSYNC B0 ;  /* 0x0000000000007941 */ /* 0x000fea0003800000 */
.L_x_25851:
        /* <DEDUP_REMOVED lines=16> */
.L_x_25857:
[----:B------:R-:W-:Y:S05]  /*15e80*/  BSYNC B1 ;  /* 0x0000000000017941 */ /* 0x000fea0003800000 */
.L_x_25856:
        /* <DEDUP_REMOVED lines=44> */
.L_x_25855:
[----:B------:R-:W-:Y:S05]  /*16150*/  BSYNC B0 ;  /* 0x0000000000007941 */ /* 0x000fea0003800000 */
.L_x_25854:
        /* <DEDUP_REMOVED lines=8> */
.L_x_25850:
        /* <DEDUP_REMOVED lines=12> */
.L_x_25859:
[----:B------:R-:W-:-:S07]  /*162a0*/  IMAD.MOV.U32 R202, RZ, RZ, R196 ;  /* 0x000000ffffca7224 */ /* 0x000fce00078e00c4 */
.L_x_25860:
[----:B------:R-:W-:Y:S05]  /*162b0*/  BSYNC B0 ;  /* 0x0000000000007941 */ /* 0x000fea0003800000 */
.L_x_25858:
        /* <DEDUP_REMOVED lines=16> */
.L_x_25864:
[----:B------:R-:W-:Y:S05]  /*163c0*/  BSYNC B1 ;  /* 0x0000000000017941 */ /* 0x000fea0003800000 */
.L_x_25863:
        /* <DEDUP_REMOVED lines=44> */
.L_x_25862:
[----:B------:R-:W-:Y:S05]  /*16690*/  BSYNC B0 ;  /* 0x0000000000007941 */ /* 0x000fea0003800000 */
.L_x_25861:
        /* <DEDUP_REMOVED lines=11> */
.L_x_25865:
        /* <DEDUP_REMOVED lines=12> */
.L_x_25868:
[----:B------:R-:W-:-:S07]  /*16810*/  MOV R23, R196 ;  /* 0x000000c400177202 */ /* 0x000fce0000000f00 */
.L_x_25869:
[----:B------:R-:W-:Y:S05]  /*16820*/  BSYNC B0 ;  /* 0x0000000000007941 */ /* 0x000fea0003800000 */
.L_x_25867:
        /* <DEDUP_REMOVED lines=16> */
.L_x_25873:
[----:B------:R-:W-:Y:S05]  /*16930*/  BSYNC B1 ;  /* 0x0000000000017941 */ /* 0x000fea0003800000 */
.L_x_25872:
        /* <DEDUP_REMOVED lines=44> */
.L_x_25871:
[----:B------:R-:W-:Y:S05]  /*16c00*/  BSYNC B0 ;  /* 0x0000000000007941 */ /* 0x000fea0003800000 */
.L_x_25870:
        /* <DEDUP_REMOVED lines=8> */
.L_x_25866:
        /* <DEDUP_REMOVED lines=12> */
.L_x_25875:
[----:B------:R-:W-:-:S07]  /*16d50*/  IMAD.MOV.U32 R202, RZ, RZ, R196 ;  /* 0x000000ffffca7224 */ /* 0x000fce00078e00c4 */
.L_x_25876:
[----:B------:R-:W-:Y:S05]  /*16d60*/  BSYNC B0 ;  /* 0x0000000000007941 */ /* 0x000fea0003800000 */
.L_x_25874:
        /* <DEDUP_REMOVED lines=16> */
.L_x_25880:
[----:B------:R-:W-:Y:S05]  /*16e70*/  BSYNC B1 ;  /* 0x0000000000017941 */ /* 0x000fea0003800000 */
.L_x_25879:
        /* <DEDUP_REMOVED lines=44> */
.L_x_25878:
[----:B------:R-:W-:Y:S05]  /*17140*/  BSYNC B0 ;  /* 0x0000000000007941 */ /* 0x000fea0003800000 */
.L_x_25877:
        /* <DEDUP_REMOVED lines=11> */
.L_x_25881:
        /* <DEDUP_REMOVED lines=12> */
.L_x_25884:
[----:B------:R-:W-:-:S07]  /*172c0*/  MOV R219, R196 ;  /* 0x000000c400db7202 */ /* 0x000fce0000000f00 */
.L_x_25885:
[----:B------:R-:W-:Y:S05]  /*172d0*/  BSYNC B0 ;  /* 0x0000000000007941 */ /* 0x000fea0003800000 */
.L_x_25883:
        /* <DEDUP_REMOVED lines=16> */
.L_x_25889:
[----:B------:R-:W-:Y:S05]  /*173e0*/  BSYNC B1 ;  /* 0x0000000000017941 */ /* 0x000fea0003800000 */
.L_x_25888:
        /* <DEDUP_REMOVED lines=44> */
.L_x_25887:
[----:B------:R-:W-:Y:S05]  /*176b0*/  BSYNC B0 ;  /* 0x0000000000007941 */ /* 0x000fea0003800000 */
.L_x_25886:
        /* <DEDUP_REMOVED lines=8> */
.L_x_25882:
[----:B------:R-:W-:Y:S01]  /*17740*/  FADD.FTZ R212, RZ, R48 ;  /* 0x00000030ffd47221 */ /* 0x000fe20000010000 */
[----:B------:R-:W-:Y:S01]  /*17750*/  LOP3.LUT P1, RZ, R200, 0x1, RZ, 0xc0, !PT ;  /* 0x00000001c8ff7812 */ /* 0x000fe2000782c0ff */
[----:B------:R-:W-:Y:S01]  /*17760*/  IMAD.WIDE.U32 R220, R207, 0x10, R220 ;  /* 0x00000010cfdc7825 */ /* 0x000fe200078e00dc */
[----:B------:R-:W-:-:S03]  /*17770*/  LOP3.LUT P2, RZ, R216, 0x1f, RZ, 0xc0, !PT ;  /* 0x0000001fd8ff7812 */ /* 0x000fc6000784c0ff */
[----:B------:R-:W-:Y:S01]  /*17780*/  FADD.FTZ R213, R212, R49 ;  /* 0x00000031d4d57221 */ /* 0x000fe20000010000 */
[----:B------:R-:W-:Y:S01]  /*17790*/  SEL R219, RZ, 0x1, P1 ;  /* 0x00000001ffdb7807 */ /* 0x000fe20000800000 */
[----:B------:R-:W-:Y:S01]  /*177a0*/  IMAD.WIDE.U32 R208, R207, 0x4, R208 ;  /* 0x00000004cfd07825 */ /* 0x000fe200078e00d0 */
[----:B------:R0:W-:Y:S03]  /*177b0*/  STG.E.128 desc[UR4][R220.64], R188 ;  /* 0x000000bcdc007986 */ /* 0x0001e6000c101d04 */
[----:B------:R-:W-:Y:S01]  /*177c0*/  FADD.FTZ R212, R213, R50 ;  /* 0x00000032d5d47221 */ /* 0x000fe20000010000 */
[----:B------:R-:W-:-:S03]  /*177d0*/  LOP3.LUT P1, RZ, R218, 0xff, RZ, 0xc0, !PT ;  /* 0x000000ffdaff7812 */ /* 0x000fc6000782c0ff */
        /* <DEDUP_REMOVED lines=24> */
[----:B------:R-:W-:-:S03]  /*17960*/  SEL R217, RZ, 0x100, P3 ;  /* 0x00000100ffd97807 */ /* 0x000fc60001800000 */
[----:B------:R-:W-:Y:S01]  /*17970*/  FADD.FTZ R223, R224, R25 ;  /* 0x00000019e0df7221 */ /* 0x000fe20000010000 */
[----:B------:R-:W-:-:S03]  /*17980*/  IADD3 R212, R217, R212, R213 ;  /* 0x000000d4d9d47210 */ /* 0x000fc60007ffe0d5 */
[----:B------:R-:W-:Y:S02]  /*17990*/  FADD.FTZ R224, R223, R26 ;  /* 0x0000001adfe07221 */ /* 0x000fe40000010000 */
[----:B------:R-:W-:Y:S02]  /*179a0*/  IMAD.IADD R219, R212, 0x1, R219 ;  /* 0x00000001d4db7824 */ /* 0x000fe400078e02db */
[----:B------:R-:W-:-:S03]  /*179b0*/  FADD.FTZ R213, R224, R27 ;  /* 0x0000001be0d57221 */ /* 0x000fc60000010000 */
[----:B------:R0:W-:Y:S01]  /*179c0*/  STG.E desc[UR4][R208.64], R219 ;  /* 0x000000dbd0007986 */ /* 0x0001e2000c101904 */
[----:B------:R-:W-:Y:S01]  /*179d0*/  FADD.FTZ R212, R213, R188 ;  /* 0x000000bcd5d47221 */ /* 0x000fe20000010000 */
[----:B------:R-:W-:-:S03]  /*179e0*/  SHF.R.U32.HI R213, RZ, 0x5, R216 ;  /* 0x00000005ffd57819 */ /* 0x000fc600000116d8 */
[----:B------:R-:W-:Y:S01]  /*179f0*/  FADD.FTZ R217, R212, R189 ;  /* 0x000000bdd4d97221 */ /* 0x000fe20000010000 */
[----:B------:R-:W-:-:S03]  /*17a00*/  LOP3.LUT R212, R213, 0x7fffff8, RZ, 0xc0, !PT ;  /* 0x07fffff8d5d47812 */ /* 0x000fc600078ec0ff */
[----:B------:R-:W-:Y:S01]  /*17a10*/  FADD.FTZ R218, R217, R190 ;  /* 0x000000bed9da7221 */ /* 0x000fe20000010000 */
[----:B------:R-:W-:Y:S06]  /*17a20*/  @!P0 BRA `(.L_x_25890) ;  /* 0x00000000002c8947 */ /* 0x000fec0003800000 */
[----:B0-----:R-:W0:Y:S01]  /*17a30*/  LDC.64 R208, c[0x0][0x248] ;  /* 0x00009200ffd07b82 */ /* 0x001e220000000a00 */
        /* <DEDUP_REMOVED lines=10> */
.L_x_25890:
        /* <DEDUP_REMOVED lines=88> */
.L_x_25903:
[----:B------:R-:W2:Y:S01]  /*18060*/  @!P2 S2R R218, SR_CgaCtaId ;  /* 0x0000000000daa919 */ /* 0x000ea20000008800 */
[----:B------:R-:W-:Y:S01]  /*18070*/  LOP3.LUT R221, R216, 0x1f, RZ, 0xc0, !PT ;  /* 0x0000001fd8dd7812 */ /* 0x000fe200078ec0ff */
[----:B------:R-:W-:Y:S05]  /*18080*/  WARPSYNC.ALL ;  /* 0x0000000000007948 */ /* 0x000fea0003800000 */
[----:B------:R-:W-:Y:S02]  /*18090*/  ISETP.GT.U32.AND P3, PT, R221, 0x7, PT ;  /* 0x00000007dd00780c */ /* 0x000fe40003f64070 */
[----:B------:R-:W-:Y:S02]  /*180a0*/  @!P2 MOV R209, 0x400 ;  /* 0x0000040000d1a802 */ /* 0x000fe40000000f00 */
[----:B------:R-:W-:-:S02]  /*180b0*/  LOP3.LUT R217, R213, 0x7, RZ, 0xc0, !PT ;  /* 0x00000007d5d97812 */ /* 0x000fc400078ec0ff */
[----:B------:R-:W-:-:S07]  /*180c0*/  LOP3.LUT P4, RZ, R200, 0x4, RZ, 0xc0, !PT ;  /* 0x00000004c8ff7812 */ /* 0x000fce000788c0ff */
[----:B------:R-:W0:Y:S01]  /*180d0*/  @!P3 S2R R220, SR_CgaCtaId ;  /* 0x0000000000dcb919 */ /* 0x000e220000008800 */
        /* <DEDUP_REMOVED lines=8> */
[----:B------:R-:W-:Y:S02]  /*18160*/  LOP3.LUT P2, RZ, R217, 0x1f, R216, 0xf8, !PT ;  /* 0x0000001fd9ff7812 */ /* 0x000fe4000784f8d8 */
[----:B0-----:R-:W-:-:S04]  /*18170*/  @!P3 LEA R219, R220, R213, 0x18 ;  /* 0x000000d5dcdbb211 */ /* 0x001fc800078ec0ff */
[----:B------:R-:W-:Y:S02]  /*18180*/  @!P3 LEA R220, R212, R219, 0x3 ;  /* 0x000000dbd4dcb211 */ /* 0x000fe400078e18ff */
[----:B------:R-:W-:Y:S01]  /*18190*/  CS2R R212, SRZ ;  /* 0x0000000000d47805 */ /* 0x000fe2000001ff00 */
[----:B------:R-:W-:Y:S01]  /*181a0*/  IMAD.MOV.U32 R219, RZ, RZ, RZ ;  /* 0x000000ffffdb7224 */ /* 0x000fe200078e00ff */
[----:B------:R-:W-:-:S04]  /*181b0*/  @!P3 MOV R219, 0x400 ;  /* 0x0000040000dbb802 */ /* 0x000fc80000000f00 */
[----:B------:R-:W-:Y:S01]  /*181c0*/  I2FP.F32.S32 R225, R219 ;  /* 0x000000db00e17245 */ /* 0x000fe20000201400 */
[----:B------:R-:W0:Y:S04]  /*181d0*/  SHFL.DOWN PT, R224, R219, 0x4, 0x1f ;  /* 0x08801f00dbe07f89 */ /* 0x000e2800000e0000 */
[----:B------:R-:W1:Y:S01]  /*181e0*/  @!P3 LDS.64 R212, [R220] ;  /* 0x00000000dcd4b984 */ /* 0x000e620000000a00 */
[----:B0-----:R-:W-:Y:S01]  /*181f0*/  IMAD.IADD R208, R224, 0x1, R219 ;  /* 0x00000001e0d07824 */ /* 0x001fe200078e02db */
[----:B------:R-:W-:-:S04]  /*18200*/  I2FP.F32.S32 R224, R224 ;  /* 0x000000e000e07245 */ /* 0x000fc80000201400 */
        /* <DEDUP_REMOVED lines=25> */
[----:B------:R-:W-:Y:S01]  /*183a0*/  IMAD.IADD R219, R221, 0x1, R226 ;  /* 0x00000001dddb7824 */ /* 0x000fe200078e02e2 */
[----:B------:R-:W-:Y:S01]  /*183b0*/  I2FP.F32.S32 R226, R226 ;  /* 0x000000e200e27245 */ /* 0x000fe20000201400 */
[----:B-1----:R-:W-:Y:S01]  /*183c0*/  FMUL.FTZ R223, R224, R223 ;  /* 0x000000dfe0df7220 */ /* 0x002fe20000410000 */
[----:B------:R-:W-:Y:S01]  /*183d0*/  FMUL.FTZ R218, R209, R218 ;  /* 0x000000dad1da7220 */ /* 0x000fe20000410000 */
[----:B--2---:R-:W-:Y:S01]  /*183e0*/  FADD.FTZ R213, R212, R213 ;  /* 0x000000d5d4d57221 */ /* 0x004fe20000010000 */
[----:B------:R-:W-:Y:S02]  /*183f0*/  I2FP.F32.S32 R219, R219 ;  /* 0x000000db00db7245 */ /* 0x000fe40000201400 */
[----:B------:R-:W0:Y:S01]  /*18400*/  SHFL.DOWN PT, R228, R223, 0x1, 0x1f ;  /* 0x08201f00dfe47f89 */ /* 0x000e2200000e0000 */
[----:B------:R-:W-:-:S04]  /*18410*/  FMUL.FTZ R218, R218, R227 ;  /* 0x000000e3dada7220 */ /* 0x000fc80000410000 */
[----:B------:R-:W-:Y:S01]  /*18420*/  FFMA.FTZ R218, R224, R218, R213 ;  /* 0x000000dae0da7223 */ /* 0x000fe200000100d5 */
[----:B------:R-:W1:Y:S04]  /*18430*/  MUFU.RCP R219, R219 ;  /* 0x000000db00db7308 */ /* 0x000e680000001000 */
        /* <DEDUP_REMOVED lines=11> */
[----:B------:R-:W-:-:S05]  /*184f0*/  FFMA.FTZ R223, R219, R223, R208 ;  /* 0x000000dfdbdf7223 */ /* 0x000fca00000100d0 */
        /* <DEDUP_REMOVED lines=9> */
[----:B-1----:R-:W-:Y:S01]  /*18590*/  FFMA.FTZ R43, R218, UR16, R209 ;  /* 0x00000010da2b7c23 */ /* 0x002fe200080100d1 */
        /* <DEDUP_REMOVED lines=31> */
[----:B-1----:R-:W-:Y:S01]  /*18790*/  FMUL.FTZ R190, R35, R230 ;  /* 0x000000e623be7220 */ /* 0x002fe20000410000 */
[----:B------:R-:W1:Y:S01]  /*187a0*/  LDC.64 R208, c[0x0][0x2b8] ;  /* 0x0000ae00ffd07b82 */ /* 0x000e620000000a00 */
[----:B0-----:R-:W-:Y:S01]  /*187b0*/  @!P2 IMAD.WIDE R44, R199, 0x4, R44 ;  /* 0x00000004c72ca825 */ /* 0x001fe200078e022c */
[----:B------:R-:W-:-:S03]  /*187c0*/  SHF.L.U32 R36, R215, 0x4, RZ ;  /* 0x00000004d7247819 */ /* 0x000fc600000006ff */
[C---:B------:R-:W-:Y:S01]  /*187d0*/  FMUL.FTZ R29, R35.reuse, R49 ;  /* 0x00000031231d7220 */ /* 0x040fe20000410000 */
[----:B------:R-:W-:Y:S01]  /*187e0*/  FMUL.FTZ R26, R35, R252 ;  /* 0x000000fc231a7220 */ /* 0x000fe20000410000 */
[----:B--2---:R-:W-:Y:S01]  /*187f0*/  @!P2 IMAD.WIDE R24, R199, 0x4, R40 ;  /* 0x00000004c718a825 */ /* 0x004fe200078e0228 */
[----:B------:R-:W-:Y:S03]  /*18800*/  @!P2 STG.E desc[UR4][R44.64], R213 ;  /* 0x000000d52c00a986 */ /* 0x000fe6000c101904 */
[C---:B------:R-:W-:Y:S01]  /*18810*/  FMUL.FTZ R49, R35.reuse, R38 ;  /* 0x0000002623317220 */ /* 0x040fe20000410000 */
[----:B------:R-:W0:Y:S01]  /*18820*/  LDC.64 R230, c[0x0][0x2c0] ;  /* 0x0000b000ffe67b82 */ /* 0x000e220000000a00 */
[C---:B------:R-:W-:Y:S01]  /*18830*/  FMUL.FTZ R33, R35.reuse, R48 ;  /* 0x0000003023217220 */ /* 0x040fe20000410000 */
[----:B------:R2:W-:Y:S01]  /*18840*/  @!P2 STG.E desc[UR4][R24.64], R35 ;  /* 0x000000231800a986 */ /* 0x0005e2000c101904 */
[C---:B------:R-:W-:Y:S01]  /*18850*/  FMUL.FTZ R28, R35.reuse, R212 ;  /* 0x000000d4231c7220 */ /* 0x040fe20000410000 */
[C---:B------:R-:W-:Y:S01]  /*18860*/  FMUL.FTZ R233, R35.reuse, R220 ;  /* 0x000000dc23e97220 */ /* 0x040fe20000410000 */
[----:B------:R-:W-:Y:S01]  /*18870*/  SHF.R.U32.HI R215, RZ, 0x1c, R215 ;  /* 0x0000001cffd77819 */ /* 0x000fe200000116d7 */
[C---:B------:R-:W-:Y:S01]  /*18880*/  FMUL.FTZ R241, R35.reuse, R46 ;  /* 0x0000002e23f17220 */ /* 0x040fe20000410000 */
[C---:B------:R-:W-:Y:S01]  /*18890*/  IADD3 R38, P2, R36.reuse, UR18, RZ ;  /* 0x0000001224267c10 */ /* 0x040fe2000ff5e0ff */
[C---:B------:R-:W-:Y:S01]  /*188a0*/  FMUL.FTZ R220, R35.reuse, R27 ;  /* 0x0000001b23dc7220 */ /* 0x040fe20000410000 */
[----:B------:R-:W-:Y:S01]  /*188b0*/  IADD3 R36, P3, R36, UR20, RZ ;  /* 0x0000001424247c10 */ /* 0x000fe2000ff7e0ff */
[C---:B------:R-:W-:Y:S01]  /*188c0*/  FMUL.FTZ R43, R35.reuse, R250 ;  /* 0x000000fa232b7220 */ /* 0x040fe20000410000 */
        /* <DEDUP_REMOVED lines=8> */
[C---:B------:R-:W-:Y:S01]  /*18950*/  FMUL.FTZ R191, R35.reuse, R232 ;  /* 0x000000e823bf7220 */ /* 0x040fe20000410000 */
[----:B------:R-:W-:Y:S01]  /*18960*/  FMUL.FTZ R223, R35, R218 ;  /* 0x000000da23df7220 */ /* 0x000fe20000410000 */
[----:B------:R-:W-:Y:S01]  /*18970*/  IADD3.X R39, R215, UR19, RZ, P2, !PT ;  /* 0x00000013d7277c10 */ /* 0x000fe200097fe4ff */
[-C--:B--2---:R-:W-:Y:S01]  /*18980*/  FFMA.FTZ R25, R61, R28.reuse, R185 ;  /* 0x0000001c3d197223 */ /* 0x084fe200000100b9 */
        /* <DEDUP_REMOVED lines=20> */
[----:B-1----:R-:W-:-:S04]  /*18ad0*/  IMAD.WIDE.U32 R244, R203, 0x10, R208 ;  /* 0x00000010cbf47825 */ /* 0x002fc800078e00d0 */
[----:B------:R-:W-:Y:S01]  /*18ae0*/  FFMA.FTZ R35, R91, R248, R183 ;  /* 0x000000f85b237223 */ /* 0x000fe200000100b7 */
[----:B------:R-:W-:Y:S01]  /*18af0*/  FFMA.FTZ R34, R90, R247, R182 ;  /* 0x000000f75a227223 */ /* 0x000fe200000100b6 */
[----:B------:R-:W-:Y:S01]  /*18b00*/  FFMA.FTZ R33, R89, R246, R181 ;  /* 0x000000f659217223 */ /* 0x000fe200000100b5 */
[----:B------:R-:W-:Y:S01]  /*18b10*/  FFMA.FTZ R32, R88, R43, R180 ;  /* 0x0000002b58207223 */ /* 0x000fe200000100b4 */
[----:B------:R1:W-:Y:S01]  /*18b20*/  STG.E.128 desc[UR4][R38.64], R24 ;  /* 0x0000001826007986 */ /* 0x0003e2000c101d04 */
[----:B0-----:R-:W-:-:S03]  /*18b30*/  IMAD.WIDE.U32 R238, R203, 0x10, R230 ;  /* 0x00000010cbee7825 */ /* 0x001fc600078e00e6 */
[----:B------:R0:W-:Y:S01]  /*18b40*/  STG.E.128 desc[UR4][R36.64], R28 ;  /* 0x0000001c24007986 */ /* 0x0001e2000c101d04 */
[----:B------:R-:W-:-:S03]  /*18b50*/  IMAD.WIDE.U32 R234, R206, 0x10, R208 ;  /* 0x00000010ceea7825 */ /* 0x000fc600078e00d0 */
[----:B------:R2:W-:Y:S01]  /*18b60*/  STG.E.128 desc[UR4][R244.64], R32 ;  /* 0x00000020f4007986 */ /* 0x0005e2000c101d04 */
[----:B------:R-:W-:-:S04]  /*18b70*/  IMAD.WIDE.U32 R242, R206, 0x10, R230 ;  /* 0x00000010cef27825 */ /* 0x000fc800078e00e6 */
[----:B------:R-:W-:-:S04]  /*18b80*/  IMAD.WIDE.U32 R224, R211, 0x10, R208 ;  /* 0x00000010d3e07825 */ /* 0x000fc800078e00d0 */
[----:B------:R-:W-:-:S04]  /*18b90*/  IMAD.WIDE.U32 R226, R211, 0x10, R230 ;  /* 0x00000010d3e27825 */ /* 0x000fc800078e00e6 */
[----:B-1----:R-:W-:Y:S01]  /*18ba0*/  FFMA.FTZ R39, R87, R42, R179 ;  /* 0x0000002a57277223 */ /* 0x002fe200000100b3 */
[----:B------:R-:W-:Y:S01]  /*18bb0*/  FFMA.FTZ R38, R86, R41, R178 ;  /* 0x0000002956267223 */ /* 0x000fe200000100b2 */
[----:B------:R-:W-:Y:S01]  /*18bc0*/  FFMA.FTZ R27, R83, R240, R175 ;  /* 0x000000f0531b7223 */ /* 0x000fe200000100af */
[----:B------:R-:W-:Y:S01]  /*18bd0*/  FFMA.FTZ R26, R82, R237, R174 ;  /* 0x000000ed521a7223 */ /* 0x000fe200000100ae */
[----:B0-----:R-:W-:Y:S01]  /*18be0*/  FFMA.FTZ R37, R85, R40, R177 ;  /* 0x0000002855257223 */ /* 0x001fe200000100b1 */
        /* <DEDUP_REMOVED lines=16> */
[----:B------:R1:W-:Y:S01]  /*18cf0*/  STG.E.128 desc[UR4][R234.64], R36 ;  /* 0x00000024ea007986 */ /* 0x0003e2000c101d04 */
[----:B------:R-:W-:-:S03]  /*18d00*/  IMAD.WIDE.U32 R188, R214, 0x10, R208 ;  /* 0x00000010d6bc7825 */ /* 0x000fc600078e00d0 */
[----:B------:R2:W-:Y:S01]  /*18d10*/  STG.E.128 desc[UR4][R242.64], R40 ;  /* 0x00000028f2007986 */ /* 0x0005e2000c101d04 */
[----:B------:R-:W-:-:S03]  /*18d20*/  IMAD.WIDE.U32 R228, R214, 0x10, R230 ;  /* 0x00000010d6e47825 */ /* 0x000fc600078e00e6 */
[----:B------:R3:W-:Y:S01]  /*18d30*/  STG.E.128 desc[UR4][R224.64], R24 ;  /* 0x00000018e0007986 */ /* 0x0007e2000c101d04 */
[----:B------:R-:W-:-:S03]  /*18d40*/  IMAD.WIDE.U32 R216, R222, 0x10, R208 ;  /* 0x00000010ded87825 */ /* 0x000fc600078e00d0 */
[----:B------:R4:W-:Y:S01]  /*18d50*/  STG.E.128 desc[UR4][R226.64], R28 ;  /* 0x0000001ce2007986 */ /* 0x0009e2000c101d04 */
        /* <DEDUP_REMOVED lines=10> */
[-C--:B------:R-:W-:Y:S01]  /*18e00*/  FFMA.FTZ R42, R74, R45.reuse, R166 ;  /* 0x0000002d4a2a7223 */ /* 0x080fe200000100a6 */
[----:B------:R-:W-:Y:S01]  /*18e10*/  FFMA.FTZ R46, R102, R45, R134 ;  /* 0x0000002d662e7223 */ /* 0x000fe20000010086 */
[-C--:B------:R-:W-:Y:S01]  /*18e20*/  FFMA.FTZ R41, R73, R44.reuse, R165 ;  /* 0x0000002c49297223 */ /* 0x080fe200000100a5 */
[----:B------:R-:W-:Y:S01]  /*18e30*/  FFMA.FTZ R45, R101, R44, R133 ;  /* 0x0000002c652d7223 */ /* 0x000fe20000010085 */
[-C--:B------:R-:W-:Y:S01]  /*18e40*/  FFMA.FTZ R40, R72, R51.reuse, R164 ;  /* 0x0000003348287223 */ /* 0x080fe200000100a4 */
[----:B------:R-:W-:Y:S01]  /*18e50*/  FFMA.FTZ R44, R100, R51, R132 ;  /* 0x00000033642c7223 */ /* 0x000fe20000010084 */
[----:B------:R-:W-:Y:S01]  /*18e60*/  FFMA.FTZ R37, R105, R190, R137 ;  /* 0x000000be69257223 */ /* 0x000fe20000010089 */
[-C--:B------:R-:W-:Y:S01]  /*18e70*/  FFMA.FTZ R51, R71, R50.reuse, R163 ;  /* 0x0000003247337223 */ /* 0x080fe200000100a3 */
[----:B------:R-:W-:Y:S01]  /*18e80*/  FFMA.FTZ R191, R99, R50, R131 ;  /* 0x0000003263bf7223 */ /* 0x000fe20000010083 */
[----:B------:R0:W-:Y:S01]  /*18e90*/  STG.E.128 desc[UR4][R188.64], R32 ;  /* 0x00000020bc007986 */ /* 0x0001e2000c101d04 */
[-C--:B------:R-:W-:Y:S01]  /*18ea0*/  FFMA.FTZ R50, R70, R49.reuse, R162 ;  /* 0x0000003146327223 */ /* 0x080fe200000100a2 */
[----:B------:R-:W-:Y:S01]  /*18eb0*/  FFMA.FTZ R190, R98, R49, R130 ;  /* 0x0000003162be7223 */ /* 0x000fe20000010082 */
[----:B------:R-:W-:Y:S01]  /*18ec0*/  FFMA.FTZ R49, R69, R48, R161 ;  /* 0x0000003045317223 */ /* 0x000fe200000100a1 */
[----:B------:R-:W-:Y:S01]  /*18ed0*/  IMAD.WIDE.U32 R212, R210, 0x10, R208 ;  /* 0x00000010d2d47825 */ /* 0x000fe200078e00d0 */
[----:B------:R1:W-:Y:S03]  /*18ee0*/  STG.E.128 desc[UR4][R228.64], R36 ;  /* 0x00000024e4007986 */ /* 0x0003e6000c101d04 */
[----:B---3--:R-:W-:Y:S01]  /*18ef0*/  FFMA.FTZ R27, R67, R220, R159 ;  /* 0x000000dc431b7223 */ /* 0x008fe2000001009f */
[----:B------:R-:W-:Y:S01]  /*18f00*/  FFMA.FTZ R26, R66, R221, R158 ;  /* 0x000000dd421a7223 */ /* 0x000fe2000001009e */
[----:B------:R-:W-:-:S04]  /*18f10*/  IMAD.WIDE.U32 R210, R210, 0x10, R230 ;  /* 0x00000010d2d27825 */ /* 0x000fc800078e00e6 */
[----:B------:R-:W-:Y:S01]  /*18f20*/  FFMA.FTZ R25, R65, R218, R157 ;  /* 0x000000da41197223 */ /* 0x000fe2000001009d */
[----:B------:R-:W-:Y:S01]  /*18f30*/  FFMA.FTZ R24, R64, R219, R156 ;  /* 0x000000db40187223 */ /* 0x000fe2000001009c */
[----:B------:R1:W-:Y:S01]  /*18f40*/  STG.E.128 desc[UR4][R216.64], R40 ;  /* 0x00000028d8007986 */ /* 0x0003e2000c101d04 */
[----:B------:R-:W-:-:S04]  /*18f50*/  IMAD.WIDE.U32 R208, R207, 0x10, R208 ;  /* 0x00000010cfd07825 */ /* 0x000fc800078e00d0 */
[----:B----4-:R-:W-:Y:S01]  /*18f60*/  FFMA.FTZ R31, R95, R220, R127 ;  /* 0x000000dc5f1f7223 */ /* 0x010fe2000001007f */
[----:B------:R-:W-:Y:S01]  /*18f70*/  FFMA.FTZ R30, R94, R221, R126 ;  /* 0x000000dd5e1e7223 */ /* 0x000fe2000001007e */
[----:B------:R-:W-:Y:S01]  /*18f80*/  FFMA.FTZ R29, R93, R218, R125 ;  /* 0x000000da5d1d7223 */ /* 0x000fe2000001007d */
[----:B------:R-:W-:-:S04]  /*18f90*/  IMAD.WIDE.U32 R206, R207, 0x10, R230 ;  /* 0x00000010cfce7825 */ /* 0x000fc800078e00e6 */
[----:B------:R-:W-:Y:S01]  /*18fa0*/  FFMA.FTZ R28, R92, R219, R124 ;  /* 0x000000db5c1c7223 */ /* 0x000fe2000001007c */
[----:B0-----:R-:W-:Y:S01]  /*18fb0*/  FFMA.FTZ R189, R97, R48, R129 ;  /* 0x0000003061bd7223 */ /* 0x001fe20000010081 */
[-C--:B------:R-:W-:Y:S01]  /*18fc0*/  FFMA.FTZ R48, R68, R223.reuse, R160 ;  /* 0x000000df44307223 */ /* 0x080fe200000100a0 */
[----:B------:R-:W-:Y:S01]  /*18fd0*/  FFMA.FTZ R188, R96, R223, R128 ;  /* 0x000000df60bc7223 */ /* 0x000fe20000010080 */
[----:B------:R1:W-:Y:S01]  /*18fe0*/  STG.E.128 desc[UR4][R214.64], R44 ;  /* 0x0000002cd6007986 */ /* 0x0003e2000c101d04 */
[----:B------:R-:W-:Y:S01]  /*18ff0*/  VIADD R199, R199, UR22 ;  /* 0x00000016c7c77c36 */ /* 0x000fe20008000000 */
[----:B------:R-:W-:Y:S02]  /*19000*/  SEL R218, RZ, 0x1, P1 ;  /* 0x00000001ffda7807 */ /* 0x000fe40000800000 */
[----:B------:R1:W-:Y:S02]  /*19010*/  STG.E.128 desc[UR4][R212.64], R48 ;  /* 0x00000030d4007986 */ /* 0x0003e4000c101d04 */
[----:B------:R-:W-:-:S02]  /*19020*/  ISETP.GE.AND P2, PT, R199, UR23, PT ;  /* 0x00000017c7007c0c */ /* 0x000fc4000bf46270 */
[----:B------:R1:W-:Y:S04]  /*19030*/  STG.E.128 desc[UR4][R210.64], R188 ;  /* 0x000000bcd2007986 */ /* 0x0003e8000c101d04 */
[----:B------:R1:W-:Y:S04]  /*19040*/  STG.E.128 desc[UR4][R208.64], R24 ;  /* 0x00000018d0007986 */ /* 0x0003e8000c101d04 */
[----:B------:R1:W-:Y:S03]  /*19050*/  STG.E.128 desc[UR4][R206.64], R28 ;  /* 0x0000001cce007986 */ /* 0x0003e6000c101d04 */
[----:B------:R-:W-:Y:S05]  /*19060*/  @!P2 BRA `(.L_x_25892) ;  /* 0xfffffe7c00cca947 */ /* 0x000fea000383ffff */
[----:B------:R-:W-:Y:S05]  /*19070*/  EXIT ;  /* 0x000000000000794d */ /* 0x000fea0003800000 */
.L_x_25891:
[----:B------:R-:W-:Y:S01]  /*19080*/  HFMA2.MMA R228, -RZ, RZ, 0, 1.847743988037109375e-06 ;  /* 0x0000001fffe47435 */ /* 0x000fe200000001ff */
[----:B------:R-:W-:Y:S01]  /*19090*/  MOV R226, R218 ;  /* 0x000000da00e27202 */ /* 0x000fe20000000f00 */
[----:B------:R-:W-:Y:S02]  /*190a0*/  IMAD.MOV.U32 R225, RZ, RZ, 0x1 ;  /* 0x00000001ffe17424 */ /* 0x000fe400078e00ff */
[----:B------:R-:W-:-:S07]  /*190b0*/  IMAD.MOV.U32 R223, RZ, RZ, -0x1 ;  /* 0xffffffffffdf7424 */ /* 0x000fce00078e00ff */
[----:B01----:R-:W-:Y:S05]  /*190c0*/  WARPSYNC.COLLECTIVE R223, `(.L_x_25893) ;  /* 0x00000000df087348 */ /* 0x003fea0003c00000 */
[----:B------:R2:W3:Y:S02]  /*190d0*/  SHFL.BFLY P3, R224, R226, R225, R228 ;  /* 0x0c0000e1e2e07389 */ /* 0x0004e400000600e4 */
[----:B0123--:R-:W-:Y:S01]  /*190e0*/  ENDCOLLECTIVE ;  /* 0x000000000000791b */ /* 0x00ffe20003800000 */
.L_x_25893:
[----:B------:R-:W-:Y:S01]  /*190f0*/  HFMA2.MMA R225, -RZ, RZ, 0, 1.1920928955078125e-07 ;  /* 0x00000002ffe17435 */ /* 0x000fe200000001ff */
[----:B------:R-:W-:-:S05]  /*19100*/  MOV R209, R224 ;  /* 0x000000e000d17202 */ /* 0x000fca0000000f00 */
[----:B------:R-:W-:-:S04]  /*19110*/  FADD.FTZ R217, R218, R209 ;  /* 0x000000d1dad97221 */ /* 0x000fc80000010000 */
[----:B------:R-:W-:-:S07]  /*19120*/  IMAD.MOV.U32 R226, RZ, RZ, R217 ;  /* 0x000000ffffe27224 */ /* 0x000fce00078e00d9 */
[----:B------:R-:W-:Y:S05]  /*19130*/  WARPSYNC.COLLECTIVE R223, `(.L_x_25894) ;  /* 0x00000000df087348 */ /* 0x000fea0003c00000 */
[----:B------:R0:W1:Y:S02]  /*19140*/  SHFL.BFLY P3, R224, R226, R225, R228 ;  /* 0x0c0000e1e2e07389 */ /* 0x00006400000600e4 */
[----:B01----:R-:W-:Y:S01]  /*19150*/  ENDCOLLECTIVE ;  /* 0x000000000000791b */ /* 0x003fe20003800000 */
.L_x_25894:
[----:B------:R-:W-:Y:S02]  /*19160*/  IMAD.MOV.U32 R225, RZ, RZ, 0x4 ;  /* 0x00000004ffe17424 */ /* 0x000fe400078e00ff */
[----:B------:R-:W-:-:S04]  /*19170*/  IMAD.MOV.U32 R208, RZ, RZ, R224 ;  /* 0x000000ffffd07224 */ /* 0x000fc800078e00e0 */
[----:B------:R-:W-:-:S05]  /*19180*/  FADD.FTZ R219, R217, R208 ;  /* 0x000000d0d9db7221 */ /* 0x000fca0000010000 */
[----:B------:R-:W-:-:S07]  /*19190*/  MOV R226, R219 ;  /* 0x000000db00e27202 */ /* 0x000fce0000000f00 */
[----:B------:R-:W-:Y:S05]  /*191a0*/  WARPSYNC.COLLECTIVE R223, `(.L_x_25895) ;  /* 0x00000000df087348 */ /* 0x000fea0003c00000 */
[----:B------:R0:W1:Y:S02]  /*191b0*/  SHFL.BFLY P3, R224, R226, R225, R228 ;  /* 0x0c0000e1e2e07389 */ /* 0x00006400000600e4 */
[----:B01----:R-:W-:Y:S01]  /*191c0*/  ENDCOLLECTIVE ;  /* 0x000000000000791b */ /* 0x003fe20003800000 */
.L_x_25895:
[----:B------:R-:W-:Y:S01]  /*191d0*/  HFMA2.MMA R225, -RZ, RZ, 0, 4.76837158203125e-07 ;  /* 0x00000008ffe17435 */ /* 0x000fe200000001ff */
[----:B------:R-:W-:-:S05]  /*191e0*/  MOV R208, R224 ;  /* 0x000000e000d07202 */ /* 0x000fca0000000f00 */
[----:B------:R-:W-:-:S04]  /*191f0*/  FADD.FTZ R220, R219, R208 ;  /* 0x000000d0dbdc7221 */ /* 0x000fc80000010000 */
[----:B------:R-:W-:-:S07]  /*19200*/  IMAD.MOV.U32 R226, RZ, RZ, R220 ;  /* 0x000000ffffe27224 */ /* 0x000fce00078e00dc */
[----:B------:R-:W-:Y:S05]  /*19210*/  WARPSYNC.COLLECTIVE R223, `(.L_x_25896) ;  /* 0x00000000df087348 */ /* 0x000fea0003c00000 */
[----:B------:R0:W1:Y:S02]  /*19220*/  SHFL.BFLY P3, R224, R226, R225, R228 ;  /* 0x0c0000e1e2e07389 */ /* 0x00006400000600e4 */
[----:B01----:R-:W-:Y:S01]  /*19230*/  ENDCOLLECTIVE ;  /* 0x000000000000791b */ /* 0x003fe20003800000 */
.L_x_25896:
[----:B------:R-:W-:Y:S02]  /*19240*/  IMAD.MOV.U32 R225, RZ, RZ, 0x10 ;  /* 0x00000010ffe17424 */ /* 0x000fe400078e00ff */
[----:B------:R-:W-:-:S04]  /*19250*/  IMAD.MOV.U32 R209, RZ, RZ, R224 ;  /* 0x000000ffffd17224 */ /* 0x000fc800078e00e0 */
[----:B------:R-:W-:-:S05]  /*19260*/  FADD.FTZ R221, R220, R209 ;  /* 0x000000d1dcdd7221 */ /* 0x000fca0000010000 */
[----:B------:R-:W-:-:S07]  /*19270*/  MOV R226, R221 ;  /* 0x000000dd00e27202 */ /* 0x000fce0000000f00 */
[----:B------:R-:W-:Y:S05]  /*19280*/  WARPSYNC.COLLECTIVE R223, `(.L_x_25897) ;  /* 0x00000000df087348 */ /* 0x000fea0003c00000 */
[----:B------:R0:W1:Y:S02]  /*19290*/  SHFL.BFLY P3, R224, R226, R225, R228 ;  /* 0x0c0000e1e2e07389 */ /* 0x00006400000600e4 */
[----:B01----:R-:W-:Y:S01]  /*192a0*/  ENDCOLLECTIVE ;  /* 0x000000000000791b */ /* 0x003fe20003800000 */
.L_x_25897:
        /* <DEDUP_REMOVED lines=72> */
.L_x_25898:
[----:B------:R-:W-:Y:S02]  /*19730*/  IMAD.MOV.U32 R225, RZ, RZ, 0x2 ;  /* 0x00000002ffe17424 */ /* 0x000fe400078e00ff */
[----:B------:R-:W-:-:S04]  /*19740*/  IMAD.MOV.U32 R218, RZ, RZ, R224 ;  /* 0x000000ffffda7224 */ /* 0x000fc800078e00e0 */
[----:B------:R-:W-:-:S05]  /*19750*/  FADD.FTZ R218, R209, R218 ;  /* 0x000000dad1da7221 */ /* 0x000fca0000010000 */
[----:B------:R-:W-:-:S07]  /*19760*/  MOV R226, R218 ;  /* 0x000000da00e27202 */ /* 0x000fce0000000f00 */
[----:B------:R-:W-:Y:S05]  /*19770*/  WARPSYNC.COLLECTIVE R223, `(.L_x_25899) ;  /* 0x00000000df087348 */ /* 0x000fea0003c00000 */
[----:B------:R0:W1:Y:S02]  /*19780*/  SHFL.BFLY P3, R224, R226, R225, R228 ;  /* 0x0c0000e1e2e07389 */ /* 0x00006400000600e4 */
[----:B01----:R-:W-:Y:S01]  /*19790*/  ENDCOLLECTIVE ;  /* 0x000000000000791b */ /* 0x003fe20003800000 */
.L_x_25899:
[----:B------:R-:W-:Y:S01]  /*197a0*/  HFMA2.MMA R225, -RZ, RZ, 0, 2.384185791015625e-07 ;  /* 0x00000004ffe17435 */ /* 0x000fe200000001ff */
[----:B------:R-:W-:-:S05]  /*197b0*/  MOV R217, R224 ;  /* 0x000000e000d97202 */ /* 0x000fca0000000f00 */
[----:B------:R-:W-:-:S04]  /*197c0*/  FADD.FTZ R217, R218, R217 ;  /* 0x000000d9dad97221 */ /* 0x000fc80000010000 */
[----:B------:R-:W-:-:S07]  /*197d0*/  IMAD.MOV.U32 R226, RZ, RZ, R217 ;  /* 0x000000ffffe27224 */ /* 0x000fce00078e00d9 */
[----:B------:R-:W-:Y:S05]  /*197e0*/  WARPSYNC.COLLECTIVE R223, `(.L_x_25900) ;  /* 0x00000000df087348 */ /* 0x000fea0003c00000 */
[----:B------:R0:W1:Y:S02]  /*197f0*/  SHFL.BFLY P3, R224, R226, R225, R228 ;  /* 0x0c0000e1e2e07389 */ /* 0x00006400000600e4 */
[----:B01----:R-:W-:Y:S01]  /*19800*/  ENDCOLLECTIVE ;  /* 0x000000000000791b */ /* 0x003fe20003800000 */
.L_x_25900:
[----:B------:R-:W-:Y:S02]  /*19810*/  IMAD.MOV.U32 R225, RZ, RZ, 0x8 ;  /* 0x00000008ffe17424 */ /* 0x000fe400078e00ff */
[----:B------:R-:W-:-:S04]  /*19820*/  IMAD.MOV.U32 R220, RZ, RZ, R224 ;  /* 0x000000ffffdc7224 */ /* 0x000fc800078e00e0 */
[----:B------:R-:W-:-:S05]  /*19830*/  FADD.FTZ R220, R217, R220 ;  /* 0x000000dcd9dc7221 */ /* 0x000fca0000010000 */
[----:B------:R-:W-:-:S07]  /*19840*/  MOV R226, R220 ;  /* 0x000000dc00e27202 */ /* 0x000fce0000000f00 */
[----:B------:R-:W-:Y:S05]  /*19850*/  WARPSYNC.COLLECTIVE R223, `(.L_x_25901) ;  /* 0x00000000df087348 */ /* 0x000fea0003c00000 */
[----:B------:R0:W1:Y:S02]  /*19860*/  SHFL.BFLY P3, R224, R226, R225, R228 ;  /* 0x0c0000e1e2e07389 */ /* 0x00006400000600e4 */
[----:B01----:R-:W-:Y:S01]  /*19870*/  ENDCOLLECTIVE ;  /* 0x000000000000791b */ /* 0x003fe20003800000 */
.L_x_25901:
[----:B------:R-:W-:Y:S01]  /*19880*/  HFMA2.MMA R225, -RZ, RZ, 0, 9.5367431640625e-07 ;  /* 0x00000010ffe17435 */ /* 0x000fe200000001ff */
[----:B------:R-:W-:-:S05]  /*19890*/  MOV R219, R224 ;  /* 0x000000e000db7202 */ /* 0x000fca0000000f00 */
[----:B------:R-:W-:-:S04]  /*198a0*/  FADD.FTZ R219, R220, R219 ;  /* 0x000000dbdcdb7221 */ /* 0x000fc80000010000 */
[----:B------:R-:W-:-:S07]  /*198b0*/  IMAD.MOV.U32 R226, RZ, RZ, R219 ;  /* 0x000000ffffe27224 */ /* 0x000fce00078e00db */
[----:B------:R-:W-:Y:S05]  /*198c0*/  WARPSYNC.COLLECTIVE R223, `(.L_x_25902) ;  /* 0x00000000df087348 */ /* 0x000fea0003c00000 */
[----:B------:R0:W1:Y:S02]  /*198d0*/  SHFL.BFLY P3, R224, R226, R225, R228 ;  /* 0x0c0000e1e2e07389 */ /* 0x00006400000600e4 */
[----:B01----:R-:W-:Y:S01]  /*198e0*/  ENDCOLLECTIVE ;  /* 0x000000000000791b */ /* 0x003fe20003800000 */
.L_x_25902:
[----:B------:R-:W-:Y:S05]  /*198f0*/  BRA `(.L_x_25903) ;  /* 0xffffffe400d87947 */ /* 0x000fea000383ffff */
.L_x_25904:
        /* <DEDUP_REMOVED lines=16> */
.L_x_27097:


//--------------------- .text._ZN10layer_norm31ln_parallel_residual_fwd_kernelINS_13Kernel_traitsIfffffjLj8192ELj1ELj1ELj8ELj16ENS_18Kernel_traits_baseILj8192EfffffjLj256EEEEELb1ELb1ELb0EEEvNS_9FwdParamsE --------------------------
	.section	.text._ZN10layer_norm31ln_parallel_residual_fwd_kernelINS_13Kernel_traitsIfffffjLj8192ELj1ELj1ELj8ELj16ENS_18Kernel_traits_baseILj8192EfffffjLj256EEEEELb1ELb1ELb0EEEvNS_9FwdParamsE,"ax",@progbits
	.align	128
        .global         _ZN10layer_norm31ln_parallel_residual_fwd_kernelINS_13Kernel_traitsIfffffjLj8192ELj1ELj1ELj8ELj16ENS_18Kernel_traits_baseILj8192EfffffjLj256EEEEELb1ELb1ELb0EEEvNS_9FwdParamsE
        .type           _ZN10layer_norm31ln_parallel_residual_fwd_kernelINS_13Kernel_traitsIfffffjLj8192ELj1ELj1ELj8ELj16ENS_18Kernel_traits_baseILj8192EfffffjLj256EEEEELb1ELb1ELb0EEEvNS_9FwdParamsE,@function
        .size           _ZN10layer_norm31ln_parallel_residual_fwd_kernelINS_13Kernel_traitsIfffffjLj8192ELj1ELj1ELj8ELj16ENS_18Kernel_traits_baseILj8192EfffffjLj256EEEEELb1ELb1ELb0EEEvNS_9FwdParamsE,(.L_x_27098 - _ZN10layer_norm31ln_parallel_residual_fwd_kernelINS_13Kernel_traitsIfffffjLj8192ELj1ELj1ELj8ELj16ENS_18Kernel_traits_baseILj8192EfffffjLj256EEEEELb1ELb1ELb0EEEvNS_9FwdParamsE)
        .other          _ZN10layer_norm31ln_parallel_residual_fwd_kernelINS_13Kernel_traitsIfffffjLj8192ELj1ELj1ELj8ELj16ENS_18Kernel_traits_baseILj8192EfffffjLj256EEEEELb1ELb1ELb0EEEvNS_9FwdParamsE,@"STO_CUDA_ENTRY STV_DEFAULT"
_ZN10layer_norm31ln_parallel_residual_fwd_kernelINS_13Kernel_traitsIfffffjLj8192ELj1ELj1ELj8ELj16ENS_18Kernel_traits_baseILj8192EfffffjLj256EEEEELb1ELb1ELb0EEEvNS_9FwdParamsE:
.text._ZN10layer_norm31ln_parallel_residual_fwd_kernelINS_13Kernel_traitsIfffffjLj8192ELj1ELj1ELj8ELj16ENS_18Kernel_traits_baseILj8192EfffffjLj256EEEEELb1ELb1ELb0EEEvNS_9FwdParamsE:
        /* <DEDUP_REMOVED lines=21> */
[----:B------:R-:W-:Y:S02]  /*0150*/  IMAD.MOV.U32 R67, RZ, RZ, R140 ;  /* 0x000000ffff437224 */ /* 0x000fe400078e008c */
        /* <DEDUP_REMOVED lines=10> */
[----:B------:R-:W-:Y:S01]  /*0200*/  VIADD R139, R3, 0x32370b8f ;  /* 0x32370b8f038b7836 */ /* 0x000fe20000000000 */
[----:B-1----:R-:W-:Y:S01]  /*0210*/  SHF.R.S32.HI R0, RZ, 0x1f, R13 ;  /* 0x0000001fff007819 */ /* 0x002fe2000001140d */
[----:B------:R-:W-:Y:S01]  /*0220*/  IMAD.WIDE.U32 R4, R146, -0x2daee0ad, RZ ;  /* 0xd2511f5392047825 */ /* 0x000fe200078e00ff */
[----:B------:R-:W-:Y:S02]  /*0230*/  LOP3.LUT R8, R7, R145, R2, 0x96, !PT ;  /* 0x0000009107087212 */ /* 0x000fe400078e9602 */
[----:B------:R-:W-:Y:S01]  /*0240*/  LEA.HI R0, R0, R13, RZ, 0x2 ;  /* 0x0000000d00007211 */ /* 0x000fe200078f10ff */
[----:B------:R-:W-:Y:S01]  /*0250*/  VIADD R137, R2, 0x78dde6e4 ;  /* 0x78dde6e402897836 */ /* 0x000fe20000000000 */
[----:B------:R-:W-:Y:S01]  /*0260*/  LOP3.LUT R10, R5, R3, RZ, 0x3c, !PT ;  /* 0x00000003050a7212 */ /* 0x000fe200078e3cff */
[----:B------:R-:W-:Y:S01]  /*0270*/  IMAD.WIDE.U32 R8, R8, -0x2daee0ad, RZ ;  /* 0xd2511f5308087825 */ /* 0x000fe200078e00ff */
[----:B------:R-:W-:-:S02]  /*0280*/  IADD3 R141, R3, 0x76cf5d0a, RZ ;  /* 0x76cf5d0a038d7810 */ /* 0x000fc40007ffe0ff */
[----:B------:R-:W-:Y:S01]  /*0290*/  IADD3 R138, R2, -0x255992d5, RZ ;  /* 0xdaa66d2b028a7810 */ /* 0x000fe20007ffe0ff */
[----:B------:R-:W-:Y:S01]  /*02a0*/  IMAD.WIDE.U32 R10, R10, -0x326172a9, RZ ;  /* 0xcd9e8d570a0a7825 */ /* 0x000fe200078e00ff */
[----:B------:R-:W-:Y:S02]  /*02b0*/  LOP3.LUT R7, R9, R4, R144, 0x96, !PT ;  /* 0x0000000409077212 */ /* 0x000fe400078e9690 */
[C---:B------:R-:W-:Y:S01]  /*02c0*/  IADD3 R134, R3.reuse, -0x56f99767, RZ ;  /* 0xa906689903867810 */ /* 0x040fe20007ffe0ff */
[----:B------:R-:W-:Y:S01]  /*02d0*/  VIADD R135, R3, 0xed9eba14 ;  /* 0xed9eba1403877836 */ /* 0x000fe20000000000 */
        /* <DEDUP_REMOVED lines=12> */
[----:B------:R-:W-:Y:S01]  /*03a0*/  LOP3.LUT R10, R9, R4, R139, 0x96, !PT ;  /* 0x00000004090a7212 */ /* 0x000fe200078e968b */
[----:B------:R-:W-:Y:S01]  /*03b0*/  IMAD.WIDE.U32 R4, R5, -0x326172a9, RZ ;  /* 0xcd9e8d5705047825 */ /* 0x000fe200078e00ff */
[C---:B------:R-:W-:Y:S02]  /*03c0*/  ISETP.GE.U32.AND P3, PT, R136.reuse, 0x400, PT ;  /* 0x000004008800780c */ /* 0x040fe40003f66070 */
[----:B------:R-:W-:Y:S01]  /*03d0*/  ISETP.GE.U32.AND P2, PT, R136, 0x500, PT ;  /* 0x000005008800780c */ /* 0x000fe20003f46070 */
[----:B------:R-:W-:Y:S01]  /*03e0*/  IMAD.WIDE.U32 R10, R10, -0x326172a9, RZ ;  /* 0xcd9e8d570a0a7825 */ /* 0x000fe200078e00ff */
[----:B------:R-:W-:-:S02]  /*03f0*/  LOP3.LUT R5, R5, R6, R138, 0x96, !PT ;  /* 0x0000000605057212 */ /* 0x000fc400078e968a */
[----:B------:R-:W-:Y:S02]  /*0400*/  @P6 LOP3.LUT R152, R152, 0x8, RZ, 0xfc, !PT ;  /* 0x0000000898986812 */ /* 0x000fe400078efcff */
[----:B------:R-:W-:Y:S01]  /*0410*/  LOP3.LUT R52, R11, R4, R137, 0x96, !PT ;  /* 0x000000040b347212 */ /* 0x000fe200078e9689 */
[----:B------:R-:W-:Y:S01]  /*0420*/  IMAD.WIDE.U32 R4, R5, -0x2daee0ad, RZ ;  /* 0xd2511f5305047825 */ /* 0x000fe200078e00ff */
[----:B------:R-:W-:-:S03]  /*0430*/  LOP3.LUT R152, R152, 0xfffffbff, RZ, 0xc0, !PT ;  /* 0xfffffbff98987812 */ /* 0x000fc600078ec0ff */
[----:B------:R-:W-:Y:S01]  /*0440*/  IMAD.WIDE.U32 R52, R52, -0x2daee0ad, RZ ;  /* 0xd2511f5334347825 */ /* 0x000fe200078e00ff */
[----:B------:R-:W-:Y:S02]  /*0450*/  @P5 LOP3.LUT R152, R152, 0x400, RZ, 0xfc, !PT ;  /* 0x0000040098985812 */ /* 0x000fe400078efcff */
        /* <DEDUP_REMOVED lines=22> */
.L_x_25906:
[----:B------:R-:W-:Y:S05]  /*05c0*/  BSYNC B0 ;  /* 0x0000000000007941 */ /* 0x000fea0003800000 */
.L_x_25905:
[----:B------:R-:W-:Y:S04]  /*05d0*/  BSSY B0, `(.L_x_25907) ;  /* 0x000000e000007945 */ /* 0x000fe80003800000 */
[----:B------:R-:W-:Y:S05]  /*05e0*/  @!P5 BRA `(.L_x_25908) ;  /* 0x000000000030d947 */ /* 0x000fea0003800000 */
[----:B------:R-:W1:Y:S01]  /*05f0*/  LDC.64 R8, c[0x0][0x260] ;  /* 0x00009800ff087b82 */ /* 0x000e620000000a00 */
[----:B------:R-:W-:Y:S01]  /*0600*/  ULDC.64 UR6, c[0x0][0x2c8] ;  /* 0x0000b20000067ab9 */ /* 0x000fe20000000a00 */
[----:B------:R-:W-:Y:S02]  /*0610*/  CS2R R42, SRZ ;  /* 0x00000000002a7805 */ /* 0x000fe4000001ff00 */
[----:B------:R-:W-:Y:S02]  /*0620*/  ISETP.NE.U32.AND P0, PT, RZ, UR6, PT ;  /* 0x00000006ff007c0c */ /* 0x000fe4000bf05070 */
[----:B------:R-:W-:Y:S02]  /*0630*/  CS2R R40, SRZ ;  /* 0x0000000000287805 */ /* 0x000fe4000001ff00 */
[----:B------:R-:W-:-:S13]  /*0640*/  ISETP.NE.AND.EX P0, PT, RZ, UR7, PT, P0 ;  /* 0x00000007ff007c0c */ /* 0x000fda000bf05300 */
[----:B0-----:R-:W-:-:S04]  /*0650*/  @P0 LEA R6, P1, R67, UR6, 0x4 ;  /* 0x0000000643060c11 */ /* 0x001fc8000f8220ff */
[C---:B------:R-:W-:Y:S01]  /*0660*/  @P0 LEA.HI.X R7, R67.reuse, UR7, RZ, 0x4, P1 ;  /* 0x0000000743070c11 */ /* 0x040fe200088f24ff */
[----:B-1----:R-:W-:-:S04]  /*0670*/  IMAD.WIDE.U32 R8, R67, 0x10, R8 ;  /* 0x0000001043087825 */ /* 0x002fc800078e0008 */
[----:B------:R1:W5:Y:S04]  /*0680*/  @P0 LDG.E.128 R40, desc[UR4][R6.64] ;  /* 0x0000000406280981 */ /* 0x000368000c1e1d00 */
[----:B------:R1:W5:Y:S01]  /*0690*/  LDG.E.128 R36, desc[UR4][R8.64] ;  /* 0x0000000408247981 */ /* 0x000362000c1e1d00 */
[----:B------:R-:W-:-:S07]  /*06a0*/  VIADD R67, R67, 0x100 ;  /* 0x0000010043437836 */ /* 0x000fce0000000000 */
.L_x_25908:
[----:B------:R-:W-:Y:S05]  /*06b0*/  BSYNC B0 ;  /* 0x0000000000007941 */ /* 0x000fea0003800000 */
.L_x_25907:
[----:B------:R-:W-:Y:S04]  /*06c0*/  BSSY B0, `(.L_x_25909) ;  /* 0x000000e000007945 */ /* 0x000fe80003800000 */
[----:B------:R-:W-:Y:S05]  /*06d0*/  @!P4 BRA `(.L_x_25910) ;  /* 0x000000000030c947 */ /* 0x000fea0003800000 */
[----:B-1----:R-:W1:Y:S01]  /*06e0*/  LDC.64 R8, c[0x0][0x260] ;  /* 0x00009800ff087b82 */ /* 0x002e620000000a00 */
        /* <DEDUP_REMOVED lines=10> */
[----:B------:R-:W-:-:S07]  /*0790*/  IADD3 R67, R67, 0x100, RZ ;  /* 0x0000010043437810 */ /* 0x000fce0007ffe0ff */
.L_x_25910:
[----:B------:R-:W-:Y:S05]  /*07a0*/  BSYNC B0 ;  /* 0x0000000000007941 */ /* 0x000fea0003800000 */
.L_x_25909:
[----:B------:R-:W-:Y:S04]  /*07b0*/  BSSY B0, `(.L_x_25911) ;  /* 0x000000e000007945 */ /* 0x000fe80003800000 */
[----:B------:R-:W-:Y:S05]  /*07c0*/  @!P3 BRA `(.L_x_25912) ;  /* 0x000000000030b947 */ /* 0x000fea0003800000 */
[----:B-12---:R-:W1:Y:S01]  /*07d0*/  LDC.64 R8, c[0x0][0x260] ;  /* 0x00009800ff087b82 */ /* 0x006e620000000a00 */
        /* <DEDUP_REMOVED lines=11> */
.L_x_25912:
[----:B------:R-:W-:Y:S05]  /*0890*/  BSYNC B0 ;  /* 0x0000000000007941 */ /* 0x000fea0003800000 */
.L_x_25911:
[----:B------:R-:W-:Y:S04]  /*08a0*/  BSSY B0, `(.L_x_25913) ;  /* 0x000000e000007945 */ /* 0x000fe80003800000 */
[----:B------:R-:W-:Y:S05]  /*08b0*/  @!P2 BRA `(.L_x_25914) ;  /* 0x000000000030a947 */ /* 0x000fea0003800000 */
[----:B-123--:R-:W1:Y:S01]  /*08c0*/  LDC.64 R8, c[0x0][0x260] ;  /* 0x00009800ff087b82 */ /* 0x00ee620000000a00 */
        /* <DEDUP_REMOVED lines=11> */
.L_x_25914:
[----:B------:R-:W-:Y:S05]  /*0980*/  BSYNC B0 ;  /* 0x0000000000007941 */ /* 0x000fea0003800000 */
.L_x_25913:
[----:B------:R-:W-:Y:S01]  /*0990*/  ISETP.GE.U32.AND P0, PT, R136, 0x600, PT ;  /* 0x000006008800780c */ /* 0x000fe20003f06070 */
[----:B------:R-:W-:Y:S01]  /*09a0*/  IMAD.WIDE.U32 R60, R60, -0x326172a9, RZ ;  /* 0xcd9e8d573c3c7825 */ /* 0x000fe200078e00ff */
[----:B------:R-:W-:Y:S01]  /*09b0*/  LOP3.LUT R54, R5, R10, R133, 0x96, !PT ;  /* 0x0000000a05367212 */ /* 0x000fe200078e9685 */
[----:B------:R-:W-:Y:S01]  /*09c0*/  BSSY B0, `(.L_x_25915) ;  /* 0x0000014000007945 */ /* 0x000fe20003800000 */
[----:B------:R-:W-:Y:S01]  /*09d0*/  IADD3 R131, R2, -0x4ab325aa, RZ ;  /* 0xb54cda5602837810 */ /* 0x000fe20007ffe0ff */
[----:B------:R-:W-:Y:S01]  /*09e0*/  VIADD R130, R3, 0x646e171e ;  /* 0x646e171e03827836 */ /* 0x000fe20000000000 */
[----:B------:R-:W-:Y:S01]  /*09f0*/  LOP3.LUT R152, R152, 0xffffffbf, RZ, 0xc0, !PT ;  /* 0xffffffbf98987812 */ /* 0x000fe200078ec0ff */
[----:B------:R-:W-:Y:S01]  /*0a00*/  IMAD.WIDE.U32 R54, R54, -0x2daee0ad, RZ ;  /* 0xd2511f5336367825 */ /* 0x000fe200078e00ff */
[----:B------:R-:W-:-:S05]  /*0a10*/  LOP3.LUT R68, R61, R4, R131, 0x96, !PT ;  /* 0x000000043d447212 */ /* 0x000fca00078e9683 */
[----:B------:R-:W-:Y:S01]  /*0a20*/  @P0 LOP3.LUT R152, R152, 0x40, RZ, 0xfc, !PT ;  /* 0x0000004098980812 */ /* 0x000fe200078efcff */
[----:B------:R-:W-:Y:S06]  /*0a30*/  @!P0 BRA `(.L_x_25916) ;  /* 0x0000000000308947 */ /* 0x000fec0003800000 */
[----:B------:R-:W0:Y:S01]  /*0a40*/  LDC.64 R4, c[0x0][0x260] ;  /* 0x00009800ff047b82 */ /* 0x000e220000000a00 */
[----:B------:R-:W-:Y:S01]  /*0a50*/  ULDC.64 UR6, c[0x0][0x2c8] ;  /* 0x0000b20000067ab9 */ /* 0x000fe20000000a00 */
[----:B------:R-:W-:Y:S02]  /*0a60*/  CS2R R10, SRZ ;  /* 0x00000000000a7805 */ /* 0x000fe4000001ff00 */
[----:B------:R-:W-:Y:S02]  /*0a70*/  ISETP.NE.U32.AND P0, PT, RZ, UR6, PT ;  /* 0x00000006ff007c0c */ /* 0x000fe4000bf05070 */
[----:B-1234-:R-:W-:Y:S02]  /*0a80*/  CS2R R8, SRZ ;  /* 0x0000000000087805 */ /* 0x01efe4000001ff00 */
[----:B------:R-:W-:-:S13]  /*0a90*/  ISETP.NE.AND.EX P0, PT, RZ, UR7, PT, P0 ;  /* 0x00000007ff007c0c */ /* 0x000fda000bf05300 */
[C---:B------:R-:W-:Y:S01]  /*0aa0*/  @P0 LEA R56, P1, R67.reuse, UR6, 0x4 ;  /* 0x0000000643380c11 */ /* 0x040fe2000f8220ff */
[----:B0-----:R-:W-:-:S03]  /*0ab0*/  IMAD.WIDE.U32 R4, R67, 0x10, R4 ;  /* 0x0000001043047825 */ /* 0x001fc600078e0004 */
[----:B------:R-:W-:-:S03]  /*0ac0*/  @P0 LEA.HI.X R57, R67, UR7, RZ, 0x4, P1 ;  /* 0x0000000743390c11 */ /* 0x000fc600088f24ff */
[----:B------:R-:W5:Y:S04]  /*0ad0*/  LDG.E.128 R4, desc[UR4][R4.64] ;  /* 0x0000000404047981 */ /* 0x000f68000c1e1d00 */
[----:B------:R0:W5:Y:S01]  /*0ae0*/  @P0 LDG.E.128 R8, desc[UR4][R56.64] ;  /* 0x0000000438080981 */ /* 0x000162000c1e1d00 */
[----:B------:R-:W-:-:S07]  /*0af0*/  VIADD R67, R67, 0x100 ;  /* 0x0000010043437836 */ /* 0x000fce0000000000 */
.L_x_25916:
[----:B------:R-:W-:Y:S05]  /*0b00*/  BSYNC B0 ;  /* 0x0000000000007941 */ /* 0x000fea0003800000 */
.L_x_25915:
[----:B------:R-:W-:Y:S01]  /*0b10*/  ISETP.GE.U32.AND P0, PT, R136, 0x700, PT ;  /* 0x000007008800780c */ /* 0x000fe20003f06070 */
[----:B------:R-:W-:Y:S01]  /*0b20*/  IMAD.WIDE.U32 R68, R68, -0x2daee0ad, RZ ;  /* 0xd2511f5344447825 */ /* 0x000fe200078e00ff */
[----:B------:R-:W-:Y:S01]  /*0b30*/  LOP3.LUT R70, R55, R52, R130, 0x96, !PT ;  /* 0x0000003437467212 */ /* 0x000fe200078e9682 */
[----:B------:R-:W-:Y:S01]  /*0b40*/  BSSY B0, `(.L_x_25917) ;  /* 0x0000014000007945 */ /* 0x000fe20003800000 */
[----:B------:R-:W-:Y:S01]  /*0b50*/  IADD3 R129, R3, 0x1fd5c5a3, RZ ;  /* 0x1fd5c5a303817810 */ /* 0x000fe20007ffe0ff */
[----:B------:R-:W-:Y:S01]  /*0b60*/  VIADD R128, R2, 0x5384540f ;  /* 0x5384540f02807836 */ /* 0x000fe20000000000 */
[----:B------:R-:W-:Y:S01]  /*0b70*/  LOP3.LUT R152, R152, 0xffffffdf, RZ, 0xc0, !PT ;  /* 0xffffffdf98987812 */ /* 0x000fe200078ec0ff */
[----:B------:R-:W-:Y:S01]  /*0b80*/  IMAD.WIDE.U32 R70, R70, -0x326172a9, RZ ;  /* 0xcd9e8d5746467825 */ /* 0x000fe200078e00ff */
[----:B------:R-:W-:-:S05]  /*0b90*/  LOP3.LUT R76, R69, R54, R129, 0x96, !PT ;  /* 0x00000036454c7212 */ /* 0x000fca00078e9681 */
[----:B------:R-:W-:Y:S01]  /*0ba0*/  @P0 LOP3.LUT R152, R152, 0x20, RZ, 0xfc, !PT ;  /* 0x0000002098980812 */ /* 0x000fe200078efcff */
[----:B------:R-:W-:Y:S06]  /*0bb0*/  @!P0 BRA `(.L_x_25918) ;  /* 0x0000000000308947 */ /* 0x000fec0003800000 */
[----:B0-----:R-:W0:Y:S01]  /*0bc0*/  LDC.64 R56, c[0x0][0x260] ;  /* 0x00009800ff387b82 */ /* 0x001e220000000a00 */
[----:B------:R-:W-:Y:S01]  /*0bd0*/  ULDC.64 UR6, c[0x0][0x2c8] ;  /* 0x0000b20000067ab9 */ /* 0x000fe20000000a00 */
[----:B------:R-:W-:Y:S02]  /*0be0*/  CS2R R54, SRZ ;  /* 0x0000000000367805 */ /* 0x000fe4000001ff00 */
[----:B------:R-:W-:Y:S02]  /*0bf0*/  ISETP.NE.U32.AND P0, PT, RZ, UR6, PT ;  /* 0x00000006ff007c0c */ /* 0x000fe4000bf05070 */
[----:B------:R-:W-:Y:S02]  /*0c00*/  CS2R R52, SRZ ;  /* 0x0000000000347805 */ /* 0x000fe4000001ff00 */
[----:B------:R-:W-:-:S13]  /*0c10*/  ISETP.NE.AND.EX P0, PT, RZ, UR7, PT, P0 ;  /* 0x00000007ff007c0c */ /* 0x000fda000bf05300 */
[C---:B------:R-:W-:Y:S01]  /*0c20*/  @P0 LEA R62, P1, R67.reuse, UR6, 0x4 ;  /* 0x00000006433e0c11 */ /* 0x040fe2000f8220ff */
[----:B0-----:R-:W-:-:S03]  /*0c30*/  IMAD.WIDE.U32 R56, R67, 0x10, R56 ;  /* 0x0000001043387825 */ /* 0x001fc600078e0038 */
[----:B------:R-:W-:-:S05]  /*0c40*/  @P0 LEA.HI.X R63, R67, UR7, RZ, 0x4, P1 ;  /* 0x00000007433f0c11 */ /* 0x000fca00088f24ff */
[----:B------:R0:W5:Y:S04]  /*0c50*/  @P0 LDG.E.128 R52, desc[UR4][R62.64] ;  /* 0x000000043e340981 */ /* 0x000168000c1e1d00 */
[----:B------:R-:W5:Y:S01]  /*0c60*/  LDG.E.128 R56, desc[UR4][R56.64] ;  /* 0x0000000438387981 */ /* 0x000f62000c1e1d00 */
[----:B------:R-:W-:-:S07]  /*0c70*/  VIADD R67, R67, 0x100 ;  /* 0x0000010043437836 */ /* 0x000fce0000000000 */
.L_x_25918:
[----:B------:R-:W-:Y:S05]  /*0c80*/  BSYNC B0 ;  /* 0x0000000000007941 */ /* 0x000fea0003800000 */
.L_x_25917:
[----:B------:R-:W-:Y:S01]  /*0c90*/  ISETP.GE.U32.AND P0, PT, R136, 0x800, PT ;  /* 0x000008008800780c */ /* 0x000fe20003f06070 */
[----:B------:R-:W-:Y:S01]  /*0ca0*/  BSSY B0, `(.L_x_25919) ;  /* 0x0000010000007945 */ /* 0x000fe20003800000 */
[----:B------:R-:W-:Y:S02]  /*0cb0*/  LOP3.LUT R152, R152, 0xffffffef, RZ, 0xc0, !PT ;  /* 0xffffffef98987812 */ /* 0x000fe400078ec0ff */
[----:B------:R-:W-:-:S09]  /*0cc0*/  LOP3.LUT R75, R71, R60, R128, 0x96, !PT ;  /* 0x0000003c474b7212 */ /* 0x000fd200078e9680 */
[----:B------:R-:W-:Y:S01]  /*0cd0*/  @P0 LOP3.LUT R152, R152, 0x10, RZ, 0xfc, !PT ;  /* 0x0000001098980812 */ /* 0x000fe200078efcff */
[----:B------:R-:W-:Y:S06]  /*0ce0*/  @!P0 BRA `(.L_x_25920) ;  /* 0x00000000002c8947 */ /* 0x000fec0003800000 */
[----:B------:R-:W1:Y:S01]  /*0cf0*/  LDC.64 R64, c[0x0][0x260] ;  /* 0x00009800ff407b82 */ /* 0x000e620000000a00 */
[----:B------:R-:W-:Y:S01]  /*0d00*/  ULDC.64 UR6, c[0x0][0x2c8] ;  /* 0x0000b20000067ab9 */ /* 0x000fe20000000a00 */
[----:B0-----:R-:W-:Y:S02]  /*0d10*/  CS2R R62, SRZ ;  /* 0x00000000003e7805 */ /* 0x001fe4000001ff00 */
[----:B------:R-:W-:Y:S02]  /*0d20*/  ISETP.NE.U32.AND P0, PT, RZ, UR6, PT ;  /* 0x00000006ff007c0c */ /* 0x000fe4000bf05070 */
[----:B------:R-:W-:Y:S02]  /*0d30*/  CS2R R60, SRZ ;  /* 0x00000000003c7805 */ /* 0x000fe4000001ff00 */
[----:B------:R-:W-:-:S13]  /*0d40*/  ISETP.NE.AND.EX P0, PT, RZ, UR7, PT, P0 ;  /* 0x00000007ff007c0c */ /* 0x000fda000bf05300 */
[C---:B------:R-:W-:Y:S01]  /*0d50*/  @P0 LEA R72, P1, R67.reuse, UR6, 0x4 ;  /* 0x0000000643480c11 */ /* 0x040fe2000f8220ff */
[----:B-1----:R-:W-:-:S03]  /*0d60*/  IMAD.WIDE.U32 R64, R67, 0x10, R64 ;  /* 0x0000001043407825 */ /* 0x002fc600078e0040 */
[----:B------:R-:W-:-:S05]  /*0d70*/  @P0 LEA.HI.X R73, R67, UR7, RZ, 0x4, P1 ;  /* 0x0000000743490c11 */ /* 0x000fca00088f24ff */
[----:B------:R0:W5:Y:S04]  /*0d80*/  @P0 LDG.E.128 R60, desc[UR4][R72.64] ;  /* 0x00000004483c0981 */ /* 0x000168000c1e1d00 */
[----:B------:R-:W5:Y:S02]  /*0d90*/  LDG.E.128 R64, desc[UR4][R64.64] ;  /* 0x0000000440407981 */ /* 0x000f64000c1e1d00 */
.L_x_25920:
[----:B------:R-:W-:Y:S05]  /*0da0*/  BSYNC B0 ;  /* 0x0000000000007941 */ /* 0x000fea0003800000 */
.L_x_25919:
[----:B------:R-:W-:Y:S01]  /*0db0*/  ULDC UR6, c[0x0][0x214] ;  /* 0x0000850000067ab9 */ /* 0x000fe20000000800 */
[----:B------:R-:W-:Y:S01]  /*0dc0*/  IADD3 R127, R3, -0x24c28bd8, RZ ;  /* 0xdb3d7428037f7810 */ /* 0x000fe20007ffe0ff */
[----:B------:R-:W-:Y:S01]  /*0dd0*/  VIADD R126, R2, 0xf1bbcdc8 ;  /* 0xf1bbcdc8027e7836 */ /* 0x000fe20000000000 */
[----:B------:R-:W-:Y:S01]  /*0de0*/  ISETP.GE.AND P0, PT, R132, UR6, PT ;  /* 0x0000000684007c0c */ /* 0x000fe2000bf06270 */
[----:B0-----:R-:W-:-:S12]  /*0df0*/  IMAD.HI.U32 R73, R76, -0x326172a9, RZ ;  /* 0xcd9e8d574c497827 */ /* 0x001fd800078e00ff */
[----:B------:R-:W-:Y:S05]  /*0e00*/  @P0 EXIT ;  /* 0x000000000000094d */ /* 0x000fea0003800000 */
[----:B------:R-:W-:Y:S01]  /*0e10*/  SHF.R.S32.HI R69, RZ, 0x2, R0 ;  /* 0x00000002ff457819 */ /* 0x000fe20000011400 */
[C---:B------:R-:W-:Y:S01]  /*0e20*/  IMAD.SHL.U32 R74, R148.reuse, 0x20, RZ ;  /* 0x00000020944a7824 */ /* 0x040fe200078e00ff */
[----:B------:R-:W-:Y:S01]  /*0e30*/  LOP3.LUT R72, R148, 0xe0, RZ, 0xc0, !PT ;  /* 0x000000e094487812 */ /* 0x000fe200078ec0ff */
[----:B------:R-:W-:Y:S01]  /*0e40*/  IMAD.HI.U32 R0, R75, -0x2daee0ad, RZ ;  /* 0xd2511f534b007827 */ /* 0x000fe200078e00ff */
[----:B------:R-:W-:Y:S01]  /*0e50*/  LOP3.LUT R71, R69, 0xff, RZ, 0xc0, !PT ;  /* 0x000000ff45477812 */ /* 0x000fe200078ec0ff */
[----:B------:R-:W-:Y:S01]  /*0e60*/  ULDC.U8 UR6, c[0x0][0x2a0] ;  /* 0x0000a80000067ab9 */ /* 0x000fe20000000000 */
[----:B------:R-:W-:Y:S01]  /*0e70*/  SHF.R.U32.HI R69, RZ, 0x3, R69 ;  /* 0x00000003ff457819 */ /* 0x000fe20000011645 */
[----:B------:R-:W-:Y:S01]  /*0e80*/  VIADD R124, R3, 0x96a522ad ;  /* 0x96a522ad037c7836 */ /* 0x000fe20000000000 */
[----:B------:R-:W-:Y:S01]  /*0e90*/  VIADDMNMX R72, R71, -R72, RZ, !PT ;  /* 0x8000004847487246 */ /* 0x000fe200078001ff */
[----:B------:R-:W-:Y:S01]  /*0ea0*/  HFMA2.MMA R119, -RZ, RZ, 0, 0 ;  /* 0x00000000ff777435 */ /* 0x000fe200000001ff */
[----:B------:R-:W-:Y:S01]  /*0eb0*/  LOP3.LUT R69, R69, 0x1fffffe0, RZ, 0xc0, !PT ;  /* 0x1fffffe045457812 */ /* 0x000fe200078ec0ff */
[----:B------:R-:W-:Y:S01]  /*0ec0*/  ULDC UR18, c[0x0][0x218] ;  /* 0x0000860000127ab9 */ /* 0x000fe20000000800 */
[----:B------:R-:W-:Y:S01]  /*0ed0*/  VIMNMX R72, R72, 0x20, PT ;  /* 0x0000002048487848 */ /* 0x000fe20003fe0100 */
[----:B------:R-:W-:Y:S01]  /*0ee0*/  ULDC UR7, c[0x0][0x290] ;  /* 0x0000a40000077ab9 */ /* 0x000fe20000000800 */
[----:B------:R-:W-:Y:S01]  /*0ef0*/  LOP3.LUT R74, R74, 0x3e0, RZ, 0xc0, !PT ;  /* 0x000003e04a4a7812 */ /* 0x000fe200078ec0ff */
[----:B------:R-:W-:Y:S01]  /*0f00*/  ULDC.64 UR8, c[0x0][0x230] ;  /* 0x00008c0000087ab9 */ /* 0x000fe20000000a00 */
[----:B------:R-:W-:Y:S01]  /*0f10*/  ISETP.NE.AND P0, PT, RZ, UR6, PT ;  /* 0x00000006ff007c0c */ /* 0x000fe2000bf05270 */
[----:B------:R-:W-:Y:S01]  /*0f20*/  IMAD.IADD R72, R72, 0x1, R69 ;  /* 0x0000000148487824 */ /* 0x000fe200078e0245 */
[----:B------:R-:W-:Y:S01]  /*0f30*/  VIADDMNMX R74, R71, -R74, RZ, !PT ;  /* 0x8000004a474a7246 */ /* 0x000fe200078001ff */
[----:B------:R-:W-:Y:S01]  /*0f40*/  IMAD R71, R75, -0x2daee0ad, RZ ;  /* 0xd2511f534b477824 */ /* 0x000fe200078e02ff */
[----:B------:R-:W-:Y:S01]  /*0f50*/  LOP3.LUT R68, R0, R68, R127, 0x96, !PT ;  /* 0x0000004400447212 */ /* 0x000fe200078e967f */
[----:B------:R-:W-:Y:S01]  /*0f60*/  IMAD.SHL.U32 R72, R72, 0x4, RZ ;  /* 0x0000000448487824 */ /* 0x000fe200078e00ff */
[----:B------:R-:W-:Y:S01]  /*0f70*/  LOP3.LUT R73, R73, R70, R126, 0x96, !PT ;  /* 0x0000004649497212 */ /* 0x000fe200078e967e */
[----:B------:R-:W-:Y:S01]  /*0f80*/  IMAD R0, R76, -0x326172a9, RZ ;  /* 0xcd9e8d574c007824 */ /* 0x000fe200078e02ff */
[----:B------:R-:W-:Y:S01]  /*0f90*/  VIMNMX R74, R74, 0x20, PT ;  /* 0x000000204a4a7848 */ /* 0x000fe20003fe0100 */
[----:B------:R-:W-:Y:S01]  /*0fa0*/  IMAD.HI.U32 R123, R68, -0x326172a9, RZ ;  /* 0xcd9e8d57447b7827 */ /* 0x000fe200078e00ff */
[----:B------:R-:W-:Y:S01]  /*0fb0*/  I2FP.F32.U32 R72, R72 ;  /* 0x0000004800487245 */ /* 0x000fe20000201000 */
[----:B------:R-:W-:Y:S01]  /*0fc0*/  ULDC.64 UR10, c[0x0][0x238] ;  /* 0x00008e00000a7ab9 */ /* 0x000fe20000000a00 */
[----:B------:R-:W-:Y:S01]  /*0fd0*/  IADD3 R125, R2, -0x700cb87f, RZ ;  /* 0x8ff34781027d7810 */ /* 0x000fe20007ffe0ff */
[----:B------:R-:W-:Y:S01]  /*0fe0*/  IMAD.HI.U32 R122, R73, -0x2daee0ad, RZ ;  /* 0xd2511f53497a7827 */ /* 0x000fe200078e00ff */
[----:B------:R0:W0:Y:S01]  /*0ff0*/  MUFU.RCP R117, R72 ;  /* 0x0000004800757308 */ /* 0x0000220000001000 */
[----:B------:R-:W-:Y:S01]  /*1000*/  IADD3 R74, R69, R74, RZ ;  /* 0x0000004a454a7210 */ /* 0x000fe20007ffe0ff */
[----:B------:R-:W-:Y:S01]  /*1010*/  ULDC.64 UR12, c[0x0][0x240] ;  /* 0x00009000000c7ab9 */ /* 0x000fe20000000a00 */
[----:B------:R-:W-:Y:S01]  /*1020*/  LOP3.LUT R152, R152, 0xfffff7ff, RZ, 0xc0, !PT ;  /* 0xfffff7ff98987812 */ /* 0x000fe200078ec0ff */
[----:B------:R-:W-:Y:S01]  /*1030*/  IMAD R120, R68, -0x326172a9, RZ ;  /* 0xcd9e8d5744787824 */ /* 0x000fe200078e02ff */
[----:B------:R-:W-:Y:S01]  /*1040*/  LOP3.LUT R123, R123, R0, R125, 0x96, !PT ;  /* 0x000000007b7b7212 */ /* 0x000fe200078e967d */
[----:B------:R-:W-:Y:S01]  /*1050*/  IMAD R118, R73, -0x2daee0ad, RZ ;  /* 0xd2511f5349767824 */ /* 0x000fe200078e02ff */
[----:B------:R-:W-:Y:S01]  /*1060*/  LOP3.LUT R122, R122, R71, R124, 0x96, !PT ;  /* 0x000000477a7a7212 */ /* 0x000fe200078e967c */
[----:B------:R-:W-:Y:S01]  /*1070*/  IMAD.MOV.U32 R0, RZ, RZ, 0x1 ;  /* 0x00000001ff007424 */ /* 0x000fe200078e00ff */
[----:B------:R-:W-:Y:S01]  /*1080*/  LOP3.LUT R121, R121, 0x3, RZ, 0xc0, !PT ;  /* 0x0000000379797812 */ /* 0x000fe200078ec0ff */
[----:B------:R-:W-:Y:S01]  /*1090*/  IMAD.SHL.U32 R116, R74, 0x4, RZ ;  /* 0x000000044a747824 */ /* 0x000fe200078e00ff */
[----:B------:R-:W-:Y:S01]  /*10a0*/  @P0 LOP3.LUT R152, R152, 0x800, RZ, 0xfc, !PT ;  /* 0x0000080098980812 */ /* 0x000fe200078efcff */
[----:B------:R-:W-:Y:S01]  /*10b0*/  ULDC.64 UR14, c[0x0][0x248] ;  /* 0x00009200000e7ab9 */ /* 0x000fe20000000a00 */
[----:B------:R-:W-:-:S05]  /*10c0*/  ULDC.64 UR16, c[0x0][0x210] ;  /* 0x0000840000107ab9 */ /* 0x000fca0000000a00 */
.L_x_26473:
[----:B-123--:R-:W-:Y:S01]  /*10d0*/  IMAD R108, R132, UR18, RZ ;  /* 0x00000012846c7c24 */ /* 0x00efe2000f8e02ff */
        /* <DEDUP_REMOVED lines=33> */
.L_x_25924:
[----:B------:R-:W-:-:S07]  /*12f0*/  IMAD.MOV.U32 R154, RZ, RZ, R120 ;  /* 0x000000ffff9a7224 */ /* 0x000fce00078e0078 */
.L_x_25925:
[----:B------:R-:W-:Y:S05]  /*1300*/  BSYNC B1 ;  /* 0x0000000000017941 */ /* 0x000fea0003800000 */
.L_x_25923:
        /* <DEDUP_REMOVED lines=16> */
.L_x_25929:
[----:B------:R-:W-:Y:S05]  /*1410*/  BSYNC B2 ;  /* 0x0000000000027941 */ /* 0x000fea0003800000 */
.L_x_25928:
        /* <DEDUP_REMOVED lines=44> */
.L_x_25927:
[----:B------:R-:W-:Y:S05]  /*16e0*/  BSYNC B1 ;  /* 0x0000000000017941 */ /* 0x000fea0003800000 */
.L_x_25926:
[----:B------:R-:W0:Y:S01]  /*16f0*/  LDC R109, c[0x0][0x294] ;  /* 0x0000a500ff6d7b82 */ /* 0x000e220000000800 */
[----:B------:R-:W-:Y:S01]  /*1700*/  HFMA2.MMA R110, -RZ, RZ, 0.1171875, 0 ;  /* 0x2f800000ff6e7435 */ /* 0x000fe200000001ff */
[----:B------:R-:W-:Y:S02]  /*1710*/  I2FP.F32.U32 R111, R154 ;  /* 0x0000009a006f7245 */ /* 0x000fe40000201000 */
[----:B------:R-:W-:Y:S02]  /*1720*/  ISETP.NE.U32.AND P2, PT, R150, RZ, PT ;  /* 0x000000ff9600720c */ /* 0x000fe40003f45070 */
[----:B------:R-:W-:Y:S02]  /*1730*/  LOP3.LUT R152, R152, 0xfffffffe, RZ, 0xc0, !PT ;  /* 0xfffffffe98987812 */ /* 0x000fe400078ec0ff */
[----:B------:R-:W1:Y:S01]  /*1740*/  LDC R108, c[0x0][0x298] ;  /* 0x0000a600ff6c7b82 */ /* 0x000e620000000800 */
[----:B------:R-:W-:Y:S02]  /*1750*/  ISETP.NE.AND.EX P2, PT, R151, RZ, PT, P2 ;  /* 0x000000ff9700720c */ /* 0x000fe40003f45320 */
        /* <DEDUP_REMOVED lines=11> */
.L_x_25930:
        /* <DEDUP_REMOVED lines=12> */
.L_x_25933:
[----:B------:R-:W-:-:S07]  /*18d0*/  IMAD.MOV.U32 R115, RZ, RZ, R120 ;  /* 0x000000ffff737224 */ /* 0x000fce00078e0078 */
.L_x_25934:
[----:B------:R-:W-:Y:S05]  /*18e0*/  BSYNC B1 ;  /* 0x0000000000017941 */ /* 0x000fea0003800000 */
.L_x_25932:
        /* <DEDUP_REMOVED lines=16> */
.L_x_25938:
[----:B------:R-:W-:Y:S05]  /*19f0*/  BSYNC B2 ;  /* 0x0000000000027941 */ /* 0x000fea0003800000 */
.L_x_25937:
        /* <DEDUP_REMOVED lines=43> */
.L_x_25936:
[----:B------:R-:W-:Y:S05]  /*1cb0*/  BSYNC B1 ;  /* 0x0000000000017941 */ /* 0x000fea0003800000 */
.L_x_25935:
        /* <DEDUP_REMOVED lines=8> */
.L_x_25931:
        /* <DEDUP_REMOVED lines=12> */
.L_x_25940:
[----:B------:R-:W-:-:S07]  /*1e00*/  MOV R153, R120 ;  /* 0x0000007800997202 */ /* 0x000fce0000000f00 */
.L_x_25941:
[----:B------:R-:W-:Y:S05]  /*1e10*/  BSYNC B1 ;  /* 0x0000000000017941 */ /* 0x000fea0003800000 */
.L_x_25939:
        /* <DEDUP_REMOVED lines=16> */
.L_x_25945:
[----:B------:R-:W-:Y:S05]  /*1f20*/  BSYNC B2 ;  /* 0x0000000000027941 */ /* 0x000fea0003800000 */
.L_x_25944:
        /* <DEDUP_REMOVED lines=44> */
.L_x_25943:
[----:B------:R-:W-:Y:S05]  /*21f0*/  BSYNC B1 ;  /* 0x0000000000017941 */ /* 0x000fea0003800000 */
.L_x_25942:
        /* <DEDUP_REMOVED lines=11> */
.L_x_25946:
        /* <DEDUP_REMOVED lines=12> */
.L_x_25949:
[----:B------:R-:W-:-:S07]  /*2370*/  IMAD.MOV.U32 R114, RZ, RZ, R120 ;  /* 0x000000ffff727224 */ /* 0x000fce00078e0078 */
.L_x_25950:
[----:B------:R-:W-:Y:S05]  /*2380*/  BSYNC B1 ;  /* 0x0000000000017941 */ /* 0x000fea0003800000 */
.L_x_25948:
        /* <DEDUP_REMOVED lines=16> */
.L_x_25954:
[----:B------:R-:W-:Y:S05]  /*2490*/  BSYNC B2 ;  /* 0x0000000000027941 */ /* 0x000fea0003800000 */
.L_x_25953:
        /* <DEDUP_REMOVED lines=43> */
.L_x_25952:
[----:B------:R-:W-:Y:S05]  /*2750*/  BSYNC B1 ;  /* 0x0000000000017941 */ /* 0x000fea0003800000 */
.L_x_25951:
        /* <DEDUP_REMOVED lines=8> */
.L_x_25947:
        /* <DEDUP_REMOVED lines=12> */
.L_x_25956:
[----:B------:R-:W-:-:S07]  /*28a0*/  IMAD.MOV.U32 R153, RZ, RZ, R120 ;  /* 0x000000ffff997224 */ /* 0x000fce00078e0078 */
.L_x_25957:
[----:B------:R-:W-:Y:S05]  /*28b0*/  BSYNC B1 ;  /* 0x0000000000017941 */ /* 0x000fea0003800000 */
.L_x_25955:
        /* <DEDUP_REMOVED lines=16> */
.L_x_25961:
[----:B------:R-:W-:Y:S05]  /*29c0*/  BSYNC B2 ;  /* 0x0000000000027941 */ /* 0x000fea0003800000 */
.L_x_25960:
        /* <DEDUP_REMOVED lines=44> */
.L_x_25959:
[----:B------:R-:W-:Y:S05]  /*2c90*/  BSYNC B1 ;  /* 0x0000000000017941 */ /* 0x000fea0003800000 */
.L_x_25958:
        /* <DEDUP_REMOVED lines=11> */
.L_x_25962:
        /* <DEDUP_REMOVED lines=12> */
.L_x_25965:
[----:B------:R-:W-:-:S07]  /*2e10*/  MOV R113, R120 ;  /* 0x0000007800717202 */ /* 0x000fce0000000f00 */
.L_x_25966:
[----:B------:R-:W-:Y:S05]  /*2e20*/  BSYNC B1 ;  /* 0x0000000000017941 */ /* 0x000fea0003800000 */
.L_x_25964:
        /* <DEDUP_REMOVED lines=16> */
.L_x_25970:
[----:B------:R-:W-:Y:S05]  /*2f30*/  BSYNC B2 ;  /* 0x0000000000027941 */ /* 0x000fea0003800000 */
.L_x_25969:
        /* <DEDUP_REMOVED lines=43> */
.L_x_25968:
[----:B------:R-:W-:Y:S05]  /*31f0*/  BSYNC B1 ;  /* 0x0000000000017941 */ /* 0x000fea0003800000 */
.L_x_25967:
        /* <DEDUP_REMOVED lines=8> */
.L_x_25963:
        /* <DEDUP_REMOVED lines=12> */
.L_x_25972:
[----:B------:R-:W-:-:S07]  /*3340*/  IMAD.MOV.U32 R153, RZ, RZ, R120 ;  /* 0x000000ffff997224 */ /* 0x000fce00078e0078 */
.L_x_25973:
[----:B------:R-:W-:Y:S05]  /*3350*/  BSYNC B1 ;  /* 0x0000000000017941 */ /* 0x000fea0003800000 */
.L_x_25971:
        /* <DEDUP_REMOVED lines=16> */
.L_x_25977:
[----:B------:R-:W-:Y:S05]  /*3460*/  BSYNC B2 ;  /* 0x0000000000027941 */ /* 0x000fea0003800000 */
.L_x_25976:
        /* <DEDUP_REMOVED lines=44> */
.L_x_25975:
[----:B------:R-:W-:Y:S05]  /*3730*/  BSYNC B1 ;  /* 0x0000000000017941 */ /* 0x000fea0003800000 */
.L_x_25974:
        /* <DEDUP_REMOVED lines=11> */
.L_x_25978:
        /* <DEDUP_REMOVED lines=12> */
.L_x_25981:
[----:B------:R-:W-:-:S07]  /*38b0*/  IMAD.MOV.U32 R111, RZ, RZ, R120 ;  /* 0x000000ffff6f7224 */ /* 0x000fce00078e0078 */
.L_x_25982:
[----:B------:R-:W-:Y:S05]  /*38c0*/  BSYNC B1 ;  /* 0x0000000000017941 */ /* 0x000fea0003800000 */
.L_x_25980:
        /* <DEDUP_REMOVED lines=16> */
.L_x_25986:
[----:B------:R-:W-:Y:S05]  /*39d0*/  BSYNC B2 ;  /* 0x0000000000027941 */ /* 0x000fea0003800000 */
.L_x_25985:
        /* <DEDUP_REMOVED lines=43> */
.L_x_25984:
[----:B------:R-:W-:Y:S05]  /*3c90*/  BSYNC B1 ;  /* 0x0000000000017941 */ /* 0x000fea0003800000 */
.L_x_25983:
        /* <DEDUP_REMOVED lines=8> */
.L_x_25979:
        /* <DEDUP_REMOVED lines=18> */
[----:B------:R-:W-:Y:S02]  /*3e40*/  IADD3 R108, P0, R154, UR14, RZ ;  /* 0x0000000e9a6c7c10 */ /* 0x000fe4000ff1e0ff */
        /* <DEDUP_REMOVED lines=8> */
.L_x_25987:
[----:B01----:R-:W-:-:S07]  /*3ed0*/  VIADD R108, R149, 0x100 ;  /* 0x00000100956c7836 */ /* 0x003fce0000000000 */
.L_x_25922:
[----:B------:R-:W-:Y:S05]  /*3ee0*/  BSYNC B0 ;  /* 0x0000000000007941 */ /* 0x000fea0003800000 */
.L_x_25921:
        /* <DEDUP_REMOVED lines=29> */
.L_x_25991:
[----:B------:R-:W-:-:S07]  /*40c0*/  IMAD.MOV.U32 R154, RZ, RZ, R120 ;  /* 0x000000ffff9a7224 */ /* 0x000fce00078e0078 */
.L_x_25992:
[----:B------:R-:W-:Y:S05]  /*40d0*/  BSYNC B1 ;  /* 0x0000000000017941 */ /* 0x000fea0003800000 */
.L_x_25990:
        /* <DEDUP_REMOVED lines=16> */
.L_x_25996:
[----:B------:R-:W-:Y:S05]  /*41e0*/  BSYNC B2 ;  /* 0x0000000000027941 */ /* 0x000fea0003800000 */
.L_x_25995:
        /* <DEDUP_REMOVED lines=43> */
.L_x_25994:
[----:B------:R-:W-:Y:S05]  /*44a0*/  BSYNC B1 ;  /* 0x0000000000017941 */ /* 0x000fea0003800000 */
.L_x_25993:
        /* <DEDUP_REMOVED lines=18> */
.L_x_25997:
        /* <DEDUP_REMOVED lines=12> */
.L_x_26000:
[----:B------:R-:W-:-:S07]  /*4690*/  MOV R115, R120 ;  /* 0x0000007800737202 */ /* 0x000fce0000000f00 */
.L_x_26001:
[----:B------:R-:W-:Y:S05]  /*46a0*/  BSYNC B1 ;  /* 0x0000000000017941 */ /* 0x000fea0003800000 */
.L_x_25999:
        /* <DEDUP_REMOVED lines=16> */
.L_x_26005:
[----:B------:R-:W-:Y:S05]  /*47b0*/  BSYNC B2 ;  /* 0x0000000000027941 */ /* 0x000fea0003800000 */
.L_x_26004:
        /* <DEDUP_REMOVED lines=44> */
.L_x_26003:
[----:B------:R-:W-:Y:S05]  /*4a80*/  BSYNC B1 ;  /* 0x0000000000017941 */ /* 0x000fea0003800000 */
.L_x_26002:
        /* <DEDUP_REMOVED lines=8> */
.L_x_25998:
        /* <DEDUP_REMOVED lines=12> */
.L_x_26007:
[----:B------:R-:W-:-:S07]  /*4bd0*/  MOV R153, R120 ;  /* 0x0000007800997202 */ /* 0x000fce0000000f00 */
.L_x_26008:
[----:B------:R-:W-:Y:S05]  /*4be0*/  BSYNC B1 ;  /* 0x0000000000017941 */ /* 0x000fea0003800000 */
.L_x_26006:
        /* <DEDUP_REMOVED lines=16> */
.L_x_26012:
[----:B------:R-:W-:Y:S05]  /*4cf0*/  BSYNC B2 ;  /* 0x0000000000027941 */ /* 0x000fea0003800000 */
.L_x_26011:
        /* <DEDUP_REMOVED lines=44> */
.L_x_26010:
[----:B------:R-:W-:Y:S05]  /*4fc0*/  BSYNC B1 ;  /* 0x0000000000017941 */ /* 0x000fea0003800000 */
.L_x_26009:
        /* <DEDUP_REMOVED lines=11> */
.L_x_26013:
        /* <DEDUP_REMOVED lines=12> */
.L_x_26016:
[----:B------:R-:W-:-:S07]  /*5140*/  IMAD.MOV.U32 R114, RZ, RZ, R120 ;  /* 0x000000ffff727224 */ /* 0x000fce00078e0078 */
.L_x_26017:
[----:B------:R-:W-:Y:S05]  /*5150*/  BSYNC B1 ;  /* 0x0000000000017941 */ /* 0x000fea0003800000 */
.L_x_26015:
        /* <DEDUP_REMOVED lines=16> */
.L_x_26021:
[----:B------:R-:W-:Y:S05]  /*5260*/  BSYNC B2 ;  /* 0x0000000000027941 */ /* 0x000fea0003800000 */
.L_x_26020:
        /* <DEDUP_REMOVED lines=40> */
[----:B------:R-:W-:-:S03]  /*54f0*/  LOP3.LUT R123, R123, R120, R125, 0x96, !PT ;  /* 0x000000787b7b7212 */ /* 0x000fc600078e967d */
[----:B------:R-:W-:Y:S01]  /*5500*/  IMAD.MOV.U32 R120, RZ, RZ, R122 ;  /* 0x000000ffff787224 */ /* 0x000fe200078e007a */
[----:B------:R-:W-:Y:S01]  /*5510*/  LOP3.LUT R122, R155, R150, R124, 0x96, !PT ;  /* 0x000000969b7a7212 */ /* 0x000fe200078e967c */
[----:B------:R-:W-:-:S07]  /*5520*/  IMAD.MOV.U32 R118, RZ, RZ, R154 ;  /* 0x000000ffff767224 */ /* 0x000fce00078e009a */
.L_x_26019:
[----:B------:R-:W-:Y:S05]  /*5530*/  BSYNC B1 ;  /* 0x0000000000017941 */ /* 0x000fea0003800000 */
.L_x_26018:
        /* <DEDUP_REMOVED lines=8> */
.L_x_26014:
        /* <DEDUP_REMOVED lines=12> */
.L_x_26023:
[----:B------:R-:W-:-:S07]  /*5680*/  IMAD.MOV.U32 R153, RZ, RZ, R120 ;  /* 0x000000ffff997224 */ /* 0x000fce00078e0078 */
.L_x_26024:
[----:B------:R-:W-:Y:S05]  /*5690*/  BSYNC B1 ;  /* 0x0000000000017941 */ /* 0x000fea0003800000 */
.L_x_26022:
        /* <DEDUP_REMOVED lines=16> */
.L_x_26028:
[----:B------:R-:W-:Y:S05]  /*57a0*/  BSYNC B2 ;  /* 0x0000000000027941 */ /* 0x000fea0003800000 */
.L_x_26027:
        /* <DEDUP_REMOVED lines=44> */
.L_x_26026:
[----:B------:R-:W-:Y:S05]  /*5a70*/  BSYNC B1 ;  /* 0x0000000000017941 */ /* 0x000fea0003800000 */
.L_x_26025:
        /* <DEDUP_REMOVED lines=11> */
.L_x_26029:
        /* <DEDUP_REMOVED lines=12> */
.L_x_26032:
[----:B------:R-:W-:-:S07]  /*5bf0*/  IMAD.MOV.U32 R113, RZ, RZ, R120 ;  /* 0x000000ffff717224 */ /* 0x000fce00078e0078 */
.L_x_26033:
[----:B------:R-:W-:Y:S05]  /*5c00*/  BSYNC B1 ;  /* 0x0000000000017941 */ /* 0x000fea0003800000 */
.L_x_26031:
        /* <DEDUP_REMOVED lines=16> */
.L_x_26037:
[----:B------:R-:W-:Y:S05]  /*5d10*/  BSYNC B2 ;  /* 0x0000000000027941 */ /* 0x000fea0003800000 */
.L_x_26036:
        /* <DEDUP_REMOVED lines=44> */
.L_x_26035:
[----:B------:R-:W-:Y:S05]  /*5fe0*/  BSYNC B1 ;  /* 0x0000000000017941 */ /* 0x000fea0003800000 */
.L_x_26034:
        /* <DEDUP_REMOVED lines=8> */
.L_x_26030:
        /* <DEDUP_REMOVED lines=12> */
.L_x_26039:
[----:B------:R-:W-:-:S07]  /*6130*/  IMAD.MOV.U32 R153, RZ, RZ, R120 ;  /* 0x000000ffff997224 */ /* 0x000fce00078e0078 */
.L_x_26040:
[----:B------:R-:W-:Y:S05]  /*6140*/  BSYNC B1 ;  /* 0x0000000000017941 */ /* 0x000fea0003800000 */
.L_x_26038:
        /* <DEDUP_REMOVED lines=16> */
.L_x_26044:
[----:B------:R-:W-:Y:S05]  /*6250*/  BSYNC B2 ;  /* 0x0000000000027941 */ /* 0x000fea0003800000 */
.L_x_26043:
        /* <DEDUP_REMOVED lines=44> */
.L_x_26042:
[----:B------:R-:W-:Y:S05]  /*6520*/  BSYNC B1 ;  /* 0x0000000000017941 */ /* 0x000fea0003800000 */
.L_x_26041:
        /* <DEDUP_REMOVED lines=11> */
.L_x_26045:
        /* <DEDUP_REMOVED lines=12> */
.L_x_26048:
[----:B------:R-:W-:-:S07]  /*66a0*/  MOV R112, R120 ;  /* 0x0000007800707202 */ /* 0x000fce0000000f00 */
.L_x_26049:
[----:B------:R-:W-:Y:S05]  /*66b0*/  BSYNC B1 ;  /* 0x0000000000017941 */ /* 0x000fea0003800000 */
.L_x_26047:
        /* <DEDUP_REMOVED lines=16> */
.L_x_26053:
[----:B------:R-:W-:Y:S05]  /*67c0*/  BSYNC B2 ;  /* 0x0000000000027941 */ /* 0x000fea0003800000 */
.L_x_26052:
        /* <DEDUP_REMOVED lines=44> */
.L_x_26051:
[----:B------:R-:W-:Y:S05]  /*6a90*/  BSYNC B1 ;  /* 0x0000000000017941 */ /* 0x000fea0003800000 */
.L_x_26050:
        /* <DEDUP_REMOVED lines=8> */
.L_x_26046:
        /* <DEDUP_REMOVED lines=27> */
.L_x_26054:
[----:B------:R-:W-:-:S07]  /*6cd0*/  VIADD R108, R108, 0x100 ;  /* 0x000001006c6c7836 */ /* 0x000fce0000000000 */
.L_x_25989:
[----:B------:R-:W-:Y:S05]  /*6ce0*/  BSYNC B0 ;  /* 0x0000000000007941 */ /* 0x000fea0003800000 */
.L_x_25988:
[----:B------:R-:W-:Y:S01]  /*6cf0*/  LOP3.LUT P0, RZ, R152, 0x200, RZ, 0xc0, !PT ;  /* 0x0000020098ff7812 */ /* 0x000fe2000780c0ff */
[----:B------:R-:W-:-:S12]  /*6d00*/  BSSY B0, `(.L_x_26055) ;  /* 0x00002de000007945 */ /* 0x000fd80003800000 */
[----:B------:R-:W-:Y:S05]  /*6d10*/  @!P0 BRA `(.L_x_26056) ;  /* 0x0000002c00708947 */ /* 0x000fea0003800000 */
[----:B0-----:R-:W0:Y:S01]  /*6d20*/  LDC.64 R150, c[0x0][0x228] ;  /* 0x00008a00ff967b82 */ /* 0x001e220000000a00 */
        /* <DEDUP_REMOVED lines=25> */
.L_x_26058:
[----:B------:R-:W-:-:S07]  /*6ec0*/  IMAD.MOV.U32 R154, RZ, RZ, R120 ;  /* 0x000000ffff9a7224 */ /* 0x000fce00078e0078 */
.L_x_26059:
[----:B------:R-:W-:Y:S05]  /*6ed0*/  BSYNC B1 ;  /* 0x0000000000017941 */ /* 0x000fea0003800000 */
.L_x_26057:
        /* <DEDUP_REMOVED lines=16> */
.L_x_26063:
[----:B------:R-:W-:Y:S05]  /*6fe0*/  BSYNC B2 ;  /* 0x0000000000027941 */ /* 0x000fea0003800000 */
.L_x_26062:
        /* <DEDUP_REMOVED lines=43> */
.L_x_26061:
[----:B------:R-:W-:Y:S05]  /*72a0*/  BSYNC B1 ;  /* 0x0000000000017941 */ /* 0x000fea0003800000 */
.L_x_26060:
        /* <DEDUP_REMOVED lines=18> */
.L_x_26064:
        /* <DEDUP_REMOVED lines=12> */
.L_x_26067:
[----:B------:R-:W-:-:S07]  /*7490*/  MOV R115, R120 ;  /* 0x0000007800737202 */ /* 0x000fce0000000f00 */
.L_x_26068:
[----:B------:R-:W-:Y:S05]  /*74a0*/  BSYNC B1 ;  /* 0x0000000000017941 */ /* 0x000fea0003800000 */
.L_x_26066:
        /* <DEDUP_REMOVED lines=16> */
.L_x_26072:
[----:B------:R-:W-:Y:S05]  /*75b0*/  BSYNC B2 ;  /* 0x0000000000027941 */ /* 0x000fea0003800000 */
.L_x_26071:
        /* <DEDUP_REMOVED lines=44> */
.L_x_26070:
[----:B------:R-:W-:Y:S05]  /*7880*/  BSYNC B1 ;  /* 0x0000000000017941 */ /* 0x000fea0003800000 */
.L_x_26069:
        /* <DEDUP_REMOVED lines=8> */
.L_x_26065:
        /* <DEDUP_REMOVED lines=12> */
.L_x_26074:
[----:B------:R-:W-:-:S07]  /*79d0*/  MOV R153, R120 ;  /* 0x0000007800997202 */ /* 0x000fce0000000f00 */
.L_x_26075:
[----:B------:R-:W-:Y:S05]  /*79e0*/  BSYNC B1 ;  /* 0x0000000000017941 */ /* 0x000fea0003800000 */
.L_x_26073:
        /* <DEDUP_REMOVED lines=16> */
.L_x_26079:
[----:B------:R-:W-:Y:S05]  /*7af0*/  BSYNC B2 ;  /* 0x0000000000027941 */ /* 0x000fea0003800000 */
.L_x_26078:
        /* <DEDUP_REMOVED lines=44> */
.L_x_26077:
[----:B------:R-:W-:Y:S05]  /*7dc0*/  BSYNC B1 ;  /* 0x0000000000017941 */ /* 0x000fea0003800000 */
.L_x_26076:
        /* <DEDUP_REMOVED lines=11> */
.L_x_26080:
        /* <DEDUP_REMOVED lines=12> */
.L_x_26083:
[----:B------:R-:W-:-:S07]  /*7f40*/  IMAD.MOV.U32 R114, RZ, RZ, R120 ;  /* 0x000000ffff727224 */ /* 0x000fce00078e0078 */
.L_x_26084:
[----:B------:R-:W-:Y:S05]  /*7f50*/  BSYNC B1 ;  /* 0x0000000000017941 */ /* 0x000fea0003800000 */
.L_x_26082:
        /* <DEDUP_REMOVED lines=16> */
.L_x_26088:
[----:B------:R-:W-:Y:S05]  /*8060*/  BSYNC B2 ;  /* 0x0000000000027941 */ /* 0x000fea0003800000 */
.L_x_26087:
        /* <DEDUP_REMOVED lines=44> */
.L_x_26086:
[----:B------:R-:W-:Y:S05]  /*8330*/  BSYNC B1 ;  /* 0x0000000000017941 */ /* 0x000fea0003800000 */
.L_x_26085:
        /* <DEDUP_REMOVED lines=8> */
.L_x_26081:
        /* <DEDUP_REMOVED lines=12> */
.L_x_26090:
[----:B------:R-:W-:-:S07]  /*8480*/  IMAD.MOV.U32 R153, RZ, RZ, R120 ;  /* 0x000000ffff997224 */ /* 0x000fce00078e0078 */
.L_x_26091:
[----:B------:R-:W-:Y:S05]  /*8490*/  BSYNC B1 ;  /* 0x0000000000017941 */ /* 0x000fea0003800000 */
.L_x_26089:
        /* <DEDUP_REMOVED lines=16> */
.L_x_26095:
[----:B------:R-:W-:Y:S05]  /*85a0*/  BSYNC B2 ;  /* 0x0000000000027941 */ /* 0x000fea0003800000 */
.L_x_26094:
        /* <DEDUP_REMOVED lines=44> */
.L_x_26093:
[----:B------:R-:W-:Y:S05]  /*8870*/  BSYNC B1 ;  /* 0x0000000000017941 */ /* 0x000fea0003800000 */
.L_x_26092:
        /* <DEDUP_REMOVED lines=11> */
.L_x_26096:
        /* <DEDUP_REMOVED lines=12> */
.L_x_26099:
[----:B------:R-:W-:-:S07]  /*89f0*/  IMAD.MOV.U32 R113, RZ, RZ, R120 ;  /* 0x000000ffff717224 */ /* 0x000fce00078e0078 */
.L_x_26100:
[----:B------:R-:W-:Y:S05]  /*8a00*/  BSYNC B1 ;  /* 0x0000000000017941 */ /* 0x000fea0003800000 */
.L_x_26098:
        /* <DEDUP_REMOVED lines=16> */
.L_x_26104:
[----:B------:R-:W-:Y:S05]  /*8b10*/  BSYNC B2 ;  /* 0x0000000000027941 */ /* 0x000fea0003800000 */
.L_x_26103:
        /* <DEDUP_REMOVED lines=44> */
.L_x_26102:
[----:B------:R-:W-:Y:S05]  /*8de0*/  BSYNC B1 ;  /* 0x0000000000017941 */ /* 0x000fea0003800000 */
.L_x_26101:
        /* <DEDUP_REMOVED lines=8> */
.L_x_26097:
        /* <DEDUP_REMOVED lines=12> */
.L_x_26106:
[----:B------:R-:W-:-:S07]  /*8f30*/  IMAD.MOV.U32 R153, RZ, RZ, R120 ;  /* 0x000000ffff997224 */ /* 0x000fce00078e0078 */
.L_x_26107:
[----:B------:R-:W-:Y:S05]  /*8f40*/  BSYNC B1 ;  /* 0x0000000000017941 */ /* 0x000fea0003800000 */
.L_x_26105:
        /* <DEDUP_REMOVED lines=16> */
.L_x_26111:
[----:B------:R-:W-:Y:S05]  /*9050*/  BSYNC B2 ;  /* 0x0000000000027941 */ /* 0x000fea0003800000 */
.L_x_26110:
        /* <DEDUP_REMOVED lines=44> */
.L_x_26109:
[----:B------:R-:W-:Y:S05]  /*9320*/  BSYNC B1 ;  /* 0x0000000000017941 */ /* 0x000fea0003800000 */
.L_x_26108:
        /* <DEDUP_REMOVED lines=11> */
.L_x_26112:
        /* <DEDUP_REMOVED lines=12> */
.L_x_26115:
[----:B------:R-:W-:-:S07]  /*94a0*/  MOV R112, R120 ;  /* 0x0000007800707202 */ /* 0x000fce0000000f00 */
.L_x_26116:
[----:B------:R-:W-:Y:S05]  /*94b0*/  BSYNC B1 ;  /* 0x0000000000017941 */ /* 0x000fea0003800000 */
.L_x_26114:
        /* <DEDUP_REMOVED lines=16> */
.L_x_26120:
[----:B------:R-:W-:Y:S05]  /*95c0*/  BSYNC B2 ;  /* 0x0000000000027941 */ /* 0x000fea0003800000 */
.L_x_26119:
        /* <DEDUP_REMOVED lines=44> */
.L_x_26118:
[----:B------:R-:W-:Y:S05]  /*9890*/  BSYNC B1 ;  /* 0x0000000000017941 */ /* 0x000fea0003800000 */
.L_x_26117:
        /* <DEDUP_REMOVED lines=8> */
.L_x_26113:
        /* <DEDUP_REMOVED lines=27> */
.L_x_26121:
[----:B------:R-:W-:-:S07]  /*9ad0*/  VIADD R108, R108, 0x100 ;  /* 0x000001006c6c7836 */ /* 0x000fce0000000000 */
.L_x_26056:
[----:B------:R-:W-:Y:S05]  /*9ae0*/  BSYNC B0 ;  /* 0x0000000000007941 */ /* 0x000fea0003800000 */
.L_x_26055:
        /* <DEDUP_REMOVED lines=29> */
.L_x_26125:
[----:B------:R-:W-:-:S07]  /*9cc0*/  IMAD.MOV.U32 R154, RZ, RZ, R120 ;  /* 0x000000ffff9a7224 */ /* 0x000fce00078e0078 */
.L_x_26126:
[----:B------:R-:W-:Y:S05]  /*9cd0*/  BSYNC B1 ;  /* 0x0000000000017941 */ /* 0x000fea0003800000 */
.L_x_26124:
        /* <DEDUP_REMOVED lines=16> */
.L_x_26130:
[----:B------:R-:W-:Y:S05]  /*9de0*/  BSYNC B2 ;  /* 0x0000000000027941 */ /* 0x000fea0003800000 */
.L_x_26129:
        /* <DEDUP_REMOVED lines=43> */
.L_x_26128:
[----:B------:R-:W-:Y:S05]  /*a0a0*/  BSYNC B1 ;  /* 0x0000000000017941 */ /* 0x000fea0003800000 */
.L_x_26127:
        /* <DEDUP_REMOVED lines=18> */
.L_x_26131:
        /* <DEDUP_REMOVED lines=12> */
.L_x_26134:
[----:B------:R-:W-:-:S07]  /*a290*/  MOV R115, R120 ;  /* 0x0000007800737202 */ /* 0x000fce0000000f00 */
.L_x_26135:
[----:B------:R-:W-:Y:S05]  /*a2a0*/  BSYNC B1 ;  /* 0x0000000000017941 */ /* 0x000fea0003800000 */
.L_x_26133:
        /* <DEDUP_REMOVED lines=16> */
.L_x_26139:
[----:B------:R-:W-:Y:S05]  /*a3b0*/  BSYNC B2 ;  /* 0x0000000000027941 */ /* 0x000fea0003800000 */
.L_x_26138:
        /* <DEDUP_REMOVED lines=44> */
.L_x_26137:
[----:B------:R-:W-:Y:S05]  /*a680*/  BSYNC B1 ;  /* 0x0000000000017941 */ /* 0x000fea0003800000 */
.L_x_26136:
        /* <DEDUP_REMOVED lines=8> */
.L_x_26132:
        /* <DEDUP_REMOVED lines=12> */
.L_x_26141:
[----:B------:R-:W-:-:S07]  /*a7d0*/  MOV R153, R120 ;  /* 0x0000007800997202 */ /* 0x000fce0000000f00 */
.L_x_26142:
[----:B------:R-:W-:Y:S05]  /*a7e0*/  BSYNC B1 ;  /* 0x0000000000017941 */ /* 0x000fea0003800000 */
.L_x_26140:
        /* <DEDUP_REMOVED lines=16> */
.L_x_26146:
[----:B------:R-:W-:Y:S05]  /*a8f0*/  BSYNC B2 ;  /* 0x0000000000027941 */ /* 0x000fea0003800000 */
.L_x_26145:
        /* <DEDUP_REMOVED lines=44> */
.L_x_26144:
[----:B------:R-:W-:Y:S05]  /*abc0*/  BSYNC B1 ;  /* 0x0000000000017941 */ /* 0x000fea0003800000 */
.L_x_26143:
        /* <DEDUP_REMOVED lines=11> */
.L_x_26147:
        /* <DEDUP_REMOVED lines=12> */
.L_x_26150:
[----:B------:R-:W-:-:S07]  /*ad40*/  IMAD.MOV.U32 R114, RZ, RZ, R120 ;  /* 0x000000ffff727224 */ /* 0x000fce00078e0078 */
.L_x_26151:
[----:B------:R-:W-:Y:S05]  /*ad50*/  BSYNC B1 ;  /* 0x0000000000017941 */ /* 0x000fea0003800000 */
.L_x_26149:
        /* <DEDUP_REMOVED lines=16> */
.L_x_26155:
[----:B------:R-:W-:Y:S05]  /*ae60*/  BSYNC B2 ;  /* 0x0000000000027941 */ /* 0x000fea0003800000 */
.L_x_26154:
        /* <DEDUP_REMOVED lines=44> */
.L_x_26153:
[----:B------:R-:W-:Y:S05]  /*b130*/  BSYNC B1 ;  /* 0x0000000000017941 */ /* 0x000fea0003800000 */
.L_x_26152:
        /* <DEDUP_REMOVED lines=8> */
.L_x_26148:
        /* <DEDUP_REMOVED lines=12> */
.L_x_26157:
[----:B------:R-:W-:-:S07]  /*b280*/  IMAD.MOV.U32 R153, RZ, RZ, R120 ;  /* 0x000000ffff997224 */ /* 0x000fce00078e0078 */
.L_x_26158:
[----:B------:R-:W-:Y:S05]  /*b290*/  BSYNC B1 ;  /* 0x0000000000017941 */ /* 0x000fea0003800000 */
.L_x_26156:
        /* <DEDUP_REMOVED lines=16> */
.L_x_26162:
[----:B------:R-:W-:Y:S05]  /*b3a0*/  BSYNC B2 ;  /* 0x0000000000027941 */ /* 0x000fea0003800000 */
.L_x_26161:
        /* <DEDUP_REMOVED lines=44> */
.L_x_26160:
[----:B------:R-:W-:Y:S05]  /*b670*/  BSYNC B1 ;  /* 0x0000000000017941 */ /* 0x000fea0003800000 */
.L_x_26159:
        /* <DEDUP_REMOVED lines=11> */
.L_x_26163:
        /* <DEDUP_REMOVED lines=12> */
.L_x_26166:
[----:B------:R-:W-:-:S07]  /*b7f0*/  IMAD.MOV.U32 R113, RZ, RZ, R120 ;  /* 0x000000ffff717224 */ /* 0x000fce00078e0078 */
.L_x_26167:
[----:B------:R-:W-:Y:S05]  /*b800*/  BSYNC B1 ;  /* 0x0000000000017941 */ /* 0x000fea0003800000 */
.L_x_26165:
        /* <DEDUP_REMOVED lines=16> */
.L_x_26171:
[----:B------:R-:W-:Y:S05]  /*b910*/  BSYNC B2 ;  /* 0x0000000000027941 */ /* 0x000fea0003800000 */
.L_x_26170:
        /* <DEDUP_REMOVED lines=44> */
.L_x_26169:
[----:B------:R-:W-:Y:S05]  /*bbe0*/  BSYNC B1 ;  /* 0x0000000000017941 */ /* 0x000fea0003800000 */
.L_x_26168:
        /* <DEDUP_REMOVED lines=8> */
.L_x_26164:
        /* <DEDUP_REMOVED lines=12> */
.L_x_26173:
[----:B------:R-:W-:-:S07]  /*bd30*/  IMAD.MOV.U32 R153, RZ, RZ, R120 ;  /* 0x000000ffff997224 */ /* 0x000fce00078e0078 */
.L_x_26174:
[----:B------:R-:W-:Y:S05]  /*bd40*/  BSYNC B1 ;  /* 0x0000000000017941 */ /* 0x000fea0003800000 */
.L_x_26172:
        /* <DEDUP_REMOVED lines=16> */
.L_x_26178:
[----:B------:R-:W-:Y:S05]  /*be50*/  BSYNC B2 ;  /* 0x0000000000027941 */ /* 0x000fea0003800000 */
.L_x_26177:
        /* <DEDUP_REMOVED lines=44> */
.L_x_26176:
[----:B------:R-:W-:Y:S05]  /*c120*/  BSYNC B1 ;  /* 0x0000000000017941 */ /* 0x000fea0003800000 */
.L_x_26175:
        /* <DEDUP_REMOVED lines=11> */
.L_x_26179:
        /* <DEDUP_REMOVED lines=12> */
.L_x_26182:
[----:B------:R-:W-:-:S07]  /*c2a0*/  MOV R112, R120 ;  /* 0x0000007800707202 */ /* 0x000fce0000000f00 */
.L_x_26183:
[----:B------:R-:W-:Y:S05]  /*c2b0*/  BSYNC B1 ;  /* 0x0000000000017941 */ /* 0x000fea0003800000 */
.L_x_26181:
        /* <DEDUP_REMOVED lines=16> */
.L_x_26187:
[----:B------:R-:W-:Y:S05]  /*c3c0*/  BSYNC B2 ;  /* 0x0000000000027941 */ /* 0x000fea0003800000 */
.L_x_26186:
        /* <DEDUP_REMOVED lines=44> */
.L_x_26185:
[----:B------:R-:W-:Y:S05]  /*c690*/  BSYNC B1 ;  /* 0x0000000000017941 */ /* 0x000fea0003800000 */
.L_x_26184:
        /* <DEDUP_REMOVED lines=8> */
.L_x_26180:
        /* <DEDUP_REMOVED lines=27> */
.L_x_26188:
[----:B------:R-:W-:-:S07]  /*c8d0*/  VIADD R108, R108, 0x100 ;  /* 0x000001006c6c7836 */ /* 0x000fce0000000000 */
.L_x_26123:
[----:B------:R-:W-:Y:S05]  /*c8e0*/  BSYNC B0 ;  /* 0x0000000000007941 */ /* 0x000fea0003800000 */
.L_x_26122:
        /* <DEDUP_REMOVED lines=29> */
.L_x_26192:
[----:B------:R-:W-:-:S07]  /*cac0*/  IMAD.MOV.U32 R154, RZ, RZ, R120 ;  /* 0x000000ffff9a7224 */ /* 0x000fce00078e0078 */
.L_x_26193:
[----:B------:R-:W-:Y:S05]  /*cad0*/  BSYNC B1 ;  /* 0x0000000000017941 */ /* 0x000fea0003800000 */
.L_x_26191:
        /* <DEDUP_REMOVED lines=16> */
.L_x_26197:
[----:B------:R-:W-:Y:S05]  /*cbe0*/  BSYNC B2 ;  /* 0x0000000000027941 */ /* 0x000fea0003800000 */
.L_x_26196:
        /* <DEDUP_REMOVED lines=43> */
.L_x_26195:
[----:B------:R-:W-:Y:S05]  /*cea0*/  BSYNC B1 ;  /* 0x0000000000017941 */ /* 0x000fea0003800000 */
.L_x_26194:
        /* <DEDUP_REMOVED lines=18> */
.L_x_26198:
        /* <DEDUP_REMOVED lines=12> */
.L_x_26201:
[----:B------:R-:W-:-:S07]  /*d090*/  MOV R115, R120 ;  /* 0x0000007800737202 */ /* 0x000fce0000000f00 */
.L_x_26202:
[----:B------:R-:W-:Y:S05]  /*d0a0*/  BSYNC B1 ;  /* 0x0000000000017941 */ /* 0x000fea0003800000 */
.L_x_26200:
        /* <DEDUP_REMOVED lines=16> */
.L_x_26206:
[----:B------:R-:W-:Y:S05]  /*d1b0*/  BSYNC B2 ;  /* 0x0000000000027941 */ /* 0x000fea0003800000 */
.L_x_26205:
        /* <DEDUP_REMOVED lines=44> */
.L_x_26204:
[----:B------:R-:W-:Y:S05]  /*d480*/  BSYNC B1 ;  /* 0x0000000000017941 */ /* 0x000fea0003800000 */
.L_x_26203:
        /* <DEDUP_REMOVED lines=8> */
.L_x_26199:
        /* <DEDUP_REMOVED lines=12> */
.L_x_26208:
[----:B------:R-:W-:-:S07]  /*d5d0*/  MOV R153, R120 ;  /* 0x0000007800997202 */ /* 0x000fce0000000f00 */
.L_x_26209:
[----:B------:R-:W-:Y:S05]  /*d5e0*/  BSYNC B1 ;  /* 0x0000000000017941 */ /* 0x000fea0003800000 */
.L_x_26207:
        /* <DEDUP_REMOVED lines=16> */
.L_x_26213:
[----:B------:R-:W-:Y:S05]  /*d6f0*/  BSYNC B2 ;  /* 0x0000000000027941 */ /* 0x000fea0003800000 */
.L_x_26212:
        /* <DEDUP_REMOVED lines=44> */
.L_x_26211:
[----:B------:R-:W-:Y:S05]  /*d9c0*/  BSYNC B1 ;  /* 0x0000000000017941 */ /* 0x000fea0003800000 */
.L_x_26210:
        /* <DEDUP_REMOVED lines=11> */
.L_x_26214:
        /* <DEDUP_REMOVED lines=12> */
.L_x_26217:
[----:B------:R-:W-:-:S07]  /*db40*/  IMAD.MOV.U32 R114, RZ, RZ, R120 ;  /* 0x000000ffff727224 */ /* 0x000fce00078e0078 */
.L_x_26218:
[----:B------:R-:W-:Y:S05]  /*db50*/  BSYNC B1 ;  /* 0x0000000000017941 */ /* 0x000fea0003800000 */
.L_x_26216:
        /* <DEDUP_REMOVED lines=16> */
.L_x_26222:
[----:B------:R-:W-:Y:S05]  /*dc60*/  BSYNC B2 ;  /* 0x0000000000027941 */ /* 0x000fea0003800000 */
.L_x_26221:
        /* <DEDUP_REMOVED lines=44> */
.L_x_26220:
[----:B------:R-:W-:Y:S05]  /*df30*/  BSYNC B1 ;  /* 0x0000000000017941 */ /* 0x000fea0003800000 */
.L_x_26219:
        /* <DEDUP_REMOVED lines=8> */
.L_x_26215:
        /* <DEDUP_REMOVED lines=12> */
.L_x_26224:
[----:B------:R-:W-:-:S07]  /*e080*/  IMAD.MOV.U32 R153, RZ, RZ, R120 ;  /* 0x000000ffff997224 */ /* 0x000fce00078e0078 */
.L_x_26225:
[----:B------:R-:W-:Y:S05]  /*e090*/  BSYNC B1 ;  /* 0x0000000000017941 */ /* 0x000fea0003800000 */
.L_x_26223:
        /* <DEDUP_REMOVED lines=16> */
.L_x_26229:
[----:B------:R-:W-:Y:S05]  /*e1a0*/  BSYNC B2 ;  /* 0x0000000000027941 */ /* 0x000fea0003800000 */
.L_x_26228:
        /* <DEDUP_REMOVED lines=44> */
.L_x_26227:
[----:B------:R-:W-:Y:S05]  /*e470*/  BSYNC B1 ;  /* 0x0000000000017941 */ /* 0x000fea0003800000 */
.L_x_26226:
        /* <DEDUP_REMOVED lines=11> */
.L_x_26230:
        /* <DEDUP_REMOVED lines=12> */
.L_x_26233:
[----:B------:R-:W-:-:S07]  /*e5f0*/  IMAD.MOV.U32 R113, RZ, RZ, R120 ;  /* 0x000000ffff717224 */ /* 0x000fce00078e0078 */
.L_x_26234:
[----:B------:R-:W-:Y:S05]  /*e600*/  BSYNC B1 ;  /* 0x0000000000017941 */ /* 0x000fea0003800000 */
.L_x_26232:
        /* <DEDUP_REMOVED lines=16> */
.L_x_26238:
[----:B------:R-:W-:Y:S05]  /*e710*/  BSYNC B2 ;  /* 0x0000000000027941 */ /* 0x000fea0003800000 */
.L_x_26237:
        /* <DEDUP_REMOVED lines=44> */
.L_x_26236:
[----:B------:R-:W-:Y:S05]  /*e9e0*/  BSYNC B1 ;  /* 0x0000000000017941 */ /* 0x000fea0003800000 */
.L_x_26235:
        /* <DEDUP_REMOVED lines=8> */
.L_x_26231:
        /* <DEDUP_REMOVED lines=12> */
.L_x_26240:
[----:B------:R-:W-:-:S07]  /*eb30*/  IMAD.MOV.U32 R153, RZ, RZ, R120 ;  /* 0x000000ffff997224 */ /* 0x000fce00078e0078 */
.L_x_26241:
[----:B------:R-:W-:Y:S05]  /*eb40*/  BSYNC B1 ;  /* 0x0000000000017941 */ /* 0x000fea0003800000 */
.L_x_26239:
        /* <DEDUP_REMOVED lines=16> */
.L_x_26245:
[----:B------:R-:W-:Y:S05]  /*ec50*/  BSYNC B2 ;  /* 0x0000000000027941 */ /* 0x000fea0003800000 */
.L_x_26244:
        /* <DEDUP_REMOVED lines=44> */
.L_x_26243:
[----:B------:R-:W-:Y:S05]  /*ef20*/  BSYNC B1 ;  /* 0x0000000000017941 */ /* 0x000fea0003800000 */
.L_x_26242:
        /* <DEDUP_REMOVED lines=11> */
.L_x_26246:
        /* <DEDUP_REMOVED lines=12> */
.L_x_26249:
[----:B------:R-:W-:-:S07]  /*f0a0*/  MOV R112, R120 ;  /* 0x0000007800707202 */ /* 0x000fce0000000f00 */
.L_x_26250:
[----:B------:R-:W-:Y:S05]  /*f0b0*/  BSYNC B1 ;  /* 0x0000000000017941 */ /* 0x000fea0003800000 */
.L_x_26248:
        /* <DEDUP_REMOVED lines=16> */
.L_x_26254:
[----:B------:R-:W-:Y:S05]  /*f1c0*/  BSYNC B2 ;  /* 0x0000000000027941 */ /* 0x000fea0003800000 */
.L_x_26253:
        /* <DEDUP_REMOVED lines=44> */
.L_x_26252:
[----:B------:R-:W-:Y:S05]  /*f490*/  BSYNC B1 ;  /* 0x0000000000017941 */ /* 0x000fea0003800000 */
.L_x_26251:
        /* <DEDUP_REMOVED lines=8> */
.L_x_26247:
        /* <DEDUP_REMOVED lines=27> */
.L_x_26255:
[----:B------:R-:W-:-:S07]  /*f6d0*/  VIADD R108, R108, 0x100 ;  /* 0x000001006c6c7836 */ /* 0x000fce0000000000 */
.L_x_26190:
[----:B------:R-:W-:Y:S05]  /*f6e0*/  BSYNC B0 ;  /* 0x0000000000007941 */ /* 0x000fea0003800000 */
.L_x_26189:
        /* <DEDUP_REMOVED lines=29> */
.L_x_26259:
[----:B------:R-:W-:-:S07]  /*f8c0*/  IMAD.MOV.U32 R154, RZ, RZ, R120 ;  /* 0x000000ffff9a7224 */ /* 0x000fce00078e0078 */
.L_x_26260:
[----:B------:R-:W-:Y:S05]  /*f8d0*/  BSYNC B1 ;  /* 0x0000000000017941 */ /* 0x000fea0003800000 */
.L_x_26258:
        /* <DEDUP_REMOVED lines=16> */
.L_x_26264:
[----:B------:R-:W-:Y:S05]  /*f9e0*/  BSYNC B2 ;  /* 0x0000000000027941 */ /* 0x000fea0003800000 */
.L_x_26263:
        /* <DEDUP_REMOVED lines=43> */
.L_x_26262:
[----:B------:R-:W-:Y:S05]  /*fca0*/  BSYNC B1 ;  /* 0x0000000000017941 */ /* 0x000fea0003800000 */
.L_x_26261:
        /* <DEDUP_REMOVED lines=18> */
.L_x_26265:
        /* <DEDUP_REMOVED lines=12> */
.L_x_26268:
[----:B------:R-:W-:-:S07]  /*fe90*/  MOV R115, R120 ;  /* 0x0000007800737202 */ /* 0x000fce0000000f00 */
.L_x_26269:
[----:B------:R-:W-:Y:S05]  /*fea0*/  BSYNC B1 ;  /* 0x0000000000017941 */ /* 0x000fea0003800000 */
.L_x_26267:
        /* <DEDUP_REMOVED lines=16> */
.L_x_26273:
[----:B------:R-:W-:Y:S05]  /*ffb0*/  BSYNC B2 ;  /* 0x0000000000027941 */ /* 0x000fea0003800000 */
.L_x_26272:
        /* <DEDUP_REMOVED lines=44> */
.L_x_26271:
[----:B------:R-:W-:Y:S05]  /*10280*/  BSYNC B1 ;  /* 0x0000000000017941 */ /* 0x000fea0003800000 */
.L_x_26270:
        /* <DEDUP_REMOVED lines=8> */
.L_x_26266:
        /* <DEDUP_REMOVED lines=12> */
.L_x_26275:
[----:B------:R-:W-:-:S07]  /*103d0*/  MOV R153, R120 ;  /* 0x0000007800997202 */ /* 0x000fce0000000f00 */
.L_x_26276:
[----:B------:R-:W-:Y:S05]  /*103e0*/  BSYNC B1 ;  /* 0x0000000000017941 */ /* 0x000fea0003800000 */
.L_x_26274:
        /* <DEDUP_REMOVED lines=16> */
.L_x_26280:
[----:B------:R-:W-:Y:S05]  /*104f0*/  BSYNC B2 ;  /* 0x0000000000027941 */ /* 0x000fea0003800000 */
.L_x_26279:
        /* <DEDUP_REMOVED lines=44> */
.L_x_26278:
[----:B------:R-:W-:Y:S05]  /*107c0*/  BSYNC B1 ;  /* 0x0000000000017941 */ /* 0x000fea0003800000 */
.L_x_26277:
        /* <DEDUP_REMOVED lines=11> */
.L_x_26281:
        /* <DEDUP_REMOVED lines=12> */
.L_x_26284:
[----:B------:R-:W-:-:S07]  /*10940*/  IMAD.MOV.U32 R114, RZ, RZ, R120 ;  /* 0x000000ffff727224 */ /* 0x000fce00078e0078 */
.L_x_26285:
[----:B------:R-:W-:Y:S05]  /*10950*/  BSYNC B1 ;  /* 0x0000000000017941 */ /* 0x000fea0003800000 */
.L_x_26283:
        /* <DEDUP_REMOVED lines=16> */
.L_x_26289:
[----:B------:R-:W-:Y:S05]  /*10a60*/  BSYNC B2 ;  /* 0x0000000000027941 */ /* 0x000fea0003800000 */
.L_x_26288:
        /* <DEDUP_REMOVED lines=44> */
.L_x_26287:
[----:B------:R-:W-:Y:S05]  /*10d30*/  BSYNC B1 ;  /* 0x0000000000017941 */ /* 0x000fea0003800000 */
.L_x_26286:
        /* <DEDUP_REMOVED lines=8> */
.L_x_26282:
        /* <DEDUP_REMOVED lines=12> */
.L_x_26291:
[----:B------:R-:W-:-:S07]  /*10e80*/  IMAD.MOV.U32 R153, RZ, RZ, R120 ;  /* 0x000000ffff997224 */ /* 0x000fce00078e0078 */
.L_x_26292:
[----:B------:R-:W-:Y:S05]  /*10e90*/  BSYNC B1 ;  /* 0x0000000000017941 */ /* 0x000fea0003800000 */
.L_x_26290:
        /* <DEDUP_REMOVED lines=16> */
.L_x_26296:
[----:B------:R-:W-:Y:S05]  /*10fa0*/  BSYNC B2 ;  /* 0x0000000000027941 */ /* 0x000fea0003800000 */
.L_x_26295:
        /* <DEDUP_REMOVED lines=44> */
.L_x_26294:
[----:B------:R-:W-:Y:S05]  /*11270*/  BSYNC B1 ;  /* 0x0000000000017941 */ /* 0x000fea0003800000 */
.L_x_26293:
        /* <DEDUP_REMOVED lines=11> */
.L_x_26297:
        /* <DEDUP_REMOVED lines=12> */
.L_x_26300:
[----:B------:R-:W-:-:S07]  /*113f0*/  IMAD.MOV.U32 R113, RZ, RZ, R120 ;  /* 0x000000ffff717224 */ /* 0x000fce00078e0078 */
.L_x_26301:
[----:B------:R-:W-:Y:S05]  /*11400*/  BSYNC B1 ;  /* 0x0000000000017941 */ /* 0x000fea0003800000 */
.L_x_26299:
        /* <DEDUP_REMOVED lines=16> */
.L_x_26305:
[----:B------:R-:W-:Y:S05]  /*11510*/  BSYNC B2 ;  /* 0x0000000000027941 */ /* 0x000fea0003800000 */
.L_x_26304:
        /* <DEDUP_REMOVED lines=44> */
.L_x_26303:
[----:B------:R-:W-:Y:S05]  /*117e0*/  BSYNC B1 ;  /* 0x0000000000017941 */ /* 0x000fea0003800000 */
.L_x_26302:
        /* <DEDUP_REMOVED lines=8> */
.L_x_26298:
        /* <DEDUP_REMOVED lines=12> */
.L_x_26307:
[----:B------:R-:W-:-:S07]  /*11930*/  IMAD.MOV.U32 R153, RZ, RZ, R120 ;  /* 0x000000ffff997224 */ /* 0x000fce00078e0078 */
.L_x_26308:
[----:B------:R-:W-:Y:S05]  /*11940*/  BSYNC B1 ;  /* 0x0000000000017941 */ /* 0x000fea0003800000 */
.L_x_26306:
        /* <DEDUP_REMOVED lines=16> */
.L_x_26312:
[----:B------:R-:W-:Y:S05]  /*11a50*/  BSYNC B2 ;  /* 0x0000000000027941 */ /* 0x000fea0003800000 */
.L_x_26311:
        /* <DEDUP_REMOVED lines=44> */
.L_x_26310:
[----:B------:R-:W-:Y:S05]  /*11d20*/  BSYNC B1 ;  /* 0x0000000000017941 */ /* 0x000fea0003800000 */
.L_x_26309:
        /* <DEDUP_REMOVED lines=11> */
.L_x_26313:
        /* <DEDUP_REMOVED lines=12> */
.L_x_26316:
[----:B------:R-:W-:-:S07]  /*11ea0*/  MOV R112, R120 ;  /* 0x0000007800707202 */ /* 0x000fce0000000f00 */
.L_x_26317:
[----:B------:R-:W-:Y:S05]  /*11eb0*/  BSYNC B1 ;  /* 0x0000000000017941 */ /* 0x000fea0003800000 */
.L_x_26315:
        /* <DEDUP_REMOVED lines=16> */
.L_x_26321:
[----:B------:R-:W-:Y:S05]  /*11fc0*/  BSYNC B2 ;  /* 0x0000000000027941 */ /* 0x000fea0003800000 */
.L_x_26320:
        /* <DEDUP_REMOVED lines=44> */
.L_x_26319:
[----:B------:R-:W-:Y:S05]  /*12290*/  BSYNC B1 ;  /* 0x0000000000017941 */ /* 0x000fea0003800000 */
.L_x_26318:
        /* <DEDUP_REMOVED lines=8> */
.L_x_26314:
        /* <DEDUP_REMOVED lines=27> */
.L_x_26322:
[----:B------:R-:W-:-:S07]  /*124d0*/  VIADD R108, R108, 0x100 ;  /* 0x000001006c6c7836 */ /* 0x000fce0000000000 */
.L_x_26257:
[----:B------:R-:W-:Y:S05]  /*124e0*/  BSYNC B0 ;  /* 0x0000000000007941 */ /* 0x000fea0003800000 */
.L_x_26256:
        /* <DEDUP_REMOVED lines=29> */
.L_x_26326:
[----:B------:R-:W-:-:S07]  /*126c0*/  IMAD.MOV.U32 R154, RZ, RZ, R120 ;  /* 0x000000ffff9a7224 */ /* 0x000fce00078e0078 */
.L_x_26327:
[----:B------:R-:W-:Y:S05]  /*126d0*/  BSYNC B1 ;  /* 0x0000000000017941 */ /* 0x000fea0003800000 */
.L_x_26325:
        /* <DEDUP_REMOVED lines=16> */
.L_x_26331:
[----:B------:R-:W-:Y:S05]  /*127e0*/  BSYNC B2 ;  /* 0x0000000000027941 */ /* 0x000fea0003800000 */
.L_x_26330:
        /* <DEDUP_REMOVED lines=43> */
.L_x_26329:
[----:B------:R-:W-:Y:S05]  /*12aa0*/  BSYNC B1 ;  /* 0x0000000000017941 */ /* 0x000fea0003800000 */
.L_x_26328:
        /* <DEDUP_REMOVED lines=18> */
.L_x_26332:
        /* <DEDUP_REMOVED lines=12> */
.L_x_26335:
[----:B------:R-:W-:-:S07]  /*12c90*/  MOV R115, R120 ;  /* 0x0000007800737202 */ /* 0x000fce0000000f00 */
.L_x_26336:
[----:B------:R-:W-:Y:S05]  /*12ca0*/  BSYNC B1 ;  /* 0x0000000000017941 */ /* 0x000fea0003800000 */
.L_x_26334:
        /* <DEDUP_REMOVED lines=16> */
.L_x_26340:
[----:B------:R-:W-:Y:S05]  /*12db0*/  BSYNC B2 ;  /* 0x0000000000027941 */ /* 0x000fea0003800000 */
.L_x_26339:
        /* <DEDUP_REMOVED lines=44> */
.L_x_26338:
[----:B------:R-:W-:Y:S05]  /*13080*/  BSYNC B1 ;  /* 0x0000000000017941 */ /* 0x000fea0003800000 */
.L_x_26337:
        /* <DEDUP_REMOVED lines=8> */
.L_x_26333:
        /* <DEDUP_REMOVED lines=12> */
.L_x_26342:
[----:B------:R-:W-:-:S07]  /*131d0*/  MOV R153, R120 ;  /* 0x0000007800997202 */ /* 0x000fce0000000f00 */
.L_x_26343:
[----:B------:R-:W-:Y:S05]  /*131e0*/  BSYNC B1 ;  /* 0x0000000000017941 */ /* 0x000fea0003800000 */
.L_x_26341:
        /* <DEDUP_REMOVED lines=16> */
.L_x_26347:
[----:B------:R-:W-:Y:S05]  /*132f0*/  BSYNC B2 ;  /* 0x0000000000027941 */ /* 0x000fea0003800000 */
.L_x_26346:
        /* <DEDUP_REMOVED lines=44> */
.L_x_26345:
[----:B------:R-:W-:Y:S05]  /*135c0*/  BSYNC B1 ;  /* 0x0000000000017941 */ /* 0x000fea0003800000 */
.L_x_26344:
        /* <DEDUP_REMOVED lines=11> */
.L_x_26348:
        /* <DEDUP_REMOVED lines=12> */
.L_x_26351:
[----:B------:R-:W-:-:S07]  /*13740*/  IMAD.MOV.U32 R114, RZ, RZ, R120 ;  /* 0x000000ffff727224 */ /* 0x000fce00078e0078 */
.L_x_26352:
[----:B------:R-:W-:Y:S05]  /*13750*/  BSYNC B1 ;  /* 0x0000000000017941 */ /* 0x000fea0003800000 */
.L_x_26350:
        /* <DEDUP_REMOVED lines=16> */
.L_x_26356:
[----:B------:R-:W-:Y:S05]  /*13860*/  BSYNC B2 ;  /* 0x0000000000027941 */ /* 0x000fea0003800000 */
.L_x_26355:
        /* <DEDUP_REMOVED lines=44> */
.L_x_26354:
[----:B------:R-:W-:Y:S05]  /*13b30*/  BSYNC B1 ;  /* 0x0000000000017941 */ /* 0x000fea0003800000 */
.L_x_26353:
        /* <DEDUP_REMOVED lines=8> */
.L_x_26349:
        /* <DEDUP_REMOVED lines=12> */
.L_x_26358:
[----:B------:R-:W-:-:S07]  /*13c80*/  IMAD.MOV.U32 R153, RZ, RZ, R120 ;  /* 0x000000ffff997224 */ /* 0x000fce00078e0078 */
.L_x_26359:
[----:B------:R-:W-:Y:S05]  /*13c90*/  BSYNC B1 ;  /* 0x0000000000017941 */ /* 0x000fea0003800000 */
.L_x_26357:
        /* <DEDUP_REMOVED lines=16> */
.L_x_26363:
[----:B------:R-:W-:Y:S05]  /*13da0*/  BSYNC B2 ;  /* 0x0000000000027941 */ /* 0x000fea0003800000 */
.L_x_26362:
        /* <DEDUP_REMOVED lines=44> */
.L_x_26361:
[----:B------:R-:W-:Y:S05]  /*14070*/  BSYNC B1 ;  /* 0x0000000000017941 */ /* 0x000fea0003800000 */
.L_x_26360:
        /* <DEDUP_REMOVED lines=11> */
.L_x_26364:
        /* <DEDUP_REMOVED lines=12> */
.L_x_26367:
[----:B------:R-:W-:-:S07]  /*141f0*/  IMAD.MOV.U32 R113, RZ, RZ, R120 ;  /* 0x000000ffff717224 */ /* 0x000fce00078e0078 */
.L_x_26368:
[----:B------:R-:W-:Y:S05]  /*14200*/  BSYNC B1 ;  /* 0x0000000000017941 */ /* 0x000fea0003800000 */
.L_x_26366:
        /* <DEDUP_REMOVED lines=16> */
.L_x_26372:
[----:B------:R-:W-:Y:S05]  /*14310*/  BSYNC B2 ;  /* 0x0000000000027941 */ /* 0x000fea0003800000 */
.L_x_26371:
        /* <DEDUP_REMOVED lines=44> */
.L_x_26370:
[----:B------:R-:W-:Y:S05]  /*145e0*/  BSYNC B1 ;  /* 0x0000000000017941 */ /* 0x000fea0003800000 */
.L_x_26369:
        /* <DEDUP_REMOVED lines=8> */
.L_x_26365:
        /* <DEDUP_REMOVED lines=12> */
.L_x_26374:
[----:B------:R-:W-:-:S07]  /*14730*/  IMAD.MOV.U32 R153, RZ, RZ, R120 ;  /* 0x000000ffff997224 */ /* 0x000fce00078e0078 */
.L_x_26375:
[----:B------:R-:W-:Y:S05]  /*14740*/  BSYNC B1 ;  /* 0x0000000000017941 */ /* 0x000fea0003800000 */
.L_x_26373:
        /* <DEDUP_REMOVED lines=16> */
.L_x_26379:
[----:B------:R-:W-:Y:S05]  /*14850*/  BSYNC B2 ;  /* 0x0000000000027941 */ /* 0x000fea0003800000 */
.L_x_26378:
        /* <DEDUP_REMOVED lines=44> */
.L_x_26377:
[----:B------:R-:W-:Y:S05]  /*14b20*/  BSYNC B1 ;  /* 0x0000000000017941 */ /* 0x000fea0003800000 */
.L_x_26376:
        /* <DEDUP_REMOVED lines=11> */
.L_x_26380:
        /* <DEDUP_REMOVED lines=12> */
.L_x_26383:
[----:B------:R-:W-:-:S07]  /*14ca0*/  MOV R112, R120 ;  /* 0x0000007800707202 */ /* 0x000fce0000000f00 */
.L_x_26384:
[----:B------:R-:W-:Y:S05]  /*14cb0*/  BSYNC B1 ;  /* 0x0000000000017941 */ /* 0x000fea0003800000 */
.L_x_26382:
        /* <DEDUP_REMOVED lines=16> */
.L_x_26388:
[----:B------:R-:W-:Y:S05]  /*14dc0*/  BSYNC B2 ;  /* 0x0000000000027941 */ /* 0x000fea0003800000 */
.L_x_26387:
        /* <DEDUP_REMOVED lines=44> */
.L_x_26386:
[----:B------:R-:W-:Y:S05]  /*15090*/  BSYNC B1 ;  /* 0x0000000000017941 */ /* 0x000fea0003800000 */
.L_x_26385:
        /* <DEDUP_REMOVED lines=8> */
.L_x_26381:
        /* <DEDUP_REMOVED lines=27> */
.L_x_26389:
[----:B------:R-:W-:-:S07]  /*152d0*/  VIADD R108, R108, 0x100 ;  /* 0x000001006c6c7836 */ /* 0x000fce0000000000 */
.L_x_26324:
[----:B------:R-:W-:Y:S05]  /*152e0*/  BSYNC B0 ;  /* 0x0000000000007941 */ /* 0x000fea0003800000 */
.L_x_26323:
        /* <DEDUP_REMOVED lines=29> */
.L_x_26393:
[----:B------:R-:W-:-:S07]  /*154c0*/  IMAD.MOV.U32 R154, RZ, RZ, R120 ;  /* 0x000000ffff9a7224 */ /* 0x000fce00078e0078 */
.L_x_26394:
[----:B------:R-:W-:Y:S05]  /*154d0*/  BSYNC B1 ;  /* 0x0000000000017941 */ /* 0x000fea0003800000 */
.L_x_26392:
        /* <DEDUP_REMOVED lines=16> */
.L_x_26398:
[----:B------:R-:W-:Y:S05]  /*155e0*/  BSYNC B2 ;  /* 0x0000000000027941 */ /* 0x000fea0003800000 */
.L_x_26397:
        /* <DEDUP_REMOVED lines=43> */
.L_x_26396:
[----:B------:R-:W-:Y:S05]  /*158a0*/  BSYNC B1 ;  /* 0x0000000000017941 */ /* 0x000fea0003800000 */
.L_x_26395:
        /* <DEDUP_REMOVED lines=18> */
.L_x_26399:
        /* <DEDUP_REMOVED lines=12> */
.L_x_26402:
[----:B------:R-:W-:-:S07]  /*15a90*/  MOV R115, R120 ;  /* 0x0000007800737202 */ /* 0x000fce0000000f00 */
.L_x_26403:
[----:B------:R-:W-:Y:S05]  /*15aa0*/  BSYNC B1 ;  /* 0x0000000000017941 */ /* 0x000fea0003800000 */
.L_x_26401:
        /* <DEDUP_REMOVED lines=16> */
.L_x_26407:
[----:B------:R-:W-:Y:S05]  /*15bb0*/  BSYNC B2 ;  /* 0x0000000000027941 */ /* 0x000fea0003800000 */
.L_x_26406:
        /* <DEDUP_REMOVED lines=44> */
.L_x_26405:
[----:B------:R-:W-:Y:S05]  /*15e80*/  BSYNC B1 ;  /* 0x0000000000017941 */ /* 0x000fea0003800000 */
.L_x_26404:
        /* <DEDUP_REMOVED lines=8> */
.L_x_26400:
        /* <DEDUP_REMOVED lines=12> */
.L_x_26409:
[----:B------:R-:W-:-:S07]  /*15fd0*/  MOV R153, R120 ;  /* 0x0000007800997202 */ /* 0x000fce0000000f00 */
.L_x_26410:
[----:B------:R-:W-:Y:S05]  /*15fe0*/  BSYNC B1 ;  /* 0x0000000000017941 */ /* 0x000fea0003800000 */
.L_x_26408:
        /* <DEDUP_REMOVED lines=16> */
.L_x_26414:
[----:B------:R-:W-:Y:S05]  /*160f0*/  BSYNC B2 ;  /* 0x0000000000027941 */ /* 0x000fea0003800000 */
.L_x_26413:
        /* <DEDUP_REMOVED lines=44> */
.L_x_26412:
[----:B------:R-:W-:Y:S05]  /*163c0*/  BSYNC B1 ;  /* 0x0000000000017941 */ /* 0x000fea0003800000 */
.L_x_26411:
        /* <DEDUP_REMOVED lines=11> */
.L_x_26415:
        /* <DEDUP_REMOVED lines=12> */
.L_x_26418:
[----:B------:R-:W-:-:S07]  /*16540*/  IMAD.MOV.U32 R114, RZ, RZ, R120 ;  /* 0x000000ffff727224 */ /* 0x000fce00078e0078 */
.L_x_26419:
[----:B------:R-:W-:Y:S05]  /*16550*/  BSYNC B1 ;  /* 0x0000000000017941 */ /* 0x000fea0003800000 */
.L_x_26417:
        /* <DEDUP_REMOVED lines=16> */
.L_x_26423:
[----:B------:R-:W-:Y:S05]  /*16660*/  BSYNC B2 ;  /* 0x0000000000027941 */ /* 0x000fea0003800000 */
.L_x_26422:
        /* <DEDUP_REMOVED lines=44> */
.L_x_26421:
[----:B------:R-:W-:Y:S05]  /*16930*/  BSYNC B1 ;  /* 0x0000000000017941 */ /* 0x000fea0003800000 */
.L_x_26420:
        /* <DEDUP_REMOVED lines=8> */
.L_x_26416:
        /* <DEDUP_REMOVED lines=12> */
.L_x_26425:
[----:B------:R-:W-:-:S07]  /*16a80*/  IMAD.MOV.U32 R153, RZ, RZ, R120 ;  /* 0x000000ffff997224 */ /* 0x000fce00078e0078 */
.L_x_26426:
[----:B------:R-:W-:Y:S05]  /*16a90*/  BSYNC B1 ;  /* 0x0000000000017941 */ /* 0x000fea0003800000 */
.L_x_26424:
        /* <DEDUP_REMOVED lines=16> */
.L_x_26430:
[----:B------:R-:W-:Y:S05]  /*16ba0*/  BSYNC B2 ;  /* 0x0000000000027941 */ /* 0x000fea0003800000 */
.L_x_26429:
        /* <DEDUP_REMOVED lines=44> */
.L_x_26428:
[----:B------:R-:W-:Y:S05]  /*16e70*/  BSYNC B1 ;  /* 0x0000000000017941 */ /* 0x000fea0003800000 */
.L_x_26427:
        /* <DEDUP_REMOVED lines=11> */
.L_x_26431:
        /* <DEDUP_REMOVED lines=12> */
.L_x_26434:
[----:B------:R-:W-:-:S07]  /*16ff0*/  IMAD.MOV.U32 R113, RZ, RZ, R120 ;  /* 0x000000ffff717224 */ /* 0x000fce00078e0078 */
.L_x_26435:
[----:B------:R-:W-:Y:S05]  /*17000*/  BSYNC B1 ;  /* 0x0000000000017941 */ /* 0x000fea0003800000 */
.L_x_26433:
        /* <DEDUP_REMOVED lines=16> */
.L_x_26439:
[----:B------:R-:W-:Y:S05]  /*17110*/  BSYNC B2 ;  /* 0x0000000000027941 */ /* 0x000fea0003800000 */
.L_x_26438:
        /* <DEDUP_REMOVED lines=44> */
.L_x_26437:
[----:B------:R-:W-:Y:S05]  /*173e0*/  BSYNC B1 ;  /* 0x0000000000017941 */ /* 0x000fea0003800000 */
.L_x_26436:
        /* <DEDUP_REMOVED lines=8> */
.L_x_26432:
        /* <DEDUP_REMOVED lines=12> */
.L_x_26441:
[----:B------:R-:W-:-:S07]  /*17530*/  IMAD.MOV.U32 R153, RZ, RZ, R120 ;  /* 0x000000ffff997224 */ /* 0x000fce00078e0078 */
.L_x_26442:
[----:B------:R-:W-:Y:S05]  /*17540*/  BSYNC B1 ;  /* 0x0000000000017941 */ /* 0x000fea0003800000 */
.L_x_26440:
        /* <DEDUP_REMOVED lines=16> */
.L_x_26446:
[----:B------:R-:W-:Y:S05]  /*17650*/  BSYNC B2 ;  /* 0x0000000000027941 */ /* 0x000fea0003800000 */
.L_x_26445:
        /* <DEDUP_REMOVED lines=44> */
.L_x_26444:
[----:B------:R-:W-:Y:S05]  /*17920*/  BSYNC B1 ;  /* 0x0000000000017941 */ /* 0x000fea0003800000 */
.L_x_26443:
        /* <DEDUP_REMOVED lines=11> */
.L_x_26447:
        /* <DEDUP_REMOVED lines=12> */
.L_x_26450:
[----:B------:R-:W-:-:S07]  /*17aa0*/  MOV R112, R120 ;  /* 0x0000007800707202 */ /* 0x000fce0000000f00 */
.L_x_26451:
[----:B------:R-:W-:Y:S05]  /*17ab0*/  BSYNC B1 ;  /* 0x0000000000017941 */ /* 0x000fea0003800000 */
.L_x_26449:
        /* <DEDUP_REMOVED lines=16> */
.L_x_26455:
[----:B------:R-:W-:Y:S05]  /*17bc0*/  BSYNC B2 ;  /* 0x0000000000027941 */ /* 0x000fea0003800000 */
.L_x_26454:
        /* <DEDUP_REMOVED lines=44> */
.L_x_26453:
[----:B------:R-:W-:Y:S05]  /*17e90*/  BSYNC B1 ;  /* 0x0000000000017941 */ /* 0x000fea0003800000 */
.L_x_26452:
        /* <DEDUP_REMOVED lines=8> */
.L_x_26448:
[----:B------:R-:W-:Y:S01]  /*17f20*/  LOP3.LUT P0, RZ, R152, 0x1, RZ, 0xc0, !PT ;  /* 0x0000000198ff7812 */ /* 0x000fe2000780c0ff */
[C---:B------:R-:W-:Y:S01]  /*17f30*/  IMAD.SHL.U32 R154, R108.reuse, 0x4, RZ ;  /* 0x000000046c9a7824 */ /* 0x040fe200078e00ff */
[----:B------:R-:W-:Y:S02]  /*17f40*/  SEL R150, RZ, 0x1000000, P5 ;  /* 0x01000000ff967807 */ /* 0x000fe40002800000 */
[----:B------:R-:W-:Y:S02]  /*17f50*/  SEL R155, RZ, 0x1, P0 ;  /* 0x00000001ff9b7807 */ /* 0x000fe40000000000 */
[----:B------:R-:W-:Y:S02]  /*17f60*/  LEA R110, P0, R108, UR10, 0x4 ;  /* 0x0000000a6c6e7c11 */ /* 0x000fe4000f8020ff */
[----:B------:R-:W-:Y:S02]  /*17f70*/  SEL R151, RZ, 0x10000, P4 ;  /* 0x00010000ff977807 */ /* 0x000fe40002000000 */
[----:B------:R-:W-:-:S02]  /*17f80*/  SEL R153, RZ, 0x100, P3 ;  /* 0x00000100ff997807 */ /* 0x000fc40001800000 */
[----:B------:R-:W-:Y:S02]  /*17f90*/  LEA.HI.X R111, R108, UR11, RZ, 0x4, P0 ;  /* 0x0000000b6c6f7c11 */ /* 0x000fe400080f24ff */
[----:B------:R-:W-:Y:S02]  /*17fa0*/  SHF.R.U32.HI R156, RZ, 0x1e, R108 ;  /* 0x0000001eff9c7819 */ /* 0x000fe4000001166c */
        /* <DEDUP_REMOVED lines=18> */
.L_x_26391:
[----:B------:R-:W-:Y:S05]  /*180d0*/  BSYNC B0 ;  /* 0x0000000000007941 */ /* 0x000fea0003800000 */
.L_x_26390:
[----:B0-----:R-:W-:Y:S01]  /*180e0*/  FADD.FTZ R108, RZ, R76 ;  /* 0x0000004cff6c7221 */ /* 0x001fe20000010000 */
[C---:B------:R-:W-:Y:S01]  /*180f0*/  LOP3.LUT P0, RZ, R152.reuse, 0x8, RZ, 0xc0, !PT ;  /* 0x0000000898ff7812 */ /* 0x040fe2000780c0ff */
[----:B------:R-:W-:Y:S01]  /*18100*/  UMOV UR6, 0xffffffff ;  /* 0xffffffff00067882 */ /* 0x000fe20000000000 */
[----:B------:R-:W-:Y:S01]  /*18110*/  LOP3.LUT R152, R152, 0xfffffffe, RZ, 0xc0, !PT ;  /* 0xfffffffe98987812 */ /* 0x000fe200078ec0ff */
[----:B-1----:R-:W-:Y:S01]  /*18120*/  FADD.FTZ R109, R77, R108 ;  /* 0x0000006c4d6d7221 */ /* 0x002fe20000010000 */
        /* <DEDUP_REMOVED lines=138> */
.L_x_26484:
[----:B------:R-:W-:Y:S01]  /*189d0*/  LOP3.LUT P0, RZ, R148, 0x1f, RZ, 0xc0, !PT ;  /* 0x0000001f94ff7812 */ /* 0x000fe2000780c0ff */
[----:B-1----:R-:W-:Y:S01]  /*189e0*/  FADD.FTZ R109, R154, R153 ;  /* 0x000000999a6d7221 */ /* 0x002fe20000010000 */
[----:B------:R-:W-:Y:S01]  /*189f0*/  LOP3.LUT R111, R111, 0x7, RZ, 0xc0, !PT ;  /* 0x000000076f6f7812 */ /* 0x000fe200078ec0ff */
[----:B------:R-:W-:Y:S10]  /*18a00*/  WARPSYNC.ALL ;  /* 0x0000000000007948 */ /* 0x000ff40003800000 */
[----:B------:R-:W1:Y:S01]  /*18a10*/  @!P0 S2R R151, SR_CgaCtaId ;  /* 0x0000000000978919 */ /* 0x000e620000008800 */
[----:B------:R-:W-:-:S04]  /*18a20*/  @!P0 MOV R0, 0x400 ;  /* 0x0000040000008802 */ /* 0x000fc80000000f00 */
[----:B-1----:R-:W-:Y:S02]  /*18a30*/  @!P0 LEA R151, R151, R0, 0x18 ;  /* 0x0000000097978211 */ /* 0x002fe400078ec0ff */
        /* <DEDUP_REMOVED lines=13> */
[----:B------:R-:W-:Y:S01]  /*18b10*/  CS2R R108, SRZ ;  /* 0x00000000006c7805 */ /* 0x000fe2000001ff00 */
[----:B------:R-:W-:Y:S01]  /*18b20*/  IMAD.MOV.U32 R0, RZ, RZ, RZ ;  /* 0x000000ffff007224 */ /* 0x000fe200078e00ff */
[----:B------:R-:W-:Y:S01]  /*18b30*/  @!P0 LEA R110, R110, R151, 0x3 ;  /* 0x000000976e6e8211 */ /* 0x000fe200078e18ff */
[----:B------:R-:W-:-:S04]  /*18b40*/  @!P0 IMAD.MOV.U32 R0, RZ, RZ, R116 ;  /* 0x000000ffff008224 */ /* 0x000fc800078e0074 */
[----:B------:R-:W-:Y:S01]  /*18b50*/  @!P0 LDS.64 R108, [R110] ;  /* 0x000000006e6c8984 */ /* 0x000fe20000000a00 */
[-C--:B------:R-:W-:Y:S02]  /*18b60*/  I2FP.F32.S32 R155, R0.reuse ;  /* 0x00000000009b7245 */ /* 0x080fe40000201400 */
[----:B------:R-:W-:Y:S01]  /*18b70*/  LOP3.LUT P0, RZ, R111, 0x1f, R148, 0xf8, !PT ;  /* 0x0000001f6fff7812 */ /* 0x000fe2000780f894 */
[----:B------:R-:W1:Y:S02]  /*18b80*/  SHFL.DOWN PT, R151, R0, 0x4, 0x1f ;  /* 0x08801f0000977f89 */ /* 0x000e6400000e0000 */
[----:B-1----:R-:W-:Y:S02]  /*18b90*/  I2FP.F32.S32 R156, R151 ;  /* 0x00000097009c7245 */ /* 0x002fe40000201400 */
[----:B------:R-:W-:-:S05]  /*18ba0*/  IADD3 R151, R151, R0, RZ ;  /* 0x0000000097977210 */ /* 0x000fca0007ffe0ff */
[----:B------:R-:W-:Y:S04]  /*18bb0*/  SHFL.DOWN PT, R0, R151, 0x2, 0x1f ;  /* 0x08401f0097007f89 */ /* 0x000fe800000e0000 */
[----:B------:R-:W1:Y:S04]  /*18bc0*/  SHFL.DOWN PT, R153, R108, 0x4, 0x1f ;  /* 0x08801f006c997f89 */ /* 0x000e6800000e0000 */
[----:B------:R-:W2:Y:S01]  /*18bd0*/  SHFL.DOWN PT, R110, R109, 0x4, 0x1f ;  /* 0x08801f006d6e7f89 */ /* 0x000ea200000e0000 */
[C---:B-1----:R-:W-:Y:S01]  /*18be0*/  FMUL.FTZ R150, R153.reuse, R156 ;  /* 0x0000009c99967220 */ /* 0x042fe20000410000 */
[----:B0-----:R-:W-:-:S03]  /*18bf0*/  FADD.FTZ R154, -R153, R108 ;  /* 0x0000006c999a7221 */ /* 0x001fc60000010100 */
[----:B------:R-:W-:Y:S01]  /*18c00*/  FFMA.FTZ R158, R155, R108, R150 ;  /* 0x0000006c9b9e7223 */ /* 0x000fe20000010096 */
[----:B------:R-:W-:Y:S01]  /*18c10*/  I2FP.F32.S32 R150, R151 ;  /* 0x0000009700967245 */ /* 0x000fe20000201400 */
[----:B------:R-:W-:Y:S01]  /*18c20*/  FMUL.FTZ R154, R154, R154 ;  /* 0x0000009a9a9a7220 */ /* 0x000fe20000410000 */
[----:B--2---:R-:W-:Y:S02]  /*18c30*/  FADD.FTZ R110, R110, R109 ;  /* 0x0000006d6e6e7221 */ /* 0x004fe40000010000 */
[----:B------:R-:W0:Y:S01]  /*18c40*/  MUFU.RCP R153, R150 ;  /* 0x0000009600997308 */ /* 0x000e220000001000 */
[----:B------:R-:W-:Y:S01]  /*18c50*/  FMUL.FTZ R154, R154, R155 ;  /* 0x0000009b9a9a7220 */ /* 0x000fe20000410000 */
[----:B------:R-:W-:-:S03]  /*18c60*/  I2FP.F32.S32 R155, R0 ;  /* 0x00000000009b7245 */ /* 0x000fc60000201400 */
[----:B------:R-:W-:Y:S01]  /*18c70*/  FMUL.FTZ R154, R154, R156 ;  /* 0x0000009c9a9a7220 */ /* 0x000fe20000410000 */
[----:B0-----:R-:W-:-:S03]  /*18c80*/  FMUL.FTZ R157, R153, R158 ;  /* 0x0000009e999d7220 */ /* 0x001fc60000410000 */
[----:B------:R-:W-:Y:S01]  /*18c90*/  FFMA.FTZ R110, R153, R154, R110 ;  /* 0x0000009a996e7223 */ /* 0x000fe2000001006e */
[----:B------:R-:W-:Y:S01]  /*18ca0*/  IMAD.IADD R153, R151, 0x1, R0 ;  /* 0x0000000197997824 */ /* 0x000fe200078e0200 */
[----:B------:R-:W0:Y:S04]  /*18cb0*/  SHFL.DOWN PT, R108, R157, 0x2, 0x1f ;  /* 0x08401f009d6c7f89 */ /* 0x000e2800000e0000 */
        /* <DEDUP_REMOVED lines=25> */
[----:B------:R-:W1:Y:S03]  /*18e50*/  LDC R0, c[0x0][0x2d8] ;  /* 0x0000b600ff007b82 */ /* 0x000e660000000800 */
[----:B------:R-:W-:Y:S01]  /*18e60*/  FMUL.FTZ R151, R151, R108 ;  /* 0x0000006c97977220 */ /* 0x000fe20000410000 */
[----:B0-----:R-:W-:-:S03]  /*18e70*/  FMUL.FTZ R153, R110, R153 ;  /* 0x000000996e997220 */ /* 0x001fc60000410000 */
[----:B------:R-:W-:Y:S02]  /*18e80*/  FFMA.FTZ R151, R110, R151, R109 ;  /* 0x000000976e977223 */ /* 0x000fe4000001006d */
[----:B------:R-:W0:Y:S01]  /*18e90*/  @!P0 LDC.64 R108, c[0x0][0x250] ;  /* 0x00009400ff6c8b82 */ /* 0x000e220000000a00 */
[----:B------:R-:W2:Y:S04]  /*18ea0*/  SHFL.IDX PT, R153, R153, RZ, 0x1f ;  /* 0x00001fff99997589 */ /* 0x000ea800000e0000 */
[----:B------:R-:W1:Y:S03]  /*18eb0*/  SHFL.IDX PT, R151, R151, RZ, 0x1f ;  /* 0x00001fff97977589 */ /* 0x000e6600000e0000 */
[----:B------:R-:W3:Y:S01]  /*18ec0*/  @!P0 LDC.64 R110, c[0x0][0x258] ;  /* 0x00009600ff6e8b82 */ /* 0x000ee20000000a00 */
[----:B0-----:R-:W-:-:S04]  /*18ed0*/  @!P0 IMAD.WIDE R108, R132, 0x4, R108 ;  /* 0x00000004846c8825 */ /* 0x001fc800078e026c */
[----:B--2---:R-:W-:Y:S01]  /*18ee0*/  FMUL.FTZ R150, R153, R153 ;  /* 0x0000009999967220 */ /* 0x004fe20000410000 */
[----:B------:R0:W-:Y:S01]  /*18ef0*/  @!P0 STG.E desc[UR4][R108.64], R153 ;  /* 0x000000996c008986 */ /* 0x0001e2000c101904 */
[----:B-1----:R-:W-:-:S03]  /*18f00*/  FFMA.FTZ R0, R151, UR7, R0 ;  /* 0x0000000797007c23 */ /* 0x002fc60008010000 */
[----:B------:R-:W-:Y:S01]  /*18f10*/  FSEL R155, R150, RZ, P2 ;  /* 0x000000ff969b7208 */ /* 0x000fe20001000000 */
[----:B---3--:R-:W-:Y:S01]  /*18f20*/  @!P0 IMAD.WIDE R110, R132, 0x4, R110 ;  /* 0x00000004846e8825 */ /* 0x008fe200078e026e */
[----:B------:R-:W-:-:S03]  /*18f30*/  FSEL R150, R153, RZ, !P2 ;  /* 0x000000ff99967208 */ /* 0x000fc60005000000 */
[----:B------:R-:W-:-:S06]  /*18f40*/  FADD.FTZ R0, R0, R155 ;  /* 0x0000009b00007221 */ /* 0x000fcc0000010000 */
[----:B------:R-:W1:Y:S02]  /*18f50*/  MUFU.RSQ R0, R0 ;  /* 0x0000000000007308 */ /* 0x000e640000001400 */
[----:B-1----:R0:W-:Y:S01]  /*18f60*/  @!P0 STG.E desc[UR4][R110.64], R0 ;  /* 0x000000006e008986 */ /* 0x0021e2000c101904 */
[----:B------:R-:W-:Y:S05]  /*18f70*/  @!P1 BRA `(.L_x_26458) ;  /* 0x0000000000409947 */ /* 0x000fea0003800000 */
[----:B------:R-:W1:Y:S01]  /*18f80*/  LDC.64 R154, c[0x0][0x2b8] ;  /* 0x0000ae00ff9a7b82 */ /* 0x000e620000000a00 */
        /* <DEDUP_REMOVED lines=12> */
[C---:B-1----:R-:W-:Y:S01]  /*19050*/  IMAD.WIDE.U32 R154, R149.reuse, 0x10, R154 ;  /* 0x00000010959a7825 */ /* 0x042fe200078e009a */
[----:B------:R-:W-:-:S04]  /*19060*/  IADD3 R149, R149, 0x100, RZ ;  /* 0x0000010095957810 */ /* 0x000fc80007ffe0ff */
[----:B------:R1:W-:Y:S03]  /*19070*/  STG.E.128 desc[UR4][R154.64], R108 ;  /* 0x0000006c9a007986 */ /* 0x0003e6000c101d04 */
.L_x_26458:
[----:B------:R-:W-:Y:S05]  /*19080*/  BSYNC B0 ;  /* 0x0000000000007941 */ /* 0x000fea0003800000 */
.L_x_26457:
[----:B------:R-:W-:Y:S01]  /*19090*/  LOP3.LUT P0, RZ, R152, 0x400, RZ, 0xc0, !PT ;  /* 0x0000040098ff7812 */ /* 0x000fe2000780c0ff */
[----:B------:R-:W-:-:S12]  /*190a0*/  BSSY B0, `(.L_x_26459) ;  /* 0x0000012000007945 */ /* 0x000fd80003800000 */
[----:B------:R-:W-:Y:S05]  /*190b0*/  @!P0 BRA `(.L_x_26460) ;  /* 0x0000000000408947 */ /* 0x000fea0003800000 */
[----:B01----:R-:W0:Y:S01]  /*190c0*/  LDC.64 R108, c[0x0][0x2b8] ;  /* 0x0000ae00ff6c7b82 */ /* 0x003e220000000a00 */
        /* <DEDUP_REMOVED lines=8> */
[----:B0-----:R-:W-:-:S04]  /*19150*/  IMAD.WIDE.U32 R154, R149, 0x10, R108 ;  /* 0x00000010959a7825 */ /* 0x001fc800078e006c */
[----:B-----5:R-:W-:Y:S01]  /*19160*/  FFMA.FTZ R108, R36, R111, R40 ;  /* 0x0000006f246c7223 */ /* 0x020fe20000010028 */
[----:B------:R-:W-:Y:S01]  /*19170*/  FFMA.FTZ R109, R37, R110, R41 ;  /* 0x0000006e256d7223 */ /* 0x000fe20000010029 */
[----:B------:R-:W-:Y:S01]  /*19180*/  FFMA.FTZ R110, R38, R153, R42 ;  /* 0x00000099266e7223 */ /* 0x000fe2000001002a */
[----:B------:R-:W-:Y:S01]  /*19190*/  FFMA.FTZ R111, R39, R156, R43 ;  /* 0x0000009c276f7223 */ /* 0x000fe2000001002b */
[----:B------:R-:W-:-:S04]  /*191a0*/  VIADD R149, R149, 0x100 ;  /* 0x0000010095957836 */ /* 0x000fc80000000000 */
[----:B------:R2:W-:Y:S03]  /*191b0*/  STG.E.128 desc[UR4][R154.64], R108 ;  /* 0x0000006c9a007986 */ /* 0x0005e6000c101d04 */
.L_x_26460:
[----:B------:R-:W-:Y:S05]  /*191c0*/  BSYNC B0 ;  /* 0x0000000000007941 */ /* 0x000fea0003800000 */
.L_x_26459:
[----:B------:R-:W-:Y:S01]  /*191d0*/  LOP3.LUT P0, RZ, R152, 0x200, RZ, 0xc0, !PT ;  /* 0x0000020098ff7812 */ /* 0x000fe2000780c0ff */
[----:B------:R-:W-:-:S12]  /*191e0*/  BSSY B0, `(.L_x_26461) ;  /* 0x0000012000007945 */ /* 0x000fd80003800000 */
[----:B------:R-:W-:Y:S05]  /*191f0*/  @!P0 BRA `(.L_x_26462) ;  /* 0x0000000000408947 */ /* 0x000fea0003800000 */
[----:B012---:R-:W0:Y:S01]  /*19200*/  LDC.64 R108, c[0x0][0x2b8] ;  /* 0x0000ae00ff6c7b82 */ /* 0x007e220000000a00 */
        /* <DEDUP_REMOVED lines=15> */
.L_x_26462:
[----:B------:R-:W-:Y:S05]  /*19300*/  BSYNC B0 ;  /* 0x0000000000007941 */ /* 0x000fea0003800000 */
.L_x_26461:
[----:B------:R-:W-:Y:S01]  /*19310*/  LOP3.LUT P0, RZ, R152, 0x100, RZ, 0xc0, !PT ;  /* 0x0000010098ff7812 */ /* 0x000fe2000780c0ff */
[----:B------:R-:W-:-:S12]  /*19320*/  BSSY B0, `(.L_x_26463) ;  /* 0x0000012000007945 */ /* 0x000fd80003800000 */
[----:B------:R-:W-:Y:S05]  /*19330*/  @!P0 BRA `(.L_x_26464) ;  /* 0x0000000000408947 */ /* 0x000fea0003800000 */
[----:B0123--:R-:W0:Y:S01]  /*19340*/  LDC.64 R108, c[0x0][0x2b8] ;  /* 0x0000ae00ff6c7b82 */ /* 0x00fe220000000a00 */
        /* <DEDUP_REMOVED lines=13> */
[----:B------:R-:W-:-:S04]  /*19420*/  IADD3 R149, R149, 0x100, RZ ;  /* 0x0000010095957810 */ /* 0x000fc80007ffe0ff */
[----:B------:R0:W-:Y:S03]  /*19430*/  STG.E.128 desc[UR4][R154.64], R108 ;  /* 0x0000006c9a007986 */ /* 0x0001e6000c101d04 */
.L_x_26464:
[----:B------:R-:W-:Y:S05]  /*19440*/  BSYNC B0 ;  /* 0x0000000000007941 */ /* 0x000fea0003800000 */
.L_x_26463:
        /* <DEDUP_REMOVED lines=19> */
.L_x_26466:
[----:B------:R-:W-:Y:S05]  /*19580*/  BSYNC B0 ;  /* 0x0000000000007941 */ /* 0x000fea0003800000 */
.L_x_26465:
        /* <DEDUP_REMOVED lines=19> */
.L_x_26468:
[----:B------:R-:W-:Y:S05]  /*196c0*/  BSYNC B0 ;  /* 0x0000000000007941 */ /* 0x000fea0003800000 */
.L_x_26467:
        /* <DEDUP_REMOVED lines=19> */
.L_x_26470:
[----:B------:R-:W-:Y:S05]  /*19800*/  BSYNC B0 ;  /* 0x0000000000007941 */ /* 0x000fea0003800000 */
.L_x_26469:
        /* <DEDUP_REMOVED lines=16> */
[----:B------:R-:W-:-:S05]  /*19910*/  FFMA.FTZ R110, R66, R153, R62 ;  /* 0x00000099426e7223 */ /* 0x000fca000001003e */
[----:B------:R0:W-:Y:S02]  /*19920*/  STG.E.128 desc[UR4][R150.64], R108 ;  /* 0x0000006c96007986 */ /* 0x0001e4000c101d04 */
.L_x_26472:
[----:B------:R-:W-:Y:S05]  /*19930*/  BSYNC B0 ;  /* 0x0000000000007941 */ /* 0x000fea0003800000 */
.L_x_26471:
[----:B------:R-:W-:Y:S01]  /*19940*/  LOP3.LUT P0, RZ, R152, 0x2, RZ, 0xc0, !PT ;  /* 0x0000000298ff7812 */ /* 0x000fe2000780c0ff */
[----:B------:R-:W-:-:S03]  /*19950*/  VIADD R132, R132, UR16 ;  /* 0x0000001084847c36 */ /* 0x000fc60008000000 */
[----:B0-----:R-:W-:Y:S02]  /*19960*/  SEL R0, RZ, 0x1, P0 ;  /* 0x00000001ff007807 */ /* 0x001fe40000000000 */
[----:B------:R-:W-:-:S13]  /*19970*/  ISETP.GE.AND P0, PT, R132, UR17, PT ;  /* 0x0000001184007c0c */ /* 0x000fda000bf06270 */
[----:B------:R-:W-:Y:S05]  /*19980*/  @!P0 BRA `(.L_x_26473) ;  /* 0xfffffe7400d08947 */ /* 0x000fea000383ffff */
[----:B------:R-:W-:Y:S05]  /*19990*/  EXIT ;  /* 0x000000000000794d */ /* 0x000fea0003800000 */
.L_x_26456:
[----:B------:R-:W-:Y:S01]  /*199a0*/  HFMA2.MMA R158, -RZ, RZ, 0, 5.9604644775390625e-08 ;  /* 0x00000001ff9e7435 */ /* 0x000fe200000001ff */
[----:B------:R-:W-:Y:S01]  /*199b0*/  IMAD.MOV.U32 R157, RZ, RZ, R109 ;  /* 0x000000ffff9d7224 */ /* 0x000fe200078e006d */
[----:B------:R-:W-:Y:S01]  /*199c0*/  P2R R160, PR, RZ, 0x20 ;  /* 0x00000020ffa07803 */ /* 0x000fe20000000000 */
[----:B------:R-:W-:Y:S01]  /*199d0*/  IMAD.MOV.U32 R159, RZ, RZ, 0x1f ;  /* 0x0000001fff9f7424 */ /* 0x000fe200078e00ff */
[----:B------:R-:W-:Y:S01]  /*199e0*/  LOP3.LUT P5, RZ, R152, 0x8, RZ, 0xc0, !PT ;  /* 0x0000000898ff7812 */ /* 0x000fe200078ac0ff */
[----:B------:R-:W-:-:S12]  /*199f0*/  IMAD.MOV.U32 R156, RZ, RZ, -0x1 ;  /* 0xffffffffff9c7424 */ /* 0x000fd800078e00ff */
[----:B--2345:R-:W-:Y:S05]  /*19a00*/  WARPSYNC.COLLECTIVE R156, `(.L_x_26474) ;  /* 0x000000009c087348 */ /* 0x03cfea0003c00000 */
[----:B------:R0:W1:Y:S02]  /*19a10*/  SHFL.BFLY P6, R155, R157, R158, R159 ;  /* 0x0c00009e9d9b7389 */ /* 0x00006400000c009f */
[----:B012345:R-:W-:Y:S01]  /*19a20*/  ENDCOLLECTIVE ;  /* 0x000000000000791b */ /* 0x03ffe20003800000 */
.L_x_26474:
[----:B------:R-:W-:Y:S01]  /*19a30*/  IMAD.MOV.U32 R158, RZ, RZ, 0x2 ;  /* 0x00000002ff9e7424 */ /* 0x000fe200078e00ff */
[----:B------:R-:W-:-:S05]  /*19a40*/  MOV R0, R155 ;  /* 0x0000009b00007202 */ /* 0x000fca0000000f00 */
[----:B------:R-:W-:-:S04]  /*19a50*/  FADD.FTZ R150, R109, R0 ;  /* 0x000000006d967221 */ /* 0x000fc80000010000 */
[----:B------:R-:W-:-:S07]  /*19a60*/  IMAD.MOV.U32 R157, RZ, RZ, R150 ;  /* 0x000000ffff9d7224 */ /* 0x000fce00078e0096 */
[----:B------:R-:W-:Y:S05]  /*19a70*/  WARPSYNC.COLLECTIVE R156, `(.L_x_26475) ;  /* 0x000000009c087348 */ /* 0x000fea0003c00000 */
[----:B------:R0:W1:Y:S02]  /*19a80*/  SHFL.BFLY P6, R155, R157, R158, R159 ;  /* 0x0c00009e9d9b7389 */ /* 0x00006400000c009f */
[----:B01----:R-:W-:Y:S01]  /*19a90*/  ENDCOLLECTIVE ;  /* 0x000000000000791b */ /* 0x003fe20003800000 */
.L_x_26475:
[----:B------:R-:W-:Y:S01]  /*19aa0*/  IMAD.MOV.U32 R158, RZ, RZ, 0x4 ;  /* 0x00000004ff9e7424 */ /* 0x000fe200078e00ff */
[----:B------:R-:W-:-:S05]  /*19ab0*/  MOV R151, R155 ;  /* 0x0000009b00977202 */ /* 0x000fca0000000f00 */
[----:B------:R-:W-:-:S04]  /*19ac0*/  FADD.FTZ R151, R150, R151 ;  /* 0x0000009796977221 */ /* 0x000fc80000010000 */
[----:B------:R-:W-:-:S07]  /*19ad0*/  IMAD.MOV.U32 R157, RZ, RZ, R151 ;  /* 0x000000ffff9d7224 */ /* 0x000fce00078e0097 */
[----:B------:R-:W-:Y:S05]  /*19ae0*/  WARPSYNC.COLLECTIVE R156, `(.L_x_26476) ;  /* 0x000000009c087348 */ /* 0x000fea0003c00000 */
[----:B------:R0:W1:Y:S02]  /*19af0*/  SHFL.BFLY P6, R155, R157, R158, R159 ;  /* 0x0c00009e9d9b7389 */ /* 0x00006400000c009f */
[----:B01----:R-:W-:Y:S01]  /*19b00*/  ENDCOLLECTIVE ;  /* 0x000000000000791b */ /* 0x003fe20003800000 */
.L_x_26476:
[----:B------:R-:W-:Y:S01]  /*19b10*/  HFMA2.MMA R158, -RZ, RZ, 0, 4.76837158203125e-07 ;  /* 0x00000008ff9e7435 */ /* 0x000fe200000001ff */
[----:B------:R-:W-:-:S05]  /*19b20*/  MOV R0, R155 ;  /* 0x0000009b00007202 */ /* 0x000fca0000000f00 */
[----:B------:R-:W-:-:S04]  /*19b30*/  FADD.FTZ R153, R151, R0 ;  /* 0x0000000097997221 */ /* 0x000fc80000010000 */
[----:B------:R-:W-:-:S07]  /*19b40*/  IMAD.MOV.U32 R157, RZ, RZ, R153 ;  /* 0x000000ffff9d7224 */ /* 0x000fce00078e0099 */
[----:B------:R-:W-:Y:S05]  /*19b50*/  WARPSYNC.COLLECTIVE R156, `(.L_x_26477) ;  /* 0x000000009c087348 */ /* 0x000fea0003c00000 */
[----:B------:R0:W1:Y:S02]  /*19b60*/  SHFL.BFLY P6, R155, R157, R158, R159 ;  /* 0x0c00009e9d9b7389 */ /* 0x00006400000c009f */
[----:B01----:R-:W-:Y:S01]  /*19b70*/  ENDCOLLECTIVE ;  /* 0x000000000000791b */ /* 0x003fe20003800000 */
.L_x_26477:
[----:B------:R-:W-:Y:S02]  /*19b80*/  IMAD.MOV.U32 R158, RZ, RZ, 0x10 ;  /* 0x00000010ff9e7424 */ /* 0x000fe400078e00ff */
[----:B------:R-:W-:-:S04]  /*19b90*/  IMAD.MOV.U32 R0, RZ, RZ, R155 ;  /* 0x000000ffff007224 */ /* 0x000fc800078e009b */
[----:B------:R-:W-:-:S05]  /*19ba0*/  FADD.FTZ R154, R153, R0 ;  /* 0x00000000999a7221 */ /* 0x000fca0000010000 */
[----:B------:R-:W-:-:S07]  /*19bb0*/  MOV R157, R154 ;  /* 0x0000009a009d7202 */ /* 0x000fce0000000f00 */
[----:B------:R-:W-:Y:S05]  /*19bc0*/  WARPSYNC.COLLECTIVE R156, `(.L_x_26478) ;  /* 0x000000009c087348 */ /* 0x000fea0003c00000 */
[----:B------:R0:W1:Y:S02]  /*19bd0*/  SHFL.BFLY P6, R155, R157, R158, R159 ;  /* 0x0c00009e9d9b7389 */ /* 0x00006400000c009f */
[----:B01----:R-:W-:Y:S01]  /*19be0*/  ENDCOLLECTIVE ;  /* 0x000000000000791b */ /* 0x003fe20003800000 */
.L_x_26478:
[----:B------:R-:W-:Y:S02]  /*19bf0*/  IMAD.MOV.U32 R158, RZ, RZ, 0x1 ;  /* 0x00000001ff9e7424 */ /* 0x000fe400078e00ff */
[----:B------:R-:W-:Y:S01]  /*19c00*/  FADD.FTZ R108, R154, R155 ;  /* 0x0000009b9a6c7221 */ /* 0x000fe20000010000 */
[----:B------:R-:W-:-:S03]  /*19c10*/  LOP3.LUT P6, RZ, R152, 0x1, RZ, 0xc0, !PT ;  /* 0x0000000198ff7812 */ /* 0x000fc600078cc0ff */
        /* <DEDUP_REMOVED lines=71> */
.L_x_26479:
[----:B------:R-:W-:Y:S01]  /*1a090*/  HFMA2.MMA R158, -RZ, RZ, 0, 1.1920928955078125e-07 ;  /* 0x00000002ff9e7435 */ /* 0x000fe200000001ff */
[----:B------:R-:W-:-:S05]  /*1a0a0*/  MOV R109, R155 ;  /* 0x0000009b006d7202 */ /* 0x000fca0000000f00 */
[----:B------:R-:W-:-:S04]  /*1a0b0*/  FADD.FTZ R109, R0, R109 ;  /* 0x0000006d006d7221 */ /* 0x000fc80000010000 */
[----:B------:R-:W-:-:S07]  /*1a0c0*/  IMAD.MOV.U32 R157, RZ, RZ, R109 ;  /* 0x000000ffff9d7224 */ /* 0x000fce00078e006d */
[----:B------:R-:W-:Y:S05]  /*1a0d0*/  WARPSYNC.COLLECTIVE R156, `(.L_x_26480) ;  /* 0x000000009c087348 */ /* 0x000fea0003c00000 */
[----:B------:R0:W1:Y:S02]  /*1a0e0*/  SHFL.BFLY P6, R155, R157, R158, R159 ;  /* 0x0c00009e9d9b7389 */ /* 0x00006400000c009f */
[----:B01----:R-:W-:Y:S01]  /*1a0f0*/  ENDCOLLECTIVE ;  /* 0x000000000000791b */ /* 0x003fe20003800000 */
.L_x_26480:
[----:B------:R-:W-:Y:S02]  /*1a100*/  IMAD.MOV.U32 R158, RZ, RZ, 0x4 ;  /* 0x00000004ff9e7424 */ /* 0x000fe400078e00ff */
[----:B------:R-:W-:-:S04]  /*1a110*/  IMAD.MOV.U32 R150, RZ, RZ, R155 ;  /* 0x000000ffff967224 */ /* 0x000fc800078e009b */
[----:B------:R-:W-:-:S05]  /*1a120*/  FADD.FTZ R150, R109, R150 ;  /* 0x000000966d967221 */ /* 0x000fca0000010000 */
[----:B------:R-:W-:-:S07]  /*1a130*/  MOV R157, R150 ;  /* 0x00000096009d7202 */ /* 0x000fce0000000f00 */
[----:B------:R-:W-:Y:S05]  /*1a140*/  WARPSYNC.COLLECTIVE R156, `(.L_x_26481) ;  /* 0x000000009c087348 */ /* 0x000fea0003c00000 */
[----:B------:R0:W1:Y:S02]  /*1a150*/  SHFL.BFLY P6, R155, R157, R158, R159 ;  /* 0x0c00009e9d9b7389 */ /* 0x00006400000c009f */
[----:B01----:R-:W-:Y:S01]  /*1a160*/  ENDCOLLECTIVE ;  /* 0x000000000000791b */ /* 0x003fe20003800000 */
.L_x_26481:
[----:B------:R-:W-:Y:S01]  /*1a170*/  HFMA2.MMA R158, -RZ, RZ, 0, 4.76837158203125e-07 ;  /* 0x00000008ff9e7435 */ /* 0x000fe200000001ff */
[----:B------:R-:W-:-:S05]  /*1a180*/  MOV R151, R155 ;  /* 0x0000009b00977202 */ /* 0x000fca0000000f00 */
[----:B------:R-:W-:-:S04]  /*1a190*/  FADD.FTZ R151, R150, R151 ;  /* 0x0000009796977221 */ /* 0x000fc80000010000 */
[----:B------:R-:W-:-:S07]  /*1a1a0*/  IMAD.MOV.U32 R157, RZ, RZ, R151 ;  /* 0x000000ffff9d7224 */ /* 0x000fce00078e0097 */
[----:B------:R-:W-:Y:S05]  /*1a1b0*/  WARPSYNC.COLLECTIVE R156, `(.L_x_26482) ;  /* 0x000000009c087348 */ /* 0x000fea0003c00000 */
[----:B------:R0:W1:Y:S02]  /*1a1c0*/  SHFL.BFLY P6, R155, R157, R158, R159 ;  /* 0x0c00009e9d9b7389 */ /* 0x00006400000c009f */
[----:B01----:R-:W-:Y:S01]  /*1a1d0*/  ENDCOLLECTIVE ;  /* 0x000000000000791b */ /* 0x003fe20003800000 */
.L_x_26482:
[----:B------:R-:W-:Y:S02]  /*1a1e0*/  IMAD.MOV.U32 R158, RZ, RZ, 0x10 ;  /* 0x00000010ff9e7424 */ /* 0x000fe400078e00ff */
[----:B------:R-:W-:-:S04]  /*1a1f0*/  IMAD.MOV.U32 R154, RZ, RZ, R155 ;  /* 0x000000ffff9a7224 */ /* 0x000fc800078e009b */
[----:B------:R-:W-:-:S05]  /*1a200*/  FADD.FTZ R154, R151, R154 ;  /* 0x0000009a979a7221 */ /* 0x000fca0000010000 */
[----:B------:R-:W-:-:S07]  /*1a210*/  MOV R157, R154 ;  /* 0x0000009a009d7202 */ /* 0x000fce0000000f00 */
[----:B------:R-:W-:Y:S05]  /*1a220*/  WARPSYNC.COLLECTIVE R156, `(.L_x_26483) ;  /* 0x000000009c087348 */ /* 0x000fea0003c00000 */
[----:B------:R0:W1:Y:S02]  /*1a230*/  SHFL.BFLY P6, R155, R157, R158, R159 ;  /* 0x0c00009e9d9b7389 */ /* 0x00006400000c009f */
[----:B01----:R-:W-:Y:S01]  /*1a240*/  ENDCOLLECTIVE ;  /* 0x000000000000791b */ /* 0x003fe20003800000 */
.L_x_26483:
[----:B------:R-:W-:Y:S01]  /*1a250*/  MOV R153, R155 ;  /* 0x0000009b00997202 */ /* 0x000fe20000000f00 */
[----:B------:R-:W-:Y:S06]  /*1a260*/  BRA `(.L_x_26484) ;  /* 0xffffffe400d87947 */ /* 0x000fec000383ffff */
.L_x_26485:
        /* <DEDUP_REMOVED lines=9> */
.L_x_27098:


//--------------------- .text._ZN10layer_norm31ln_parallel_residual_fwd_kernelINS_13Kernel_traitsIfffffjLj8192ELj1ELj1ELj8ELj16ENS_18Kernel_traits_baseILj8192EfffffjLj256EEEEELb1ELb1ELb1EEEvNS_9FwdParamsE --------------------------
	.section	.text._ZN10layer_norm31ln_parallel_residual_fwd_kernelINS_13Kernel_traitsIfffffjLj8192ELj1ELj1ELj8ELj16ENS_18Kernel_traits_baseILj8192EfffffjLj256EEEEELb1ELb1ELb1EEEvNS_9FwdParamsE,"ax",@progbits
	.align	128
        .global         _ZN10layer_norm31ln_parallel_residual_fwd_kernelINS_13Kernel_traitsIfffffjLj8192ELj1ELj1ELj8ELj16ENS_18Kernel_traits_baseILj8192EfffffjLj256EEEEELb1ELb1ELb1EEEvNS_9FwdParamsE
        .type           _ZN10layer_norm31ln_parallel_residual_fwd_kernelINS_13Kernel_traitsIfffffjLj8192ELj1ELj1ELj8ELj16ENS_18Kernel_traits_baseILj8192EfffffjLj256EEEEELb1ELb1ELb1EEEvNS_9FwdParamsE,@function
        .size           _ZN10layer_norm31ln_parallel_residual_fwd_kernelINS_13Kernel_traitsIfffffjLj8192ELj1ELj1ELj8ELj16ENS_18Kernel_traits_baseILj8192EfffffjLj256EEEEELb1ELb1ELb1EEEvNS_9FwdParamsE,(.L_x_27099 - _ZN10layer_norm31ln_parallel_residual_fwd_kernelINS_13Kernel_traitsIfffffjLj8192ELj1ELj1ELj8ELj16ENS_18Kernel_traits_baseILj8192EfffffjLj256EEEEELb1ELb1ELb1EEEvNS_9FwdParamsE)
        .other          _ZN10layer_norm31ln_parallel_residual_fwd_kernelINS_13Kernel_traitsIfffffjLj8192ELj1ELj1ELj8ELj16ENS_18Kernel_traits_baseILj8192EfffffjLj256EEEEELb1ELb1ELb1EEEvNS_9FwdParamsE,@"STO_CUDA_ENTRY STV_DEFAULT"
_ZN10layer_norm31ln_parallel_residual_fwd_kernelINS_13Kernel_traitsIfffffjLj8192ELj1ELj1ELj8ELj16ENS_18Kernel_traits_baseILj8192EfffffjLj256EEEEELb1ELb1ELb1EEEvNS_9FwdParamsE:
.text._ZN10layer_norm31ln_parallel_residual_fwd_kernelINS_13Kernel_traitsIfffffjLj8192ELj1ELj1ELj8ELj16ENS_18Kernel_traits_baseILj8192EfffffjLj256EEEEELb1ELb1ELb1EEEvNS_9FwdParamsE:
        /* <DEDUP_REMOVED lines=57> */
[----:B-----5:R-:W-:Y:S02]  /*0390*/  IADD3 R139, R3, -0x4498517b, RZ ;  /* 0xbb67ae85038b7810 */ /* 0x020fe40007ffe0ff */
        /* <DEDUP_REMOVED lines=14> */
[C---:B------:R-:W-:Y:S01]  /*0480*/  VIADD R138, R2.reuse, 0x9e3779b9 ;  /* 0x9e3779b9028a7836 */ /* 0x040fe20000000000 */
[C---:B------:R-:W-:Y:S01]  /*0490*/  IADD3 R127, R3.reuse, 0x1fd5c5a3, RZ ;  /* 0x1fd5c5a3037f7810 */ /* 0x040fe20007ffe0ff */
[----:B------:R-:W-:Y:S01]  /*04a0*/  VIADD R137, R2, 0x3c6ef372 ;  /* 0x3c6ef37202897836 */ /* 0x000fe20000000000 */
[--C-:B------:R-:W-:Y:S01]  /*04b0*/  SHF.R.U64 R118, R152, 0x2, R153.reuse ;  /* 0x0000000298767819 */ /* 0x100fe20000001299 */
[C---:B------:R-:W-:Y:S01]  /*04c0*/  VIADD R135, R3.reuse, 0x32370b8f ;  /* 0x32370b8f03877836 */ /* 0x040fe20000000000 */
[----:B------:R-:W-:Y:S01]  /*04d0*/  SHF.R.U32.HI R117, RZ, 0x2, R153 ;  /* 0x00000002ff757819 */ /* 0x000fe20000011699 */
[----:B------:R-:W-:Y:S01]  /*04e0*/  VIADD R134, R2, 0xdaa66d2b ;  /* 0xdaa66d2b02867836 */ /* 0x000fe20000000000 */
        /* <DEDUP_REMOVED lines=20> */
[----:B------:R-:W-:Y:S01]  /*0630*/  P2R R154, PR, RZ, 0x2 ;  /* 0x00000002ff9a7803 */ /* 0x000fe20000000000 */
        /* <DEDUP_REMOVED lines=8> */
[----:B------:R-:W-:Y:S01]  /*06c0*/  ULDC.64 UR14, c[0x0][0x248] ;  /* 0x00009200000e7ab9 */ /* 0x000fe20000000a00 */
[----:B------:R-:W-:Y:S01]  /*06d0*/  ULDC.64 UR18, c[0x0][0x2b8] ;  /* 0x0000ae0000127ab9 */ /* 0x000fe20000000a00 */
[----:B------:R-:W-:Y:S01]  /*06e0*/  IMAD.WIDE.U32 R74, R74, -0x326172a9, RZ ;  /* 0xcd9e8d574a4a7825 */ /* 0x000fe200078e00ff */
[----:B------:R-:W-:Y:S01]  /*06f0*/  LOP3.LUT R73, R71, R68, R135, 0x96, !PT ;  /* 0x0000004447497212 */ /* 0x000fe200078e9687 */
[----:B------:R-:W-:-:S02]  /*0700*/  ULDC.64 UR20, c[0x0][0x210] ;  /* 0x0000840000147ab9 */ /* 0x000fc40000000a00 */
        /* <DEDUP_REMOVED lines=30> */
[----:B------:R-:W-:Y:S01]  /*08f0*/  IMAD.HI.U32 R120, R70, -0x326172a9, RZ ;  /* 0xcd9e8d5746787827 */ /* 0x000fe200078e00ff */
[----:B------:R-:W-:-:S03]  /*0900*/  HFMA2.MMA R0, -RZ, RZ, 0, 5.9604644775390625e-08 ;  /* 0x00000001ff007435 */ /* 0x000fc600000001ff */
[----:B------:R-:W-:Y:S01]  /*0910*/  IMAD.MOV.U32 R115, RZ, RZ, RZ ;  /* 0x000000ffff737224 */ /* 0x000fe200078e00ff */
[----:B------:R-:W-:Y:S01]  /*0920*/  LOP3.LUT R120, R120, R69, R122, 0x96, !PT ;  /* 0x0000004578787212 */ /* 0x000fe200078e967a */
[----:B------:R-:W-:Y:S02]  /*0930*/  IMAD R116, R74, -0x2daee0ad, RZ ;  /* 0xd2511f534a747824 */ /* 0x000fe400078e02ff */
[----:B------:R-:W-:-:S07]  /*0940*/  IMAD R114, R70, -0x326172a9, RZ ;  /* 0xcd9e8d5746727824 */ /* 0x000fce00078e02ff */
.L_x_27007:
        /* <DEDUP_REMOVED lines=28> */
.L_x_26487:
[----:B------:R-:W-:-:S07]  /*0b10*/  MOV R88, R114 ;  /* 0x0000007200587202 */ /* 0x000fce0000000f00 */
.L_x_26488:
[----:B------:R-:W-:Y:S05]  /*0b20*/  BSYNC B0 ;  /* 0x0000000000007941 */ /* 0x000fea0003800000 */
.L_x_26486:
        /* <DEDUP_REMOVED lines=16> */
.L_x_26492:
[----:B------:R-:W-:Y:S05]  /*0c30*/  BSYNC B1 ;  /* 0x0000000000017941 */ /* 0x000fea0003800000 */
.L_x_26491:
        /* <DEDUP_REMOVED lines=44> */
.L_x_26490:
[----:B------:R-:W-:Y:S05]  /*0f00*/  BSYNC B0 ;  /* 0x0000000000007941 */ /* 0x000fea0003800000 */
.L_x_26489:
        /* <DEDUP_REMOVED lines=17> */
.L_x_26493:
        /* <DEDUP_REMOVED lines=12> */
.L_x_26496:
[----:B------:R-:W-:-:S07]  /*10e0*/  MOV R81, R114 ;  /* 0x0000007200517202 */ /* 0x000fce0000000f00 */
.L_x_26497:
[----:B------:R-:W-:Y:S05]  /*10f0*/  BSYNC B0 ;  /* 0x0000000000007941 */ /* 0x000fea0003800000 */
.L_x_26495:
        /* <DEDUP_REMOVED lines=16> */
.L_x_26501:
[----:B------:R-:W-:Y:S05]  /*1200*/  BSYNC B1 ;  /* 0x0000000000017941 */ /* 0x000fea0003800000 */
.L_x_26500:
        /* <DEDUP_REMOVED lines=44> */
.L_x_26499:
[----:B------:R-:W-:Y:S05]  /*14d0*/  BSYNC B0 ;  /* 0x0000000000007941 */ /* 0x000fea0003800000 */
.L_x_26498:
        /* <DEDUP_REMOVED lines=8> */
.L_x_26494:
        /* <DEDUP_REMOVED lines=12> */
.L_x_26503:
[----:B------:R-:W-:-:S07]  /*1620*/  MOV R81, R114 ;  /* 0x0000007200517202 */ /* 0x000fce0000000f00 */
.L_x_26504:
[----:B------:R-:W-:Y:S05]  /*1630*/  BSYNC B0 ;  /* 0x0000000000007941 */ /* 0x000fea0003800000 */
.L_x_26502:
        /* <DEDUP_REMOVED lines=16> */
.L_x_26508:
[----:B------:R-:W-:Y:S05]  /*1740*/  BSYNC B1 ;  /* 0x0000000000017941 */ /* 0x000fea0003800000 */
.L_x_26507:
        /* <DEDUP_REMOVED lines=44> */
.L_x_26506:
[----:B------:R-:W-:Y:S05]  /*1a10*/  BSYNC B0 ;  /* 0x0000000000007941 */ /* 0x000fea0003800000 */
.L_x_26505:
        /* <DEDUP_REMOVED lines=11> */
.L_x_26509:
        /* <DEDUP_REMOVED lines=12> */
.L_x_26512:
[----:B------:R-:W-:-:S07]  /*1b90*/  IMAD.MOV.U32 R88, RZ, RZ, R114 ;  /* 0x000000ffff587224 */ /* 0x000fce00078e0072 */
.L_x_26513:
[----:B------:R-:W-:Y:S05]  /*1ba0*/  BSYNC B0 ;  /* 0x0000000000007941 */ /* 0x000fea0003800000 */
.L_x_26511:
        /* <DEDUP_REMOVED lines=16> */
.L_x_26517:
[----:B------:R-:W-:Y:S05]  /*1cb0*/  BSYNC B1 ;  /* 0x0000000000017941 */ /* 0x000fea0003800000 */
.L_x_26516:
        /* <DEDUP_REMOVED lines=44> */
.L_x_26515:
[----:B------:R-:W-:Y:S05]  /*1f80*/  BSYNC B0 ;  /* 0x0000000000007941 */ /* 0x000fea0003800000 */
.L_x_26514:
        /* <DEDUP_REMOVED lines=8> */
.L_x_26510:
        /* <DEDUP_REMOVED lines=12> */
.L_x_26519:
[----:B------:R-:W-:-:S07]  /*20d0*/  IMAD.MOV.U32 R88, RZ, RZ, R114 ;  /* 0x000000ffff587224 */ /* 0x000fce00078e0072 */
.L_x_26520:
[----:B------:R-:W-:Y:S05]  /*20e0*/  BSYNC B0 ;  /* 0x0000000000007941 */ /* 0x000fea0003800000 */
.L_x_26518:
        /* <DEDUP_REMOVED lines=16> */
.L_x_26524:
[----:B------:R-:W-:Y:S05]  /*21f0*/  BSYNC B1 ;  /* 0x0000000000017941 */ /* 0x000fea0003800000 */
.L_x_26523:
        /* <DEDUP_REMOVED lines=44> */
.L_x_26522:
[----:B------:R-:W-:Y:S05]  /*24c0*/  BSYNC B0 ;  /* 0x0000000000007941 */ /* 0x000fea0003800000 */
.L_x_26521:
        /* <DEDUP_REMOVED lines=11> */
.L_x_26525:
        /* <DEDUP_REMOVED lines=12> */
.L_x_26528:
[----:B------:R-:W-:-:S07]  /*2640*/  IMAD.MOV.U32 R78, RZ, RZ, R114 ;  /* 0x000000ffff4e7224 */ /* 0x000fce00078e0072 */
.L_x_26529:
[----:B------:R-:W-:Y:S05]  /*2650*/  BSYNC B0 ;  /* 0x0000000000007941 */ /* 0x000fea0003800000 */
.L_x_26527:
        /* <DEDUP_REMOVED lines=16> */
.L_x_26533:
[----:B------:R-:W-:Y:S05]  /*2760*/  BSYNC B1 ;  /* 0x0000000000017941 */ /* 0x000fea0003800000 */
.L_x_26532:
        /* <DEDUP_REMOVED lines=44> */
.L_x_26531:
[----:B------:R-:W-:Y:S05]  /*2a30*/  BSYNC B0 ;  /* 0x0000000000007941 */ /* 0x000fea0003800000 */
.L_x_26530:
        /* <DEDUP_REMOVED lines=8> */
.L_x_26526:
        /* <DEDUP_REMOVED lines=12> */
.L_x_26535:
[----:B------:R-:W-:-:S07]  /*2b80*/  IMAD.MOV.U32 R78, RZ, RZ, R114 ;  /* 0x000000ffff4e7224 */ /* 0x000fce00078e0072 */
.L_x_26536:
[----:B------:R-:W-:Y:S05]  /*2b90*/  BSYNC B0 ;  /* 0x0000000000007941 */ /* 0x000fea0003800000 */
.L_x_26534:
        /* <DEDUP_REMOVED lines=16> */
.L_x_26540:
[----:B------:R-:W-:Y:S05]  /*2ca0*/  BSYNC B1 ;  /* 0x0000000000017941 */ /* 0x000fea0003800000 */
.L_x_26539:
        /* <DEDUP_REMOVED lines=44> */
.L_x_26538:
[----:B------:R-:W-:Y:S05]  /*2f70*/  BSYNC B0 ;  /* 0x0000000000007941 */ /* 0x000fea0003800000 */
.L_x_26537:
        /* <DEDUP_REMOVED lines=11> */
.L_x_26541:
        /* <DEDUP_REMOVED lines=12> */
.L_x_26544:
[----:B------:R-:W-:-:S07]  /*30f0*/  MOV R88, R114 ;  /* 0x0000007200587202 */ /* 0x000fce0000000f00 */
.L_x_26545:
[----:B------:R-:W-:Y:S05]  /*3100*/  BSYNC B0 ;  /* 0x0000000000007941 */ /* 0x000fea0003800000 */
.L_x_26543:
        /* <DEDUP_REMOVED lines=18> */
.L_x_26549:
[----:B------:R-:W-:Y:S05]  /*3230*/  BSYNC B1 ;  /* 0x0000000000017941 */ /* 0x000fea0003800000 */
.L_x_26548:
        /* <DEDUP_REMOVED lines=44> */
.L_x_26547:
[----:B------:R-:W-:Y:S05]  /*3500*/  BSYNC B0 ;  /* 0x0000000000007941 */ /* 0x000fea0003800000 */
.L_x_26546:
        /* <DEDUP_REMOVED lines=8> */
.L_x_26542:
        /* <DEDUP_REMOVED lines=33> */
.L_x_26550:
[----:B------:R1:W5:Y:S04]  /*37a0*/  @P0 LDG.E.128 R72, desc[UR4][R84.64] ;  /* 0x0000000454480981 */ /* 0x000368000c1e1d00 */
[----:B------:R1:W5:Y:S04]  /*37b0*/  @P1 LDG.E.128 R68, desc[UR4][R86.64] ;  /* 0x0000000456441981 */ /* 0x000368000c1e1d00 */
[----:B0-----:R-:W5:Y:S01]  /*37c0*/  LDG.E.128 R76, desc[UR4][R76.64] ;  /* 0x000000044c4c7981 */ /* 0x001f62000c1e1d00 */
[----:B------:R-:W-:Y:S01]  /*37d0*/  ISETP.NE.AND P3, PT, R91, 0x1, PT ;  /* 0x000000015b00780c */ /* 0x000fe20003f65270 */
[----:B------:R-:W-:Y:S01]  /*37e0*/  BSSY B0, `(.L_x_26551) ;  /* 0x000000d000007945 */ /* 0x000fe20003800000 */
[----:B------:R-:W-:-:S02]  /*37f0*/  LOP3.LUT R144, R109, 0xff, RZ, 0xc0, !PT ;  /* 0x000000ff6d907812 */ /* 0x000fc400078ec0ff */
[----:B------:R-:W-:-:S09]  /*3800*/  IADD3 R88, R91, 0x1, RZ ;  /* 0x000000015b587810 */ /* 0x000fd20007ffe0ff */
        /* <DEDUP_REMOVED lines=9> */
.L_x_26552:
[----:B------:R-:W-:-:S07]  /*38a0*/  IMAD.MOV.U32 R92, RZ, RZ, R114 ;  /* 0x000000ffff5c7224 */ /* 0x000fce00078e0072 */
.L_x_26553:
[----:B------:R-:W-:Y:S05]  /*38b0*/  BSYNC B0 ;  /* 0x0000000000007941 */ /* 0x000fea0003800000 */
.L_x_26551:
        /* <DEDUP_REMOVED lines=16> */
.L_x_26557:
[----:B------:R-:W-:Y:S05]  /*39c0*/  BSYNC B1 ;  /* 0x0000000000017941 */ /* 0x000fea0003800000 */
.L_x_26556:
        /* <DEDUP_REMOVED lines=44> */
.L_x_26555:
[----:B------:R-:W-:Y:S05]  /*3c90*/  BSYNC B0 ;  /* 0x0000000000007941 */ /* 0x000fea0003800000 */
.L_x_26554:
        /* <DEDUP_REMOVED lines=12> */
.L_x_26558:
        /* <DEDUP_REMOVED lines=12> */
.L_x_26561:
[----:B------:R-:W-:-:S07]  /*3e20*/  MOV R93, R114 ;  /* 0x00000072005d7202 */ /* 0x000fce0000000f00 */
.L_x_26562:
[----:B------:R-:W-:Y:S05]  /*3e30*/  BSYNC B0 ;  /* 0x0000000000007941 */ /* 0x000fea0003800000 */
.L_x_26560:
        /* <DEDUP_REMOVED lines=16> */
.L_x_26566:
[----:B------:R-:W-:Y:S05]  /*3f40*/  BSYNC B1 ;  /* 0x0000000000017941 */ /* 0x000fea0003800000 */
.L_x_26565:
        /* <DEDUP_REMOVED lines=44> */
.L_x_26564:
[----:B------:R-:W-:Y:S05]  /*4210*/  BSYNC B0 ;  /* 0x0000000000007941 */ /* 0x000fea0003800000 */
.L_x_26563:
        /* <DEDUP_REMOVED lines=8> */
.L_x_26559:
        /* <DEDUP_REMOVED lines=12> */
.L_x_26568:
[----:B------:R-:W-:-:S07]  /*4360*/  MOV R93, R114 ;  /* 0x00000072005d7202 */ /* 0x000fce0000000f00 */
.L_x_26569:
[----:B------:R-:W-:Y:S05]  /*4370*/  BSYNC B0 ;  /* 0x0000000000007941 */ /* 0x000fea0003800000 */
.L_x_26567:
        /* <DEDUP_REMOVED lines=16> */
.L_x_26573:
[----:B------:R-:W-:Y:S05]  /*4480*/  BSYNC B1 ;  /* 0x0000000000017941 */ /* 0x000fea0003800000 */
.L_x_26572:
        /* <DEDUP_REMOVED lines=44> */
.L_x_26571:
[----:B------:R-:W-:Y:S05]  /*4750*/  BSYNC B0 ;  /* 0x0000000000007941 */ /* 0x000fea0003800000 */
.L_x_26570:
        /* <DEDUP_REMOVED lines=11> */
.L_x_26574:
        /* <DEDUP_REMOVED lines=12> */
.L_x_26577:
[----:B------:R-:W-:-:S07]  /*48d0*/  IMAD.MOV.U32 R93, RZ, RZ, R114 ;  /* 0x000000ffff5d7224 */ /* 0x000fce00078e0072 */
.L_x_26578:
[----:B------:R-:W-:Y:S05]  /*48e0*/  BSYNC B0 ;  /* 0x0000000000007941 */ /* 0x000fea0003800000 */
.L_x_26576:
        /* <DEDUP_REMOVED lines=16> */
.L_x_26582:
[----:B------:R-:W-:Y:S05]  /*49f0*/  BSYNC B1 ;  /* 0x0000000000017941 */ /* 0x000fea0003800000 */
.L_x_26581:
        /* <DEDUP_REMOVED lines=44> */
.L_x_26580:
[----:B------:R-:W-:Y:S05]  /*4cc0*/  BSYNC B0 ;  /* 0x0000000000007941 */ /* 0x000fea0003800000 */
.L_x_26579:
        /* <DEDUP_REMOVED lines=8> */
.L_x_26575:
        /* <DEDUP_REMOVED lines=12> */
.L_x_26584:
[----:B------:R-:W-:-:S07]  /*4e10*/  IMAD.MOV.U32 R93, RZ, RZ, R114 ;  /* 0x000000ffff5d7224 */ /* 0x000fce00078e0072 */
.L_x_26585:
[----:B------:R-:W-:Y:S05]  /*4e20*/  BSYNC B0 ;  /* 0x0000000000007941 */ /* 0x000fea0003800000 */
.L_x_26583:
        /* <DEDUP_REMOVED lines=16> */
.L_x_26589:
[----:B------:R-:W-:Y:S05]  /*4f30*/  BSYNC B1 ;  /* 0x0000000000017941 */ /* 0x000fea0003800000 */
.L_x_26588:
        /* <DEDUP_REMOVED lines=44> */
.L_x_26587:
[----:B------:R-:W-:Y:S05]  /*5200*/  BSYNC B0 ;  /* 0x0000000000007941 */ /* 0x000fea0003800000 */
.L_x_26586:
        /* <DEDUP_REMOVED lines=11> */
.L_x_26590:
        /* <DEDUP_REMOVED lines=12> */
.L_x_26593:
[----:B------:R-:W-:-:S07]  /*5380*/  IMAD.MOV.U32 R93, RZ, RZ, R114 ;  /* 0x000000ffff5d7224 */ /* 0x000fce00078e0072 */
.L_x_26594:
[----:B------:R-:W-:Y:S05]  /*5390*/  BSYNC B0 ;  /* 0x0000000000007941 */ /* 0x000fea0003800000 */
.L_x_26592:
        /* <DEDUP_REMOVED lines=16> */
.L_x_26598:
[----:B------:R-:W-:Y:S05]  /*54a0*/  BSYNC B1 ;  /* 0x0000000000017941 */ /* 0x000fea0003800000 */
.L_x_26597:
        /* <DEDUP_REMOVED lines=44> */
.L_x_26596:
[----:B------:R-:W-:Y:S05]  /*5770*/  BSYNC B0 ;  /* 0x0000000000007941 */ /* 0x000fea0003800000 */
.L_x_26595:
        /* <DEDUP_REMOVED lines=8> */
.L_x_26591:
        /* <DEDUP_REMOVED lines=12> */
.L_x_26600:
[----:B------:R-:W-:-:S07]  /*58c0*/  IMAD.MOV.U32 R93, RZ, RZ, R114 ;  /* 0x000000ffff5d7224 */ /* 0x000fce00078e0072 */
.L_x_26601:
[----:B------:R-:W-:Y:S05]  /*58d0*/  BSYNC B0 ;  /* 0x0000000000007941 */ /* 0x000fea0003800000 */
.L_x_26599:
        /* <DEDUP_REMOVED lines=16> */
.L_x_26605:
[----:B------:R-:W-:Y:S05]  /*59e0*/  BSYNC B1 ;  /* 0x0000000000017941 */ /* 0x000fea0003800000 */
.L_x_26604:
        /* <DEDUP_REMOVED lines=44> */
.L_x_26603:
[----:B------:R-:W-:Y:S05]  /*5cb0*/  BSYNC B0 ;  /* 0x0000000000007941 */ /* 0x000fea0003800000 */
.L_x_26602:
        /* <DEDUP_REMOVED lines=11> */
.L_x_26606:
        /* <DEDUP_REMOVED lines=12> */
.L_x_26609:
[----:B------:R-:W-:-:S07]  /*5e30*/  MOV R93, R114 ;  /* 0x00000072005d7202 */ /* 0x000fce0000000f00 */
.L_x_26610:
[----:B------:R-:W-:Y:S05]  /*5e40*/  BSYNC B0 ;  /* 0x0000000000007941 */ /* 0x000fea0003800000 */
.L_x_26608:
        /* <DEDUP_REMOVED lines=18> */
.L_x_26614:
[----:B------:R-:W-:Y:S05]  /*5f70*/  BSYNC B1 ;  /* 0x0000000000017941 */ /* 0x000fea0003800000 */
.L_x_26613:
        /* <DEDUP_REMOVED lines=44> */
.L_x_26612:
[----:B------:R-:W-:Y:S05]  /*6240*/  BSYNC B0 ;  /* 0x0000000000007941 */ /* 0x000fea0003800000 */
.L_x_26611:
        /* <DEDUP_REMOVED lines=8> */
.L_x_26607:
[----:B------:R-:W0:Y:S01]  /*62d0*/  LDC.64 R142, c[0x0][0x238] ;  /* 0x00008e00ff8e7b82 */ /* 0x000e220000000a00 */
[----:B------:R-:W-:Y:S01]  /*62e0*/  ISETP.NE.AND P6, PT, R92, RZ, PT ;  /* 0x000000ff5c00720c */ /* 0x000fe20003fc5270 */
[----:B------:R-:W-:Y:S01]  /*62f0*/  VIADD R149, R147, 0x200 ;  /* 0x0000020093957836 */ /* 0x000fe20000000000 */
[----:B------:R-:W-:Y:S02]  /*6300*/  SEL R84, RZ, 0x1000000, P5 ;  /* 0x01000000ff547807 */ /* 0x000fe40002800000 */
[----:B------:R-:W-:Y:S01]  /*6310*/  SEL R85, RZ, 0x10000, P4 ;  /* 0x00010000ff557807 */ /* 0x000fe20002000000 */
[----:B------:R-:W-:Y:S01]  /*6320*/  IMAD.WIDE.U32 R88, R149, 0x10, R104 ;  /* 0x0000001095587825 */ /* 0x000fe200078e0068 */
[----:B------:R-:W-:Y:S01]  /*6330*/  SEL R86, RZ, 0x100, P3 ;  /* 0x00000100ff567807 */ /* 0x000fe20001800000 */
[----:B------:R-:W1:Y:S01]  /*6340*/  LDC.64 R140, c[0x0][0x240] ;  /* 0x00009000ff8c7b82 */ /* 0x000e620000000a00 */
[----:B------:R-:W-:Y:S02]  /*6350*/  SEL R87, RZ, 0x1, P6 ;  /* 0x00000001ff577807 */ /* 0x000fe40003000000 */
[----:B------:R-:W-:-:S04]  /*6360*/  IADD3 R86, R86, R84, R85 ;  /* 0x0000005456567210 */ /* 0x000fc80007ffe055 */
[----:B------:R-:W-:Y:S01]  /*6370*/  IADD3 R95, R86, R87, RZ ;  /* 0x00000057565f7210 */ /* 0x000fe20007ffe0ff */
[----:B------:R-:W2:Y:S01]  /*6380*/  @P0 LDC.64 R90, c[0x0][0x228] ;  /* 0x00008a00ff5a0b82 */ /* 0x000ea20000000a00 */
[----:B0-----:R-:W-:-:S07]  /*6390*/  IMAD.WIDE.U32 R84, R145, 0x10, R142 ;  /* 0x0000001091547825 */ /* 0x001fce00078e008e */
[----:B------:R-:W0:Y:S01]  /*63a0*/  @P1 LDC.64 R92, c[0x0][0x230] ;  /* 0x00008c00ff5c1b82 */ /* 0x000e220000000a00 */
        /* <DEDUP_REMOVED lines=17> */
.L_x_26615:
        /* <DEDUP_REMOVED lines=15> */
.L_x_26617:
[----:B------:R-:W-:-:S07]  /*65b0*/  MOV R96, R114 ;  /* 0x0000007200607202 */ /* 0x000fce0000000f00 */
.L_x_26618:
[----:B------:R-:W-:Y:S05]  /*65c0*/  BSYNC B0 ;  /* 0x0000000000007941 */ /* 0x000fea0003800000 */
.L_x_26616:
        /* <DEDUP_REMOVED lines=16> */
.L_x_26622:
[----:B------:R-:W-:Y:S05]  /*66d0*/  BSYNC B1 ;  /* 0x0000000000017941 */ /* 0x000fea0003800000 */
.L_x_26621:
        /* <DEDUP_REMOVED lines=44> */
.L_x_26620:
[----:B------:R-:W-:Y:S05]  /*69a0*/  BSYNC B0 ;  /* 0x0000000000007941 */ /* 0x000fea0003800000 */
.L_x_26619:
        /* <DEDUP_REMOVED lines=12> */
.L_x_26623:
        /* <DEDUP_REMOVED lines=12> */
.L_x_26626:
[----:B------:R-:W-:-:S07]  /*6b30*/  IMAD.MOV.U32 R97, RZ, RZ, R114 ;  /* 0x000000ffff617224 */ /* 0x000fce00078e0072 */
.L_x_26627:
[----:B------:R-:W-:Y:S05]  /*6b40*/  BSYNC B0 ;  /* 0x0000000000007941 */ /* 0x000fea0003800000 */
.L_x_26625:
        /* <DEDUP_REMOVED lines=16> */
.L_x_26631:
[----:B------:R-:W-:Y:S05]  /*6c50*/  BSYNC B1 ;  /* 0x0000000000017941 */ /* 0x000fea0003800000 */
.L_x_26630:
        /* <DEDUP_REMOVED lines=44> */
.L_x_26629:
[----:B------:R-:W-:Y:S05]  /*6f20*/  BSYNC B0 ;  /* 0x0000000000007941 */ /* 0x000fea0003800000 */
.L_x_26628:
        /* <DEDUP_REMOVED lines=8> */
.L_x_26624:
        /* <DEDUP_REMOVED lines=12> */
.L_x_26633:
[----:B------:R-:W-:-:S07]  /*7070*/  IMAD.MOV.U32 R97, RZ, RZ, R114 ;  /* 0x000000ffff617224 */ /* 0x000fce00078e0072 */
.L_x_26634:
[----:B------:R-:W-:Y:S05]  /*7080*/  BSYNC B0 ;  /* 0x0000000000007941 */ /* 0x000fea0003800000 */
.L_x_26632:
        /* <DEDUP_REMOVED lines=16> */
.L_x_26638:
[----:B------:R-:W-:Y:S05]  /*7190*/  BSYNC B1 ;  /* 0x0000000000017941 */ /* 0x000fea0003800000 */
.L_x_26637:
        /* <DEDUP_REMOVED lines=44> */
.L_x_26636:
[----:B------:R-:W-:Y:S05]  /*7460*/  BSYNC B0 ;  /* 0x0000000000007941 */ /* 0x000fea0003800000 */
.L_x_26635:
        /* <DEDUP_REMOVED lines=11> */
.L_x_26639:
        /* <DEDUP_REMOVED lines=12> */
.L_x_26642:
[----:B------:R-:W-:-:S07]  /*75e0*/  IMAD.MOV.U32 R97, RZ, RZ, R114 ;  /* 0x000000ffff617224 */ /* 0x000fce00078e0072 */
.L_x_26643:
[----:B------:R-:W-:Y:S05]  /*75f0*/  BSYNC B0 ;  /* 0x0000000000007941 */ /* 0x000fea0003800000 */
.L_x_26641:
        /* <DEDUP_REMOVED lines=16> */
.L_x_26647:
[----:B------:R-:W-:Y:S05]  /*7700*/  BSYNC B1 ;  /* 0x0000000000017941 */ /* 0x000fea0003800000 */
.L_x_26646:
        /* <DEDUP_REMOVED lines=44> */
.L_x_26645:
[----:B------:R-:W-:Y:S05]  /*79d0*/  BSYNC B0 ;  /* 0x0000000000007941 */ /* 0x000fea0003800000 */
.L_x_26644:
        /* <DEDUP_REMOVED lines=8> */
.L_x_26640:
        /* <DEDUP_REMOVED lines=12> */
.L_x_26649:
[----:B------:R-:W-:-:S07]  /*7b20*/  IMAD.MOV.U32 R97, RZ, RZ, R114 ;  /* 0x000000ffff617224 */ /* 0x000fce00078e0072 */
.L_x_26650:
[----:B------:R-:W-:Y:S05]  /*7b30*/  BSYNC B0 ;  /* 0x0000000000007941 */ /* 0x000fea0003800000 */
.L_x_26648:
        /* <DEDUP_REMOVED lines=16> */
.L_x_26654:
[----:B------:R-:W-:Y:S05]  /*7c40*/  BSYNC B1 ;  /* 0x0000000000017941 */ /* 0x000fea0003800000 */
.L_x_26653:
        /* <DEDUP_REMOVED lines=44> */
.L_x_26652:
[----:B------:R-:W-:Y:S05]  /*7f10*/  BSYNC B0 ;  /* 0x0000000000007941 */ /* 0x000fea0003800000 */
.L_x_26651:
        /* <DEDUP_REMOVED lines=11> */
.L_x_26655:
        /* <DEDUP_REMOVED lines=12> */
.L_x_26658:
[----:B------:R-:W-:-:S07]  /*8090*/  MOV R97, R114 ;  /* 0x0000007200617202 */ /* 0x000fce0000000f00 */
.L_x_26659:
[----:B------:R-:W-:Y:S05]  /*80a0*/  BSYNC B0 ;  /* 0x0000000000007941 */ /* 0x000fea0003800000 */
.L_x_26657:
        /* <DEDUP_REMOVED lines=16> */
.L_x_26663:
[----:B------:R-:W-:Y:S05]  /*81b0*/  BSYNC B1 ;  /* 0x0000000000017941 */ /* 0x000fea0003800000 */
.L_x_26662:
        /* <DEDUP_REMOVED lines=44> */
.L_x_26661:
[----:B------:R-:W-:Y:S05]  /*8480*/  BSYNC B0 ;  /* 0x0000000000007941 */ /* 0x000fea0003800000 */
.L_x_26660:
        /* <DEDUP_REMOVED lines=8> */
.L_x_26656:
        /* <DEDUP_REMOVED lines=12> */
.L_x_26665:
[----:B------:R-:W-:-:S07]  /*85d0*/  MOV R97, R114 ;  /* 0x0000007200617202 */ /* 0x000fce0000000f00 */
.L_x_26666:
[----:B------:R-:W-:Y:S05]  /*85e0*/  BSYNC B0 ;  /* 0x0000000000007941 */ /* 0x000fea0003800000 */
.L_x_26664:
        /* <DEDUP_REMOVED lines=16> */
.L_x_26670:
[----:B------:R-:W-:Y:S05]  /*86f0*/  BSYNC B1 ;  /* 0x0000000000017941 */ /* 0x000fea0003800000 */
.L_x_26669:
        /* <DEDUP_REMOVED lines=44> */
.L_x_26668:
[----:B------:R-:W-:Y:S05]  /*89c0*/  BSYNC B0 ;  /* 0x0000000000007941 */ /* 0x000fea0003800000 */
.L_x_26667:
        /* <DEDUP_REMOVED lines=11> */
.L_x_26671:
        /* <DEDUP_REMOVED lines=12> */
.L_x_26674:
[----:B------:R-:W-:-:S07]  /*8b40*/  MOV R97, R114 ;  /* 0x0000007200617202 */ /* 0x000fce0000000f00 */
.L_x_26675:
[----:B------:R-:W-:Y:S05]  /*8b50*/  BSYNC B0 ;  /* 0x0000000000007941 */ /* 0x000fea0003800000 */
.L_x_26673:
        /* <DEDUP_REMOVED lines=18> */
.L_x_26679:
[----:B------:R-:W-:Y:S05]  /*8c80*/  BSYNC B1 ;  /* 0x0000000000017941 */ /* 0x000fea0003800000 */
.L_x_26678:
        /* <DEDUP_REMOVED lines=44> */
.L_x_26677:
[----:B------:R-:W-:Y:S05]  /*8f50*/  BSYNC B0 ;  /* 0x0000000000007941 */ /* 0x000fea0003800000 */
.L_x_26676:
        /* <DEDUP_REMOVED lines=8> */
.L_x_26672:
[----:B------:R-:W-:Y:S01]  /*8fe0*/  ISETP.NE.AND P6, PT, R96, RZ, PT ;  /* 0x000000ff6000720c */ /* 0x000fe20003fc5270 */
[----:B------:R-:W0:Y:S01]  /*8ff0*/  @P0 LDC.64 R94, c[0x0][0x228] ;  /* 0x00008a00ff5e0b82 */ /* 0x000e220000000a00 */
[----:B------:R-:W-:Y:S01]  /*9000*/  SEL R88, RZ, 0x1000000, P5 ;  /* 0x01000000ff587807 */ /* 0x000fe20002800000 */
[----:B------:R-:W-:Y:S01]  /*9010*/  VIADD R151, R147, 0x300 ;  /* 0x0000030093977836 */ /* 0x000fe20000000000 */
[----:B------:R-:W-:Y:S02]  /*9020*/  SEL R89, RZ, 0x10000, P4 ;  /* 0x00010000ff597807 */ /* 0x000fe40002000000 */
[----:B------:R-:W-:Y:S01]  /*9030*/  SEL R90, RZ, 0x100, P3 ;  /* 0x00000100ff5a7807 */ /* 0x000fe20001800000 */
[----:B------:R-:W-:Y:S01]  /*9040*/  IMAD.WIDE.U32 R92, R151, 0x10, R104 ;  /* 0x00000010975c7825 */ /* 0x000fe200078e0068 */
[----:B------:R-:W-:Y:S01]  /*9050*/  SEL R91, RZ, 0x1, P6 ;  /* 0x00000001ff5b7807 */ /* 0x000fe20003000000 */
[----:B------:R-:W1:Y:S01]  /*9060*/  @P1 LDC.64 R96, c[0x0][0x230] ;  /* 0x00008c00ff601b82 */ /* 0x000e620000000a00 */
[----:B------:R-:W-:Y:S01]  /*9070*/  IADD3 R90, R90, R88, R89 ;  /* 0x000000585a5a7210 */ /* 0x000fe20007ffe059 */
[----:B------:R-:W-:-:S03]  /*9080*/  IMAD.WIDE.U32 R88, R149, 0x10, R142 ;  /* 0x0000001095587825 */ /* 0x000fc600078e008e */
[----:B------:R-:W-:Y:S01]  /*9090*/  IADD3 R99, R90, R91, RZ ;  /* 0x0000005b5a637210 */ /* 0x000fe20007ffe0ff */
[----:B------:R-:W-:Y:S01]  /*90a0*/  IMAD.WIDE.U32 R90, R149, 0x4, R140 ;  /* 0x00000004955a7825 */ /* 0x000fe200078e008c */
[----:B------:R2:W-:Y:S04]  /*90b0*/  STG.E.128 desc[UR4][R88.64], R84 ;  /* 0x0000005458007986 */ /* 0x0005e8000c101d04 */
[----:B------:R2:W-:Y:S01]  /*90c0*/  STG.E desc[UR4][R90.64], R99 ;  /* 0x000000635a007986 */ /* 0x0005e2000c101904 */
[----:B0-----:R-:W-:-:S04]  /*90d0*/  @P0 IMAD.WIDE.U32 R94, R151, 0x10, R94 ;  /* 0x00000010975e0825 */ /* 0x001fc800078e005e */
[----:B-1----:R-:W-:Y:S01]  /*90e0*/  @P1 IMAD.WIDE.U32 R96, R151, 0x10, R96 ;  /* 0x0000001097601825 */ /* 0x002fe200078e0060 */
[----:B--2---:R-:W-:Y:S06]  /*90f0*/  @!P0 BRA `(.L_x_26680) ;  /* 0x00000000002c8947 */ /* 0x004fec0003800000 */
        /* <DEDUP_REMOVED lines=11> */
.L_x_26680:
        /* <DEDUP_REMOVED lines=15> */
.L_x_26682:
[----:B------:R-:W-:-:S07]  /*92a0*/  IMAD.MOV.U32 R100, RZ, RZ, R114 ;  /* 0x000000ffff647224 */ /* 0x000fce00078e0072 */
.L_x_26683:
[----:B------:R-:W-:Y:S05]  /*92b0*/  BSYNC B0 ;  /* 0x0000000000007941 */ /* 0x000fea0003800000 */
.L_x_26681:
        /* <DEDUP_REMOVED lines=16> */
.L_x_26687:
[----:B------:R-:W-:Y:S05]  /*93c0*/  BSYNC B1 ;  /* 0x0000000000017941 */ /* 0x000fea0003800000 */
.L_x_26686:
        /* <DEDUP_REMOVED lines=44> */
.L_x_26685:
[----:B------:R-:W-:Y:S05]  /*9690*/  BSYNC B0 ;  /* 0x0000000000007941 */ /* 0x000fea0003800000 */
.L_x_26684:
        /* <DEDUP_REMOVED lines=12> */
.L_x_26688:
        /* <DEDUP_REMOVED lines=12> */
.L_x_26691:
[----:B------:R-:W-:-:S07]  /*9820*/  MOV R101, R114 ;  /* 0x0000007200657202 */ /* 0x000fce0000000f00 */
.L_x_26692:
[----:B------:R-:W-:Y:S05]  /*9830*/  BSYNC B0 ;  /* 0x0000000000007941 */ /* 0x000fea0003800000 */
.L_x_26690:
        /* <DEDUP_REMOVED lines=16> */
.L_x_26696:
[----:B------:R-:W-:Y:S05]  /*9940*/  BSYNC B1 ;  /* 0x0000000000017941 */ /* 0x000fea0003800000 */
.L_x_26695:
        /* <DEDUP_REMOVED lines=44> */
.L_x_26694:
[----:B------:R-:W-:Y:S05]  /*9c10*/  BSYNC B0 ;  /* 0x0000000000007941 */ /* 0x000fea0003800000 */
.L_x_26693:
        /* <DEDUP_REMOVED lines=8> */
.L_x_26689:
        /* <DEDUP_REMOVED lines=12> */
.L_x_26698:
[----:B------:R-:W-:-:S07]  /*9d60*/  IMAD.MOV.U32 R101, RZ, RZ, R114 ;  /* 0x000000ffff657224 */ /* 0x000fce00078e0072 */
.L_x_26699:
[----:B------:R-:W-:Y:S05]  /*9d70*/  BSYNC B0 ;  /* 0x0000000000007941 */ /* 0x000fea0003800000 */
.L_x_26697:
        /* <DEDUP_REMOVED lines=16> */
.L_x_26703:
[----:B------:R-:W-:Y:S05]  /*9e80*/  BSYNC B1 ;  /* 0x0000000000017941 */ /* 0x000fea0003800000 */
.L_x_26702:
        /* <DEDUP_REMOVED lines=44> */
.L_x_26701:
[----:B------:R-:W-:Y:S05]  /*a150*/  BSYNC B0 ;  /* 0x0000000000007941 */ /* 0x000fea0003800000 */
.L_x_26700:
        /* <DEDUP_REMOVED lines=11> */
.L_x_26704:
        /* <DEDUP_REMOVED lines=12> */
.L_x_26707:
[----:B------:R-:W-:-:S07]  /*a2d0*/  MOV R101, R114 ;  /* 0x0000007200657202 */ /* 0x000fce0000000f00 */
.L_x_26708:
[----:B------:R-:W-:Y:S05]  /*a2e0*/  BSYNC B0 ;  /* 0x0000000000007941 */ /* 0x000fea0003800000 */
.L_x_26706:
        /* <DEDUP_REMOVED lines=16> */
.L_x_26712:
[----:B------:R-:W-:Y:S05]  /*a3f0*/  BSYNC B1 ;  /* 0x0000000000017941 */ /* 0x000fea0003800000 */
.L_x_26711:
        /* <DEDUP_REMOVED lines=44> */
.L_x_26710:
[----:B------:R-:W-:Y:S05]  /*a6c0*/  BSYNC B0 ;  /* 0x0000000000007941 */ /* 0x000fea0003800000 */
.L_x_26709:
        /* <DEDUP_REMOVED lines=8> */
.L_x_26705:
        /* <DEDUP_REMOVED lines=12> */
.L_x_26714:
[----:B------:R-:W-:-:S07]  /*a810*/  IMAD.MOV.U32 R101, RZ, RZ, R114 ;  /* 0x000000ffff657224 */ /* 0x000fce00078e0072 */
.L_x_26715:
[----:B------:R-:W-:Y:S05]  /*a820*/  BSYNC B0 ;  /* 0x0000000000007941 */ /* 0x000fea0003800000 */
.L_x_26713:
        /* <DEDUP_REMOVED lines=16> */
.L_x_26719:
[----:B------:R-:W-:Y:S05]  /*a930*/  BSYNC B1 ;  /* 0x0000000000017941 */ /* 0x000fea0003800000 */
.L_x_26718:
        /* <DEDUP_REMOVED lines=44> */
.L_x_26717:
[----:B------:R-:W-:Y:S05]  /*ac00*/  BSYNC B0 ;  /* 0x0000000000007941 */ /* 0x000fea0003800000 */
.L_x_26716:
        /* <DEDUP_REMOVED lines=11> */
.L_x_26720:
        /* <DEDUP_REMOVED lines=12> */
.L_x_26723:
[----:B------:R-:W-:-:S07]  /*ad80*/  MOV R101, R114 ;  /* 0x0000007200657202 */ /* 0x000fce0000000f00 */
.L_x_26724:
[----:B------:R-:W-:Y:S05]  /*ad90*/  BSYNC B0 ;  /* 0x0000000000007941 */ /* 0x000fea0003800000 */
.L_x_26722:
        /* <DEDUP_REMOVED lines=16> */
.L_x_26728:
[----:B------:R-:W-:Y:S05]  /*aea0*/  BSYNC B1 ;  /* 0x0000000000017941 */ /* 0x000fea0003800000 */
.L_x_26727:
        /* <DEDUP_REMOVED lines=44> */
.L_x_26726:
[----:B------:R-:W-:Y:S05]  /*b170*/  BSYNC B0 ;  /* 0x0000000000007941 */ /* 0x000fea0003800000 */
.L_x_26725:
        /* <DEDUP_REMOVED lines=8> */
.L_x_26721:
        /* <DEDUP_REMOVED lines=12> */
.L_x_26730:
[----:B------:R-:W-:-:S07]  /*b2c0*/  IMAD.MOV.U32 R101, RZ, RZ, R114 ;  /* 0x000000ffff657224 */ /* 0x000fce00078e0072 */
.L_x_26731:
[----:B------:R-:W-:Y:S05]  /*b2d0*/  BSYNC B0 ;  /* 0x0000000000007941 */ /* 0x000fea0003800000 */
.L_x_26729:
        /* <DEDUP_REMOVED lines=16> */
.L_x_26735:
[----:B------:R-:W-:Y:S05]  /*b3e0*/  BSYNC B1 ;  /* 0x0000000000017941 */ /* 0x000fea0003800000 */
.L_x_26734:
        /* <DEDUP_REMOVED lines=44> */
.L_x_26733:
[----:B------:R-:W-:Y:S05]  /*b6b0*/  BSYNC B0 ;  /* 0x0000000000007941 */ /* 0x000fea0003800000 */
.L_x_26732:
        /* <DEDUP_REMOVED lines=11> */
.L_x_26736:
        /* <DEDUP_REMOVED lines=12> */
.L_x_26739:
[----:B------:R-:W-:-:S07]  /*b830*/  MOV R101, R114 ;  /* 0x0000007200657202 */ /* 0x000fce0000000f00 */
.L_x_26740:
[----:B------:R-:W-:Y:S05]  /*b840*/  BSYNC B0 ;  /* 0x0000000000007941 */ /* 0x000fea0003800000 */
.L_x_26738:
        /* <DEDUP_REMOVED lines=18> */
.L_x_26744:
[----:B------:R-:W-:Y:S05]  /*b970*/  BSYNC B1 ;  /* 0x0000000000017941 */ /* 0x000fea0003800000 */
.L_x_26743:
        /* <DEDUP_REMOVED lines=44> */
.L_x_26742:
[----:B------:R-:W-:Y:S05]  /*bc40*/  BSYNC B0 ;  /* 0x0000000000007941 */ /* 0x000fea0003800000 */
.L_x_26741:
        /* <DEDUP_REMOVED lines=8> */
.L_x_26737:
        /* <DEDUP_REMOVED lines=20> */
[----:B------:R-:W-:-:S04]  /*be10*/  LOP3.LUT R94, R110, 0xffff, RZ, 0xc0, !PT ;  /* 0x0000ffff6e5e7812 */ /* 0x000fc800078ec0ff */
        /* <DEDUP_REMOVED lines=8> */
.L_x_26745:
        /* <DEDUP_REMOVED lines=15> */
.L_x_26747:
[----:B------:R-:W-:-:S07]  /*bf90*/  IMAD.MOV.U32 R106, RZ, RZ, R114 ;  /* 0x000000ffff6a7224 */ /* 0x000fce00078e0072 */
.L_x_26748:
[----:B------:R-:W-:Y:S05]  /*bfa0*/  BSYNC B0 ;  /* 0x0000000000007941 */ /* 0x000fea0003800000 */
.L_x_26746:
        /* <DEDUP_REMOVED lines=16> */
.L_x_26752:
[----:B------:R-:W-:Y:S05]  /*c0b0*/  BSYNC B1 ;  /* 0x0000000000017941 */ /* 0x000fea0003800000 */
.L_x_26751:
        /* <DEDUP_REMOVED lines=44> */
.L_x_26750:
[----:B------:R-:W-:Y:S05]  /*c380*/  BSYNC B0 ;  /* 0x0000000000007941 */ /* 0x000fea0003800000 */
.L_x_26749:
        /* <DEDUP_REMOVED lines=12> */
.L_x_26753:
        /* <DEDUP_REMOVED lines=12> */
.L_x_26756:
[----:B------:R-:W-:-:S07]  /*c510*/  MOV R107, R114 ;  /* 0x00000072006b7202 */ /* 0x000fce0000000f00 */
.L_x_26757:
[----:B------:R-:W-:Y:S05]  /*c520*/  BSYNC B0 ;  /* 0x0000000000007941 */ /* 0x000fea0003800000 */
.L_x_26755:
        /* <DEDUP_REMOVED lines=16> */
.L_x_26761:
[----:B------:R-:W-:Y:S05]  /*c630*/  BSYNC B1 ;  /* 0x0000000000017941 */ /* 0x000fea0003800000 */
.L_x_26760:
        /* <DEDUP_REMOVED lines=44> */
.L_x_26759:
[----:B------:R-:W-:Y:S05]  /*c900*/  BSYNC B0 ;  /* 0x0000000000007941 */ /* 0x000fea0003800000 */
.L_x_26758:
        /* <DEDUP_REMOVED lines=8> */
.L_x_26754:
        /* <DEDUP_REMOVED lines=12> */
.L_x_26763:
[----:B------:R-:W-:-:S07]  /*ca50*/  IMAD.MOV.U32 R107, RZ, RZ, R114 ;  /* 0x000000ffff6b7224 */ /* 0x000fce00078e0072 */
.L_x_26764:
[----:B------:R-:W-:Y:S05]  /*ca60*/  BSYNC B0 ;  /* 0x0000000000007941 */ /* 0x000fea0003800000 */
.L_x_26762:
        /* <DEDUP_REMOVED lines=16> */
.L_x_26768:
[----:B------:R-:W-:Y:S05]  /*cb70*/  BSYNC B1 ;  /* 0x0000000000017941 */ /* 0x000fea0003800000 */
.L_x_26767:
        /* <DEDUP_REMOVED lines=44> */
.L_x_26766:
[----:B------:R-:W-:Y:S05]  /*ce40*/  BSYNC B0 ;  /* 0x0000000000007941 */ /* 0x000fea0003800000 */
.L_x_26765:
        /* <DEDUP_REMOVED lines=11> */
.L_x_26769:
        /* <DEDUP_REMOVED lines=12> */
.L_x_26772:
[----:B------:R-:W-:-:S07]  /*cfc0*/  MOV R107, R114 ;  /* 0x00000072006b7202 */ /* 0x000fce0000000f00 */
.L_x_26773:
[----:B------:R-:W-:Y:S05]  /*cfd0*/  BSYNC B0 ;  /* 0x0000000000007941 */ /* 0x000fea0003800000 */
.L_x_26771:
        /* <DEDUP_REMOVED lines=16> */
.L_x_26777:
[----:B------:R-:W-:Y:S05]  /*d0e0*/  BSYNC B1 ;  /* 0x0000000000017941 */ /* 0x000fea0003800000 */
.L_x_26776:
        /* <DEDUP_REMOVED lines=44> */
.L_x_26775:
[----:B------:R-:W-:Y:S05]  /*d3b0*/  BSYNC B0 ;  /* 0x0000000000007941 */ /* 0x000fea0003800000 */
.L_x_26774:
        /* <DEDUP_REMOVED lines=8> */
.L_x_26770:
        /* <DEDUP_REMOVED lines=12> */
.L_x_26779:
[----:B------:R-:W-:-:S07]  /*d500*/  IMAD.MOV.U32 R107, RZ, RZ, R114 ;  /* 0x000000ffff6b7224 */ /* 0x000fce00078e0072 */
.L_x_26780:
[----:B------:R-:W-:Y:S05]  /*d510*/  BSYNC B0 ;  /* 0x0000000000007941 */ /* 0x000fea0003800000 */
.L_x_26778:
        /* <DEDUP_REMOVED lines=16> */
.L_x_26784:
[----:B------:R-:W-:Y:S05]  /*d620*/  BSYNC B1 ;  /* 0x0000000000017941 */ /* 0x000fea0003800000 */
.L_x_26783:
        /* <DEDUP_REMOVED lines=44> */
.L_x_26782:
[----:B------:R-:W-:Y:S05]  /*d8f0*/  BSYNC B0 ;  /* 0x0000000000007941 */ /* 0x000fea0003800000 */
.L_x_26781:
        /* <DEDUP_REMOVED lines=11> */
.L_x_26785:
        /* <DEDUP_REMOVED lines=12> */
.L_x_26788:
[----:B------:R-:W-:-:S07]  /*da70*/  MOV R107, R114 ;  /* 0x00000072006b7202 */ /* 0x000fce0000000f00 */
.L_x_26789:
[----:B------:R-:W-:Y:S05]  /*da80*/  BSYNC B0 ;  /* 0x0000000000007941 */ /* 0x000fea0003800000 */
.L_x_26787:
        /* <DEDUP_REMOVED lines=16> */
.L_x_26793:
[----:B------:R-:W-:Y:S05]  /*db90*/  BSYNC B1 ;  /* 0x0000000000017941 */ /* 0x000fea0003800000 */
.L_x_26792:
        /* <DEDUP_REMOVED lines=44> */
.L_x_26791:
[----:B------:R-:W-:Y:S05]  /*de60*/  BSYNC B0 ;  /* 0x0000000000007941 */ /* 0x000fea0003800000 */
.L_x_26790:
        /* <DEDUP_REMOVED lines=8> */
.L_x_26786:
        /* <DEDUP_REMOVED lines=12> */
.L_x_26795:
[----:B------:R-:W-:-:S07]  /*dfb0*/  IMAD.MOV.U32 R107, RZ, RZ, R114 ;  /* 0x000000ffff6b7224 */ /* 0x000fce00078e0072 */
.L_x_26796:
[----:B------:R-:W-:Y:S05]  /*dfc0*/  BSYNC B0 ;  /* 0x0000000000007941 */ /* 0x000fea0003800000 */
.L_x_26794:
        /* <DEDUP_REMOVED lines=16> */
.L_x_26800:
[----:B------:R-:W-:Y:S05]  /*e0d0*/  BSYNC B1 ;  /* 0x0000000000017941 */ /* 0x000fea0003800000 */
.L_x_26799:
        /* <DEDUP_REMOVED lines=44> */
.L_x_26798:
[----:B------:R-:W-:Y:S05]  /*e3a0*/  BSYNC B0 ;  /* 0x0000000000007941 */ /* 0x000fea0003800000 */
.L_x_26797:
        /* <DEDUP_REMOVED lines=11> */
.L_x_26801:
        /* <DEDUP_REMOVED lines=12> */
.L_x_26804:
[----:B------:R-:W-:-:S07]  /*e520*/  MOV R107, R114 ;  /* 0x00000072006b7202 */ /* 0x000fce0000000f00 */
.L_x_26805:
[----:B------:R-:W-:Y:S05]  /*e530*/  BSYNC B0 ;  /* 0x0000000000007941 */ /* 0x000fea0003800000 */
.L_x_26803:
        /* <DEDUP_REMOVED lines=18> */
.L_x_26809:
[----:B------:R-:W-:Y:S05]  /*e660*/  BSYNC B1 ;  /* 0x0000000000017941 */ /* 0x000fea0003800000 */
.L_x_26808:
        /* <DEDUP_REMOVED lines=44> */
.L_x_26807:
[----:B------:R-:W-:Y:S05]  /*e930*/  BSYNC B0 ;  /* 0x0000000000007941 */ /* 0x000fea0003800000 */
.L_x_26806:
        /* <DEDUP_REMOVED lines=8> */
.L_x_26802:
[----:B------:R-:W-:Y:S01]  /*e9c0*/  ISETP.NE.AND P6, PT, R106, RZ, PT ;  /* 0x000000ff6a00720c */ /* 0x000fe20003fc5270 */
[----:B------:R-:W0:Y:S01]  /*e9d0*/  @P0 LDC.64 R102, c[0x0][0x228] ;  /* 0x00008a00ff660b82 */ /* 0x000e220000000a00 */
[----:B------:R-:W-:Y:S02]  /*e9e0*/  SEL R96, RZ, 0x1000000, P5 ;  /* 0x01000000ff607807 */ /* 0x000fe40002800000 */
[----:B------:R-:W-:Y:S02]  /*e9f0*/  SEL R97, RZ, 0x10000, P4 ;  /* 0x00010000ff617807 */ /* 0x000fe40002000000 */
[----:B------:R-:W-:Y:S02]  /*ea00*/  SEL R98, RZ, 0x100, P3 ;  /* 0x00000100ff627807 */ /* 0x000fe40001800000 */
[----:B------:R-:W-:Y:S01]  /*ea10*/  SEL R99, RZ, 0x1, P6 ;  /* 0x00000001ff637807 */ /* 0x000fe20003000000 */
[----:B------:R-:W1:Y:S01]  /*ea20*/  @P1 LDC.64 R106, c[0x0][0x230] ;  /* 0x00008c00ff6a1b82 */ /* 0x000e620000000a00 */
[----:B------:R-:W-:Y:S01]  /*ea30*/  IADD3 R98, R98, R96, R97 ;  /* 0x0000006062627210 */ /* 0x000fe20007ffe061 */
[----:B------:R-:W-:Y:S01]  /*ea40*/  IMAD.WIDE.U32 R96, R153, 0x10, R142 ;  /* 0x0000001099607825 */ /* 0x000fe200078e008e */
[----:B------:R-:W-:-:S03]  /*ea50*/  IADD3 R155, R147, 0x500, RZ ;  /* 0x00000500939b7810 */ /* 0x000fc60007ffe0ff */
[----:B------:R-:W-:Y:S01]  /*ea60*/  IMAD.IADD R157, R98, 0x1, R99 ;  /* 0x00000001629d7824 */ /* 0x000fe200078e0263 */
[----:B------:R2:W-:Y:S01]  /*ea70*/  STG.E.128 desc[UR4][R96.64], R92 ;  /* 0x0000005c60007986 */ /* 0x0005e2000c101d04 */
[----:B------:R-:W-:-:S04]  /*ea80*/  IMAD.WIDE.U32 R98, R153, 0x4, R140 ;  /* 0x0000000499627825 */ /* 0x000fc800078e008c */
[C---:B------:R-:W-:Y:S01]  /*ea90*/  IMAD.WIDE.U32 R100, R155.reuse, 0x10, R104 ;  /* 0x000000109b647825 */ /* 0x040fe200078e0068 */
[----:B------:R2:W-:Y:S03]  /*eaa0*/  STG.E desc[UR4][R98.64], R157 ;  /* 0x0000009d62007986 */ /* 0x0005e6000c101904 */
[----:B0-----:R-:W-:-:S04]  /*eab0*/  @P0 IMAD.WIDE.U32 R102, R155, 0x10, R102 ;  /* 0x000000109b660825 */ /* 0x001fc800078e0066 */
[----:B-1----:R-:W-:Y:S01]  /*eac0*/  @P1 IMAD.WIDE.U32 R106, R155, 0x10, R106 ;  /* 0x000000109b6a1825 */ /* 0x002fe200078e006a */
[----:B--2---:R-:W-:Y:S06]  /*ead0*/  @!P0 BRA `(.L_x_26810) ;  /* 0x00000000002c8947 */ /* 0x004fec0003800000 */
        /* <DEDUP_REMOVED lines=11> */
.L_x_26810:
        /* <DEDUP_REMOVED lines=15> */
.L_x_26812:
[----:B------:R-:W-:-:S07]  /*ec80*/  IMAD.MOV.U32 R157, RZ, RZ, R114 ;  /* 0x000000ffff9d7224 */ /* 0x000fce00078e0072 */
.L_x_26813:
[----:B------:R-:W-:Y:S05]  /*ec90*/  BSYNC B0 ;  /* 0x0000000000007941 */ /* 0x000fea0003800000 */
.L_x_26811:
        /* <DEDUP_REMOVED lines=16> */
.L_x_26817:
[----:B------:R-:W-:Y:S05]  /*eda0*/  BSYNC B1 ;  /* 0x0000000000017941 */ /* 0x000fea0003800000 */
.L_x_26816:
        /* <DEDUP_REMOVED lines=44> */
.L_x_26815:
[----:B------:R-:W-:Y:S05]  /*f070*/  BSYNC B0 ;  /* 0x0000000000007941 */ /* 0x000fea0003800000 */
.L_x_26814:
        /* <DEDUP_REMOVED lines=12> */
.L_x_26818:
        /* <DEDUP_REMOVED lines=12> */
.L_x_26821:
[----:B------:R-:W-:-:S07]  /*f200*/  MOV R113, R114 ;  /* 0x0000007200717202 */ /* 0x000fce0000000f00 */
.L_x_26822:
[----:B------:R-:W-:Y:S05]  /*f210*/  BSYNC B0 ;  /* 0x0000000000007941 */ /* 0x000fea0003800000 */
.L_x_26820:
        /* <DEDUP_REMOVED lines=16> */
.L_x_26826:
[----:B------:R-:W-:Y:S05]  /*f320*/  BSYNC B1 ;  /* 0x0000000000017941 */ /* 0x000fea0003800000 */
.L_x_26825:
        /* <DEDUP_REMOVED lines=44> */
.L_x_26824:
[----:B------:R-:W-:Y:S05]  /*f5f0*/  BSYNC B0 ;  /* 0x0000000000007941 */ /* 0x000fea0003800000 */
.L_x_26823:
        /* <DEDUP_REMOVED lines=8> */
.L_x_26819:
        /* <DEDUP_REMOVED lines=12> */
.L_x_26828:
[----:B------:R-:W-:-:S07]  /*f740*/  IMAD.MOV.U32 R156, RZ, RZ, R114 ;  /* 0x000000ffff9c7224 */ /* 0x000fce00078e0072 */
.L_x_26829:
[----:B------:R-:W-:Y:S05]  /*f750*/  BSYNC B0 ;  /* 0x0000000000007941 */ /* 0x000fea0003800000 */
.L_x_26827:
        /* <DEDUP_REMOVED lines=16> */
.L_x_26833:
[----:B------:R-:W-:Y:S05]  /*f860*/  BSYNC B1 ;  /* 0x0000000000017941 */ /* 0x000fea0003800000 */
.L_x_26832:
        /* <DEDUP_REMOVED lines=44> */
.L_x_26831:
[----:B------:R-:W-:Y:S05]  /*fb30*/  BSYNC B0 ;  /* 0x0000000000007941 */ /* 0x000fea0003800000 */
.L_x_26830:
        /* <DEDUP_REMOVED lines=11> */
.L_x_26834:
        /* <DEDUP_REMOVED lines=12> */
.L_x_26837:
[----:B------:R-:W-:-:S07]  /*fcb0*/  MOV R112, R114 ;  /* 0x0000007200707202 */ /* 0x000fce0000000f00 */
.L_x_26838:
[----:B------:R-:W-:Y:S05]  /*fcc0*/  BSYNC B0 ;  /* 0x0000000000007941 */ /* 0x000fea0003800000 */
.L_x_26836:
        /* <DEDUP_REMOVED lines=16> */
.L_x_26842:
[----:B------:R-:W-:Y:S05]  /*fdd0*/  BSYNC B1 ;  /* 0x0000000000017941 */ /* 0x000fea0003800000 */
.L_x_26841:
        /* <DEDUP_REMOVED lines=44> */
.L_x_26840:
[----:B------:R-:W-:Y:S05]  /*100a0*/  BSYNC B0 ;  /* 0x0000000000007941 */ /* 0x000fea0003800000 */
.L_x_26839:
        /* <DEDUP_REMOVED lines=8> */
.L_x_26835:
        /* <DEDUP_REMOVED lines=12> */
.L_x_26844:
[----:B------:R-:W-:-:S07]  /*101f0*/  IMAD.MOV.U32 R156, RZ, RZ, R114 ;  /* 0x000000ffff9c7224 */ /* 0x000fce00078e0072 */
.L_x_26845:
[----:B------:R-:W-:Y:S05]  /*10200*/  BSYNC B0 ;  /* 0x0000000000007941 */ /* 0x000fea0003800000 */
.L_x_26843:
        /* <DEDUP_REMOVED lines=16> */
.L_x_26849:
[----:B------:R-:W-:Y:S05]  /*10310*/  BSYNC B1 ;  /* 0x0000000000017941 */ /* 0x000fea0003800000 */
.L_x_26848:
        /* <DEDUP_REMOVED lines=44> */
.L_x_26847:
[----:B------:R-:W-:Y:S05]  /*105e0*/  BSYNC B0 ;  /* 0x0000000000007941 */ /* 0x000fea0003800000 */
.L_x_26846:
        /* <DEDUP_REMOVED lines=11> */
.L_x_26850:
        /* <DEDUP_REMOVED lines=12> */
.L_x_26853:
[----:B------:R-:W-:-:S07]  /*10760*/  MOV R111, R114 ;  /* 0x00000072006f7202 */ /* 0x000fce0000000f00 */
.L_x_26854:
[----:B------:R-:W-:Y:S05]  /*10770*/  BSYNC B0 ;  /* 0x0000000000007941 */ /* 0x000fea0003800000 */
.L_x_26852:
        /* <DEDUP_REMOVED lines=16> */
.L_x_26858:
[----:B------:R-:W-:Y:S05]  /*10880*/  BSYNC B1 ;  /* 0x0000000000017941 */ /* 0x000fea0003800000 */
.L_x_26857:
        /* <DEDUP_REMOVED lines=44> */
.L_x_26856:
[----:B------:R-:W-:Y:S05]  /*10b50*/  BSYNC B0 ;  /* 0x0000000000007941 */ /* 0x000fea0003800000 */
.L_x_26855:
        /* <DEDUP_REMOVED lines=8> */
.L_x_26851:
        /* <DEDUP_REMOVED lines=12> */
.L_x_26860:
[----:B------:R-:W-:-:S07]  /*10ca0*/  IMAD.MOV.U32 R156, RZ, RZ, R114 ;  /* 0x000000ffff9c7224 */ /* 0x000fce00078e0072 */
.L_x_26861:
[----:B------:R-:W-:Y:S05]  /*10cb0*/  BSYNC B0 ;  /* 0x0000000000007941 */ /* 0x000fea0003800000 */
.L_x_26859:
        /* <DEDUP_REMOVED lines=16> */
.L_x_26865:
[----:B------:R-:W-:Y:S05]  /*10dc0*/  BSYNC B1 ;  /* 0x0000000000017941 */ /* 0x000fea0003800000 */
.L_x_26864:
        /* <DEDUP_REMOVED lines=44> */
.L_x_26863:
[----:B------:R-:W-:Y:S05]  /*11090*/  BSYNC B0 ;  /* 0x0000000000007941 */ /* 0x000fea0003800000 */
.L_x_26862:
        /* <DEDUP_REMOVED lines=11> */
.L_x_26866:
        /* <DEDUP_REMOVED lines=12> */
.L_x_26869:
[----:B------:R-:W-:-:S07]  /*11210*/  MOV R110, R114 ;  /* 0x00000072006e7202 */ /* 0x000fce0000000f00 */
.L_x_26870:
[----:B------:R-:W-:Y:S05]  /*11220*/  BSYNC B0 ;  /* 0x0000000000007941 */ /* 0x000fea0003800000 */
.L_x_26868:
        /* <DEDUP_REMOVED lines=18> */
.L_x_26874:
[----:B------:R-:W-:Y:S05]  /*11350*/  BSYNC B1 ;  /* 0x0000000000017941 */ /* 0x000fea0003800000 */
.L_x_26873:
        /* <DEDUP_REMOVED lines=44> */
.L_x_26872:
[----:B------:R-:W-:Y:S05]  /*11620*/  BSYNC B0 ;  /* 0x0000000000007941 */ /* 0x000fea0003800000 */
.L_x_26871:
        /* <DEDUP_REMOVED lines=8> */
.L_x_26867:
[----:B------:R-:W-:Y:S01]  /*116b0*/  SEL R102, RZ, 0x1000000, P5 ;  /* 0x01000000ff667807 */ /* 0x000fe20002800000 */
[----:B------:R-:W-:Y:S01]  /*116c0*/  IMAD.WIDE.U32 R100, R155, 0x10, R142 ;  /* 0x000000109b647825 */ /* 0x000fe200078e008e */
[----:B------:R-:W-:Y:S01]  /*116d0*/  SEL R103, RZ, 0x10000, P4 ;  /* 0x00010000ff677807 */ /* 0x000fe20002000000 */
[----:B------:R-:W0:Y:S01]  /*116e0*/  @P1 LDC.64 R158, c[0x0][0x230] ;  /* 0x00008c00ff9e1b82 */ /* 0x000e220000000a00 */
[----:B------:R-:W-:Y:S02]  /*116f0*/  SEL R106, RZ, 0x100, P3 ;  /* 0x00000100ff6a7807 */ /* 0x000fe40001800000 */
[----:B------:R-:W-:Y:S01]  /*11700*/  ISETP.NE.AND P6, PT, R152, RZ, PT ;  /* 0x000000ff9800720c */ /* 0x000fe20003fc5270 */
[----:B------:R1:W-:Y:S01]  /*11710*/  STG.E.128 desc[UR4][R100.64], R96 ;  /* 0x0000006064007986 */ /* 0x0003e2000c101d04 */
[----:B------:R-:W-:Y:S02]  /*11720*/  IADD3 R102, R106, R102, R103 ;  /* 0x000000666a667210 */ /* 0x000fe40007ffe067 */
[----:B------:R-:W-:Y:S01]  /*11730*/  SEL R103, RZ, 0x1, P6 ;  /* 0x00000001ff677807 */ /* 0x000fe20003000000 */
[----:B------:R-:W2:Y:S01]  /*11740*/  @P0 LDC.64 R106, c[0x0][0x228] ;  /* 0x00008a00ff6a0b82 */ /* 0x000ea20000000a00 */
[----:B------:R-:W-:-:S03]  /*11750*/  IADD3 R157, R147, 0x600, RZ ;  /* 0x00000600939d7810 */ /* 0x000fc60007ffe0ff */
[----:B------:R-:W-:Y:S02]  /*11760*/  IMAD.IADD R161, R102, 0x1, R103 ;  /* 0x0000000166a17824 */ /* 0x000fe400078e0267 */
[----:B------:R-:W-:-:S05]  /*11770*/  IMAD.WIDE.U32 R102, R155, 0x4, R140 ;  /* 0x000000049b667825 */ /* 0x000fca00078e008c */
[----:B------:R1:W-:Y:S01]  /*11780*/  STG.E desc[UR4][R102.64], R161 ;  /* 0x000000a166007986 */ /* 0x0003e2000c101904 */
[----:B--2---:R-:W-:Y:S01]  /*11790*/  @P0 IMAD.WIDE.U32 R106, R157, 0x10, R106 ;  /* 0x000000109d6a0825 */ /* 0x004fe200078e006a */
[----:B01----:R-:W-:Y:S06]  /*117a0*/  @!P0 BRA `(.L_x_26875) ;  /* 0x00000000002c8947 */ /* 0x003fec0003800000 */
        /* <DEDUP_REMOVED lines=11> */
.L_x_26875:
[C---:B0-----:R-:W-:Y:S01]  /*11860*/  IMAD.WIDE.U32 R100, R157.reuse, 0x10, R104 ;  /* 0x000000109d647825 */ /* 0x041fe200078e0068 */
[----:B------:R0:W5:Y:S03]  /*11870*/  @P0 LDG.E.128 R72, desc[UR4][R106.64] ;  /* 0x000000046a480981 */ /* 0x000166000c1e1d00 */
[----:B------:R-:W-:Y:S02]  /*11880*/  @P1 IMAD.WIDE.U32 R158, R157, 0x10, R158 ;  /* 0x000000109d9e1825 */ /* 0x000fe400078e009e */
[----:B------:R-:W5:Y:S04]  /*11890*/  LDG.E.128 R100, desc[UR4][R100.64] ;  /* 0x0000000464647981 */ /* 0x000f68000c1e1d00 */
        /* <DEDUP_REMOVED lines=13> */
.L_x_26877:
[----:B------:R-:W-:-:S07]  /*11970*/  IMAD.MOV.U32 R152, RZ, RZ, R114 ;  /* 0x000000ffff987224 */ /* 0x000fce00078e0072 */
.L_x_26878:
[----:B------:R-:W-:Y:S05]  /*11980*/  BSYNC B0 ;  /* 0x0000000000007941 */ /* 0x000fea0003800000 */
.L_x_26876:
        /* <DEDUP_REMOVED lines=16> */
.L_x_26882:
[----:B------:R-:W-:Y:S05]  /*11a90*/  BSYNC B1 ;  /* 0x0000000000017941 */ /* 0x000fea0003800000 */
.L_x_26881:
        /* <DEDUP_REMOVED lines=44> */
.L_x_26880:
[----:B------:R-:W-:Y:S05]  /*11d60*/  BSYNC B0 ;  /* 0x0000000000007941 */ /* 0x000fea0003800000 */
.L_x_26879:
        /* <DEDUP_REMOVED lines=12> */
.L_x_26883:
        /* <DEDUP_REMOVED lines=12> */
.L_x_26886:
[----:B------:R-:W-:-:S07]  /*11ef0*/  MOV R113, R114 ;  /* 0x0000007200717202 */ /* 0x000fce0000000f00 */
.L_x_26887:
[----:B------:R-:W-:Y:S05]  /*11f00*/  BSYNC B0 ;  /* 0x0000000000007941 */ /* 0x000fea0003800000 */
.L_x_26885:
        /* <DEDUP_REMOVED lines=16> */
.L_x_26891:
[----:B------:R-:W-:Y:S05]  /*12010*/  BSYNC B1 ;  /* 0x0000000000017941 */ /* 0x000fea0003800000 */
.L_x_26890:
        /* <DEDUP_REMOVED lines=44> */
.L_x_26889:
[----:B------:R-:W-:Y:S05]  /*122e0*/  BSYNC B0 ;  /* 0x0000000000007941 */ /* 0x000fea0003800000 */
.L_x_26888:
        /* <DEDUP_REMOVED lines=8> */
.L_x_26884:
        /* <DEDUP_REMOVED lines=12> */
.L_x_26893:
[----:B------:R-:W-:-:S07]  /*12430*/  IMAD.MOV.U32 R156, RZ, RZ, R114 ;  /* 0x000000ffff9c7224 */ /* 0x000fce00078e0072 */
.L_x_26894:
[----:B------:R-:W-:Y:S05]  /*12440*/  BSYNC B0 ;  /* 0x0000000000007941 */ /* 0x000fea0003800000 */
.L_x_26892:
        /* <DEDUP_REMOVED lines=16> */
.L_x_26898:
[----:B------:R-:W-:Y:S05]  /*12550*/  BSYNC B1 ;  /* 0x0000000000017941 */ /* 0x000fea0003800000 */
.L_x_26897:
        /* <DEDUP_REMOVED lines=44> */
.L_x_26896:
[----:B------:R-:W-:Y:S05]  /*12820*/  BSYNC B0 ;  /* 0x0000000000007941 */ /* 0x000fea0003800000 */
.L_x_26895:
        /* <DEDUP_REMOVED lines=11> */
.L_x_26899:
        /* <DEDUP_REMOVED lines=12> */
.L_x_26902:
[----:B------:R-:W-:-:S07]  /*129a0*/  MOV R112, R114 ;  /* 0x0000007200707202 */ /* 0x000fce0000000f00 */
.L_x_26903:
[----:B------:R-:W-:Y:S05]  /*129b0*/  BSYNC B0 ;  /* 0x0000000000007941 */ /* 0x000fea0003800000 */
.L_x_26901:
        /* <DEDUP_REMOVED lines=16> */
.L_x_26907:
[----:B------:R-:W-:Y:S05]  /*12ac0*/  BSYNC B1 ;  /* 0x0000000000017941 */ /* 0x000fea0003800000 */
.L_x_26906:
        /* <DEDUP_REMOVED lines=44> */
.L_x_26905:
[----:B------:R-:W-:Y:S05]  /*12d90*/  BSYNC B0 ;  /* 0x0000000000007941 */ /* 0x000fea0003800000 */
.L_x_26904:
[----:B------:R-:W-:Y:S01]  /*12da0*/  I2FP.F32.U32 R107, R112 ;  /* 0x00000070006b7245 */ /* 0x000fe20000201000 */
[----:B------:R-:W-:-:S04]  /*12db0*/  FMUL.FTZ R112, R73, R148 ;  /* 0x0000009449707220 */ /* 0x000fc80000410000 */
[----:B------:R-:W-:-:S05]  /*12dc0*/  FFMA.FTZ R107, R107, R150, 1.1641532182693481445e-10 ;  /* 0x2f0000006b6b7423 */ /* 0x000fca0000010096 */
[----:B------:R-:W-:-:S04]  /*12dd0*/  FSETP.GTU.FTZ.AND P4, PT, R107, R146, PT ;  /* 0x000000926b00720b */ /* 0x000fc80003f9c000 */
[----:B------:R-:W-:-:S05]  /*12de0*/  FSEL R112, R112, RZ, !P4 ;  /* 0x000000ff70707208 */ /* 0x000fca0006000000 */
[----:B------:R-:W-:Y:S01]  /*12df0*/  FADD.FTZ R101, R101, R112 ;  /* 0x0000007065657221 */ /* 0x000fe20000010000 */
[----:B------:R-:W-:-:S03]  /*12e00*/  SEL R112, RZ, 0x1, P4 ;  /* 0x00000001ff707807 */ /* 0x000fc60002000000 */
[----:B------:R-:W-:-:S07]  /*12e10*/  @P1 FADD.FTZ R101, R69, R101 ;  /* 0x0000006545651221 */ /* 0x000fce0000010000 */
.L_x_26900:
        /* <DEDUP_REMOVED lines=12> */
.L_x_26909:
[----:B------:R-:W-:-:S07]  /*12ee0*/  IMAD.MOV.U32 R156, RZ, RZ, R114 ;  /* 0x000000ffff9c7224 */ /* 0x000fce00078e0072 */
.L_x_26910:
[----:B------:R-:W-:Y:S05]  /*12ef0*/  BSYNC B0 ;  /* 0x0000000000007941 */ /* 0x000fea0003800000 */
.L_x_26908:
        /* <DEDUP_REMOVED lines=16> */
.L_x_26914:
[----:B------:R-:W-:Y:S05]  /*13000*/  BSYNC B1 ;  /* 0x0000000000017941 */ /* 0x000fea0003800000 */
.L_x_26913:
        /* <DEDUP_REMOVED lines=44> */
.L_x_26912:
[----:B------:R-:W-:Y:S05]  /*132d0*/  BSYNC B0 ;  /* 0x0000000000007941 */ /* 0x000fea0003800000 */
.L_x_26911:
        /* <DEDUP_REMOVED lines=11> */
.L_x_26915:
        /* <DEDUP_REMOVED lines=12> */
.L_x_26918:
[----:B------:R-:W-:-:S07]  /*13450*/  MOV R111, R114 ;  /* 0x00000072006f7202 */ /* 0x000fce0000000f00 */
.L_x_26919:
[----:B------:R-:W-:Y:S05]  /*13460*/  BSYNC B0 ;  /* 0x0000000000007941 */ /* 0x000fea0003800000 */
.L_x_26917:
        /* <DEDUP_REMOVED lines=16> */
.L_x_26923:
[----:B------:R-:W-:Y:S05]  /*13570*/  BSYNC B1 ;  /* 0x0000000000017941 */ /* 0x000fea0003800000 */
.L_x_26922:
        /* <DEDUP_REMOVED lines=44> */
.L_x_26921:
[----:B------:R-:W-:Y:S05]  /*13840*/  BSYNC B0 ;  /* 0x0000000000007941 */ /* 0x000fea0003800000 */
.L_x_26920:
        /* <DEDUP_REMOVED lines=8> */
.L_x_26916:
        /* <DEDUP_REMOVED lines=12> */
.L_x_26925:
[----:B------:R-:W-:-:S07]  /*13990*/  IMAD.MOV.U32 R156, RZ, RZ, R114 ;  /* 0x000000ffff9c7224 */ /* 0x000fce00078e0072 */
.L_x_26926:
[----:B------:R-:W-:Y:S05]  /*139a0*/  BSYNC B0 ;  /* 0x0000000000007941 */ /* 0x000fea0003800000 */
.L_x_26924:
        /* <DEDUP_REMOVED lines=16> */
.L_x_26930:
[----:B------:R-:W-:Y:S05]  /*13ab0*/  BSYNC B1 ;  /* 0x0000000000017941 */ /* 0x000fea0003800000 */
.L_x_26929:
        /* <DEDUP_REMOVED lines=44> */
.L_x_26928:
[----:B------:R-:W-:Y:S05]  /*13d80*/  BSYNC B0 ;  /* 0x0000000000007941 */ /* 0x000fea0003800000 */
.L_x_26927:
        /* <DEDUP_REMOVED lines=11> */
.L_x_26931:
        /* <DEDUP_REMOVED lines=12> */
.L_x_26934:
[----:B------:R-:W-:-:S07]  /*13f00*/  MOV R110, R114 ;  /* 0x00000072006e7202 */ /* 0x000fce0000000f00 */
.L_x_26935:
[----:B------:R-:W-:Y:S05]  /*13f10*/  BSYNC B0 ;  /* 0x0000000000007941 */ /* 0x000fea0003800000 */
.L_x_26933:
        /* <DEDUP_REMOVED lines=18> */
.L_x_26939:
[----:B------:R-:W-:Y:S05]  /*14040*/  BSYNC B1 ;  /* 0x0000000000017941 */ /* 0x000fea0003800000 */
.L_x_26938:
        /* <DEDUP_REMOVED lines=44> */
.L_x_26937:
[----:B------:R-:W-:Y:S05]  /*14310*/  BSYNC B0 ;  /* 0x0000000000007941 */ /* 0x000fea0003800000 */
.L_x_26936:
        /* <DEDUP_REMOVED lines=8> */
.L_x_26932:
[----:B------:R-:W-:Y:S01]  /*143a0*/  ISETP.NE.AND P6, PT, R152, RZ, PT ;  /* 0x000000ff9800720c */ /* 0x000fe20003fc5270 */
[----:B------:R-:W-:Y:S01]  /*143b0*/  IMAD.WIDE.U32 R106, R157, 0x10, R142 ;  /* 0x000000109d6a7825 */ /* 0x000fe200078e008e */
[----:B------:R-:W-:Y:S01]  /*143c0*/  SEL R152, RZ, 0x1000000, P5 ;  /* 0x01000000ff987807 */ /* 0x000fe20002800000 */
[----:B------:R-:W0:Y:S01]  /*143d0*/  @P0 LDC.64 R160, c[0x0][0x228] ;  /* 0x00008a00ffa00b82 */ /* 0x000e220000000a00 */
[----:B------:R-:W-:Y:S02]  /*143e0*/  SEL R159, RZ, 0x10000, P4 ;  /* 0x00010000ff9f7807 */ /* 0x000fe40002000000 */
[----:B------:R-:W-:Y:S01]  /*143f0*/  SEL R158, RZ, 0x100, P3 ;  /* 0x00000100ff9e7807 */ /* 0x000fe20001800000 */
[----:B------:R1:W-:Y:S03]  /*14400*/  STG.E.128 desc[UR4][R106.64], R100 ;  /* 0x000000646a007986 */ /* 0x0003e6000c101d04 */
[----:B------:R-:W-:-:S02]  /*14410*/  IADD3 R152, R158, R152, R159 ;  /* 0x000000989e987210 */ /* 0x000fc40007ffe09f */
[----:B------:R-:W-:-:S05]  /*14420*/  SEL R159, RZ, 0x1, P6 ;  /* 0x00000001ff9f7807 */ /* 0x000fca0003000000 */
[----:B------:R-:W-:Y:S02]  /*14430*/  IMAD.IADD R163, R152, 0x1, R159 ;  /* 0x0000000198a37824 */ /* 0x000fe400078e029f */
[----:B------:R-:W-:-:S05]  /*14440*/  IMAD.WIDE.U32 R158, R157, 0x4, R140 ;  /* 0x000000049d9e7825 */ /* 0x000fca00078e008c */
[----:B------:R1:W-:Y:S01]  /*14450*/  STG.E desc[UR4][R158.64], R163 ;  /* 0x000000a39e007986 */ /* 0x0003e2000c101904 */
[----:B------:R-:W-:Y:S05]  /*14460*/  @!P0 BRA `(.L_x_26940) ;  /* 0x00000000002c8947 */ /* 0x000fea0003800000 */
[----:B-1----:R-:W1:Y:S01]  /*14470*/  LDC.64 R106, c[0x0][0x248] ;  /* 0x00009200ff6a7b82 */ /* 0x002e620000000a00 */
        /* <DEDUP_REMOVED lines=8> */
[----:B-1----:R-:W-:-:S05]  /*14500*/  IMAD.WIDE.U32 R106, R157, 0x4, R106 ;  /* 0x000000049d6a7825 */ /* 0x002fca00078e006a */
[----:B------:R2:W-:Y:S02]  /*14510*/  STG.E desc[UR4][R106.64], R159 ;  /* 0x0000009f6a007986 */ /* 0x0005e4000c101904 */
.L_x_26940:
[----:B-1----:R-:W1:Y:S01]  /*14520*/  @P1 LDC.64 R162, c[0x0][0x230] ;  /* 0x00008c00ffa21b82 */ /* 0x002e620000000a00 */
[----:B--2---:R-:W-:-:S05]  /*14530*/  IADD3 R159, R147, 0x700, RZ ;  /* 0x00000700939f7810 */ /* 0x004fca0007ffe0ff */
[----:B------:R-:W-:-:S04]  /*14540*/  IMAD.WIDE.U32 R104, R159, 0x10, R104 ;  /* 0x000000109f687825 */ /* 0x000fc800078e0068 */
[C---:B0-----:R-:W-:Y:S02]  /*14550*/  @P0 IMAD.WIDE.U32 R160, R159.reuse, 0x10, R160 ;  /* 0x000000109fa00825 */ /* 0x041fe400078e00a0 */
[----:B------:R-:W5:Y:S04]  /*14560*/  LDG.E.128 R104, desc[UR4][R104.64] ;  /* 0x0000000468687981 */ /* 0x000f68000c1e1d00 */
[----:B------:R0:W5:Y:S01]  /*14570*/  @P0 LDG.E.128 R72, desc[UR4][R160.64] ;  /* 0x00000004a0480981 */ /* 0x000162000c1e1d00 */
[----:B-1----:R-:W-:-:S05]  /*14580*/  @P1 IMAD.WIDE.U32 R162, R159, 0x10, R162 ;  /* 0x000000109fa21825 */ /* 0x002fca00078e00a2 */
        /* <DEDUP_REMOVED lines=13> */
.L_x_26942:
[----:B------:R-:W-:-:S07]  /*14660*/  IMAD.MOV.U32 R158, RZ, RZ, R114 ;  /* 0x000000ffff9e7224 */ /* 0x000fce00078e0072 */
.L_x_26943:
[----:B------:R-:W-:Y:S05]  /*14670*/  BSYNC B0 ;  /* 0x0000000000007941 */ /* 0x000fea0003800000 */
.L_x_26941:
        /* <DEDUP_REMOVED lines=16> */
.L_x_26947:
[----:B------:R-:W-:Y:S05]  /*14780*/  BSYNC B1 ;  /* 0x0000000000017941 */ /* 0x000fea0003800000 */
.L_x_26946:
        /* <DEDUP_REMOVED lines=44> */
.L_x_26945:
[----:B------:R-:W-:Y:S05]  /*14a50*/  BSYNC B0 ;  /* 0x0000000000007941 */ /* 0x000fea0003800000 */
.L_x_26944:
        /* <DEDUP_REMOVED lines=12> */
.L_x_26948:
        /* <DEDUP_REMOVED lines=12> */
.L_x_26951:
[----:B------:R-:W-:-:S07]  /*14be0*/  MOV R113, R114 ;  /* 0x0000007200717202 */ /* 0x000fce0000000f00 */
.L_x_26952:
[----:B------:R-:W-:Y:S05]  /*14bf0*/  BSYNC B0 ;  /* 0x0000000000007941 */ /* 0x000fea0003800000 */
.L_x_26950:
        /* <DEDUP_REMOVED lines=16> */
.L_x_26956:
[----:B------:R-:W-:Y:S05]  /*14d00*/  BSYNC B1 ;  /* 0x0000000000017941 */ /* 0x000fea0003800000 */
.L_x_26955:
        /* <DEDUP_REMOVED lines=44> */
.L_x_26954:
[----:B------:R-:W-:Y:S05]  /*14fd0*/  BSYNC B0 ;  /* 0x0000000000007941 */ /* 0x000fea0003800000 */
.L_x_26953:
        /* <DEDUP_REMOVED lines=8> */
.L_x_26949:
        /* <DEDUP_REMOVED lines=12> */
.L_x_26958:
[----:B------:R-:W-:-:S07]  /*15120*/  IMAD.MOV.U32 R164, RZ, RZ, R114 ;  /* 0x000000ffffa47224 */ /* 0x000fce00078e0072 */
.L_x_26959:
[----:B------:R-:W-:Y:S05]  /*15130*/  BSYNC B0 ;  /* 0x0000000000007941 */ /* 0x000fea0003800000 */
.L_x_26957:
        /* <DEDUP_REMOVED lines=16> */
.L_x_26963:
[----:B------:R-:W-:Y:S05]  /*15240*/  BSYNC B1 ;  /* 0x0000000000017941 */ /* 0x000fea0003800000 */
.L_x_26962:
        /* <DEDUP_REMOVED lines=44> */
.L_x_26961:
[----:B------:R-:W-:Y:S05]  /*15510*/  BSYNC B0 ;  /* 0x0000000000007941 */ /* 0x000fea0003800000 */
.L_x_26960:
        /* <DEDUP_REMOVED lines=11> */
.L_x_26964:
        /* <DEDUP_REMOVED lines=12> */
.L_x_26967:
[----:B------:R-:W-:-:S07]  /*15690*/  MOV R112, R114 ;  /* 0x0000007200707202 */ /* 0x000fce0000000f00 */
.L_x_26968:
[----:B------:R-:W-:Y:S05]  /*156a0*/  BSYNC B0 ;  /* 0x0000000000007941 */ /* 0x000fea0003800000 */
.L_x_26966:
        /* <DEDUP_REMOVED lines=16> */
.L_x_26972:
[----:B------:R-:W-:Y:S05]  /*157b0*/  BSYNC B1 ;  /* 0x0000000000017941 */ /* 0x000fea0003800000 */
.L_x_26971:
        /* <DEDUP_REMOVED lines=44> */
.L_x_26970:
[----:B------:R-:W-:Y:S05]  /*15a80*/  BSYNC B0 ;  /* 0x0000000000007941 */ /* 0x000fea0003800000 */
.L_x_26969:
        /* <DEDUP_REMOVED lines=8> */
.L_x_26965:
        /* <DEDUP_REMOVED lines=12> */
.L_x_26974:
[----:B------:R-:W-:-:S07]  /*15bd0*/  IMAD.MOV.U32 R164, RZ, RZ, R114 ;  /* 0x000000ffffa47224 */ /* 0x000fce00078e0072 */
.L_x_26975:
[----:B------:R-:W-:Y:S05]  /*15be0*/  BSYNC B0 ;  /* 0x0000000000007941 */ /* 0x000fea0003800000 */
.L_x_26973:
        /* <DEDUP_REMOVED lines=16> */
.L_x_26979:
[----:B------:R-:W-:Y:S05]  /*15cf0*/  BSYNC B1 ;  /* 0x0000000000017941 */ /* 0x000fea0003800000 */
.L_x_26978:
        /* <DEDUP_REMOVED lines=44> */
.L_x_26977:
[----:B------:R-:W-:Y:S05]  /*15fc0*/  BSYNC B0 ;  /* 0x0000000000007941 */ /* 0x000fea0003800000 */
.L_x_26976:
        /* <DEDUP_REMOVED lines=11> */
.L_x_26980:
        /* <DEDUP_REMOVED lines=12> */
.L_x_26983:
[----:B------:R-:W-:-:S07]  /*16140*/  MOV R111, R114 ;  /* 0x00000072006f7202 */ /* 0x000fce0000000f00 */
.L_x_26984:
[----:B------:R-:W-:Y:S05]  /*16150*/  BSYNC B0 ;  /* 0x0000000000007941 */ /* 0x000fea0003800000 */
.L_x_26982:
        /* <DEDUP_REMOVED lines=16> */
.L_x_26988:
[----:B------:R-:W-:Y:S05]  /*16260*/  BSYNC B1 ;  /* 0x0000000000017941 */ /* 0x000fea0003800000 */
.L_x_26987:
        /* <DEDUP_REMOVED lines=44> */
.L_x_26986:
[----:B------:R-:W-:Y:S05]  /*16530*/  BSYNC B0 ;  /* 0x0000000000007941 */ /* 0x000fea0003800000 */
.L_x_26985:
        /* <DEDUP_REMOVED lines=8> */
.L_x_26981:
        /* <DEDUP_REMOVED lines=12> */
.L_x_26990:
[----:B------:R-:W-:-:S07]  /*16680*/  IMAD.MOV.U32 R152, RZ, RZ, R114 ;  /* 0x000000ffff987224 */ /* 0x000fce00078e0072 */
.L_x_26991:
[----:B------:R-:W-:Y:S05]  /*16690*/  BSYNC B0 ;  /* 0x0000000000007941 */ /* 0x000fea0003800000 */
.L_x_26989:
        /* <DEDUP_REMOVED lines=16> */
.L_x_26995:
[----:B------:R-:W-:Y:S05]  /*167a0*/  BSYNC B1 ;  /* 0x0000000000017941 */ /* 0x000fea0003800000 */
.L_x_26994:
        /* <DEDUP_REMOVED lines=44> */
.L_x_26993:
[----:B------:R-:W-:Y:S05]  /*16a70*/  BSYNC B0 ;  /* 0x0000000000007941 */ /* 0x000fea0003800000 */
.L_x_26992:
        /* <DEDUP_REMOVED lines=11> */
.L_x_26996:
        /* <DEDUP_REMOVED lines=12> */
.L_x_26999:
[----:B------:R-:W-:-:S07]  /*16bf0*/  MOV R110, R114 ;  /* 0x00000072006e7202 */ /* 0x000fce0000000f00 */
.L_x_27000:
[----:B------:R-:W-:Y:S05]  /*16c00*/  BSYNC B0 ;  /* 0x0000000000007941 */ /* 0x000fea0003800000 */
.L_x_26998:
        /* <DEDUP_REMOVED lines=16> */
.L_x_27004:
[----:B------:R-:W-:Y:S05]  /*16d10*/  BSYNC B1 ;  /* 0x0000000000017941 */ /* 0x000fea0003800000 */
.L_x_27003:
        /* <DEDUP_REMOVED lines=44> */
.L_x_27002:
[----:B------:R-:W-:Y:S05]  /*16fe0*/  BSYNC B0 ;  /* 0x0000000000007941 */ /* 0x000fea0003800000 */
.L_x_27001:
        /* <DEDUP_REMOVED lines=8> */
.L_x_26997:
        /* <DEDUP_REMOVED lines=10> */
[----:B------:R-:W-:Y:S01]  /*17110*/  LOP3.LUT P2, RZ, R109, 0x1f, RZ, 0xc0, !PT ;  /* 0x0000001f6dff7812 */ /* 0x000fe2000784c0ff */
[----:B------:R-:W-:Y:S02]  /*17120*/  IMAD.IADD R161, R146, 0x1, R161 ;  /* 0x0000000192a17824 */ /* 0x000fe400078e02a1 */
[----:B------:R-:W-:-:S04]  /*17130*/  FADD.FTZ R146, RZ, R80 ;  /* 0x00000050ff927221 */ /* 0x000fc80000010000 */
[----:B------:R-:W-:Y:S01]  /*17140*/  FADD.FTZ R163, R146, R81 ;  /* 0x0000005192a37221 */ /* 0x000fe20000010000 */
[----:B------:R1:W-:Y:S03]  /*17150*/  STG.E desc[UR4][R140.64], R161 ;  /* 0x000000a18c007986 */ /* 0x0003e6000c101904 */
        /* <DEDUP_REMOVED lines=8> */
[----:B-1----:R-:W-:Y:S01]  /*171e0*/  FADD.FTZ R140, R143, R86 ;  /* 0x000000568f8c7221 */ /* 0x002fe20000010000 */
[----:B------:R-:W-:-:S03]  /*171f0*/  SHF.R.U32.HI R143, RZ, 0x5, R109 ;  /* 0x00000005ff8f7819 */ /* 0x000fc6000001166d */
        /* <DEDUP_REMOVED lines=33> */
.L_x_27005:
        /* <DEDUP_REMOVED lines=88> */
.L_x_27018:
        /* <DEDUP_REMOVED lines=9> */
[----:B------:R-:W-:Y:S02]  /*17a20*/  @!P3 MOV R146, 0x400 ;  /* 0x000004000092b802 */ /* 0x000fe40000000f00 */
[----:B--2---:R-:W-:Y:S01]  /*17a30*/  @!P2 LEA R161, R161, R0, 0x18 ;  /* 0x00000000a1a1a211 */ /* 0x004fe200078ec0ff */
[C---:B------:R-:W-:Y:S02]  /*17a40*/  @!P2 IMAD.IADD R0, R142.reuse, 0x1, R143 ;  /* 0x000000018e00a824 */ /* 0x040fe400078e028f */
[----:B------:R-:W-:-:S03]  /*17a50*/  @!P3 IMAD.IADD R142, R142, 0x1, R165 ;  /* 0x000000018e8eb824 */ /* 0x000fc600078e02a5 */
[----:B------:R-:W-:Y:S02]  /*17a60*/  @!P2 LEA R0, R0, R161, 0x3 ;  /* 0x000000a10000a211 */ /* 0x000fe400078e18ff */
[----:B------:R-:W-:-:S03]  /*17a70*/  CS2R R160, SRZ ;  /* 0x0000000000a07805 */ /* 0x000fc6000001ff00 */
[----:B------:R-:W-:Y:S01]  /*17a80*/  @!P2 STS.64 [R0], R140 ;  /* 0x0000008c0000a388 */ /* 0x000fe20000000a00 */
[----:B------:R-:W-:Y:S01]  /*17a90*/  BAR.SYNC.DEFER_BLOCKING 0x0 ;  /* 0x0000000000007b1d */ /* 0x000fe20000010000 */
[----:B------:R-:W-:Y:S02]  /*17aa0*/  LOP3.LUT P2, RZ, R143, 0x1f, R109, 0xf8, !PT ;  /* 0x0000001f8fff7812 */ /* 0x000fe4000784f86d */
[----:B-1----:R-:W-:-:S04]  /*17ab0*/  @!P3 LEA R167, R167, R146, 0x18 ;  /* 0x00000092a7a7b211 */ /* 0x002fc800078ec0ff */
[----:B------:R-:W-:Y:S01]  /*17ac0*/  @!P3 LEA R146, R142, R167, 0x3 ;  /* 0x000000a78e92b211 */ /* 0x000fe200078e18ff */
[----:B------:R-:W-:Y:S01]  /*17ad0*/  IMAD.MOV.U32 R142, RZ, RZ, RZ ;  /* 0x000000ffff8e7224 */ /* 0x000fe200078e00ff */
[----:B------:R-:W-:-:S04]  /*17ae0*/  @!P3 MOV R142, 0x400 ;  /* 0x00000400008eb802 */ /* 0x000fc80000000f00 */
[----:B0-----:R-:W-:Y:S01]  /*17af0*/  I2FP.F32.S32 R148, R142 ;  /* 0x0000008e00947245 */ /* 0x001fe20000201400 */
[----:B------:R-:W0:Y:S04]  /*17b00*/  SHFL.DOWN PT, R141, R142, 0x4, 0x1f ;  /* 0x08801f008e8d7f89 */ /* 0x000e2800000e0000 */
[----:B------:R1:W2:Y:S01]  /*17b10*/  @!P3 LDS.64 R160, [R146] ;  /* 0x0000000092a0b984 */ /* 0x0002a20000000a00 */
[----:B0-----:R-:W-:Y:S01]  /*17b20*/  I2FP.F32.S32 R150, R141 ;  /* 0x0000008d00967245 */ /* 0x001fe20000201400 */
[----:B------:R-:W-:-:S05]  /*17b30*/  IMAD.IADD R141, R141, 0x1, R142 ;  /* 0x000000018d8d7824 */ /* 0x000fca00078e028e */
[----:B------:R-:W-:Y:S01]  /*17b40*/  I2FP.F32.S32 R140, R141 ;  /* 0x0000008d008c7245 */ /* 0x000fe20000201400 */
[----:B------:R-:W0:Y:S03]  /*17b50*/  SHFL.DOWN PT, R142, R141, 0x2, 0x1f ;  /* 0x08401f008d8e7f89 */ /* 0x000e2600000e0000 */
[----:B-1----:R-:W1:Y:S01]  /*17b60*/  MUFU.RCP R146, R140 ;  /* 0x0000008c00927308 */ /* 0x002e620000001000 */
[----:B--2---:R-:W2:Y:S04]  /*17b70*/  SHFL.DOWN PT, R163, R160, 0x4, 0x1f ;  /* 0x08801f00a0a37f89 */ /* 0x004ea800000e0000 */
[----:B------:R-:W3:Y:S01]  /*17b80*/  SHFL.DOWN PT, R0, R161, 0x4, 0x1f ;  /* 0x08801f00a1007f89 */ /* 0x000ee200000e0000 */
[----:B0-----:R-:W-:Y:S01]  /*17b90*/  I2FP.F32.S32 R158, R142 ;  /* 0x0000008e009e7245 */ /* 0x001fe20000201400 */
[C---:B--2---:R-:W-:Y:S01]  /*17ba0*/  FMUL.FTZ R165, R163.reuse, R150 ;  /* 0x00000096a3a57220 */ /* 0x044fe20000410000 */
[----:B------:R-:W-:-:S03]  /*17bb0*/  FADD.FTZ R163, -R163, R160 ;  /* 0x000000a0a3a37221 */ /* 0x000fc60000010100 */
[----:B------:R-:W-:Y:S01]  /*17bc0*/  FFMA.FTZ R165, R148, R160, R165 ;  /* 0x000000a094a57223 */ /* 0x000fe200000100a5 */
[----:B------:R-:W-:-:S03]  /*17bd0*/  FMUL.FTZ R163, R163, R163 ;  /* 0x000000a3a3a37220 */ /* 0x000fc60000410000 */
[----:B-1----:R-:W-:Y:S01]  /*17be0*/  FMUL.FTZ R165, R146, R165 ;  /* 0x000000a592a57220 */ /* 0x002fe20000410000 */
[----:B------:R-:W-:-:S04]  /*17bf0*/  FMUL.FTZ R163, R163, R148 ;  /* 0x00000094a3a37220 */ /* 0x000fc80000410000 */
[----:B------:R-:W0:Y:S01]  /*17c00*/  SHFL.DOWN PT, R148, R165, 0x2, 0x1f ;  /* 0x08401f00a5947f89 */ /* 0x000e2200000e0000 */
[----:B------:R-:W-:Y:S01]  /*17c10*/  FMUL.FTZ R150, R163, R150 ;  /* 0x00000096a3967220 */ /* 0x000fe20000410000 */
[----:B---3--:R-:W-:Y:S01]  /*17c20*/  FADD.FTZ R163, R0, R161 ;  /* 0x000000a100a37221 */ /* 0x008fe20000010000 */
        /* <DEDUP_REMOVED lines=18> */
[----:B------:R-:W-:Y:S01]  /*17d50*/  I2FP.F32.S32 R165, R165 ;  /* 0x000000a500a57245 */ /* 0x000fe20000201400 */
[----:B------:R-:W0:Y:S03]  /*17d60*/  LDC R0, c[0x0][0x2d8] ;  /* 0x0000b600ff007b82 */ /* 0x000e260000000800 */
[----:B------:R-:W-:Y:S01]  /*17d70*/  I2FP.F32.S32 R148, R148 ;  /* 0x0000009400947245 */ /* 0x000fe20000201400 */
[----:B-1----:R-:W-:Y:S01]  /*17d80*/  FADD.FTZ R150, R163, -R140 ;  /* 0x8000008ca3967221 */ /* 0x002fe20000010000 */
[----:B------:R-:W-:-:S04]  /*17d90*/  FMUL.FTZ R167, R140, R165 ;  /* 0x000000a58ca77220 */ /* 0x000fc80000410000 */
[----:B------:R-:W1:Y:S01]  /*17da0*/  MUFU.RCP R148, R148 ;  /* 0x0000009400947308 */ /* 0x000e620000001000 */
[----:B------:R-:W-:Y:S01]  /*17db0*/  FMUL.FTZ R161, R150, R150 ;  /* 0x0000009696a17220 */ /* 0x000fe20000410000 */
[----:B------:R-:W-:-:S03]  /*17dc0*/  FFMA.FTZ R167, R146, R163, R167 ;  /* 0x000000a392a77223 */ /* 0x000fc600000100a7 */
[----:B------:R-:W-:Y:S01]  /*17dd0*/  FMUL.FTZ R161, R146, R161 ;  /* 0x000000a192a17220 */ /* 0x000fe20000410000 */
[----:B--2---:R-:W-:-:S03]  /*17de0*/  FADD.FTZ R141, R141, R142 ;  /* 0x0000008e8d8d7221 */ /* 0x004fc60000010000 */
[----:B------:R-:W-:Y:S01]  /*17df0*/  FMUL.FTZ R161, R161, R165 ;  /* 0x000000a5a1a17220 */ /* 0x000fe20000410000 */
[----:B-1----:R-:W-:-:S03]  /*17e00*/  FMUL.FTZ R167, R148, R167 ;  /* 0x000000a794a77220 */ /* 0x002fc60000410000 */
[----:B------:R-:W-:Y:S02]  /*17e10*/  FFMA.FTZ R161, R148, R161, R141 ;  /* 0x000000a194a17223 */ /* 0x000fe4000001008d */
[----:B------:R-:W1:Y:S01]  /*17e20*/  @!P2 LDC.64 R140, c[0x0][0x250] ;  /* 0x00009400ff8cab82 */ /* 0x000e620000000a00 */
[----:B------:R-:W2:Y:S04]  /*17e30*/  SHFL.IDX PT, R167, R167, RZ, 0x1f ;  /* 0x00001fffa7a77589 */ /* 0x000ea800000e0000 */
[----:B------:R-:W0:Y:S01]  /*17e40*/  SHFL.IDX PT, R161, R161, RZ, 0x1f ;  /* 0x00001fffa1a17589 */ /* 0x000e2200000e0000 */
[----:B-1----:R-:W-:-:S04]  /*17e50*/  @!P2 IMAD.WIDE R140, R108, 0x4, R140 ;  /* 0x000000046c8ca825 */ /* 0x002fc800078e028c */
[C---:B--2---:R-:W-:Y:S01]  /*17e60*/  FMUL.FTZ R142, R167.reuse, R167 ;  /* 0x000000a7a78e7220 */ /* 0x044fe20000410000 */
        /* <DEDUP_REMOVED lines=30> */
[----:B0-----:R-:W-:-:S04]  /*18050*/  @!P2 IMAD.WIDE R142, R108, 0x4, R142 ;  /* 0x000000046c8ea825 */ /* 0x001fc800078e028e */
[C---:B------:R-:W-:Y:S01]  /*18060*/  FMUL.FTZ R150, R169.reuse, R83 ;  /* 0x00000053a9967220 */ /* 0x040fe20000410000 */
[C---:B------:R-:W-:Y:S01]  /*18070*/  FMUL.FTZ R161, R169.reuse, R82 ;  /* 0x00000052a9a17220 */ /* 0x040fe20000410000 */
[----:B------:R-:W-:Y:S01]  /*18080*/  FFMA.FTZ R80, R32, R141, R64 ;  /* 0x0000008d20507223 */ /* 0x000fe20000010040 */
[----:B------:R-:W-:Y:S01]  /*18090*/  FMUL.FTZ R0, R169, R81 ;  /* 0x00000051a9007220 */ /* 0x000fe20000410000 */
[----:B------:R-:W0:Y:S01]  /*180a0*/  LDC.64 R140, c[0x0][0x2b8] ;  /* 0x0000ae00ff8c7b82 */ /* 0x000e220000000a00 */
[----:B------:R1:W-:Y:S01]  /*180b0*/  @!P2 STG.E desc[UR4][R142.64], R169 ;  /* 0x000000a98e00a986 */ /* 0x0003e2000c101904 */
[----:B------:R-:W-:Y:S01]  /*180c0*/  LEA R146, P2, R147, UR18, 0x4 ;  /* 0x0000001293927c11 */ /* 0x000fe2000f8420ff */
[----:B------:R-:W-:Y:S01]  /*180d0*/  FFMA.FTZ R83, R35, R150, R67 ;  /* 0x0000009623537223 */ /* 0x000fe20000010043 */
[----:B------:R-:W-:Y:S01]  /*180e0*/  FFMA.FTZ R82, R34, R161, R66 ;  /* 0x000000a122527223 */ /* 0x000fe20000010042 */
[----:B------:R-:W-:Y:S01]  /*180f0*/  FFMA.FTZ R81, R33, R0, R65 ;  /* 0x0000000021517223 */ /* 0x000fe20000010041 */
[----:B------:R-:W-:Y:S01]  /*18100*/  LEA.HI.X R147, R147, UR19, RZ, 0x4, P2 ;  /* 0x0000001393937c11 */ /* 0x000fe200090f24ff */
[C---:B------:R-:W-:Y:S01]  /*18110*/  FADD.FTZ R150, -R148.reuse, R87 ;  /* 0x0000005794967221 */ /* 0x040fe20000010100 */
[C---:B------:R-:W-:Y:S01]  /*18120*/  FMUL.FTZ R0, R169.reuse, R77 ;  /* 0x0000004da9007220 */ /* 0x040fe20000410000 */
[C---:B------:R-:W-:Y:S01]  /*18130*/  FMUL.FTZ R77, R169.reuse, R78 ;  /* 0x0000004ea94d7220 */ /* 0x040fe20000410000 */
[C---:B------:R-:W-:Y:S01]  /*18140*/  FMUL.FTZ R105, R169.reuse, R92 ;  /* 0x0000005ca9697220 */ /* 0x040fe20000410000 */
[----:B------:R2:W-:Y:S01]  /*18150*/  STG.E.128 desc[UR4][R146.64], R80 ;  /* 0x0000005092007986 */ /* 0x0005e2000c101d04 */
[----:B------:R-:W-:Y:S01]  /*18160*/  FMUL.FTZ R150, R169, R150 ;  /* 0x00000096a9967220 */ /* 0x000fe20000410000 */
[C---:B-1----:R-:W-:Y:S01]  /*18170*/  FADD.FTZ R143, -R148.reuse, R85 ;  /* 0x00000055948f7221 */ /* 0x042fe20000010100 */
[----:B------:R-:W-:Y:S01]  /*18180*/  FADD.FTZ R142, -R148, R84 ;  /* 0x00000054948e7221 */ /* 0x000fe20000010100 */
[----:B------:R-:W-:Y:S01]  /*18190*/  FFMA.FTZ R78, R30, R77, R62 ;  /* 0x0000004d1e4e7223 */ /* 0x000fe2000001003e */
[----:B------:R-:W-:Y:S01]  /*181a0*/  FFMA.FTZ R77, R29, R0, R61 ;  /* 0x000000001d4d7223 */ /* 0x000fe2000001003d */
[C---:B------:R-:W-:Y:S01]  /*181b0*/  FADD.FTZ R103, -R148.reuse, R103 ;  /* 0x0000006794677221 */ /* 0x040fe20000010100 */
[C---:B------:R-:W-:Y:S01]  /*181c0*/  FMUL.FTZ R87, R169.reuse, R142 ;  /* 0x0000008ea9577220 */ /* 0x040fe20000410000 */
[C---:B------:R-:W-:Y:S01]  /*181d0*/  FADD.FTZ R156, -R148.reuse, R104 ;  /* 0x00000068949c7221 */ /* 0x040fe20000010100 */
[----:B------:R-:W-:Y:S01]  /*181e0*/  FADD.FTZ R160, -R148, R106 ;  /* 0x0000006a94a07221 */ /* 0x000fe20000010100 */
[C---:B------:R-:W-:Y:S01]  /*181f0*/  FMUL.FTZ R104, R169.reuse, R99 ;  /* 0x00000063a9687220 */ /* 0x040fe20000410000 */
[C---:B------:R-:W-:Y:S01]  /*18200*/  FMUL.FTZ R106, R169.reuse, R101 ;  /* 0x00000065a96a7220 */ /* 0x040fe20000410000 */
[----:B------:R-:W-:Y:S01]  /*18210*/  FMUL.FTZ R161, R169, R102 ;  /* 0x00000066a9a17220 */ /* 0x000fe20000410000 */
[----:B0-----:R-:W-:-:S04]  /*18220*/  IMAD.WIDE.U32 R84, R145, 0x10, R140 ;  /* 0x0000001091547825 */ /* 0x001fc800078e008c */
[C---:B------:R-:W-:Y:S01]  /*18230*/  FMUL.FTZ R145, R169.reuse, R98 ;  /* 0x00000062a9917220 */ /* 0x040fe20000410000 */
[C---:B------:R-:W-:Y:S01]  /*18240*/  FMUL.FTZ R142, R169.reuse, R103 ;  /* 0x00000067a98e7220 */ /* 0x040fe20000410000 */
[C---:B------:R-:W-:Y:S01]  /*18250*/  FMUL.FTZ R163, R169.reuse, R156 ;  /* 0x0000009ca9a37220 */ /* 0x040fe20000410000 */
[C---:B------:R-:W-:Y:S01]  /*18260*/  FMUL.FTZ R158, R169.reuse, R158 ;  /* 0x0000009ea99e7220 */ /* 0x040fe20000410000 */
[C---:B--2---:R-:W-:Y:S01]  /*18270*/  FMUL.FTZ R81, R169.reuse, R76 ;  /* 0x0000004ca9517220 */ /* 0x044fe20000410000 */
[C---:B------:R-:W-:Y:S01]  /*18280*/  FMUL.FTZ R76, R169.reuse, R79 ;  /* 0x0000004fa94c7220 */ /* 0x040fe20000410000 */
[C---:B------:R-:W-:Y:S01]  /*18290*/  FADD.FTZ R82, -R148.reuse, R91 ;  /* 0x0000005b94527221 */ /* 0x040fe20000010100 */
[C---:B------:R-:W-:Y:S01]  /*182a0*/  FADD.FTZ R83, -R148.reuse, R93 ;  /* 0x0000005d94537221 */ /* 0x040fe20000010100 */
[C---:B------:R-:W-:Y:S01]  /*182b0*/  FMUL.FTZ R80, R169.reuse, R143 ;  /* 0x0000008fa9507220 */ /* 0x040fe20000410000 */
[----:B------:R-:W-:Y:S01]  /*182c0*/  FMUL.FTZ R91, R169, R86 ;  /* 0x00000056a95b7220 */ /* 0x000fe20000410000 */
[----:B------:R-:W-:Y:S01]  /*182d0*/  FADD.FTZ R146, -R148, R95 ;  /* 0x0000005f94927221 */ /* 0x000fe20000010100 */
[----:B------:R-:W-:Y:S01]  /*182e0*/  FFMA.FTZ R79, R31, R76, R63 ;  /* 0x0000004c1f4f7223 */ /* 0x000fe2000001003f */
[C---:B------:R-:W-:Y:S01]  /*182f0*/  FMUL.FTZ R95, R169.reuse, R90 ;  /* 0x0000005aa95f7220 */ /* 0x040fe20000410000 */
[----:B------:R-:W-:Y:S01]  /*18300*/  FFMA.FTZ R76, R28, R81, R60 ;  /* 0x000000511c4c7223 */ /* 0x000fe2000001003c */
[C---:B------:R-:W-:Y:S01]  /*18310*/  FMUL.FTZ R93, R169.reuse, R88 ;  /* 0x00000058a95d7220 */ /* 0x040fe20000410000 */
[C---:B------:R-:W-:Y:S01]  /*18320*/  FMUL.FTZ R86, R169.reuse, R89 ;  /* 0x00000059a9567220 */ /* 0x040fe20000410000 */
[C---:B------:R-:W-:Y:S01]  /*18330*/  FMUL.FTZ R90, R169.reuse, R82 ;  /* 0x00000052a95a7220 */ /* 0x040fe20000410000 */
[----:B------:R-:W-:Y:S01]  /*18340*/  FMUL.FTZ R92, R169, R83 ;  /* 0x00000053a95c7220 */ /* 0x000fe20000410000 */
[----:B------:R-:W-:Y:S01]  /*18350*/  FFMA.FTZ R81, R25, R80, R57 ;  /* 0x0000005019517223 */ /* 0x000fe20000010039 */
[----:B------:R-:W-:Y:S01]  /*18360*/  FADD.FTZ R148, -R148, R107 ;  /* 0x0000006b94947221 */ /* 0x000fe20000010100 */
[----:B------:R-:W-:-:S04]  /*18370*/  IMAD.WIDE.U32 R88, R149, 0x10, R140 ;  /* 0x0000001095587825 */ /* 0x000fc800078e008c */
        /* <DEDUP_REMOVED lines=8> */
[----:B------:R0:W-:Y:S01]  /*18400*/  STG.E.128 desc[UR4][R84.64], R76 ;  /* 0x0000004c54007986 */ /* 0x0001e2000c101d04 */
[C---:B------:R-:W-:Y:S01]  /*18410*/  FMUL.FTZ R165, R169.reuse, R160 ;  /* 0x000000a0a9a57220 */ /* 0x040fe20000410000 */
[----:B------:R-:W-:Y:S01]  /*18420*/  FMUL.FTZ R148, R169, R148 ;  /* 0x00000094a9947220 */ /* 0x000fe20000410000 */
[----:B------:R-:W-:Y:S01]  /*18430*/  IMAD.WIDE.U32 R96, R151, 0x10, R140 ;  /* 0x0000001097607825 */ /* 0x000fe200078e008c */
[----:B------:R1:W-:Y:S03]  /*18440*/  STG.E.128 desc[UR4][R88.64], R80 ;  /* 0x0000005058007986 */ /* 0x0003e6000c101d04 */
[----:B------:R-:W-:Y:S01]  /*18450*/  FFMA.FTZ R87, R19, R146, R51 ;  /* 0x0000009213577223 */ /* 0x000fe20000010033 */
[----:B------:R-:W-:Y:S01]  /*18460*/  FFMA.FTZ R91, R15, R104, R47 ;  /* 0x000000680f5b7223 */ /* 0x000fe2000001002f */
[----:B------:R-:W-:Y:S01]  /*18470*/  IMAD.WIDE.U32 R98, R153, 0x10, R140 ;  /* 0x0000001099627825 */ /* 0x000fe200078e008c */
[----:B------:R-:W-:-:S02]  /*18480*/  IADD3 R108, R108, UR20, RZ ;  /* 0x000000146c6c7c10 */ /* 0x000fc4000fffe0ff */
[----:B------:R-:W-:Y:S01]  /*18490*/  SEL R0, RZ, 0x1, P1 ;  /* 0x00000001ff007807 */ /* 0x000fe20000800000 */
[----:B------:R-:W-:Y:S01]  /*184a0*/  IMAD.WIDE.U32 R100, R155, 0x10, R140 ;  /* 0x000000109b647825 */ /* 0x000fe200078e008c */
[----:B------:R-:W-:-:S03]  /*184b0*/  ISETP.GE.AND P2, PT, R108, UR21, PT ;  /* 0x000000156c007c0c */ /* 0x000fc6000bf46270 */
        /* <DEDUP_REMOVED lines=18> */
[----:B------:R-:W-:Y:S01]  /*185e0*/  FFMA.FTZ R93, R5, R158, R37 ;  /* 0x0000009e055d7223 */ /* 0x000fe20000010025 */
[----:B------:R-:W-:Y:S01]  /*185f0*/  FFMA.FTZ R92, R4, R163, R36 ;  /* 0x000000a3045c7223 */ /* 0x000fe20000010024 */
[----:B------:R0:W-:Y:S04]  /*18600*/  STG.E.128 desc[UR4][R96.64], R76 ;  /* 0x0000004c60007986 */ /* 0x0001e8000c101d04 */
[----:B------:R0:W-:Y:S04]  /*18610*/  STG.E.128 desc[UR4][R98.64], R84 ;  /* 0x0000005462007986 */ /* 0x0001e8000c101d04 */
[----:B------:R0:W-:Y:S04]  /*18620*/  STG.E.128 desc[UR4][R100.64], R88 ;  /* 0x0000005864007986 */ /* 0x0001e8000c101d04 */
[----:B------:R0:W-:Y:S04]  /*18630*/  STG.E.128 desc[UR4][R102.64], R80 ;  /* 0x0000005066007986 */ /* 0x0001e8000c101d04 */
[----:B------:R0:W-:Y:S01]  /*18640*/  STG.E.128 desc[UR4][R140.64], R92 ;  /* 0x0000005c8c007986 */ /* 0x0001e2000c101d04 */
[----:B------:R-:W-:Y:S05]  /*18650*/  @!P2 BRA `(.L_x_27007) ;  /* 0xfffffe8000bca947 */ /* 0x000fea000383ffff */
[----:B------:R-:W-:Y:S05]  /*18660*/  EXIT ;  /* 0x000000000000794d */ /* 0x000fea0003800000 */
.L_x_27006:
[----:B------:R-:W-:Y:S01]  /*18670*/  HFMA2.MMA R156, -RZ, RZ, 0, 5.9604644775390625e-08 ;  /* 0x00000001ff9c7435 */ /* 0x000fe200000001ff */
[----:B------:R-:W-:Y:S01]  /*18680*/  IMAD.MOV.U32 R165, RZ, RZ, R0 ;  /* 0x000000ffffa57224 */ /* 0x000fe200078e0000 */
[----:B------:R-:W-:Y:S01]  /*18690*/  MOV R150, 0xffffffff ;  /* 0xffffffff00967802 */ /* 0x000fe20000000f00 */
[----:B------:R-:W-:-:S08]  /*186a0*/  IMAD.MOV.U32 R167, RZ, RZ, 0x1f ;  /* 0x0000001fffa77424 */ /* 0x000fd000078e00ff */
[----:B0-----:R-:W-:Y:S05]  /*186b0*/  WARPSYNC.COLLECTIVE R150, `(.L_x_27008) ;  /* 0x0000000096087348 */ /* 0x001fea0003c00000 */
[----:B------:R1:W2:Y:S02]  /*186c0*/  SHFL.BFLY P3, R163, R165, R156, R167 ;  /* 0x0c00009ca5a37389 */ /* 0x0002a400000600a7 */
[----:B012---:R-:W-:Y:S01]  /*186d0*/  ENDCOLLECTIVE ;  /* 0x000000000000791b */ /* 0x007fe20003800000 */
.L_x_27008:
[----:B------:R-:W-:Y:S02]  /*186e0*/  IMAD.MOV.U32 R156, RZ, RZ, 0x2 ;  /* 0x00000002ff9c7424 */ /* 0x000fe400078e00ff */
[----:B------:R-:W-:-:S04]  /*186f0*/  IMAD.MOV.U32 R141, RZ, RZ, R163 ;  /* 0x000000ffff8d7224 */ /* 0x000fc800078e00a3 */
[----:B------:R-:W-:-:S05]  /*18700*/  FADD.FTZ R141, R0, R141 ;  /* 0x0000008d008d7221 */ /* 0x000fca0000010000 */
[----:B------:R-:W-:-:S07]  /*18710*/  MOV R165, R141 ;  /* 0x0000008d00a57202 */ /* 0x000fce0000000f00 */
[----:B------:R-:W-:Y:S05]  /*18720*/  WARPSYNC.COLLECTIVE R150, `(.L_x_27009) ;  /* 0x0000000096087348 */ /* 0x000fea0003c00000 */
[----:B------:R0:W1:Y:S02]  /*18730*/  SHFL.BFLY P3, R163, R165, R156, R167 ;  /* 0x0c00009ca5a37389 */ /* 0x00006400000600a7 */
[----:B01----:R-:W-:Y:S01]  /*18740*/  ENDCOLLECTIVE ;  /* 0x000000000000791b */ /* 0x003fe20003800000 */
.L_x_27009:
[----:B------:R-:W-:Y:S01]  /*18750*/  HFMA2.MMA R156, -RZ, RZ, 0, 2.384185791015625e-07 ;  /* 0x00000004ff9c7435 */ /* 0x000fe200000001ff */
[----:B------:R-:W-:-:S05]  /*18760*/  MOV R140, R163 ;  /* 0x000000a3008c7202 */ /* 0x000fca0000000f00 */
[----:B------:R-:W-:-:S04]  /*18770*/  FADD.FTZ R146, R141, R140 ;  /* 0x0000008c8d927221 */ /* 0x000fc80000010000 */
[----:B------:R-:W-:-:S07]  /*18780*/  IMAD.MOV.U32 R165, RZ, RZ, R146 ;  /* 0x000000ffffa57224 */ /* 0x000fce00078e0092 */
[----:B------:R-:W-:Y:S05]  /*18790*/  WARPSYNC.COLLECTIVE R150, `(.L_x_27010) ;  /* 0x0000000096087348 */ /* 0x000fea0003c00000 */
[----:B------:R0:W1:Y:S02]  /*187a0*/  SHFL.BFLY P3, R163, R165, R156, R167 ;  /* 0x0c00009ca5a37389 */ /* 0x00006400000600a7 */
[----:B01----:R-:W-:Y:S01]  /*187b0*/  ENDCOLLECTIVE ;  /* 0x000000000000791b */ /* 0x003fe20003800000 */
.L_x_27010:
[----:B------:R-:W-:Y:S02]  /*187c0*/  IMAD.MOV.U32 R156, RZ, RZ, 0x8 ;  /* 0x00000008ff9c7424 */ /* 0x000fe400078e00ff */
[----:B------:R-:W-:-:S04]  /*187d0*/  IMAD.MOV.U32 R161, RZ, RZ, R163 ;  /* 0x000000ffffa17224 */ /* 0x000fc800078e00a3 */
[----:B------:R-:W-:-:S05]  /*187e0*/  FADD.FTZ R161, R146, R161 ;  /* 0x000000a192a17221 */ /* 0x000fca0000010000 */
[----:B------:R-:W-:-:S07]  /*187f0*/  MOV R165, R161 ;  /* 0x000000a100a57202 */ /* 0x000fce0000000f00 */
[----:B------:R-:W-:Y:S05]  /*18800*/  WARPSYNC.COLLECTIVE R150, `(.L_x_27011) ;  /* 0x0000000096087348 */ /* 0x000fea0003c00000 */
[----:B------:R0:W1:Y:S02]  /*18810*/  SHFL.BFLY P3, R163, R165, R156, R167 ;  /* 0x0c00009ca5a37389 */ /* 0x00006400000600a7 */
[----:B01----:R-:W-:Y:S01]  /*18820*/  ENDCOLLECTIVE ;  /* 0x000000000000791b */ /* 0x003fe20003800000 */
.L_x_27011:
[----:B------:R-:W-:Y:S01]  /*18830*/  HFMA2.MMA R156, -RZ, RZ, 0, 9.5367431640625e-07 ;  /* 0x00000010ff9c7435 */ /* 0x000fe200000001ff */
[----:B------:R-:W-:-:S05]  /*18840*/  MOV R140, R163 ;  /* 0x000000a3008c7202 */ /* 0x000fca0000000f00 */
[----:B------:R-:W-:-:S04]  /*18850*/  FADD.FTZ R148, R161, R140 ;  /* 0x0000008ca1947221 */ /* 0x000fc80000010000 */
[----:B------:R-:W-:-:S07]  /*18860*/  IMAD.MOV.U32 R165, RZ, RZ, R148 ;  /* 0x000000ffffa57224 */ /* 0x000fce00078e0094 */
[----:B------:R-:W-:Y:S05]  /*18870*/  WARPSYNC.COLLECTIVE R150, `(.L_x_27012) ;  /* 0x0000000096087348 */ /* 0x000fea0003c00000 */
[----:B------:R0:W1:Y:S02]  /*18880*/  SHFL.BFLY P3, R163, R165, R156, R167 ;  /* 0x0c00009ca5a37389 */ /* 0x00006400000600a7 */
[----:B01----:R-:W-:Y:S01]  /*18890*/  ENDCOLLECTIVE ;  /* 0x000000000000791b */ /* 0x003fe20003800000 */
.L_x_27012:
        /* <DEDUP_REMOVED lines=71> */
.L_x_27013:
[----:B------:R-:W-:Y:S02]  /*18d10*/  IMAD.MOV.U32 R156, RZ, RZ, 0x2 ;  /* 0x00000002ff9c7424 */ /* 0x000fe400078e00ff */
[----:B------:R-:W-:-:S04]  /*18d20*/  IMAD.MOV.U32 R141, RZ, RZ, R163 ;  /* 0x000000ffff8d7224 */ /* 0x000fc800078e00a3 */
[----:B------:R-:W-:-:S05]  /*18d30*/  FADD.FTZ R141, R0, R141 ;  /* 0x0000008d008d7221 */ /* 0x000fca0000010000 */
[----:B------:R-:W-:-:S07]  /*18d40*/  MOV R165, R141 ;  /* 0x0000008d00a57202 */ /* 0x000fce0000000f00 */
[----:B------:R-:W-:Y:S05]  /*18d50*/  WARPSYNC.COLLECTIVE R150, `(.L_x_27014) ;  /* 0x0000000096087348 */ /* 0x000fea0003c00000 */
[----:B------:R0:W1:Y:S02]  /*18d60*/  SHFL.BFLY P3, R163, R165, R156, R167 ;  /* 0x0c00009ca5a37389 */ /* 0x00006400000600a7 */
[----:B01----:R-:W-:Y:S01]  /*18d70*/  ENDCOLLECTIVE ;  /* 0x000000000000791b */ /* 0x003fe20003800000 */
.L_x_27014:
[----:B------:R-:W-:Y:S01]  /*18d80*/  HFMA2.MMA R156, -RZ, RZ, 0, 2.384185791015625e-07 ;  /* 0x00000004ff9c7435 */ /* 0x000fe200000001ff */
[----:B------:R-:W-:-:S05]  /*18d90*/  MOV R146, R163 ;  /* 0x000000a300927202 */ /* 0x000fca0000000f00 */
[----:B------:R-:W-:-:S04]  /*18da0*/  FADD.FTZ R146, R141, R146 ;  /* 0x000000928d927221 */ /* 0x000fc80000010000 */
[----:B------:R-:W-:-:S07]  /*18db0*/  IMAD.MOV.U32 R165, RZ, RZ, R146 ;  /* 0x000000ffffa57224 */ /* 0x000fce00078e0092 */
[----:B------:R-:W-:Y:S05]  /*18dc0*/  WARPSYNC.COLLECTIVE R150, `(.L_x_27015) ;  /* 0x0000000096087348 */ /* 0x000fea0003c00000 */
[----:B------:R0:W1:Y:S02]  /*18dd0*/  SHFL.BFLY P3, R163, R165, R156, R167 ;  /* 0x0c00009ca5a37389 */ /* 0x00006400000600a7 */
[----:B01----:R-:W-:Y:S01]  /*18de0*/  ENDCOLLECTIVE ;  /* 0x000000000000791b */ /* 0x003fe20003800000 */
.L_x_27015:
[----:B------:R-:W-:Y:S02]  /*18df0*/  IMAD.MOV.U32 R156, RZ, RZ, 0x8 ;  /* 0x00000008ff9c7424 */ /* 0x000fe400078e00ff */
[----:B------:R-:W-:-:S04]  /*18e00*/  IMAD.MOV.U32 R161, RZ, RZ, R163 ;  /* 0x000000ffffa17224 */ /* 0x000fc800078e00a3 */
[----:B------:R-:W-:-:S05]  /*18e10*/  FADD.FTZ R161, R146, R161 ;  /* 0x000000a192a17221 */ /* 0x000fca0000010000 */
[----:B------:R-:W-:-:S07]  /*18e20*/  MOV R165, R161 ;  /* 0x000000a100a57202 */ /* 0x000fce0000000f00 */
[----:B------:R-:W-:Y:S05]  /*18e30*/  WARPSYNC.COLLECTIVE R150, `(.L_x_27016) ;  /* 0x0000000096087348 */ /* 0x000fea0003c00000 */
[----:B------:R0:W1:Y:S02]  /*18e40*/  SHFL.BFLY P3, R163, R165, R156, R167 ;  /* 0x0c00009ca5a37389 */ /* 0x00006400000600a7 */
[----:B01----:R-:W-:Y:S01]  /*18e50*/  ENDCOLLECTIVE ;  /* 0x000000000000791b */ /* 0x003fe20003800000 */
.L_x_27016:
[----:B------:R-:W-:Y:S01]  /*18e60*/  HFMA2.MMA R156, -RZ, RZ, 0, 9.5367431640625e-07 ;  /* 0x00000010ff9c7435 */ /* 0x000fe200000001ff */
[----:B------:R-:W-:-:S05]  /*18e70*/  MOV R148, R163 ;  /* 0x000000a300947202 */ /* 0x000fca0000000f00 */
[----:B------:R-:W-:-:S04]  /*18e80*/  FADD.FTZ R148, R161, R148 ;  /* 0x00000094a1947221 */ /* 0x000fc80000010000 */
[----:B------:R-:W-:-:S07]  /*18e90*/  IMAD.MOV.U32 R165, RZ, RZ, R148 ;  /* 0x000000ffffa57224 */ /* 0x000fce00078e0094 */
[----:B------:R-:W-:Y:S05]  /*18ea0*/  WARPSYNC.COLLECTIVE R150, `(.L_x_27017) ;  /* 0x0000000096087348 */ /* 0x000fea0003c00000 */
[----:B------:R0:W1:Y:S02]  /*18eb0*/  SHFL.BFLY P3, R163, R165, R156, R167 ;  /* 0x0c00009ca5a37389 */ /* 0x00006400000600a7 */
[----:B01----:R-:W-:Y:S01]  /*18ec0*/  ENDCOLLECTIVE ;  /* 0x000000000000791b */ /* 0x003fe20003800000 */
.L_x_27017:
[----:B------:R-:W-:Y:S05]  /*18ed0*/  BRA `(.L_x_27018) ;  /* 0xffffffe800ac7947 */ /* 0x000fea000383ffff */
.L_x_27019:
        /* <DEDUP_REMOVED lines=10> */
.L_x_27099:


//--------------------- .nv.global.init           --------------------------
	.section	.nv.global.init,"aw",@progbits
	.align	4
.nv.global.init:
	.type		mrg32k3aM1SubSeq,@object
	.size		mrg32k3aM1SubSeq,(mrg32k3aM2SubSeq - mrg32k3aM1SubSeq)
mrg32k3aM1SubSeq:
        /*0000*/ 	.byte	0x0b, 0xcc, 0xee, 0x04, 0x73, 0x29, 0x8b, 0x6f, 0xf6, 0x53, 0x03, 0xf6, 0x23, 0xf6, 0xea, 0xda
        /* <DEDUP_REMOVED lines=125> */
	.type		mrg32k3aM2SubSeq,@object
	.size		mrg32k3aM2SubSeq,(mrg32k3aM1 - mrg32k3aM2SubSeq)
mrg32k3aM2SubSeq:
        /* <DEDUP_REMOVED lines=126> */
	.type		mrg32k3aM1,@object
	.size		mrg32k3aM1,(mrg32k3aM1Seq - mrg32k3aM1)
mrg32k3aM1:
        /* <DEDUP_REMOVED lines=144> */
	.type		mrg32k3aM1Seq,@object
	.size		mrg32k3aM1Seq,(mrg32k3aM2 - mrg32k3aM1Seq)
mrg32k3aM1Seq:
        /* <DEDUP_REMOVED lines=144> */
	.type		mrg32k3aM2,@object
	.size		mrg32k3aM2,(mrg32k3aM2Seq - mrg32k3aM2)
mrg32k3aM2:
        /* <DEDUP_REMOVED lines=144> */
	.type		mrg32k3aM2Seq,@object
	.size		mrg32k3aM2Seq,(precalc_xorwow_matrix - mrg32k3aM2Seq)
mrg32k3aM2Seq:
        /* <DEDUP_REMOVED lines=144> */
	.type		precalc_xorwow_matrix,@object
	.size		precalc_xorwow_matrix,(precalc_xorwow_offset_matrix - precalc_xorwow_matrix)
precalc_xorwow_matrix:
        /* <DEDUP_REMOVED lines=6400> */
	.type		precalc_xorwow_offset_matrix,@object
	.size		precalc_xorwow_offset_matrix,(.L_1 - precalc_xorwow_offset_matrix)
precalc_xorwow_offset_matrix:
        /* <DEDUP_REMOVED lines=6400> */
.L_1:


//--------------------- .nv.shared._ZN10layer_norm31ln_parallel_residual_fwd_kernelINS_13Kernel_traitsI13__nv_bfloat16S2_S2_S2_fjLj8192ELj1ELj1ELj8ELj16ENS_18Kernel_traits_baseILj8192ES2_S2_S2_S2_fjLj256EEEEELb0ELb0ELb0EEEvNS_9FwdParamsE --------------------------
	.section	.nv.shared._ZN10layer_norm31ln_parallel_residual_fwd_kernelINS_13Kernel_traitsI13__nv_bfloat16S2_S2_S2_fjLj8192ELj1ELj1ELj8ELj16ENS_18Kernel_traits_baseILj8192ES2_S2_S2_S2_fjLj256EEEEELb0ELb0ELb0EEEvNS_9FwdParamsE,"aw",@nobits
	.sectionflags	@""
	.align	16
	.zero		1024


//--------------------- .nv.shared.reserved.0     --------------------------
	.section	.nv.shared.reserved.0,"aw",@nobits
	.weak		__nv_reservedSMEM_offset_0_alias
	.size		__nv_reservedSMEM_offset_0_alias, 0, 0
	.other		__nv_reservedSMEM_offset_0_alias,@"STO_CUDA_RESERVED_SHARED STV_DEFAULT"
__nv_reservedSMEM_offset_0_alias:
	.zero		0


//--------------------- .nv.shared._ZN10layer_norm31ln_parallel_residual_fwd_kernelINS_13Kernel_traitsI13__nv_bfloat16S2_S2_S2_fjLj8192ELj1ELj1ELj8ELj16ENS_18Kernel_traits_baseILj8192ES2_S2_S2_S2_fjLj256EEEEELb0ELb0ELb1EEEvNS_9FwdParamsE --------------------------
	.section	.nv.shared._ZN10layer_norm31ln_parallel_residual_fwd_kernelINS_13Kernel_traitsI13__nv_bfloat16S2_S2_S2_fjLj8192ELj1ELj1ELj8ELj16ENS_18Kernel_traits_baseILj8192ES2_S2_S2_S2_fjLj256EEEEELb0ELb0ELb1EEEvNS_9FwdParamsE,"aw",@nobits
	.sectionflags	@""
	.align	16
	.zero		1024


//--------------------- .nv.shared._ZN10layer_norm31ln_parallel_residual_fwd_kernelINS_13Kernel_traitsI13__nv_bfloat16S2_S2_S2_fjLj8192ELj1ELj1ELj8ELj16ENS_18Kernel_traits_baseILj8192ES2_S2_S2_S2_fjLj256EEEEELb0ELb1ELb0EEEvNS_9FwdParamsE --------------------------
	.section	.nv.shared._ZN10layer_norm31ln_parallel_residual_fwd_kernelINS_13Kernel_traitsI13__nv_bfloat16S2_S2_S2_fjLj8192ELj1ELj1ELj8ELj16ENS_18Kernel_traits_baseILj8192ES2_S2_S2_S2_fjLj256EEEEELb0ELb1ELb0EEEvNS_9FwdParamsE,"aw",@nobits
	.sectionflags	@""
	.align	16
	.zero		1024


//--------------------- .nv.shared._ZN10layer_norm31ln_parallel_residual_fwd_kernelINS_13Kernel_traitsI13__nv_bfloat16S2_S2_S2_fjLj8192ELj1ELj1ELj8ELj16ENS_18Kernel_traits_baseILj8192ES2_S2_S2_S2_fjLj256EEEEELb0ELb1ELb1EEEvNS_9FwdParamsE --------------------------
	.section	.nv.shared._ZN10layer_norm31ln_parallel_residual_fwd_kernelINS_13Kernel_traitsI13__nv_bfloat16S2_S2_S2_fjLj8192ELj1ELj1ELj8ELj16ENS_18Kernel_traits_baseILj8192ES2_S2_S2_S2_fjLj256EEEEELb0ELb1ELb1EEEvNS_9FwdParamsE,"aw",@nobits
	.sectionflags	@""
	.align	16
	.zero		1024


//--------------------- .nv.shared._ZN10layer_norm31ln_parallel_residual_fwd_kernelINS_13Kernel_traitsI13__nv_bfloat16S2_S2_S2_fjLj8192ELj1ELj1ELj8ELj16ENS_18Kernel_traits_baseILj8192ES2_S2_S2_S2_fjLj256EEEEELb1ELb0ELb0EEEvNS_9FwdParamsE --------------------------
	.section	.nv.shared._ZN10layer_norm31ln_parallel_residual_fwd_kernelINS_13Kernel_traitsI13__nv_bfloat16S2_S2_S2_fjLj8192ELj1ELj1ELj8ELj16ENS_18Kernel_traits_baseILj8192ES2_S2_S2_S2_fjLj256EEEEELb1ELb0ELb0EEEvNS_9FwdParamsE,"aw",@nobits
	.sectionflags	@""
	.align	16
	.zero		1024


//--------------------- .nv.shared._ZN10layer_norm31ln_parallel_residual_fwd_kernelINS_13Kernel_traitsI13__nv_bfloat16S2_S2_S2_fjLj8192ELj1ELj1ELj8ELj16ENS_18Kernel_traits_baseILj8192ES2_S2_S2_S2_fjLj256EEEEELb1ELb0ELb1EEEvNS_9FwdParamsE --------------------------
	.section	.nv.shared._ZN10layer_norm31ln_parallel_residual_fwd_kernelINS_13Kernel_traitsI13__nv_bfloat16S2_S2_S2_fjLj8192ELj1ELj1ELj8ELj16ENS_18Kernel_traits_baseILj8192ES2_S2_S2_S2_fjLj256EEEEELb1ELb0ELb1EEEvNS_9FwdParamsE,"aw",@nobits
	.sectionflags	@""
	.align	16
	.zero		1024


//--------------------- .nv.shared._ZN10layer_norm31ln_parallel_residual_fwd_kernelINS_13Kernel_traitsI13__nv_bfloat16S2_S2_S2_fjLj8192ELj1ELj1ELj8ELj16ENS_18Kernel_traits_baseILj8192ES2_S2_S2_S2_fjLj256EEEEELb1ELb1ELb0EEEvNS_9FwdParamsE --------------------------
	.section	.nv.shared._ZN10layer_norm31ln_parallel_residual_fwd_kernelINS_13Kernel_traitsI13__nv_bfloat16S2_S2_S2_fjLj8192ELj1ELj1ELj8ELj16ENS_18Kernel_traits_baseILj8192ES2_S2_S2_S2_fjLj256EEEEELb1ELb1ELb0EEEvNS_9FwdParamsE,"aw",@nobits
	.sectionflags	@""
	.align	16
	.zero		1024


//--------------------- .nv.shared._ZN10layer_norm31ln_parallel_residual_fwd_kernelINS_13Kernel_traitsI13__nv_bfloat16S2_S2_S2_fjLj8192ELj1ELj1ELj8ELj16ENS_18Kernel_traits_baseILj8192ES2_S2_S2_S2_fjLj256EEEEELb1ELb1ELb1EEEvNS_9FwdParamsE --------------------------
	.section	.nv.shared._ZN10layer_norm31ln_parallel_residual_fwd_kernelINS_13Kernel_traitsI13__nv_bfloat16S2_S2_S2_fjLj8192ELj1ELj1ELj8ELj16ENS_18Kernel_traits_baseILj8192ES2_S2_S2_S2_fjLj256EEEEELb1ELb1ELb1EEEvNS_9FwdParamsE,"aw",@nobits
	.sectionflags	@""
	.align	16
	.zero		1024


//--------------------- .nv.shared._ZN10layer_norm31ln_parallel_residual_fwd_kernelINS_13Kernel_traitsI6__halfS2_S2_S2_fjLj8192ELj1ELj1ELj8ELj16ENS_18Kernel_traits_baseILj8192ES2_S2_S2_S2_fjLj256EEEEELb0ELb0ELb0EEEvNS_9FwdParamsE --------------------------
	.section	.nv.shared._ZN10layer_norm31ln_parallel_residual_fwd_kernelINS_13Kernel_traitsI6__halfS2_S2_S2_fjLj8192ELj1ELj1ELj8ELj16ENS_18Kernel_traits_baseILj8192ES2_S2_S2_S2_fjLj256EEEEELb0ELb0ELb0EEEvNS_9FwdParamsE,"aw",@nobits
	.sectionflags	@""
	.align	16
	.zero		1024


//--------------------- .nv.shared._ZN10layer_norm31ln_parallel_residual_fwd_kernelINS_13Kernel_traitsI6__halfS2_S2_S2_fjLj8192ELj1ELj1ELj8ELj16ENS_18Kernel_traits_baseILj8192ES2_S2_S2_S2_fjLj256EEEEELb0ELb0ELb1EEEvNS_9FwdParamsE --------------------------
	.section	.nv.shared._ZN10layer_norm31ln_parallel_residual_fwd_kernelINS_13Kernel_traitsI6__halfS2_S2_S2_fjLj8192ELj1ELj1ELj8ELj16ENS_18Kernel_traits_baseILj8192ES2_S2_S2_S2_fjLj256EEEEELb0ELb0ELb1EEEvNS_9FwdParamsE,"aw",@nobits
	.sectionflags	@""
	.align	16
	.zero		1024


//--------------------- .nv.shared._ZN10layer_norm31ln_parallel_residual_fwd_kernelINS_13Kernel_traitsI6__halfS2_S2_S2_fjLj8192ELj1ELj1ELj8ELj16ENS_18Kernel_traits_baseILj8192ES2_S2_S2_S2_fjLj256EEEEELb0ELb1ELb0EEEvNS_9FwdParamsE --------------------------
	.section	.nv.shared._ZN10layer_norm31ln_parallel_residual_fwd_kernelINS_13Kernel_traitsI6__halfS2_S2_S2_fjLj8192ELj1ELj1ELj8ELj16ENS_18Kernel_traits_baseILj8192ES2_S2_S2_S2_fjLj256EEEEELb0ELb1ELb0EEEvNS_9FwdParamsE,"aw",@nobits
	.sectionflags	@""
	.align	16
	.zero		1024


//--------------------- .nv.shared._ZN10layer_norm31ln_parallel_residual_fwd_kernelINS_13Kernel_traitsI6__halfS2_S2_S2_fjLj8192ELj1ELj1ELj8ELj16ENS_18Kernel_traits_baseILj8192ES2_S2_S2_S2_fjLj256EEEEELb0ELb1ELb1EEEvNS_9FwdParamsE --------------------------
	.section	.nv.shared._ZN10layer_norm31ln_parallel_residual_fwd_kernelINS_13Kernel_traitsI6__halfS2_S2_S2_fjLj8192ELj1ELj1ELj8ELj16ENS_18Kernel_traits_baseILj8192ES2_S2_S2_S2_fjLj256EEEEELb0ELb1ELb1EEEvNS_9FwdParamsE,"aw",@nobits
	.sectionflags	@""
	.align	16
	.zero		1024


//--------------------- .nv.shared._ZN10layer_norm31ln_parallel_residual_fwd_kernelINS_13Kernel_traitsI6__halfS2_S2_S2_fjLj8192ELj1ELj1ELj8ELj16ENS_18Kernel_traits_baseILj8192ES2_S2_S2_S2_fjLj256EEEEELb1ELb0ELb0EEEvNS_9FwdParamsE --------------------------
	.section	.nv.shared._ZN10layer_norm31ln_parallel_residual_fwd_kernelINS_13Kernel_traitsI6__halfS2_S2_S2_fjLj8192ELj1ELj1ELj8ELj16ENS_18Kernel_traits_baseILj8192ES2_S2_S2_S2_fjLj256EEEEELb1ELb0ELb0EEEvNS_9FwdParamsE,"aw",@nobits
	.sectionflags	@""
	.align	16
	.zero		1024


//--------------------- .nv.shared._ZN10layer_norm31ln_parallel_residual_fwd_kernelINS_13Kernel_traitsI6__halfS2_S2_S2_fjLj8192ELj1ELj1ELj8ELj16ENS_18Kernel_traits_baseILj8192ES2_S2_S2_S2_fjLj256EEEEELb1ELb0ELb1EEEvNS_9FwdParamsE --------------------------
	.section	.nv.shared._ZN10layer_norm31ln_parallel_residual_fwd_kernelINS_13Kernel_traitsI6__halfS2_S2_S2_fjLj8192ELj1ELj1ELj8ELj16ENS_18Kernel_traits_baseILj8192ES2_S2_S2_S2_fjLj256EEEEELb1ELb0ELb1EEEvNS_9FwdParamsE,"aw",@nobits
	.sectionflags	@""
	.align	16
	.zero		1024


//--------------------- .nv.shared._ZN10layer_norm31ln_parallel_residual_fwd_kernelINS_13Kernel_traitsI6__halfS2_S2_S2_fjLj8192ELj1ELj1ELj8ELj16ENS_18Kernel_traits_baseILj8192ES2_S2_S2_S2_fjLj256EEEEELb1ELb1ELb0EEEvNS_9FwdParamsE --------------------------
	.section	.nv.shared._ZN10layer_norm31ln_parallel_residual_fwd_kernelINS_13Kernel_traitsI6__halfS2_S2_S2_fjLj8192ELj1ELj1ELj8ELj16ENS_18Kernel_traits_baseILj8192ES2_S2_S2_S2_fjLj256EEEEELb1ELb1ELb0EEEvNS_9FwdParamsE,"aw",@nobits
	.sectionflags	@""
	.align	16
	.zero		1024


//--------------------- .nv.shared._ZN10layer_norm31ln_parallel_residual_fwd_kernelINS_13Kernel_traitsI6__halfS2_S2_S2_fjLj8192ELj1ELj1ELj8ELj16ENS_18Kernel_traits_baseILj8192ES2_S2_S2_S2_fjLj256EEEEELb1ELb1ELb1EEEvNS_9FwdParamsE --------------------------
	.section	.nv.shared._ZN10layer_norm31ln_parallel_residual_fwd_kernelINS_13Kernel_traitsI6__halfS2_S2_S2_fjLj8192ELj1ELj1ELj8ELj16ENS_18Kernel_traits_baseILj8192ES2_S2_S2_S2_fjLj256EEEEELb1ELb1ELb1EEEvNS_9FwdParamsE,"aw",@nobits
	.sectionflags	@""
	.align	16
	.zero		1024


//--------------------- .nv.shared._ZN10layer_norm31ln_parallel_residual_fwd_kernelINS_13Kernel_traitsIf13__nv_bfloat16S2_S2_fjLj8192ELj1ELj1ELj8ELj16ENS_18Kernel_traits_baseILj8192EfS2_S2_S2_fjLj256EEEEELb0ELb0ELb0EEEvNS_9FwdParamsE --------------------------
	.section	.nv.shared._ZN10layer_norm31ln_parallel_residual_fwd_kernelINS_13Kernel_traitsIf13__nv_bfloat16S2_S2_fjLj8192ELj1ELj1ELj8ELj16ENS_18Kernel_traits_baseILj8192EfS2_S2_S2_fjLj256EEEEELb0ELb0ELb0EEEvNS_9FwdParamsE,"aw",@nobits
	.sectionflags	@""
	.align	16
	.zero		1024


//--------------------- .nv.shared._ZN10layer_norm31ln_parallel_residual_fwd_kernelINS_13Kernel_traitsIf13__nv_bfloat16S2_S2_fjLj8192ELj1ELj1ELj8ELj16ENS_18Kernel_traits_baseILj8192EfS2_S2_S2_fjLj256EEEEELb0ELb0ELb1EEEvNS_9FwdParamsE --------------------------
	.section	.nv.shared._ZN10layer_norm31ln_parallel_residual_fwd_kernelINS_13Kernel_traitsIf13__nv_bfloat16S2_S2_fjLj8192ELj1ELj1ELj8ELj16ENS_18Kernel_traits_baseILj8192EfS2_S2_S2_fjLj256EEEEELb0ELb0ELb1EEEvNS_9FwdParamsE,"aw",@nobits
	.sectionflags	@""
	.align	16
	.zero		1024


//--------------------- .nv.shared._ZN10layer_norm31ln_parallel_residual_fwd_kernelINS_13Kernel_traitsIf13__nv_bfloat16S2_S2_fjLj8192ELj1ELj1ELj8ELj16ENS_18Kernel_traits_baseILj8192EfS2_S2_S2_fjLj256EEEEELb0ELb1ELb0EEEvNS_9FwdParamsE --------------------------
	.section	.nv.shared._ZN10layer_norm31ln_parallel_residual_fwd_kernelINS_13Kernel_traitsIf13__nv_bfloat16S2_S2_fjLj8192ELj1ELj1ELj8ELj16ENS_18Kernel_traits_baseILj8192EfS2_S2_S2_fjLj256EEEEELb0ELb1ELb0EEEvNS_9FwdParamsE,"aw",@nobits
	.sectionflags	@""
	.align	16
	.zero		1024


//--------------------- .nv.shared._ZN10layer_norm31ln_parallel_residual_fwd_kernelINS_13Kernel_traitsIf13__nv_bfloat16S2_S2_fjLj8192ELj1ELj1ELj8ELj16ENS_18Kernel_traits_baseILj8192EfS2_S2_S2_fjLj256EEEEELb0ELb1ELb1EEEvNS_9FwdParamsE --------------------------
	.section	.nv.shared._ZN10layer_norm31ln_parallel_residual_fwd_kernelINS_13Kernel_traitsIf13__nv_bfloat16S2_S2_fjLj8192ELj1ELj1ELj8ELj16ENS_18Kernel_traits_baseILj8192EfS2_S2_S2_fjLj256EEEEELb0ELb1ELb1EEEvNS_9FwdParamsE,"aw",@nobits
	.sectionflags	@""
	.align	16
	.zero		1024


//--------------------- .nv.shared._ZN10layer_norm31ln_parallel_residual_fwd_kernelINS_13Kernel_traitsIf13__nv_bfloat16S2_S2_fjLj8192ELj1ELj1ELj8ELj16ENS_18Kernel_traits_baseILj8192EfS2_S2_S2_fjLj256EEEEELb1ELb0ELb0EEEvNS_9FwdParamsE --------------------------
	.section	.nv.shared._ZN10layer_norm31ln_parallel_residual_fwd_kernelINS_13Kernel_traitsIf13__nv_bfloat16S2_S2_fjLj8192ELj1ELj1ELj8ELj16ENS_18Kernel_traits_baseILj8192EfS2_S2_S2_fjLj256EEEEELb1ELb0ELb0EEEvNS_9FwdParamsE,"aw",@nobits
	.sectionflags	@""
	.align	16
	.zero		1024


//--------------------- .nv.shared._ZN10layer_norm31ln_parallel_residual_fwd_kernelINS_13Kernel_traitsIf13__nv_bfloat16S2_S2_fjLj8192ELj1ELj1ELj8ELj16ENS_18Kernel_traits_baseILj8192EfS2_S2_S2_fjLj256EEEEELb1ELb0ELb1EEEvNS_9FwdParamsE --------------------------
	.section	.nv.shared._ZN10layer_norm31ln_parallel_residual_fwd_kernelINS_13Kernel_traitsIf13__nv_bfloat16S2_S2_fjLj8192ELj1ELj1ELj8ELj16ENS_18Kernel_traits_baseILj8192EfS2_S2_S2_fjLj256EEEEELb1ELb0ELb1EEEvNS_9FwdParamsE,"aw",@nobits
	.sectionflags	@""
	.align	16
	.zero		1024


//--------------------- .nv.shared._ZN10layer_norm31ln_parallel_residual_fwd_kernelINS_13Kernel_traitsIf13__nv_bfloat16S2_S2_fjLj8192ELj1ELj1ELj8ELj16ENS_18Kernel_traits_baseILj8192EfS2_S2_S2_fjLj256EEEEELb1ELb1ELb0EEEvNS_9FwdParamsE --------------------------
	.section	.nv.shared._ZN10layer_norm31ln_parallel_residual_fwd_kernelINS_13Kernel_traitsIf13__nv_bfloat16S2_S2_fjLj8192ELj1ELj1ELj8ELj16ENS_18Kernel_traits_baseILj8192EfS2_S2_S2_fjLj256EEEEELb1ELb1ELb0EEEvNS_9FwdParamsE,"aw",@nobits
	.sectionflags	@""
	.align	16
	.zero		1024


//--------------------- .nv.shared._ZN10layer_norm31ln_parallel_residual_fwd_kernelINS_13Kernel_traitsIf13__nv_bfloat16S2_S2_fjLj8192ELj1ELj1ELj8ELj16ENS_18Kernel_traits_baseILj8192EfS2_S2_S2_fjLj256EEEEELb1ELb1ELb1EEEvNS_9FwdParamsE --------------------------
	.section	.nv.shared._ZN10layer_norm31ln_parallel_residual_fwd_kernelINS_13Kernel_traitsIf13__nv_bfloat16S2_S2_fjLj8192ELj1ELj1ELj8ELj16ENS_18Kernel_traits_baseILj8192EfS2_S2_S2_fjLj256EEEEELb1ELb1ELb1EEEvNS_9FwdParamsE,"aw",@nobits
	.sectionflags	@""
	.align	16
	.zero		1024


//--------------------- .nv.shared._ZN10layer_norm31ln_parallel_residual_fwd_kernelINS_13Kernel_traitsI13__nv_bfloat16S2_fS2_fjLj8192ELj1ELj1ELj8ELj16ENS_18Kernel_traits_baseILj8192ES2_S2_fS2_fjLj256EEEEELb0ELb0ELb0EEEvNS_9FwdParamsE --------------------------
	.section	.nv.shared._ZN10layer_norm31ln_parallel_residual_fwd_kernelINS_13Kernel_traitsI13__nv_bfloat16S2_fS2_fjLj8192ELj1ELj1ELj8ELj16ENS_18Kernel_traits_baseILj8192ES2_S2_fS2_fjLj256EEEEELb0ELb0ELb0EEEvNS_9FwdParamsE,"aw",@nobits
	.sectionflags	@""
	.align	16
	.zero		1024


//--------------------- .nv.shared._ZN10layer_norm31ln_parallel_residual_fwd_kernelINS_13Kernel_traitsI13__nv_bfloat16S2_fS2_fjLj8192ELj1ELj1ELj8ELj16ENS_18Kernel_traits_baseILj8192ES2_S2_fS2_fjLj256EEEEELb0ELb0ELb1EEEvNS_9FwdParamsE --------------------------
	.section	.nv.shared._ZN10layer_norm31ln_parallel_residual_fwd_kernelINS_13Kernel_traitsI13__nv_bfloat16S2_fS2_fjLj8192ELj1ELj1ELj8ELj16ENS_18Kernel_traits_baseILj8192ES2_S2_fS2_fjLj256EEEEELb0ELb0ELb1EEEvNS_9FwdParamsE,"aw",@nobits
	.sectionflags	@""
	.align	16
	.zero		1024


//--------------------- .nv.shared._ZN10layer_norm31ln_parallel_residual_fwd_kernelINS_13Kernel_traitsI13__nv_bfloat16S2_fS2_fjLj8192ELj1ELj1ELj8ELj16ENS_18Kernel_traits_baseILj8192ES2_S2_fS2_fjLj256EEEEELb0ELb1ELb0EEEvNS_9FwdParamsE --------------------------
	.section	.nv.shared._ZN10layer_norm31ln_parallel_residual_fwd_kernelINS_13Kernel_traitsI13__nv_bfloat16S2_fS2_fjLj8192ELj1ELj1ELj8ELj16ENS_18Kernel_traits_baseILj8192ES2_S2_fS2_fjLj256EEEEELb0ELb1ELb0EEEvNS_9FwdParamsE,"aw",@nobits
	.sectionflags	@""
	.align	16
	.zero		1024


//--------------------- .nv.shared._ZN10layer_norm31ln_parallel_residual_fwd_kernelINS_13Kernel_traitsI13__nv_bfloat16S2_fS2_fjLj8192ELj1ELj1ELj8ELj16ENS_18Kernel_traits_baseILj8192ES2_S2_fS2_fjLj256EEEEELb0ELb1ELb1EEEvNS_9FwdParamsE --------------------------
	.section	.nv.shared._ZN10layer_norm31ln_parallel_residual_fwd_kernelINS_13Kernel_traitsI13__nv_bfloat16S2_fS2_fjLj8192ELj1ELj1ELj8ELj16ENS_18Kernel_traits_baseILj8192ES2_S2_fS2_fjLj256EEEEELb0ELb1ELb1EEEvNS_9FwdParamsE,"aw",@nobits
	.sectionflags	@""
	.align	16
	.zero		1024


//--------------------- .nv.shared._ZN10layer_norm31ln_parallel_residual_fwd_kernelINS_13Kernel_traitsI13__nv_bfloat16S2_fS2_fjLj8192ELj1ELj1ELj8ELj16ENS_18Kernel_traits_baseILj8192ES2_S2_fS2_fjLj256EEEEELb1ELb0ELb0EEEvNS_9FwdParamsE --------------------------
	.section	.nv.shared._ZN10layer_norm31ln_parallel_residual_fwd_kernelINS_13Kernel_traitsI13__nv_bfloat16S2_fS2_fjLj8192ELj1ELj1ELj8ELj16ENS_18Kernel_traits_baseILj8192ES2_S2_fS2_fjLj256EEEEELb1ELb0ELb0EEEvNS_9FwdParamsE,"aw",@nobits
	.sectionflags	@""
	.align	16
	.zero		1024


//--------------------- .nv.shared._ZN10layer_norm31ln_parallel_residual_fwd_kernelINS_13Kernel_traitsI13__nv_bfloat16S2_fS2_fjLj8192ELj1ELj1ELj8ELj16ENS_18Kernel_traits_baseILj8192ES2_S2_fS2_fjLj256EEEEELb1ELb0ELb1EEEvNS_9FwdParamsE --------------------------
	.section	.nv.shared._ZN10layer_norm31ln_parallel_residual_fwd_kernelINS_13Kernel_traitsI13__nv_bfloat16S2_fS2_fjLj8192ELj1ELj1ELj8ELj16ENS_18Kernel_traits_baseILj8192ES2_S2_fS2_fjLj256EEEEELb1ELb0ELb1EEEvNS_9FwdParamsE,"aw",@nobits
	.sectionflags	@""
	.align	16
	.zero		1024


//--------------------- .nv.shared._ZN10layer_norm31ln_parallel_residual_fwd_kernelINS_13Kernel_traitsI13__nv_bfloat16S2_fS2_fjLj8192ELj1ELj1ELj8ELj16ENS_18Kernel_traits_baseILj8192ES2_S2_fS2_fjLj256EEEEELb1ELb1ELb0EEEvNS_9FwdParamsE --------------------------
	.section	.nv.shared._ZN10layer_norm31ln_parallel_residual_fwd_kernelINS_13Kernel_traitsI13__nv_bfloat16S2_fS2_fjLj8192ELj1ELj1ELj8ELj16ENS_18Kernel_traits_baseILj8192ES2_S2_fS2_fjLj256EEEEELb1ELb1ELb0EEEvNS_9FwdParamsE,"aw",@nobits
	.sectionflags	@""
	.align	16
	.zero		1024


//--------------------- .nv.shared._ZN10layer_norm31ln_parallel_residual_fwd_kernelINS_13Kernel_traitsI13__nv_bfloat16S2_fS2_fjLj8192ELj1ELj1ELj8ELj16ENS_18Kernel_traits_baseILj8192ES2_S2_fS2_fjLj256EEEEELb1ELb1ELb1EEEvNS_9FwdParamsE --------------------------
	.section	.nv.shared._ZN10layer_norm31ln_parallel_residual_fwd_kernelINS_13Kernel_traitsI13__nv_bfloat16S2_fS2_fjLj8192ELj1ELj1ELj8ELj16ENS_18Kernel_traits_baseILj8192ES2_S2_fS2_fjLj256EEEEELb1ELb1ELb1EEEvNS_9FwdParamsE,"aw",@nobits
	.sectionflags	@""
	.align	16
	.zero		1024


//--------------------- .nv.shared._ZN10layer_norm31ln_parallel_residual_fwd_kernelINS_13Kernel_traitsIf13__nv_bfloat16fS2_fjLj8192ELj1ELj1ELj8ELj16ENS_18Kernel_traits_baseILj8192EfS2_fS2_fjLj256EEEEELb0ELb0ELb0EEEvNS_9FwdParamsE --------------------------
	.section	.nv.shared._ZN10layer_norm31ln_parallel_residual_fwd_kernelINS_13Kernel_traitsIf13__nv_bfloat16fS2_fjLj8192ELj1ELj1ELj8ELj16ENS_18Kernel_traits_baseILj8192EfS2_fS2_fjLj256EEEEELb0ELb0ELb0EEEvNS_9FwdParamsE,"aw",@nobits
	.sectionflags	@""
	.align	16
	.zero		1024


//--------------------- .nv.shared._ZN10layer_norm31ln_parallel_residual_fwd_kernelINS_13Kernel_traitsIf13__nv_bfloat16fS2_fjLj8192ELj1ELj1ELj8ELj16ENS_18Kernel_traits_baseILj8192EfS2_fS2_fjLj256EEEEELb0ELb0ELb1EEEvNS_9FwdParamsE --------------------------
	.section	.nv.shared._ZN10layer_norm31ln_parallel_residual_fwd_kernelINS_13Kernel_traitsIf13__nv_bfloat16fS2_fjLj8192ELj1ELj1ELj8ELj16ENS_18Kernel_traits_baseILj8192EfS2_fS2_fjLj256EEEEELb0ELb0ELb1EEEvNS_9FwdParamsE,"aw",@nobits
	.sectionflags	@""
	.align	16
	.zero		1024


//--------------------- .nv.shared._ZN10layer_norm31ln_parallel_residual_fwd_kernelINS_13Kernel_traitsIf13__nv_bfloat16fS2_fjLj8192ELj1ELj1ELj8ELj16ENS_18Kernel_traits_baseILj8192EfS2_fS2_fjLj256EEEEELb0ELb1ELb0EEEvNS_9FwdParamsE --------------------------
	.section	.nv.shared._ZN10layer_norm31ln_parallel_residual_fwd_kernelINS_13Kernel_traitsIf13__nv_bfloat16fS2_fjLj8192ELj1ELj1ELj8ELj16ENS_18Kernel_traits_baseILj8192EfS2_fS2_fjLj256EEEEELb0ELb1ELb0EEEvNS_9FwdParamsE,"aw",@nobits
	.sectionflags	@""
	.align	16
	.zero		1024


//--------------------- .nv.shared._ZN10layer_norm31ln_parallel_residual_fwd_kernelINS_13Kernel_traitsIf13__nv_bfloat16fS2_fjLj8192ELj1ELj1ELj8ELj16ENS_18Kernel_traits_baseILj8192EfS2_fS2_fjLj256EEEEELb0ELb1ELb1EEEvNS_9FwdParamsE --------------------------
	.section	.nv.shared._ZN10layer_norm31ln_parallel_residual_fwd_kernelINS_13Kernel_traitsIf13__nv_bfloat16fS2_fjLj8192ELj1ELj1ELj8ELj16ENS_18Kernel_traits_baseILj8192EfS2_fS2_fjLj256EEEEELb0ELb1ELb1EEEvNS_9FwdParamsE,"aw",@nobits
	.sectionflags	@""
	.align	16
	.zero		1024


//--------------------- .nv.shared._ZN10layer_norm31ln_parallel_residual_fwd_kernelINS_13Kernel_traitsIf13__nv_bfloat16fS2_fjLj8192ELj1ELj1ELj8ELj16ENS_18Kernel_traits_baseILj8192EfS2_fS2_fjLj256EEEEELb1ELb0ELb0EEEvNS_9FwdParamsE --------------------------
	.section	.nv.shared._ZN10layer_norm31ln_parallel_residual_fwd_kernelINS_13Kernel_traitsIf13__nv_bfloat16fS2_fjLj8192ELj1ELj1ELj8ELj16ENS_18Kernel_traits_baseILj8192EfS2_fS2_fjLj256EEEEELb1ELb0ELb0EEEvNS_9FwdParamsE,"aw",@nobits
	.sectionflags	@""
	.align	16
	.zero		1024


//--------------------- .nv.shared._ZN10layer_norm31ln_parallel_residual_fwd_kernelINS_13Kernel_traitsIf13__nv_bfloat16fS2_fjLj8192ELj1ELj1ELj8ELj16ENS_18Kernel_traits_baseILj8192EfS2_fS2_fjLj256EEEEELb1ELb0ELb1EEEvNS_9FwdParamsE --------------------------
	.section	.nv.shared._ZN10layer_norm31ln_parallel_residual_fwd_kernelINS_13Kernel_traitsIf13__nv_bfloat16fS2_fjLj8192ELj1ELj1ELj8ELj16ENS_18Kernel_traits_baseILj8192EfS2_fS2_fjLj256EEEEELb1ELb0ELb1EEEvNS_9FwdParamsE,"aw",@nobits
	.sectionflags	@""
	.align	16
	.zero		1024


//--------------------- .nv.shared._ZN10layer_norm31ln_parallel_residual_fwd_kernelINS_13Kernel_traitsIf13__nv_bfloat16fS2_fjLj8192ELj1ELj1ELj8ELj16ENS_18Kernel_traits_baseILj8192EfS2_fS2_fjLj256EEEEELb1ELb1ELb0EEEvNS_9FwdParamsE --------------------------
	.section	.nv.shared._ZN10layer_norm31ln_parallel_residual_fwd_kernelINS_13Kernel_traitsIf13__nv_bfloat16fS2_fjLj8192ELj1ELj1ELj8ELj16ENS_18Kernel_traits_baseILj8192EfS2_fS2_fjLj256EEEEELb1ELb1ELb0EEEvNS_9FwdParamsE,"aw",@nobits
	.sectionflags	@""
	.align	16
	.zero		1024


//--------------------- .nv.shared._ZN10layer_norm31ln_parallel_residual_fwd_kernelINS_13Kernel_traitsIf13__nv_bfloat16fS2_fjLj8192ELj1ELj1ELj8ELj16ENS_18Kernel_traits_baseILj8192EfS2_fS2_fjLj256EEEEELb1ELb1ELb1EEEvNS_9FwdParamsE --------------------------
	.section	.nv.shared._ZN10layer_norm31ln_parallel_residual_fwd_kernelINS_13Kernel_traitsIf13__nv_bfloat16fS2_fjLj8192ELj1ELj1ELj8ELj16ENS_18Kernel_traits_baseILj8192EfS2_fS2_fjLj256EEEEELb1ELb1ELb1EEEvNS_9FwdParamsE,"aw",@nobits
	.sectionflags	@""
	.align	16
	.zero		1024


//--------------------- .nv.shared._ZN10layer_norm31ln_parallel_residual_fwd_kernelINS_13Kernel_traitsIf6__halfS2_S2_fjLj8192ELj1ELj1ELj8ELj16ENS_18Kernel_traits_baseILj8192EfS2_S2_S2_fjLj256EEEEELb0ELb0ELb0EEEvNS_9FwdParamsE --------------------------
	.section	.nv.shared._ZN10layer_norm31ln_parallel_residual_fwd_kernelINS_13Kernel_traitsIf6__halfS2_S2_fjLj8192ELj1ELj1ELj8ELj16ENS_18Kernel_traits_baseILj8192EfS2_S2_S2_fjLj256EEEEELb0ELb0ELb0EEEvNS_9FwdParamsE,"aw",@nobits
	.sectionflags	@""
	.align	16
	.zero		1024


//--------------------- .nv.shared._ZN10layer_norm31ln_parallel_residual_fwd_kernelINS_13Kernel_traitsIf6__halfS2_S2_fjLj8192ELj1ELj1ELj8ELj16ENS_18Kernel_traits_baseILj8192EfS2_S2_S2_fjLj256EEEEELb0ELb0ELb1EEEvNS_9FwdParamsE --------------------------
	.section	.nv.shared._ZN10layer_norm31ln_parallel_residual_fwd_kernelINS_13Kernel_traitsIf6__halfS2_S2_fjLj8192ELj1ELj1ELj8ELj16ENS_18Kernel_traits_baseILj8192EfS2_S2_S2_fjLj256EEEEELb0ELb0ELb1EEEvNS_9FwdParamsE,"aw",@nobits
	.sectionflags	@""
	.align	16
	.zero		1024


//--------------------- .nv.shared._ZN10layer_norm31ln_parallel_residual_fwd_kernelINS_13Kernel_traitsIf6__halfS2_S2_fjLj8192ELj1ELj1ELj8ELj16ENS_18Kernel_traits_baseILj8192EfS2_S2_S2_fjLj256EEEEELb0ELb1ELb0EEEvNS_9FwdParamsE --------------------------
	.section	.nv.shared._ZN10layer_norm31ln_parallel_residual_fwd_kernelINS_13Kernel_traitsIf6__halfS2_S2_fjLj8192ELj1ELj1ELj8ELj16ENS_18Kernel_traits_baseILj8192EfS2_S2_S2_fjLj256EEEEELb0ELb1ELb0EEEvNS_9FwdParamsE,"aw",@nobits
	.sectionflags	@""
	.align	16
	.zero		1024


//--------------------- .nv.shared._ZN10layer_norm31ln_parallel_residual_fwd_kernelINS_13Kernel_traitsIf6__halfS2_S2_fjLj8192ELj1ELj1ELj8ELj16ENS_18Kernel_traits_baseILj8192EfS2_S2_S2_fjLj256EEEEELb0ELb1ELb1EEEvNS_9FwdParamsE --------------------------
	.section	.nv.shared._ZN10layer_norm31ln_parallel_residual_fwd_kernelINS_13Kernel_traitsIf6__halfS2_S2_fjLj8192ELj1ELj1ELj8ELj16ENS_18Kernel_traits_baseILj8192EfS2_S2_S2_fjLj256EEEEELb0ELb1ELb1EEEvNS_9FwdParamsE,"aw",@nobits
	.sectionflags	@""
	.align	16
	.zero		1024


//--------------------- .nv.shared._ZN10layer_norm31ln_parallel_residual_fwd_kernelINS_13Kernel_traitsIf6__halfS2_S2_fjLj8192ELj1ELj1ELj8ELj16ENS_18Kernel_traits_baseILj8192EfS2_S2_S2_fjLj256EEEEELb1ELb0ELb0EEEvNS_9FwdParamsE --------------------------
	.section	.nv.shared._ZN10layer_norm31ln_parallel_residual_fwd_kernelINS_13Kernel_traitsIf6__halfS2_S2_fjLj8192ELj1ELj1ELj8ELj16ENS_18Kernel_traits_baseILj8192EfS2_S2_S2_fjLj256EEEEELb1ELb0ELb0EEEvNS_9FwdParamsE,"aw",@nobits
	.sectionflags	@""
	.align	16
	.zero		1024


//--------------------- .nv.shared._ZN10layer_norm31ln_parallel_residual_fwd_kernelINS_13Kernel_traitsIf6__halfS2_S2_fjLj8192ELj1ELj1ELj8ELj16ENS_18Kernel_traits_baseILj8192EfS2_S2_S2_fjLj256EEEEELb1ELb0ELb1EEEvNS_9FwdParamsE --------------------------
	.section	.nv.shared._ZN10layer_norm31ln_parallel_residual_fwd_kernelINS_13Kernel_traitsIf6__halfS2_S2_fjLj8192ELj1ELj1ELj8ELj16ENS_18Kernel_traits_baseILj8192EfS2_S2_S2_fjLj256EEEEELb1ELb0ELb1EEEvNS_9FwdParamsE,"aw",@nobits
	.sectionflags	@""
	.align	16
	.zero		1024


//--------------------- .nv.shared._ZN10layer_norm31ln_parallel_residual_fwd_kernelINS_13Kernel_traitsIf6__halfS2_S2_fjLj8192ELj1ELj1ELj8ELj16ENS_18Kernel_traits_baseILj8192EfS2_S2_S2_fjLj256EEEEELb1ELb1ELb0EEEvNS_9FwdParamsE --------------------------
	.section	.nv.shared._ZN10layer_norm31ln_parallel_residual_fwd_kernelINS_13Kernel_traitsIf6__halfS2_S2_fjLj8192ELj1ELj1ELj8ELj16ENS_18Kernel_traits_baseILj8192EfS2_S2_S2_fjLj256EEEEELb1ELb1ELb0EEEvNS_9FwdParamsE,"aw",@nobits
	.sectionflags	@""
	.align	16
	.zero		1024


//--------------------- .nv.shared._ZN10layer_norm31ln_parallel_residual_fwd_kernelINS_13Kernel_traitsIf6__halfS2_S2_fjLj8192ELj1ELj1ELj8ELj16ENS_18Kernel_traits_baseILj8192EfS2_S2_S2_fjLj256EEEEELb1ELb1ELb1EEEvNS_9FwdParamsE --------------------------
	.section	.nv.shared._ZN10layer_norm31ln_parallel_residual_fwd_kernelINS_13Kernel_traitsIf6__halfS2_S2_fjLj8192ELj1ELj1ELj8ELj16ENS_18Kernel_traits_baseILj8192EfS2_S2_S2_fjLj256EEEEELb1ELb1ELb1EEEvNS_9FwdParamsE,"aw",@nobits
	.sectionflags	@""
	.align	16
	.zero		1024


//--------------------- .nv.shared._ZN10layer_norm31ln_parallel_residual_fwd_kernelINS_13Kernel_traitsI6__halfS2_fS2_fjLj8192ELj1ELj1ELj8ELj16ENS_18Kernel_traits_baseILj8192ES2_S2_fS2_fjLj256EEEEELb0ELb0ELb0EEEvNS_9FwdParamsE --------------------------
	.section	.nv.shared._ZN10layer_norm31ln_parallel_residual_fwd_kernelINS_13Kernel_traitsI6__halfS2_fS2_fjLj8192ELj1ELj1ELj8ELj16ENS_18Kernel_traits_baseILj8192ES2_S2_fS2_fjLj256EEEEELb0ELb0ELb0EEEvNS_9FwdParamsE,"aw",@nobits
	.sectionflags	@""
	.align	16
	.zero		1024


//--------------------- .nv.shared._ZN10layer_norm31ln_parallel_residual_fwd_kernelINS_13Kernel_traitsI6__halfS2_fS2_fjLj8192ELj1ELj1ELj8ELj16ENS_18Kernel_traits_baseILj8192ES2_S2_fS2_fjLj256EEEEELb0ELb0ELb1EEEvNS_9FwdParamsE --------------------------
	.section	.nv.shared._ZN10layer_norm31ln_parallel_residual_fwd_kernelINS_13Kernel_traitsI6__halfS2_fS2_fjLj8192ELj1ELj1ELj8ELj16ENS_18Kernel_traits_baseILj8192ES2_S2_fS2_fjLj256EEEEELb0ELb0ELb1EEEvNS_9FwdParamsE,"aw",@nobits
	.sectionflags	@""
	.align	16
	.zero		1024


//--------------------- .nv.shared._ZN10layer_norm31ln_parallel_residual_fwd_kernelINS_13Kernel_traitsI6__halfS2_fS2_fjLj8192ELj1ELj1ELj8ELj16ENS_18Kernel_traits_baseILj8192ES2_S2_fS2_fjLj256EEEEELb0ELb1ELb0EEEvNS_9FwdParamsE --------------------------
	.section	.nv.shared._ZN10layer_norm31ln_parallel_residual_fwd_kernelINS_13Kernel_traitsI6__halfS2_fS2_fjLj8192ELj1ELj1ELj8ELj16ENS_18Kernel_traits_baseILj8192ES2_S2_fS2_fjLj256EEEEELb0ELb1ELb0EEEvNS_9FwdParamsE,"aw",@nobits
	.sectionflags	@""
	.align	16
	.zero		1024


//--------------------- .nv.shared._ZN10layer_norm31ln_parallel_residual_fwd_kernelINS_13Kernel_traitsI6__halfS2_fS2_fjLj8192ELj1ELj1ELj8ELj16ENS_18Kernel_traits_baseILj8192ES2_S2_fS2_fjLj256EEEEELb0ELb1ELb1EEEvNS_9FwdParamsE --------------------------
	.section	.nv.shared._ZN10layer_norm31ln_parallel_residual_fwd_kernelINS_13Kernel_traitsI6__halfS2_fS2_fjLj8192ELj1ELj1ELj8ELj16ENS_18Kernel_traits_baseILj8192ES2_S2_fS2_fjLj256EEEEELb0ELb1ELb1EEEvNS_9FwdParamsE,"aw",@nobits
	.sectionflags	@""
	.align	16
	.zero		1024


//--------------------- .nv.shared._ZN10layer_norm31ln_parallel_residual_fwd_kernelINS_13Kernel_traitsI6__halfS2_fS2_fjLj8192ELj1ELj1ELj8ELj16ENS_18Kernel_traits_baseILj8192ES2_S2_fS2_fjLj256EEEEELb1ELb0ELb0EEEvNS_9FwdParamsE --------------------------
	.section	.nv.shared._ZN10layer_norm31ln_parallel_residual_fwd_kernelINS_13Kernel_traitsI6__halfS2_fS2_fjLj8192ELj1ELj1ELj8ELj16ENS_18Kernel_traits_baseILj8192ES2_S2_fS2_fjLj256EEEEELb1ELb0ELb0EEEvNS_9FwdParamsE,"aw",@nobits
	.sectionflags	@""
	.align	16
	.zero		1024


//--------------------- .nv.shared._ZN10layer_norm31ln_parallel_residual_fwd_kernelINS_13Kernel_traitsI6__halfS2_fS2_fjLj8192ELj1ELj1ELj8ELj16ENS_18Kernel_traits_baseILj8192ES2_S2_fS2_fjLj256EEEEELb1ELb0ELb1EEEvNS_9FwdParamsE --------------------------
	.section	.nv.shared._ZN10layer_norm31ln_parallel_residual_fwd_kernelINS_13Kernel_traitsI6__halfS2_fS2_fjLj8192ELj1ELj1ELj8ELj16ENS_18Kernel_traits_baseILj8192ES2_S2_fS2_fjLj256EEEEELb1ELb0ELb1EEEvNS_9FwdParamsE,"aw",@nobits
	.sectionflags	@""
	.align	16
	.zero		1024


//--------------------- .nv.shared._ZN10layer_norm31ln_parallel_residual_fwd_kernelINS_13Kernel_traitsI6__halfS2_fS2_fjLj8192ELj1ELj1ELj8ELj16ENS_18Kernel_traits_baseILj8192ES2_S2_fS2_fjLj256EEEEELb1ELb1ELb0EEEvNS_9FwdParamsE --------------------------
	.section	.nv.shared._ZN10layer_norm31ln_parallel_residual_fwd_kernelINS_13Kernel_traitsI6__halfS2_fS2_fjLj8192ELj1ELj1ELj8ELj16ENS_18Kernel_traits_baseILj8192ES2_S2_fS2_fjLj256EEEEELb1ELb1ELb0EEEvNS_9FwdParamsE,"aw",@nobits
	.sectionflags	@""
	.align	16
	.zero		1024


//--------------------- .nv.shared._ZN10layer_norm31ln_parallel_residual_fwd_kernelINS_13Kernel_traitsI6__halfS2_fS2_fjLj8192ELj1ELj1ELj8ELj16ENS_18Kernel_traits_baseILj8192ES2_S2_fS2_fjLj256EEEEELb1ELb1ELb1EEEvNS_9FwdParamsE --------------------------
	.section	.nv.shared._ZN10layer_norm31ln_parallel_residual_fwd_kernelINS_13Kernel_traitsI6__halfS2_fS2_fjLj8192ELj1ELj1ELj8ELj16ENS_18Kernel_traits_baseILj8192ES2_S2_fS2_fjLj256EEEEELb1ELb1ELb1EEEvNS_9FwdParamsE,"aw",@nobits
	.sectionflags	@""
	.align	16
	.zero		1024


//--------------------- .nv.shared._ZN10layer_norm31ln_parallel_residual_fwd_kernelINS_13Kernel_traitsIf6__halffS2_fjLj8192ELj1ELj1ELj8ELj16ENS_18Kernel_traits_baseILj8192EfS2_fS2_fjLj256EEEEELb0ELb0ELb0EEEvNS_9FwdParamsE --------------------------
	.section	.nv.shared._ZN10layer_norm31ln_parallel_residual_fwd_kernelINS_13Kernel_traitsIf6__halffS2_fjLj8192ELj1ELj1ELj8ELj16ENS_18Kernel_traits_baseILj8192EfS2_fS2_fjLj256EEEEELb0ELb0ELb0EEEvNS_9FwdParamsE,"aw",@nobits
	.sectionflags	@""
	.align	16
	.zero		1024


//--------------------- .nv.shared._ZN10layer_norm31ln_parallel_residual_fwd_kernelINS_13Kernel_traitsIf6__halffS2_fjLj8192ELj1ELj1ELj8ELj16ENS_18Kernel_traits_baseILj8192EfS2_fS2_fjLj256EEEEELb0ELb0ELb1EEEvNS_9FwdParamsE --------------------------
	.section	.nv.shared._ZN10layer_norm31ln_parallel_residual_fwd_kernelINS_13Kernel_traitsIf6__halffS2_fjLj8192ELj1ELj1ELj8ELj16ENS_18Kernel_traits_baseILj8192EfS2_fS2_fjLj256EEEEELb0ELb0ELb1EEEvNS_9FwdParamsE,"aw",@nobits
	.sectionflags	@""
	.align	16
	.zero		1024


//--------------------- .nv.shared._ZN10layer_norm31ln_parallel_residual_fwd_kernelINS_13Kernel_traitsIf6__halffS2_fjLj8192ELj1ELj1ELj8ELj16ENS_18Kernel_traits_baseILj8192EfS2_fS2_fjLj256EEEEELb0ELb1ELb0EEEvNS_9FwdParamsE --------------------------
	.section	.nv.shared._ZN10layer_norm31ln_parallel_residual_fwd_kernelINS_13Kernel_traitsIf6__halffS2_fjLj8192ELj1ELj1ELj8ELj16ENS_18Kernel_traits_baseILj8192EfS2_fS2_fjLj256EEEEELb0ELb1ELb0EEEvNS_9FwdParamsE,"aw",@nobits
	.sectionflags	@""
	.align	16
	.zero		1024


//--------------------- .nv.shared._ZN10layer_norm31ln_parallel_residual_fwd_kernelINS_13Kernel_traitsIf6__halffS2_fjLj8192ELj1ELj1ELj8ELj16ENS_18Kernel_traits_baseILj8192EfS2_fS2_fjLj256EEEEELb0ELb1ELb1EEEvNS_9FwdParamsE --------------------------
	.section	.nv.shared._ZN10layer_norm31ln_parallel_residual_fwd_kernelINS_13Kernel_traitsIf6__halffS2_fjLj8192ELj1ELj1ELj8ELj16ENS_18Kernel_traits_baseILj8192EfS2_fS2_fjLj256EEEEELb0ELb1ELb1EEEvNS_9FwdParamsE,"aw",@nobits
	.sectionflags	@""
	.align	16
	.zero		1024


//--------------------- .nv.shared._ZN10layer_norm31ln_parallel_residual_fwd_kernelINS_13Kernel_traitsIf6__halffS2_fjLj8192ELj1ELj1ELj8ELj16ENS_18Kernel_traits_baseILj8192EfS2_fS2_fjLj256EEEEELb1ELb0ELb0EEEvNS_9FwdParamsE --------------------------
	.section	.nv.shared._ZN10layer_norm31ln_parallel_residual_fwd_kernelINS_13Kernel_traitsIf6__halffS2_fjLj8192ELj1ELj1ELj8ELj16ENS_18Kernel_traits_baseILj8192EfS2_fS2_fjLj256EEEEELb1ELb0ELb0EEEvNS_9FwdParamsE,"aw",@nobits
	.sectionflags	@""
	.align	16
	.zero		1024


//--------------------- .nv.shared._ZN10layer_norm31ln_parallel_residual_fwd_kernelINS_13Kernel_traitsIf6__halffS2_fjLj8192ELj1ELj1ELj8ELj16ENS_18Kernel_traits_baseILj8192EfS2_fS2_fjLj256EEEEELb1ELb0ELb1EEEvNS_9FwdParamsE --------------------------
	.section	.nv.shared._ZN10layer_norm31ln_parallel_residual_fwd_kernelINS_13Kernel_traitsIf6__halffS2_fjLj8192ELj1ELj1ELj8ELj16ENS_18Kernel_traits_baseILj8192EfS2_fS2_fjLj256EEEEELb1ELb0ELb1EEEvNS_9FwdParamsE,"aw",@nobits
	.sectionflags	@""
	.align	16
	.zero		1024


//--------------------- .nv.shared._ZN10layer_norm31ln_parallel_residual_fwd_kernelINS_13Kernel_traitsIf6__halffS2_fjLj8192ELj1ELj1ELj8ELj16ENS_18Kernel_traits_baseILj8192EfS2_fS2_fjLj256EEEEELb1ELb1ELb0EEEvNS_9FwdParamsE --------------------------
	.section	.nv.shared._ZN10layer_norm31ln_parallel_residual_fwd_kernelINS_13Kernel_traitsIf6__halffS2_fjLj8192ELj1ELj1ELj8ELj16ENS_18Kernel_traits_baseILj8192EfS2_fS2_fjLj256EEEEELb1ELb1ELb0EEEvNS_9FwdParamsE,"aw",@nobits
	.sectionflags	@""
	.align	16
	.zero		1024


//--------------------- .nv.shared._ZN10layer_norm31ln_parallel_residual_fwd_kernelINS_13Kernel_traitsIf6__halffS2_fjLj8192ELj1ELj1ELj8ELj16ENS_18Kernel_traits_baseILj8192EfS2_fS2_fjLj256EEEEELb1ELb1ELb1EEEvNS_9FwdParamsE --------------------------
	.section	.nv.shared._ZN10layer_norm31ln_parallel_residual_fwd_kernelINS_13Kernel_traitsIf6__halffS2_fjLj8192ELj1ELj1ELj8ELj16ENS_18Kernel_traits_baseILj8192EfS2_fS2_fjLj256EEEEELb1ELb1ELb1EEEvNS_9FwdParamsE,"aw",@nobits
	.sectionflags	@""
	.align	16
	.zero		1024


//--------------------- .nv.shared._ZN10layer_norm31ln_parallel_residual_fwd_kernelINS_13Kernel_traitsI6__halfffffjLj8192ELj1ELj1ELj8ELj16ENS_18Kernel_traits_baseILj8192ES2_ffffjLj256EEEEELb0ELb0ELb0EEEvNS_9FwdParamsE --------------------------
	.section	.nv.shared._ZN10layer_norm31ln_parallel_residual_fwd_kernelINS_13Kernel_traitsI6__halfffffjLj8192ELj1ELj1ELj8ELj16ENS_18Kernel_traits_baseILj8192ES2_ffffjLj256EEEEELb0ELb0ELb0EEEvNS_9FwdParamsE,"aw",@nobits
	.sectionflags	@""
	.align	16
	.zero		1024


//--------------------- .nv.shared._ZN10layer_norm31ln_parallel_residual_fwd_kernelINS_13Kernel_traitsI6__halfffffjLj8192ELj1ELj1ELj8ELj16ENS_18Kernel_traits_baseILj8192ES2_ffffjLj256EEEEELb0ELb0ELb1EEEvNS_9FwdParamsE --------------------------
	.section	.nv.shared._ZN10layer_norm31ln_parallel_residual_fwd_kernelINS_13Kernel_traitsI6__halfffffjLj8192ELj1ELj1ELj8ELj16ENS_18Kernel_traits_baseILj8192ES2_ffffjLj256EEEEELb0ELb0ELb1EEEvNS_9FwdParamsE,"aw",@nobits
	.sectionflags	@""
	.align	16
	.zero		1024


//--------------------- .nv.shared._ZN10layer_norm31ln_parallel_residual_fwd_kernelINS_13Kernel_traitsI6__halfffffjLj8192ELj1ELj1ELj8ELj16ENS_18Kernel_traits_baseILj8192ES2_ffffjLj256EEEEELb0ELb1ELb0EEEvNS_9FwdParamsE --------------------------
	.section	.nv.shared._ZN10layer_norm31ln_parallel_residual_fwd_kernelINS_13Kernel_traitsI6__halfffffjLj8192ELj1ELj1ELj8ELj16ENS_18Kernel_traits_baseILj8192ES2_ffffjLj256EEEEELb0ELb1ELb0EEEvNS_9FwdParamsE,"aw",@nobits
	.sectionflags	@""
	.align	16
	.zero		1024


//--------------------- .nv.shared._ZN10layer_norm31ln_parallel_residual_fwd_kernelINS_13Kernel_traitsI6__halfffffjLj8192ELj1ELj1ELj8ELj16ENS_18Kernel_traits_baseILj8192ES2_ffffjLj256EEEEELb0ELb1ELb1EEEvNS_9FwdParamsE --------------------------
	.section	.nv.shared._ZN10layer_norm31ln_parallel_residual_fwd_kernelINS_13Kernel_traitsI6__halfffffjLj8192ELj1ELj1ELj8ELj16ENS_18Kernel_traits_baseILj8192ES2_ffffjLj256EEEEELb0ELb1ELb1EEEvNS_9FwdParamsE,"aw",@nobits
	.sectionflags	@""
	.align	16
	.zero		1024


//--------------------- .nv.shared._ZN10layer_norm31ln_parallel_residual_fwd_kernelINS_13Kernel_traitsI6__halfffffjLj8192ELj1ELj1ELj8ELj16ENS_18Kernel_traits_baseILj8192ES2_ffffjLj256EEEEELb1ELb0ELb0EEEvNS_9FwdParamsE --------------------------
	.section	.nv.shared._ZN10layer_norm31ln_parallel_residual_fwd_kernelINS_13Kernel_traitsI6__halfffffjLj8192ELj1ELj1ELj8ELj16ENS_18Kernel_traits_baseILj8192ES2_ffffjLj256EEEEELb1ELb0ELb0EEEvNS_9FwdParamsE,"aw",@nobits
	.sectionflags	@""
	.align	16
	.zero		1024


//--------------------- .nv.shared._ZN10layer_norm31ln_parallel_residual_fwd_kernelINS_13Kernel_traitsI6__halfffffjLj8192ELj1ELj1ELj8ELj16ENS_18Kernel_traits_baseILj8192ES2_ffffjLj256EEEEELb1ELb0ELb1EEEvNS_9FwdParamsE --------------------------
	.section	.nv.shared._ZN10layer_norm31ln_parallel_residual_fwd_kernelINS_13Kernel_traitsI6__halfffffjLj8192ELj1ELj1ELj8ELj16ENS_18Kernel_traits_baseILj8192ES2_ffffjLj256EEEEELb1ELb0ELb1EEEvNS_9FwdParamsE,"aw",@nobits
	.sectionflags	@""
	.align	16
	.zero		1024


//--------------------- .nv.shared._ZN10layer_norm31ln_parallel_residual_fwd_kernelINS_13Kernel_traitsI6__halfffffjLj8192ELj1ELj1ELj8ELj16ENS_18Kernel_traits_baseILj8192ES2_ffffjLj256EEEEELb1ELb1ELb0EEEvNS_9FwdParamsE --------------------------
	.section	.nv.shared._ZN10layer_norm31ln_parallel_residual_fwd_kernelINS_13Kernel_traitsI6__halfffffjLj8192ELj1ELj1ELj8ELj16ENS_18Kernel_traits_baseILj8192ES2_ffffjLj256EEEEELb1ELb1ELb0EEEvNS_9FwdParamsE,"aw",@nobits
	.sectionflags	@""
	.align	16
	.zero		1024


//--------------------- .nv.shared._ZN10layer_norm31ln_parallel_residual_fwd_kernelINS_13Kernel_traitsI6__halfffffjLj8192ELj1ELj1ELj8ELj16ENS_18Kernel_traits_baseILj8192ES2_ffffjLj256EEEEELb1ELb1ELb1EEEvNS_9FwdParamsE --------------------------
	.section	.nv.shared._ZN10layer_norm31ln_parallel_residual_fwd_kernelINS_13Kernel_traitsI6__halfffffjLj8192ELj1ELj1ELj8ELj16ENS_18Kernel_traits_baseILj8192ES2_ffffjLj256EEEEELb1ELb1ELb1EEEvNS_9FwdParamsE,"aw",@nobits
	.sectionflags	@""
	.align	16
	.zero		1024


//--------------------- .nv.shared._ZN10layer_norm31ln_parallel_residual_fwd_kernelINS_13Kernel_traitsIfffffjLj8192ELj1ELj1ELj8ELj16ENS_18Kernel_traits_baseILj8192EfffffjLj256EEEEELb0ELb0ELb0EEEvNS_9FwdParamsE --------------------------
	.section	.nv.shared._ZN10layer_norm31ln_parallel_residual_fwd_kernelINS_13Kernel_traitsIfffffjLj8192ELj1ELj1ELj8ELj16ENS_18Kernel_traits_baseILj8192EfffffjLj256EEEEELb0ELb0ELb0EEEvNS_9FwdParamsE,"aw",@nobits
	.sectionflags	@""
	.align	16
	.zero		1024


//--------------------- .nv.shared._ZN10layer_norm31ln_parallel_residual_fwd_kernelINS_13Kernel_traitsIfffffjLj8192ELj1ELj1ELj8ELj16ENS_18Kernel_traits_baseILj8192EfffffjLj256EEEEELb0ELb0ELb1EEEvNS_9FwdParamsE --------------------------
	.section	.nv.shared._ZN10layer_norm31ln_parallel_residual_fwd_kernelINS_13Kernel_traitsIfffffjLj8192ELj1ELj1ELj8ELj16ENS_18Kernel_traits_baseILj8192EfffffjLj256EEEEELb0ELb0ELb1EEEvNS_9FwdParamsE,"aw",@nobits
	.sectionflags	@""
	.align	16
	.zero		1024


//--------------------- .nv.shared._ZN10layer_norm31ln_parallel_residual_fwd_kernelINS_13Kernel_traitsIfffffjLj8192ELj1ELj1ELj8ELj16ENS_18Kernel_traits_baseILj8192EfffffjLj256EEEEELb0ELb1ELb0EEEvNS_9FwdParamsE --------------------------
	.section	.nv.shared._ZN10layer_norm31ln_parallel_residual_fwd_kernelINS_13Kernel_traitsIfffffjLj8192ELj1ELj1ELj8ELj16ENS_18Kernel_traits_baseILj8192EfffffjLj256EEEEELb0ELb1ELb0EEEvNS_9FwdParamsE,"aw",@nobits
	.sectionflags	@""
	.align	16
	.zero		1024


//--------------------- .nv.shared._ZN10layer_norm31ln_parallel_residual_fwd_kernelINS_13Kernel_traitsIfffffjLj8192ELj1ELj1ELj8ELj16ENS_18Kernel_traits_baseILj8192EfffffjLj256EEEEELb0ELb1ELb1EEEvNS_9FwdParamsE --------------------------
	.section	.nv.shared._ZN10layer_norm31ln_parallel_residual_fwd_kernelINS_13Kernel_traitsIfffffjLj8192ELj1ELj1ELj8ELj16ENS_18Kernel_traits_baseILj8192EfffffjLj256EEEEELb0ELb1ELb1EEEvNS_9FwdParamsE,"aw",@nobits
	.sectionflags	@""
	.align	16
	.zero		1024


//--------------------- .nv.shared._ZN10layer_norm31ln_parallel_residual_fwd_kernelINS_13Kernel_traitsIfffffjLj8192ELj1ELj1ELj8ELj16ENS_18Kernel_traits_baseILj8192EfffffjLj256EEEEELb1ELb0ELb0EEEvNS_9FwdParamsE --------------------------
	.section	.nv.shared._ZN10layer_norm31ln_parallel_residual_fwd_kernelINS_13Kernel_traitsIfffffjLj8192ELj1ELj1ELj8ELj16ENS_18Kernel_traits_baseILj8192EfffffjLj256EEEEELb1ELb0ELb0EEEvNS_9FwdParamsE,"aw",@nobits
	.sectionflags	@""
	.align	16
	.zero		1024


//--------------------- .nv.shared._ZN10layer_norm31ln_parallel_residual_fwd_kernelINS_13Kernel_traitsIfffffjLj8192ELj1ELj1ELj8ELj16ENS_18Kernel_traits_baseILj8192EfffffjLj256EEEEELb1ELb0ELb1EEEvNS_9FwdParamsE --------------------------
	.section	.nv.shared._ZN10layer_norm31ln_parallel_residual_fwd_kernelINS_13Kernel_traitsIfffffjLj8192ELj1ELj1ELj8ELj16ENS_18Kernel_traits_baseILj8192EfffffjLj256EEEEELb1ELb0ELb1EEEvNS_9FwdParamsE,"aw",@nobits
	.sectionflags	@""
	.align	16
	.zero		1024


//--------------------- .nv.shared._ZN10layer_norm31ln_parallel_residual_fwd_kernelINS_13Kernel_traitsIfffffjLj8192ELj1ELj1ELj8ELj16ENS_18Kernel_traits_baseILj8192EfffffjLj256EEEEELb1ELb1ELb0EEEvNS_9FwdParamsE --------------------------
	.section	.nv.shared._ZN10layer_norm31ln_parallel_residual_fwd_kernelINS_13Kernel_traitsIfffffjLj8192ELj1ELj1ELj8ELj16ENS_18Kernel_traits_baseILj8192EfffffjLj256EEEEELb1ELb1ELb0EEEvNS_9FwdParamsE,"aw",@nobits
	.sectionflags	@""
	.align	16
	.zero		1024


//--------------------- .nv.shared._ZN10layer_norm31ln_parallel_residual_fwd_kernelINS_13Kernel_traitsIfffffjLj8192ELj1ELj1ELj8ELj16ENS_18Kernel_traits_baseILj8192EfffffjLj256EEEEELb1ELb1ELb1EEEvNS_9FwdParamsE --------------------------
	.section	.nv.shared._ZN10layer_norm31ln_parallel_residual_fwd_kernelINS_13Kernel_traitsIfffffjLj8192ELj1ELj1ELj8ELj16ENS_18Kernel_traits_baseILj8192EfffffjLj256EEEEELb1ELb1ELb1EEEvNS_9FwdParamsE,"aw",@nobits
	.sectionflags	@""
	.align	16
	.zero		1024


//--------------------- .nv.constant0._ZN10layer_norm31ln_parallel_residual_fwd_kernelINS_13Kernel_traitsI13__nv_bfloat16S2_S2_S2_fjLj8192ELj1ELj1ELj8ELj16ENS_18Kernel_traits_baseILj8192ES2_S2_S2_S2_fjLj256EEEEELb0ELb0ELb0EEEvNS_9FwdParamsE --------------------------
	.section	.nv.constant0._ZN10layer_norm31ln_parallel_residual_fwd_kernelINS_13Kernel_traitsI13__nv_bfloat16S2_S2_S2_fjLj8192ELj1ELj1ELj8ELj16ENS_18Kernel_traits_baseILj8192ES2_S2_S2_S2_fjLj256EEEEELb0ELb0ELb0EEEvNS_9FwdParamsE,"a",@progbits
	.sectionflags	@""
	.align	4
.nv.constant0._ZN10layer_norm31ln_parallel_residual_fwd_kernelINS_13Kernel_traitsI13__nv_bfloat16S2_S2_S2_fjLj8192ELj1ELj1ELj8ELj16ENS_18Kernel_traits_baseILj8192ES2_S2_S2_S2_fjLj256EEEEELb0ELb0ELb0EEEvNS_9FwdParamsE:
	.zero		760


//--------------------- .nv.constant0._ZN10layer_norm31ln_parallel_residual_fwd_kernelINS_13Kernel_traitsI13__nv_bfloat16S2_S2_S2_fjLj8192ELj1ELj1ELj8ELj16ENS_18Kernel_traits_baseILj8192ES2_S2_S2_S2_fjLj256EEEEELb0ELb0ELb1EEEvNS_9FwdParamsE --------------------------
	.section	.nv.constant0._ZN10layer_norm31ln_parallel_residual_fwd_kernelINS_13Kernel_traitsI13__nv_bfloat16S2_S2_S2_fjLj8192ELj1ELj1ELj8ELj16ENS_18Kernel_traits_baseILj8192ES2_S2_S2_S2_fjLj256EEEEELb0ELb0ELb1EEEvNS_9FwdParamsE,"a",@progbits
	.sectionflags	@""
	.align	4
.nv.constant0._ZN10layer_norm31ln_parallel_residual_fwd_kernelINS_13Kernel_traitsI13__nv_bfloat16S2_S2_S2_fjLj8192ELj1ELj1ELj8ELj16ENS_18Kernel_traits_baseILj8192ES2_S2_S2_S2_fjLj256EEEEELb0ELb0ELb1EEEvNS_9FwdParamsE:
	.zero		760


//--------------------- .nv.constant0._ZN10layer_norm31ln_parallel_residual_fwd_kernelINS_13Kernel_traitsI13__nv_bfloat16S2_S2_S2_fjLj8192ELj1ELj1ELj8ELj16ENS_18Kernel_traits_baseILj8192ES2_S2_S2_S2_fjLj256EEEEELb0ELb1ELb0EEEvNS_9FwdParamsE --------------------------
	.section	.nv.constant0._ZN10layer_norm31ln_parallel_residual_fwd_kernelINS_13Kernel_traitsI13__nv_bfloat16S2_S2_S2_fjLj8192ELj1ELj1ELj8ELj16ENS_18Kernel_traits_baseILj8192ES2_S2_S2_S2_fjLj256EEEEELb0ELb1ELb0EEEvNS_9FwdParamsE,"a",@progbits
	.sectionflags	@""
	.align	4
.nv.constant0._ZN10layer_norm31ln_parallel_residual_fwd_kernelINS_13Kernel_traitsI13__nv_bfloat16S2_S2_S2_fjLj8192ELj1ELj1ELj8ELj16ENS_18Kernel_traits_baseILj8192ES2_S2_S2_S2_fjLj256EEEEELb0ELb1ELb0EEEvNS_9FwdParamsE:
	.zero		760


//--------------------- .nv.constant0._ZN10layer_norm31ln_parallel_residual_fwd_kernelINS_13Kernel_traitsI13__nv_bfloat16S2_S2_S2_fjLj8192ELj1ELj1ELj8ELj16ENS_18Kernel_traits_baseILj8192ES2_S2_S2_S2_fjLj256EEEEELb0ELb1ELb1EEEvNS_9FwdParamsE --------------------------
	.section	.nv.constant0._ZN10layer_norm31ln_parallel_residual_fwd_kernelINS_13Kernel_traitsI13__nv_bfloat16S2_S2_S2_fjLj8192ELj1ELj1ELj8ELj16ENS_18Kernel_traits_baseILj8192ES2_S2_S2_S2_fjLj256EEEEELb0ELb1ELb1EEEvNS_9FwdParamsE,"a",@progbits
	.sectionflags	@""
	.align	4
.nv.constant0._ZN10layer_norm31ln_parallel_residual_fwd_kernelINS_13Kernel_traitsI13__nv_bfloat16S2_S2_S2_fjLj8192ELj1ELj1ELj8ELj16ENS_18Kernel_traits_baseILj8192ES2_S2_S2_S2_fjLj256EEEEELb0ELb1ELb1EEEvNS_9FwdParamsE:
	.zero		760


//--------------------- .nv.constant0._ZN10layer_norm31ln_parallel_residual_fwd_kernelINS_13Kernel_traitsI13__nv_bfloat16S2_S2_S2_fjLj8192ELj1ELj1ELj8ELj16ENS_18Kernel_traits_baseILj8192ES2_S2_S2_S2_fjLj256EEEEELb1ELb0ELb0EEEvNS_9FwdParamsE --------------------------
	.section	.nv.constant0._ZN10layer_norm31ln_parallel_residual_fwd_kernelINS_13Kernel_traitsI13__nv_bfloat16S2_S2_S2_fjLj8192ELj1ELj1ELj8ELj16ENS_18Kernel_traits_baseILj8192ES2_S2_S2_S2_fjLj256EEEEELb1ELb0ELb0EEEvNS_9FwdParamsE,"a",@progbits
	.sectionflags	@""
	.align	4
.nv.constant0._ZN10layer_norm31ln_parallel_residual_fwd_kernelINS_13Kernel_traitsI13__nv_bfloat16S2_S2_S2_fjLj8192ELj1ELj1ELj8ELj16ENS_18Kernel_traits_baseILj8192ES2_S2_S2_S2_fjLj256EEEEELb1ELb0ELb0EEEvNS_9FwdParamsE:
	.zero		760


//--------------------- .nv.constant0._ZN10layer_norm31ln_parallel_residual_fwd_kernelINS_13Kernel_traitsI13__nv_bfloat16S2_S2_S2_fjLj8192ELj1ELj1ELj8ELj16ENS_18Kernel_traits_baseILj8192ES2_S2_S2_S2_fjLj256EEEEELb1ELb0ELb1EEEvNS_9FwdParamsE --------------------------
	.section	.nv.constant0._ZN10layer_norm31ln_parallel_residual_fwd_kernelINS_13Kernel_traitsI13__nv_bfloat16S2_S2_S2_fjLj8192ELj1ELj1ELj8ELj16ENS_18Kernel_traits_baseILj8192ES2_S2_S2_S2_fjLj256EEEEELb1ELb0ELb1EEEvNS_9FwdParamsE,"a",@progbits
	.sectionflags	@""
	.align	4
.nv.constant0._ZN10layer_norm31ln_parallel_residual_fwd_kernelINS_13Kernel_traitsI13__nv_bfloat16S2_S2_S2_fjLj8192ELj1ELj1ELj8ELj16ENS_18Kernel_traits_baseILj8192ES2_S2_S2_S2_fjLj256EEEEELb1ELb0ELb1EEEvNS_9FwdParamsE:
	.zero		760


//--------------------- .nv.constant0._ZN10layer_norm31ln_parallel_residual_fwd_kernelINS_13Kernel_traitsI13__nv_bfloat16S2_S2_S2_fjLj8192ELj1ELj1ELj8ELj16ENS_18Kernel_traits_baseILj8192ES2_S2_S2_S2_fjLj256EEEEELb1ELb1ELb0EEEvNS_9FwdParamsE --------------------------
	.section	.nv.constant0._ZN10layer_norm31ln_parallel_residual_fwd_kernelINS_13Kernel_traitsI13__nv_bfloat16S2_S2_S2_fjLj8192ELj1ELj1ELj8ELj16ENS_18Kernel_traits_baseILj8192ES2_S2_S2_S2_fjLj256EEEEELb1ELb1ELb0EEEvNS_9FwdParamsE,"a",@progbits
	.sectionflags	@""
	.align	4
.nv.constant0._ZN10layer_norm31ln_parallel_residual_fwd_kernelINS_13Kernel_traitsI13__nv_bfloat16S2_S2_S2_fjLj8192ELj1ELj1ELj8ELj16ENS_18Kernel_traits_baseILj8192ES2_S2_S2_S2_fjLj256EEEEELb1ELb1ELb0EEEvNS_9FwdParamsE:
	.zero		760


//--------------------- .nv.constant0._ZN10layer_norm31ln_parallel_residual_fwd_kernelINS_13Kernel_traitsI13__nv_bfloat16S2_S2_S2_fjLj8192ELj1ELj1ELj8ELj16ENS_18Kernel_traits_baseILj8192ES2_S2_S2_S2_fjLj256EEEEELb1ELb1ELb1EEEvNS_9FwdParamsE --------------------------
	.section	.nv.constant0._ZN10layer_norm31ln_parallel_residual_fwd_kernelINS_13Kernel_traitsI13__nv_bfloat16S2_S2_S2_fjLj8192ELj1ELj1ELj8ELj16ENS_18Kernel_traits_baseILj8192ES2_S2_S2_S2_fjLj256EEEEELb1ELb1ELb1EEEvNS_9FwdParamsE,"a",@progbits
	.sectionflags	@""
	.align	4
.nv.constant0._ZN10layer_norm31ln_parallel_residual_fwd_kernelINS_13Kernel_traitsI13__nv_bfloat16S2_S2_S2_fjLj8192ELj1ELj1ELj8ELj16ENS_18Kernel_traits_baseILj8192ES2_S2_S2_S2_fjLj256EEEEELb1ELb1ELb1EEEvNS_9FwdParamsE:
	.zero		760


//--------------------- .nv.constant0._ZN10layer_norm31ln_parallel_residual_fwd_kernelINS_13Kernel_traitsI6__halfS2_S2_S2_fjLj8192ELj1ELj1ELj8ELj16ENS_18Kernel_traits_baseILj8192ES2_S2_S2_S2_fjLj256EEEEELb0ELb0ELb0EEEvNS_9FwdParamsE --------------------------
	.section	.nv.constant0._ZN10layer_norm31ln_parallel_residual_fwd_kernelINS_13Kernel_traitsI6__halfS2_S2_S2_fjLj8192ELj1ELj1ELj8ELj16ENS_18Kernel_traits_baseILj8192ES2_S2_S2_S2_fjLj256EEEEELb0ELb0ELb0EEEvNS_9FwdParamsE,"a",@progbits
	.sectionflags	@""
	.align	4
.nv.constant0._ZN10layer_norm31ln_parallel_residual_fwd_kernelINS_13Kernel_traitsI6__halfS2_S2_S2_fjLj8192ELj1ELj1ELj8ELj16ENS_18Kernel_traits_baseILj8192ES2_S2_S2_S2_fjLj256EEEEELb0ELb0ELb0EEEvNS_9FwdParamsE:
	.zero		760


//--------------------- .nv.constant0._ZN10layer_norm31ln_parallel_residual_fwd_kernelINS_13Kernel_traitsI6__halfS2_S2_S2_fjLj8192ELj1ELj1ELj8ELj16ENS_18Kernel_traits_baseILj8192ES2_S2_S2_S2_fjLj256EEEEELb0ELb0ELb1EEEvNS_9FwdParamsE --------------------------
	.section	.nv.constant0._ZN10layer_norm31ln_parallel_residual_fwd_kernelINS_13Kernel_traitsI6__halfS2_S2_S2_fjLj8192ELj1ELj1ELj8ELj16ENS_18Kernel_traits_baseILj8192ES2_S2_S2_S2_fjLj256EEEEELb0ELb0ELb1EEEvNS_9FwdParamsE,"a",@progbits
	.sectionflags	@""
	.align	4
.nv.constant0._ZN10layer_norm31ln_parallel_residual_fwd_kernelINS_13Kernel_traitsI6__halfS2_S2_S2_fjLj8192ELj1ELj1ELj8ELj16ENS_18Kernel_traits_baseILj8192ES2_S2_S2_S2_fjLj256EEEEELb0ELb0ELb1EEEvNS_9FwdParamsE:
	.zero		760


//--------------------- .nv.constant0._ZN10layer_norm31ln_parallel_residual_fwd_kernelINS_13Kernel_traitsI6__halfS2_S2_S2_fjLj8192ELj1ELj1ELj8ELj16ENS_18Kernel_traits_baseILj8192ES2_S2_S2_S2_fjLj256EEEEELb0ELb1ELb0EEEvNS_9FwdParamsE --------------------------
	.section	.nv.constant0._ZN10layer_norm31ln_parallel_residual_fwd_kernelINS_13Kernel_traitsI6__halfS2_S2_S2_fjLj8192ELj1ELj1ELj8ELj16ENS_18Kernel_traits_baseILj8192ES2_S2_S2_S2_fjLj256EEEEELb0ELb1ELb0EEEvNS_9FwdParamsE,"a",@progbits
	.sectionflags	@""
	.align	4
.nv.constant0._ZN10layer_norm31ln_parallel_residual_fwd_kernelINS_13Kernel_traitsI6__halfS2_S2_S2_fjLj8192ELj1ELj1ELj8ELj16ENS_18Kernel_traits_baseILj8192ES2_S2_S2_S2_fjLj256EEEEELb0ELb1ELb0EEEvNS_9FwdParamsE:
	.zero		760


//--------------------- .nv.constant0._ZN10layer_norm31ln_parallel_residual_fwd_kernelINS_13Kernel_traitsI6__halfS2_S2_S2_fjLj8192ELj1ELj1ELj8ELj16ENS_18Kernel_traits_baseILj8192ES2_S2_S2_S2_fjLj256EEEEELb0ELb1ELb1EEEvNS_9FwdParamsE --------------------------
	.section	.nv.constant0._ZN10layer_norm31ln_parallel_residual_fwd_kernelINS_13Kernel_traitsI6__halfS2_S2_S2_fjLj8192ELj1ELj1ELj8ELj16ENS_18Kernel_traits_baseILj8192ES2_S2_S2_S2_fjLj256EEEEELb0ELb1ELb1EEEvNS_9FwdParamsE,"a",@progbits
	.sectionflags	@""
	.align	4
.nv.constant0._ZN10layer_norm31ln_parallel_residual_fwd_kernelINS_13Kernel_traitsI6__halfS2_S2_S2_fjLj8192ELj1ELj1ELj8ELj16ENS_18Kernel_traits_baseILj8192ES2_S2_S2_S2_fjLj256EEEEELb0ELb1ELb1EEEvNS_9FwdParamsE:
	.zero		760


//--------------------- .nv.constant0._ZN10layer_norm31ln_parallel_residual_fwd_kernelINS_13Kernel_traitsI6__halfS2_S2_S2_fjLj8192ELj1ELj1ELj8ELj16ENS_18Kernel_traits_baseILj8192ES2_S2_S2_S2_fjLj256EEEEELb1ELb0ELb0EEEvNS_9FwdParamsE --------------------------
	.section	.nv.constant0._ZN10layer_norm31ln_parallel_residual_fwd_kernelINS_13Kernel_traitsI6__halfS2_S2_S2_fjLj8192ELj1ELj1ELj8ELj16ENS_18Kernel_traits_baseILj8192ES2_S2_S2_S2_fjLj256EEEEELb1ELb0ELb0EEEvNS_9FwdParamsE,"a",@progbits
	.sectionflags	@""
	.align	4
.nv.constant0._ZN10layer_norm31ln_parallel_residual_fwd_kernelINS_13Kernel_traitsI6__halfS2_S2_S2_fjLj8192ELj1ELj1ELj8ELj16ENS_18Kernel_traits_baseILj8192ES2_S2_S2_S2_fjLj256EEEEELb1ELb0ELb0EEEvNS_9FwdParamsE:
	.zero		760


//--------------------- .nv.constant0._ZN10layer_norm31ln_parallel_residual_fwd_kernelINS_13Kernel_traitsI6__halfS2_S2_S2_fjLj8192ELj1ELj1ELj8ELj16ENS_18Kernel_traits_baseILj8192ES2_S2_S2_S2_fjLj256EEEEELb1ELb0ELb1EEEvNS_9FwdParamsE --------------------------
	.section	.nv.constant0._ZN10layer_norm31ln_parallel_residual_fwd_kernelINS_13Kernel_traitsI6__halfS2_S2_S2_fjLj8192ELj1ELj1ELj8ELj16ENS_18Kernel_traits_baseILj8192ES2_S2_S2_S2_fjLj256EEEEELb1ELb0ELb1EEEvNS_9FwdParamsE,"a",@progbits
	.sectionflags	@""
	.align	4
.nv.constant0._ZN10layer_norm31ln_parallel_residual_fwd_kernelINS_13Kernel_traitsI6__halfS2_S2_S2_fjLj8192ELj1ELj1ELj8ELj16ENS_18Kernel_traits_baseILj8192ES2_S2_S2_S2_fjLj256EEEEELb1ELb0ELb1EEEvNS_9FwdParamsE:
	.zero		760


//--------------------- .nv.constant0._ZN10layer_norm31ln_parallel_residual_fwd_kernelINS_13Kernel_traitsI6__halfS2_S2_S2_fjLj8192ELj1ELj1ELj8ELj16ENS_18Kernel_traits_baseILj8192ES2_S2_S2_S2_fjLj256EEEEELb1ELb1ELb0EEEvNS_9FwdParamsE --------------------------
	.section	.nv.constant0._ZN10layer_norm31ln_parallel_residual_fwd_kernelINS_13Kernel_traitsI6__halfS2_S2_S2_fjLj8192ELj1ELj1ELj8ELj16ENS_18Kernel_traits_baseILj8192ES2_S2_S2_S2_fjLj256EEEEELb1ELb1ELb0EEEvNS_9FwdParamsE,"a",@progbits
	.sectionflags	@""
	.align	4
.nv.constant0._ZN10layer_norm31ln_parallel_residual_fwd_kernelINS_13Kernel_traitsI6__halfS2_S2_S2_fjLj8192ELj1ELj1ELj8ELj16ENS_18Kernel_traits_baseILj8192ES2_S2_S2_S2_fjLj256EEEEELb1ELb1ELb0EEEvNS_9FwdParamsE:
	.zero		760


//--------------------- .nv.constant0._ZN10layer_norm31ln_parallel_residual_fwd_kernelINS_13Kernel_traitsI6__halfS2_S2_S2_fjLj8192ELj1ELj1ELj8ELj16ENS_18Kernel_traits_baseILj8192ES2_S2_S2_S2_fjLj256EEEEELb1ELb1ELb1EEEvNS_9FwdParamsE --------------------------
	.section	.nv.constant0._ZN10layer_norm31ln_parallel_residual_fwd_kernelINS_13Kernel_traitsI6__halfS2_S2_S2_fjLj8192ELj1ELj1ELj8ELj16ENS_18Kernel_traits_baseILj8192ES2_S2_S2_S2_fjLj256EEEEELb1ELb1ELb1EEEvNS_9FwdParamsE,"a",@progbits
	.sectionflags	@""
	.align	4
.nv.constant0._ZN10layer_norm31ln_parallel_residual_fwd_kernelINS_13Kernel_traitsI6__halfS2_S2_S2_fjLj8192ELj1ELj1ELj8ELj16ENS_18Kernel_traits_baseILj8192ES2_S2_S2_S2_fjLj256EEEEELb1ELb1ELb1EEEvNS_9FwdParamsE:
	.zero		760


//--------------------- .nv.constant0._ZN10layer_norm31ln_parallel_residual_fwd_kernelINS_13Kernel_traitsIf13__nv_bfloat16S2_S2_fjLj8192ELj1ELj1ELj8ELj16ENS_18Kernel_traits_baseILj8192EfS2_S2_S2_fjLj256EEEEELb0ELb0ELb0EEEvNS_9FwdParamsE --------------------------
	.section	.nv.constant0._ZN10layer_norm31ln_parallel_residual_fwd_kernelINS_13Kernel_traitsIf13__nv_bfloat16S2_S2_fjLj8192ELj1ELj1ELj8ELj16ENS_18Kernel_traits_baseILj8192EfS2_S2_S2_fjLj256EEEEELb0ELb0ELb0EEEvNS_9FwdParamsE,"a",@progbits
	.sectionflags	@""
	.align	4
.nv.constant0._ZN10layer_norm31ln_parallel_residual_fwd_kernelINS_13Kernel_traitsIf13__nv_bfloat16S2_S2_fjLj8192ELj1ELj1ELj8ELj16ENS_18Kernel_traits_baseILj8192EfS2_S2_S2_fjLj256EEEEELb0ELb0ELb0EEEvNS_9FwdParamsE:
	.zero		760


//--------------------- .nv.constant0._ZN10layer_norm31ln_parallel_residual_fwd_kernelINS_13Kernel_traitsIf13__nv_bfloat16S2_S2_fjLj8192ELj1ELj1ELj8ELj16ENS_18Kernel_traits_baseILj8192EfS2_S2_S2_fjLj256EEEEELb0ELb0ELb1EEEvNS_9FwdParamsE --------------------------
	.section	.nv.constant0._ZN10layer_norm31ln_parallel_residual_fwd_kernelINS_13Kernel_traitsIf13__nv_bfloat16S2_S2_fjLj8192ELj1ELj1ELj8ELj16ENS_18Kernel_traits_baseILj8192EfS2_S2_S2_fjLj256EEEEELb0ELb0ELb1EEEvNS_9FwdParamsE,"a",@progbits
	.sectionflags	@""
	.align	4
.nv.constant0._ZN10layer_norm31ln_parallel_residual_fwd_kernelINS_13Kernel_traitsIf13__nv_bfloat16S2_S2_fjLj8192ELj1ELj1ELj8ELj16ENS_18Kernel_traits_baseILj8192EfS2_S2_S2_fjLj256EEEEELb0ELb0ELb1EEEvNS_9FwdParamsE:
	.zero		760


//--------------------- .nv.constant0._ZN10layer_norm31ln_parallel_residual_fwd_kernelINS_13Kernel_traitsIf13__nv_bfloat16S2_S2_fjLj8192ELj1ELj1ELj8ELj16ENS_18Kernel_traits_baseILj8192EfS2_S2_S2_fjLj256EEEEELb0ELb1ELb0EEEvNS_9FwdParamsE --------------------------
	.section	.nv.constant0._ZN10layer_norm31ln_parallel_residual_fwd_kernelINS_13Kernel_traitsIf13__nv_bfloat16S2_S2_fjLj8192ELj1ELj1ELj8ELj16ENS_18Kernel_traits_baseILj8192EfS2_S2_S2_fjLj256EEEEELb0ELb1ELb0EEEvNS_9FwdParamsE,"a",@progbits
	.sectionflags	@""
	.align	4
.nv.constant0._ZN10layer_norm31ln_parallel_residual_fwd_kernelINS_13Kernel_traitsIf13__nv_bfloat16S2_S2_fjLj8192ELj1ELj1ELj8ELj16ENS_18Kernel_traits_baseILj8192EfS2_S2_S2_fjLj256EEEEELb0ELb1ELb0EEEvNS_9FwdParamsE:
	.zero		760


//--------------------- .nv.constant0._ZN10layer_norm31ln_parallel_residual_fwd_kernelINS_13Kernel_traitsIf13__nv_bfloat16S2_S2_fjLj8192ELj1ELj1ELj8ELj16ENS_18Kernel_traits_baseILj8192EfS2_S2_S2_fjLj256EEEEELb0ELb1ELb1EEEvNS_9FwdParamsE --------------------------
	.section	.nv.constant0._ZN10layer_norm31ln_parallel_residual_fwd_kernelINS_13Kernel_traitsIf13__nv_bfloat16S2_S2_fjLj8192ELj1ELj1ELj8ELj16ENS_18Kernel_traits_baseILj8192EfS2_S2_S2_fjLj256EEEEELb0ELb1ELb1EEEvNS_9FwdParamsE,"a",@progbits
	.sectionflags	@""
	.align	4
.nv.constant0._ZN10layer_norm31ln_parallel_residual_fwd_kernelINS_13Kernel_traitsIf13__nv_bfloat16S2_S2_fjLj8192ELj1ELj1ELj8ELj16ENS_18Kernel_traits_baseILj8192EfS2_S2_S2_fjLj256EEEEELb0ELb1ELb1EEEvNS_9FwdParamsE:
	.zero		760


//--------------------- .nv.constant0._ZN10layer_norm31ln_parallel_residual_fwd_kernelINS_13Kernel_traitsIf13__nv_bfloat16S2_S2_fjLj8192ELj1ELj1ELj8ELj16ENS_18Kernel_traits_baseILj8192EfS2_S2_S2_fjLj256EEEEELb1ELb0ELb0EEEvNS_9FwdParamsE --------------------------
	.section	.nv.constant0._ZN10layer_norm31ln_parallel_residual_fwd_kernelINS_13Kernel_traitsIf13__nv_bfloat16S2_S2_fjLj8192ELj1ELj1ELj8ELj16ENS_18Kernel_traits_baseILj8192EfS2_S2_S2_fjLj256EEEEELb1ELb0ELb0EEEvNS_9FwdParamsE,"a",@progbits
	.sectionflags	@""
	.align	4
.nv.constant0._ZN10layer_norm31ln_parallel_residual_fwd_kernelINS_13Kernel_traitsIf13__nv_bfloat16S2_S2_fjLj8192ELj1ELj1ELj8ELj16ENS_18Kernel_traits_baseILj8192EfS2_S2_S2_fjLj256EEEEELb1ELb0ELb0EEEvNS_9FwdParamsE:
	.zero		760


//--------------------- .nv.constant0._ZN10layer_norm31ln_parallel_residual_fwd_kernelINS_13Kernel_traitsIf13__nv_bfloat16S2_S2_fjLj8192ELj1ELj1ELj8ELj16ENS_18Kernel_traits_baseILj8192EfS2_S2_S2_fjLj256EEEEELb1ELb0ELb1EEEvNS_9FwdParamsE --------------------------
	.section	.nv.constant0._ZN10layer_norm31ln_parallel_residual_fwd_kernelINS_13Kernel_traitsIf13__nv_bfloat16S2_S2_fjLj8192ELj1ELj1ELj8ELj16ENS_18Kernel_traits_baseILj8192EfS2_S2_S2_fjLj256EEEEELb1ELb0ELb1EEEvNS_9FwdParamsE,"a",@progbits
	.sectionflags	@""
	.align	4
.nv.constant0._ZN10layer_norm31ln_parallel_residual_fwd_kernelINS_13Kernel_traitsIf13__nv_bfloat16S2_S2_fjLj8192ELj1ELj1ELj8ELj16ENS_18Kernel_traits_baseILj8192EfS2_S2_S2_fjLj256EEEEELb1ELb0ELb1EEEvNS_9FwdParamsE:
	.zero		760


//--------------------- .nv.constant0._ZN10layer_norm31ln_parallel_residual_fwd_kernelINS_13Kernel_traitsIf13__nv_bfloat16S2_S2_fjLj8192ELj1ELj1ELj8ELj16ENS_18Kernel_traits_baseILj8192EfS2_S2_S2_fjLj256EEEEELb1ELb1ELb0EEEvNS_9FwdParamsE --------------------------
	.section	.nv.constant0._ZN10layer_norm31ln_parallel_residual_fwd_kernelINS_13Kernel_traitsIf13__nv_bfloat16S2_S2_fjLj8192ELj1ELj1ELj8ELj16ENS_18Kernel_traits_baseILj8192EfS2_S2_S2_fjLj256EEEEELb1ELb1ELb0EEEvNS_9FwdParamsE,"a",@progbits
	.sectionflags	@""
	.align	4
.nv.constant0._ZN10layer_norm31ln_parallel_residual_fwd_kernelINS_13Kernel_traitsIf13__nv_bfloat16S2_S2_fjLj8192ELj1ELj1ELj8ELj16ENS_18Kernel_traits_baseILj8192EfS2_S2_S2_fjLj256EEEEELb1ELb1ELb0EEEvNS_9FwdParamsE:
	.zero		760


//--------------------- .nv.constant0._ZN10layer_norm31ln_parallel_residual_fwd_kernelINS_13Kernel_traitsIf13__nv_bfloat16S2_S2_fjLj8192ELj1ELj1ELj8ELj16ENS_18Kernel_traits_baseILj8192EfS2_S2_S2_fjLj256EEEEELb1ELb1ELb1EEEvNS_9FwdParamsE --------------------------
	.section	.nv.constant0._ZN10layer_norm31ln_parallel_residual_fwd_kernelINS_13Kernel_traitsIf13__nv_bfloat16S2_S2_fjLj8192ELj1ELj1ELj8ELj16ENS_18Kernel_traits_baseILj8192EfS2_S2_S2_fjLj256EEEEELb1ELb1ELb1EEEvNS_9FwdParamsE,"a",@progbits
	.sectionflags	@""
	.align	4
.nv.constant0._ZN10layer_norm31ln_parallel_residual_fwd_kernelINS_13Kernel_traitsIf13__nv_bfloat16S2_S2_fjLj8192ELj1ELj1ELj8ELj16ENS_18Kernel_traits_baseILj8192EfS2_S2_S2_fjLj256EEEEELb1ELb1ELb1EEEvNS_9FwdParamsE:
	.zero		760


//--------------------- .nv.constant0._ZN10layer_norm31ln_parallel_residual_fwd_kernelINS_13Kernel_traitsI13__nv_bfloat16S2_fS2_fjLj8192ELj1ELj1ELj8ELj16ENS_18Kernel_traits_baseILj8192ES2_S2_fS2_fjLj256EEEEELb0ELb0ELb0EEEvNS_9FwdParamsE --------------------------
	.section	.nv.constant0._ZN10layer_norm31ln_parallel_residual_fwd_kernelINS_13Kernel_traitsI13__nv_bfloat16S2_fS2_fjLj8192ELj1ELj1ELj8ELj16ENS_18Kernel_traits_baseILj8192ES2_S2_fS2_fjLj256EEEEELb0ELb0ELb0EEEvNS_9FwdParamsE,"a",@progbits
	.sectionflags	@""
	.align	4
.nv.constant0._ZN10layer_norm31ln_parallel_residual_fwd_kernelINS_13Kernel_traitsI13__nv_bfloat16S2_fS2_fjLj8192ELj1ELj1ELj8ELj16ENS_18Kernel_traits_baseILj8192ES2_S2_fS2_fjLj256EEEEELb0ELb0ELb0EEEvNS_9FwdParamsE:
	.zero		760


//--------------------- .nv.constant0._ZN10layer_norm31ln_parallel_residual_fwd_kernelINS_13Kernel_traitsI13__nv_bfloat16S2_fS2_fjLj8192ELj1ELj1ELj8ELj16ENS_18Kernel_traits_baseILj8192ES2_S2_fS2_fjLj256EEEEELb0ELb0ELb1EEEvNS_9FwdParamsE --------------------------
	.section	.nv.constant0._ZN10layer_norm31ln_parallel_residual_fwd_kernelINS_13Kernel_traitsI13__nv_bfloat16S2_fS2_fjLj8192ELj1ELj1ELj8ELj16ENS_18Kernel_traits_baseILj8192ES2_S2_fS2_fjLj256EEEEELb0ELb0ELb1EEEvNS_9FwdParamsE,"a",@progbits
	.sectionflags	@""
	.align	4
.nv.constant0._ZN10layer_norm31ln_parallel_residual_fwd_kernelINS_13Kernel_traitsI13__nv_bfloat16S2_fS2_fjLj8192ELj1ELj1ELj8ELj16ENS_18Kernel_traits_baseILj8192ES2_S2_fS2_fjLj256EEEEELb0ELb0ELb1EEEvNS_9FwdParamsE:
	.zero		760


//--------------------- .nv.constant0._ZN10layer_norm31ln_parallel_residual_fwd_kernelINS_13Kernel_traitsI13__nv_bfloat16S2_fS2_fjLj8192ELj1ELj1ELj8ELj16ENS_18Kernel_traits_baseILj8192ES2_S2_fS2_fjLj256EEEEELb0ELb1ELb0EEEvNS_9FwdParamsE --------------------------
	.section	.nv.constant0._ZN10layer_norm31ln_parallel_residual_fwd_kernelINS_13Kernel_traitsI13__nv_bfloat16S2_fS2_fjLj8192ELj1ELj1ELj8ELj16ENS_18Kernel_traits_baseILj8192ES2_S2_fS2_fjLj256EEEEELb0ELb1ELb0EEEvNS_9FwdParamsE,"a",@progbits
	.sectionflags	@""
	.align	4
.nv.constant0._ZN10layer_norm31ln_parallel_residual_fwd_kernelINS_13Kernel_traitsI13__nv_bfloat16S2_fS2_fjLj8192ELj1ELj1ELj8ELj16ENS_18Kernel_traits_baseILj8192ES2_S2_fS2_fjLj256EEEEELb0ELb1ELb0EEEvNS_9FwdParamsE:
	.zero		760


//--------------------- .nv.constant0._ZN10layer_norm31ln_parallel_residual_fwd_kernelINS_13Kernel_traitsI13__nv_bfloat16S2_fS2_fjLj8192ELj1ELj1ELj8ELj16ENS_18Kernel_traits_baseILj8192ES2_S2_fS2_fjLj256EEEEELb0ELb1ELb1EEEvNS_9FwdParamsE --------------------------
	.section	.nv.constant0._ZN10layer_norm31ln_parallel_residual_fwd_kernelINS_13Kernel_traitsI13__nv_bfloat16S2_fS2_fjLj8192ELj1ELj1ELj8ELj16ENS_18Kernel_traits_baseILj8192ES2_S2_fS2_fjLj256EEEEELb0ELb1ELb1EEEvNS_9FwdParamsE,"a",@progbits
	.sectionflags	@""
	.align	4
.nv.constant0._ZN10layer_norm31ln_parallel_residual_fwd_kernelINS_13Kernel_traitsI13__nv_bfloat16S2_fS2_fjLj8192ELj1ELj1ELj8ELj16ENS_18Kernel_traits_baseILj8192ES2_S2_fS2_fjLj256EEEEELb0ELb1ELb1EEEvNS_9FwdParamsE:
	.zero		760


//--------------------- .nv.constant0._ZN10layer_norm31ln_parallel_residual_fwd_kernelINS_13Kernel_traitsI13__nv_bfloat16S2_fS2_fjLj8192ELj1ELj1ELj8ELj16ENS_18Kernel_traits_baseILj8192ES2_S2_fS2_fjLj256EEEEELb1ELb0ELb0EEEvNS_9FwdParamsE --------------------------
	.section	.nv.constant0._ZN10layer_norm31ln_parallel_residual_fwd_kernelINS_13Kernel_traitsI13__nv_bfloat16S2_fS2_fjLj8192ELj1ELj1ELj8ELj16ENS_18Kernel_traits_baseILj8192ES2_S2_fS2_fjLj256EEEEELb1ELb0ELb0EEEvNS_9FwdParamsE,"a",@progbits
	.sectionflags	@""
	.align	4
.nv.constant0._ZN10layer_norm31ln_parallel_residual_fwd_kernelINS_13Kernel_traitsI13__nv_bfloat16S2_fS2_fjLj8192ELj1ELj1ELj8ELj16ENS_18Kernel_traits_baseILj8192ES2_S2_fS2_fjLj256EEEEELb1ELb0ELb0EEEvNS_9FwdParamsE:
	.zero		760


//--------------------- .nv.constant0._ZN10layer_norm31ln_parallel_residual_fwd_kernelINS_13Kernel_traitsI13__nv_bfloat16S2_fS2_fjLj8192ELj1ELj1ELj8ELj16ENS_18Kernel_traits_baseILj8192ES2_S2_fS2_fjLj256EEEEELb1ELb0ELb1EEEvNS_9FwdParamsE --------------------------
	.section	.nv.constant0._ZN10layer_norm31ln_parallel_residual_fwd_kernelINS_13Kernel_traitsI13__nv_bfloat16S2_fS2_fjLj8192ELj1ELj1ELj8ELj16ENS_18Kernel_traits_baseILj8192ES2_S2_fS2_fjLj256EEEEELb1ELb0ELb1EEEvNS_9FwdParamsE,"a",@progbits
	.sectionflags	@""
	.align	4
.nv.constant0._ZN10layer_norm31ln_parallel_residual_fwd_kernelINS_13Kernel_traitsI13__nv_bfloat16S2_fS2_fjLj8192ELj1ELj1ELj8ELj16ENS_18Kernel_traits_baseILj8192ES2_S2_fS2_fjLj256EEEEELb1ELb0ELb1EEEvNS_9FwdParamsE:
	.zero		760


//--------------------- .nv.constant0._ZN10layer_norm31ln_parallel_residual_fwd_kernelINS_13Kernel_traitsI13__nv_bfloat16S2_fS2_fjLj8192ELj1ELj1ELj8ELj16ENS_18Kernel_traits_baseILj8192ES2_S2_fS2_fjLj256EEEEELb1ELb1ELb0EEEvNS_9FwdParamsE --------------------------
	.section	.nv.constant0._ZN10layer_norm31ln_parallel_residual_fwd_kernelINS_13Kernel_traitsI13__nv_bfloat16S2_fS2_fjLj8192ELj1ELj1ELj8ELj16ENS_18Kernel_traits_baseILj8192ES2_S2_fS2_fjLj256EEEEELb1ELb1ELb0EEEvNS_9FwdParamsE,"a",@progbits
	.sectionflags	@""
	.align	4
.nv.constant0._ZN10layer_norm31ln_parallel_residual_fwd_kernelINS_13Kernel_traitsI13__nv_bfloat16S2_fS2_fjLj8192ELj1ELj1ELj8ELj16ENS_18Kernel_traits_baseILj8192ES2_S2_fS2_fjLj256EEEEELb1ELb1ELb0EEEvNS_9FwdParamsE:
	.zero		760


//--------------------- .nv.constant0._ZN10layer_norm31ln_parallel_residual_fwd_kernelINS_13Kernel_traitsI13__nv_bfloat16S2_fS2_fjLj8192ELj1ELj1ELj8ELj16ENS_18Kernel_traits_baseILj8192ES2_S2_fS2_fjLj256EEEEELb1ELb1ELb1EEEvNS_9FwdParamsE --------------------------
	.section	.nv.constant0._ZN10layer_norm31ln_parallel_residual_fwd_kernelINS_13Kernel_traitsI13__nv_bfloat16S2_fS2_fjLj8192ELj1ELj1ELj8ELj16ENS_18Kernel_traits_baseILj8192ES2_S2_fS2_fjLj256EEEEELb1ELb1ELb1EEEvNS_9FwdParamsE,"a",@progbits
	.sectionflags	@""
	.align	4
.nv.constant0._ZN10layer_norm31ln_parallel_residual_fwd_kernelINS_13Kernel_traitsI13__nv_bfloat16S2_fS2_fjLj8192ELj1ELj1ELj8ELj16ENS_18Kernel_traits_baseILj8192ES2_S2_fS2_fjLj256EEEEELb1ELb1ELb1EEEvNS_9FwdParamsE:
	.zero		760


//--------------------- .nv.constant0._ZN10layer_norm31ln_parallel_residual_fwd_kernelINS_13Kernel_traitsIf13__nv_bfloat16fS2_fjLj8192ELj1ELj1ELj8ELj16ENS_18Kernel_traits_baseILj8192EfS2_fS2_fjLj256EEEEELb0ELb0ELb0EEEvNS_9FwdParamsE --------------------------
	.section	.nv.constant0._ZN10layer_norm31ln_parallel_residual_fwd_kernelINS_13Kernel_traitsIf13__nv_bfloat16fS2_fjLj8192ELj1ELj1ELj8ELj16ENS_18Kernel_traits_baseILj8192EfS2_fS2_fjLj256EEEEELb0ELb0ELb0EEEvNS_9FwdParamsE,"a",@progbits
	.sectionflags	@""
	.align	4
.nv.constant0._ZN10layer_norm31ln_parallel_residual_fwd_kernelINS_13Kernel_traitsIf13__nv_bfloat16fS2_fjLj8192ELj1ELj1ELj8ELj16ENS_18Kernel_traits_baseILj8192EfS2_fS2_fjLj256EEEEELb0ELb0ELb0EEEvNS_9FwdParamsE:
	.zero		760


//--------------------- .nv.constant0._ZN10layer_norm31ln_parallel_residual_fwd_kernelINS_13Kernel_traitsIf13__nv_bfloat16fS2_fjLj8192ELj1ELj1ELj8ELj16ENS_18Kernel_traits_baseILj8192EfS2_fS2_fjLj256EEEEELb0ELb0ELb1EEEvNS_9FwdParamsE --------------------------
	.section	.nv.constant0._ZN10layer_norm31ln_parallel_residual_fwd_kernelINS_13Kernel_traitsIf13__nv_bfloat16fS2_fjLj8192ELj1ELj1ELj8ELj16ENS_18Kernel_traits_baseILj8192EfS2_fS2_fjLj256EEEEELb0ELb0ELb1EEEvNS_9FwdParamsE,"a",@progbits
	.sectionflags	@""
	.align	4
.nv.constant0._ZN10layer_norm31ln_parallel_residual_fwd_kernelINS_13Kernel_traitsIf13__nv_bfloat16fS2_fjLj8192ELj1ELj1ELj8ELj16ENS_18Kernel_traits_baseILj8192EfS2_fS2_fjLj256EEEEELb0ELb0ELb1EEEvNS_9FwdParamsE:
	.zero		760


//--------------------- .nv.constant0._ZN10layer_norm31ln_parallel_residual_fwd_kernelINS_13Kernel_traitsIf13__nv_bfloat16fS2_fjLj8192ELj1ELj1ELj8ELj16ENS_18Kernel_traits_baseILj8192EfS2_fS2_fjLj256EEEEELb0ELb1ELb0EEEvNS_9FwdParamsE --------------------------
	.section	.nv.constant0._ZN10layer_norm31ln_parallel_residual_fwd_kernelINS_13Kernel_traitsIf13__nv_bfloat16fS2_fjLj8192ELj1ELj1ELj8ELj16ENS_18Kernel_traits_baseILj8192EfS2_fS2_fjLj256EEEEELb0ELb1ELb0EEEvNS_9FwdParamsE,"a",@progbits
	.sectionflags	@""
	.align	4
.nv.constant0._ZN10layer_norm31ln_parallel_residual_fwd_kernelINS_13Kernel_traitsIf13__nv_bfloat16fS2_fjLj8192ELj1ELj1ELj8ELj16ENS_18Kernel_traits_baseILj8192EfS2_fS2_fjLj256EEEEELb0ELb1ELb0EEEvNS_9FwdParamsE:
	.zero		760


//--------------------- .nv.constant0._ZN10layer_norm31ln_parallel_residual_fwd_kernelINS_13Kernel_traitsIf13__nv_bfloat16fS2_fjLj8192ELj1ELj1ELj8ELj16ENS_18Kernel_traits_baseILj8192EfS2_fS2_fjLj256EEEEELb0ELb1ELb1EEEvNS_9FwdParamsE --------------------------
	.section	.nv.constant0._ZN10layer_norm31ln_parallel_residual_fwd_kernelINS_13Kernel_traitsIf13__nv_bfloat16fS2_fjLj8192ELj1ELj1ELj8ELj16ENS_18Kernel_traits_baseILj8192EfS2_fS2_fjLj256EEEEELb0ELb1ELb1EEEvNS_9FwdParamsE,"a",@progbits
	.sectionflags	@""
	.align	4
.nv.constant0._ZN10layer_norm31ln_parallel_residual_fwd_kernelINS_13Kernel_traitsIf13__nv_bfloat16fS2_fjLj8192ELj1ELj1ELj8ELj16ENS_18Kernel_traits_baseILj8192EfS2_fS2_fjLj256EEEEELb0ELb1ELb1EEEvNS_9FwdParamsE:
	.zero		760


//--------------------- .nv.constant0._ZN10layer_norm31ln_parallel_residual_fwd_kernelINS_13Kernel_traitsIf13__nv_bfloat16fS2_fjLj8192ELj1ELj1ELj8ELj16ENS_18Kernel_traits_baseILj8192EfS2_fS2_fjLj256EEEEELb1ELb0ELb0EEEvNS_9FwdParamsE --------------------------
	.section	.nv.constant0._ZN10layer_norm31ln_parallel_residual_fwd_kernelINS_13Kernel_traitsIf13__nv_bfloat16fS2_fjLj8192ELj1ELj1ELj8ELj16ENS_18Kernel_traits_baseILj8192EfS2_fS2_fjLj256EEEEELb1ELb0ELb0EEEvNS_9FwdParamsE,"a",@progbits
	.sectionflags	@""
	.align	4
.nv.constant0._ZN10layer_norm31ln_parallel_residual_fwd_kernelINS_13Kernel_traitsIf13__nv_bfloat16fS2_fjLj8192ELj1ELj1ELj8ELj16ENS_18Kernel_traits_baseILj8192EfS2_fS2_fjLj256EEEEELb1ELb0ELb0EEEvNS_9FwdParamsE:
	.zero		760


//--------------------- .nv.constant0._ZN10layer_norm31ln_parallel_residual_fwd_kernelINS_13Kernel_traitsIf13__nv_bfloat16fS2_fjLj8192ELj1ELj1ELj8ELj16ENS_18Kernel_traits_baseILj8192EfS2_fS2_fjLj256EEEEELb1ELb0ELb1EEEvNS_9FwdParamsE --------------------------
	.section	.nv.constant0._ZN10layer_norm31ln_parallel_residual_fwd_kernelINS_13Kernel_traitsIf13__nv_bfloat16fS2_fjLj8192ELj1ELj1ELj8ELj16ENS_18Kernel_traits_baseILj8192EfS2_fS2_fjLj256EEEEELb1ELb0ELb1EEEvNS_9FwdParamsE,"a",@progbits
	.sectionflags	@""
	.align	4
.nv.constant0._ZN10layer_norm31ln_parallel_residual_fwd_kernelINS_13Kernel_traitsIf13__nv_bfloat16fS2_fjLj8192ELj1ELj1ELj8ELj16ENS_18Kernel_traits_baseILj8192EfS2_fS2_fjLj256EEEEELb1ELb0ELb1EEEvNS_9FwdParamsE:
	.zero		760


//--------------------- .nv.constant0._ZN10layer_norm31ln_parallel_residual_fwd_kernelINS_13Kernel_traitsIf13__nv_bfloat16fS2_fjLj8192ELj1ELj1ELj8ELj16ENS_18Kernel_traits_baseILj8192EfS2_fS2_fjLj256EEEEELb1ELb1ELb0EEEvNS_9FwdParamsE --------------------------
	.section	.nv.constant0._ZN10layer_norm31ln_parallel_residual_fwd_kernelINS_13Kernel_traitsIf13__nv_bfloat16fS2_fjLj8192ELj1ELj1ELj8ELj16ENS_18Kernel_traits_baseILj8192EfS2_fS2_fjLj256EEEEELb1ELb1ELb0EEEvNS_9FwdParamsE,"a",@progbits
	.sectionflags	@""
	.align	4
.nv.constant0._ZN10layer_norm31ln_parallel_residual_fwd_kernelINS_13Kernel_traitsIf13__nv_bfloat16fS2_fjLj8192ELj1ELj1ELj8ELj16ENS_18Kernel_traits_baseILj8192EfS2_fS2_fjLj256EEEEELb1ELb1ELb0EEEvNS_9FwdParamsE:
	.zero		760


//--------------------- .nv.constant0._ZN10layer_norm31ln_parallel_residual_fwd_kernelINS_13Kernel_traitsIf13__nv_bfloat16fS2_fjLj8192ELj1ELj1ELj8ELj16ENS_18Kernel_traits_baseILj8192EfS2_fS2_fjLj256EEEEELb1ELb1ELb1EEEvNS_9FwdParamsE --------------------------
	.section	.nv.constant0._ZN10layer_norm31ln_parallel_residual_fwd_kernelINS_13Kernel_traitsIf13__nv_bfloat16fS2_fjLj8192ELj1ELj1ELj8ELj16ENS_18Kernel_traits_baseILj8192EfS2_fS2_fjLj256EEEEELb1ELb1ELb1EEEvNS_9FwdParamsE,"a",@progbits
	.sectionflags	@""
	.align	4
.nv.constant0._ZN10layer_norm31ln_parallel_residual_fwd_kernelINS_13Kernel_traitsIf13__nv_bfloat16fS2_fjLj8192ELj1ELj1ELj8ELj16ENS_18Kernel_traits_baseILj8192EfS2_fS2_fjLj256EEEEELb1ELb1ELb1EEEvNS_9FwdParamsE:
	.zero		760


//--------------------- .nv.constant0._ZN10layer_norm31ln_parallel_residual_fwd_kernelINS_13Kernel_traitsIf6__halfS2_S2_fjLj8192ELj1ELj1ELj8ELj16ENS_18Kernel_traits_baseILj8192EfS2_S2_S2_fjLj256EEEEELb0ELb0ELb0EEEvNS_9FwdParamsE --------------------------
	.section	.nv.constant0._ZN10layer_norm31ln_parallel_residual_fwd_kernelINS_13Kernel_traitsIf6__halfS2_S2_fjLj8192ELj1ELj1ELj8ELj16ENS_18Kernel_traits_baseILj8192EfS2_S2_S2_fjLj256EEEEELb0ELb0ELb0EEEvNS_9FwdParamsE,"a",@progbits
	.sectionflags	@""
	.align	4
.nv.constant0._ZN10layer_norm31ln_parallel_residual_fwd_kernelINS_13Kernel_traitsIf6__halfS2_S2_fjLj8192ELj1ELj1ELj8ELj16ENS_18Kernel_traits_baseILj8192EfS2_S2_S2_fjLj256EEEEELb0ELb0ELb0EEEvNS_9FwdParamsE:
	.zero		760


//--------------------- .nv.constant0._ZN10layer_norm31ln_parallel_residual_fwd_kernelINS_13Kernel_traitsIf6__halfS2_S2_fjLj8192ELj1ELj1ELj8ELj16ENS_18Kernel_traits_baseILj8192EfS2_S2_S2_fjLj256EEEEELb0ELb0ELb1EEEvNS_9FwdParamsE --------------------------
	.section	.nv.constant0._ZN10layer_norm31ln_parallel_residual_fwd_kernelINS_13Kernel_traitsIf6__halfS2_S2_fjLj8192ELj1ELj1ELj8ELj16ENS_18Kernel_traits_baseILj8192EfS2_S2_S2_fjLj256EEEEELb0ELb0ELb1EEEvNS_9FwdParamsE,"a",@progbits
	.sectionflags	@""
	.align	4
.nv.constant0._ZN10layer_norm31ln_parallel_residual_fwd_kernelINS_13Kernel_traitsIf6__halfS2_S2_fjLj8192ELj1ELj1ELj8ELj16ENS_18Kernel_traits_baseILj8192EfS2_S2_S2_fjLj256EEEEELb0ELb0ELb1EEEvNS_9FwdParamsE:
	.zero		760


//--------------------- .nv.constant0._ZN10layer_norm31ln_parallel_residual_fwd_kernelINS_13Kernel_traitsIf6__halfS2_S2_fjLj8192ELj1ELj1ELj8ELj16ENS_18Kernel_traits_baseILj8192EfS2_S2_S2_fjLj256EEEEELb0ELb1ELb0EEEvNS_9FwdParamsE --------------------------
	.section	.nv.constant0._ZN10layer_norm31ln_parallel_residual_fwd_kernelINS_13Kernel_traitsIf6__halfS2_S2_fjLj8192ELj1ELj1ELj8ELj16ENS_18Kernel_traits_baseILj8192EfS2_S2_S2_fjLj256EEEEELb0ELb1ELb0EEEvNS_9FwdParamsE,"a",@progbits
	.sectionflags	@""
	.align	4
.nv.constant0._ZN10layer_norm31ln_parallel_residual_fwd_kernelINS_13Kernel_traitsIf6__halfS2_S2_fjLj8192ELj1ELj1ELj8ELj16ENS_18Kernel_traits_baseILj8192EfS2_S2_S2_fjLj256EEEEELb0ELb1ELb0EEEvNS_9FwdParamsE:
	.zero		760


//--------------------- .nv.constant0._ZN10layer_norm31ln_parallel_residual_fwd_kernelINS_13Kernel_traitsIf6__halfS2_S2_fjLj8192ELj1ELj1ELj8ELj16ENS_18Kernel_traits_baseILj8192EfS2_S2_S2_fjLj256EEEEELb0ELb1ELb1EEEvNS_9FwdParamsE --------------------------
	.section	.nv.constant0._ZN10layer_norm31ln_parallel_residual_fwd_kernelINS_13Kernel_traitsIf6__halfS2_S2_fjLj8192ELj1ELj1ELj8ELj16ENS_18Kernel_traits_baseILj8192EfS2_S2_S2_fjLj256EEEEELb0ELb1ELb1EEEvNS_9FwdParamsE,"a",@progbits
	.sectionflags	@""
	.align	4
.nv.constant0._ZN10layer_norm31ln_parallel_residual_fwd_kernelINS_13Kernel_traitsIf6__halfS2_S2_fjLj8192ELj1ELj1ELj8ELj16ENS_18Kernel_traits_baseILj8192EfS2_S2_S2_fjLj256EEEEELb0ELb1ELb1EEEvNS_9FwdParamsE:
	.zero		760


//--------------------- .nv.constant0._ZN10layer_norm31ln_parallel_residual_fwd_kernelINS_13Kernel_traitsIf6__halfS2_S2_fjLj8192ELj1ELj1ELj8ELj16ENS_18Kernel_traits_baseILj8192EfS2_S2_S2_fjLj256EEEEELb1ELb0ELb0EEEvNS_9FwdParamsE --------------------------
	.section	.nv.constant0._ZN10layer_norm31ln_parallel_residual_fwd_kernelINS_13Kernel_traitsIf6__halfS2_S2_fjLj8192ELj1ELj1ELj8ELj16ENS_18Kernel_traits_baseILj8192EfS2_S2_S2_fjLj256EEEEELb1ELb0ELb0EEEvNS_9FwdParamsE,"a",@progbits
	.sectionflags	@""
	.align	4
.nv.constant0._ZN10layer_norm31ln_parallel_residual_fwd_kernelINS_13Kernel_traitsIf6__halfS2_S2_fjLj8192ELj1ELj1ELj8ELj16ENS_18Kernel_traits_baseILj8192EfS2_S2_S2_fjLj256EEEEELb1ELb0ELb0EEEvNS_9FwdParamsE:
	.zero		760


//--------------------- .nv.constant0._ZN10layer_norm31ln_parallel_residual_fwd_kernelINS_13Kernel_traitsIf6__halfS2_S2_fjLj8192ELj1ELj1ELj8ELj16ENS_18Kernel_traits_baseILj8192EfS2_S2_S2_fjLj256EEEEELb1ELb0ELb1EEEvNS_9FwdParamsE --------------------------
	.section	.nv.constant0._ZN10layer_norm31ln_parallel_residual_fwd_kernelINS_13Kernel_traitsIf6__halfS2_S2_fjLj8192ELj1ELj1ELj8ELj16ENS_18Kernel_traits_baseILj8192EfS2_S2_S2_fjLj256EEEEELb1ELb0ELb1EEEvNS_9FwdParamsE,"a",@progbits
	.sectionflags	@""
	.align	4
.nv.constant0._ZN10layer_norm31ln_parallel_residual_fwd_kernelINS_13Kernel_traitsIf6__halfS2_S2_fjLj8192ELj1ELj1ELj8ELj16ENS_18Kernel_traits_baseILj8192EfS2_S2_S2_fjLj256EEEEELb1ELb0ELb1EEEvNS_9FwdParamsE:
	.zero		760


//--------------------- .nv.constant0._ZN10layer_norm31ln_parallel_residual_fwd_kernelINS_13Kernel_traitsIf6__halfS2_S2_fjLj8192ELj1ELj1ELj8ELj16ENS_18Kernel_traits_baseILj8192EfS2_S2_S2_fjLj256EEEEELb1ELb1ELb0EEEvNS_9FwdParamsE --------------------------
	.section	.nv.constant0._ZN10layer_norm31ln_parallel_residual_fwd_kernelINS_13Kernel_traitsIf6__halfS2_S2_fjLj8192ELj1ELj1ELj8ELj16ENS_18Kernel_traits_baseILj8192EfS2_S2_S2_fjLj256EEEEELb1ELb1ELb0EEEvNS_9FwdParamsE,"a",@progbits
	.sectionflags	@""
	.align	4
.nv.constant0._ZN10layer_norm31ln_parallel_residual_fwd_kernelINS_13Kernel_traitsIf6__halfS2_S2_fjLj8192ELj1ELj1ELj8ELj16ENS_18Kernel_traits_baseILj8192EfS2_S2_S2_fjLj256EEEEELb1ELb1ELb0EEEvNS_9FwdParamsE:
	.zero		760


//--------------------- .nv.constant0._ZN10layer_norm31ln_parallel_residual_fwd_kernelINS_13Kernel_traitsIf6__halfS2_S2_fjLj8192ELj1ELj1ELj8ELj16ENS_18Kernel_traits_baseILj8192EfS2_S2_S2_fjLj256EEEEELb1ELb1ELb1EEEvNS_9FwdParamsE --------------------------
	.section	.nv.constant0._ZN10layer_norm31ln_parallel_residual_fwd_kernelINS_13Kernel_traitsIf6__halfS2_S2_fjLj8192ELj1ELj1ELj8ELj16ENS_18Kernel_traits_baseILj8192EfS2_S2_S2_fjLj256EEEEELb1ELb1ELb1EEEvNS_9FwdParamsE,"a",@progbits
	.sectionflags	@""
	.align	4
.nv.constant0._ZN10layer_norm31ln_parallel_residual_fwd_kernelINS_13Kernel_traitsIf6__halfS2_S2_fjLj8192ELj1ELj1ELj8ELj16ENS_18Kernel_traits_baseILj8192EfS2_S2_S2_fjLj256EEEEELb1ELb1ELb1EEEvNS_9FwdParamsE:
	.zero		760


//--------------------- .nv.constant0._ZN10layer_norm31ln_parallel_residual_fwd_kernelINS_13Kernel_traitsI6__halfS2_fS2_fjLj8192ELj1ELj1ELj8ELj16ENS_18Kernel_traits_baseILj8192ES2_S2_fS2_fjLj256EEEEELb0ELb0ELb0EEEvNS_9FwdParamsE --------------------------
	.section	.nv.constant0._ZN10layer_norm31ln_parallel_residual_fwd_kernelINS_13Kernel_traitsI6__halfS2_fS2_fjLj8192ELj1ELj1ELj8ELj16ENS_18Kernel_traits_baseILj8192ES2_S2_fS2_fjLj256EEEEELb0ELb0ELb0EEEvNS_9FwdParamsE,"a",@progbits
	.sectionflags	@""
	.align	4
.nv.constant0._ZN10layer_norm31ln_parallel_residual_fwd_kernelINS_13Kernel_traitsI6__halfS2_fS2_fjLj8192ELj1ELj1ELj8ELj16ENS_18Kernel_traits_baseILj8192ES2_S2_fS2_fjLj256EEEEELb0ELb0ELb0EEEvNS_9FwdParamsE:
	.zero		760


//--------------------- .nv.constant0._ZN10layer_norm31ln_parallel_residual_fwd_kernelINS_13Kernel_traitsI6__halfS2_fS2_fjLj8192ELj1ELj1ELj8ELj16ENS_18Kernel_traits_baseILj8192ES2_S2_fS2_fjLj256EEEEELb0ELb0ELb1EEEvNS_9FwdParamsE --------------------------
	.section	.nv.constant0._ZN10layer_norm31ln_parallel_residual_fwd_kernelINS_13Kernel_traitsI6__halfS2_fS2_fjLj8192ELj1ELj1ELj8ELj16ENS_18Kernel_traits_baseILj8192ES2_S2_fS2_fjLj256EEEEELb0ELb0ELb1EEEvNS_9FwdParamsE,"a",@progbits
	.sectionflags	@""
	.align	4
.nv.constant0._ZN10layer_norm31ln_parallel_residual_fwd_kernelINS_13Kernel_traitsI6__halfS2_fS2_fjLj8192ELj1ELj1ELj8ELj16ENS_18Kernel_traits_baseILj8192ES2_S2_fS2_fjLj256EEEEELb0ELb0ELb1EEEvNS_9FwdParamsE:
	.zero		760


//--------------------- .nv.constant0._ZN10layer_norm31ln_parallel_residual_fwd_kernelINS_13Kernel_traitsI6__halfS2_fS2_fjLj8192ELj1ELj1ELj8ELj16ENS_18Kernel_traits_baseILj8192ES2_S2_fS2_fjLj256EEEEELb0ELb1ELb0EEEvNS_9FwdParamsE --------------------------
	.section	.nv.constant0._ZN10layer_norm31ln_parallel_residual_fwd_kernelINS_13Kernel_traitsI6__halfS2_fS2_fjLj8192ELj1ELj1ELj8ELj16ENS_18Kernel_traits_baseILj8192ES2_S2_fS2_fjLj256EEEEELb0ELb1ELb0EEEvNS_9FwdParamsE,"a",@progbits
	.sectionflags	@""
	.align	4
.nv.constant0._ZN10layer_norm31ln_parallel_residual_fwd_kernelINS_13Kernel_traitsI6__halfS2_fS2_fjLj8192ELj1ELj1ELj8ELj16ENS_18Kernel_traits_baseILj8192ES2_S2_fS2_fjLj256EEEEELb0ELb1ELb0EEEvNS_9FwdParamsE:
	.zero		760


//--------------------- .nv.constant0._ZN10layer_norm31ln_parallel_residual_fwd_kernelINS_13Kernel_traitsI6__halfS2_fS2_fjLj8192ELj1ELj1ELj8ELj16ENS_18Kernel_traits_baseILj8192ES2_S2_fS2_fjLj256EEEEELb0ELb1ELb1EEEvNS_9FwdParamsE --------------------------
	.section	.nv.constant0._ZN10layer_norm31ln_parallel_residual_fwd_kernelINS_13Kernel_traitsI6__halfS2_fS2_fjLj8192ELj1ELj1ELj8ELj16ENS_18Kernel_traits_baseILj8192ES2_S2_fS2_fjLj256EEEEELb0ELb1ELb1EEEvNS_9FwdParamsE,"a",@progbits
	.sectionflags	@""
	.align	4
.nv.constant0._ZN10layer_norm31ln_parallel_residual_fwd_kernelINS_13Kernel_traitsI6__halfS2_fS2_fjLj8192ELj1ELj1ELj8ELj16ENS_18Kernel_traits_baseILj8192ES2_S2_fS2_fjLj256EEEEELb0ELb1ELb1EEEvNS_9FwdParamsE:
	.zero		760


//--------------------- .nv.constant0._ZN10layer_norm31ln_parallel_residual_fwd_kernelINS_13Kernel_traitsI6__halfS2_fS2_fjLj8192ELj1ELj1ELj8ELj16ENS_18Kernel_traits_baseILj8192ES2_S2_fS2_fjLj256EEEEELb1ELb0ELb0EEEvNS_9FwdParamsE --------------------------
	.section	.nv.constant0._ZN10layer_norm31ln_parallel_residual_fwd_kernelINS_13Kernel_traitsI6__halfS2_fS2_fjLj8192ELj1ELj1ELj8ELj16ENS_18Kernel_traits_baseILj8192ES2_S2_fS2_fjLj256EEEEELb1ELb0ELb0EEEvNS_9FwdParamsE,"a",@progbits
	.sectionflags	@""
	.align	4
.nv.constant0._ZN10layer_norm31ln_parallel_residual_fwd_kernelINS_13Kernel_traitsI6__halfS2_fS2_fjLj8192ELj1ELj1ELj8ELj16ENS_18Kernel_traits_baseILj8192ES2_S2_fS2_fjLj256EEEEELb1ELb0ELb0EEEvNS_9FwdParamsE:
	.zero		760


//--------------------- .nv.constant0._ZN10layer_norm31ln_parallel_residual_fwd_kernelINS_13Kernel_traitsI6__halfS2_fS2_fjLj8192ELj1ELj1ELj8ELj16ENS_18Kernel_traits_baseILj8192ES2_S2_fS2_fjLj256EEEEELb1ELb0ELb1EEEvNS_9FwdParamsE --------------------------
	.section	.nv.constant0._ZN10layer_norm31ln_parallel_residual_fwd_kernelINS_13Kernel_traitsI6__halfS2_fS2_fjLj8192ELj1ELj1ELj8ELj16ENS_18Kernel_traits_baseILj8192ES2_S2_fS2_fjLj256EEEEELb1ELb0ELb1EEEvNS_9FwdParamsE,"a",@progbits
	.sectionflags	@""
	.align	4
.nv.constant0._ZN10layer_norm31ln_parallel_residual_fwd_kernelINS_13Kernel_traitsI6__halfS2_fS2_fjLj8192ELj1ELj1ELj8ELj16ENS_18Kernel_traits_baseILj8192ES2_S2_fS2_fjLj256EEEEELb1ELb0ELb1EEEvNS_9FwdParamsE:
	.zero		760


//--------------------- .nv.constant0._ZN10layer_norm31ln_parallel_residual_fwd_kernelINS_13Kernel_traitsI6__halfS2_fS2_fjLj8192ELj1ELj1ELj8ELj16ENS_18Kernel_traits_baseILj8192ES2_S2_fS2_fjLj256EEEEELb1ELb1ELb0EEEvNS_9FwdParamsE --------------------------
	.section	.nv.constant0._ZN10layer_norm31ln_parallel_residual_fwd_kernelINS_13Kernel_traitsI6__halfS2_fS2_fjLj8192ELj1ELj1ELj8ELj16ENS_18Kernel_traits_baseILj8192ES2_S2_fS2_fjLj256EEEEELb1ELb1ELb0EEEvNS_9FwdParamsE,"a",@progbits
	.sectionflags	@""
	.align	4
.nv.constant0._ZN10layer_norm31ln_parallel_residual_fwd_kernelINS_13Kernel_traitsI6__halfS2_fS2_fjLj8192ELj1ELj1ELj8ELj16ENS_18Kernel_traits_baseILj8192ES2_S2_fS2_fjLj256EEEEELb1ELb1ELb0EEEvNS_9FwdParamsE:
	.zero		760


//--------------------- .nv.constant0._ZN10layer_norm31ln_parallel_residual_fwd_kernelINS_13Kernel_traitsI6__halfS2_fS2_fjLj8192ELj1ELj1ELj8ELj16ENS_18Kernel_traits_baseILj8192ES2_S2_fS2_fjLj256EEEEELb1ELb1ELb1EEEvNS_9FwdParamsE --------------------------
	.section	.nv.constant0._ZN10layer_norm31ln_parallel_residual_fwd_kernelINS_13Kernel_traitsI6__halfS2_fS2_fjLj8192ELj1ELj1ELj8ELj16ENS_18Kernel_traits_baseILj8192ES2_S2_fS2_fjLj256EEEEELb1ELb1ELb1EEEvNS_9FwdParamsE,"a",@progbits
	.sectionflags	@""
	.align	4
.nv.constant0._ZN10layer_norm31ln_parallel_residual_fwd_kernelINS_13Kernel_traitsI6__halfS2_fS2_fjLj8192ELj1ELj1ELj8ELj16ENS_18Kernel_traits_baseILj8192ES2_S2_fS2_fjLj256EEEEELb1ELb1ELb1EEEvNS_9FwdParamsE:
	.zero		760


//--------------------- .nv.constant0._ZN10layer_norm31ln_parallel_residual_fwd_kernelINS_13Kernel_traitsIf6__halffS2_fjLj8192ELj1ELj1ELj8ELj16ENS_18Kernel_traits_baseILj8192EfS2_fS2_fjLj256EEEEELb0ELb0ELb0EEEvNS_9FwdParamsE --------------------------
	.section	.nv.constant0._ZN10layer_norm31ln_parallel_residual_fwd_kernelINS_13Kernel_traitsIf6__halffS2_fjLj8192ELj1ELj1ELj8ELj16ENS_18Kernel_traits_baseILj8192EfS2_fS2_fjLj256EEEEELb0ELb0ELb0EEEvNS_9FwdParamsE,"a",@progbits
	.sectionflags	@""
	.align	4
.nv.constant0._ZN10layer_norm31ln_parallel_residual_fwd_kernelINS_13Kernel_traitsIf6__halffS2_fjLj8192ELj1ELj1ELj8ELj16ENS_18Kernel_traits_baseILj8192EfS2_fS2_fjLj256EEEEELb0ELb0ELb0EEEvNS_9FwdParamsE:
	.zero		760


//--------------------- .nv.constant0._ZN10layer_norm31ln_parallel_residual_fwd_kernelINS_13Kernel_traitsIf6__halffS2_fjLj8192ELj1ELj1ELj8ELj16ENS_18Kernel_traits_baseILj8192EfS2_fS2_fjLj256EEEEELb0ELb0ELb1EEEvNS_9FwdParamsE --------------------------
	.section	.nv.constant0._ZN10layer_norm31ln_parallel_residual_fwd_kernelINS_13Kernel_traitsIf6__halffS2_fjLj8192ELj1ELj1ELj8ELj16ENS_18Kernel_traits_baseILj8192EfS2_fS2_fjLj256EEEEELb0ELb0ELb1EEEvNS_9FwdParamsE,"a",@progbits
	.sectionflags	@""
	.align	4
.nv.constant0._ZN10layer_norm31ln_parallel_residual_fwd_kernelINS_13Kernel_traitsIf6__halffS2_fjLj8192ELj1ELj1ELj8ELj16ENS_18Kernel_traits_baseILj8192EfS2_fS2_fjLj256EEEEELb0ELb0ELb1EEEvNS_9FwdParamsE:
	.zero		760


//--------------------- .nv.constant0._ZN10layer_norm31ln_parallel_residual_fwd_kernelINS_13Kernel_traitsIf6__halffS2_fjLj8192ELj1ELj1ELj8ELj16ENS_18Kernel_traits_baseILj8192EfS2_fS2_fjLj256EEEEELb0ELb1ELb0EEEvNS_9FwdParamsE --------------------------
	.section	.nv.constant0._ZN10layer_norm31ln_parallel_residual_fwd_kernelINS_13Kernel_traitsIf6__halffS2_fjLj8192ELj1ELj1ELj8ELj16ENS_18Kernel_traits_baseILj8192EfS2_fS2_fjLj256EEEEELb0ELb1ELb0EEEvNS_9FwdParamsE,"a",@progbits
	.sectionflags	@""
	.align	4
.nv.constant0._ZN10layer_norm31ln_parallel_residual_fwd_kernelINS_13Kernel_traitsIf6__halffS2_fjLj8192ELj1ELj1ELj8ELj16ENS_18Kernel_traits_baseILj8192EfS2_fS2_fjLj256EEEEELb0ELb1ELb0EEEvNS_9FwdParamsE:
	.zero		760


//--------------------- .nv.constant0._ZN10layer_norm31ln_parallel_residual_fwd_kernelINS_13Kernel_traitsIf6__halffS2_fjLj8192ELj1ELj1ELj8ELj16ENS_18Kernel_traits_baseILj8192EfS2_fS2_fjLj256EEEEELb0ELb1ELb1EEEvNS_9FwdParamsE --------------------------
	.section	.nv.constant0._ZN10layer_norm31ln_parallel_residual_fwd_kernelINS_13Kernel_traitsIf6__halffS2_fjLj8192ELj1ELj1ELj8ELj16ENS_18Kernel_traits_baseILj8192EfS2_fS2_fjLj256EEEEELb0ELb1ELb1EEEvNS_9FwdParamsE,"a",@progbits
	.sectionflags	@""
	.align	4
.nv.constant0._ZN10layer_norm31ln_parallel_residual_fwd_kernelINS_13Kernel_traitsIf6__halffS2_fjLj8192ELj1ELj1ELj8ELj16ENS_18Kernel_traits_baseILj8192EfS2_fS2_fjLj256EEEEELb0ELb1ELb1EEEvNS_9FwdParamsE:
	.zero		760


//--------------------- .nv.constant0._ZN10layer_norm31ln_parallel_residual_fwd_kernelINS_13Kernel_traitsIf6__halffS2_fjLj8192ELj1ELj1ELj8ELj16ENS_18Kernel_traits_baseILj8192EfS2_fS2_fjLj256EEEEELb1ELb0ELb0EEEvNS_9FwdParamsE --------------------------
	.section	.nv.constant0._ZN10layer_norm31ln_parallel_residual_fwd_kernelINS_13Kernel_traitsIf6__halffS2_fjLj8192ELj1ELj1ELj8ELj16ENS_18Kernel_traits_baseILj8192EfS2_fS2_fjLj256EEEEELb1ELb0ELb0EEEvNS_9FwdParamsE,"a",@progbits
	.sectionflags	@""
	.align	4
.nv.constant0._ZN10layer_norm31ln_parallel_residual_fwd_kernelINS_13Kernel_traitsIf6__halffS2_fjLj8192ELj1ELj1ELj8ELj16ENS_18Kernel_traits_baseILj8192EfS2_fS2_fjLj256EEEEELb1ELb0ELb0EEEvNS_9FwdParamsE:
	.zero		760


//--------------------- .nv.constant0._ZN10layer_norm31ln_parallel_residual_fwd_kernelINS_13Kernel_traitsIf6__halffS2_fjLj8192ELj1ELj1ELj8ELj16ENS_18Kernel_traits_baseILj8192EfS2_fS2_fjLj256EEEEELb1ELb0ELb1EEEvNS_9FwdParamsE --------------------------
	.section	.nv.constant0._ZN10layer_norm31ln_parallel_residual_fwd_kernelINS_13Kernel_traitsIf6__halffS2_fjLj8192ELj1ELj1ELj8ELj16ENS_18Kernel_traits_baseILj8192EfS2_fS2_fjLj256EEEEELb1ELb0ELb1EEEvNS_9FwdParamsE,"a",@progbits
	.sectionflags	@""
	.align	4
.nv.constant0._ZN10layer_norm31ln_parallel_residual_fwd_kernelINS_13Kernel_traitsIf6__halffS2_fjLj8192ELj1ELj1ELj8ELj16ENS_18Kernel_traits_baseILj8192EfS2_fS2_fjLj256EEEEELb1ELb0ELb1EEEvNS_9FwdParamsE:
	.zero		760


//--------------------- .nv.constant0._ZN10layer_norm31ln_parallel_residual_fwd_kernelINS_13Kernel_traitsIf6__halffS2_fjLj8192ELj1ELj1ELj8ELj16ENS_18Kernel_traits_baseILj8192EfS2_fS2_fjLj256EEEEELb1ELb1ELb0EEEvNS_9FwdParamsE --------------------------
	.section	.nv.constant0._ZN10layer_norm31ln_parallel_residual_fwd_kernelINS_13Kernel_traitsIf6__halffS2_fjLj8192ELj1ELj1ELj8ELj16ENS_18Kernel_traits_baseILj8192EfS2_fS2_fjLj256EEEEELb1ELb1ELb0EEEvNS_9FwdParamsE,"a",@progbits
	.sectionflags	@""
	.align	4
.nv.constant0._ZN10layer_norm31ln_parallel_residual_fwd_kernelINS_13Kernel_traitsIf6__halffS2_fjLj8192ELj1ELj1ELj8ELj16ENS_18Kernel_traits_baseILj8192EfS2_fS2_fjLj256EEEEELb1ELb1ELb0EEEvNS_9FwdParamsE:
	.zero		760


//--------------------- .nv.constant0._ZN10layer_norm31ln_parallel_residual_fwd_kernelINS_13Kernel_traitsIf6__halffS2_fjLj8192ELj1ELj1ELj8ELj16ENS_18Kernel_traits_baseILj8192EfS2_fS2_fjLj256EEEEELb1ELb1ELb1EEEvNS_9FwdParamsE --------------------------
	.section	.nv.constant0._ZN10layer_norm31ln_parallel_residual_fwd_kernelINS_13Kernel_traitsIf6__halffS2_fjLj8192ELj1ELj1ELj8ELj16ENS_18Kernel_traits_baseILj8192EfS2_fS2_fjLj256EEEEELb1ELb1ELb1EEEvNS_9FwdParamsE,"a",@progbits
	.sectionflags	@""
	.align	4
.nv.constant0._ZN10layer_norm31ln_parallel_residual_fwd_kernelINS_13Kernel_traitsIf6__halffS2_fjLj8192ELj1ELj1ELj8ELj16ENS_18Kernel_traits_baseILj8192EfS2_fS2_fjLj256EEEEELb1ELb1ELb1EEEvNS_9FwdParamsE:
	.zero		760


//--------------------- .nv.constant0._ZN10layer_norm31ln_parallel_residual_fwd_kernelINS_13Kernel_traitsI6__halfffffjLj8192ELj1ELj1ELj8ELj16ENS_18Kernel_traits_baseILj8192ES2_ffffjLj256EEEEELb0ELb0ELb0EEEvNS_9FwdParamsE --------------------------
	.section	.nv.constant0._ZN10layer_norm31ln_parallel_residual_fwd_kernelINS_13Kernel_traitsI6__halfffffjLj8192ELj1ELj1ELj8ELj16ENS_18Kernel_traits_baseILj8192ES2_ffffjLj256EEEEELb0ELb0ELb0EEEvNS_9FwdParamsE,"a",@progbits
	.sectionflags	@""
	.align	4
.nv.constant0._ZN10layer_norm31ln_parallel_residual_fwd_kernelINS_13Kernel_traitsI6__halfffffjLj8192ELj1ELj1ELj8ELj16ENS_18Kernel_traits_baseILj8192ES2_ffffjLj256EEEEELb0ELb0ELb0EEEvNS_9FwdParamsE:
	.zero		760


//--------------------- .nv.constant0._ZN10layer_norm31ln_parallel_residual_fwd_kernelINS_13Kernel_traitsI6__halfffffjLj8192ELj1ELj1ELj8ELj16ENS_18Kernel_traits_baseILj8192ES2_ffffjLj256EEEEELb0ELb0ELb1EEEvNS_9FwdParamsE --------------------------
	.section	.nv.constant0._ZN10layer_norm31ln_parallel_residual_fwd_kernelINS_13Kernel_traitsI6__halfffffjLj8192ELj1ELj1ELj8ELj16ENS_18Kernel_traits_baseILj8192ES2_ffffjLj256EEEEELb0ELb0ELb1EEEvNS_9FwdParamsE,"a",@progbits
	.sectionflags	@""
	.align	4
.nv.constant0._ZN10layer_norm31ln_parallel_residual_fwd_kernelINS_13Kernel_traitsI6__halfffffjLj8192ELj1ELj1ELj8ELj16ENS_18Kernel_traits_baseILj8192ES2_ffffjLj256EEEEELb0ELb0ELb1EEEvNS_9FwdParamsE:
	.zero		760


//--------------------- .nv.constant0._ZN10layer_norm31ln_parallel_residual_fwd_kernelINS_13Kernel_traitsI6__halfffffjLj8192ELj1ELj1ELj8ELj16ENS_18Kernel_traits_baseILj8192ES2_ffffjLj256EEEEELb0ELb1ELb0EEEvNS_9FwdParamsE --------------------------
	.section	.nv.constant0._ZN10layer_norm31ln_parallel_residual_fwd_kernelINS_13Kernel_traitsI6__halfffffjLj8192ELj1ELj1ELj8ELj16ENS_18Kernel_traits_baseILj8192ES2_ffffjLj256EEEEELb0ELb1ELb0EEEvNS_9FwdParamsE,"a",@progbits
	.sectionflags	@""
	.align	4
.nv.constant0._ZN10layer_norm31ln_parallel_residual_fwd_kernelINS_13Kernel_traitsI6__halfffffjLj8192ELj1ELj1ELj8ELj16ENS_18Kernel_traits_baseILj8192ES2_ffffjLj256EEEEELb0ELb1ELb0EEEvNS_9FwdParamsE:
	.zero		760


//--------------------- .nv.constant0._ZN10layer_norm31ln_parallel_residual_fwd_kernelINS_13Kernel_traitsI6__halfffffjLj8192ELj1ELj1ELj8ELj16ENS_18Kernel_traits_baseILj8192ES2_ffffjLj256EEEEELb0ELb1ELb1EEEvNS_9FwdParamsE --------------------------
	.section	.nv.constant0._ZN10layer_norm31ln_parallel_residual_fwd_kernelINS_13Kernel_traitsI6__halfffffjLj8192ELj1ELj1ELj8ELj16ENS_18Kernel_traits_baseILj8192ES2_ffffjLj256EEEEELb0ELb1ELb1EEEvNS_9FwdParamsE,"a",@progbits
	.sectionflags	@""
	.align	4
.nv.constant0._ZN10layer_norm31ln_parallel_residual_fwd_kernelINS_13Kernel_traitsI6__halfffffjLj8192ELj1ELj1ELj8ELj16ENS_18Kernel_traits_baseILj8192ES2_ffffjLj256EEEEELb0ELb1ELb1EEEvNS_9FwdParamsE:
	.zero		760


//--------------------- .nv.constant0._ZN10layer_norm31ln_parallel_residual_fwd_kernelINS_13Kernel_traitsI6__halfffffjLj8192ELj1ELj1ELj8ELj16ENS_18Kernel_traits_baseILj8192ES2_ffffjLj256EEEEELb1ELb0ELb0EEEvNS_9FwdParamsE --------------------------
	.section	.nv.constant0._ZN10layer_norm31ln_parallel_residual_fwd_kernelINS_13Kernel_traitsI6__halfffffjLj8192ELj1ELj1ELj8ELj16ENS_18Kernel_traits_baseILj8192ES2_ffffjLj256EEEEELb1ELb0ELb0EEEvNS_9FwdParamsE,"a",@progbits
	.sectionflags	@""
	.align	4
.nv.constant0._ZN10layer_norm31ln_parallel_residual_fwd_kernelINS_13Kernel_traitsI6__halfffffjLj8192ELj1ELj1ELj8ELj16ENS_18Kernel_traits_baseILj8192ES2_ffffjLj256EEEEELb1ELb0ELb0EEEvNS_9FwdParamsE:
	.zero		760


//--------------------- .nv.constant0._ZN10layer_norm31ln_parallel_residual_fwd_kernelINS_13Kernel_traitsI6__halfffffjLj8192ELj1ELj1ELj8ELj16ENS_18Kernel_traits_baseILj8192ES2_ffffjLj256EEEEELb1ELb0ELb1EEEvNS_9FwdParamsE --------------------------
	.section	.nv.constant0._ZN10layer_norm31ln_parallel_residual_fwd_kernelINS_13Kernel_traitsI6__halfffffjLj8192ELj1ELj1ELj8ELj16ENS_18Kernel_traits_baseILj8192ES2_ffffjLj256EEEEELb1ELb0ELb1EEEvNS_9FwdParamsE,"a",@progbits
	.sectionflags	@""
	.align	4
.nv.constant0._ZN10layer_norm31ln_parallel_residual_fwd_kernelINS_13Kernel_traitsI6__halfffffjLj8192ELj1ELj1ELj8ELj16ENS_18Kernel_traits_baseILj8192ES2_ffffjLj256EEEEELb1ELb0ELb1EEEvNS_9FwdParamsE:
	.zero		760


//--------------------- .nv.constant0._ZN10layer_norm31ln_parallel_residual_fwd_kernelINS_13Kernel_traitsI6__halfffffjLj8192ELj1ELj1ELj8ELj16ENS_18Kernel_traits_baseILj8192ES2_ffffjLj256EEEEELb1ELb1ELb0EEEvNS_9FwdParamsE --------------------------
	.section	.nv.constant0._ZN10layer_norm31ln_parallel_residual_fwd_kernelINS_13Kernel_traitsI6__halfffffjLj8192ELj1ELj1ELj8ELj16ENS_18Kernel_traits_baseILj8192ES2_ffffjLj256EEEEELb1ELb1ELb0EEEvNS_9FwdParamsE,"a",@progbits
	.sectionflags	@""
	.align	4
.nv.constant0._ZN10layer_norm31ln_parallel_residual_fwd_kernelINS_13Kernel_traitsI6__halfffffjLj8192ELj1ELj1ELj8ELj16ENS_18Kernel_traits_baseILj8192ES2_ffffjLj256EEEEELb1ELb1ELb0EEEvNS_9FwdParamsE:
	.zero		760


//--------------------- .nv.constant0._ZN10layer_norm31ln_parallel_residual_fwd_kernelINS_13Kernel_traitsI6__halfffffjLj8192ELj1ELj1ELj8ELj16ENS_18Kernel_traits_baseILj8192ES2_ffffjLj256EEEEELb1ELb1ELb1EEEvNS_9FwdParamsE --------------------------
	.section	.nv.constant0._ZN10layer_norm31ln_parallel_residual_fwd_kernelINS_13Kernel_traitsI6__halfffffjLj8192ELj1ELj1ELj8ELj16ENS_18Kernel_traits_baseILj8192ES2_ffffjLj256EEEEELb1ELb1ELb1EEEvNS_9FwdParamsE,"a",@progbits
	.sectionflags	@""
	.align	4
.nv.constant0._ZN10layer_norm31ln_parallel_residual_fwd_kernelINS_13Kernel_traitsI6__halfffffjLj8192ELj1ELj1ELj8ELj16ENS_18Kernel_traits_baseILj8192ES2_ffffjLj256EEEEELb1ELb1ELb1EEEvNS_9FwdParamsE:
	.zero		760


//--------------------- .nv.constant0._ZN10layer_norm31ln_parallel_residual_fwd_kernelINS_13Kernel_traitsIfffffjLj8192ELj1ELj1ELj8ELj16ENS_18Kernel_traits_baseILj8192EfffffjLj256EEEEELb0ELb0ELb0EEEvNS_9FwdParamsE --------------------------
	.section	.nv.constant0._ZN10layer_norm31ln_parallel_residual_fwd_kernelINS_13Kernel_traitsIfffffjLj8192ELj1ELj1ELj8ELj16ENS_18Kernel_traits_baseILj8192EfffffjLj256EEEEELb0ELb0ELb0EEEvNS_9FwdParamsE,"a",@progbits
	.sectionflags	@""
	.align	4
.nv.constant0._ZN10layer_norm31ln_parallel_residual_fwd_kernelINS_13Kernel_traitsIfffffjLj8192ELj1ELj1ELj8ELj16ENS_18Kernel_traits_baseILj8192EfffffjLj256EEEEELb0ELb0ELb0EEEvNS_9FwdParamsE:
	.zero		760


//--------------------- .nv.constant0._ZN10layer_norm31ln_parallel_residual_fwd_kernelINS_13Kernel_traitsIfffffjLj8192ELj1ELj1ELj8ELj16ENS_18Kernel_traits_baseILj8192EfffffjLj256EEEEELb0ELb0ELb1EEEvNS_9FwdParamsE --------------------------
	.section	.nv.constant0._ZN10layer_norm31ln_parallel_residual_fwd_kernelINS_13Kernel_traitsIfffffjLj8192ELj1ELj1ELj8ELj16ENS_18Kernel_traits_baseILj8192EfffffjLj256EEEEELb0ELb0ELb1EEEvNS_9FwdParamsE,"a",@progbits
	.sectionflags	@""
	.align	4
.nv.constant0._ZN10layer_norm31ln_parallel_residual_fwd_kernelINS_13Kernel_traitsIfffffjLj8192ELj1ELj1ELj8ELj16ENS_18Kernel_traits_baseILj8192EfffffjLj256EEEEELb0ELb0ELb1EEEvNS_9FwdParamsE:
	.zero		760


//--------------------- .nv.constant0._ZN10layer_norm31ln_parallel_residual_fwd_kernelINS_13Kernel_traitsIfffffjLj8192ELj1ELj1ELj8ELj16ENS_18Kernel_traits_baseILj8192EfffffjLj256EEEEELb0ELb1ELb0EEEvNS_9FwdParamsE --------------------------
	.section	.nv.constant0._ZN10layer_norm31ln_parallel_residual_fwd_kernelINS_13Kernel_traitsIfffffjLj8192ELj1ELj1ELj8ELj16ENS_18Kernel_traits_baseILj8192EfffffjLj256EEEEELb0ELb1ELb0EEEvNS_9FwdParamsE,"a",@progbits
	.sectionflags	@""
	.align	4
.nv.constant0._ZN10layer_norm31ln_parallel_residual_fwd_kernelINS_13Kernel_traitsIfffffjLj8192ELj1ELj1ELj8ELj16ENS_18Kernel_traits_baseILj8192EfffffjLj256EEEEELb0ELb1ELb0EEEvNS_9FwdParamsE:
	.zero		760


//--------------------- .nv.constant0._ZN10layer_norm31ln_parallel_residual_fwd_kernelINS_13Kernel_traitsIfffffjLj8192ELj1ELj1ELj8ELj16ENS_18Kernel_traits_baseILj8192EfffffjLj256EEEEELb0ELb1ELb1EEEvNS_9FwdParamsE --------------------------
	.section	.nv.constant0._ZN10layer_norm31ln_parallel_residual_fwd_kernelINS_13Kernel_traitsIfffffjLj8192ELj1ELj1ELj8ELj16ENS_18Kernel_traits_baseILj8192EfffffjLj256EEEEELb0ELb1ELb1EEEvNS_9FwdParamsE,"a",@progbits
	.sectionflags	@""
	.align	4
.nv.constant0._ZN10layer_norm31ln_parallel_residual_fwd_kernelINS_13Kernel_traitsIfffffjLj8192ELj1ELj1ELj8ELj16ENS_18Kernel_traits_baseILj8192EfffffjLj256EEEEELb0ELb1ELb1EEEvNS_9FwdParamsE:
	.zero		760


//--------------------- .nv.constant0._ZN10layer_norm31ln_parallel_residual_fwd_kernelINS_13Kernel_traitsIfffffjLj8192ELj1ELj1ELj8ELj16ENS_18Kernel_traits_baseILj8192EfffffjLj256EEEEELb1ELb0ELb0EEEvNS_9FwdParamsE --------------------------
	.section	.nv.constant0._ZN10layer_norm31ln_parallel_residual_fwd_kernelINS_13Kernel_traitsIfffffjLj8192ELj1ELj1ELj8ELj16ENS_18Kernel_traits_baseILj8192EfffffjLj256EEEEELb1ELb0ELb0EEEvNS_9FwdParamsE,"a",@progbits
	.sectionflags	@""
	.align	4
.nv.constant0._ZN10layer_norm31ln_parallel_residual_fwd_kernelINS_13Kernel_traitsIfffffjLj8192ELj1ELj1ELj8ELj16ENS_18Kernel_traits_baseILj8192EfffffjLj256EEEEELb1ELb0ELb0EEEvNS_9FwdParamsE:
	.zero		760


//--------------------- .nv.constant0._ZN10layer_norm31ln_parallel_residual_fwd_kernelINS_13Kernel_traitsIfffffjLj8192ELj1ELj1ELj8ELj16ENS_18Kernel_traits_baseILj8192EfffffjLj256EEEEELb1ELb0ELb1EEEvNS_9FwdParamsE --------------------------
	.section	.nv.constant0._ZN10layer_norm31ln_parallel_residual_fwd_kernelINS_13Kernel_traitsIfffffjLj8192ELj1ELj1ELj8ELj16ENS_18Kernel_traits_baseILj8192EfffffjLj256EEEEELb1ELb0ELb1EEEvNS_9FwdParamsE,"a",@progbits
	.sectionflags	@""
	.align	4
.nv.constant0._ZN10layer_norm31ln_parallel_residual_fwd_kernelINS_13Kernel_traitsIfffffjLj8192ELj1ELj1ELj8ELj16ENS_18Kernel_traits_baseILj8192EfffffjLj256EEEEELb1ELb0ELb1EEEvNS_9FwdParamsE:
	.zero		760


//--------------------- .nv.constant0._ZN10layer_norm31ln_parallel_residual_fwd_kernelINS_13Kernel_traitsIfffffjLj8192ELj1ELj1ELj8ELj16ENS_18Kernel_traits_baseILj8192EfffffjLj256EEEEELb1ELb1ELb0EEEvNS_9FwdParamsE --------------------------
	.section	.nv.constant0._ZN10layer_norm31ln_parallel_residual_fwd_kernelINS_13Kernel_traitsIfffffjLj8192ELj1ELj1ELj8ELj16ENS_18Kernel_traits_baseILj8192EfffffjLj256EEEEELb1ELb1ELb0EEEvNS_9FwdParamsE,"a",@progbits
	.sectionflags	@""
	.align	4
.nv.constant0._ZN10layer_norm31ln_parallel_residual_fwd_kernelINS_13Kernel_traitsIfffffjLj8192ELj1ELj1ELj8ELj16ENS_18Kernel_traits_baseILj8192EfffffjLj256EEEEELb1ELb1ELb0EEEvNS_9FwdParamsE:
	.zero		760


//--------------------- .nv.constant0._ZN10layer_norm31ln_parallel_residual_fwd_kernelINS_13Kernel_traitsIfffffjLj8192ELj1ELj1ELj8ELj16ENS_18Kernel_traits_baseILj8192EfffffjLj256EEEEELb1ELb1ELb1EEEvNS_9FwdParamsE --------------------------
	.section	.nv.constant0._ZN10layer_norm31ln_parallel_residual_fwd_kernelINS_13Kernel_traitsIfffffjLj8192ELj1ELj1ELj8ELj16ENS_18Kernel_traits_baseILj8192EfffffjLj256EEEEELb1ELb1ELb1EEEvNS_9FwdParamsE,"a",@progbits
	.sectionflags	@""
	.align	4
.nv.constant0._ZN10layer_norm31ln_parallel_residual_fwd_kernelINS_13Kernel_traitsIfffffjLj8192ELj1ELj1ELj8ELj16ENS_18Kernel_traits_baseILj8192EfffffjLj256EEEEELb1ELb1ELb1EEEvNS_9FwdParamsE:
	.zero		760


//--------------------- SYMBOLS --------------------------

	.type		.nv.reservedSmem.offset0,@object
	.size		.nv.reservedSmem.offset0,0x4
